	.target	sm_80

	.elftype	@"ET_EXEC"


//--------------------- .note.nv.tkinfo           --------------------------
	.section	.note.nv.tkinfo,"",@"SHT_NOTE"
	.sectionflags	@"SHF_NOTE_NV_TKINFO"
	.tkinfo
        /*0018*/ 	.word	0x00000002
        /*0030*/ 	.string	""
        /*0030*/ 	.string	"ptxas"
        /*0030*/ 	.string	"Cuda compilation tools, release 13.0, V13.0.88"
        /*0030*/ 	.string	"Build cuda_13.0.r13.0/compiler.36424714_0"
        /*0030*/ 	.string	"-arch sm_80 -m 64 "



//--------------------- .note.nv.cuinfo           --------------------------
	.section	.note.nv.cuinfo,"",@"SHT_NOTE"
	.sectionflags	@"SHF_NOTE_NV_CUINFO"
        /*0018*/ 	.short	0x0002
        /*001a*/ 	.short	0x0050
        /*001c*/ 	.short	0x0082
	.zero		2


//--------------------- .nv.info                  --------------------------
	.section	.nv.info,"",@"SHT_CUDA_INFO"
	.align	4


	//----- nvinfo : EIATTR_REGCOUNT
	.align		4
        /*0000*/ 	.byte	0x04, 0x2f
        /*0002*/ 	.short	(.L_12 - .L_11)
	.align		4
.L_11:
        /*0004*/ 	.word	index@(_ZN7cutlass13device_kernelIN5flash19enable_sm80_to_sm89INS1_16FlashAttnFwdSm80INS1_25CollectiveMainloopFwdSm80ILi8ELi1ELb0EN4cute5tupleIJNS5_1CILi128EEENS7_ILi48EEENS7_ILi256EEEEEELi256ENS_10bfloat16_tEfNS_4arch4Sm80ELb1ELb0ELb0ELb1ELb0ELb1ELb1ELb1EEENS1_21CollectiveEpilogueFwdINS6_IJS8_SA_S9_EEENS6_IJNS7_ILi1EEESI_SI_EEESC_SE_Li256ELb1ELb1ELb1ELb0EEENS1_36VarlenDynamicPersistentTileSchedulerILi128ELi48ELi256ELi256ELb1ELb1ELb0ELb1ELb1ELb1EEEEEEEEEvNT_6ParamsE)
        /*0008*/ 	.word	0x000000ff


	//----- nvinfo : EIATTR_FRAME_SIZE
	.align		4
.L_12:
        /*000c*/ 	.byte	0x04, 0x11
        /*000e*/ 	.short	(.L_14 - .L_13)
	.align		4
.L_13:
        /*0010*/ 	.word	index@($__internal_51_$__cuda_sm70_votesync_ballot)
        /*0014*/ 	.word	0x00000000


	//----- nvinfo : EIATTR_FRAME_SIZE
	.align		4
.L_14:
        /*0018*/ 	.byte	0x04, 0x11
        /*001a*/ 	.short	(.L_16 - .L_15)
	.align		4
.L_15:
        /*001c*/ 	.word	index@($__internal_50_$__cuda_sm70_shflsync_up_p)
        /*0020*/ 	.word	0x00000000


	//----- nvinfo : EIATTR_FRAME_SIZE
	.align		4
.L_16:
        /*0024*/ 	.byte	0x04, 0x11
        /*0026*/ 	.short	(.L_18 - .L_17)
	.align		4
.L_17:
        /*0028*/ 	.word	index@($__internal_49_$__cuda_sm70_shflsync_idx_p)
        /*002c*/ 	.word	0x00000000


	//----- nvinfo : EIATTR_FRAME_SIZE
	.align		4
.L_18:
        /*0030*/ 	.byte	0x04, 0x11
        /*0032*/ 	.short	(.L_20 - .L_19)
	.align		4
.L_19:
        /*0034*/ 	.word	index@($__internal_48_$__cuda_sm70_shflsync_bfly_p)
        /*0038*/ 	.word	0x00000000


	//----- nvinfo : EIATTR_FRAME_SIZE
	.align		4
.L_20:
        /*003c*/ 	.byte	0x04, 0x11
        /*003e*/ 	.short	(.L_22 - .L_21)
	.align		4
.L_21:
        /*0040*/ 	.word	index@(_ZN7cutlass13device_kernelIN5flash19enable_sm80_to_sm89INS1_16FlashAttnFwdSm80INS1_25CollectiveMainloopFwdSm80ILi8ELi1ELb0EN4cute5tupleIJNS5_1CILi128EEENS7_ILi48EEENS7_ILi256EEEEEELi256ENS_10bfloat16_tEfNS_4arch4Sm80ELb1ELb0ELb0ELb1ELb0ELb1ELb1ELb1EEENS1_21CollectiveEpilogueFwdINS6_IJS8_SA_S9_EEENS6_IJNS7_ILi1EEESI_SI_EEESC_SE_Li256ELb1ELb1ELb1ELb0EEENS1_36VarlenDynamicPersistentTileSchedulerILi128ELi48ELi256ELi256ELb1ELb1ELb0ELb1ELb1ELb1EEEEEEEEEvNT_6ParamsE)
        /*0044*/ 	.word	0x00000058


	//----- nvinfo : EIATTR_REGCOUNT
	.align		4
.L_22:
        /*0048*/ 	.byte	0x04, 0x2f
        /*004a*/ 	.short	(.L_24 - .L_23)
	.align		4
.L_23:
        /*004c*/ 	.word	index@(_ZN7cutlass13device_kernelIN5flash19enable_sm80_to_sm89INS1_16FlashAttnFwdSm80INS1_25CollectiveMainloopFwdSm80ILi8ELi1ELb0EN4cute5tupleIJNS5_1CILi128EEENS7_ILi64EEENS7_ILi256EEEEEELi256ENS_10bfloat16_tEfNS_4arch4Sm80ELb1ELb0ELb0ELb1ELb0ELb0ELb1ELb1EEENS1_21CollectiveEpilogueFwdINS6_IJS8_SA_S9_EEENS6_IJNS7_ILi1EEESI_SI_EEESC_SE_Li256ELb1ELb1ELb1ELb0EEENS1_36VarlenDynamicPersistentTileSchedulerILi128ELi64ELi256ELi256ELb1ELb1ELb0ELb1ELb1ELb1EEEEEEEEEvNT_6ParamsE)
        /*0050*/ 	.word	0x000000ff


	//----- nvinfo : EIATTR_FRAME_SIZE
	.align		4
.L_24:
        /*0054*/ 	.byte	0x04, 0x11
        /*0056*/ 	.short	(.L_26 - .L_25)
	.align		4
.L_25:
        /*0058*/ 	.word	index@($__internal_47_$__cuda_sm70_votesync_ballot)
        /*005c*/ 	.word	0x00000000


	//----- nvinfo : EIATTR_FRAME_SIZE
	.align		4
.L_26:
        /*0060*/ 	.byte	0x04, 0x11
        /*0062*/ 	.short	(.L_28 - .L_27)
	.align		4
.L_27:
        /*0064*/ 	.word	index@($__internal_46_$__cuda_sm70_shflsync_up_p)
        /*0068*/ 	.word	0x00000000


	//----- nvinfo : EIATTR_FRAME_SIZE
	.align		4
.L_28:
        /*006c*/ 	.byte	0x04, 0x11
        /*006e*/ 	.short	(.L_30 - .L_29)
	.align		4
.L_29:
        /*0070*/ 	.word	index@($__internal_45_$__cuda_sm70_shflsync_idx_p)
        /*0074*/ 	.word	0x00000000


	//----- nvinfo : EIATTR_FRAME_SIZE
	.align		4
.L_30:
        /*0078*/ 	.byte	0x04, 0x11
        /*007a*/ 	.short	(.L_32 - .L_31)
	.align		4
.L_31:
        /*007c*/ 	.word	index@($__internal_44_$__cuda_sm70_shflsync_bfly_p)
        /*0080*/ 	.word	0x00000000


	//----- nvinfo : EIATTR_FRAME_SIZE
	.align		4
.L_32:
        /*0084*/ 	.byte	0x04, 0x11
        /*0086*/ 	.short	(.L_34 - .L_33)
	.align		4
.L_33:
        /*0088*/ 	.word	index@(_ZN7cutlass13device_kernelIN5flash19enable_sm80_to_sm89INS1_16FlashAttnFwdSm80INS1_25CollectiveMainloopFwdSm80ILi8ELi1ELb0EN4cute5tupleIJNS5_1CILi128EEENS7_ILi64EEENS7_ILi256EEEEEELi256ENS_10bfloat16_tEfNS_4arch4Sm80ELb1ELb0ELb0ELb1ELb0ELb0ELb1ELb1EEENS1_21CollectiveEpilogueFwdINS6_IJS8_SA_S9_EEENS6_IJNS7_ILi1EEESI_SI_EEESC_SE_Li256ELb1ELb1ELb1ELb0EEENS1_36VarlenDynamicPersistentTileSchedulerILi128ELi64ELi256ELi256ELb1ELb1ELb0ELb1ELb1ELb1EEEEEEEEEvNT_6ParamsE)
        /*008c*/ 	.word	0x00000088


	//----- nvinfo : EIATTR_REGCOUNT
	.align		4
.L_34:
        /*0090*/ 	.byte	0x04, 0x2f
        /*0092*/ 	.short	(.L_36 - .L_35)
	.align		4
.L_35:
        /*0094*/ 	.word	index@(_ZN7cutlass13device_kernelIN5flash19enable_sm80_to_sm89INS1_16FlashAttnFwdSm80INS1_25CollectiveMainloopFwdSm80ILi8ELi1ELb0EN4cute5tupleIJNS5_1CILi128EEENS7_ILi96EEENS7_ILi256EEEEEELi256ENS_10bfloat16_tEfNS_4arch4Sm80ELb1ELb0ELb0ELb0ELb0ELb0ELb1ELb1EEENS1_21CollectiveEpilogueFwdINS6_IJS8_SA_S9_EEENS6_IJNS7_ILi1EEESI_SI_EEESC_SE_Li256ELb0ELb1ELb1ELb0EEENS1_30DynamicPersistentTileSchedulerILi256ELi256ELb1ELb1ELb0EEEEEEEEEvNT_6ParamsE)
        /*0098*/ 	.word	0x000000ff


	//----- nvinfo : EIATTR_FRAME_SIZE
	.align		4
.L_36:
        /*009c*/ 	.byte	0x04, 0x11
        /*009e*/ 	.short	(.L_38 - .L_37)
	.align		4
.L_37:
        /*00a0*/ 	.word	index@($__internal_43_$__cuda_sm70_shflsync_idx_p)
        /*00a4*/ 	.word	0x00000000


	//----- nvinfo : EIATTR_FRAME_SIZE
	.align		4
.L_38:
        /*00a8*/ 	.byte	0x04, 0x11
        /*00aa*/ 	.short	(.L_40 - .L_39)
	.align		4
.L_39:
        /*00ac*/ 	.word	index@($__internal_42_$__cuda_sm70_shflsync_bfly_p)
        /*00b0*/ 	.word	0x00000000


	//----- nvinfo : EIATTR_FRAME_SIZE
	.align		4
.L_40:
        /*00b4*/ 	.byte	0x04, 0x11
        /*00b6*/ 	.short	(.L_42 - .L_41)
	.align		4
.L_41:
        /*00b8*/ 	.word	index@(_ZN7cutlass13device_kernelIN5flash19enable_sm80_to_sm89INS1_16FlashAttnFwdSm80INS1_25CollectiveMainloopFwdSm80ILi8ELi1ELb0EN4cute5tupleIJNS5_1CILi128EEENS7_ILi96EEENS7_ILi256EEEEEELi256ENS_10bfloat16_tEfNS_4arch4Sm80ELb1ELb0ELb0ELb0ELb0ELb0ELb1ELb1EEENS1_21CollectiveEpilogueFwdINS6_IJS8_SA_S9_EEENS6_IJNS7_ILi1EEESI_SI_EEESC_SE_Li256ELb0ELb1ELb1ELb0EEENS1_30DynamicPersistentTileSchedulerILi256ELi256ELb1ELb1ELb0EEEEEEEEEvNT_6ParamsE)
        /*00bc*/ 	.word	0x000000b8


	//----- nvinfo : EIATTR_REGCOUNT
	.align		4
.L_42:
        /*00c0*/ 	.byte	0x04, 0x2f
        /*00c2*/ 	.short	(.L_44 - .L_43)
	.align		4
.L_43:
        /*00c4*/ 	.word	index@(_ZN7cutlass13device_kernelIN5flash19enable_sm80_to_sm89INS1_16FlashAttnFwdSm80INS1_25CollectiveMainloopFwdSm80ILi8ELi1ELb0EN4cute5tupleIJNS5_1CILi128EEENS7_ILi48EEENS7_ILi256EEEEEELi256ENS_10bfloat16_tEfNS_4arch4Sm80ELb0ELb1ELb0ELb1ELb0ELb1ELb1ELb1EEENS1_21CollectiveEpilogueFwdINS6_IJS8_SA_S9_EEENS6_IJNS7_ILi1EEESI_SI_EEESC_SE_Li256ELb1ELb1ELb1ELb0EEENS1_36VarlenDynamicPersistentTileSchedulerILi128ELi48ELi256ELi256ELb1ELb1ELb0ELb1ELb0ELb1EEEEEEEEEvNT_6ParamsE)
        /*00c8*/ 	.word	0x000000ff


	//----- nvinfo : EIATTR_FRAME_SIZE
	.align		4
.L_44:
        /*00cc*/ 	.byte	0x04, 0x11
        /*00ce*/ 	.short	(.L_46 - .L_45)
	.align		4
.L_45:
        /*00d0*/ 	.word	index@($__internal_41_$__cuda_sm70_votesync_ballot)
        /*00d4*/ 	.word	0x00000000


	//----- nvinfo : EIATTR_FRAME_SIZE
	.align		4
.L_46:
        /*00d8*/ 	.byte	0x04, 0x11
        /*00da*/ 	.short	(.L_48 - .L_47)
	.align		4
.L_47:
        /*00dc*/ 	.word	index@($__internal_40_$__cuda_sm70_shflsync_up_p)
        /*00e0*/ 	.word	0x00000000


	//----- nvinfo : EIATTR_FRAME_SIZE
	.align		4
.L_48:
        /*00e4*/ 	.byte	0x04, 0x11
        /*00e6*/ 	.short	(.L_50 - .L_49)
	.align		4
.L_49:
        /*00e8*/ 	.word	index@($__internal_39_$__cuda_sm70_shflsync_idx_p)
        /*00ec*/ 	.word	0x00000000


	//----- nvinfo : EIATTR_FRAME_SIZE
	.align		4
.L_50:
        /*00f0*/ 	.byte	0x04, 0x11
        /*00f2*/ 	.short	(.L_52 - .L_51)
	.align		4
.L_51:
        /*00f4*/ 	.word	index@($__internal_38_$__cuda_sm70_shflsync_bfly_p)
        /*00f8*/ 	.word	0x00000000


	//----- nvinfo : EIATTR_FRAME_SIZE
	.align		4
.L_52:
        /*00fc*/ 	.byte	0x04, 0x11
        /*00fe*/ 	.short	(.L_54 - .L_53)
	.align		4
.L_53:
        /*0100*/ 	.word	index@($_ZN7cutlass13device_kernelIN5flash19enable_sm80_to_sm89INS1_16FlashAttnFwdSm80INS1_25CollectiveMainloopFwdSm80ILi8ELi1ELb0EN4cute5tupleIJNS5_1CILi128EEENS7_ILi48EEENS7_ILi256EEEEEELi256ENS_10bfloat16_tEfNS_4arch4Sm80ELb0ELb1ELb0ELb1ELb0ELb1ELb1ELb1EEENS1_21CollectiveEpilogueFwdINS6_IJS8_SA_S9_EEENS6_IJNS7_ILi1EEESI_SI_EEESC_SE_Li256ELb1ELb1ELb1ELb0EEENS1_36VarlenDynamicPersistentTileSchedulerILi128ELi48ELi256ELi256ELb1ELb1ELb0ELb1ELb0ELb1EEEEEEEEEvNT_6ParamsE$_ZZN5flash25CollectiveMainloopFwdSm80ILi8ELi1ELb0EN4cute5tupleIJNS1_1CILi128EEENS3_ILi48EEENS3_ILi256EEEEEELi256EN7cutlass10bfloat16_tEfNS8_4arch4Sm80ELb0ELb1ELb0ELb1ELb0ELb1ELb1ELb1EE3mmaINS_16FlashAttnFwdSm80ISC_NS_21CollectiveEpilogueFwdINS2_IJS4_S6_S5_EEENS2_IJNS3_ILi1EEESH_SH_EEES9_SB_Li256ELb1ELb1ELb1ELb0EEENS_36VarlenDynamicPersistentTileSchedulerILi128ELi48ELi256ELi256ELb1ELb1ELb0ELb1ELb0ELb1EEEE13SharedStorageENS1_6TensorINS1_11ArrayEngineIfLm128EEENS1_6LayoutINS2_IJNS2_IJNS3_ILi2EEESS_EEESH_NS3_ILi32EEEEEENS2_IJNS2_IJSH_SS_EEENS3_ILi0EEENS3_ILi4EEEEEEEEEENS_7SoftmaxILi2ELi0EEEEEbRKNSC_6ParamsERT0_RT1_iRKNS_16SeqlenInfoQKNewKILb1ELb1EEENS2_IJiiiiEEERT_ENKUlvE_clEv)
        /*0104*/ 	.word	0x00000000


	//----- nvinfo : EIATTR_FRAME_SIZE
	.align		4
.L_54:
        /*0108*/ 	.byte	0x04, 0x11
        /*010a*/ 	.short	(.L_56 - .L_55)
	.align		4
.L_55:
        /*010c*/ 	.word	index@(_ZN7cutlass13device_kernelIN5flash19enable_sm80_to_sm89INS1_16FlashAttnFwdSm80INS1_25CollectiveMainloopFwdSm80ILi8ELi1ELb0EN4cute5tupleIJNS5_1CILi128EEENS7_ILi48EEENS7_ILi256EEEEEELi256ENS_10bfloat16_tEfNS_4arch4Sm80ELb0ELb1ELb0ELb1ELb0ELb1ELb1ELb1EEENS1_21CollectiveEpilogueFwdINS6_IJS8_SA_S9_EEENS6_IJNS7_ILi1EEESI_SI_EEESC_SE_Li256ELb1ELb1ELb1ELb0EEENS1_36VarlenDynamicPersistentTileSchedulerILi128ELi48ELi256ELi256ELb1ELb1ELb0ELb1ELb0ELb1EEEEEEEEEvNT_6ParamsE)
        /*0110*/ 	.word	0x000001b8


	//----- nvinfo : EIATTR_REGCOUNT
	.align		4
.L_56:
        /*0114*/ 	.byte	0x04, 0x2f
        /*0116*/ 	.short	(.L_58 - .L_57)
	.align		4
.L_57:
        /*0118*/ 	.word	index@(_ZN7cutlass13device_kernelIN5flash19enable_sm80_to_sm89INS1_16FlashAttnFwdSm80INS1_25CollectiveMainloopFwdSm80ILi8ELi1ELb0EN4cute5tupleIJNS5_1CILi128EEENS7_ILi64EEENS7_ILi256EEEEEELi256ENS_10bfloat16_tEfNS_4arch4Sm80ELb0ELb1ELb0ELb1ELb0ELb0ELb1ELb1EEENS1_21CollectiveEpilogueFwdINS6_IJS8_SA_S9_EEENS6_IJNS7_ILi1EEESI_SI_EEESC_SE_Li256ELb1ELb1ELb1ELb0EEENS1_36VarlenDynamicPersistentTileSchedulerILi128ELi64ELi256ELi256ELb1ELb1ELb0ELb1ELb0ELb1EEEEEEEEEvNT_6ParamsE)
        /*011c*/ 	.word	0x000000ff


	//----- nvinfo : EIATTR_FRAME_SIZE
	.align		4
.L_58:
        /*0120*/ 	.byte	0x04, 0x11
        /*0122*/ 	.short	(.L_60 - .L_59)
	.align		4
.L_59:
        /*0124*/ 	.word	index@($__internal_37_$__cuda_sm70_votesync_ballot)
        /*0128*/ 	.word	0x00000000


	//----- nvinfo : EIATTR_FRAME_SIZE
	.align		4
.L_60:
        /*012c*/ 	.byte	0x04, 0x11
        /*012e*/ 	.short	(.L_62 - .L_61)
	.align		4
.L_61:
        /*0130*/ 	.word	index@($__internal_36_$__cuda_sm70_shflsync_up_p)
        /*0134*/ 	.word	0x00000000


	//----- nvinfo : EIATTR_FRAME_SIZE
	.align		4
.L_62:
        /*0138*/ 	.byte	0x04, 0x11
        /*013a*/ 	.short	(.L_64 - .L_63)
	.align		4
.L_63:
        /*013c*/ 	.word	index@($__internal_35_$__cuda_sm70_shflsync_idx_p)
        /*0140*/ 	.word	0x00000000


	//----- nvinfo : EIATTR_FRAME_SIZE
	.align		4
.L_64:
        /*0144*/ 	.byte	0x04, 0x11
        /*0146*/ 	.short	(.L_66 - .L_65)
	.align		4
.L_65:
        /*0148*/ 	.word	index@($__internal_34_$__cuda_sm70_shflsync_bfly_p)
        /*014c*/ 	.word	0x00000000


	//----- nvinfo : EIATTR_FRAME_SIZE
	.align		4
.L_66:
        /*0150*/ 	.byte	0x04, 0x11
        /*0152*/ 	.short	(.L_68 - .L_67)
	.align		4
.L_67:
        /*0154*/ 	.word	index@(_ZN7cutlass13device_kernelIN5flash19enable_sm80_to_sm89INS1_16FlashAttnFwdSm80INS1_25CollectiveMainloopFwdSm80ILi8ELi1ELb0EN4cute5tupleIJNS5_1CILi128EEENS7_ILi64EEENS7_ILi256EEEEEELi256ENS_10bfloat16_tEfNS_4arch4Sm80ELb0ELb1ELb0ELb1ELb0ELb0ELb1ELb1EEENS1_21CollectiveEpilogueFwdINS6_IJS8_SA_S9_EEENS6_IJNS7_ILi1EEESI_SI_EEESC_SE_Li256ELb1ELb1ELb1ELb0EEENS1_36VarlenDynamicPersistentTileSchedulerILi128ELi64ELi256ELi256ELb1ELb1ELb0ELb1ELb0ELb1EEEEEEEEEvNT_6ParamsE)
        /*0158*/ 	.word	0x00000058


	//----- nvinfo : EIATTR_REGCOUNT
	.align		4
.L_68:
        /*015c*/ 	.byte	0x04, 0x2f
        /*015e*/ 	.short	(.L_70 - .L_69)
	.align		4
.L_69:
        /*0160*/ 	.word	index@(_ZN7cutlass13device_kernelIN5flash19enable_sm80_to_sm89INS1_16FlashAttnFwdSm80INS1_25CollectiveMainloopFwdSm80ILi8ELi1ELb0EN4cute5tupleIJNS5_1CILi128EEENS7_ILi64EEENS7_ILi256EEEEEELi256ENS_10bfloat16_tEfNS_4arch4Sm80ELb0ELb1ELb0ELb0ELb0ELb0ELb1ELb1EEENS1_21CollectiveEpilogueFwdINS6_IJS8_SA_S9_EEENS6_IJNS7_ILi1EEESI_SI_EEESC_SE_Li256ELb0ELb1ELb1ELb0EEENS1_19SingleTileSchedulerILb0ELb1ELb1ELi128EEEEEEEEEvNT_6ParamsE)
        /*0164*/ 	.word	0x000000ff


	//----- nvinfo : EIATTR_FRAME_SIZE
	.align		4
.L_70:
        /*0168*/ 	.byte	0x04, 0x11
        /*016a*/ 	.short	(.L_72 - .L_71)
	.align		4
.L_71:
        /*016c*/ 	.word	index@(_ZN7cutlass13device_kernelIN5flash19enable_sm80_to_sm89INS1_16FlashAttnFwdSm80INS1_25CollectiveMainloopFwdSm80ILi8ELi1ELb0EN4cute5tupleIJNS5_1CILi128EEENS7_ILi64EEENS7_ILi256EEEEEELi256ENS_10bfloat16_tEfNS_4arch4Sm80ELb0ELb1ELb0ELb0ELb0ELb0ELb1ELb1EEENS1_21CollectiveEpilogueFwdINS6_IJS8_SA_S9_EEENS6_IJNS7_ILi1EEESI_SI_EEESC_SE_Li256ELb0ELb1ELb1ELb0EEENS1_19SingleTileSchedulerILb0ELb1ELb1ELi128EEEEEEEEEvNT_6ParamsE)
        /*0170*/ 	.word	0x00000040


	//----- nvinfo : EIATTR_REGCOUNT
	.align		4
.L_72:
        /*0174*/ 	.byte	0x04, 0x2f
        /*0176*/ 	.short	(.L_74 - .L_73)
	.align		4
.L_73:
        /*0178*/ 	.word	index@(_ZN7cutlass13device_kernelIN5flash19enable_sm80_to_sm89INS1_16FlashAttnFwdSm80INS1_25CollectiveMainloopFwdSm80ILi8ELi1ELb0EN4cute5tupleIJNS5_1CILi128EEENS7_ILi48EEENS7_ILi256EEEEEELi256ENS_10bfloat16_tEfNS_4arch4Sm80ELb0ELb0ELb0ELb1ELb0ELb1ELb1ELb1EEENS1_21CollectiveEpilogueFwdINS6_IJS8_SA_S9_EEENS6_IJNS7_ILi1EEESI_SI_EEESC_SE_Li256ELb1ELb1ELb1ELb0EEENS1_36VarlenDynamicPersistentTileSchedulerILi128ELi48ELi256ELi256ELb1ELb1ELb0ELb0ELb1ELb1EEEEEEEEEvNT_6ParamsE)
        /*017c*/ 	.word	0x000000ff


	//----- nvinfo : EIATTR_FRAME_SIZE
	.align		4
.L_74:
        /*0180*/ 	.byte	0x04, 0x11
        /*0182*/ 	.short	(.L_76 - .L_75)
	.align		4
.L_75:
        /*0184*/ 	.word	index@($__internal_33_$__cuda_sm70_votesync_ballot)
        /*0188*/ 	.word	0x00000000


	//----- nvinfo : EIATTR_FRAME_SIZE
	.align		4
.L_76:
        /*018c*/ 	.byte	0x04, 0x11
        /*018e*/ 	.short	(.L_78 - .L_77)
	.align		4
.L_77:
        /*0190*/ 	.word	index@($__internal_32_$__cuda_sm70_shflsync_up_p)
        /*0194*/ 	.word	0x00000000


	//----- nvinfo : EIATTR_FRAME_SIZE
	.align		4
.L_78:
        /*0198*/ 	.byte	0x04, 0x11
        /*019a*/ 	.short	(.L_80 - .L_79)
	.align		4
.L_79:
        /*019c*/ 	.word	index@($__internal_31_$__cuda_sm70_shflsync_idx_p)
        /*01a0*/ 	.word	0x00000000


	//----- nvinfo : EIATTR_FRAME_SIZE
	.align		4
.L_80:
        /*01a4*/ 	.byte	0x04, 0x11
        /*01a6*/ 	.short	(.L_82 - .L_81)
	.align		4
.L_81:
        /*01a8*/ 	.word	index@($__internal_30_$__cuda_sm70_shflsync_bfly_p)
        /*01ac*/ 	.word	0x00000000


	//----- nvinfo : EIATTR_FRAME_SIZE
	.align		4
.L_82:
        /*01b0*/ 	.byte	0x04, 0x11
        /*01b2*/ 	.short	(.L_84 - .L_83)
	.align		4
.L_83:
        /*01b4*/ 	.word	index@(_ZN7cutlass13device_kernelIN5flash19enable_sm80_to_sm89INS1_16FlashAttnFwdSm80INS1_25CollectiveMainloopFwdSm80ILi8ELi1ELb0EN4cute5tupleIJNS5_1CILi128EEENS7_ILi48EEENS7_ILi256EEEEEELi256ENS_10bfloat16_tEfNS_4arch4Sm80ELb0ELb0ELb0ELb1ELb0ELb1ELb1ELb1EEENS1_21CollectiveEpilogueFwdINS6_IJS8_SA_S9_EEENS6_IJNS7_ILi1EEESI_SI_EEESC_SE_Li256ELb1ELb1ELb1ELb0EEENS1_36VarlenDynamicPersistentTileSchedulerILi128ELi48ELi256ELi256ELb1ELb1ELb0ELb0ELb1ELb1EEEEEEEEEvNT_6ParamsE)
        /*01b8*/ 	.word	0x00000060


	//----- nvinfo : EIATTR_REGCOUNT
	.align		4
.L_84:
        /*01bc*/ 	.byte	0x04, 0x2f
        /*01be*/ 	.short	(.L_86 - .L_85)
	.align		4
.L_85:
        /*01c0*/ 	.word	index@(_ZN7cutlass13device_kernelIN5flash19enable_sm80_to_sm89INS1_16FlashAttnFwdSm80INS1_25CollectiveMainloopFwdSm80ILi8ELi1ELb0EN4cute5tupleIJNS5_1CILi128EEENS7_ILi64EEENS7_ILi256EEEEEELi256ENS_10bfloat16_tEfNS_4arch4Sm80ELb0ELb0ELb0ELb1ELb0ELb0ELb1ELb1EEENS1_21CollectiveEpilogueFwdINS6_IJS8_SA_S9_EEENS6_IJNS7_ILi1EEESI_SI_EEESC_SE_Li256ELb1ELb1ELb1ELb0EEENS1_36VarlenDynamicPersistentTileSchedulerILi128ELi64ELi256ELi256ELb1ELb1ELb0ELb0ELb1ELb1EEEEEEEEEvNT_6ParamsE)
        /*01c4*/ 	.word	0x000000ff


	//----- nvinfo : EIATTR_FRAME_SIZE
	.align		4
.L_86:
        /*01c8*/ 	.byte	0x04, 0x11
        /*01ca*/ 	.short	(.L_88 - .L_87)
	.align		4
.L_87:
        /*01cc*/ 	.word	index@($__internal_29_$__cuda_sm70_votesync_ballot)
        /*01d0*/ 	.word	0x00000000


	//----- nvinfo : EIATTR_FRAME_SIZE
	.align		4
.L_88:
        /*01d4*/ 	.byte	0x04, 0x11
        /*01d6*/ 	.short	(.L_90 - .L_89)
	.align		4
.L_89:
        /*01d8*/ 	.word	index@($__internal_28_$__cuda_sm70_shflsync_up_p)
        /*01dc*/ 	.word	0x00000000


	//----- nvinfo : EIATTR_FRAME_SIZE
	.align		4
.L_90:
        /*01e0*/ 	.byte	0x04, 0x11
        /*01e2*/ 	.short	(.L_92 - .L_91)
	.align		4
.L_91:
        /*01e4*/ 	.word	index@($__internal_27_$__cuda_sm70_shflsync_idx_p)
        /*01e8*/ 	.word	0x00000000


	//----- nvinfo : EIATTR_FRAME_SIZE
	.align		4
.L_92:
        /*01ec*/ 	.byte	0x04, 0x11
        /*01ee*/ 	.short	(.L_94 - .L_93)
	.align		4
.L_93:
        /*01f0*/ 	.word	index@($__internal_26_$__cuda_sm70_shflsync_bfly_p)
        /*01f4*/ 	.word	0x00000000


	//----- nvinfo : EIATTR_FRAME_SIZE
	.align		4
.L_94:
        /*01f8*/ 	.byte	0x04, 0x11
        /*01fa*/ 	.short	(.L_96 - .L_95)
	.align		4
.L_95:
        /*01fc*/ 	.word	index@(_ZN7cutlass13device_kernelIN5flash19enable_sm80_to_sm89INS1_16FlashAttnFwdSm80INS1_25CollectiveMainloopFwdSm80ILi8ELi1ELb0EN4cute5tupleIJNS5_1CILi128EEENS7_ILi64EEENS7_ILi256EEEEEELi256ENS_10bfloat16_tEfNS_4arch4Sm80ELb0ELb0ELb0ELb1ELb0ELb0ELb1ELb1EEENS1_21CollectiveEpilogueFwdINS6_IJS8_SA_S9_EEENS6_IJNS7_ILi1EEESI_SI_EEESC_SE_Li256ELb1ELb1ELb1ELb0EEENS1_36VarlenDynamicPersistentTileSchedulerILi128ELi64ELi256ELi256ELb1ELb1ELb0ELb0ELb1ELb1EEEEEEEEEvNT_6ParamsE)
        /*0200*/ 	.word	0x00000040


	//----- nvinfo : EIATTR_REGCOUNT
	.align		4
.L_96:
        /*0204*/ 	.byte	0x04, 0x2f
        /*0206*/ 	.short	(.L_98 - .L_97)
	.align		4
.L_97:
        /*0208*/ 	.word	index@(_ZN7cutlass13device_kernelIN5flash19enable_sm80_to_sm89INS1_16FlashAttnFwdSm80INS1_25CollectiveMainloopFwdSm80ILi8ELi1ELb0EN4cute5tupleIJNS5_1CILi128EEENS7_ILi96EEENS7_ILi256EEEEEELi256ENS_10bfloat16_tEfNS_4arch4Sm80ELb0ELb0ELb0ELb0ELb0ELb0ELb1ELb1EEENS1_21CollectiveEpilogueFwdINS6_IJS8_SA_S9_EEENS6_IJNS7_ILi1EEESI_SI_EEESC_SE_Li256ELb0ELb1ELb1ELb0EEENS1_19SingleTileSchedulerILb0ELb1ELb1ELi128EEEEEEEEEvNT_6ParamsE)
        /*020c*/ 	.word	0x000000ff


	//----- nvinfo : EIATTR_FRAME_SIZE
	.align		4
.L_98:
        /*0210*/ 	.byte	0x04, 0x11
        /*0212*/ 	.short	(.L_100 - .L_99)
	.align		4
.L_99:
        /*0214*/ 	.word	index@(_ZN7cutlass13device_kernelIN5flash19enable_sm80_to_sm89INS1_16FlashAttnFwdSm80INS1_25CollectiveMainloopFwdSm80ILi8ELi1ELb0EN4cute5tupleIJNS5_1CILi128EEENS7_ILi96EEENS7_ILi256EEEEEELi256ENS_10bfloat16_tEfNS_4arch4Sm80ELb0ELb0ELb0ELb0ELb0ELb0ELb1ELb1EEENS1_21CollectiveEpilogueFwdINS6_IJS8_SA_S9_EEENS6_IJNS7_ILi1EEESI_SI_EEESC_SE_Li256ELb0ELb1ELb1ELb0EEENS1_19SingleTileSchedulerILb0ELb1ELb1ELi128EEEEEEEEEvNT_6ParamsE)
        /*0218*/ 	.word	0x00000058


	//----- nvinfo : EIATTR_REGCOUNT
	.align		4
.L_100:
        /*021c*/ 	.byte	0x04, 0x2f
        /*021e*/ 	.short	(.L_102 - .L_101)
	.align		4
.L_101:
        /*0220*/ 	.word	index@(_ZN7cutlass13device_kernelIN5flash19enable_sm80_to_sm89INS1_16FlashAttnFwdSm80INS1_25CollectiveMainloopFwdSm80ILi8ELi1ELb0EN4cute5tupleIJNS5_1CILi128EEENS7_ILi32EEENS7_ILi256EEEEEELi256ENS_10bfloat16_tEfNS_4arch4Sm80ELb1ELb0ELb0ELb1ELb0ELb1ELb1ELb1EEENS1_21CollectiveEpilogueFwdINS6_IJS8_SA_S9_EEENS6_IJNS7_ILi1EEESI_SI_EEESC_SE_Li256ELb1ELb1ELb1ELb0EEENS1_36VarlenDynamicPersistentTileSchedulerILi128ELi32ELi256ELi256ELb1ELb1ELb0ELb1ELb1ELb1EEEEEEEEEvNT_6ParamsE)
        /*0224*/ 	.word	0x000000ff


	//----- nvinfo : EIATTR_FRAME_SIZE
	.align		4
.L_102:
        /*0228*/ 	.byte	0x04, 0x11
        /*022a*/ 	.short	(.L_104 - .L_103)
	.align		4
.L_103:
        /*022c*/ 	.word	index@($__internal_25_$__cuda_sm70_votesync_ballot)
        /*0230*/ 	.word	0x00000000


	//----- nvinfo : EIATTR_FRAME_SIZE
	.align		4
.L_104:
        /*0234*/ 	.byte	0x04, 0x11
        /*0236*/ 	.short	(.L_106 - .L_105)
	.align		4
.L_105:
        /*0238*/ 	.word	index@($__internal_24_$__cuda_sm70_shflsync_up_p)
        /*023c*/ 	.word	0x00000000


	//----- nvinfo : EIATTR_FRAME_SIZE
	.align		4
.L_106:
        /*0240*/ 	.byte	0x04, 0x11
        /*0242*/ 	.short	(.L_108 - .L_107)
	.align		4
.L_107:
        /*0244*/ 	.word	index@($__internal_23_$__cuda_sm70_shflsync_idx_p)
        /*0248*/ 	.word	0x00000000


	//----- nvinfo : EIATTR_FRAME_SIZE
	.align		4
.L_108:
        /*024c*/ 	.byte	0x04, 0x11
        /*024e*/ 	.short	(.L_110 - .L_109)
	.align		4
.L_109:
        /*0250*/ 	.word	index@($__internal_22_$__cuda_sm70_shflsync_bfly_p)
        /*0254*/ 	.word	0x00000000


	//----- nvinfo : EIATTR_FRAME_SIZE
	.align		4
.L_110:
        /*0258*/ 	.byte	0x04, 0x11
        /*025a*/ 	.short	(.L_112 - .L_111)
	.align		4
.L_111:
        /*025c*/ 	.word	index@(_ZN7cutlass13device_kernelIN5flash19enable_sm80_to_sm89INS1_16FlashAttnFwdSm80INS1_25CollectiveMainloopFwdSm80ILi8ELi1ELb0EN4cute5tupleIJNS5_1CILi128EEENS7_ILi32EEENS7_ILi256EEEEEELi256ENS_10bfloat16_tEfNS_4arch4Sm80ELb1ELb0ELb0ELb1ELb0ELb1ELb1ELb1EEENS1_21CollectiveEpilogueFwdINS6_IJS8_SA_S9_EEENS6_IJNS7_ILi1EEESI_SI_EEESC_SE_Li256ELb1ELb1ELb1ELb0EEENS1_36VarlenDynamicPersistentTileSchedulerILi128ELi32ELi256ELi256ELb1ELb1ELb0ELb1ELb1ELb1EEEEEEEEEvNT_6ParamsE)
        /*0260*/ 	.word	0x00000008


	//----- nvinfo : EIATTR_REGCOUNT
	.align		4
.L_112:
        /*0264*/ 	.byte	0x04, 0x2f
        /*0266*/ 	.short	(.L_114 - .L_113)
	.align		4
.L_113:
        /*0268*/ 	.word	index@(_ZN7cutlass13device_kernelIN5flash19enable_sm80_to_sm89INS1_16FlashAttnFwdSm80INS1_25CollectiveMainloopFwdSm80ILi8ELi1ELb1EN4cute5tupleIJNS5_1CILi128EEENS7_ILi48EEENS7_ILi256EEEEEELi256ENS_10bfloat16_tEfNS_4arch4Sm80ELb1ELb0ELb0ELb1ELb0ELb0ELb1ELb1EEENS1_21CollectiveEpilogueFwdINS6_IJS8_SA_S9_EEENS6_IJNS7_ILi1EEESI_SI_EEESC_SE_Li256ELb1ELb1ELb1ELb0EEENS1_36VarlenDynamicPersistentTileSchedulerILi128ELi48ELi256ELi256ELb1ELb1ELb0ELb1ELb1ELb1EEEEEEEEEvNT_6ParamsE)
        /*026c*/ 	.word	0x000000ff


	//----- nvinfo : EIATTR_FRAME_SIZE
	.align		4
.L_114:
        /*0270*/ 	.byte	0x04, 0x11
        /*0272*/ 	.short	(.L_116 - .L_115)
	.align		4
.L_115:
        /*0274*/ 	.word	index@($__internal_21_$__cuda_sm70_votesync_ballot)
        /*0278*/ 	.word	0x00000000


	//----- nvinfo : EIATTR_FRAME_SIZE
	.align		4
.L_116:
        /*027c*/ 	.byte	0x04, 0x11
        /*027e*/ 	.short	(.L_118 - .L_117)
	.align		4
.L_117:
        /*0280*/ 	.word	index@($__internal_20_$__cuda_sm70_shflsync_up_p)
        /*0284*/ 	.word	0x00000000


	//----- nvinfo : EIATTR_FRAME_SIZE
	.align		4
.L_118:
        /*0288*/ 	.byte	0x04, 0x11
        /*028a*/ 	.short	(.L_120 - .L_119)
	.align		4
.L_119:
        /*028c*/ 	.word	index@($__internal_19_$__cuda_sm70_shflsync_idx_p)
        /*0290*/ 	.word	0x00000000


	//----- nvinfo : EIATTR_FRAME_SIZE
	.align		4
.L_120:
        /*0294*/ 	.byte	0x04, 0x11
        /*0296*/ 	.short	(.L_122 - .L_121)
	.align		4
.L_121:
        /*0298*/ 	.word	index@($__internal_18_$__cuda_sm70_shflsync_bfly_p)
        /*029c*/ 	.word	0x00000000


	//----- nvinfo : EIATTR_FRAME_SIZE
	.align		4
.L_122:
        /*02a0*/ 	.byte	0x04, 0x11
        /*02a2*/ 	.short	(.L_124 - .L_123)
	.align		4
.L_123:
        /*02a4*/ 	.word	index@(_ZN7cutlass13device_kernelIN5flash19enable_sm80_to_sm89INS1_16FlashAttnFwdSm80INS1_25CollectiveMainloopFwdSm80ILi8ELi1ELb1EN4cute5tupleIJNS5_1CILi128EEENS7_ILi48EEENS7_ILi256EEEEEELi256ENS_10bfloat16_tEfNS_4arch4Sm80ELb1ELb0ELb0ELb1ELb0ELb0ELb1ELb1EEENS1_21CollectiveEpilogueFwdINS6_IJS8_SA_S9_EEENS6_IJNS7_ILi1EEESI_SI_EEESC_SE_Li256ELb1ELb1ELb1ELb0EEENS1_36VarlenDynamicPersistentTileSchedulerILi128ELi48ELi256ELi256ELb1ELb1ELb0ELb1ELb1ELb1EEEEEEEEEvNT_6ParamsE)
        /*02a8*/ 	.word	0x000000e0


	//----- nvinfo : EIATTR_REGCOUNT
	.align		4
.L_124:
        /*02ac*/ 	.byte	0x04, 0x2f
        /*02ae*/ 	.short	(.L_126 - .L_125)
	.align		4
.L_125:
        /*02b0*/ 	.word	index@(_ZN7cutlass13device_kernelIN5flash19enable_sm80_to_sm89INS1_16FlashAttnFwdSm80INS1_25CollectiveMainloopFwdSm80ILi8ELi1ELb1EN4cute5tupleIJNS5_1CILi128EEENS7_ILi64EEENS7_ILi256EEEEEELi256ENS_10bfloat16_tEfNS_4arch4Sm80ELb1ELb0ELb0ELb0ELb0ELb0ELb1ELb1EEENS1_21CollectiveEpilogueFwdINS6_IJS8_SA_S9_EEENS6_IJNS7_ILi1EEESI_SI_EEESC_SE_Li256ELb0ELb1ELb1ELb0EEENS1_30DynamicPersistentTileSchedulerILi256ELi256ELb1ELb1ELb0EEEEEEEEEvNT_6ParamsE)
        /*02b4*/ 	.word	0x000000ff


	//----- nvinfo : EIATTR_FRAME_SIZE
	.align		4
.L_126:
        /*02b8*/ 	.byte	0x04, 0x11
        /*02ba*/ 	.short	(.L_128 - .L_127)
	.align		4
.L_127:
        /*02bc*/ 	.word	index@($__internal_17_$__cuda_sm70_shflsync_idx_p)
        /*02c0*/ 	.word	0x00000000


	//----- nvinfo : EIATTR_FRAME_SIZE
	.align		4
.L_128:
        /*02c4*/ 	.byte	0x04, 0x11
        /*02c6*/ 	.short	(.L_130 - .L_129)
	.align		4
.L_129:
        /*02c8*/ 	.word	index@($__internal_16_$__cuda_sm70_shflsync_bfly_p)
        /*02cc*/ 	.word	0x00000000


	//----- nvinfo : EIATTR_FRAME_SIZE
	.align		4
.L_130:
        /*02d0*/ 	.byte	0x04, 0x11
        /*02d2*/ 	.short	(.L_132 - .L_131)
	.align		4
.L_131:
        /*02d4*/ 	.word	index@(_ZN7cutlass13device_kernelIN5flash19enable_sm80_to_sm89INS1_16FlashAttnFwdSm80INS1_25CollectiveMainloopFwdSm80ILi8ELi1ELb1EN4cute5tupleIJNS5_1CILi128EEENS7_ILi64EEENS7_ILi256EEEEEELi256ENS_10bfloat16_tEfNS_4arch4Sm80ELb1ELb0ELb0ELb0ELb0ELb0ELb1ELb1EEENS1_21CollectiveEpilogueFwdINS6_IJS8_SA_S9_EEENS6_IJNS7_ILi1EEESI_SI_EEESC_SE_Li256ELb0ELb1ELb1ELb0EEENS1_30DynamicPersistentTileSchedulerILi256ELi256ELb1ELb1ELb0EEEEEEEEEvNT_6ParamsE)
        /*02d8*/ 	.word	0x00000168


	//----- nvinfo : EIATTR_REGCOUNT
	.align		4
.L_132:
        /*02dc*/ 	.byte	0x04, 0x2f
        /*02de*/ 	.short	(.L_134 - .L_133)
	.align		4
.L_133:
        /*02e0*/ 	.word	index@(_ZN7cutlass13device_kernelIN5flash19enable_sm80_to_sm89INS1_16FlashAttnFwdSm80INS1_25CollectiveMainloopFwdSm80ILi8ELi1ELb0EN4cute5tupleIJNS5_1CILi128EEENS7_ILi32EEENS7_ILi256EEEEEELi256ENS_10bfloat16_tEfNS_4arch4Sm80ELb0ELb1ELb0ELb1ELb0ELb1ELb1ELb1EEENS1_21CollectiveEpilogueFwdINS6_IJS8_SA_S9_EEENS6_IJNS7_ILi1EEESI_SI_EEESC_SE_Li256ELb1ELb1ELb1ELb0EEENS1_36VarlenDynamicPersistentTileSchedulerILi128ELi32ELi256ELi256ELb1ELb1ELb0ELb1ELb0ELb1EEEEEEEEEvNT_6ParamsE)
        /*02e4*/ 	.word	0x000000ff


	//----- nvinfo : EIATTR_FRAME_SIZE
	.align		4
.L_134:
        /*02e8*/ 	.byte	0x04, 0x11
        /*02ea*/ 	.short	(.L_136 - .L_135)
	.align		4
.L_135:
        /*02ec*/ 	.word	index@($__internal_15_$__cuda_sm70_votesync_ballot)
        /*02f0*/ 	.word	0x00000000


	//----- nvinfo : EIATTR_FRAME_SIZE
	.align		4
.L_136:
        /*02f4*/ 	.byte	0x04, 0x11
        /*02f6*/ 	.short	(.L_138 - .L_137)
	.align		4
.L_137:
        /*02f8*/ 	.word	index@($__internal_14_$__cuda_sm70_shflsync_up_p)
        /*02fc*/ 	.word	0x00000000


	//----- nvinfo : EIATTR_FRAME_SIZE
	.align		4
.L_138:
        /*0300*/ 	.byte	0x04, 0x11
        /*0302*/ 	.short	(.L_140 - .L_139)
	.align		4
.L_139:
        /*0304*/ 	.word	index@($__internal_13_$__cuda_sm70_shflsync_idx_p)
        /*0308*/ 	.word	0x00000000


	//----- nvinfo : EIATTR_FRAME_SIZE
	.align		4
.L_140:
        /*030c*/ 	.byte	0x04, 0x11
        /*030e*/ 	.short	(.L_142 - .L_141)
	.align		4
.L_141:
        /*0310*/ 	.word	index@($__internal_12_$__cuda_sm70_shflsync_bfly_p)
        /*0314*/ 	.word	0x00000000


	//----- nvinfo : EIATTR_FRAME_SIZE
	.align		4
.L_142:
        /*0318*/ 	.byte	0x04, 0x11
        /*031a*/ 	.short	(.L_144 - .L_143)
	.align		4
.L_143:
        /*031c*/ 	.word	index@(_ZN7cutlass13device_kernelIN5flash19enable_sm80_to_sm89INS1_16FlashAttnFwdSm80INS1_25CollectiveMainloopFwdSm80ILi8ELi1ELb0EN4cute5tupleIJNS5_1CILi128EEENS7_ILi32EEENS7_ILi256EEEEEELi256ENS_10bfloat16_tEfNS_4arch4Sm80ELb0ELb1ELb0ELb1ELb0ELb1ELb1ELb1EEENS1_21CollectiveEpilogueFwdINS6_IJS8_SA_S9_EEENS6_IJNS7_ILi1EEESI_SI_EEESC_SE_Li256ELb1ELb1ELb1ELb0EEENS1_36VarlenDynamicPersistentTileSchedulerILi128ELi32ELi256ELi256ELb1ELb1ELb0ELb1ELb0ELb1EEEEEEEEEvNT_6ParamsE)
        /*0320*/ 	.word	0x00000008


	//----- nvinfo : EIATTR_REGCOUNT
	.align		4
.L_144:
        /*0324*/ 	.byte	0x04, 0x2f
        /*0326*/ 	.short	(.L_146 - .L_145)
	.align		4
.L_145:
        /*0328*/ 	.word	index@(_ZN7cutlass13device_kernelIN5flash19enable_sm80_to_sm89INS1_16FlashAttnFwdSm80INS1_25CollectiveMainloopFwdSm80ILi8ELi1ELb1EN4cute5tupleIJNS5_1CILi128EEENS7_ILi48EEENS7_ILi256EEEEEELi256ENS_10bfloat16_tEfNS_4arch4Sm80ELb0ELb1ELb0ELb1ELb0ELb0ELb1ELb1EEENS1_21CollectiveEpilogueFwdINS6_IJS8_SA_S9_EEENS6_IJNS7_ILi1EEESI_SI_EEESC_SE_Li256ELb1ELb1ELb1ELb0EEENS1_36VarlenDynamicPersistentTileSchedulerILi128ELi48ELi256ELi256ELb1ELb1ELb0ELb1ELb0ELb1EEEEEEEEEvNT_6ParamsE)
        /*032c*/ 	.word	0x000000ff


	//----- nvinfo : EIATTR_FRAME_SIZE
	.align		4
.L_146:
        /*0330*/ 	.byte	0x04, 0x11
        /*0332*/ 	.short	(.L_148 - .L_147)
	.align		4
.L_147:
        /*0334*/ 	.word	index@($__internal_11_$__cuda_sm70_votesync_ballot)
        /*0338*/ 	.word	0x00000000


	//----- nvinfo : EIATTR_FRAME_SIZE
	.align		4
.L_148:
        /*033c*/ 	.byte	0x04, 0x11
        /*033e*/ 	.short	(.L_150 - .L_149)
	.align		4
.L_149:
        /*0340*/ 	.word	index@($__internal_10_$__cuda_sm70_shflsync_up_p)
        /*0344*/ 	.word	0x00000000


	//----- nvinfo : EIATTR_FRAME_SIZE
	.align		4
.L_150:
        /*0348*/ 	.byte	0x04, 0x11
        /*034a*/ 	.short	(.L_152 - .L_151)
	.align		4
.L_151:
        /*034c*/ 	.word	index@($__internal_9_$__cuda_sm70_shflsync_idx_p)
        /*0350*/ 	.word	0x00000000


	//----- nvinfo : EIATTR_FRAME_SIZE
	.align		4
.L_152:
        /*0354*/ 	.byte	0x04, 0x11
        /*0356*/ 	.short	(.L_154 - .L_153)
	.align		4
.L_153:
        /*0358*/ 	.word	index@($__internal_8_$__cuda_sm70_shflsync_bfly_p)
        /*035c*/ 	.word	0x00000000


	//----- nvinfo : EIATTR_FRAME_SIZE
	.align		4
.L_154:
        /*0360*/ 	.byte	0x04, 0x11
        /*0362*/ 	.short	(.L_156 - .L_155)
	.align		4
.L_155:
        /*0364*/ 	.word	index@(_ZN7cutlass13device_kernelIN5flash19enable_sm80_to_sm89INS1_16FlashAttnFwdSm80INS1_25CollectiveMainloopFwdSm80ILi8ELi1ELb1EN4cute5tupleIJNS5_1CILi128EEENS7_ILi48EEENS7_ILi256EEEEEELi256ENS_10bfloat16_tEfNS_4arch4Sm80ELb0ELb1ELb0ELb1ELb0ELb0ELb1ELb1EEENS1_21CollectiveEpilogueFwdINS6_IJS8_SA_S9_EEENS6_IJNS7_ILi1EEESI_SI_EEESC_SE_Li256ELb1ELb1ELb1ELb0EEENS1_36VarlenDynamicPersistentTileSchedulerILi128ELi48ELi256ELi256ELb1ELb1ELb0ELb1ELb0ELb1EEEEEEEEEvNT_6ParamsE)
        /*0368*/ 	.word	0x000000b0


	//----- nvinfo : EIATTR_REGCOUNT
	.align		4
.L_156:
        /*036c*/ 	.byte	0x04, 0x2f
        /*036e*/ 	.short	(.L_158 - .L_157)
	.align		4
.L_157:
        /*0370*/ 	.word	index@(_ZN7cutlass13device_kernelIN5flash19enable_sm80_to_sm89INS1_16FlashAttnFwdSm80INS1_25CollectiveMainloopFwdSm80ILi8ELi1ELb1EN4cute5tupleIJNS5_1CILi128EEENS7_ILi48EEENS7_ILi256EEEEEELi256ENS_10bfloat16_tEfNS_4arch4Sm80ELb0ELb1ELb0ELb0ELb0ELb0ELb1ELb1EEENS1_21CollectiveEpilogueFwdINS6_IJS8_SA_S9_EEENS6_IJNS7_ILi1EEESI_SI_EEESC_SE_Li256ELb0ELb1ELb1ELb0EEENS1_19SingleTileSchedulerILb0ELb1ELb1ELi128EEEEEEEEEvNT_6ParamsE)
        /*0374*/ 	.word	0x000000ff


	//----- nvinfo : EIATTR_FRAME_SIZE
	.align		4
.L_158:
        /*0378*/ 	.byte	0x04, 0x11
        /*037a*/ 	.short	(.L_160 - .L_159)
	.align		4
.L_159:
        /*037c*/ 	.word	index@(_ZN7cutlass13device_kernelIN5flash19enable_sm80_to_sm89INS1_16FlashAttnFwdSm80INS1_25CollectiveMainloopFwdSm80ILi8ELi1ELb1EN4cute5tupleIJNS5_1CILi128EEENS7_ILi48EEENS7_ILi256EEEEEELi256ENS_10bfloat16_tEfNS_4arch4Sm80ELb0ELb1ELb0ELb0ELb0ELb0ELb1ELb1EEENS1_21CollectiveEpilogueFwdINS6_IJS8_SA_S9_EEENS6_IJNS7_ILi1EEESI_SI_EEESC_SE_Li256ELb0ELb1ELb1ELb0EEENS1_19SingleTileSchedulerILb0ELb1ELb1ELi128EEEEEEEEEvNT_6ParamsE)
        /*0380*/ 	.word	0x00000098


	//----- nvinfo : EIATTR_REGCOUNT
	.align		4
.L_160:
        /*0384*/ 	.byte	0x04, 0x2f
        /*0386*/ 	.short	(.L_162 - .L_161)
	.align		4
.L_161:
        /*0388*/ 	.word	index@(_ZN7cutlass13device_kernelIN5flash19enable_sm80_to_sm89INS1_16FlashAttnFwdSm80INS1_25CollectiveMainloopFwdSm80ILi8ELi1ELb0EN4cute5tupleIJNS5_1CILi128EEENS7_ILi32EEENS7_ILi256EEEEEELi256ENS_10bfloat16_tEfNS_4arch4Sm80ELb0ELb0ELb0ELb1ELb0ELb1ELb1ELb1EEENS1_21CollectiveEpilogueFwdINS6_IJS8_SA_S9_EEENS6_IJNS7_ILi1EEESI_SI_EEESC_SE_Li256ELb1ELb1ELb1ELb0EEENS1_36VarlenDynamicPersistentTileSchedulerILi128ELi32ELi256ELi256ELb1ELb1ELb0ELb0ELb1ELb1EEEEEEEEEvNT_6ParamsE)
        /*038c*/ 	.word	0x000000ff


	//----- nvinfo : EIATTR_FRAME_SIZE
	.align		4
.L_162:
        /*0390*/ 	.byte	0x04, 0x11
        /*0392*/ 	.short	(.L_164 - .L_163)
	.align		4
.L_163:
        /*0394*/ 	.word	index@($__internal_7_$__cuda_sm70_votesync_ballot)
        /*0398*/ 	.word	0x00000000


	//----- nvinfo : EIATTR_FRAME_SIZE
	.align		4
.L_164:
        /*039c*/ 	.byte	0x04, 0x11
        /*039e*/ 	.short	(.L_166 - .L_165)
	.align		4
.L_165:
        /*03a0*/ 	.word	index@($__internal_6_$__cuda_sm70_shflsync_up_p)
        /*03a4*/ 	.word	0x00000000


	//----- nvinfo : EIATTR_FRAME_SIZE
	.align		4
.L_166:
        /*03a8*/ 	.byte	0x04, 0x11
        /*03aa*/ 	.short	(.L_168 - .L_167)
	.align		4
.L_167:
        /*03ac*/ 	.word	index@($__internal_5_$__cuda_sm70_shflsync_idx_p)
        /*03b0*/ 	.word	0x00000000


	//----- nvinfo : EIATTR_FRAME_SIZE
	.align		4
.L_168:
        /*03b4*/ 	.byte	0x04, 0x11
        /*03b6*/ 	.short	(.L_170 - .L_169)
	.align		4
.L_169:
        /*03b8*/ 	.word	index@($__internal_4_$__cuda_sm70_shflsync_bfly_p)
        /*03bc*/ 	.word	0x00000000


	//----- nvinfo : EIATTR_FRAME_SIZE
	.align		4
.L_170:
        /*03c0*/ 	.byte	0x04, 0x11
        /*03c2*/ 	.short	(.L_172 - .L_171)
	.align		4
.L_171:
        /*03c4*/ 	.word	index@(_ZN7cutlass13device_kernelIN5flash19enable_sm80_to_sm89INS1_16FlashAttnFwdSm80INS1_25CollectiveMainloopFwdSm80ILi8ELi1ELb0EN4cute5tupleIJNS5_1CILi128EEENS7_ILi32EEENS7_ILi256EEEEEELi256ENS_10bfloat16_tEfNS_4arch4Sm80ELb0ELb0ELb0ELb1ELb0ELb1ELb1ELb1EEENS1_21CollectiveEpilogueFwdINS6_IJS8_SA_S9_EEENS6_IJNS7_ILi1EEESI_SI_EEESC_SE_Li256ELb1ELb1ELb1ELb0EEENS1_36VarlenDynamicPersistentTileSchedulerILi128ELi32ELi256ELi256ELb1ELb1ELb0ELb0ELb1ELb1EEEEEEEEEvNT_6ParamsE)
        /*03c8*/ 	.word	0x00000010


	//----- nvinfo : EIATTR_REGCOUNT
	.align		4
.L_172:
        /*03cc*/ 	.byte	0x04, 0x2f
        /*03ce*/ 	.short	(.L_174 - .L_173)
	.align		4
.L_173:
        /*03d0*/ 	.word	index@(_ZN7cutlass13device_kernelIN5flash19enable_sm80_to_sm89INS1_16FlashAttnFwdSm80INS1_25CollectiveMainloopFwdSm80ILi8ELi1ELb1EN4cute5tupleIJNS5_1CILi128EEENS7_ILi48EEENS7_ILi256EEEEEELi256ENS_10bfloat16_tEfNS_4arch4Sm80ELb0ELb0ELb0ELb1ELb0ELb0ELb1ELb1EEENS1_21CollectiveEpilogueFwdINS6_IJS8_SA_S9_EEENS6_IJNS7_ILi1EEESI_SI_EEESC_SE_Li256ELb1ELb1ELb1ELb0EEENS1_36VarlenDynamicPersistentTileSchedulerILi128ELi48ELi256ELi256ELb1ELb1ELb0ELb0ELb1ELb1EEEEEEEEEvNT_6ParamsE)
        /*03d4*/ 	.word	0x000000ff


	//----- nvinfo : EIATTR_FRAME_SIZE
	.align		4
.L_174:
        /*03d8*/ 	.byte	0x04, 0x11
        /*03da*/ 	.short	(.L_176 - .L_175)
	.align		4
.L_175:
        /*03dc*/ 	.word	index@($__internal_3_$__cuda_sm70_votesync_ballot)
        /*03e0*/ 	.word	0x00000000


	//----- nvinfo : EIATTR_FRAME_SIZE
	.align		4
.L_176:
        /*03e4*/ 	.byte	0x04, 0x11
        /*03e6*/ 	.short	(.L_178 - .L_177)
	.align		4
.L_177:
        /*03e8*/ 	.word	index@($__internal_2_$__cuda_sm70_shflsync_up_p)
        /*03ec*/ 	.word	0x00000000


	//----- nvinfo : EIATTR_FRAME_SIZE
	.align		4
.L_178:
        /*03f0*/ 	.byte	0x04, 0x11
        /*03f2*/ 	.short	(.L_180 - .L_179)
	.align		4
.L_179:
        /*03f4*/ 	.word	index@($__internal_1_$__cuda_sm70_shflsync_idx_p)
        /*03f8*/ 	.word	0x00000000


	//----- nvinfo : EIATTR_FRAME_SIZE
	.align		4
.L_180:
        /*03fc*/ 	.byte	0x04, 0x11
        /*03fe*/ 	.short	(.L_182 - .L_181)
	.align		4
.L_181:
        /*0400*/ 	.word	index@($__internal_0_$__cuda_sm70_shflsync_bfly_p)
        /*0404*/ 	.word	0x00000000


	//----- nvinfo : EIATTR_FRAME_SIZE
	.align		4
.L_182:
        /*0408*/ 	.byte	0x04, 0x11
        /*040a*/ 	.short	(.L_184 - .L_183)
	.align		4
.L_183:
        /*040c*/ 	.word	index@(_ZN7cutlass13device_kernelIN5flash19enable_sm80_to_sm89INS1_16FlashAttnFwdSm80INS1_25CollectiveMainloopFwdSm80ILi8ELi1ELb1EN4cute5tupleIJNS5_1CILi128EEENS7_ILi48EEENS7_ILi256EEEEEELi256ENS_10bfloat16_tEfNS_4arch4Sm80ELb0ELb0ELb0ELb1ELb0ELb0ELb1ELb1EEENS1_21CollectiveEpilogueFwdINS6_IJS8_SA_S9_EEENS6_IJNS7_ILi1EEESI_SI_EEESC_SE_Li256ELb1ELb1ELb1ELb0EEENS1_36VarlenDynamicPersistentTileSchedulerILi128ELi48ELi256ELi256ELb1ELb1ELb0ELb0ELb1ELb1EEEEEEEEEvNT_6ParamsE)
        /*0410*/ 	.word	0x000000b8


	//----- nvinfo : EIATTR_REGCOUNT
	.align		4
.L_184:
        /*0414*/ 	.byte	0x04, 0x2f
        /*0416*/ 	.short	(.L_186 - .L_185)
	.align		4
.L_185:
        /*0418*/ 	.word	index@(_ZN7cutlass13device_kernelIN5flash19enable_sm80_to_sm89INS1_16FlashAttnFwdSm80INS1_25CollectiveMainloopFwdSm80ILi8ELi1ELb1EN4cute5tupleIJNS5_1CILi128EEENS7_ILi64EEENS7_ILi256EEEEEELi256ENS_10bfloat16_tEfNS_4arch4Sm80ELb0ELb0ELb0ELb0ELb0ELb0ELb1ELb1EEENS1_21CollectiveEpilogueFwdINS6_IJS8_SA_S9_EEENS6_IJNS7_ILi1EEESI_SI_EEESC_SE_Li256ELb0ELb1ELb1ELb0EEENS1_19SingleTileSchedulerILb0ELb1ELb1ELi128EEEEEEEEEvNT_6ParamsE)
        /*041c*/ 	.word	0x000000ff


	//----- nvinfo : EIATTR_FRAME_SIZE
	.align		4
.L_186:
        /*0420*/ 	.byte	0x04, 0x11
        /*0422*/ 	.short	(.L_188 - .L_187)
	.align		4
.L_187:
        /*0424*/ 	.word	index@(_ZN7cutlass13device_kernelIN5flash19enable_sm80_to_sm89INS1_16FlashAttnFwdSm80INS1_25CollectiveMainloopFwdSm80ILi8ELi1ELb1EN4cute5tupleIJNS5_1CILi128EEENS7_ILi64EEENS7_ILi256EEEEEELi256ENS_10bfloat16_tEfNS_4arch4Sm80ELb0ELb0ELb0ELb0ELb0ELb0ELb1ELb1EEENS1_21CollectiveEpilogueFwdINS6_IJS8_SA_S9_EEENS6_IJNS7_ILi1EEESI_SI_EEESC_SE_Li256ELb0ELb1ELb1ELb0EEENS1_19SingleTileSchedulerILb0ELb1ELb1ELi128EEEEEEEEEvNT_6ParamsE)
        /*0428*/ 	.word	0x00000098


	//----- nvinfo : EIATTR_MIN_STACK_SIZE
	.align		4
.L_188:
        /*042c*/ 	.byte	0x04, 0x12
        /*042e*/ 	.short	(.L_190 - .L_189)
	.align		4
.L_189:
        /*0430*/ 	.word	index@(_ZN7cutlass13device_kernelIN5flash19enable_sm80_to_sm89INS1_16FlashAttnFwdSm80INS1_25CollectiveMainloopFwdSm80ILi8ELi1ELb1EN4cute5tupleIJNS5_1CILi128EEENS7_ILi64EEENS7_ILi256EEEEEELi256ENS_10bfloat16_tEfNS_4arch4Sm80ELb0ELb0ELb0ELb0ELb0ELb0ELb1ELb1EEENS1_21CollectiveEpilogueFwdINS6_IJS8_SA_S9_EEENS6_IJNS7_ILi1EEESI_SI_EEESC_SE_Li256ELb0ELb1ELb1ELb0EEENS1_19SingleTileSchedulerILb0ELb1ELb1ELi128EEEEEEEEEvNT_6ParamsE)
        /*0434*/ 	.word	0x00000098


	//----- nvinfo : EIATTR_MIN_STACK_SIZE
	.align		4
.L_190:
        /*0438*/ 	.byte	0x04, 0x12
        /*043a*/ 	.short	(.L_192 - .L_191)
	.align		4
.L_191:
        /*043c*/ 	.word	index@(_ZN7cutlass13device_kernelIN5flash19enable_sm80_to_sm89INS1_16FlashAttnFwdSm80INS1_25CollectiveMainloopFwdSm80ILi8ELi1ELb1EN4cute5tupleIJNS5_1CILi128EEENS7_ILi48EEENS7_ILi256EEEEEELi256ENS_10bfloat16_tEfNS_4arch4Sm80ELb0ELb0ELb0ELb1ELb0ELb0ELb1ELb1EEENS1_21CollectiveEpilogueFwdINS6_IJS8_SA_S9_EEENS6_IJNS7_ILi1EEESI_SI_EEESC_SE_Li256ELb1ELb1ELb1ELb0EEENS1_36VarlenDynamicPersistentTileSchedulerILi128ELi48ELi256ELi256ELb1ELb1ELb0ELb0ELb1ELb1EEEEEEEEEvNT_6ParamsE)
        /*0440*/ 	.word	0x000000b8


	//----- nvinfo : EIATTR_MIN_STACK_SIZE
	.align		4
.L_192:
        /*0444*/ 	.byte	0x04, 0x12
        /*0446*/ 	.short	(.L_194 - .L_193)
	.align		4
.L_193:
        /*0448*/ 	.word	index@(_ZN7cutlass13device_kernelIN5flash19enable_sm80_to_sm89INS1_16FlashAttnFwdSm80INS1_25CollectiveMainloopFwdSm80ILi8ELi1ELb0EN4cute5tupleIJNS5_1CILi128EEENS7_ILi32EEENS7_ILi256EEEEEELi256ENS_10bfloat16_tEfNS_4arch4Sm80ELb0ELb0ELb0ELb1ELb0ELb1ELb1ELb1EEENS1_21CollectiveEpilogueFwdINS6_IJS8_SA_S9_EEENS6_IJNS7_ILi1EEESI_SI_EEESC_SE_Li256ELb1ELb1ELb1ELb0EEENS1_36VarlenDynamicPersistentTileSchedulerILi128ELi32ELi256ELi256ELb1ELb1ELb0ELb0ELb1ELb1EEEEEEEEEvNT_6ParamsE)
        /*044c*/ 	.word	0x00000010


	//----- nvinfo : EIATTR_MIN_STACK_SIZE
	.align		4
.L_194:
        /*0450*/ 	.byte	0x04, 0x12
        /*0452*/ 	.short	(.L_196 - .L_195)
	.align		4
.L_195:
        /*0454*/ 	.word	index@(_ZN7cutlass13device_kernelIN5flash19enable_sm80_to_sm89INS1_16FlashAttnFwdSm80INS1_25CollectiveMainloopFwdSm80ILi8ELi1ELb1EN4cute5tupleIJNS5_1CILi128EEENS7_ILi48EEENS7_ILi256EEEEEELi256ENS_10bfloat16_tEfNS_4arch4Sm80ELb0ELb1ELb0ELb0ELb0ELb0ELb1ELb1EEENS1_21CollectiveEpilogueFwdINS6_IJS8_SA_S9_EEENS6_IJNS7_ILi1EEESI_SI_EEESC_SE_Li256ELb0ELb1ELb1ELb0EEENS1_19SingleTileSchedulerILb0ELb1ELb1ELi128EEEEEEEEEvNT_6ParamsE)
        /*0458*/ 	.word	0x00000098


	//----- nvinfo : EIATTR_MIN_STACK_SIZE
	.align		4
.L_196:
        /*045c*/ 	.byte	0x04, 0x12
        /*045e*/ 	.short	(.L_198 - .L_197)
	.align		4
.L_197:
        /*0460*/ 	.word	index@(_ZN7cutlass13device_kernelIN5flash19enable_sm80_to_sm89INS1_16FlashAttnFwdSm80INS1_25CollectiveMainloopFwdSm80ILi8ELi1ELb1EN4cute5tupleIJNS5_1CILi128EEENS7_ILi48EEENS7_ILi256EEEEEELi256ENS_10bfloat16_tEfNS_4arch4Sm80ELb0ELb1ELb0ELb1ELb0ELb0ELb1ELb1EEENS1_21CollectiveEpilogueFwdINS6_IJS8_SA_S9_EEENS6_IJNS7_ILi1EEESI_SI_EEESC_SE_Li256ELb1ELb1ELb1ELb0EEENS1_36VarlenDynamicPersistentTileSchedulerILi128ELi48ELi256ELi256ELb1ELb1ELb0ELb1ELb0ELb1EEEEEEEEEvNT_6ParamsE)
        /*0464*/ 	.word	0x000000b0


	//----- nvinfo : EIATTR_MIN_STACK_SIZE
	.align		4
.L_198:
        /*0468*/ 	.byte	0x04, 0x12
        /*046a*/ 	.short	(.L_200 - .L_199)
	.align		4
.L_199:
        /*046c*/ 	.word	index@(_ZN7cutlass13device_kernelIN5flash19enable_sm80_to_sm89INS1_16FlashAttnFwdSm80INS1_25CollectiveMainloopFwdSm80ILi8ELi1ELb0EN4cute5tupleIJNS5_1CILi128EEENS7_ILi32EEENS7_ILi256EEEEEELi256ENS_10bfloat16_tEfNS_4arch4Sm80ELb0ELb1ELb0ELb1ELb0ELb1ELb1ELb1EEENS1_21CollectiveEpilogueFwdINS6_IJS8_SA_S9_EEENS6_IJNS7_ILi1EEESI_SI_EEESC_SE_Li256ELb1ELb1ELb1ELb0EEENS1_36VarlenDynamicPersistentTileSchedulerILi128ELi32ELi256ELi256ELb1ELb1ELb0ELb1ELb0ELb1EEEEEEEEEvNT_6ParamsE)
        /*0470*/ 	.word	0x00000008


	//----- nvinfo : EIATTR_MIN_STACK_SIZE
	.align		4
.L_200:
        /*0474*/ 	.byte	0x04, 0x12
        /*0476*/ 	.short	(.L_202 - .L_201)
	.align		4
.L_201:
        /*0478*/ 	.word	index@(_ZN7cutlass13device_kernelIN5flash19enable_sm80_to_sm89INS1_16FlashAttnFwdSm80INS1_25CollectiveMainloopFwdSm80ILi8ELi1ELb1EN4cute5tupleIJNS5_1CILi128EEENS7_ILi64EEENS7_ILi256EEEEEELi256ENS_10bfloat16_tEfNS_4arch4Sm80ELb1ELb0ELb0ELb0ELb0ELb0ELb1ELb1EEENS1_21CollectiveEpilogueFwdINS6_IJS8_SA_S9_EEENS6_IJNS7_ILi1EEESI_SI_EEESC_SE_Li256ELb0ELb1ELb1ELb0EEENS1_30DynamicPersistentTileSchedulerILi256ELi256ELb1ELb1ELb0EEEEEEEEEvNT_6ParamsE)
        /*047c*/ 	.word	0x00000168


	//----- nvinfo : EIATTR_MIN_STACK_SIZE
	.align		4
.L_202:
        /*0480*/ 	.byte	0x04, 0x12
        /*0482*/ 	.short	(.L_204 - .L_203)
	.align		4
.L_203:
        /*0484*/ 	.word	index@(_ZN7cutlass13device_kernelIN5flash19enable_sm80_to_sm89INS1_16FlashAttnFwdSm80INS1_25CollectiveMainloopFwdSm80ILi8ELi1ELb1EN4cute5tupleIJNS5_1CILi128EEENS7_ILi48EEENS7_ILi256EEEEEELi256ENS_10bfloat16_tEfNS_4arch4Sm80ELb1ELb0ELb0ELb1ELb0ELb0ELb1ELb1EEENS1_21CollectiveEpilogueFwdINS6_IJS8_SA_S9_EEENS6_IJNS7_ILi1EEESI_SI_EEESC_SE_Li256ELb1ELb1ELb1ELb0EEENS1_36VarlenDynamicPersistentTileSchedulerILi128ELi48ELi256ELi256ELb1ELb1ELb0ELb1ELb1ELb1EEEEEEEEEvNT_6ParamsE)
        /*0488*/ 	.word	0x000000e0


	//----- nvinfo : EIATTR_MIN_STACK_SIZE
	.align		4
.L_204:
        /*048c*/ 	.byte	0x04, 0x12
        /*048e*/ 	.short	(.L_206 - .L_205)
	.align		4
.L_205:
        /*0490*/ 	.word	index@(_ZN7cutlass13device_kernelIN5flash19enable_sm80_to_sm89INS1_16FlashAttnFwdSm80INS1_25CollectiveMainloopFwdSm80ILi8ELi1ELb0EN4cute5tupleIJNS5_1CILi128EEENS7_ILi32EEENS7_ILi256EEEEEELi256ENS_10bfloat16_tEfNS_4arch4Sm80ELb1ELb0ELb0ELb1ELb0ELb1ELb1ELb1EEENS1_21CollectiveEpilogueFwdINS6_IJS8_SA_S9_EEENS6_IJNS7_ILi1EEESI_SI_EEESC_SE_Li256ELb1ELb1ELb1ELb0EEENS1_36VarlenDynamicPersistentTileSchedulerILi128ELi32ELi256ELi256ELb1ELb1ELb0ELb1ELb1ELb1EEEEEEEEEvNT_6ParamsE)
        /*0494*/ 	.word	0x00000008


	//----- nvinfo : EIATTR_MIN_STACK_SIZE
	.align		4
.L_206:
        /*0498*/ 	.byte	0x04, 0x12
        /*049a*/ 	.short	(.L_208 - .L_207)
	.align		4
.L_207:
        /*049c*/ 	.word	index@(_ZN7cutlass13device_kernelIN5flash19enable_sm80_to_sm89INS1_16FlashAttnFwdSm80INS1_25CollectiveMainloopFwdSm80ILi8ELi1ELb0EN4cute5tupleIJNS5_1CILi128EEENS7_ILi96EEENS7_ILi256EEEEEELi256ENS_10bfloat16_tEfNS_4arch4Sm80ELb0ELb0ELb0ELb0ELb0ELb0ELb1ELb1EEENS1_21CollectiveEpilogueFwdINS6_IJS8_SA_S9_EEENS6_IJNS7_ILi1EEESI_SI_EEESC_SE_Li256ELb0ELb1ELb1ELb0EEENS1_19SingleTileSchedulerILb0ELb1ELb1ELi128EEEEEEEEEvNT_6ParamsE)
        /*04a0*/ 	.word	0x00000058


	//----- nvinfo : EIATTR_MIN_STACK_SIZE
	.align		4
.L_208:
        /*04a4*/ 	.byte	0x04, 0x12
        /*04a6*/ 	.short	(.L_210 - .L_209)
	.align		4
.L_209:
        /*04a8*/ 	.word	index@(_ZN7cutlass13device_kernelIN5flash19enable_sm80_to_sm89INS1_16FlashAttnFwdSm80INS1_25CollectiveMainloopFwdSm80ILi8ELi1ELb0EN4cute5tupleIJNS5_1CILi128EEENS7_ILi64EEENS7_ILi256EEEEEELi256ENS_10bfloat16_tEfNS_4arch4Sm80ELb0ELb0ELb0ELb1ELb0ELb0ELb1ELb1EEENS1_21CollectiveEpilogueFwdINS6_IJS8_SA_S9_EEENS6_IJNS7_ILi1EEESI_SI_EEESC_SE_Li256ELb1ELb1ELb1ELb0EEENS1_36VarlenDynamicPersistentTileSchedulerILi128ELi64ELi256ELi256ELb1ELb1ELb0ELb0ELb1ELb1EEEEEEEEEvNT_6ParamsE)
        /*04ac*/ 	.word	0x00000040


	//----- nvinfo : EIATTR_MIN_STACK_SIZE
	.align		4
.L_210:
        /*04b0*/ 	.byte	0x04, 0x12
        /*04b2*/ 	.short	(.L_212 - .L_211)
	.align		4
.L_211:
        /*04b4*/ 	.word	index@(_ZN7cutlass13device_kernelIN5flash19enable_sm80_to_sm89INS1_16FlashAttnFwdSm80INS1_25CollectiveMainloopFwdSm80ILi8ELi1ELb0EN4cute5tupleIJNS5_1CILi128EEENS7_ILi48EEENS7_ILi256EEEEEELi256ENS_10bfloat16_tEfNS_4arch4Sm80ELb0ELb0ELb0ELb1ELb0ELb1ELb1ELb1EEENS1_21CollectiveEpilogueFwdINS6_IJS8_SA_S9_EEENS6_IJNS7_ILi1EEESI_SI_EEESC_SE_Li256ELb1ELb1ELb1ELb0EEENS1_36VarlenDynamicPersistentTileSchedulerILi128ELi48ELi256ELi256ELb1ELb1ELb0ELb0ELb1ELb1EEEEEEEEEvNT_6ParamsE)
        /*04b8*/ 	.word	0x00000060


	//----- nvinfo : EIATTR_MIN_STACK_SIZE
	.align		4
.L_212:
        /*04bc*/ 	.byte	0x04, 0x12
        /*04be*/ 	.short	(.L_214 - .L_213)
	.align		4
.L_213:
        /*04c0*/ 	.word	index@(_ZN7cutlass13device_kernelIN5flash19enable_sm80_to_sm89INS1_16FlashAttnFwdSm80INS1_25CollectiveMainloopFwdSm80ILi8ELi1ELb0EN4cute5tupleIJNS5_1CILi128EEENS7_ILi64EEENS7_ILi256EEEEEELi256ENS_10bfloat16_tEfNS_4arch4Sm80ELb0ELb1ELb0ELb0ELb0ELb0ELb1ELb1EEENS1_21CollectiveEpilogueFwdINS6_IJS8_SA_S9_EEENS6_IJNS7_ILi1EEESI_SI_EEESC_SE_Li256ELb0ELb1ELb1ELb0EEENS1_19SingleTileSchedulerILb0ELb1ELb1ELi128EEEEEEEEEvNT_6ParamsE)
        /*04c4*/ 	.word	0x00000040


	//----- nvinfo : EIATTR_MIN_STACK_SIZE
	.align		4
.L_214:
        /*04c8*/ 	.byte	0x04, 0x12
        /*04ca*/ 	.short	(.L_216 - .L_215)
	.align		4
.L_215:
        /*04cc*/ 	.word	index@(_ZN7cutlass13device_kernelIN5flash19enable_sm80_to_sm89INS1_16FlashAttnFwdSm80INS1_25CollectiveMainloopFwdSm80ILi8ELi1ELb0EN4cute5tupleIJNS5_1CILi128EEENS7_ILi64EEENS7_ILi256EEEEEELi256ENS_10bfloat16_tEfNS_4arch4Sm80ELb0ELb1ELb0ELb1ELb0ELb0ELb1ELb1EEENS1_21CollectiveEpilogueFwdINS6_IJS8_SA_S9_EEENS6_IJNS7_ILi1EEESI_SI_EEESC_SE_Li256ELb1ELb1ELb1ELb0EEENS1_36VarlenDynamicPersistentTileSchedulerILi128ELi64ELi256ELi256ELb1ELb1ELb0ELb1ELb0ELb1EEEEEEEEEvNT_6ParamsE)
        /*04d0*/ 	.word	0x00000058


	//----- nvinfo : EIATTR_MIN_STACK_SIZE
	.align		4
.L_216:
        /*04d4*/ 	.byte	0x04, 0x12
        /*04d6*/ 	.short	(.L_218 - .L_217)
	.align		4
.L_217:
        /*04d8*/ 	.word	index@(_ZN7cutlass13device_kernelIN5flash19enable_sm80_to_sm89INS1_16FlashAttnFwdSm80INS1_25CollectiveMainloopFwdSm80ILi8ELi1ELb0EN4cute5tupleIJNS5_1CILi128EEENS7_ILi48EEENS7_ILi256EEEEEELi256ENS_10bfloat16_tEfNS_4arch4Sm80ELb0ELb1ELb0ELb1ELb0ELb1ELb1ELb1EEENS1_21CollectiveEpilogueFwdINS6_IJS8_SA_S9_EEENS6_IJNS7_ILi1EEESI_SI_EEESC_SE_Li256ELb1ELb1ELb1ELb0EEENS1_36VarlenDynamicPersistentTileSchedulerILi128ELi48ELi256ELi256ELb1ELb1ELb0ELb1ELb0ELb1EEEEEEEEEvNT_6ParamsE)
        /*04dc*/ 	.word	0x000001b8


	//----- nvinfo : EIATTR_MIN_STACK_SIZE
	.align		4
.L_218:
        /*04e0*/ 	.byte	0x04, 0x12
        /*04e2*/ 	.short	(.L_220 - .L_219)
	.align		4
.L_219:
        /*04e4*/ 	.word	index@(_ZN7cutlass13device_kernelIN5flash19enable_sm80_to_sm89INS1_16FlashAttnFwdSm80INS1_25CollectiveMainloopFwdSm80ILi8ELi1ELb0EN4cute5tupleIJNS5_1CILi128EEENS7_ILi96EEENS7_ILi256EEEEEELi256ENS_10bfloat16_tEfNS_4arch4Sm80ELb1ELb0ELb0ELb0ELb0ELb0ELb1ELb1EEENS1_21CollectiveEpilogueFwdINS6_IJS8_SA_S9_EEENS6_IJNS7_ILi1EEESI_SI_EEESC_SE_Li256ELb0ELb1ELb1ELb0EEENS1_30DynamicPersistentTileSchedulerILi256ELi256ELb1ELb1ELb0EEEEEEEEEvNT_6ParamsE)
        /*04e8*/ 	.word	0x000000b8


	//----- nvinfo : EIATTR_MIN_STACK_SIZE
	.align		4
.L_220:
        /*04ec*/ 	.byte	0x04, 0x12
        /*04ee*/ 	.short	(.L_222 - .L_221)
	.align		4
.L_221:
        /*04f0*/ 	.word	index@(_ZN7cutlass13device_kernelIN5flash19enable_sm80_to_sm89INS1_16FlashAttnFwdSm80INS1_25CollectiveMainloopFwdSm80ILi8ELi1ELb0EN4cute5tupleIJNS5_1CILi128EEENS7_ILi64EEENS7_ILi256EEEEEELi256ENS_10bfloat16_tEfNS_4arch4Sm80ELb1ELb0ELb0ELb1ELb0ELb0ELb1ELb1EEENS1_21CollectiveEpilogueFwdINS6_IJS8_SA_S9_EEENS6_IJNS7_ILi1EEESI_SI_EEESC_SE_Li256ELb1ELb1ELb1ELb0EEENS1_36VarlenDynamicPersistentTileSchedulerILi128ELi64ELi256ELi256ELb1ELb1ELb0ELb1ELb1ELb1EEEEEEEEEvNT_6ParamsE)
        /*04f4*/ 	.word	0x00000088


	//----- nvinfo : EIATTR_MIN_STACK_SIZE
	.align		4
.L_222:
        /*04f8*/ 	.byte	0x04, 0x12
        /*04fa*/ 	.short	(.L_224 - .L_223)
	.align		4
.L_223:
        /*04fc*/ 	.word	index@(_ZN7cutlass13device_kernelIN5flash19enable_sm80_to_sm89INS1_16FlashAttnFwdSm80INS1_25CollectiveMainloopFwdSm80ILi8ELi1ELb0EN4cute5tupleIJNS5_1CILi128EEENS7_ILi48EEENS7_ILi256EEEEEELi256ENS_10bfloat16_tEfNS_4arch4Sm80ELb1ELb0ELb0ELb1ELb0ELb1ELb1ELb1EEENS1_21CollectiveEpilogueFwdINS6_IJS8_SA_S9_EEENS6_IJNS7_ILi1EEESI_SI_EEESC_SE_Li256ELb1ELb1ELb1ELb0EEENS1_36VarlenDynamicPersistentTileSchedulerILi128ELi48ELi256ELi256ELb1ELb1ELb0ELb1ELb1ELb1EEEEEEEEEvNT_6ParamsE)
        /*0500*/ 	.word	0x00000058
.L_224:


//--------------------- .nv.info._ZN7cutlass13device_kernelIN5flash19enable_sm80_to_sm89INS1_16FlashAttnFwdSm80INS1_25CollectiveMainloopFwdSm80ILi8ELi1ELb1EN4cute5tupleIJNS5_1CILi128EEENS7_ILi64EEENS7_ILi256EEEEEELi256ENS_10bfloat16_tEfNS_4arch4Sm80ELb0ELb0ELb0ELb0ELb0ELb0ELb1ELb1EEENS1_21CollectiveEpilogueFwdINS6_IJS8_SA_S9_EEENS6_IJNS7_ILi1EEESI_SI_EEESC_SE_Li256ELb0ELb1ELb1ELb0EEENS1_19SingleTileSchedulerILb0ELb1ELb1ELi128EEEEEEEEEvNT_6ParamsE --------------------------
	.section	.nv.info._ZN7cutlass13device_kernelIN5flash19enable_sm80_to_sm89INS1_16FlashAttnFwdSm80INS1_25CollectiveMainloopFwdSm80ILi8ELi1ELb1EN4cute5tupleIJNS5_1CILi128EEENS7_ILi64EEENS7_ILi256EEEEEELi256ENS_10bfloat16_tEfNS_4arch4Sm80ELb0ELb0ELb0ELb0ELb0ELb0ELb1ELb1EEENS1_21CollectiveEpilogueFwdINS6_IJS8_SA_S9_EEENS6_IJNS7_ILi1EEESI_SI_EEESC_SE_Li256ELb0ELb1ELb1ELb0EEENS1_19SingleTileSchedulerILb0ELb1ELb1ELi128EEEEEEEEEvNT_6ParamsE,"",@"SHT_CUDA_INFO"
	.sectionflags	@""
	.align	4


	//----- nvinfo : EIATTR_CUDA_API_VERSION
	.align		4
        /*0000*/ 	.byte	0x04, 0x37
        /*0002*/ 	.short	(.L_226 - .L_225)
.L_225:
        /*0004*/ 	.word	0x00000082


	//----- nvinfo : EIATTR_SW2861232_WAR
	.align		4
.L_226:
        /*0008*/ 	.byte	0x01, 0x35
	.zero		2


	//----- nvinfo : EIATTR_PARAM_CBANK
	.align		4
        /*000c*/ 	.byte	0x04, 0x0a
        /*000e*/ 	.short	(.L_228 - .L_227)
	.align		4
.L_227:
        /*0010*/ 	.word	index@(.nv.constant0._ZN7cutlass13device_kernelIN5flash19enable_sm80_to_sm89INS1_16FlashAttnFwdSm80INS1_25CollectiveMainloopFwdSm80ILi8ELi1ELb1EN4cute5tupleIJNS5_1CILi128EEENS7_ILi64EEENS7_ILi256EEEEEELi256ENS_10bfloat16_tEfNS_4arch4Sm80ELb0ELb0ELb0ELb0ELb0ELb0ELb1ELb1EEENS1_21CollectiveEpilogueFwdINS6_IJS8_SA_S9_EEENS6_IJNS7_ILi1EEESI_SI_EEESC_SE_Li256ELb0ELb1ELb1ELb0EEENS1_19SingleTileSchedulerILb0ELb1ELb1ELi128EEEEEEEEEvNT_6ParamsE)
        /*0014*/ 	.short	0x0160
        /*0016*/ 	.short	0x0418


	//----- nvinfo : EIATTR_CBANK_PARAM_SIZE
	.align		4
.L_228:
        /*0018*/ 	.byte	0x03, 0x19
        /*001a*/ 	.short	0x0418


	//----- nvinfo : EIATTR_KPARAM_INFO
	.align		4
        /*001c*/ 	.byte	0x04, 0x17
        /*001e*/ 	.short	(.L_230 - .L_229)
.L_229:
        /*0020*/ 	.word	0x00000000
        /*0024*/ 	.short	0x0000
        /*0026*/ 	.short	0x0000
        /*0028*/ 	.byte	0x00, 0xf0, 0x61, 0x10


	//----- nvinfo : EIATTR_MAXREG_COUNT
	.align		4
.L_230:
        /*002c*/ 	.byte	0x03, 0x1b
        /*002e*/ 	.short	0x00ff


	//----- nvinfo : EIATTR_NUM_BARRIERS
	.align		4
        /*0030*/ 	.byte	0x02, 0x4c
        /*0032*/ 	.byte	0x02
	.zero		1


	//----- nvinfo : EIATTR_ANNOTATIONS
	.align		4
        /*0034*/ 	.byte	0x04, 0x55
        /*0036*/ 	.short	(.L_232 - .L_231)


	//   ....[0]....
.L_231:
        /*0038*/ 	.word	0x00000001
        /*003c*/ 	.byte	0x80, 0x0e, 0x00, 0x00, 0x01, 0x00, 0x00, 0x00, 0x10, 0x15, 0x00, 0x00, 0x01, 0x00, 0x00, 0x00
        /* <DEDUP_REMOVED lines=38> */
        /*02ac*/ 	.byte	0x00, 0x8b, 0x00, 0x00, 0x01, 0x00, 0x00, 0x00, 0x10, 0x8b, 0x00, 0x00


	//----- nvinfo : EIATTR_MERCURY_ISA_VERSION
	.align		4
.L_232:
        /*02b8*/ 	.byte	0x03, 0x5f
        /*02ba*/ 	.short	0x0000


	//----- nvinfo : EIATTR_COOP_GROUP_MASK_REGIDS
	.align		4
        /*02bc*/ 	.byte	0x04, 0x29
        /*02be*/ 	.short	(.L_234 - .L_233)


	//   ....[0]....
.L_233:
        /*02c0*/ 	.word	0xffffffff


	//   ....[1]....
        /*02c4*/ 	.word	0xffffffff


	//   ....[2]....
        /*02c8*/ 	.word	0xffffffff


	//   ....[3]....
        /*02cc*/ 	.word	0xffffffff


	//   ....[4]....
        /*02d0*/ 	.word	0xffffffff


	//   ....[5]....
        /*02d4*/ 	.word	0xffffffff


	//   ....[6]....
        /*02d8*/ 	.word	0xffffffff


	//   ....[7]....
        /*02dc*/ 	.word	0xffffffff


	//   ....[8]....
        /*02e0*/ 	.word	0xffffffff


	//   ....[9]....
        /*02e4*/ 	.word	0xffffffff


	//   ....[10]....
        /*02e8*/ 	.word	0xffffffff


	//   ....[11]....
        /*02ec*/ 	.word	0xffffffff


	//   ....[12]....
        /*02f0*/ 	.word	0xffffffff


	//   ....[13]....
        /*02f4*/ 	.word	0xffffffff


	//   ....[14]....
        /*02f8*/ 	.word	0xffffffff


	//   ....[15]....
        /*02fc*/ 	.word	0xffffffff


	//   ....[16]....
        /*0300*/ 	.word	0xffffffff


	//   ....[17]....
        /*0304*/ 	.word	0xffffffff


	//   ....[18]....
        /*0308*/ 	.word	0xffffffff


	//   ....[19]....
        /*030c*/ 	.word	0xffffffff


	//   ....[20]....
        /*0310*/ 	.word	0xffffffff


	//   ....[21]....
        /*0314*/ 	.word	0xffffffff


	//   ....[22]....
        /*0318*/ 	.word	0xffffffff


	//   ....[23]....
        /*031c*/ 	.word	0xffffffff


	//   ....[24]....
        /*0320*/ 	.word	0xffffffff


	//   ....[25]....
        /*0324*/ 	.word	0xffffffff


	//   ....[26]....
        /*0328*/ 	.word	0xffffffff


	//   ....[27]....
        /*032c*/ 	.word	0xffffffff


	//   ....[28]....
        /*0330*/ 	.word	0xffffffff


	//----- nvinfo : EIATTR_COOP_GROUP_INSTR_OFFSETS
	.align		4
.L_234:
        /*0334*/ 	.byte	0x04, 0x28
        /*0336*/ 	.short	(.L_236 - .L_235)


	//   ....[0]....
.L_235:
        /*0338*/ 	.word	0x00000060


	//   ....[1]....
        /*033c*/ 	.word	0x00000dc0


	//   ....[2]....
        /*0340*/ 	.word	0x00000df0


	//   ....[3]....
        /*0344*/ 	.word	0x00000e20


	//   ....[4]....
        /*0348*/ 	.word	0x00000eb0


	//   ....[5]....
        /*034c*/ 	.word	0x00001140


	//   ....[6]....
        /*0350*/ 	.word	0x00001170


	//   ....[7]....
        /*0354*/ 	.word	0x000011e0


	//   ....[8]....
        /*0358*/ 	.word	0x000011f0


	//   ....[9]....
        /*035c*/ 	.word	0x00003120


	//   ....[10]....
        /*0360*/ 	.word	0x000031e0


	//   ....[11]....
        /*0364*/ 	.word	0x000031f0


	//   ....[12]....
        /*0368*/ 	.word	0x00003250


	//   ....[13]....
        /*036c*/ 	.word	0x000069c0


	//   ....[14]....
        /*0370*/ 	.word	0x000069e0


	//   ....[15]....
        /*0374*/ 	.word	0x00007110


	//   ....[16]....
        /*0378*/ 	.word	0x00007130


	//   ....[17]....
        /*037c*/ 	.word	0x00008b50


	//   ....[18]....
        /*0380*/ 	.word	0x00008b60


	//   ....[19]....
        /*0384*/ 	.word	0x00008b90


	//   ....[20]....
        /*0388*/ 	.word	0x00008ba0


	//   ....[21]....
        /*038c*/ 	.word	0x00009ac0


	//   ....[22]....
        /*0390*/ 	.word	0x00009af0


	//   ....[23]....
        /*0394*/ 	.word	0x00009b10


	//   ....[24]....
        /*0398*/ 	.word	0x00009b30


	//   ....[25]....
        /*039c*/ 	.word	0x00009bb0


	//   ....[26]....
        /*03a0*/ 	.word	0x00009be0


	//   ....[27]....
        /*03a4*/ 	.word	0x0000a820


	//   ....[28]....
        /*03a8*/ 	.word	0x0000a830


	//----- nvinfo : EIATTR_EXIT_INSTR_OFFSETS
	.align		4
.L_236:
        /*03ac*/ 	.byte	0x04, 0x1c
        /*03ae*/ 	.short	(.L_238 - .L_237)


	//   ....[0]....
.L_237:
        /*03b0*/ 	.word	0x000001c0


	//   ....[1]....
        /*03b4*/ 	.word	0x0000a840


	//   ....[2]....
        /*03b8*/ 	.word	0x0000b3e0


	//   ....[3]....
        /*03bc*/ 	.word	0x0000b430


	//   ....[4]....
        /*03c0*/ 	.word	0x0000b460


	//   ....[5]....
        /*03c4*/ 	.word	0x0000b4c0


	//   ....[6]....
        /*03c8*/ 	.word	0x0000b750


	//----- nvinfo : EIATTR_CTAIDZ_USED
	.align		4
.L_238:
        /*03cc*/ 	.byte	0x01, 0x04
	.zero		2


	//----- nvinfo : EIATTR_MAX_THREADS
	.align		4
        /*03d0*/ 	.byte	0x04, 0x05
        /*03d2*/ 	.short	(.L_240 - .L_239)
.L_239:
        /*03d4*/ 	.word	0x00000100
        /*03d8*/ 	.word	0x00000001
        /*03dc*/ 	.word	0x00000001


	//----- nvinfo : EIATTR_CRS_STACK_SIZE
	.align		4
.L_240:
        /*03e0*/ 	.byte	0x04, 0x1e
        /*03e2*/ 	.short	(.L_242 - .L_241)
.L_241:
        /*03e4*/ 	.word	0x00000000
.L_242:


//--------------------- .nv.info._ZN7cutlass13device_kernelIN5flash19enable_sm80_to_sm89INS1_16FlashAttnFwdSm80INS1_25CollectiveMainloopFwdSm80ILi8ELi1ELb1EN4cute5tupleIJNS5_1CILi128EEENS7_ILi48EEENS7_ILi256EEEEEELi256ENS_10bfloat16_tEfNS_4arch4Sm80ELb0ELb0ELb0ELb1ELb0ELb0ELb1ELb1EEENS1_21CollectiveEpilogueFwdINS6_IJS8_SA_S9_EEENS6_IJNS7_ILi1EEESI_SI_EEESC_SE_Li256ELb1ELb1ELb1ELb0EEENS1_36VarlenDynamicPersistentTileSchedulerILi128ELi48ELi256ELi256ELb1ELb1ELb0ELb0ELb1ELb1EEEEEEEEEvNT_6ParamsE --------------------------
	.section	.nv.info._ZN7cutlass13device_kernelIN5flash19enable_sm80_to_sm89INS1_16FlashAttnFwdSm80INS1_25CollectiveMainloopFwdSm80ILi8ELi1ELb1EN4cute5tupleIJNS5_1CILi128EEENS7_ILi48EEENS7_ILi256EEEEEELi256ENS_10bfloat16_tEfNS_4arch4Sm80ELb0ELb0ELb0ELb1ELb0ELb0ELb1ELb1EEENS1_21CollectiveEpilogueFwdINS6_IJS8_SA_S9_EEENS6_IJNS7_ILi1EEESI_SI_EEESC_SE_Li256ELb1ELb1ELb1ELb0EEENS1_36VarlenDynamicPersistentTileSchedulerILi128ELi48ELi256ELi256ELb1ELb1ELb0ELb0ELb1ELb1EEEEEEEEEvNT_6ParamsE,"",@"SHT_CUDA_INFO"
	.sectionflags	@""
	.align	4


	//----- nvinfo : EIATTR_CUDA_API_VERSION
	.align		4
        /*0000*/ 	.byte	0x04, 0x37
        /*0002*/ 	.short	(.L_244 - .L_243)
.L_243:
        /*0004*/ 	.word	0x00000082


	//----- nvinfo : EIATTR_SW2861232_WAR
	.align		4
.L_244:
        /*0008*/ 	.byte	0x01, 0x35
	.zero		2


	//----- nvinfo : EIATTR_PARAM_CBANK
	.align		4
        /*000c*/ 	.byte	0x04, 0x0a
        /*000e*/ 	.short	(.L_246 - .L_245)
	.align		4
.L_245:
        /*0010*/ 	.word	index@(.nv.constant0._ZN7cutlass13device_kernelIN5flash19enable_sm80_to_sm89INS1_16FlashAttnFwdSm80INS1_25CollectiveMainloopFwdSm80ILi8ELi1ELb1EN4cute5tupleIJNS5_1CILi128EEENS7_ILi48EEENS7_ILi256EEEEEELi256ENS_10bfloat16_tEfNS_4arch4Sm80ELb0ELb0ELb0ELb1ELb0ELb0ELb1ELb1EEENS1_21CollectiveEpilogueFwdINS6_IJS8_SA_S9_EEENS6_IJNS7_ILi1EEESI_SI_EEESC_SE_Li256ELb1ELb1ELb1ELb0EEENS1_36VarlenDynamicPersistentTileSchedulerILi128ELi48ELi256ELi256ELb1ELb1ELb0ELb0ELb1ELb1EEEEEEEEEvNT_6ParamsE)
        /*0014*/ 	.short	0x0160
        /*0016*/ 	.short	0x0438


	//----- nvinfo : EIATTR_CBANK_PARAM_SIZE
	.align		4
.L_246:
        /*0018*/ 	.byte	0x03, 0x19
        /*001a*/ 	.short	0x0438


	//----- nvinfo : EIATTR_KPARAM_INFO
	.align		4
        /*001c*/ 	.byte	0x04, 0x17
        /*001e*/ 	.short	(.L_248 - .L_247)
.L_247:
        /*0020*/ 	.word	0x00000000
        /*0024*/ 	.short	0x0000
        /*0026*/ 	.short	0x0000
        /*0028*/ 	.byte	0x00, 0xf0, 0xe1, 0x10


	//----- nvinfo : EIATTR_MAXREG_COUNT
	.align		4
.L_248:
        /*002c*/ 	.byte	0x03, 0x1b
        /*002e*/ 	.short	0x00ff


	//----- nvinfo : EIATTR_NUM_BARRIERS
	.align		4
        /*0030*/ 	.byte	0x02, 0x4c
        /*0032*/ 	.byte	0x06
	.zero		1


	//----- nvinfo : EIATTR_ANNOTATIONS
	.align		4
        /*0034*/ 	.byte	0x04, 0x55
        /*0036*/ 	.short	(.L_250 - .L_249)


	//   ....[0]....
.L_249:
        /* <DEDUP_REMOVED lines=94> */
        /*060c*/ 	.byte	0x80, 0xde, 0x00, 0x00


	//----- nvinfo : EIATTR_MERCURY_ISA_VERSION
	.align		4
.L_250:
        /*0610*/ 	.byte	0x03, 0x5f
        /*0612*/ 	.short	0x0000


	//----- nvinfo : EIATTR_INT_WARP_WIDE_INSTR_OFFSETS
	.align		4
        /*0614*/ 	.byte	0x04, 0x31
        /*0616*/ 	.short	(.L_252 - .L_251)


	//   ....[0]....
.L_251:
        /*0618*/ 	.word	0x00008ba0


	//   ....[1]....
        /*061c*/ 	.word	0x00008c20


	//----- nvinfo : EIATTR_COOP_GROUP_MASK_REGIDS
	.align		4
.L_252:
        /*0620*/ 	.byte	0x04, 0x29
        /*0622*/ 	.short	(.L_254 - .L_253)


	//   ....[0]....
.L_253:
        /*0624*/ 	.word	0xffffffff


	//   ....[1]....
        /*0628*/ 	.word	0xffffffff


	//   ....[2]....
        /*062c*/ 	.word	0xffffffff


	//   ....[3]....
        /*0630*/ 	.word	0xffffffff


	//   ....[4]....
        /*0634*/ 	.word	0xffffffff


	//   ....[5]....
        /*0638*/ 	.word	0xffffffff


	//   ....[6]....
        /*063c*/ 	.word	0xffffffff


	//   ....[7]....
        /*0640*/ 	.word	0xffffffff


	//   ....[8]....
        /*0644*/ 	.word	0xffffffff


	//   ....[9]....
        /*0648*/ 	.word	0xffffffff


	//   ....[10]....
        /*064c*/ 	.word	0xffffffff


	//   ....[11]....
        /*0650*/ 	.word	0xffffffff


	//   ....[12]....
        /*0654*/ 	.word	0xffffffff


	//   ....[13]....
        /*0658*/ 	.word	0xffffffff


	//   ....[14]....
        /*065c*/ 	.word	0xffffffff


	//   ....[15]....
        /*0660*/ 	.word	0xffffffff


	//   ....[16]....
        /*0664*/ 	.word	0xffffffff


	//   ....[17]....
        /*0668*/ 	.word	0xffffffff


	//   ....[18]....
        /*066c*/ 	.word	0xffffffff


	//   ....[19]....
        /*0670*/ 	.word	0xffffffff


	//   ....[20]....
        /*0674*/ 	.word	0xffffffff


	//   ....[21]....
        /*0678*/ 	.word	0xffffffff


	//   ....[22]....
        /*067c*/ 	.word	0xffffffff


	//   ....[23]....
        /*0680*/ 	.word	0xffffffff


	//   ....[24]....
        /*0684*/ 	.word	0xffffffff


	//   ....[25]....
        /*0688*/ 	.word	0xffffffff


	//   ....[26]....
        /*068c*/ 	.word	0xffffffff


	//   ....[27]....
        /*0690*/ 	.word	0xffffffff


	//   ....[28]....
        /*0694*/ 	.word	0xffffffff


	//   ....[29]....
        /*0698*/ 	.word	0xffffffff


	//   ....[30]....
        /*069c*/ 	.word	0xffffffff


	//   ....[31]....
        /*06a0*/ 	.word	0xffffffff


	//   ....[32]....
        /*06a4*/ 	.word	0xffffffff


	//   ....[33]....
        /*06a8*/ 	.word	0xffffffff


	//   ....[34]....
        /*06ac*/ 	.word	0xffffffff


	//   ....[35]....
        /*06b0*/ 	.word	0xffffffff


	//   ....[36]....
        /*06b4*/ 	.word	0xffffffff


	//   ....[37]....
        /*06b8*/ 	.word	0xffffffff


	//   ....[38]....
        /*06bc*/ 	.word	0xffffffff


	//   ....[39]....
        /*06c0*/ 	.word	0xffffffff


	//   ....[40]....
        /*06c4*/ 	.word	0xffffffff


	//   ....[41]....
        /*06c8*/ 	.word	0xffffffff


	//   ....[42]....
        /*06cc*/ 	.word	0xffffffff


	//   ....[43]....
        /*06d0*/ 	.word	0xffffffff


	//   ....[44]....
        /*06d4*/ 	.word	0xffffffff


	//   ....[45]....
        /*06d8*/ 	.word	0xffffffff


	//   ....[46]....
        /*06dc*/ 	.word	0xffffffff


	//   ....[47]....
        /*06e0*/ 	.word	0xffffffff


	//   ....[48]....
        /*06e4*/ 	.word	0xffffffff


	//   ....[49]....
        /*06e8*/ 	.word	0xffffffff


	//   ....[50]....
        /*06ec*/ 	.word	0xffffffff


	//   ....[51]....
        /*06f0*/ 	.word	0xffffffff


	//   ....[52]....
        /*06f4*/ 	.word	0xffffffff


	//   ....[53]....
        /*06f8*/ 	.word	0xffffffff


	//   ....[54]....
        /*06fc*/ 	.word	0xffffffff


	//   ....[55]....
        /*0700*/ 	.word	0xffffffff


	//   ....[56]....
        /*0704*/ 	.word	0xffffffff


	//   ....[57]....
        /*0708*/ 	.word	0xffffffff


	//   ....[58]....
        /*070c*/ 	.word	0xffffffff


	//   ....[59]....
        /*0710*/ 	.word	0xffffffff


	//   ....[60]....
        /*0714*/ 	.word	0xffffffff


	//   ....[61]....
        /*0718*/ 	.word	0xffffffff


	//   ....[62]....
        /*071c*/ 	.word	0xffffffff


	//   ....[63]....
        /*0720*/ 	.word	0xffffffff


	//   ....[64]....
        /*0724*/ 	.word	0xffffffff


	//   ....[65]....
        /*0728*/ 	.word	0xffffffff


	//   ....[66]....
        /*072c*/ 	.word	0xffffffff


	//   ....[67]....
        /*0730*/ 	.word	0xffffffff


	//   ....[68]....
        /*0734*/ 	.word	0xffffffff


	//   ....[69]....
        /*0738*/ 	.word	0xffffffff


	//   ....[70]....
        /*073c*/ 	.word	0xffffffff


	//   ....[71]....
        /*0740*/ 	.word	0xffffffff


	//   ....[72]....
        /*0744*/ 	.word	0xffffffff


	//   ....[73]....
        /*0748*/ 	.word	0xffffffff


	//   ....[74]....
        /*074c*/ 	.word	0xffffffff


	//   ....[75]....
        /*0750*/ 	.word	0xffffffff


	//   ....[76]....
        /*0754*/ 	.word	0xffffffff


	//   ....[77]....
        /*0758*/ 	.word	0xffffffff


	//   ....[78]....
        /*075c*/ 	.word	0xffffffff


	//   ....[79]....
        /*0760*/ 	.word	0xffffffff


	//   ....[80]....
        /*0764*/ 	.word	0xffffffff


	//   ....[81]....
        /*0768*/ 	.word	0xffffffff


	//   ....[82]....
        /*076c*/ 	.word	0xffffffff


	//   ....[83]....
        /*0770*/ 	.word	0xffffffff


	//   ....[84]....
        /*0774*/ 	.word	0xffffffff


	//   ....[85]....
        /*0778*/ 	.word	0xffffffff


	//   ....[86]....
        /*077c*/ 	.word	0xffffffff


	//   ....[87]....
        /*0780*/ 	.word	0xffffffff


	//   ....[88]....
        /*0784*/ 	.word	0xffffffff


	//   ....[89]....
        /*0788*/ 	.word	0xffffffff


	//   ....[90]....
        /*078c*/ 	.word	0xffffffff


	//   ....[91]....
        /*0790*/ 	.word	0xffffffff


	//   ....[92]....
        /*0794*/ 	.word	0xffffffff


	//   ....[93]....
        /*0798*/ 	.word	0xffffffff


	//   ....[94]....
        /*079c*/ 	.word	0xffffffff


	//   ....[95]....
        /*07a0*/ 	.word	0xffffffff


	//   ....[96]....
        /*07a4*/ 	.word	0xffffffff


	//   ....[97]....
        /*07a8*/ 	.word	0xffffffff


	//   ....[98]....
        /*07ac*/ 	.word	0xffffffff


	//   ....[99]....
        /*07b0*/ 	.word	0xffffffff


	//   ....[100]....
        /*07b4*/ 	.word	0xffffffff


	//   ....[101]....
        /*07b8*/ 	.word	0xffffffff


	//   ....[102]....
        /*07bc*/ 	.word	0xffffffff


	//   ....[103]....
        /*07c0*/ 	.word	0xffffffff


	//   ....[104]....
        /*07c4*/ 	.word	0xffffffff


	//   ....[105]....
        /*07c8*/ 	.word	0xffffffff


	//   ....[106]....
        /*07cc*/ 	.word	0xffffffff


	//   ....[107]....
        /*07d0*/ 	.word	0xffffffff


	//   ....[108]....
        /*07d4*/ 	.word	0xffffffff


	//   ....[109]....
        /*07d8*/ 	.word	0xffffffff


	//   ....[110]....
        /*07dc*/ 	.word	0xffffffff


	//   ....[111]....
        /*07e0*/ 	.word	0xffffffff


	//   ....[112]....
        /*07e4*/ 	.word	0xffffffff


	//   ....[113]....
        /*07e8*/ 	.word	0xffffffff


	//   ....[114]....
        /*07ec*/ 	.word	0xffffffff


	//   ....[115]....
        /*07f0*/ 	.word	0xffffffff


	//   ....[116]....
        /*07f4*/ 	.word	0xffffffff


	//   ....[117]....
        /*07f8*/ 	.word	0xffffffff


	//   ....[118]....
        /*07fc*/ 	.word	0xffffffff


	//   ....[119]....
        /*0800*/ 	.word	0xffffffff


	//   ....[120]....
        /*0804*/ 	.word	0xffffffff


	//   ....[121]....
        /*0808*/ 	.word	0xffffffff


	//   ....[122]....
        /*080c*/ 	.word	0xffffffff


	//   ....[123]....
        /*0810*/ 	.word	0xffffffff


	//   ....[124]....
        /*0814*/ 	.word	0xffffffff


	//   ....[125]....
        /*0818*/ 	.word	0xffffffff


	//   ....[126]....
        /*081c*/ 	.word	0xffffffff


	//   ....[127]....
        /*0820*/ 	.word	0xffffffff


	//   ....[128]....
        /*0824*/ 	.word	0xffffffff


	//   ....[129]....
        /*0828*/ 	.word	0xffffffff


	//   ....[130]....
        /*082c*/ 	.word	0xffffffff


	//----- nvinfo : EIATTR_COOP_GROUP_INSTR_OFFSETS
	.align		4
.L_254:
        /*0830*/ 	.byte	0x04, 0x28
        /*0832*/ 	.short	(.L_256 - .L_255)


	//   ....[0]....
.L_255:
        /*0834*/ 	.word	0x00000050


	//   ....[1]....
        /*0838*/ 	.word	0x00000200


	//   ....[2]....
        /*083c*/ 	.word	0x00000230


	//   ....[3]....
        /*0840*/ 	.word	0x00000260


	//   ....[4]....
        /*0844*/ 	.word	0x00000290


	//   ....[5]....
        /*0848*/ 	.word	0x000002c0


	//   ....[6]....
        /*084c*/ 	.word	0x000002f0


	//   ....[7]....
        /*0850*/ 	.word	0x00000460


	//   ....[8]....
        /*0854*/ 	.word	0x000004a0


	//   ....[9]....
        /*0858*/ 	.word	0x000004d0


	//   ....[10]....
        /*085c*/ 	.word	0x00000500


	//   ....[11]....
        /*0860*/ 	.word	0x00000530


	//   ....[12]....
        /*0864*/ 	.word	0x00000560


	//   ....[13]....
        /*0868*/ 	.word	0x000005f0


	//   ....[14]....
        /*086c*/ 	.word	0x00000620


	//   ....[15]....
        /*0870*/ 	.word	0x00000630


	//   ....[16]....
        /*0874*/ 	.word	0x000006a0


	//   ....[17]....
        /*0878*/ 	.word	0x000022f0


	//   ....[18]....
        /*087c*/ 	.word	0x00002320


	//   ....[19]....
        /*0880*/ 	.word	0x00002350


	//   ....[20]....
        /*0884*/ 	.word	0x000023c0


	//   ....[21]....
        /*0888*/ 	.word	0x00002570


	//   ....[22]....
        /*088c*/ 	.word	0x00002590


	//   ....[23]....
        /*0890*/ 	.word	0x000025d0


	//   ....[24]....
        /*0894*/ 	.word	0x00002600


	//   ....[25]....
        /*0898*/ 	.word	0x000040c0


	//   ....[26]....
        /*089c*/ 	.word	0x00004200


	//   ....[27]....
        /*08a0*/ 	.word	0x00004250


	//   ....[28]....
        /*08a4*/ 	.word	0x000042d0


	//   ....[29]....
        /*08a8*/ 	.word	0x000068d0


	//   ....[30]....
        /*08ac*/ 	.word	0x000068f0


	//   ....[31]....
        /*08b0*/ 	.word	0x00006ec0


	//   ....[32]....
        /*08b4*/ 	.word	0x00006fb0


	//   ....[33]....
        /*08b8*/ 	.word	0x00008180


	//   ....[34]....
        /*08bc*/ 	.word	0x000081a0


	//   ....[35]....
        /*08c0*/ 	.word	0x000081c0


	//   ....[36]....
        /*08c4*/ 	.word	0x000081e0


	//   ....[37]....
        /*08c8*/ 	.word	0x00009a60


	//   ....[38]....
        /*08cc*/ 	.word	0x00009a70


	//   ....[39]....
        /*08d0*/ 	.word	0x00009a90


	//   ....[40]....
        /*08d4*/ 	.word	0x00009ab0


	//   ....[41]....
        /*08d8*/ 	.word	0x00009ef0


	//   ....[42]....
        /*08dc*/ 	.word	0x00009f10


	//   ....[43]....
        /*08e0*/ 	.word	0x0000a0e0


	//   ....[44]....
        /*08e4*/ 	.word	0x0000a0f0


	//   ....[45]....
        /*08e8*/ 	.word	0x0000a2d0


	//   ....[46]....
        /*08ec*/ 	.word	0x0000a2f0


	//   ....[47]....
        /*08f0*/ 	.word	0x0000a4d0


	//   ....[48]....
        /*08f4*/ 	.word	0x0000a4e0


	//   ....[49]....
        /*08f8*/ 	.word	0x0000a8c0


	//   ....[50]....
        /*08fc*/ 	.word	0x0000a8e0


	//   ....[51]....
        /*0900*/ 	.word	0x0000b530


	//   ....[52]....
        /*0904*/ 	.word	0x0000b540


	//   ....[53]....
        /*0908*/ 	.word	0x0000c5b0


	//   ....[54]....
        /*090c*/ 	.word	0x0000c5d0


	//   ....[55]....
        /*0910*/ 	.word	0x0000c7b0


	//   ....[56]....
        /*0914*/ 	.word	0x0000c7c0


	//   ....[57]....
        /*0918*/ 	.word	0x0000c9a0


	//   ....[58]....
        /*091c*/ 	.word	0x0000c9c0


	//   ....[59]....
        /*0920*/ 	.word	0x0000cba0


	//   ....[60]....
        /*0924*/ 	.word	0x0000cbb0


	//   ....[61]....
        /*0928*/ 	.word	0x0000ce50


	//   ....[62]....
        /*092c*/ 	.word	0x0000ce70


	//   ....[63]....
        /*0930*/ 	.word	0x0000cfa0


	//   ....[64]....
        /*0934*/ 	.word	0x0000cfe0


	//   ....[65]....
        /*0938*/ 	.word	0x0000d010


	//   ....[66]....
        /*093c*/ 	.word	0x0000d040


	//   ....[67]....
        /*0940*/ 	.word	0x0000d070


	//   ....[68]....
        /*0944*/ 	.word	0x0000d0a0


	//   ....[69]....
        /*0948*/ 	.word	0x0000d200


	//   ....[70]....
        /*094c*/ 	.word	0x0000d240


	//   ....[71]....
        /*0950*/ 	.word	0x0000d270


	//   ....[72]....
        /*0954*/ 	.word	0x0000d2a0


	//   ....[73]....
        /*0958*/ 	.word	0x0000d2d0


	//   ....[74]....
        /*095c*/ 	.word	0x0000d300


	//   ....[75]....
        /*0960*/ 	.word	0x0000d390


	//   ....[76]....
        /*0964*/ 	.word	0x0000d3c0


	//   ....[77]....
        /*0968*/ 	.word	0x0000d3d0


	//   ....[78]....
        /*096c*/ 	.word	0x0000d430


	//   ....[79]....
        /*0970*/ 	.word	0x0000da10


	//   ....[80]....
        /*0974*/ 	.word	0x0000da70


	//   ....[81]....
        /*0978*/ 	.word	0x0000dac0


	//   ....[82]....
        /*097c*/ 	.word	0x0000db10


	//   ....[83]....
        /*0980*/ 	.word	0x0000db60


	//   ....[84]....
        /*0984*/ 	.word	0x0000dbd0


	//   ....[85]....
        /*0988*/ 	.word	0x0000dc10


	//   ....[86]....
        /*098c*/ 	.word	0x0000dc80


	//   ....[87]....
        /*0990*/ 	.word	0x0000dcf0


	//   ....[88]....
        /*0994*/ 	.word	0x0000dd50


	//   ....[89]....
        /*0998*/ 	.word	0x0000ddd0


	//   ....[90]....
        /*099c*/ 	.word	0x0000de20


	//   ....[91]....
        /*09a0*/ 	.word	0x0000de70


	//   ....[92]....
        /*09a4*/ 	.word	0x0000ded0


	//   ....[93]....
        /*09a8*/ 	.word	0x0000df40


	//   ....[94]....
        /*09ac*/ 	.word	0x0000dfb0


	//   ....[95]....
        /*09b0*/ 	.word	0x0000e010


	//   ....[96]....
        /*09b4*/ 	.word	0x0000e070


	//   ....[97]....
        /*09b8*/ 	.word	0x0000e0d0


	//   ....[98]....
        /*09bc*/ 	.word	0x0000e140


	//   ....[99]....
        /*09c0*/ 	.word	0x0000e1a0


	//   ....[100]....
        /*09c4*/ 	.word	0x0000e200


	//   ....[101]....
        /*09c8*/ 	.word	0x0000e260


	//   ....[102]....
        /*09cc*/ 	.word	0x0000e2d0


	//   ....[103]....
        /*09d0*/ 	.word	0x0000e330


	//   ....[104]....
        /*09d4*/ 	.word	0x0000e390


	//   ....[105]....
        /*09d8*/ 	.word	0x0000e3f0


	//   ....[106]....
        /*09dc*/ 	.word	0x0000e460


	//   ....[107]....
        /*09e0*/ 	.word	0x0000e4c0


	//   ....[108]....
        /*09e4*/ 	.word	0x0000e520


	//   ....[109]....
        /*09e8*/ 	.word	0x0000e580


	//   ....[110]....
        /*09ec*/ 	.word	0x0000e5f0


	//   ....[111]....
        /*09f0*/ 	.word	0x0000e650


	//   ....[112]....
        /*09f4*/ 	.word	0x0000e6b0


	//   ....[113]....
        /*09f8*/ 	.word	0x0000e710


	//   ....[114]....
        /*09fc*/ 	.word	0x0000e780


	//   ....[115]....
        /*0a00*/ 	.word	0x0000e7d0


	//   ....[116]....
        /*0a04*/ 	.word	0x0000e810


	//   ....[117]....
        /*0a08*/ 	.word	0x0000e860


	//   ....[118]....
        /*0a0c*/ 	.word	0x0000e8b0


	//   ....[119]....
        /*0a10*/ 	.word	0x0000e900


	//   ....[120]....
        /*0a14*/ 	.word	0x0000e970


	//   ....[121]....
        /*0a18*/ 	.word	0x0000e9b0


	//   ....[122]....
        /*0a1c*/ 	.word	0x0000ea00


	//   ....[123]....
        /*0a20*/ 	.word	0x0000ea50


	//   ....[124]....
        /*0a24*/ 	.word	0x0000eaa0


	//   ....[125]....
        /*0a28*/ 	.word	0x0000eaf0


	//   ....[126]....
        /*0a2c*/ 	.word	0x0000eb60


	//   ....[127]....
        /*0a30*/ 	.word	0x0000eba0


	//   ....[128]....
        /*0a34*/ 	.word	0x0000ec10


	//   ....[129]....
        /*0a38*/ 	.word	0x0000ec70


	//   ....[130]....
        /*0a3c*/ 	.word	0x0000ecd0


	//----- nvinfo : EIATTR_EXIT_INSTR_OFFSETS
	.align		4
.L_256:
        /*0a40*/ 	.byte	0x04, 0x1c
        /*0a42*/ 	.short	(.L_258 - .L_257)


	//   ....[0]....
.L_257:
        /*0a44*/ 	.word	0x00000c10


	//   ....[1]....
        /*0a48*/ 	.word	0x0000d9d0


	//----- nvinfo : EIATTR_MAX_THREADS
	.align		4
.L_258:
        /*0a4c*/ 	.byte	0x04, 0x05
        /*0a4e*/ 	.short	(.L_260 - .L_259)
.L_259:
        /*0a50*/ 	.word	0x00000100
        /*0a54*/ 	.word	0x00000001
        /*0a58*/ 	.word	0x00000001


	//----- nvinfo : EIATTR_CRS_STACK_SIZE
	.align		4
.L_260:
        /*0a5c*/ 	.byte	0x04, 0x1e
        /*0a5e*/ 	.short	(.L_262 - .L_261)
.L_261:
        /*0a60*/ 	.word	0x00000000
.L_262:


//--------------------- .nv.info._ZN7cutlass13device_kernelIN5flash19enable_sm80_to_sm89INS1_16FlashAttnFwdSm80INS1_25CollectiveMainloopFwdSm80ILi8ELi1ELb0EN4cute5tupleIJNS5_1CILi128EEENS7_ILi32EEENS7_ILi256EEEEEELi256ENS_10bfloat16_tEfNS_4arch4Sm80ELb0ELb0ELb0ELb1ELb0ELb1ELb1ELb1EEENS1_21CollectiveEpilogueFwdINS6_IJS8_SA_S9_EEENS6_IJNS7_ILi1EEESI_SI_EEESC_SE_Li256ELb1ELb1ELb1ELb0EEENS1_36VarlenDynamicPersistentTileSchedulerILi128ELi32ELi256ELi256ELb1ELb1ELb0ELb0ELb1ELb1EEEEEEEEEvNT_6ParamsE --------------------------
	.section	.nv.info._ZN7cutlass13device_kernelIN5flash19enable_sm80_to_sm89INS1_16FlashAttnFwdSm80INS1_25CollectiveMainloopFwdSm80ILi8ELi1ELb0EN4cute5tupleIJNS5_1CILi128EEENS7_ILi32EEENS7_ILi256EEEEEELi256ENS_10bfloat16_tEfNS_4arch4Sm80ELb0ELb0ELb0ELb1ELb0ELb1ELb1ELb1EEENS1_21CollectiveEpilogueFwdINS6_IJS8_SA_S9_EEENS6_IJNS7_ILi1EEESI_SI_EEESC_SE_Li256ELb1ELb1ELb1ELb0EEENS1_36VarlenDynamicPersistentTileSchedulerILi128ELi32ELi256ELi256ELb1ELb1ELb0ELb0ELb1ELb1EEEEEEEEEvNT_6ParamsE,"",@"SHT_CUDA_INFO"
	.sectionflags	@""
	.align	4


	//----- nvinfo : EIATTR_CUDA_API_VERSION
	.align		4
        /*0000*/ 	.byte	0x04, 0x37
        /*0002*/ 	.short	(.L_264 - .L_263)
.L_263:
        /*0004*/ 	.word	0x00000082


	//----- nvinfo : EIATTR_SW2861232_WAR
	.align		4
.L_264:
        /*0008*/ 	.byte	0x01, 0x35
	.zero		2


	//----- nvinfo : EIATTR_PARAM_CBANK
	.align		4
        /*000c*/ 	.byte	0x04, 0x0a
        /*000e*/ 	.short	(.L_266 - .L_265)
	.align		4
.L_265:
        /*0010*/ 	.word	index@(.nv.constant0._ZN7cutlass13device_kernelIN5flash19enable_sm80_to_sm89INS1_16FlashAttnFwdSm80INS1_25CollectiveMainloopFwdSm80ILi8ELi1ELb0EN4cute5tupleIJNS5_1CILi128EEENS7_ILi32EEENS7_ILi256EEEEEELi256ENS_10bfloat16_tEfNS_4arch4Sm80ELb0ELb0ELb0ELb1ELb0ELb1ELb1ELb1EEENS1_21CollectiveEpilogueFwdINS6_IJS8_SA_S9_EEENS6_IJNS7_ILi1EEESI_SI_EEESC_SE_Li256ELb1ELb1ELb1ELb0EEENS1_36VarlenDynamicPersistentTileSchedulerILi128ELi32ELi256ELi256ELb1ELb1ELb0ELb0ELb1ELb1EEEEEEEEEvNT_6ParamsE)
        /*0014*/ 	.short	0x0160
        /*0016*/ 	.short	0x0438


	//----- nvinfo : EIATTR_CBANK_PARAM_SIZE
	.align		4
.L_266:
        /*0018*/ 	.byte	0x03, 0x19
        /*001a*/ 	.short	0x0438


	//----- nvinfo : EIATTR_KPARAM_INFO
	.align		4
        /*001c*/ 	.byte	0x04, 0x17
        /*001e*/ 	.short	(.L_268 - .L_267)
.L_267:
        /*0020*/ 	.word	0x00000000
        /*0024*/ 	.short	0x0000
        /*0026*/ 	.short	0x0000
        /*0028*/ 	.byte	0x00, 0xf0, 0xe1, 0x10


	//----- nvinfo : EIATTR_MAXREG_COUNT
	.align		4
.L_268:
        /*002c*/ 	.byte	0x03, 0x1b
        /*002e*/ 	.short	0x00ff


	//----- nvinfo : EIATTR_NUM_BARRIERS
	.align		4
        /*0030*/ 	.byte	0x02, 0x4c
        /*0032*/ 	.byte	0x06
	.zero		1


	//----- nvinfo : EIATTR_ANNOTATIONS
	.align		4
        /*0034*/ 	.byte	0x04, 0x55
        /*0036*/ 	.short	(.L_270 - .L_269)


	//   ....[0]....
.L_269:
        /*0038*/ 	.word	0x00000001
        /*003c*/ 	.byte	0x70, 0x00, 0x00, 0x00, 0x01, 0x00, 0x00, 0x00, 0xb0, 0x0e, 0x00, 0x00, 0x01, 0x00, 0x00, 0x00
        /*004c*/ 	.byte	0x20, 0x12, 0x00, 0x00, 0x01, 0x00, 0x00, 0x00, 0x70, 0x1d, 0x01, 0x00, 0x01, 0x00, 0x00, 0x00
        /*005c*/ 	.byte	0xb0, 0x1d, 0x01, 0x00, 0x01, 0x00, 0x00, 0x00, 0x30, 0x52, 0x01, 0x00


	//----- nvinfo : EIATTR_MERCURY_ISA_VERSION
	.align		4
.L_270:
        /*0068*/ 	.byte	0x03, 0x5f
        /*006a*/ 	.short	0x0000


	//----- nvinfo : EIATTR_INT_WARP_WIDE_INSTR_OFFSETS
	.align		4
        /*006c*/ 	.byte	0x04, 0x31
        /*006e*/ 	.short	(.L_272 - .L_271)


	//   ....[0]....
.L_271:
        /*0070*/ 	.word	0x000112f0


	//   ....[1]....
        /*0074*/ 	.word	0x00011370


	//----- nvinfo : EIATTR_COOP_GROUP_MASK_REGIDS
	.align		4
.L_272:
        /*0078*/ 	.byte	0x04, 0x29
        /*007a*/ 	.short	(.L_274 - .L_273)


	//   ....[0]....
.L_273:
        /*007c*/ 	.word	0xffffffff


	//   ....[1]....
        /*0080*/ 	.word	0xffffffff


	//   ....[2]....
        /*0084*/ 	.word	0xffffffff


	//   ....[3]....
        /*0088*/ 	.word	0xffffffff


	//   ....[4]....
        /*008c*/ 	.word	0xffffffff


	//   ....[5]....
        /*0090*/ 	.word	0xffffffff


	//   ....[6]....
        /*0094*/ 	.word	0xffffffff


	//   ....[7]....
        /*0098*/ 	.word	0xffffffff


	//   ....[8]....
        /*009c*/ 	.word	0xffffffff


	//   ....[9]....
        /*00a0*/ 	.word	0xffffffff


	//   ....[10]....
        /*00a4*/ 	.word	0xffffffff


	//   ....[11]....
        /*00a8*/ 	.word	0xffffffff


	//   ....[12]....
        /*00ac*/ 	.word	0xffffffff


	//   ....[13]....
        /*00b0*/ 	.word	0xffffffff


	//   ....[14]....
        /*00b4*/ 	.word	0xffffffff


	//   ....[15]....
        /*00b8*/ 	.word	0xffffffff


	//   ....[16]....
        /*00bc*/ 	.word	0xffffffff


	//   ....[17]....
        /*00c0*/ 	.word	0xffffffff


	//   ....[18]....
        /*00c4*/ 	.word	0xffffffff


	//   ....[19]....
        /*00c8*/ 	.word	0xffffffff


	//   ....[20]....
        /*00cc*/ 	.word	0xffffffff


	//   ....[21]....
        /*00d0*/ 	.word	0xffffffff


	//   ....[22]....
        /*00d4*/ 	.word	0xffffffff


	//   ....[23]....
        /*00d8*/ 	.word	0xffffffff


	//   ....[24]....
        /*00dc*/ 	.word	0xffffffff


	//   ....[25]....
        /*00e0*/ 	.word	0xffffffff


	//   ....[26]....
        /*00e4*/ 	.word	0xffffffff


	//   ....[27]....
        /*00e8*/ 	.word	0xffffffff


	//   ....[28]....
        /*00ec*/ 	.word	0xffffffff


	//   ....[29]....
        /*00f0*/ 	.word	0xffffffff


	//   ....[30]....
        /*00f4*/ 	.word	0xffffffff


	//   ....[31]....
        /*00f8*/ 	.word	0xffffffff


	//   ....[32]....
        /*00fc*/ 	.word	0xffffffff


	//   ....[33]....
        /*0100*/ 	.word	0xffffffff


	//   ....[34]....
        /*0104*/ 	.word	0xffffffff


	//   ....[35]....
        /*0108*/ 	.word	0xffffffff


	//   ....[36]....
        /*010c*/ 	.word	0xffffffff


	//   ....[37]....
        /*0110*/ 	.word	0xffffffff


	//   ....[38]....
        /*0114*/ 	.word	0xffffffff


	//   ....[39]....
        /*0118*/ 	.word	0xffffffff


	//   ....[40]....
        /*011c*/ 	.word	0xffffffff


	//   ....[41]....
        /*0120*/ 	.word	0xffffffff


	//   ....[42]....
        /*0124*/ 	.word	0xffffffff


	//   ....[43]....
        /*0128*/ 	.word	0xffffffff


	//   ....[44]....
        /*012c*/ 	.word	0xffffffff


	//   ....[45]....
        /*0130*/ 	.word	0xffffffff


	//   ....[46]....
        /*0134*/ 	.word	0xffffffff


	//   ....[47]....
        /*0138*/ 	.word	0xffffffff


	//   ....[48]....
        /*013c*/ 	.word	0xffffffff


	//   ....[49]....
        /*0140*/ 	.word	0xffffffff


	//   ....[50]....
        /*0144*/ 	.word	0xffffffff


	//   ....[51]....
        /*0148*/ 	.word	0xffffffff


	//   ....[52]....
        /*014c*/ 	.word	0xffffffff


	//   ....[53]....
        /*0150*/ 	.word	0xffffffff


	//   ....[54]....
        /*0154*/ 	.word	0xffffffff


	//   ....[55]....
        /*0158*/ 	.word	0xffffffff


	//   ....[56]....
        /*015c*/ 	.word	0xffffffff


	//   ....[57]....
        /*0160*/ 	.word	0xffffffff


	//   ....[58]....
        /*0164*/ 	.word	0xffffffff


	//   ....[59]....
        /*0168*/ 	.word	0xffffffff


	//   ....[60]....
        /*016c*/ 	.word	0xffffffff


	//   ....[61]....
        /*0170*/ 	.word	0xffffffff


	//   ....[62]....
        /*0174*/ 	.word	0xffffffff


	//   ....[63]....
        /*0178*/ 	.word	0xffffffff


	//   ....[64]....
        /*017c*/ 	.word	0xffffffff


	//   ....[65]....
        /*0180*/ 	.word	0xffffffff


	//   ....[66]....
        /*0184*/ 	.word	0xffffffff


	//   ....[67]....
        /*0188*/ 	.word	0xffffffff


	//   ....[68]....
        /*018c*/ 	.word	0xffffffff


	//   ....[69]....
        /*0190*/ 	.word	0xffffffff


	//   ....[70]....
        /*0194*/ 	.word	0xffffffff


	//   ....[71]....
        /*0198*/ 	.word	0xffffffff


	//   ....[72]....
        /*019c*/ 	.word	0xffffffff


	//   ....[73]....
        /*01a0*/ 	.word	0xffffffff


	//   ....[74]....
        /*01a4*/ 	.word	0xffffffff


	//   ....[75]....
        /*01a8*/ 	.word	0xffffffff


	//   ....[76]....
        /*01ac*/ 	.word	0xffffffff


	//   ....[77]....
        /*01b0*/ 	.word	0xffffffff


	//   ....[78]....
        /*01b4*/ 	.word	0xffffffff


	//   ....[79]....
        /*01b8*/ 	.word	0xffffffff


	//   ....[80]....
        /*01bc*/ 	.word	0xffffffff


	//   ....[81]....
        /*01c0*/ 	.word	0xffffffff


	//   ....[82]....
        /*01c4*/ 	.word	0xffffffff


	//   ....[83]....
        /*01c8*/ 	.word	0xffffffff


	//   ....[84]....
        /*01cc*/ 	.word	0xffffffff


	//   ....[85]....
        /*01d0*/ 	.word	0xffffffff


	//   ....[86]....
        /*01d4*/ 	.word	0xffffffff


	//   ....[87]....
        /*01d8*/ 	.word	0xffffffff


	//   ....[88]....
        /*01dc*/ 	.word	0xffffffff


	//   ....[89]....
        /*01e0*/ 	.word	0xffffffff


	//   ....[90]....
        /*01e4*/ 	.word	0xffffffff


	//   ....[91]....
        /*01e8*/ 	.word	0xffffffff


	//   ....[92]....
        /*01ec*/ 	.word	0xffffffff


	//   ....[93]....
        /*01f0*/ 	.word	0xffffffff


	//   ....[94]....
        /*01f4*/ 	.word	0xffffffff


	//   ....[95]....
        /*01f8*/ 	.word	0xffffffff


	//   ....[96]....
        /*01fc*/ 	.word	0xffffffff


	//   ....[97]....
        /*0200*/ 	.word	0xffffffff


	//   ....[98]....
        /*0204*/ 	.word	0xffffffff


	//   ....[99]....
        /*0208*/ 	.word	0xffffffff


	//   ....[100]....
        /*020c*/ 	.word	0xffffffff


	//   ....[101]....
        /*0210*/ 	.word	0xffffffff


	//   ....[102]....
        /*0214*/ 	.word	0xffffffff


	//   ....[103]....
        /*0218*/ 	.word	0xffffffff


	//   ....[104]....
        /*021c*/ 	.word	0xffffffff


	//   ....[105]....
        /*0220*/ 	.word	0xffffffff


	//   ....[106]....
        /*0224*/ 	.word	0xffffffff


	//   ....[107]....
        /*0228*/ 	.word	0xffffffff


	//   ....[108]....
        /*022c*/ 	.word	0xffffffff


	//   ....[109]....
        /*0230*/ 	.word	0xffffffff


	//   ....[110]....
        /*0234*/ 	.word	0xffffffff


	//   ....[111]....
        /*0238*/ 	.word	0xffffffff


	//   ....[112]....
        /*023c*/ 	.word	0xffffffff


	//   ....[113]....
        /*0240*/ 	.word	0xffffffff


	//   ....[114]....
        /*0244*/ 	.word	0xffffffff


	//   ....[115]....
        /*0248*/ 	.word	0xffffffff


	//   ....[116]....
        /*024c*/ 	.word	0xffffffff


	//   ....[117]....
        /*0250*/ 	.word	0xffffffff


	//   ....[118]....
        /*0254*/ 	.word	0xffffffff


	//   ....[119]....
        /*0258*/ 	.word	0xffffffff


	//   ....[120]....
        /*025c*/ 	.word	0xffffffff


	//   ....[121]....
        /*0260*/ 	.word	0xffffffff


	//   ....[122]....
        /*0264*/ 	.word	0xffffffff


	//   ....[123]....
        /*0268*/ 	.word	0xffffffff


	//   ....[124]....
        /*026c*/ 	.word	0xffffffff


	//   ....[125]....
        /*0270*/ 	.word	0xffffffff


	//   ....[126]....
        /*0274*/ 	.word	0xffffffff


	//   ....[127]....
        /*0278*/ 	.word	0xffffffff


	//   ....[128]....
        /*027c*/ 	.word	0xffffffff


	//   ....[129]....
        /*0280*/ 	.word	0xffffffff


	//   ....[130]....
        /*0284*/ 	.word	0xffffffff


	//   ....[131]....
        /*0288*/ 	.word	0xffffffff


	//   ....[132]....
        /*028c*/ 	.word	0xffffffff


	//   ....[133]....
        /*0290*/ 	.word	0xffffffff


	//   ....[134]....
        /*0294*/ 	.word	0xffffffff


	//   ....[135]....
        /*0298*/ 	.word	0xffffffff


	//   ....[136]....
        /*029c*/ 	.word	0xffffffff


	//   ....[137]....
        /*02a0*/ 	.word	0xffffffff


	//   ....[138]....
        /*02a4*/ 	.word	0xffffffff


	//   ....[139]....
        /*02a8*/ 	.word	0xffffffff


	//   ....[140]....
        /*02ac*/ 	.word	0xffffffff


	//   ....[141]....
        /*02b0*/ 	.word	0xffffffff


	//   ....[142]....
        /*02b4*/ 	.word	0xffffffff


	//   ....[143]....
        /*02b8*/ 	.word	0xffffffff


	//   ....[144]....
        /*02bc*/ 	.word	0xffffffff


	//   ....[145]....
        /*02c0*/ 	.word	0xffffffff


	//   ....[146]....
        /*02c4*/ 	.word	0xffffffff


	//----- nvinfo : EIATTR_COOP_GROUP_INSTR_OFFSETS
	.align		4
.L_274:
        /*02c8*/ 	.byte	0x04, 0x28
        /*02ca*/ 	.short	(.L_276 - .L_275)


	//   ....[0]....
.L_275:
        /*02cc*/ 	.word	0x00000050


	//   ....[1]....
        /*02d0*/ 	.word	0x000001e0


	//   ....[2]....
        /*02d4*/ 	.word	0x00000210


	//   ....[3]....
        /*02d8*/ 	.word	0x00000240


	//   ....[4]....
        /*02dc*/ 	.word	0x00000270


	//   ....[5]....
        /*02e0*/ 	.word	0x000002a0


	//   ....[6]....
        /*02e4*/ 	.word	0x000002d0


	//   ....[7]....
        /*02e8*/ 	.word	0x00000440


	//   ....[8]....
        /*02ec*/ 	.word	0x00000480


	//   ....[9]....
        /*02f0*/ 	.word	0x000004b0


	//   ....[10]....
        /*02f4*/ 	.word	0x000004e0


	//   ....[11]....
        /*02f8*/ 	.word	0x00000510


	//   ....[12]....
        /*02fc*/ 	.word	0x00000540


	//   ....[13]....
        /*0300*/ 	.word	0x000005d0


	//   ....[14]....
        /*0304*/ 	.word	0x00000600


	//   ....[15]....
        /*0308*/ 	.word	0x00000610


	//   ....[16]....
        /*030c*/ 	.word	0x00000680


	//   ....[17]....
        /*0310*/ 	.word	0x00006300


	//   ....[18]....
        /*0314*/ 	.word	0x00006320


	//   ....[19]....
        /*0318*/ 	.word	0x000064e0


	//   ....[20]....
        /*031c*/ 	.word	0x000064f0


	//   ....[21]....
        /*0320*/ 	.word	0x00006670


	//   ....[22]....
        /*0324*/ 	.word	0x00006690


	//   ....[23]....
        /*0328*/ 	.word	0x000067f0


	//   ....[24]....
        /*032c*/ 	.word	0x00006800


	//   ....[25]....
        /*0330*/ 	.word	0x00006c50


	//   ....[26]....
        /*0334*/ 	.word	0x00006c90


	//   ....[27]....
        /*0338*/ 	.word	0x00006cd0


	//   ....[28]....
        /*033c*/ 	.word	0x00006d00


	//   ....[29]....
        /*0340*/ 	.word	0x00009dd0


	//   ....[30]....
        /*0344*/ 	.word	0x00009e10


	//   ....[31]....
        /*0348*/ 	.word	0x00009e50


	//   ....[32]....
        /*034c*/ 	.word	0x00009e80


	//   ....[33]....
        /*0350*/ 	.word	0x0000def0


	//   ....[34]....
        /*0354*/ 	.word	0x0000df90


	//   ....[35]....
        /*0358*/ 	.word	0x0000dfb0


	//   ....[36]....
        /*035c*/ 	.word	0x0000e070


	//   ....[37]....
        /*0360*/ 	.word	0x0000f510


	//   ....[38]....
        /*0364*/ 	.word	0x0000f530


	//   ....[39]....
        /*0368*/ 	.word	0x0000f550


	//   ....[40]....
        /*036c*/ 	.word	0x0000f570


	//   ....[41]....
        /*0370*/ 	.word	0x000108e0


	//   ....[42]....
        /*0374*/ 	.word	0x000108f0


	//   ....[43]....
        /*0378*/ 	.word	0x00010920


	//   ....[44]....
        /*037c*/ 	.word	0x00010930


	//   ....[45]....
        /*0380*/ 	.word	0x000120f0


	//   ....[46]....
        /*0384*/ 	.word	0x00012100


	//   ....[47]....
        /*0388*/ 	.word	0x00012120


	//   ....[48]....
        /*038c*/ 	.word	0x00012130


	//   ....[49]....
        /*0390*/ 	.word	0x000124f0


	//   ....[50]....
        /*0394*/ 	.word	0x00012510


	//   ....[51]....
        /*0398*/ 	.word	0x000126e0


	//   ....[52]....
        /*039c*/ 	.word	0x000126f0


	//   ....[53]....
        /*03a0*/ 	.word	0x00012860


	//   ....[54]....
        /*03a4*/ 	.word	0x00012880


	//   ....[55]....
        /*03a8*/ 	.word	0x000129f0


	//   ....[56]....
        /*03ac*/ 	.word	0x00012a00


	//   ....[57]....
        /*03b0*/ 	.word	0x00012d60


	//   ....[58]....
        /*03b4*/ 	.word	0x00012d80


	//   ....[59]....
        /*03b8*/ 	.word	0x00013910


	//   ....[60]....
        /*03bc*/ 	.word	0x00013920


	//   ....[61]....
        /*03c0*/ 	.word	0x00014bc0


	//   ....[62]....
        /*03c4*/ 	.word	0x00014be0


	//   ....[63]....
        /*03c8*/ 	.word	0x00014dc0


	//   ....[64]....
        /*03cc*/ 	.word	0x00014dd0


	//   ....[65]....
        /*03d0*/ 	.word	0x00014f40


	//   ....[66]....
        /*03d4*/ 	.word	0x00014f60


	//   ....[67]....
        /*03d8*/ 	.word	0x000150d0


	//   ....[68]....
        /*03dc*/ 	.word	0x000150e0


	//   ....[69]....
        /*03e0*/ 	.word	0x000152f0


	//   ....[70]....
        /*03e4*/ 	.word	0x00015310


	//   ....[71]....
        /*03e8*/ 	.word	0x00015430


	//   ....[72]....
        /*03ec*/ 	.word	0x00015470


	//   ....[73]....
        /*03f0*/ 	.word	0x000154a0


	//   ....[74]....
        /*03f4*/ 	.word	0x000154d0


	//   ....[75]....
        /*03f8*/ 	.word	0x00015500


	//   ....[76]....
        /*03fc*/ 	.word	0x00015530


	//   ....[77]....
        /*0400*/ 	.word	0x00015680


	//   ....[78]....
        /*0404*/ 	.word	0x000156c0


	//   ....[79]....
        /*0408*/ 	.word	0x000156f0


	//   ....[80]....
        /*040c*/ 	.word	0x00015720


	//   ....[81]....
        /*0410*/ 	.word	0x00015750


	//   ....[82]....
        /*0414*/ 	.word	0x00015780


	//   ....[83]....
        /*0418*/ 	.word	0x00015810


	//   ....[84]....
        /*041c*/ 	.word	0x00015840


	//   ....[85]....
        /*0420*/ 	.word	0x00015850


	//   ....[86]....
        /*0424*/ 	.word	0x000158b0


	//   ....[87]....
        /*0428*/ 	.word	0x00015df0


	//   ....[88]....
        /*042c*/ 	.word	0x00015e50


	//   ....[89]....
        /*0430*/ 	.word	0x00015ea0


	//   ....[90]....
        /*0434*/ 	.word	0x00015ef0


	//   ....[91]....
        /*0438*/ 	.word	0x00015f40


	//   ....[92]....
        /*043c*/ 	.word	0x00015fb0


	//   ....[93]....
        /*0440*/ 	.word	0x00015ff0


	//   ....[94]....
        /*0444*/ 	.word	0x00016060


	//   ....[95]....
        /*0448*/ 	.word	0x000160d0


	//   ....[96]....
        /*044c*/ 	.word	0x00016130


	//   ....[97]....
        /*0450*/ 	.word	0x000161a0


	//   ....[98]....
        /*0454*/ 	.word	0x00016210


	//   ....[99]....
        /*0458*/ 	.word	0x00016270


	//   ....[100]....
        /*045c*/ 	.word	0x000162d0


	//   ....[101]....
        /*0460*/ 	.word	0x00016330


	//   ....[102]....
        /*0464*/ 	.word	0x000163a0


	//   ....[103]....
        /*0468*/ 	.word	0x00016400


	//   ....[104]....
        /*046c*/ 	.word	0x00016460


	//   ....[105]....
        /*0470*/ 	.word	0x000164d0


	//   ....[106]....
        /*0474*/ 	.word	0x00016520


	//   ....[107]....
        /*0478*/ 	.word	0x00016570


	//   ....[108]....
        /*047c*/ 	.word	0x000165c0


	//   ....[109]....
        /*0480*/ 	.word	0x00016630


	//   ....[110]....
        /*0484*/ 	.word	0x000166a0


	//   ....[111]....
        /*0488*/ 	.word	0x00016700


	//   ....[112]....
        /*048c*/ 	.word	0x00016760


	//   ....[113]....
        /*0490*/ 	.word	0x000167c0


	//   ....[114]....
        /*0494*/ 	.word	0x00016830


	//   ....[115]....
        /*0498*/ 	.word	0x00016890


	//   ....[116]....
        /*049c*/ 	.word	0x000168f0


	//   ....[117]....
        /*04a0*/ 	.word	0x00016950


	//   ....[118]....
        /*04a4*/ 	.word	0x000169c0


	//   ....[119]....
        /*04a8*/ 	.word	0x00016a20


	//   ....[120]....
        /*04ac*/ 	.word	0x00016a80


	//   ....[121]....
        /*04b0*/ 	.word	0x00016ae0


	//   ....[122]....
        /*04b4*/ 	.word	0x00016b50


	//   ....[123]....
        /*04b8*/ 	.word	0x00016bb0


	//   ....[124]....
        /*04bc*/ 	.word	0x00016c10


	//   ....[125]....
        /*04c0*/ 	.word	0x00016c70


	//   ....[126]....
        /*04c4*/ 	.word	0x00016ce0


	//   ....[127]....
        /*04c8*/ 	.word	0x00016d40


	//   ....[128]....
        /*04cc*/ 	.word	0x00016da0


	//   ....[129]....
        /*04d0*/ 	.word	0x00016e00


	//   ....[130]....
        /*04d4*/ 	.word	0x00016e70


	//   ....[131]....
        /*04d8*/ 	.word	0x00016ec0


	//   ....[132]....
        /*04dc*/ 	.word	0x00016f00


	//   ....[133]....
        /*04e0*/ 	.word	0x00016f50


	//   ....[134]....
        /*04e4*/ 	.word	0x00016fa0


	//   ....[135]....
        /*04e8*/ 	.word	0x00016ff0


	//   ....[136]....
        /*04ec*/ 	.word	0x00017060


	//   ....[137]....
        /*04f0*/ 	.word	0x000170a0


	//   ....[138]....
        /*04f4*/ 	.word	0x000170f0


	//   ....[139]....
        /*04f8*/ 	.word	0x00017140


	//   ....[140]....
        /*04fc*/ 	.word	0x00017190


	//   ....[141]....
        /*0500*/ 	.word	0x000171e0


	//   ....[142]....
        /*0504*/ 	.word	0x00017250


	//   ....[143]....
        /*0508*/ 	.word	0x00017290


	//   ....[144]....
        /*050c*/ 	.word	0x00017300


	//   ....[145]....
        /*0510*/ 	.word	0x00017360


	//   ....[146]....
        /*0514*/ 	.word	0x000173c0


	//----- nvinfo : EIATTR_EXIT_INSTR_OFFSETS
	.align		4
.L_276:
        /*0518*/ 	.byte	0x04, 0x1c
        /*051a*/ 	.short	(.L_278 - .L_277)


	//   ....[0]....
.L_277:
        /*051c*/ 	.word	0x00000b40


	//   ....[1]....
        /*0520*/ 	.word	0x00015db0


	//----- nvinfo : EIATTR_MAX_THREADS
	.align		4
.L_278:
        /*0524*/ 	.byte	0x04, 0x05
        /*0526*/ 	.short	(.L_280 - .L_279)
.L_279:
        /*0528*/ 	.word	0x00000100
        /*052c*/ 	.word	0x00000001
        /*0530*/ 	.word	0x00000001


	//----- nvinfo : EIATTR_CRS_STACK_SIZE
	.align		4
.L_280:
        /*0534*/ 	.byte	0x04, 0x1e
        /*0536*/ 	.short	(.L_282 - .L_281)
.L_281:
        /*0538*/ 	.word	0x00000000
.L_282:


//--------------------- .nv.info._ZN7cutlass13device_kernelIN5flash19enable_sm80_to_sm89INS1_16FlashAttnFwdSm80INS1_25CollectiveMainloopFwdSm80ILi8ELi1ELb1EN4cute5tupleIJNS5_1CILi128EEENS7_ILi48EEENS7_ILi256EEEEEELi256ENS_10bfloat16_tEfNS_4arch4Sm80ELb0ELb1ELb0ELb0ELb0ELb0ELb1ELb1EEENS1_21CollectiveEpilogueFwdINS6_IJS8_SA_S9_EEENS6_IJNS7_ILi1EEESI_SI_EEESC_SE_Li256ELb0ELb1ELb1ELb0EEENS1_19SingleTileSchedulerILb0ELb1ELb1ELi128EEEEEEEEEvNT_6ParamsE --------------------------
	.section	.nv.info._ZN7cutlass13device_kernelIN5flash19enable_sm80_to_sm89INS1_16FlashAttnFwdSm80INS1_25CollectiveMainloopFwdSm80ILi8ELi1ELb1EN4cute5tupleIJNS5_1CILi128EEENS7_ILi48EEENS7_ILi256EEEEEELi256ENS_10bfloat16_tEfNS_4arch4Sm80ELb0ELb1ELb0ELb0ELb0ELb0ELb1ELb1EEENS1_21CollectiveEpilogueFwdINS6_IJS8_SA_S9_EEENS6_IJNS7_ILi1EEESI_SI_EEESC_SE_Li256ELb0ELb1ELb1ELb0EEENS1_19SingleTileSchedulerILb0ELb1ELb1ELi128EEEEEEEEEvNT_6ParamsE,"",@"SHT_CUDA_INFO"
	.sectionflags	@""
	.align	4


	//----- nvinfo : EIATTR_CUDA_API_VERSION
	.align		4
        /*0000*/ 	.byte	0x04, 0x37
        /*0002*/ 	.short	(.L_284 - .L_283)
.L_283:
        /*0004*/ 	.word	0x00000082


	//----- nvinfo : EIATTR_SW2861232_WAR
	.align		4
.L_284:
        /*0008*/ 	.byte	0x01, 0x35
	.zero		2


	//----- nvinfo : EIATTR_PARAM_CBANK
	.align		4
        /*000c*/ 	.byte	0x04, 0x0a
        /*000e*/ 	.short	(.L_286 - .L_285)
	.align		4
.L_285:
        /*0010*/ 	.word	index@(.nv.constant0._ZN7cutlass13device_kernelIN5flash19enable_sm80_to_sm89INS1_16FlashAttnFwdSm80INS1_25CollectiveMainloopFwdSm80ILi8ELi1ELb1EN4cute5tupleIJNS5_1CILi128EEENS7_ILi48EEENS7_ILi256EEEEEELi256ENS_10bfloat16_tEfNS_4arch4Sm80ELb0ELb1ELb0ELb0ELb0ELb0ELb1ELb1EEENS1_21CollectiveEpilogueFwdINS6_IJS8_SA_S9_EEENS6_IJNS7_ILi1EEESI_SI_EEESC_SE_Li256ELb0ELb1ELb1ELb0EEENS1_19SingleTileSchedulerILb0ELb1ELb1ELi128EEEEEEEEEvNT_6ParamsE)
        /*0014*/ 	.short	0x0160
        /*0016*/ 	.short	0x0418


	//----- nvinfo : EIATTR_CBANK_PARAM_SIZE
	.align		4
.L_286:
        /*0018*/ 	.byte	0x03, 0x19
        /*001a*/ 	.short	0x0418


	//----- nvinfo : EIATTR_KPARAM_INFO
	.align		4
        /*001c*/ 	.byte	0x04, 0x17
        /*001e*/ 	.short	(.L_288 - .L_287)
.L_287:
        /*0020*/ 	.word	0x00000000
        /*0024*/ 	.short	0x0000
        /*0026*/ 	.short	0x0000
        /*0028*/ 	.byte	0x00, 0xf0, 0x61, 0x10


	//----- nvinfo : EIATTR_MAXREG_COUNT
	.align		4
.L_288:
        /*002c*/ 	.byte	0x03, 0x1b
        /*002e*/ 	.short	0x00ff


	//----- nvinfo : EIATTR_NUM_BARRIERS
	.align		4
        /*0030*/ 	.byte	0x02, 0x4c
        /*0032*/ 	.byte	0x02
	.zero		1


	//----- nvinfo : EIATTR_ANNOTATIONS
	.align		4
        /*0034*/ 	.byte	0x04, 0x55
        /*0036*/ 	.short	(.L_290 - .L_289)


	//   ....[0]....
.L_289:
        /* <DEDUP_REMOVED lines=80> */


	//----- nvinfo : EIATTR_MERCURY_ISA_VERSION
	.align		4
.L_290:
        /*0528*/ 	.byte	0x03, 0x5f
        /*052a*/ 	.short	0x0000


	//----- nvinfo : EIATTR_INT_WARP_WIDE_INSTR_OFFSETS
	.align		4
        /*052c*/ 	.byte	0x04, 0x31
        /*052e*/ 	.short	(.L_292 - .L_291)


	//   ....[0]....
.L_291:
        /*0530*/ 	.word	0x00006cd0


	//   ....[1]....
        /*0534*/ 	.word	0x0000ac30


	//   ....[2]....
        /*0538*/ 	.word	0x0000dd00


	//----- nvinfo : EIATTR_COOP_GROUP_MASK_REGIDS
	.align		4
.L_292:
        /*053c*/ 	.byte	0x04, 0x29
        /*053e*/ 	.short	(.L_294 - .L_293)


	//   ....[0]....
.L_293:
        /*0540*/ 	.word	0xffffffff


	//   ....[1]....
        /*0544*/ 	.word	0xffffffff


	//   ....[2]....
        /*0548*/ 	.word	0xffffffff


	//   ....[3]....
        /*054c*/ 	.word	0xffffffff


	//   ....[4]....
        /*0550*/ 	.word	0xffffffff


	//   ....[5]....
        /*0554*/ 	.word	0xffffffff


	//   ....[6]....
        /*0558*/ 	.word	0xffffffff


	//   ....[7]....
        /*055c*/ 	.word	0xffffffff


	//   ....[8]....
        /*0560*/ 	.word	0xffffffff


	//   ....[9]....
        /*0564*/ 	.word	0xffffffff


	//   ....[10]....
        /*0568*/ 	.word	0xffffffff


	//   ....[11]....
        /*056c*/ 	.word	0xffffffff


	//   ....[12]....
        /*0570*/ 	.word	0xffffffff


	//   ....[13]....
        /*0574*/ 	.word	0xffffffff


	//   ....[14]....
        /*0578*/ 	.word	0xffffffff


	//   ....[15]....
        /*057c*/ 	.word	0xffffffff


	//   ....[16]....
        /*0580*/ 	.word	0xffffffff


	//   ....[17]....
        /*0584*/ 	.word	0xffffffff


	//   ....[18]....
        /*0588*/ 	.word	0xffffffff


	//   ....[19]....
        /*058c*/ 	.word	0xffffffff


	//   ....[20]....
        /*0590*/ 	.word	0xffffffff


	//   ....[21]....
        /*0594*/ 	.word	0xffffffff


	//   ....[22]....
        /*0598*/ 	.word	0xffffffff


	//   ....[23]....
        /*059c*/ 	.word	0xffffffff


	//   ....[24]....
        /*05a0*/ 	.word	0xffffffff


	//   ....[25]....
        /*05a4*/ 	.word	0xffffffff


	//   ....[26]....
        /*05a8*/ 	.word	0xffffffff


	//   ....[27]....
        /*05ac*/ 	.word	0xffffffff


	//   ....[28]....
        /*05b0*/ 	.word	0xffffffff


	//   ....[29]....
        /*05b4*/ 	.word	0xffffffff


	//   ....[30]....
        /*05b8*/ 	.word	0xffffffff


	//   ....[31]....
        /*05bc*/ 	.word	0xffffffff


	//   ....[32]....
        /*05c0*/ 	.word	0xffffffff


	//   ....[33]....
        /*05c4*/ 	.word	0xffffffff


	//   ....[34]....
        /*05c8*/ 	.word	0xffffffff


	//   ....[35]....
        /*05cc*/ 	.word	0xffffffff


	//   ....[36]....
        /*05d0*/ 	.word	0xffffffff


	//   ....[37]....
        /*05d4*/ 	.word	0xffffffff


	//   ....[38]....
        /*05d8*/ 	.word	0xffffffff


	//   ....[39]....
        /*05dc*/ 	.word	0xffffffff


	//   ....[40]....
        /*05e0*/ 	.word	0xffffffff


	//   ....[41]....
        /*05e4*/ 	.word	0xffffffff


	//   ....[42]....
        /*05e8*/ 	.word	0xffffffff


	//----- nvinfo : EIATTR_COOP_GROUP_INSTR_OFFSETS
	.align		4
.L_294:
        /*05ec*/ 	.byte	0x04, 0x28
        /*05ee*/ 	.short	(.L_296 - .L_295)


	//   ....[0]....
.L_295:
        /*05f0*/ 	.word	0x00000060


	//   ....[1]....
        /*05f4*/ 	.word	0x00001300


	//   ....[2]....
        /*05f8*/ 	.word	0x00001350


	//   ....[3]....
        /*05fc*/ 	.word	0x000014a0


	//   ....[4]....
        /*0600*/ 	.word	0x00001500


	//   ....[5]....
        /*0604*/ 	.word	0x00001690


	//   ....[6]....
        /*0608*/ 	.word	0x000016c0


	//   ....[7]....
        /*060c*/ 	.word	0x00001830


	//   ....[8]....
        /*0610*/ 	.word	0x00001850


	//   ....[9]....
        /*0614*/ 	.word	0x000033e0


	//   ....[10]....
        /*0618*/ 	.word	0x00003630


	//   ....[11]....
        /*061c*/ 	.word	0x00004260


	//   ....[12]....
        /*0620*/ 	.word	0x000042d0


	//   ....[13]....
        /*0624*/ 	.word	0x00004310


	//   ....[14]....
        /*0628*/ 	.word	0x00004340


	//   ....[15]....
        /*062c*/ 	.word	0x000070b0


	//   ....[16]....
        /*0630*/ 	.word	0x000074b0


	//   ....[17]....
        /*0634*/ 	.word	0x00007a90


	//   ....[18]....
        /*0638*/ 	.word	0x00007ab0


	//   ....[19]....
        /*063c*/ 	.word	0x000084e0


	//   ....[20]....
        /*0640*/ 	.word	0x00008500


	//   ....[21]....
        /*0644*/ 	.word	0x0000b050


	//   ....[22]....
        /*0648*/ 	.word	0x0000b070


	//   ....[23]....
        /*064c*/ 	.word	0x0000b6b0


	//   ....[24]....
        /*0650*/ 	.word	0x0000b6d0


	//   ....[25]....
        /*0654*/ 	.word	0x0000df50


	//   ....[26]....
        /*0658*/ 	.word	0x0000e340


	//   ....[27]....
        /*065c*/ 	.word	0x0000e920


	//   ....[28]....
        /*0660*/ 	.word	0x0000e940


	//   ....[29]....
        /*0664*/ 	.word	0x0000f300


	//   ....[30]....
        /*0668*/ 	.word	0x0000f320


	//   ....[31]....
        /*066c*/ 	.word	0x00010680


	//   ....[32]....
        /*0670*/ 	.word	0x00010690


	//   ....[33]....
        /*0674*/ 	.word	0x000106c0


	//   ....[34]....
        /*0678*/ 	.word	0x000106d0


	//   ....[35]....
        /*067c*/ 	.word	0x000115b0


	//   ....[36]....
        /*0680*/ 	.word	0x000115f0


	//   ....[37]....
        /*0684*/ 	.word	0x00011630


	//   ....[38]....
        /*0688*/ 	.word	0x00011660


	//   ....[39]....
        /*068c*/ 	.word	0x00011750


	//   ....[40]....
        /*0690*/ 	.word	0x00011770


	//   ....[41]....
        /*0694*/ 	.word	0x00012390


	//   ....[42]....
        /*0698*/ 	.word	0x000123a0


	//----- nvinfo : EIATTR_EXIT_INSTR_OFFSETS
	.align		4
.L_296:
        /*069c*/ 	.byte	0x04, 0x1c
        /*069e*/ 	.short	(.L_298 - .L_297)


	//   ....[0]....
.L_297:
        /*06a0*/ 	.word	0x000001c0


	//   ....[1]....
        /*06a4*/ 	.word	0x000123b0


	//   ....[2]....
        /*06a8*/ 	.word	0x00012f50


	//   ....[3]....
        /*06ac*/ 	.word	0x00012fa0


	//   ....[4]....
        /*06b0*/ 	.word	0x00012fd0


	//   ....[5]....
        /*06b4*/ 	.word	0x00013030


	//   ....[6]....
        /*06b8*/ 	.word	0x000132c0


	//----- nvinfo : EIATTR_CTAIDZ_USED
	.align		4
.L_298:
        /*06bc*/ 	.byte	0x01, 0x04
	.zero		2


	//----- nvinfo : EIATTR_MAX_THREADS
	.align		4
        /*06c0*/ 	.byte	0x04, 0x05
        /*06c2*/ 	.short	(.L_300 - .L_299)
.L_299:
        /*06c4*/ 	.word	0x00000100
        /*06c8*/ 	.word	0x00000001
        /*06cc*/ 	.word	0x00000001


	//----- nvinfo : EIATTR_CRS_STACK_SIZE
	.align		4
.L_300:
        /*06d0*/ 	.byte	0x04, 0x1e
        /*06d2*/ 	.short	(.L_302 - .L_301)
.L_301:
        /*06d4*/ 	.word	0x00000000
.L_302:


//--------------------- .nv.info._ZN7cutlass13device_kernelIN5flash19enable_sm80_to_sm89INS1_16FlashAttnFwdSm80INS1_25CollectiveMainloopFwdSm80ILi8ELi1ELb1EN4cute5tupleIJNS5_1CILi128EEENS7_ILi48EEENS7_ILi256EEEEEELi256ENS_10bfloat16_tEfNS_4arch4Sm80ELb0ELb1ELb0ELb1ELb0ELb0ELb1ELb1EEENS1_21CollectiveEpilogueFwdINS6_IJS8_SA_S9_EEENS6_IJNS7_ILi1EEESI_SI_EEESC_SE_Li256ELb1ELb1ELb1ELb0EEENS1_36VarlenDynamicPersistentTileSchedulerILi128ELi48ELi256ELi256ELb1ELb1ELb0ELb1ELb0ELb1EEEEEEEEEvNT_6ParamsE --------------------------
	.section	.nv.info._ZN7cutlass13device_kernelIN5flash19enable_sm80_to_sm89INS1_16FlashAttnFwdSm80INS1_25CollectiveMainloopFwdSm80ILi8ELi1ELb1EN4cute5tupleIJNS5_1CILi128EEENS7_ILi48EEENS7_ILi256EEEEEELi256ENS_10bfloat16_tEfNS_4arch4Sm80ELb0ELb1ELb0ELb1ELb0ELb0ELb1ELb1EEENS1_21CollectiveEpilogueFwdINS6_IJS8_SA_S9_EEENS6_IJNS7_ILi1EEESI_SI_EEESC_SE_Li256ELb1ELb1ELb1ELb0EEENS1_36VarlenDynamicPersistentTileSchedulerILi128ELi48ELi256ELi256ELb1ELb1ELb0ELb1ELb0ELb1EEEEEEEEEvNT_6ParamsE,"",@"SHT_CUDA_INFO"
	.sectionflags	@""
	.align	4


	//----- nvinfo : EIATTR_CUDA_API_VERSION
	.align		4
        /*0000*/ 	.byte	0x04, 0x37
        /*0002*/ 	.short	(.L_304 - .L_303)
.L_303:
        /*0004*/ 	.word	0x00000082


	//----- nvinfo : EIATTR_SW2861232_WAR
	.align		4
.L_304:
        /*0008*/ 	.byte	0x01, 0x35
	.zero		2


	//----- nvinfo : EIATTR_PARAM_CBANK
	.align		4
        /*000c*/ 	.byte	0x04, 0x0a
        /*000e*/ 	.short	(.L_306 - .L_305)
	.align		4
.L_305:
        /*0010*/ 	.word	index@(.nv.constant0._ZN7cutlass13device_kernelIN5flash19enable_sm80_to_sm89INS1_16FlashAttnFwdSm80INS1_25CollectiveMainloopFwdSm80ILi8ELi1ELb1EN4cute5tupleIJNS5_1CILi128EEENS7_ILi48EEENS7_ILi256EEEEEELi256ENS_10bfloat16_tEfNS_4arch4Sm80ELb0ELb1ELb0ELb1ELb0ELb0ELb1ELb1EEENS1_21CollectiveEpilogueFwdINS6_IJS8_SA_S9_EEENS6_IJNS7_ILi1EEESI_SI_EEESC_SE_Li256ELb1ELb1ELb1ELb0EEENS1_36VarlenDynamicPersistentTileSchedulerILi128ELi48ELi256ELi256ELb1ELb1ELb0ELb1ELb0ELb1EEEEEEEEEvNT_6ParamsE)
        /*0014*/ 	.short	0x0160
        /*0016*/ 	.short	0x0438


	//----- nvinfo : EIATTR_CBANK_PARAM_SIZE
	.align		4
.L_306:
        /*0018*/ 	.byte	0x03, 0x19
        /*001a*/ 	.short	0x0438


	//----- nvinfo : EIATTR_KPARAM_INFO
	.align		4
        /*001c*/ 	.byte	0x04, 0x17
        /*001e*/ 	.short	(.L_308 - .L_307)
.L_307:
        /*0020*/ 	.word	0x00000000
        /*0024*/ 	.short	0x0000
        /*0026*/ 	.short	0x0000
        /*0028*/ 	.byte	0x00, 0xf0, 0xe1, 0x10


	//----- nvinfo : EIATTR_MAXREG_COUNT
	.align		4
.L_308:
        /*002c*/ 	.byte	0x03, 0x1b
        /*002e*/ 	.short	0x00ff


	//----- nvinfo : EIATTR_NUM_BARRIERS
	.align		4
        /*0030*/ 	.byte	0x02, 0x4c
        /*0032*/ 	.byte	0x06
	.zero		1


	//----- nvinfo : EIATTR_ANNOTATIONS
	.align		4
        /*0034*/ 	.byte	0x04, 0x55
        /*0036*/ 	.short	(.L_310 - .L_309)


	//   ....[0]....
.L_309:
        /* <DEDUP_REMOVED lines=104> */


	//----- nvinfo : EIATTR_MERCURY_ISA_VERSION
	.align		4
.L_310:
        /*06a8*/ 	.byte	0x03, 0x5f
        /*06aa*/ 	.short	0x0000


	//----- nvinfo : EIATTR_INT_WARP_WIDE_INSTR_OFFSETS
	.align		4
        /*06ac*/ 	.byte	0x04, 0x31
        /*06ae*/ 	.short	(.L_312 - .L_311)


	//   ....[0]....
.L_311:
        /*06b0*/ 	.word	0x00010e80


	//   ....[1]....
        /*06b4*/ 	.word	0x00010f00


	//----- nvinfo : EIATTR_COOP_GROUP_MASK_REGIDS
	.align		4
.L_312:
        /*06b8*/ 	.byte	0x04, 0x29
        /*06ba*/ 	.short	(.L_314 - .L_313)


	//   ....[0]....
.L_313:
        /*06bc*/ 	.word	0xffffffff


	//   ....[1]....
        /*06c0*/ 	.word	0xffffffff


	//   ....[2]....
        /*06c4*/ 	.word	0xffffffff


	//   ....[3]....
        /*06c8*/ 	.word	0xffffffff


	//   ....[4]....
        /*06cc*/ 	.word	0xffffffff


	//   ....[5]....
        /*06d0*/ 	.word	0xffffffff


	//   ....[6]....
        /*06d4*/ 	.word	0xffffffff


	//   ....[7]....
        /*06d8*/ 	.word	0xffffffff


	//   ....[8]....
        /*06dc*/ 	.word	0xffffffff


	//   ....[9]....
        /*06e0*/ 	.word	0xffffffff


	//   ....[10]....
        /*06e4*/ 	.word	0xffffffff


	//   ....[11]....
        /*06e8*/ 	.word	0xffffffff


	//   ....[12]....
        /*06ec*/ 	.word	0xffffffff


	//   ....[13]....
        /*06f0*/ 	.word	0xffffffff


	//   ....[14]....
        /*06f4*/ 	.word	0xffffffff


	//   ....[15]....
        /*06f8*/ 	.word	0xffffffff


	//   ....[16]....
        /*06fc*/ 	.word	0xffffffff


	//   ....[17]....
        /*0700*/ 	.word	0xffffffff


	//   ....[18]....
        /*0704*/ 	.word	0xffffffff


	//   ....[19]....
        /*0708*/ 	.word	0xffffffff


	//   ....[20]....
        /*070c*/ 	.word	0xffffffff


	//   ....[21]....
        /*0710*/ 	.word	0xffffffff


	//   ....[22]....
        /*0714*/ 	.word	0xffffffff


	//   ....[23]....
        /*0718*/ 	.word	0xffffffff


	//   ....[24]....
        /*071c*/ 	.word	0xffffffff


	//   ....[25]....
        /*0720*/ 	.word	0xffffffff


	//   ....[26]....
        /*0724*/ 	.word	0xffffffff


	//   ....[27]....
        /*0728*/ 	.word	0xffffffff


	//   ....[28]....
        /*072c*/ 	.word	0xffffffff


	//   ....[29]....
        /*0730*/ 	.word	0xffffffff


	//   ....[30]....
        /*0734*/ 	.word	0xffffffff


	//   ....[31]....
        /*0738*/ 	.word	0xffffffff


	//   ....[32]....
        /*073c*/ 	.word	0xffffffff


	//   ....[33]....
        /*0740*/ 	.word	0xffffffff


	//   ....[34]....
        /*0744*/ 	.word	0xffffffff


	//   ....[35]....
        /*0748*/ 	.word	0xffffffff


	//   ....[36]....
        /*074c*/ 	.word	0xffffffff


	//   ....[37]....
        /*0750*/ 	.word	0xffffffff


	//   ....[38]....
        /*0754*/ 	.word	0xffffffff


	//   ....[39]....
        /*0758*/ 	.word	0xffffffff


	//   ....[40]....
        /*075c*/ 	.word	0xffffffff


	//   ....[41]....
        /*0760*/ 	.word	0xffffffff


	//   ....[42]....
        /*0764*/ 	.word	0xffffffff


	//   ....[43]....
        /*0768*/ 	.word	0xffffffff


	//   ....[44]....
        /*076c*/ 	.word	0xffffffff


	//   ....[45]....
        /*0770*/ 	.word	0xffffffff


	//   ....[46]....
        /*0774*/ 	.word	0xffffffff


	//   ....[47]....
        /*0778*/ 	.word	0xffffffff


	//   ....[48]....
        /*077c*/ 	.word	0xffffffff


	//   ....[49]....
        /*0780*/ 	.word	0xffffffff


	//   ....[50]....
        /*0784*/ 	.word	0xffffffff


	//   ....[51]....
        /*0788*/ 	.word	0xffffffff


	//   ....[52]....
        /*078c*/ 	.word	0xffffffff


	//   ....[53]....
        /*0790*/ 	.word	0xffffffff


	//   ....[54]....
        /*0794*/ 	.word	0xffffffff


	//   ....[55]....
        /*0798*/ 	.word	0xffffffff


	//   ....[56]....
        /*079c*/ 	.word	0xffffffff


	//   ....[57]....
        /*07a0*/ 	.word	0xffffffff


	//   ....[58]....
        /*07a4*/ 	.word	0xffffffff


	//   ....[59]....
        /*07a8*/ 	.word	0xffffffff


	//   ....[60]....
        /*07ac*/ 	.word	0xffffffff


	//   ....[61]....
        /*07b0*/ 	.word	0xffffffff


	//   ....[62]....
        /*07b4*/ 	.word	0xffffffff


	//   ....[63]....
        /*07b8*/ 	.word	0xffffffff


	//   ....[64]....
        /*07bc*/ 	.word	0xffffffff


	//   ....[65]....
        /*07c0*/ 	.word	0xffffffff


	//   ....[66]....
        /*07c4*/ 	.word	0xffffffff


	//   ....[67]....
        /*07c8*/ 	.word	0xffffffff


	//   ....[68]....
        /*07cc*/ 	.word	0xffffffff


	//   ....[69]....
        /*07d0*/ 	.word	0xffffffff


	//   ....[70]....
        /*07d4*/ 	.word	0xffffffff


	//   ....[71]....
        /*07d8*/ 	.word	0xffffffff


	//   ....[72]....
        /*07dc*/ 	.word	0xffffffff


	//   ....[73]....
        /*07e0*/ 	.word	0xffffffff


	//   ....[74]....
        /*07e4*/ 	.word	0xffffffff


	//   ....[75]....
        /*07e8*/ 	.word	0xffffffff


	//   ....[76]....
        /*07ec*/ 	.word	0xffffffff


	//   ....[77]....
        /*07f0*/ 	.word	0xffffffff


	//   ....[78]....
        /*07f4*/ 	.word	0xffffffff


	//   ....[79]....
        /*07f8*/ 	.word	0xffffffff


	//   ....[80]....
        /*07fc*/ 	.word	0xffffffff


	//   ....[81]....
        /*0800*/ 	.word	0xffffffff


	//   ....[82]....
        /*0804*/ 	.word	0xffffffff


	//   ....[83]....
        /*0808*/ 	.word	0xffffffff


	//   ....[84]....
        /*080c*/ 	.word	0xffffffff


	//   ....[85]....
        /*0810*/ 	.word	0xffffffff


	//   ....[86]....
        /*0814*/ 	.word	0xffffffff


	//   ....[87]....
        /*0818*/ 	.word	0xffffffff


	//   ....[88]....
        /*081c*/ 	.word	0xffffffff


	//   ....[89]....
        /*0820*/ 	.word	0xffffffff


	//   ....[90]....
        /*0824*/ 	.word	0xffffffff


	//   ....[91]....
        /*0828*/ 	.word	0xffffffff


	//   ....[92]....
        /*082c*/ 	.word	0xffffffff


	//   ....[93]....
        /*0830*/ 	.word	0xffffffff


	//   ....[94]....
        /*0834*/ 	.word	0xffffffff


	//   ....[95]....
        /*0838*/ 	.word	0xffffffff


	//   ....[96]....
        /*083c*/ 	.word	0xffffffff


	//   ....[97]....
        /*0840*/ 	.word	0xffffffff


	//   ....[98]....
        /*0844*/ 	.word	0xffffffff


	//   ....[99]....
        /*0848*/ 	.word	0xffffffff


	//   ....[100]....
        /*084c*/ 	.word	0xffffffff


	//   ....[101]....
        /*0850*/ 	.word	0xffffffff


	//   ....[102]....
        /*0854*/ 	.word	0xffffffff


	//   ....[103]....
        /*0858*/ 	.word	0xffffffff


	//   ....[104]....
        /*085c*/ 	.word	0xffffffff


	//   ....[105]....
        /*0860*/ 	.word	0xffffffff


	//   ....[106]....
        /*0864*/ 	.word	0xffffffff


	//   ....[107]....
        /*0868*/ 	.word	0xffffffff


	//   ....[108]....
        /*086c*/ 	.word	0xffffffff


	//   ....[109]....
        /*0870*/ 	.word	0xffffffff


	//   ....[110]....
        /*0874*/ 	.word	0xffffffff


	//   ....[111]....
        /*0878*/ 	.word	0xffffffff


	//   ....[112]....
        /*087c*/ 	.word	0xffffffff


	//   ....[113]....
        /*0880*/ 	.word	0xffffffff


	//   ....[114]....
        /*0884*/ 	.word	0xffffffff


	//   ....[115]....
        /*0888*/ 	.word	0xffffffff


	//   ....[116]....
        /*088c*/ 	.word	0xffffffff


	//   ....[117]....
        /*0890*/ 	.word	0xffffffff


	//   ....[118]....
        /*0894*/ 	.word	0xffffffff


	//   ....[119]....
        /*0898*/ 	.word	0xffffffff


	//   ....[120]....
        /*089c*/ 	.word	0xffffffff


	//   ....[121]....
        /*08a0*/ 	.word	0xffffffff


	//   ....[122]....
        /*08a4*/ 	.word	0xffffffff


	//   ....[123]....
        /*08a8*/ 	.word	0xffffffff


	//   ....[124]....
        /*08ac*/ 	.word	0xffffffff


	//   ....[125]....
        /*08b0*/ 	.word	0xffffffff


	//   ....[126]....
        /*08b4*/ 	.word	0xffffffff


	//   ....[127]....
        /*08b8*/ 	.word	0xffffffff


	//   ....[128]....
        /*08bc*/ 	.word	0xffffffff


	//   ....[129]....
        /*08c0*/ 	.word	0xffffffff


	//   ....[130]....
        /*08c4*/ 	.word	0xffffffff


	//   ....[131]....
        /*08c8*/ 	.word	0xffffffff


	//   ....[132]....
        /*08cc*/ 	.word	0xffffffff


	//   ....[133]....
        /*08d0*/ 	.word	0xffffffff


	//   ....[134]....
        /*08d4*/ 	.word	0xffffffff


	//   ....[135]....
        /*08d8*/ 	.word	0xffffffff


	//   ....[136]....
        /*08dc*/ 	.word	0xffffffff


	//   ....[137]....
        /*08e0*/ 	.word	0xffffffff


	//   ....[138]....
        /*08e4*/ 	.word	0xffffffff


	//   ....[139]....
        /*08e8*/ 	.word	0xffffffff


	//   ....[140]....
        /*08ec*/ 	.word	0xffffffff


	//   ....[141]....
        /*08f0*/ 	.word	0xffffffff


	//   ....[142]....
        /*08f4*/ 	.word	0xffffffff


	//   ....[143]....
        /*08f8*/ 	.word	0xffffffff


	//   ....[144]....
        /*08fc*/ 	.word	0xffffffff


	//----- nvinfo : EIATTR_COOP_GROUP_INSTR_OFFSETS
	.align		4
.L_314:
        /*0900*/ 	.byte	0x04, 0x28
        /*0902*/ 	.short	(.L_316 - .L_315)


	//   ....[0]....
.L_315:
        /*0904*/ 	.word	0x00000050


	//   ....[1]....
        /*0908*/ 	.word	0x00000200


	//   ....[2]....
        /*090c*/ 	.word	0x00000230


	//   ....[3]....
        /*0910*/ 	.word	0x00000260


	//   ....[4]....
        /*0914*/ 	.word	0x00000290


	//   ....[5]....
        /*0918*/ 	.word	0x000002c0


	//   ....[6]....
        /*091c*/ 	.word	0x000002f0


	//   ....[7]....
        /*0920*/ 	.word	0x00000450


	//   ....[8]....
        /*0924*/ 	.word	0x00000490


	//   ....[9]....
        /*0928*/ 	.word	0x000004c0


	//   ....[10]....
        /*092c*/ 	.word	0x000004f0


	//   ....[11]....
        /*0930*/ 	.word	0x00000520


	//   ....[12]....
        /*0934*/ 	.word	0x00000550


	//   ....[13]....
        /*0938*/ 	.word	0x000005e0


	//   ....[14]....
        /*093c*/ 	.word	0x00000630


	//   ....[15]....
        /*0940*/ 	.word	0x00000650


	//   ....[16]....
        /*0944*/ 	.word	0x000006b0


	//   ....[17]....
        /*0948*/ 	.word	0x00002aa0


	//   ....[18]....
        /*094c*/ 	.word	0x00002ae0


	//   ....[19]....
        /*0950*/ 	.word	0x00002c20


	//   ....[20]....
        /*0954*/ 	.word	0x00002c50


	//   ....[21]....
        /*0958*/ 	.word	0x00002c80


	//   ....[22]....
        /*095c*/ 	.word	0x00002da0


	//   ....[23]....
        /*0960*/ 	.word	0x00002dc0


	//   ....[24]....
        /*0964*/ 	.word	0x00002e00


	//   ....[25]....
        /*0968*/ 	.word	0x00004770


	//   ....[26]....
        /*096c*/ 	.word	0x00004920


	//   ....[27]....
        /*0970*/ 	.word	0x00005210


	//   ....[28]....
        /*0974*/ 	.word	0x00005230


	//   ....[29]....
        /*0978*/ 	.word	0x00005390


	//   ....[30]....
        /*097c*/ 	.word	0x000053e0


	//   ....[31]....
        /*0980*/ 	.word	0x00007940


	//   ....[32]....
        /*0984*/ 	.word	0x00007c80


	//   ....[33]....
        /*0988*/ 	.word	0x000081f0


	//   ....[34]....
        /*098c*/ 	.word	0x00008210


	//   ....[35]....
        /*0990*/ 	.word	0x00008c80


	//   ....[36]....
        /*0994*/ 	.word	0x00008ca0


	//   ....[37]....
        /*0998*/ 	.word	0x0000b2a0


	//   ....[38]....
        /*099c*/ 	.word	0x0000b2c0


	//   ....[39]....
        /*09a0*/ 	.word	0x0000b8e0


	//   ....[40]....
        /*09a4*/ 	.word	0x0000b900


	//   ....[41]....
        /*09a8*/ 	.word	0x0000dda0


	//   ....[42]....
        /*09ac*/ 	.word	0x0000e0e0


	//   ....[43]....
        /*09b0*/ 	.word	0x0000e660


	//   ....[44]....
        /*09b4*/ 	.word	0x0000e680


	//   ....[45]....
        /*09b8*/ 	.word	0x0000f110


	//   ....[46]....
        /*09bc*/ 	.word	0x0000f130


	//   ....[47]....
        /*09c0*/ 	.word	0x00010430


	//   ....[48]....
        /*09c4*/ 	.word	0x00010480


	//   ....[49]....
        /*09c8*/ 	.word	0x000104a0


	//   ....[50]....
        /*09cc*/ 	.word	0x000104c0


	//   ....[51]....
        /*09d0*/ 	.word	0x00011da0


	//   ....[52]....
        /*09d4*/ 	.word	0x00011db0


	//   ....[53]....
        /*09d8*/ 	.word	0x00011dd0


	//   ....[54]....
        /*09dc*/ 	.word	0x00011df0


	//   ....[55]....
        /*09e0*/ 	.word	0x00012200


	//   ....[56]....
        /*09e4*/ 	.word	0x00012220


	//   ....[57]....
        /*09e8*/ 	.word	0x000123c0


	//   ....[58]....
        /*09ec*/ 	.word	0x000123d0


	//   ....[59]....
        /*09f0*/ 	.word	0x00012540


	//   ....[60]....
        /*09f4*/ 	.word	0x00012560


	//   ....[61]....
        /*09f8*/ 	.word	0x000126d0


	//   ....[62]....
        /*09fc*/ 	.word	0x000126e0


	//   ....[63]....
        /*0a00*/ 	.word	0x00012a60


	//   ....[64]....
        /*0a04*/ 	.word	0x00012a80


	//   ....[65]....
        /*0a08*/ 	.word	0x000136d0


	//   ....[66]....
        /*0a0c*/ 	.word	0x000136e0


	//   ....[67]....
        /*0a10*/ 	.word	0x00014740


	//   ....[68]....
        /*0a14*/ 	.word	0x00014760


	//   ....[69]....
        /*0a18*/ 	.word	0x00014910


	//   ....[70]....
        /*0a1c*/ 	.word	0x00014920


	//   ....[71]....
        /*0a20*/ 	.word	0x00014a90


	//   ....[72]....
        /*0a24*/ 	.word	0x00014ab0


	//   ....[73]....
        /*0a28*/ 	.word	0x00014c20


	//   ....[74]....
        /*0a2c*/ 	.word	0x00014c30


	//   ....[75]....
        /*0a30*/ 	.word	0x00014e60


	//   ....[76]....
        /*0a34*/ 	.word	0x00014e80


	//   ....[77]....
        /*0a38*/ 	.word	0x00014fb0


	//   ....[78]....
        /*0a3c*/ 	.word	0x00014ff0


	//   ....[79]....
        /*0a40*/ 	.word	0x00015020


	//   ....[80]....
        /*0a44*/ 	.word	0x00015050


	//   ....[81]....
        /*0a48*/ 	.word	0x00015080


	//   ....[82]....
        /*0a4c*/ 	.word	0x000150b0


	//   ....[83]....
        /*0a50*/ 	.word	0x00015210


	//   ....[84]....
        /*0a54*/ 	.word	0x00015250


	//   ....[85]....
        /*0a58*/ 	.word	0x00015280


	//   ....[86]....
        /*0a5c*/ 	.word	0x000152b0


	//   ....[87]....
        /*0a60*/ 	.word	0x000152e0


	//   ....[88]....
        /*0a64*/ 	.word	0x00015310


	//   ....[89]....
        /*0a68*/ 	.word	0x000153a0


	//   ....[90]....
        /*0a6c*/ 	.word	0x00015400


	//   ....[91]....
        /*0a70*/ 	.word	0x00015410


	//   ....[92]....
        /*0a74*/ 	.word	0x00015470


	//   ....[93]....
        /*0a78*/ 	.word	0x00015ee0


	//   ....[94]....
        /*0a7c*/ 	.word	0x00015f40


	//   ....[95]....
        /*0a80*/ 	.word	0x00015f90


	//   ....[96]....
        /*0a84*/ 	.word	0x00015fe0


	//   ....[97]....
        /*0a88*/ 	.word	0x00016030


	//   ....[98]....
        /*0a8c*/ 	.word	0x000160a0


	//   ....[99]....
        /*0a90*/ 	.word	0x000160e0


	//   ....[100]....
        /*0a94*/ 	.word	0x00016150


	//   ....[101]....
        /*0a98*/ 	.word	0x000161c0


	//   ....[102]....
        /*0a9c*/ 	.word	0x00016220


	//   ....[103]....
        /*0aa0*/ 	.word	0x00016280


	//   ....[104]....
        /*0aa4*/ 	.word	0x000162e0


	//   ....[105]....
        /*0aa8*/ 	.word	0x00016330


	//   ....[106]....
        /*0aac*/ 	.word	0x00016390


	//   ....[107]....
        /*0ab0*/ 	.word	0x00016400


	//   ....[108]....
        /*0ab4*/ 	.word	0x00016470


	//   ....[109]....
        /*0ab8*/ 	.word	0x000164d0


	//   ....[110]....
        /*0abc*/ 	.word	0x00016530


	//   ....[111]....
        /*0ac0*/ 	.word	0x00016590


	//   ....[112]....
        /*0ac4*/ 	.word	0x00016600


	//   ....[113]....
        /*0ac8*/ 	.word	0x00016660


	//   ....[114]....
        /*0acc*/ 	.word	0x000166c0


	//   ....[115]....
        /*0ad0*/ 	.word	0x00016720


	//   ....[116]....
        /*0ad4*/ 	.word	0x00016790


	//   ....[117]....
        /*0ad8*/ 	.word	0x000167f0


	//   ....[118]....
        /*0adc*/ 	.word	0x00016850


	//   ....[119]....
        /*0ae0*/ 	.word	0x000168b0


	//   ....[120]....
        /*0ae4*/ 	.word	0x00016920


	//   ....[121]....
        /*0ae8*/ 	.word	0x00016980


	//   ....[122]....
        /*0aec*/ 	.word	0x000169e0


	//   ....[123]....
        /*0af0*/ 	.word	0x00016a40


	//   ....[124]....
        /*0af4*/ 	.word	0x00016ab0


	//   ....[125]....
        /*0af8*/ 	.word	0x00016b10


	//   ....[126]....
        /*0afc*/ 	.word	0x00016b70


	//   ....[127]....
        /*0b00*/ 	.word	0x00016bd0


	//   ....[128]....
        /*0b04*/ 	.word	0x00016c40


	//   ....[129]....
        /*0b08*/ 	.word	0x00016c90


	//   ....[130]....
        /*0b0c*/ 	.word	0x00016cd0


	//   ....[131]....
        /*0b10*/ 	.word	0x00016d20


	//   ....[132]....
        /*0b14*/ 	.word	0x00016d70


	//   ....[133]....
        /*0b18*/ 	.word	0x00016dc0


	//   ....[134]....
        /*0b1c*/ 	.word	0x00016e30


	//   ....[135]....
        /*0b20*/ 	.word	0x00016e70


	//   ....[136]....
        /*0b24*/ 	.word	0x00016ec0


	//   ....[137]....
        /*0b28*/ 	.word	0x00016f10


	//   ....[138]....
        /*0b2c*/ 	.word	0x00016f60


	//   ....[139]....
        /*0b30*/ 	.word	0x00016fb0


	//   ....[140]....
        /*0b34*/ 	.word	0x00017020


	//   ....[141]....
        /*0b38*/ 	.word	0x00017060


	//   ....[142]....
        /*0b3c*/ 	.word	0x000170d0


	//   ....[143]....
        /*0b40*/ 	.word	0x00017130


	//   ....[144]....
        /*0b44*/ 	.word	0x00017190


	//----- nvinfo : EIATTR_EXIT_INSTR_OFFSETS
	.align		4
.L_316:
        /*0b48*/ 	.byte	0x04, 0x1c
        /*0b4a*/ 	.short	(.L_318 - .L_317)


	//   ....[0]....
.L_317:
        /*0b4c*/ 	.word	0x000010d0


	//   ....[1]....
        /*0b50*/ 	.word	0x00015ea0


	//----- nvinfo : EIATTR_MAX_THREADS
	.align		4
.L_318:
        /*0b54*/ 	.byte	0x04, 0x05
        /*0b56*/ 	.short	(.L_320 - .L_319)
.L_319:
        /*0b58*/ 	.word	0x00000100
        /*0b5c*/ 	.word	0x00000001
        /*0b60*/ 	.word	0x00000001


	//----- nvinfo : EIATTR_CRS_STACK_SIZE
	.align		4
.L_320:
        /*0b64*/ 	.byte	0x04, 0x1e
        /*0b66*/ 	.short	(.L_322 - .L_321)
.L_321:
        /*0b68*/ 	.word	0x00000000
.L_322:


//--------------------- .nv.info._ZN7cutlass13device_kernelIN5flash19enable_sm80_to_sm89INS1_16FlashAttnFwdSm80INS1_25CollectiveMainloopFwdSm80ILi8ELi1ELb0EN4cute5tupleIJNS5_1CILi128EEENS7_ILi32EEENS7_ILi256EEEEEELi256ENS_10bfloat16_tEfNS_4arch4Sm80ELb0ELb1ELb0ELb1ELb0ELb1ELb1ELb1EEENS1_21CollectiveEpilogueFwdINS6_IJS8_SA_S9_EEENS6_IJNS7_ILi1EEESI_SI_EEESC_SE_Li256ELb1ELb1ELb1ELb0EEENS1_36VarlenDynamicPersistentTileSchedulerILi128ELi32ELi256ELi256ELb1ELb1ELb0ELb1ELb0ELb1EEEEEEEEEvNT_6ParamsE --------------------------
	.section	.nv.info._ZN7cutlass13device_kernelIN5flash19enable_sm80_to_sm89INS1_16FlashAttnFwdSm80INS1_25CollectiveMainloopFwdSm80ILi8ELi1ELb0EN4cute5tupleIJNS5_1CILi128EEENS7_ILi32EEENS7_ILi256EEEEEELi256ENS_10bfloat16_tEfNS_4arch4Sm80ELb0ELb1ELb0ELb1ELb0ELb1ELb1ELb1EEENS1_21CollectiveEpilogueFwdINS6_IJS8_SA_S9_EEENS6_IJNS7_ILi1EEESI_SI_EEESC_SE_Li256ELb1ELb1ELb1ELb0EEENS1_36VarlenDynamicPersistentTileSchedulerILi128ELi32ELi256ELi256ELb1ELb1ELb0ELb1ELb0ELb1EEEEEEEEEvNT_6ParamsE,"",@"SHT_CUDA_INFO"
	.sectionflags	@""
	.align	4


	//----- nvinfo : EIATTR_CUDA_API_VERSION
	.align		4
        /*0000*/ 	.byte	0x04, 0x37
        /*0002*/ 	.short	(.L_324 - .L_323)
.L_323:
        /*0004*/ 	.word	0x00000082


	//----- nvinfo : EIATTR_SW2861232_WAR
	.align		4
.L_324:
        /*0008*/ 	.byte	0x01, 0x35
	.zero		2


	//----- nvinfo : EIATTR_PARAM_CBANK
	.align		4
        /*000c*/ 	.byte	0x04, 0x0a
        /*000e*/ 	.short	(.L_326 - .L_325)
	.align		4
.L_325:
        /*0010*/ 	.word	index@(.nv.constant0._ZN7cutlass13device_kernelIN5flash19enable_sm80_to_sm89INS1_16FlashAttnFwdSm80INS1_25CollectiveMainloopFwdSm80ILi8ELi1ELb0EN4cute5tupleIJNS5_1CILi128EEENS7_ILi32EEENS7_ILi256EEEEEELi256ENS_10bfloat16_tEfNS_4arch4Sm80ELb0ELb1ELb0ELb1ELb0ELb1ELb1ELb1EEENS1_21CollectiveEpilogueFwdINS6_IJS8_SA_S9_EEENS6_IJNS7_ILi1EEESI_SI_EEESC_SE_Li256ELb1ELb1ELb1ELb0EEENS1_36VarlenDynamicPersistentTileSchedulerILi128ELi32ELi256ELi256ELb1ELb1ELb0ELb1ELb0ELb1EEEEEEEEEvNT_6ParamsE)
        /*0014*/ 	.short	0x0160
        /*0016*/ 	.short	0x0438


	//----- nvinfo : EIATTR_CBANK_PARAM_SIZE
	.align		4
.L_326:
        /*0018*/ 	.byte	0x03, 0x19
        /*001a*/ 	.short	0x0438


	//----- nvinfo : EIATTR_KPARAM_INFO
	.align		4
        /*001c*/ 	.byte	0x04, 0x17
        /*001e*/ 	.short	(.L_328 - .L_327)
.L_327:
        /*0020*/ 	.word	0x00000000
        /*0024*/ 	.short	0x0000
        /*0026*/ 	.short	0x0000
        /*0028*/ 	.byte	0x00, 0xf0, 0xe1, 0x10


	//----- nvinfo : EIATTR_MAXREG_COUNT
	.align		4
.L_328:
        /*002c*/ 	.byte	0x03, 0x1b
        /*002e*/ 	.short	0x00ff


	//----- nvinfo : EIATTR_NUM_BARRIERS
	.align		4
        /*0030*/ 	.byte	0x02, 0x4c
        /*0032*/ 	.byte	0x06
	.zero		1


	//----- nvinfo : EIATTR_ANNOTATIONS
	.align		4
        /*0034*/ 	.byte	0x04, 0x55
        /*0036*/ 	.short	(.L_330 - .L_329)


	//   ....[0]....
.L_329:
        /*0038*/ 	.word	0x00000001
        /*003c*/ 	.byte	0x70, 0x00, 0x00, 0x00, 0x01, 0x00, 0x00, 0x00, 0xc0, 0x14, 0x00, 0x00, 0x01, 0x00, 0x00, 0x00
        /*004c*/ 	.byte	0x90, 0xa9, 0x01, 0x00, 0x01, 0x00, 0x00, 0x00, 0x90, 0xdf, 0x01, 0x00


	//----- nvinfo : EIATTR_MERCURY_ISA_VERSION
	.align		4
.L_330:
        /*0058*/ 	.byte	0x03, 0x5f
        /*005a*/ 	.short	0x0000


	//----- nvinfo : EIATTR_INT_WARP_WIDE_INSTR_OFFSETS
	.align		4
        /*005c*/ 	.byte	0x04, 0x31
        /*005e*/ 	.short	(.L_332 - .L_331)


	//   ....[0]....
.L_331:
        /*0060*/ 	.word	0x00019f20


	//   ....[1]....
        /*0064*/ 	.word	0x00019fa0


	//----- nvinfo : EIATTR_COOP_GROUP_MASK_REGIDS
	.align		4
.L_332:
        /*0068*/ 	.byte	0x04, 0x29
        /*006a*/ 	.short	(.L_334 - .L_333)


	//   ....[0]....
.L_333:
        /*006c*/ 	.word	0xffffffff


	//   ....[1]....
        /*0070*/ 	.word	0xffffffff


	//   ....[2]....
        /*0074*/ 	.word	0xffffffff


	//   ....[3]....
        /*0078*/ 	.word	0xffffffff


	//   ....[4]....
        /*007c*/ 	.word	0xffffffff


	//   ....[5]....
        /*0080*/ 	.word	0xffffffff


	//   ....[6]....
        /*0084*/ 	.word	0xffffffff


	//   ....[7]....
        /*0088*/ 	.word	0xffffffff


	//   ....[8]....
        /*008c*/ 	.word	0xffffffff


	//   ....[9]....
        /*0090*/ 	.word	0xffffffff


	//   ....[10]....
        /*0094*/ 	.word	0xffffffff


	//   ....[11]....
        /*0098*/ 	.word	0xffffffff


	//   ....[12]....
        /*009c*/ 	.word	0xffffffff


	//   ....[13]....
        /*00a0*/ 	.word	0xffffffff


	//   ....[14]....
        /*00a4*/ 	.word	0xffffffff


	//   ....[15]....
        /*00a8*/ 	.word	0xffffffff


	//   ....[16]....
        /*00ac*/ 	.word	0xffffffff


	//   ....[17]....
        /*00b0*/ 	.word	0xffffffff


	//   ....[18]....
        /*00b4*/ 	.word	0xffffffff


	//   ....[19]....
        /*00b8*/ 	.word	0xffffffff


	//   ....[20]....
        /*00bc*/ 	.word	0xffffffff


	//   ....[21]....
        /*00c0*/ 	.word	0xffffffff


	//   ....[22]....
        /*00c4*/ 	.word	0xffffffff


	//   ....[23]....
        /*00c8*/ 	.word	0xffffffff


	//   ....[24]....
        /*00cc*/ 	.word	0xffffffff


	//   ....[25]....
        /*00d0*/ 	.word	0xffffffff


	//   ....[26]....
        /*00d4*/ 	.word	0xffffffff


	//   ....[27]....
        /*00d8*/ 	.word	0xffffffff


	//   ....[28]....
        /*00dc*/ 	.word	0xffffffff


	//   ....[29]....
        /*00e0*/ 	.word	0xffffffff


	//   ....[30]....
        /*00e4*/ 	.word	0xffffffff


	//   ....[31]....
        /*00e8*/ 	.word	0xffffffff


	//   ....[32]....
        /*00ec*/ 	.word	0xffffffff


	//   ....[33]....
        /*00f0*/ 	.word	0xffffffff


	//   ....[34]....
        /*00f4*/ 	.word	0xffffffff


	//   ....[35]....
        /*00f8*/ 	.word	0xffffffff


	//   ....[36]....
        /*00fc*/ 	.word	0xffffffff


	//   ....[37]....
        /*0100*/ 	.word	0xffffffff


	//   ....[38]....
        /*0104*/ 	.word	0xffffffff


	//   ....[39]....
        /*0108*/ 	.word	0xffffffff


	//   ....[40]....
        /*010c*/ 	.word	0xffffffff


	//   ....[41]....
        /*0110*/ 	.word	0xffffffff


	//   ....[42]....
        /*0114*/ 	.word	0xffffffff


	//   ....[43]....
        /*0118*/ 	.word	0xffffffff


	//   ....[44]....
        /*011c*/ 	.word	0xffffffff


	//   ....[45]....
        /*0120*/ 	.word	0xffffffff


	//   ....[46]....
        /*0124*/ 	.word	0xffffffff


	//   ....[47]....
        /*0128*/ 	.word	0xffffffff


	//   ....[48]....
        /*012c*/ 	.word	0xffffffff


	//   ....[49]....
        /*0130*/ 	.word	0xffffffff


	//   ....[50]....
        /*0134*/ 	.word	0xffffffff


	//   ....[51]....
        /*0138*/ 	.word	0xffffffff


	//   ....[52]....
        /*013c*/ 	.word	0xffffffff


	//   ....[53]....
        /*0140*/ 	.word	0xffffffff


	//   ....[54]....
        /*0144*/ 	.word	0xffffffff


	//   ....[55]....
        /*0148*/ 	.word	0xffffffff


	//   ....[56]....
        /*014c*/ 	.word	0xffffffff


	//   ....[57]....
        /*0150*/ 	.word	0xffffffff


	//   ....[58]....
        /*0154*/ 	.word	0xffffffff


	//   ....[59]....
        /*0158*/ 	.word	0xffffffff


	//   ....[60]....
        /*015c*/ 	.word	0xffffffff


	//   ....[61]....
        /*0160*/ 	.word	0xffffffff


	//   ....[62]....
        /*0164*/ 	.word	0xffffffff


	//   ....[63]....
        /*0168*/ 	.word	0xffffffff


	//   ....[64]....
        /*016c*/ 	.word	0xffffffff


	//   ....[65]....
        /*0170*/ 	.word	0xffffffff


	//   ....[66]....
        /*0174*/ 	.word	0xffffffff


	//   ....[67]....
        /*0178*/ 	.word	0xffffffff


	//   ....[68]....
        /*017c*/ 	.word	0xffffffff


	//   ....[69]....
        /*0180*/ 	.word	0xffffffff


	//   ....[70]....
        /*0184*/ 	.word	0xffffffff


	//   ....[71]....
        /*0188*/ 	.word	0xffffffff


	//   ....[72]....
        /*018c*/ 	.word	0xffffffff


	//   ....[73]....
        /*0190*/ 	.word	0xffffffff


	//   ....[74]....
        /*0194*/ 	.word	0xffffffff


	//   ....[75]....
        /*0198*/ 	.word	0xffffffff


	//   ....[76]....
        /*019c*/ 	.word	0xffffffff


	//   ....[77]....
        /*01a0*/ 	.word	0xffffffff


	//   ....[78]....
        /*01a4*/ 	.word	0xffffffff


	//   ....[79]....
        /*01a8*/ 	.word	0xffffffff


	//   ....[80]....
        /*01ac*/ 	.word	0xffffffff


	//   ....[81]....
        /*01b0*/ 	.word	0xffffffff


	//   ....[82]....
        /*01b4*/ 	.word	0xffffffff


	//   ....[83]....
        /*01b8*/ 	.word	0xffffffff


	//   ....[84]....
        /*01bc*/ 	.word	0xffffffff


	//   ....[85]....
        /*01c0*/ 	.word	0xffffffff


	//   ....[86]....
        /*01c4*/ 	.word	0xffffffff


	//   ....[87]....
        /*01c8*/ 	.word	0xffffffff


	//   ....[88]....
        /*01cc*/ 	.word	0xffffffff


	//   ....[89]....
        /*01d0*/ 	.word	0xffffffff


	//   ....[90]....
        /*01d4*/ 	.word	0xffffffff


	//   ....[91]....
        /*01d8*/ 	.word	0xffffffff


	//   ....[92]....
        /*01dc*/ 	.word	0xffffffff


	//   ....[93]....
        /*01e0*/ 	.word	0xffffffff


	//   ....[94]....
        /*01e4*/ 	.word	0xffffffff


	//   ....[95]....
        /*01e8*/ 	.word	0xffffffff


	//   ....[96]....
        /*01ec*/ 	.word	0xffffffff


	//   ....[97]....
        /*01f0*/ 	.word	0xffffffff


	//   ....[98]....
        /*01f4*/ 	.word	0xffffffff


	//   ....[99]....
        /*01f8*/ 	.word	0xffffffff


	//   ....[100]....
        /*01fc*/ 	.word	0xffffffff


	//   ....[101]....
        /*0200*/ 	.word	0xffffffff


	//   ....[102]....
        /*0204*/ 	.word	0xffffffff


	//   ....[103]....
        /*0208*/ 	.word	0xffffffff


	//   ....[104]....
        /*020c*/ 	.word	0xffffffff


	//   ....[105]....
        /*0210*/ 	.word	0xffffffff


	//   ....[106]....
        /*0214*/ 	.word	0xffffffff


	//   ....[107]....
        /*0218*/ 	.word	0xffffffff


	//   ....[108]....
        /*021c*/ 	.word	0xffffffff


	//   ....[109]....
        /*0220*/ 	.word	0xffffffff


	//   ....[110]....
        /*0224*/ 	.word	0xffffffff


	//   ....[111]....
        /*0228*/ 	.word	0xffffffff


	//   ....[112]....
        /*022c*/ 	.word	0xffffffff


	//   ....[113]....
        /*0230*/ 	.word	0xffffffff


	//   ....[114]....
        /*0234*/ 	.word	0xffffffff


	//   ....[115]....
        /*0238*/ 	.word	0xffffffff


	//   ....[116]....
        /*023c*/ 	.word	0xffffffff


	//   ....[117]....
        /*0240*/ 	.word	0xffffffff


	//   ....[118]....
        /*0244*/ 	.word	0xffffffff


	//   ....[119]....
        /*0248*/ 	.word	0xffffffff


	//   ....[120]....
        /*024c*/ 	.word	0xffffffff


	//   ....[121]....
        /*0250*/ 	.word	0xffffffff


	//   ....[122]....
        /*0254*/ 	.word	0xffffffff


	//   ....[123]....
        /*0258*/ 	.word	0xffffffff


	//   ....[124]....
        /*025c*/ 	.word	0xffffffff


	//   ....[125]....
        /*0260*/ 	.word	0xffffffff


	//   ....[126]....
        /*0264*/ 	.word	0xffffffff


	//   ....[127]....
        /*0268*/ 	.word	0xffffffff


	//   ....[128]....
        /*026c*/ 	.word	0xffffffff


	//   ....[129]....
        /*0270*/ 	.word	0xffffffff


	//   ....[130]....
        /*0274*/ 	.word	0xffffffff


	//   ....[131]....
        /*0278*/ 	.word	0xffffffff


	//   ....[132]....
        /*027c*/ 	.word	0xffffffff


	//   ....[133]....
        /*0280*/ 	.word	0xffffffff


	//   ....[134]....
        /*0284*/ 	.word	0xffffffff


	//   ....[135]....
        /*0288*/ 	.word	0xffffffff


	//   ....[136]....
        /*028c*/ 	.word	0xffffffff


	//   ....[137]....
        /*0290*/ 	.word	0xffffffff


	//   ....[138]....
        /*0294*/ 	.word	0xffffffff


	//   ....[139]....
        /*0298*/ 	.word	0xffffffff


	//   ....[140]....
        /*029c*/ 	.word	0xffffffff


	//   ....[141]....
        /*02a0*/ 	.word	0xffffffff


	//   ....[142]....
        /*02a4*/ 	.word	0xffffffff


	//   ....[143]....
        /*02a8*/ 	.word	0xffffffff


	//   ....[144]....
        /*02ac*/ 	.word	0xffffffff


	//   ....[145]....
        /*02b0*/ 	.word	0xffffffff


	//   ....[146]....
        /*02b4*/ 	.word	0xffffffff


	//   ....[147]....
        /*02b8*/ 	.word	0xffffffff


	//   ....[148]....
        /*02bc*/ 	.word	0xffffffff


	//   ....[149]....
        /*02c0*/ 	.word	0xffffffff


	//   ....[150]....
        /*02c4*/ 	.word	0xffffffff


	//   ....[151]....
        /*02c8*/ 	.word	0xffffffff


	//   ....[152]....
        /*02cc*/ 	.word	0xffffffff


	//   ....[153]....
        /*02d0*/ 	.word	0xffffffff


	//   ....[154]....
        /*02d4*/ 	.word	0xffffffff


	//   ....[155]....
        /*02d8*/ 	.word	0xffffffff


	//   ....[156]....
        /*02dc*/ 	.word	0xffffffff


	//   ....[157]....
        /*02e0*/ 	.word	0xffffffff


	//   ....[158]....
        /*02e4*/ 	.word	0xffffffff


	//   ....[159]....
        /*02e8*/ 	.word	0xffffffff


	//   ....[160]....
        /*02ec*/ 	.word	0xffffffff


	//   ....[161]....
        /*02f0*/ 	.word	0xffffffff


	//   ....[162]....
        /*02f4*/ 	.word	0xffffffff


	//   ....[163]....
        /*02f8*/ 	.word	0xffffffff


	//   ....[164]....
        /*02fc*/ 	.word	0xffffffff


	//   ....[165]....
        /*0300*/ 	.word	0xffffffff


	//   ....[166]....
        /*0304*/ 	.word	0xffffffff


	//   ....[167]....
        /*0308*/ 	.word	0xffffffff


	//   ....[168]....
        /*030c*/ 	.word	0xffffffff


	//   ....[169]....
        /*0310*/ 	.word	0xffffffff


	//   ....[170]....
        /*0314*/ 	.word	0xffffffff


	//   ....[171]....
        /*0318*/ 	.word	0xffffffff


	//   ....[172]....
        /*031c*/ 	.word	0xffffffff


	//   ....[173]....
        /*0320*/ 	.word	0xffffffff


	//   ....[174]....
        /*0324*/ 	.word	0xffffffff


	//   ....[175]....
        /*0328*/ 	.word	0xffffffff


	//   ....[176]....
        /*032c*/ 	.word	0xffffffff


	//   ....[177]....
        /*0330*/ 	.word	0xffffffff


	//   ....[178]....
        /*0334*/ 	.word	0xffffffff


	//   ....[179]....
        /*0338*/ 	.word	0xffffffff


	//   ....[180]....
        /*033c*/ 	.word	0xffffffff


	//   ....[181]....
        /*0340*/ 	.word	0xffffffff


	//   ....[182]....
        /*0344*/ 	.word	0xffffffff


	//   ....[183]....
        /*0348*/ 	.word	0xffffffff


	//   ....[184]....
        /*034c*/ 	.word	0xffffffff


	//----- nvinfo : EIATTR_COOP_GROUP_INSTR_OFFSETS
	.align		4
.L_334:
        /*0350*/ 	.byte	0x04, 0x28
        /*0352*/ 	.short	(.L_336 - .L_335)


	//   ....[0]....
.L_335:
        /*0354*/ 	.word	0x00000050


	//   ....[1]....
        /*0358*/ 	.word	0x000001f0


	//   ....[2]....
        /*035c*/ 	.word	0x00000220


	//   ....[3]....
        /*0360*/ 	.word	0x00000250


	//   ....[4]....
        /*0364*/ 	.word	0x00000280


	//   ....[5]....
        /*0368*/ 	.word	0x000002b0


	//   ....[6]....
        /*036c*/ 	.word	0x000002e0


	//   ....[7]....
        /*0370*/ 	.word	0x00000450


	//   ....[8]....
        /*0374*/ 	.word	0x00000490


	//   ....[9]....
        /*0378*/ 	.word	0x000004c0


	//   ....[10]....
        /*037c*/ 	.word	0x000004f0


	//   ....[11]....
        /*0380*/ 	.word	0x00000520


	//   ....[12]....
        /*0384*/ 	.word	0x00000550


	//   ....[13]....
        /*0388*/ 	.word	0x000005e0


	//   ....[14]....
        /*038c*/ 	.word	0x00000620


	//   ....[15]....
        /*0390*/ 	.word	0x00000640


	//   ....[16]....
        /*0394*/ 	.word	0x000006a0


	//   ....[17]....
        /*0398*/ 	.word	0x00006bb0


	//   ....[18]....
        /*039c*/ 	.word	0x00006bd0


	//   ....[19]....
        /*03a0*/ 	.word	0x00006dc0


	//   ....[20]....
        /*03a4*/ 	.word	0x00006dd0


	//   ....[21]....
        /*03a8*/ 	.word	0x00006f60


	//   ....[22]....
        /*03ac*/ 	.word	0x00006f80


	//   ....[23]....
        /*03b0*/ 	.word	0x00007110


	//   ....[24]....
        /*03b4*/ 	.word	0x00007120


	//   ....[25]....
        /*03b8*/ 	.word	0x00007770


	//   ....[26]....
        /*03bc*/ 	.word	0x00007790


	//   ....[27]....
        /*03c0*/ 	.word	0x000077b0


	//   ....[28]....
        /*03c4*/ 	.word	0x000077c0


	//   ....[29]....
        /*03c8*/ 	.word	0x00007c50


	//   ....[30]....
        /*03cc*/ 	.word	0x00007c90


	//   ....[31]....
        /*03d0*/ 	.word	0x00007cd0


	//   ....[32]....
        /*03d4*/ 	.word	0x00007d10


	//   ....[33]....
        /*03d8*/ 	.word	0x000081d0


	//   ....[34]....
        /*03dc*/ 	.word	0x00008210


	//   ....[35]....
        /*03e0*/ 	.word	0x00008250


	//   ....[36]....
        /*03e4*/ 	.word	0x00008280


	//   ....[37]....
        /*03e8*/ 	.word	0x000086e0


	//   ....[38]....
        /*03ec*/ 	.word	0x00008720


	//   ....[39]....
        /*03f0*/ 	.word	0x00008760


	//   ....[40]....
        /*03f4*/ 	.word	0x00008780


	//   ....[41]....
        /*03f8*/ 	.word	0x0000c100


	//   ....[42]....
        /*03fc*/ 	.word	0x0000c120


	//   ....[43]....
        /*0400*/ 	.word	0x0000c140


	//   ....[44]....
        /*0404*/ 	.word	0x0000c150


	//   ....[45]....
        /*0408*/ 	.word	0x0000c380


	//   ....[46]....
        /*040c*/ 	.word	0x0000c3f0


	//   ....[47]....
        /*0410*/ 	.word	0x0000c440


	//   ....[48]....
        /*0414*/ 	.word	0x0000c490


	//   ....[49]....
        /*0418*/ 	.word	0x0000c820


	//   ....[50]....
        /*041c*/ 	.word	0x0000c870


	//   ....[51]....
        /*0420*/ 	.word	0x0000c8d0


	//   ....[52]....
        /*0424*/ 	.word	0x0000c910


	//   ....[53]....
        /*0428*/ 	.word	0x0000cbc0


	//   ....[54]....
        /*042c*/ 	.word	0x0000cc30


	//   ....[55]....
        /*0430*/ 	.word	0x0000cc80


	//   ....[56]....
        /*0434*/ 	.word	0x0000ccd0


	//   ....[57]....
        /*0438*/ 	.word	0x00011690


	//   ....[58]....
        /*043c*/ 	.word	0x000118b0


	//   ....[59]....
        /*0440*/ 	.word	0x00011d90


	//   ....[60]....
        /*0444*/ 	.word	0x00011f40


	//   ....[61]....
        /*0448*/ 	.word	0x00011fa0


	//   ....[62]....
        /*044c*/ 	.word	0x00012040


	//   ....[63]....
        /*0450*/ 	.word	0x00012e10


	//   ....[64]....
        /*0454*/ 	.word	0x000136c0


	//   ....[65]....
        /*0458*/ 	.word	0x00013b30


	//   ....[66]....
        /*045c*/ 	.word	0x00013c80


	//   ....[67]....
        /*0460*/ 	.word	0x00013cb0


	//   ....[68]....
        /*0464*/ 	.word	0x00013d00


	//   ....[69]....
        /*0468*/ 	.word	0x00015ce0


	//   ....[70]....
        /*046c*/ 	.word	0x00015d00


	//   ....[71]....
        /*0470*/ 	.word	0x00015d20


	//   ....[72]....
        /*0474*/ 	.word	0x00015d40


	//   ....[73]....
        /*0478*/ 	.word	0x00017370


	//   ....[74]....
        /*047c*/ 	.word	0x00017bf0


	//   ....[75]....
        /*0480*/ 	.word	0x00018060


	//   ....[76]....
        /*0484*/ 	.word	0x00018160


	//   ....[77]....
        /*0488*/ 	.word	0x000181c0


	//   ....[78]....
        /*048c*/ 	.word	0x00018260


	//   ....[79]....
        /*0490*/ 	.word	0x00019500


	//   ....[80]....
        /*0494*/ 	.word	0x00019530


	//   ....[81]....
        /*0498*/ 	.word	0x00019540


	//   ....[82]....
        /*049c*/ 	.word	0x00019570


	//   ....[83]....
        /*04a0*/ 	.word	0x0001acf0


	//   ....[84]....
        /*04a4*/ 	.word	0x0001ad20


	//   ....[85]....
        /*04a8*/ 	.word	0x0001ad30


	//   ....[86]....
        /*04ac*/ 	.word	0x0001ad40


	//   ....[87]....
        /*04b0*/ 	.word	0x0001b100


	//   ....[88]....
        /*04b4*/ 	.word	0x0001b120


	//   ....[89]....
        /*04b8*/ 	.word	0x0001b2f0


	//   ....[90]....
        /*04bc*/ 	.word	0x0001b300


	//   ....[91]....
        /*04c0*/ 	.word	0x0001b470


	//   ....[92]....
        /*04c4*/ 	.word	0x0001b490


	//   ....[93]....
        /*04c8*/ 	.word	0x0001b600


	//   ....[94]....
        /*04cc*/ 	.word	0x0001b610


	//   ....[95]....
        /*04d0*/ 	.word	0x0001b970


	//   ....[96]....
        /*04d4*/ 	.word	0x0001b990


	//   ....[97]....
        /*04d8*/ 	.word	0x0001c5c0


	//   ....[98]....
        /*04dc*/ 	.word	0x0001c5d0


	//   ....[99]....
        /*04e0*/ 	.word	0x0001d920


	//   ....[100]....
        /*04e4*/ 	.word	0x0001d940


	//   ....[101]....
        /*04e8*/ 	.word	0x0001db20


	//   ....[102]....
        /*04ec*/ 	.word	0x0001db30


	//   ....[103]....
        /*04f0*/ 	.word	0x0001dca0


	//   ....[104]....
        /*04f4*/ 	.word	0x0001dcc0


	//   ....[105]....
        /*04f8*/ 	.word	0x0001de30


	//   ....[106]....
        /*04fc*/ 	.word	0x0001de40


	//   ....[107]....
        /*0500*/ 	.word	0x0001e050


	//   ....[108]....
        /*0504*/ 	.word	0x0001e070


	//   ....[109]....
        /*0508*/ 	.word	0x0001e190


	//   ....[110]....
        /*050c*/ 	.word	0x0001e1d0


	//   ....[111]....
        /*0510*/ 	.word	0x0001e200


	//   ....[112]....
        /*0514*/ 	.word	0x0001e230


	//   ....[113]....
        /*0518*/ 	.word	0x0001e260


	//   ....[114]....
        /*051c*/ 	.word	0x0001e290


	//   ....[115]....
        /*0520*/ 	.word	0x0001e3e0


	//   ....[116]....
        /*0524*/ 	.word	0x0001e420


	//   ....[117]....
        /*0528*/ 	.word	0x0001e450


	//   ....[118]....
        /*052c*/ 	.word	0x0001e480


	//   ....[119]....
        /*0530*/ 	.word	0x0001e4b0


	//   ....[120]....
        /*0534*/ 	.word	0x0001e4e0


	//   ....[121]....
        /*0538*/ 	.word	0x0001e570


	//   ....[122]....
        /*053c*/ 	.word	0x0001e5b0


	//   ....[123]....
        /*0540*/ 	.word	0x0001e5c0


	//   ....[124]....
        /*0544*/ 	.word	0x0001e620


	//   ....[125]....
        /*0548*/ 	.word	0x0001eff0


	//   ....[126]....
        /*054c*/ 	.word	0x0001f050


	//   ....[127]....
        /*0550*/ 	.word	0x0001f0a0


	//   ....[128]....
        /*0554*/ 	.word	0x0001f0f0


	//   ....[129]....
        /*0558*/ 	.word	0x0001f140


	//   ....[130]....
        /*055c*/ 	.word	0x0001f1b0


	//   ....[131]....
        /*0560*/ 	.word	0x0001f200


	//   ....[132]....
        /*0564*/ 	.word	0x0001f270


	//   ....[133]....
        /*0568*/ 	.word	0x0001f2e0


	//   ....[134]....
        /*056c*/ 	.word	0x0001f340


	//   ....[135]....
        /*0570*/ 	.word	0x0001f3b0


	//   ....[136]....
        /*0574*/ 	.word	0x0001f420


	//   ....[137]....
        /*0578*/ 	.word	0x0001f490


	//   ....[138]....
        /*057c*/ 	.word	0x0001f4f0


	//   ....[139]....
        /*0580*/ 	.word	0x0001f560


	//   ....[140]....
        /*0584*/ 	.word	0x0001f5d0


	//   ....[141]....
        /*0588*/ 	.word	0x0001f640


	//   ....[142]....
        /*058c*/ 	.word	0x0001f6a0


	//   ....[143]....
        /*0590*/ 	.word	0x0001f700


	//   ....[144]....
        /*0594*/ 	.word	0x0001f760


	//   ....[145]....
        /*0598*/ 	.word	0x0001f7b0


	//   ....[146]....
        /*059c*/ 	.word	0x0001f800


	//   ....[147]....
        /*05a0*/ 	.word	0x0001f870


	//   ....[148]....
        /*05a4*/ 	.word	0x0001f8e0


	//   ....[149]....
        /*05a8*/ 	.word	0x0001f950


	//   ....[150]....
        /*05ac*/ 	.word	0x0001f9b0


	//   ....[151]....
        /*05b0*/ 	.word	0x0001fa20


	//   ....[152]....
        /*05b4*/ 	.word	0x0001fa90


	//   ....[153]....
        /*05b8*/ 	.word	0x0001fb00


	//   ....[154]....
        /*05bc*/ 	.word	0x0001fb60


	//   ....[155]....
        /*05c0*/ 	.word	0x0001fbd0


	//   ....[156]....
        /*05c4*/ 	.word	0x0001fc40


	//   ....[157]....
        /*05c8*/ 	.word	0x0001fcb0


	//   ....[158]....
        /*05cc*/ 	.word	0x0001fd10


	//   ....[159]....
        /*05d0*/ 	.word	0x0001fd80


	//   ....[160]....
        /*05d4*/ 	.word	0x0001fdf0


	//   ....[161]....
        /*05d8*/ 	.word	0x0001fe60


	//   ....[162]....
        /*05dc*/ 	.word	0x0001fec0


	//   ....[163]....
        /*05e0*/ 	.word	0x0001ff30


	//   ....[164]....
        /*05e4*/ 	.word	0x0001ffa0


	//   ....[165]....
        /*05e8*/ 	.word	0x00020010


	//   ....[166]....
        /*05ec*/ 	.word	0x00020070


	//   ....[167]....
        /*05f0*/ 	.word	0x000200e0


	//   ....[168]....
        /*05f4*/ 	.word	0x00020150


	//   ....[169]....
        /*05f8*/ 	.word	0x000201a0


	//   ....[170]....
        /*05fc*/ 	.word	0x000201e0


	//   ....[171]....
        /*0600*/ 	.word	0x00020230


	//   ....[172]....
        /*0604*/ 	.word	0x00020280


	//   ....[173]....
        /*0608*/ 	.word	0x000202d0


	//   ....[174]....
        /*060c*/ 	.word	0x00020340


	//   ....[175]....
        /*0610*/ 	.word	0x00020390


	//   ....[176]....
        /*0614*/ 	.word	0x000203e0


	//   ....[177]....
        /*0618*/ 	.word	0x00020430


	//   ....[178]....
        /*061c*/ 	.word	0x00020480


	//   ....[179]....
        /*0620*/ 	.word	0x000204d0


	//   ....[180]....
        /*0624*/ 	.word	0x00020540


	//   ....[181]....
        /*0628*/ 	.word	0x00020590


	//   ....[182]....
        /*062c*/ 	.word	0x00020600


	//   ....[183]....
        /*0630*/ 	.word	0x00020660


	//   ....[184]....
        /*0634*/ 	.word	0x000206d0


	//----- nvinfo : EIATTR_EXIT_INSTR_OFFSETS
	.align		4
.L_336:
        /*0638*/ 	.byte	0x04, 0x1c
        /*063a*/ 	.short	(.L_338 - .L_337)


	//   ....[0]....
.L_337:
        /*063c*/ 	.word	0x00001000


	//   ....[1]....
        /*0640*/ 	.word	0x0001efb0


	//----- nvinfo : EIATTR_MAX_THREADS
	.align		4
.L_338:
        /*0644*/ 	.byte	0x04, 0x05
        /*0646*/ 	.short	(.L_340 - .L_339)
.L_339:
        /*0648*/ 	.word	0x00000100
        /*064c*/ 	.word	0x00000001
        /*0650*/ 	.word	0x00000001


	//----- nvinfo : EIATTR_CRS_STACK_SIZE
	.align		4
.L_340:
        /*0654*/ 	.byte	0x04, 0x1e
        /*0656*/ 	.short	(.L_342 - .L_341)
.L_341:
        /*0658*/ 	.word	0x00000000
.L_342:


//--------------------- .nv.info._ZN7cutlass13device_kernelIN5flash19enable_sm80_to_sm89INS1_16FlashAttnFwdSm80INS1_25CollectiveMainloopFwdSm80ILi8ELi1ELb1EN4cute5tupleIJNS5_1CILi128EEENS7_ILi64EEENS7_ILi256EEEEEELi256ENS_10bfloat16_tEfNS_4arch4Sm80ELb1ELb0ELb0ELb0ELb0ELb0ELb1ELb1EEENS1_21CollectiveEpilogueFwdINS6_IJS8_SA_S9_EEENS6_IJNS7_ILi1EEESI_SI_EEESC_SE_Li256ELb0ELb1ELb1ELb0EEENS1_30DynamicPersistentTileSchedulerILi256ELi256ELb1ELb1ELb0EEEEEEEEEvNT_6ParamsE --------------------------
	.section	.nv.info._ZN7cutlass13device_kernelIN5flash19enable_sm80_to_sm89INS1_16FlashAttnFwdSm80INS1_25CollectiveMainloopFwdSm80ILi8ELi1ELb1EN4cute5tupleIJNS5_1CILi128EEENS7_ILi64EEENS7_ILi256EEEEEELi256ENS_10bfloat16_tEfNS_4arch4Sm80ELb1ELb0ELb0ELb0ELb0ELb0ELb1ELb1EEENS1_21CollectiveEpilogueFwdINS6_IJS8_SA_S9_EEENS6_IJNS7_ILi1EEESI_SI_EEESC_SE_Li256ELb0ELb1ELb1ELb0EEENS1_30DynamicPersistentTileSchedulerILi256ELi256ELb1ELb1ELb0EEEEEEEEEvNT_6ParamsE,"",@"SHT_CUDA_INFO"
	.sectionflags	@""
	.align	4


	//----- nvinfo : EIATTR_CUDA_API_VERSION
	.align		4
        /*0000*/ 	.byte	0x04, 0x37
        /*0002*/ 	.short	(.L_344 - .L_343)
.L_343:
        /*0004*/ 	.word	0x00000082


	//----- nvinfo : EIATTR_SW2861232_WAR
	.align		4
.L_344:
        /*0008*/ 	.byte	0x01, 0x35
	.zero		2


	//----- nvinfo : EIATTR_PARAM_CBANK
	.align		4
        /*000c*/ 	.byte	0x04, 0x0a
        /*000e*/ 	.short	(.L_346 - .L_345)
	.align		4
.L_345:
        /*0010*/ 	.word	index@(.nv.constant0._ZN7cutlass13device_kernelIN5flash19enable_sm80_to_sm89INS1_16FlashAttnFwdSm80INS1_25CollectiveMainloopFwdSm80ILi8ELi1ELb1EN4cute5tupleIJNS5_1CILi128EEENS7_ILi64EEENS7_ILi256EEEEEELi256ENS_10bfloat16_tEfNS_4arch4Sm80ELb1ELb0ELb0ELb0ELb0ELb0ELb1ELb1EEENS1_21CollectiveEpilogueFwdINS6_IJS8_SA_S9_EEENS6_IJNS7_ILi1EEESI_SI_EEESC_SE_Li256ELb0ELb1ELb1ELb0EEENS1_30DynamicPersistentTileSchedulerILi256ELi256ELb1ELb1ELb0EEEEEEEEEvNT_6ParamsE)
        /*0014*/ 	.short	0x0160
        /*0016*/ 	.short	0x0428


	//----- nvinfo : EIATTR_CBANK_PARAM_SIZE
	.align		4
.L_346:
        /*0018*/ 	.byte	0x03, 0x19
        /*001a*/ 	.short	0x0428


	//----- nvinfo : EIATTR_KPARAM_INFO
	.align		4
        /*001c*/ 	.byte	0x04, 0x17
        /*001e*/ 	.short	(.L_348 - .L_347)
.L_347:
        /*0020*/ 	.word	0x00000000
        /*0024*/ 	.short	0x0000
        /*0026*/ 	.short	0x0000
        /*0028*/ 	.byte	0x00, 0xf0, 0xa1, 0x10


	//----- nvinfo : EIATTR_MAXREG_COUNT
	.align		4
.L_348:
        /*002c*/ 	.byte	0x03, 0x1b
        /*002e*/ 	.short	0x00ff


	//----- nvinfo : EIATTR_NUM_BARRIERS
	.align		4
        /*0030*/ 	.byte	0x02, 0x4c
        /*0032*/ 	.byte	0x06
	.zero		1


	//----- nvinfo : EIATTR_ANNOTATIONS
	.align		4
        /*0034*/ 	.byte	0x04, 0x55
        /*0036*/ 	.short	(.L_350 - .L_349)


	//   ....[0]....
.L_349:
        /* <DEDUP_REMOVED lines=125> */


	//----- nvinfo : EIATTR_MERCURY_ISA_VERSION
	.align		4
.L_350:
        /*07f0*/ 	.byte	0x03, 0x5f
        /*07f2*/ 	.short	0x0000


	//----- nvinfo : EIATTR_INT_WARP_WIDE_INSTR_OFFSETS
	.align		4
        /*07f4*/ 	.byte	0x04, 0x31
        /*07f6*/ 	.short	(.L_352 - .L_351)


	//   ....[0]....
.L_351:
        /*07f8*/ 	.word	0x0000d890


	//   ....[1]....
        /*07fc*/ 	.word	0x0000d910


	//----- nvinfo : EIATTR_COOP_GROUP_MASK_REGIDS
	.align		4
.L_352:
        /*0800*/ 	.byte	0x04, 0x29
        /*0802*/ 	.short	(.L_354 - .L_353)


	//   ....[0]....
.L_353:
        /*0804*/ 	.word	0xffffffff


	//   ....[1]....
        /*0808*/ 	.word	0xffffffff


	//   ....[2]....
        /*080c*/ 	.word	0xffffffff


	//   ....[3]....
        /*0810*/ 	.word	0xffffffff


	//   ....[4]....
        /*0814*/ 	.word	0xffffffff


	//   ....[5]....
        /*0818*/ 	.word	0xffffffff


	//   ....[6]....
        /*081c*/ 	.word	0xffffffff


	//   ....[7]....
        /*0820*/ 	.word	0xffffffff


	//   ....[8]....
        /*0824*/ 	.word	0xffffffff


	//   ....[9]....
        /*0828*/ 	.word	0xffffffff


	//   ....[10]....
        /*082c*/ 	.word	0xffffffff


	//   ....[11]....
        /*0830*/ 	.word	0xffffffff


	//   ....[12]....
        /*0834*/ 	.word	0xffffffff


	//   ....[13]....
        /*0838*/ 	.word	0xffffffff


	//   ....[14]....
        /*083c*/ 	.word	0xffffffff


	//   ....[15]....
        /*0840*/ 	.word	0xffffffff


	//   ....[16]....
        /*0844*/ 	.word	0xffffffff


	//   ....[17]....
        /*0848*/ 	.word	0xffffffff


	//   ....[18]....
        /*084c*/ 	.word	0xffffffff


	//   ....[19]....
        /*0850*/ 	.word	0xffffffff


	//   ....[20]....
        /*0854*/ 	.word	0xffffffff


	//   ....[21]....
        /*0858*/ 	.word	0xffffffff


	//   ....[22]....
        /*085c*/ 	.word	0xffffffff


	//   ....[23]....
        /*0860*/ 	.word	0xffffffff


	//   ....[24]....
        /*0864*/ 	.word	0xffffffff


	//   ....[25]....
        /*0868*/ 	.word	0xffffffff


	//   ....[26]....
        /*086c*/ 	.word	0xffffffff


	//   ....[27]....
        /*0870*/ 	.word	0xffffffff


	//   ....[28]....
        /*0874*/ 	.word	0xffffffff


	//   ....[29]....
        /*0878*/ 	.word	0xffffffff


	//   ....[30]....
        /*087c*/ 	.word	0xffffffff


	//   ....[31]....
        /*0880*/ 	.word	0xffffffff


	//   ....[32]....
        /*0884*/ 	.word	0xffffffff


	//   ....[33]....
        /*0888*/ 	.word	0xffffffff


	//   ....[34]....
        /*088c*/ 	.word	0xffffffff


	//   ....[35]....
        /*0890*/ 	.word	0xffffffff


	//   ....[36]....
        /*0894*/ 	.word	0xffffffff


	//   ....[37]....
        /*0898*/ 	.word	0xffffffff


	//   ....[38]....
        /*089c*/ 	.word	0xffffffff


	//   ....[39]....
        /*08a0*/ 	.word	0xffffffff


	//   ....[40]....
        /*08a4*/ 	.word	0xffffffff


	//   ....[41]....
        /*08a8*/ 	.word	0xffffffff


	//   ....[42]....
        /*08ac*/ 	.word	0xffffffff


	//   ....[43]....
        /*08b0*/ 	.word	0xffffffff


	//----- nvinfo : EIATTR_COOP_GROUP_INSTR_OFFSETS
	.align		4
.L_354:
        /*08b4*/ 	.byte	0x04, 0x28
        /*08b6*/ 	.short	(.L_356 - .L_355)


	//   ....[0]....
.L_355:
        /*08b8*/ 	.word	0x00000050


	//   ....[1]....
        /*08bc*/ 	.word	0x00001de0


	//   ....[2]....
        /*08c0*/ 	.word	0x00001df0


	//   ....[3]....
        /*08c4*/ 	.word	0x00001e20


	//   ....[4]....
        /*08c8*/ 	.word	0x00001e40


	//   ....[5]....
        /*08cc*/ 	.word	0x00001e50


	//   ....[6]....
        /*08d0*/ 	.word	0x00001e70


	//   ....[7]....
        /*08d4*/ 	.word	0x00001fa0


	//   ....[8]....
        /*08d8*/ 	.word	0x00001fb0


	//   ....[9]....
        /*08dc*/ 	.word	0x00003870


	//   ....[10]....
        /*08e0*/ 	.word	0x00003880


	//   ....[11]....
        /*08e4*/ 	.word	0x00003dc0


	//   ....[12]....
        /*08e8*/ 	.word	0x00003f40


	//   ....[13]....
        /*08ec*/ 	.word	0x00003f50


	//   ....[14]....
        /*08f0*/ 	.word	0x00003f80


	//   ....[15]....
        /*08f4*/ 	.word	0x00006bd0


	//   ....[16]....
        /*08f8*/ 	.word	0x00006bf0


	//   ....[17]....
        /*08fc*/ 	.word	0x00007300


	//   ....[18]....
        /*0900*/ 	.word	0x000074e0


	//   ....[19]....
        /*0904*/ 	.word	0x00007500


	//   ....[20]....
        /*0908*/ 	.word	0x00007640


	//   ....[21]....
        /*090c*/ 	.word	0x0000abf0


	//   ....[22]....
        /*0910*/ 	.word	0x0000ac20


	//   ....[23]....
        /*0914*/ 	.word	0x0000ac40


	//   ....[24]....
        /*0918*/ 	.word	0x0000ac60


	//   ....[25]....
        /*091c*/ 	.word	0x0000ce40


	//   ....[26]....
        /*0920*/ 	.word	0x0000ce90


	//   ....[27]....
        /*0924*/ 	.word	0x0000ceb0


	//   ....[28]....
        /*0928*/ 	.word	0x0000ced0


	//   ....[29]....
        /*092c*/ 	.word	0x0000da60


	//   ....[30]....
        /*0930*/ 	.word	0x0000dfc0


	//   ....[31]....
        /*0934*/ 	.word	0x0000dfd0


	//   ....[32]....
        /*0938*/ 	.word	0x0000e000


	//   ....[33]....
        /*093c*/ 	.word	0x0000e020


	//   ....[34]....
        /*0940*/ 	.word	0x0000e110


	//   ....[35]....
        /*0944*/ 	.word	0x0000e170


	//   ....[36]....
        /*0948*/ 	.word	0x0000ec20


	//   ....[37]....
        /*094c*/ 	.word	0x0000ec30


	//   ....[38]....
        /*0950*/ 	.word	0x0000f7c0


	//   ....[39]....
        /*0954*/ 	.word	0x0000f8a0


	//   ....[40]....
        /*0958*/ 	.word	0x0000f900


	//   ....[41]....
        /*095c*/ 	.word	0x0000f950


	//   ....[42]....
        /*0960*/ 	.word	0x0000f9b0


	//   ....[43]....
        /*0964*/ 	.word	0x0000fa00


	//----- nvinfo : EIATTR_EXIT_INSTR_OFFSETS
	.align		4
.L_356:
        /*0968*/ 	.byte	0x04, 0x1c
        /*096a*/ 	.short	(.L_358 - .L_357)


	//   ....[0]....
.L_357:
        /*096c*/ 	.word	0x000000a0


	//   ....[1]....
        /*0970*/ 	.word	0x0000f860


	//----- nvinfo : EIATTR_MAX_THREADS
	.align		4
.L_358:
        /*0974*/ 	.byte	0x04, 0x05
        /*0976*/ 	.short	(.L_360 - .L_359)
.L_359:
        /*0978*/ 	.word	0x00000100
        /*097c*/ 	.word	0x00000001
        /*0980*/ 	.word	0x00000001


	//----- nvinfo : EIATTR_CRS_STACK_SIZE
	.align		4
.L_360:
        /*0984*/ 	.byte	0x04, 0x1e
        /*0986*/ 	.short	(.L_362 - .L_361)
.L_361:
        /*0988*/ 	.word	0x00000000
.L_362:


//--------------------- .nv.info._ZN7cutlass13device_kernelIN5flash19enable_sm80_to_sm89INS1_16FlashAttnFwdSm80INS1_25CollectiveMainloopFwdSm80ILi8ELi1ELb1EN4cute5tupleIJNS5_1CILi128EEENS7_ILi48EEENS7_ILi256EEEEEELi256ENS_10bfloat16_tEfNS_4arch4Sm80ELb1ELb0ELb0ELb1ELb0ELb0ELb1ELb1EEENS1_21CollectiveEpilogueFwdINS6_IJS8_SA_S9_EEENS6_IJNS7_ILi1EEESI_SI_EEESC_SE_Li256ELb1ELb1ELb1ELb0EEENS1_36VarlenDynamicPersistentTileSchedulerILi128ELi48ELi256ELi256ELb1ELb1ELb0ELb1ELb1ELb1EEEEEEEEEvNT_6ParamsE --------------------------
	.section	.nv.info._ZN7cutlass13device_kernelIN5flash19enable_sm80_to_sm89INS1_16FlashAttnFwdSm80INS1_25CollectiveMainloopFwdSm80ILi8ELi1ELb1EN4cute5tupleIJNS5_1CILi128EEENS7_ILi48EEENS7_ILi256EEEEEELi256ENS_10bfloat16_tEfNS_4arch4Sm80ELb1ELb0ELb0ELb1ELb0ELb0ELb1ELb1EEENS1_21CollectiveEpilogueFwdINS6_IJS8_SA_S9_EEENS6_IJNS7_ILi1EEESI_SI_EEESC_SE_Li256ELb1ELb1ELb1ELb0EEENS1_36VarlenDynamicPersistentTileSchedulerILi128ELi48ELi256ELi256ELb1ELb1ELb0ELb1ELb1ELb1EEEEEEEEEvNT_6ParamsE,"",@"SHT_CUDA_INFO"
	.sectionflags	@""
	.align	4


	//----- nvinfo : EIATTR_CUDA_API_VERSION
	.align		4
        /*0000*/ 	.byte	0x04, 0x37
        /*0002*/ 	.short	(.L_364 - .L_363)
.L_363:
        /*0004*/ 	.word	0x00000082


	//----- nvinfo : EIATTR_SW2861232_WAR
	.align		4
.L_364:
        /*0008*/ 	.byte	0x01, 0x35
	.zero		2


	//----- nvinfo : EIATTR_PARAM_CBANK
	.align		4
        /*000c*/ 	.byte	0x04, 0x0a
        /*000e*/ 	.short	(.L_366 - .L_365)
	.align		4
.L_365:
        /*0010*/ 	.word	index@(.nv.constant0._ZN7cutlass13device_kernelIN5flash19enable_sm80_to_sm89INS1_16FlashAttnFwdSm80INS1_25CollectiveMainloopFwdSm80ILi8ELi1ELb1EN4cute5tupleIJNS5_1CILi128EEENS7_ILi48EEENS7_ILi256EEEEEELi256ENS_10bfloat16_tEfNS_4arch4Sm80ELb1ELb0ELb0ELb1ELb0ELb0ELb1ELb1EEENS1_21CollectiveEpilogueFwdINS6_IJS8_SA_S9_EEENS6_IJNS7_ILi1EEESI_SI_EEESC_SE_Li256ELb1ELb1ELb1ELb0EEENS1_36VarlenDynamicPersistentTileSchedulerILi128ELi48ELi256ELi256ELb1ELb1ELb0ELb1ELb1ELb1EEEEEEEEEvNT_6ParamsE)
        /*0014*/ 	.short	0x0160
        /*0016*/ 	.short	0x0438


	//----- nvinfo : EIATTR_CBANK_PARAM_SIZE
	.align		4
.L_366:
        /*0018*/ 	.byte	0x03, 0x19
        /*001a*/ 	.short	0x0438


	//----- nvinfo : EIATTR_KPARAM_INFO
	.align		4
        /*001c*/ 	.byte	0x04, 0x17
        /*001e*/ 	.short	(.L_368 - .L_367)
.L_367:
        /*0020*/ 	.word	0x00000000
        /*0024*/ 	.short	0x0000
        /*0026*/ 	.short	0x0000
        /*0028*/ 	.byte	0x00, 0xf0, 0xe1, 0x10


	//----- nvinfo : EIATTR_MAXREG_COUNT
	.align		4
.L_368:
        /*002c*/ 	.byte	0x03, 0x1b
        /*002e*/ 	.short	0x00ff


	//----- nvinfo : EIATTR_NUM_BARRIERS
	.align		4
        /*0030*/ 	.byte	0x02, 0x4c
        /*0032*/ 	.byte	0x06
	.zero		1


	//----- nvinfo : EIATTR_ANNOTATIONS
	.align		4
        /*0034*/ 	.byte	0x04, 0x55
        /*0036*/ 	.short	(.L_370 - .L_369)


	//   ....[0]....
.L_369:
        /* <DEDUP_REMOVED lines=119> */


	//----- nvinfo : EIATTR_MERCURY_ISA_VERSION
	.align		4
.L_370:
        /*0798*/ 	.byte	0x03, 0x5f
        /*079a*/ 	.short	0x0000


	//----- nvinfo : EIATTR_INT_WARP_WIDE_INSTR_OFFSETS
	.align		4
        /*079c*/ 	.byte	0x04, 0x31
        /*079e*/ 	.short	(.L_372 - .L_371)


	//   ....[0]....
.L_371:
        /*07a0*/ 	.word	0x0000c5a0


	//   ....[1]....
        /*07a4*/ 	.word	0x0000c620


	//----- nvinfo : EIATTR_COOP_GROUP_MASK_REGIDS
	.align		4
.L_372:
        /*07a8*/ 	.byte	0x04, 0x29
        /*07aa*/ 	.short	(.L_374 - .L_373)


	//   ....[0]....
.L_373:
        /*07ac*/ 	.word	0xffffffff


	//   ....[1]....
        /*07b0*/ 	.word	0xffffffff


	//   ....[2]....
        /*07b4*/ 	.word	0xffffffff


	//   ....[3]....
        /*07b8*/ 	.word	0xffffffff


	//   ....[4]....
        /*07bc*/ 	.word	0xffffffff


	//   ....[5]....
        /*07c0*/ 	.word	0xffffffff


	//   ....[6]....
        /*07c4*/ 	.word	0xffffffff


	//   ....[7]....
        /*07c8*/ 	.word	0xffffffff


	//   ....[8]....
        /*07cc*/ 	.word	0xffffffff


	//   ....[9]....
        /*07d0*/ 	.word	0xffffffff


	//   ....[10]....
        /*07d4*/ 	.word	0xffffffff


	//   ....[11]....
        /*07d8*/ 	.word	0xffffffff


	//   ....[12]....
        /*07dc*/ 	.word	0xffffffff


	//   ....[13]....
        /*07e0*/ 	.word	0xffffffff


	//   ....[14]....
        /*07e4*/ 	.word	0xffffffff


	//   ....[15]....
        /*07e8*/ 	.word	0xffffffff


	//   ....[16]....
        /*07ec*/ 	.word	0xffffffff


	//   ....[17]....
        /*07f0*/ 	.word	0xffffffff


	//   ....[18]....
        /*07f4*/ 	.word	0xffffffff


	//   ....[19]....
        /*07f8*/ 	.word	0xffffffff


	//   ....[20]....
        /*07fc*/ 	.word	0xffffffff


	//   ....[21]....
        /*0800*/ 	.word	0xffffffff


	//   ....[22]....
        /*0804*/ 	.word	0xffffffff


	//   ....[23]....
        /*0808*/ 	.word	0xffffffff


	//   ....[24]....
        /*080c*/ 	.word	0xffffffff


	//   ....[25]....
        /*0810*/ 	.word	0xffffffff


	//   ....[26]....
        /*0814*/ 	.word	0xffffffff


	//   ....[27]....
        /*0818*/ 	.word	0xffffffff


	//   ....[28]....
        /*081c*/ 	.word	0xffffffff


	//   ....[29]....
        /*0820*/ 	.word	0xffffffff


	//   ....[30]....
        /*0824*/ 	.word	0xffffffff


	//   ....[31]....
        /*0828*/ 	.word	0xffffffff


	//   ....[32]....
        /*082c*/ 	.word	0xffffffff


	//   ....[33]....
        /*0830*/ 	.word	0xffffffff


	//   ....[34]....
        /*0834*/ 	.word	0xffffffff


	//   ....[35]....
        /*0838*/ 	.word	0xffffffff


	//   ....[36]....
        /*083c*/ 	.word	0xffffffff


	//   ....[37]....
        /*0840*/ 	.word	0xffffffff


	//   ....[38]....
        /*0844*/ 	.word	0xffffffff


	//   ....[39]....
        /*0848*/ 	.word	0xffffffff


	//   ....[40]....
        /*084c*/ 	.word	0xffffffff


	//   ....[41]....
        /*0850*/ 	.word	0xffffffff


	//   ....[42]....
        /*0854*/ 	.word	0xffffffff


	//   ....[43]....
        /*0858*/ 	.word	0xffffffff


	//   ....[44]....
        /*085c*/ 	.word	0xffffffff


	//   ....[45]....
        /*0860*/ 	.word	0xffffffff


	//   ....[46]....
        /*0864*/ 	.word	0xffffffff


	//   ....[47]....
        /*0868*/ 	.word	0xffffffff


	//   ....[48]....
        /*086c*/ 	.word	0xffffffff


	//   ....[49]....
        /*0870*/ 	.word	0xffffffff


	//   ....[50]....
        /*0874*/ 	.word	0xffffffff


	//   ....[51]....
        /*0878*/ 	.word	0xffffffff


	//   ....[52]....
        /*087c*/ 	.word	0xffffffff


	//   ....[53]....
        /*0880*/ 	.word	0xffffffff


	//   ....[54]....
        /*0884*/ 	.word	0xffffffff


	//   ....[55]....
        /*0888*/ 	.word	0xffffffff


	//   ....[56]....
        /*088c*/ 	.word	0xffffffff


	//   ....[57]....
        /*0890*/ 	.word	0xffffffff


	//   ....[58]....
        /*0894*/ 	.word	0xffffffff


	//   ....[59]....
        /*0898*/ 	.word	0xffffffff


	//   ....[60]....
        /*089c*/ 	.word	0xffffffff


	//   ....[61]....
        /*08a0*/ 	.word	0xffffffff


	//   ....[62]....
        /*08a4*/ 	.word	0xffffffff


	//   ....[63]....
        /*08a8*/ 	.word	0xffffffff


	//   ....[64]....
        /*08ac*/ 	.word	0xffffffff


	//   ....[65]....
        /*08b0*/ 	.word	0xffffffff


	//   ....[66]....
        /*08b4*/ 	.word	0xffffffff


	//   ....[67]....
        /*08b8*/ 	.word	0xffffffff


	//   ....[68]....
        /*08bc*/ 	.word	0xffffffff


	//   ....[69]....
        /*08c0*/ 	.word	0xffffffff


	//   ....[70]....
        /*08c4*/ 	.word	0xffffffff


	//   ....[71]....
        /*08c8*/ 	.word	0xffffffff


	//   ....[72]....
        /*08cc*/ 	.word	0xffffffff


	//   ....[73]....
        /*08d0*/ 	.word	0xffffffff


	//   ....[74]....
        /*08d4*/ 	.word	0xffffffff


	//   ....[75]....
        /*08d8*/ 	.word	0xffffffff


	//   ....[76]....
        /*08dc*/ 	.word	0xffffffff


	//   ....[77]....
        /*08e0*/ 	.word	0xffffffff


	//   ....[78]....
        /*08e4*/ 	.word	0xffffffff


	//   ....[79]....
        /*08e8*/ 	.word	0xffffffff


	//   ....[80]....
        /*08ec*/ 	.word	0xffffffff


	//   ....[81]....
        /*08f0*/ 	.word	0xffffffff


	//   ....[82]....
        /*08f4*/ 	.word	0xffffffff


	//   ....[83]....
        /*08f8*/ 	.word	0xffffffff


	//   ....[84]....
        /*08fc*/ 	.word	0xffffffff


	//   ....[85]....
        /*0900*/ 	.word	0xffffffff


	//   ....[86]....
        /*0904*/ 	.word	0xffffffff


	//   ....[87]....
        /*0908*/ 	.word	0xffffffff


	//   ....[88]....
        /*090c*/ 	.word	0xffffffff


	//   ....[89]....
        /*0910*/ 	.word	0xffffffff


	//   ....[90]....
        /*0914*/ 	.word	0xffffffff


	//   ....[91]....
        /*0918*/ 	.word	0xffffffff


	//   ....[92]....
        /*091c*/ 	.word	0xffffffff


	//   ....[93]....
        /*0920*/ 	.word	0xffffffff


	//   ....[94]....
        /*0924*/ 	.word	0xffffffff


	//   ....[95]....
        /*0928*/ 	.word	0xffffffff


	//   ....[96]....
        /*092c*/ 	.word	0xffffffff


	//   ....[97]....
        /*0930*/ 	.word	0xffffffff


	//   ....[98]....
        /*0934*/ 	.word	0xffffffff


	//   ....[99]....
        /*0938*/ 	.word	0xffffffff


	//   ....[100]....
        /*093c*/ 	.word	0xffffffff


	//   ....[101]....
        /*0940*/ 	.word	0xffffffff


	//   ....[102]....
        /*0944*/ 	.word	0xffffffff


	//   ....[103]....
        /*0948*/ 	.word	0xffffffff


	//   ....[104]....
        /*094c*/ 	.word	0xffffffff


	//   ....[105]....
        /*0950*/ 	.word	0xffffffff


	//   ....[106]....
        /*0954*/ 	.word	0xffffffff


	//   ....[107]....
        /*0958*/ 	.word	0xffffffff


	//   ....[108]....
        /*095c*/ 	.word	0xffffffff


	//   ....[109]....
        /*0960*/ 	.word	0xffffffff


	//   ....[110]....
        /*0964*/ 	.word	0xffffffff


	//   ....[111]....
        /*0968*/ 	.word	0xffffffff


	//   ....[112]....
        /*096c*/ 	.word	0xffffffff


	//   ....[113]....
        /*0970*/ 	.word	0xffffffff


	//   ....[114]....
        /*0974*/ 	.word	0xffffffff


	//   ....[115]....
        /*0978*/ 	.word	0xffffffff


	//   ....[116]....
        /*097c*/ 	.word	0xffffffff


	//   ....[117]....
        /*0980*/ 	.word	0xffffffff


	//   ....[118]....
        /*0984*/ 	.word	0xffffffff


	//   ....[119]....
        /*0988*/ 	.word	0xffffffff


	//   ....[120]....
        /*098c*/ 	.word	0xffffffff


	//   ....[121]....
        /*0990*/ 	.word	0xffffffff


	//   ....[122]....
        /*0994*/ 	.word	0xffffffff


	//   ....[123]....
        /*0998*/ 	.word	0xffffffff


	//   ....[124]....
        /*099c*/ 	.word	0xffffffff


	//   ....[125]....
        /*09a0*/ 	.word	0xffffffff


	//   ....[126]....
        /*09a4*/ 	.word	0xffffffff


	//   ....[127]....
        /*09a8*/ 	.word	0xffffffff


	//   ....[128]....
        /*09ac*/ 	.word	0xffffffff


	//   ....[129]....
        /*09b0*/ 	.word	0xffffffff


	//   ....[130]....
        /*09b4*/ 	.word	0xffffffff


	//   ....[131]....
        /*09b8*/ 	.word	0xffffffff


	//   ....[132]....
        /*09bc*/ 	.word	0xffffffff


	//   ....[133]....
        /*09c0*/ 	.word	0xffffffff


	//   ....[134]....
        /*09c4*/ 	.word	0xffffffff


	//   ....[135]....
        /*09c8*/ 	.word	0xffffffff


	//   ....[136]....
        /*09cc*/ 	.word	0xffffffff


	//   ....[137]....
        /*09d0*/ 	.word	0xffffffff


	//   ....[138]....
        /*09d4*/ 	.word	0xffffffff


	//----- nvinfo : EIATTR_COOP_GROUP_INSTR_OFFSETS
	.align		4
.L_374:
        /*09d8*/ 	.byte	0x04, 0x28
        /*09da*/ 	.short	(.L_376 - .L_375)


	//   ....[0]....
.L_375:
        /*09dc*/ 	.word	0x00000050


	//   ....[1]....
        /*09e0*/ 	.word	0x00000200


	//   ....[2]....
        /*09e4*/ 	.word	0x00000230


	//   ....[3]....
        /*09e8*/ 	.word	0x00000260


	//   ....[4]....
        /*09ec*/ 	.word	0x00000290


	//   ....[5]....
        /*09f0*/ 	.word	0x000002c0


	//   ....[6]....
        /*09f4*/ 	.word	0x000002f0


	//   ....[7]....
        /*09f8*/ 	.word	0x00000450


	//   ....[8]....
        /*09fc*/ 	.word	0x00000490


	//   ....[9]....
        /*0a00*/ 	.word	0x000004c0


	//   ....[10]....
        /*0a04*/ 	.word	0x000004f0


	//   ....[11]....
        /*0a08*/ 	.word	0x00000520


	//   ....[12]....
        /*0a0c*/ 	.word	0x00000550


	//   ....[13]....
        /*0a10*/ 	.word	0x000005e0


	//   ....[14]....
        /*0a14*/ 	.word	0x00000630


	//   ....[15]....
        /*0a18*/ 	.word	0x00000650


	//   ....[16]....
        /*0a1c*/ 	.word	0x000006b0


	//   ....[17]....
        /*0a20*/ 	.word	0x000028d0


	//   ....[18]....
        /*0a24*/ 	.word	0x000028f0


	//   ....[19]....
        /*0a28*/ 	.word	0x00002a70


	//   ....[20]....
        /*0a2c*/ 	.word	0x00002aa0


	//   ....[21]....
        /*0a30*/ 	.word	0x00002bb0


	//   ....[22]....
        /*0a34*/ 	.word	0x00002bd0


	//   ....[23]....
        /*0a38*/ 	.word	0x00002c50


	//   ....[24]....
        /*0a3c*/ 	.word	0x00002cc0


	//   ....[25]....
        /*0a40*/ 	.word	0x000045d0


	//   ....[26]....
        /*0a44*/ 	.word	0x00004600


	//   ....[27]....
        /*0a48*/ 	.word	0x00004a20


	//   ....[28]....
        /*0a4c*/ 	.word	0x00004b40


	//   ....[29]....
        /*0a50*/ 	.word	0x00004b50


	//   ....[30]....
        /*0a54*/ 	.word	0x00004b80


	//   ....[31]....
        /*0a58*/ 	.word	0x000071e0


	//   ....[32]....
        /*0a5c*/ 	.word	0x000071f0


	//   ....[33]....
        /*0a60*/ 	.word	0x000075f0


	//   ....[34]....
        /*0a64*/ 	.word	0x00007610


	//   ....[35]....
        /*0a68*/ 	.word	0x00007c70


	//   ....[36]....
        /*0a6c*/ 	.word	0x00007c90


	//   ....[37]....
        /*0a70*/ 	.word	0x0000a110


	//   ....[38]....
        /*0a74*/ 	.word	0x0000a130


	//   ....[39]....
        /*0a78*/ 	.word	0x0000a740


	//   ....[40]....
        /*0a7c*/ 	.word	0x0000a760


	//   ....[41]....
        /*0a80*/ 	.word	0x0000bb50


	//   ....[42]....
        /*0a84*/ 	.word	0x0000bba0


	//   ....[43]....
        /*0a88*/ 	.word	0x0000bbc0


	//   ....[44]....
        /*0a8c*/ 	.word	0x0000bbe0


	//   ....[45]....
        /*0a90*/ 	.word	0x0000d480


	//   ....[46]....
        /*0a94*/ 	.word	0x0000d490


	//   ....[47]....
        /*0a98*/ 	.word	0x0000d4b0


	//   ....[48]....
        /*0a9c*/ 	.word	0x0000d4d0


	//   ....[49]....
        /*0aa0*/ 	.word	0x0000d920


	//   ....[50]....
        /*0aa4*/ 	.word	0x0000d940


	//   ....[51]....
        /*0aa8*/ 	.word	0x0000db10


	//   ....[52]....
        /*0aac*/ 	.word	0x0000db20


	//   ....[53]....
        /*0ab0*/ 	.word	0x0000dce0


	//   ....[54]....
        /*0ab4*/ 	.word	0x0000dd00


	//   ....[55]....
        /*0ab8*/ 	.word	0x0000dec0


	//   ....[56]....
        /*0abc*/ 	.word	0x0000ded0


	//   ....[57]....
        /*0ac0*/ 	.word	0x0000e290


	//   ....[58]....
        /*0ac4*/ 	.word	0x0000e2b0


	//   ....[59]....
        /*0ac8*/ 	.word	0x0000ef00


	//   ....[60]....
        /*0acc*/ 	.word	0x0000ef10


	//   ....[61]....
        /*0ad0*/ 	.word	0x0000ff80


	//   ....[62]....
        /*0ad4*/ 	.word	0x0000ffa0


	//   ....[63]....
        /*0ad8*/ 	.word	0x00010180


	//   ....[64]....
        /*0adc*/ 	.word	0x00010190


	//   ....[65]....
        /*0ae0*/ 	.word	0x00010350


	//   ....[66]....
        /*0ae4*/ 	.word	0x00010370


	//   ....[67]....
        /*0ae8*/ 	.word	0x00010530


	//   ....[68]....
        /*0aec*/ 	.word	0x00010540


	//   ....[69]....
        /*0af0*/ 	.word	0x000107c0


	//   ....[70]....
        /*0af4*/ 	.word	0x000107e0


	//   ....[71]....
        /*0af8*/ 	.word	0x00010910


	//   ....[72]....
        /*0afc*/ 	.word	0x00010950


	//   ....[73]....
        /*0b00*/ 	.word	0x00010980


	//   ....[74]....
        /*0b04*/ 	.word	0x000109b0


	//   ....[75]....
        /*0b08*/ 	.word	0x000109e0


	//   ....[76]....
        /*0b0c*/ 	.word	0x00010a10


	//   ....[77]....
        /*0b10*/ 	.word	0x00010b70


	//   ....[78]....
        /*0b14*/ 	.word	0x00010bb0


	//   ....[79]....
        /*0b18*/ 	.word	0x00010be0


	//   ....[80]....
        /*0b1c*/ 	.word	0x00010c10


	//   ....[81]....
        /*0b20*/ 	.word	0x00010c40


	//   ....[82]....
        /*0b24*/ 	.word	0x00010c70


	//   ....[83]....
        /*0b28*/ 	.word	0x00010d00


	//   ....[84]....
        /*0b2c*/ 	.word	0x00010d60


	//   ....[85]....
        /*0b30*/ 	.word	0x00010d70


	//   ....[86]....
        /*0b34*/ 	.word	0x00010dd0


	//   ....[87]....
        /*0b38*/ 	.word	0x00011840


	//   ....[88]....
        /*0b3c*/ 	.word	0x000118a0


	//   ....[89]....
        /*0b40*/ 	.word	0x000118f0


	//   ....[90]....
        /*0b44*/ 	.word	0x00011940


	//   ....[91]....
        /*0b48*/ 	.word	0x00011990


	//   ....[92]....
        /*0b4c*/ 	.word	0x00011a00


	//   ....[93]....
        /*0b50*/ 	.word	0x00011a40


	//   ....[94]....
        /*0b54*/ 	.word	0x00011ab0


	//   ....[95]....
        /*0b58*/ 	.word	0x00011b20


	//   ....[96]....
        /*0b5c*/ 	.word	0x00011b80


	//   ....[97]....
        /*0b60*/ 	.word	0x00011be0


	//   ....[98]....
        /*0b64*/ 	.word	0x00011c40


	//   ....[99]....
        /*0b68*/ 	.word	0x00011c90


	//   ....[100]....
        /*0b6c*/ 	.word	0x00011cf0


	//   ....[101]....
        /*0b70*/ 	.word	0x00011d60


	//   ....[102]....
        /*0b74*/ 	.word	0x00011dd0


	//   ....[103]....
        /*0b78*/ 	.word	0x00011e30


	//   ....[104]....
        /*0b7c*/ 	.word	0x00011e90


	//   ....[105]....
        /*0b80*/ 	.word	0x00011ef0


	//   ....[106]....
        /*0b84*/ 	.word	0x00011f60


	//   ....[107]....
        /*0b88*/ 	.word	0x00011fc0


	//   ....[108]....
        /*0b8c*/ 	.word	0x00012020


	//   ....[109]....
        /*0b90*/ 	.word	0x00012080


	//   ....[110]....
        /*0b94*/ 	.word	0x000120f0


	//   ....[111]....
        /*0b98*/ 	.word	0x00012150


	//   ....[112]....
        /*0b9c*/ 	.word	0x000121b0


	//   ....[113]....
        /*0ba0*/ 	.word	0x00012210


	//   ....[114]....
        /*0ba4*/ 	.word	0x00012280


	//   ....[115]....
        /*0ba8*/ 	.word	0x000122e0


	//   ....[116]....
        /*0bac*/ 	.word	0x00012340


	//   ....[117]....
        /*0bb0*/ 	.word	0x000123a0


	//   ....[118]....
        /*0bb4*/ 	.word	0x00012410


	//   ....[119]....
        /*0bb8*/ 	.word	0x00012470


	//   ....[120]....
        /*0bbc*/ 	.word	0x000124d0


	//   ....[121]....
        /*0bc0*/ 	.word	0x00012530


	//   ....[122]....
        /*0bc4*/ 	.word	0x000125a0


	//   ....[123]....
        /*0bc8*/ 	.word	0x000125f0


	//   ....[124]....
        /*0bcc*/ 	.word	0x00012630


	//   ....[125]....
        /*0bd0*/ 	.word	0x00012680


	//   ....[126]....
        /*0bd4*/ 	.word	0x000126d0


	//   ....[127]....
        /*0bd8*/ 	.word	0x00012720


	//   ....[128]....
        /*0bdc*/ 	.word	0x00012790


	//   ....[129]....
        /*0be0*/ 	.word	0x000127d0


	//   ....[130]....
        /*0be4*/ 	.word	0x00012820


	//   ....[131]....
        /*0be8*/ 	.word	0x00012870


	//   ....[132]....
        /*0bec*/ 	.word	0x000128c0


	//   ....[133]....
        /*0bf0*/ 	.word	0x00012910


	//   ....[134]....
        /*0bf4*/ 	.word	0x00012980


	//   ....[135]....
        /*0bf8*/ 	.word	0x000129c0


	//   ....[136]....
        /*0bfc*/ 	.word	0x00012a30


	//   ....[137]....
        /*0c00*/ 	.word	0x00012a90


	//   ....[138]....
        /*0c04*/ 	.word	0x00012af0


	//----- nvinfo : EIATTR_EXIT_INSTR_OFFSETS
	.align		4
.L_376:
        /*0c08*/ 	.byte	0x04, 0x1c
        /*0c0a*/ 	.short	(.L_378 - .L_377)


	//   ....[0]....
.L_377:
        /*0c0c*/ 	.word	0x000010d0


	//   ....[1]....
        /*0c10*/ 	.word	0x00011800


	//----- nvinfo : EIATTR_MAX_THREADS
	.align		4
.L_378:
        /*0c14*/ 	.byte	0x04, 0x05
        /*0c16*/ 	.short	(.L_380 - .L_379)
.L_379:
        /*0c18*/ 	.word	0x00000100
        /*0c1c*/ 	.word	0x00000001
        /*0c20*/ 	.word	0x00000001


	//----- nvinfo : EIATTR_CRS_STACK_SIZE
	.align		4
.L_380:
        /*0c24*/ 	.byte	0x04, 0x1e
        /*0c26*/ 	.short	(.L_382 - .L_381)
.L_381:
        /*0c28*/ 	.word	0x00000000
.L_382:


//--------------------- .nv.info._ZN7cutlass13device_kernelIN5flash19enable_sm80_to_sm89INS1_16FlashAttnFwdSm80INS1_25CollectiveMainloopFwdSm80ILi8ELi1ELb0EN4cute5tupleIJNS5_1CILi128EEENS7_ILi32EEENS7_ILi256EEEEEELi256ENS_10bfloat16_tEfNS_4arch4Sm80ELb1ELb0ELb0ELb1ELb0ELb1ELb1ELb1EEENS1_21CollectiveEpilogueFwdINS6_IJS8_SA_S9_EEENS6_IJNS7_ILi1EEESI_SI_EEESC_SE_Li256ELb1ELb1ELb1ELb0EEENS1_36VarlenDynamicPersistentTileSchedulerILi128ELi32ELi256ELi256ELb1ELb1ELb0ELb1ELb1ELb1EEEEEEEEEvNT_6ParamsE --------------------------
	.section	.nv.info._ZN7cutlass13device_kernelIN5flash19enable_sm80_to_sm89INS1_16FlashAttnFwdSm80INS1_25CollectiveMainloopFwdSm80ILi8ELi1ELb0EN4cute5tupleIJNS5_1CILi128EEENS7_ILi32EEENS7_ILi256EEEEEELi256ENS_10bfloat16_tEfNS_4arch4Sm80ELb1ELb0ELb0ELb1ELb0ELb1ELb1ELb1EEENS1_21CollectiveEpilogueFwdINS6_IJS8_SA_S9_EEENS6_IJNS7_ILi1EEESI_SI_EEESC_SE_Li256ELb1ELb1ELb1ELb0EEENS1_36VarlenDynamicPersistentTileSchedulerILi128ELi32ELi256ELi256ELb1ELb1ELb0ELb1ELb1ELb1EEEEEEEEEvNT_6ParamsE,"",@"SHT_CUDA_INFO"
	.sectionflags	@""
	.align	4


	//----- nvinfo : EIATTR_CUDA_API_VERSION
	.align		4
        /*0000*/ 	.byte	0x04, 0x37
        /*0002*/ 	.short	(.L_384 - .L_383)
.L_383:
        /*0004*/ 	.word	0x00000082


	//----- nvinfo : EIATTR_SW2861232_WAR
	.align		4
.L_384:
        /*0008*/ 	.byte	0x01, 0x35
	.zero		2


	//----- nvinfo : EIATTR_PARAM_CBANK
	.align		4
        /*000c*/ 	.byte	0x04, 0x0a
        /*000e*/ 	.short	(.L_386 - .L_385)
	.align		4
.L_385:
        /*0010*/ 	.word	index@(.nv.constant0._ZN7cutlass13device_kernelIN5flash19enable_sm80_to_sm89INS1_16FlashAttnFwdSm80INS1_25CollectiveMainloopFwdSm80ILi8ELi1ELb0EN4cute5tupleIJNS5_1CILi128EEENS7_ILi32EEENS7_ILi256EEEEEELi256ENS_10bfloat16_tEfNS_4arch4Sm80ELb1ELb0ELb0ELb1ELb0ELb1ELb1ELb1EEENS1_21CollectiveEpilogueFwdINS6_IJS8_SA_S9_EEENS6_IJNS7_ILi1EEESI_SI_EEESC_SE_Li256ELb1ELb1ELb1ELb0EEENS1_36VarlenDynamicPersistentTileSchedulerILi128ELi32ELi256ELi256ELb1ELb1ELb0ELb1ELb1ELb1EEEEEEEEEvNT_6ParamsE)
        /*0014*/ 	.short	0x0160
        /*0016*/ 	.short	0x0438


	//----- nvinfo : EIATTR_CBANK_PARAM_SIZE
	.align		4
.L_386:
        /*0018*/ 	.byte	0x03, 0x19
        /*001a*/ 	.short	0x0438


	//----- nvinfo : EIATTR_KPARAM_INFO
	.align		4
        /*001c*/ 	.byte	0x04, 0x17
        /*001e*/ 	.short	(.L_388 - .L_387)
.L_387:
        /*0020*/ 	.word	0x00000000
        /*0024*/ 	.short	0x0000
        /*0026*/ 	.short	0x0000
        /*0028*/ 	.byte	0x00, 0xf0, 0xe1, 0x10


	//----- nvinfo : EIATTR_MAXREG_COUNT
	.align		4
.L_388:
        /*002c*/ 	.byte	0x03, 0x1b
        /*002e*/ 	.short	0x00ff


	//----- nvinfo : EIATTR_NUM_BARRIERS
	.align		4
        /*0030*/ 	.byte	0x02, 0x4c
        /*0032*/ 	.byte	0x06
	.zero		1


	//----- nvinfo : EIATTR_ANNOTATIONS
	.align		4
        /*0034*/ 	.byte	0x04, 0x55
        /*0036*/ 	.short	(.L_390 - .L_389)


	//   ....[0]....
.L_389:
        /*0038*/ 	.word	0x00000001
        /*003c*/ 	.byte	0x70, 0x00, 0x00, 0x00, 0x01, 0x00, 0x00, 0x00, 0x10, 0x15, 0x00, 0x00, 0x01, 0x00, 0x00, 0x00
        /*004c*/ 	.byte	0x40, 0x73, 0x01, 0x00, 0x01, 0x00, 0x00, 0x00, 0x40, 0xaa, 0x01, 0x00


	//----- nvinfo : EIATTR_MERCURY_ISA_VERSION
	.align		4
.L_390:
        /*0058*/ 	.byte	0x03, 0x5f
        /*005a*/ 	.short	0x0000


	//----- nvinfo : EIATTR_INT_WARP_WIDE_INSTR_OFFSETS
	.align		4
        /*005c*/ 	.byte	0x04, 0x31
        /*005e*/ 	.short	(.L_392 - .L_391)


	//   ....[0]....
.L_391:
        /*0060*/ 	.word	0x000168c0


	//   ....[1]....
        /*0064*/ 	.word	0x00016940


	//----- nvinfo : EIATTR_COOP_GROUP_MASK_REGIDS
	.align		4
.L_392:
        /*0068*/ 	.byte	0x04, 0x29
        /*006a*/ 	.short	(.L_394 - .L_393)


	//   ....[0]....
.L_393:
        /*006c*/ 	.word	0xffffffff


	//   ....[1]....
        /*0070*/ 	.word	0xffffffff


	//   ....[2]....
        /*0074*/ 	.word	0xffffffff


	//   ....[3]....
        /*0078*/ 	.word	0xffffffff


	//   ....[4]....
        /*007c*/ 	.word	0xffffffff


	//   ....[5]....
        /*0080*/ 	.word	0xffffffff


	//   ....[6]....
        /*0084*/ 	.word	0xffffffff


	//   ....[7]....
        /*0088*/ 	.word	0xffffffff


	//   ....[8]....
        /*008c*/ 	.word	0xffffffff


	//   ....[9]....
        /*0090*/ 	.word	0xffffffff


	//   ....[10]....
        /*0094*/ 	.word	0xffffffff


	//   ....[11]....
        /*0098*/ 	.word	0xffffffff


	//   ....[12]....
        /*009c*/ 	.word	0xffffffff


	//   ....[13]....
        /*00a0*/ 	.word	0xffffffff


	//   ....[14]....
        /*00a4*/ 	.word	0xffffffff


	//   ....[15]....
        /*00a8*/ 	.word	0xffffffff


	//   ....[16]....
        /*00ac*/ 	.word	0xffffffff


	//   ....[17]....
        /*00b0*/ 	.word	0xffffffff


	//   ....[18]....
        /*00b4*/ 	.word	0xffffffff


	//   ....[19]....
        /*00b8*/ 	.word	0xffffffff


	//   ....[20]....
        /*00bc*/ 	.word	0xffffffff


	//   ....[21]....
        /*00c0*/ 	.word	0xffffffff


	//   ....[22]....
        /*00c4*/ 	.word	0xffffffff


	//   ....[23]....
        /*00c8*/ 	.word	0xffffffff


	//   ....[24]....
        /*00cc*/ 	.word	0xffffffff


	//   ....[25]....
        /*00d0*/ 	.word	0xffffffff


	//   ....[26]....
        /*00d4*/ 	.word	0xffffffff


	//   ....[27]....
        /*00d8*/ 	.word	0xffffffff


	//   ....[28]....
        /*00dc*/ 	.word	0xffffffff


	//   ....[29]....
        /*00e0*/ 	.word	0xffffffff


	//   ....[30]....
        /*00e4*/ 	.word	0xffffffff


	//   ....[31]....
        /*00e8*/ 	.word	0xffffffff


	//   ....[32]....
        /*00ec*/ 	.word	0xffffffff


	//   ....[33]....
        /*00f0*/ 	.word	0xffffffff


	//   ....[34]....
        /*00f4*/ 	.word	0xffffffff


	//   ....[35]....
        /*00f8*/ 	.word	0xffffffff


	//   ....[36]....
        /*00fc*/ 	.word	0xffffffff


	//   ....[37]....
        /*0100*/ 	.word	0xffffffff


	//   ....[38]....
        /*0104*/ 	.word	0xffffffff


	//   ....[39]....
        /*0108*/ 	.word	0xffffffff


	//   ....[40]....
        /*010c*/ 	.word	0xffffffff


	//   ....[41]....
        /*0110*/ 	.word	0xffffffff


	//   ....[42]....
        /*0114*/ 	.word	0xffffffff


	//   ....[43]....
        /*0118*/ 	.word	0xffffffff


	//   ....[44]....
        /*011c*/ 	.word	0xffffffff


	//   ....[45]....
        /*0120*/ 	.word	0xffffffff


	//   ....[46]....
        /*0124*/ 	.word	0xffffffff


	//   ....[47]....
        /*0128*/ 	.word	0xffffffff


	//   ....[48]....
        /*012c*/ 	.word	0xffffffff


	//   ....[49]....
        /*0130*/ 	.word	0xffffffff


	//   ....[50]....
        /*0134*/ 	.word	0xffffffff


	//   ....[51]....
        /*0138*/ 	.word	0xffffffff


	//   ....[52]....
        /*013c*/ 	.word	0xffffffff


	//   ....[53]....
        /*0140*/ 	.word	0xffffffff


	//   ....[54]....
        /*0144*/ 	.word	0xffffffff


	//   ....[55]....
        /*0148*/ 	.word	0xffffffff


	//   ....[56]....
        /*014c*/ 	.word	0xffffffff


	//   ....[57]....
        /*0150*/ 	.word	0xffffffff


	//   ....[58]....
        /*0154*/ 	.word	0xffffffff


	//   ....[59]....
        /*0158*/ 	.word	0xffffffff


	//   ....[60]....
        /*015c*/ 	.word	0xffffffff


	//   ....[61]....
        /*0160*/ 	.word	0xffffffff


	//   ....[62]....
        /*0164*/ 	.word	0xffffffff


	//   ....[63]....
        /*0168*/ 	.word	0xffffffff


	//   ....[64]....
        /*016c*/ 	.word	0xffffffff


	//   ....[65]....
        /*0170*/ 	.word	0xffffffff


	//   ....[66]....
        /*0174*/ 	.word	0xffffffff


	//   ....[67]....
        /*0178*/ 	.word	0xffffffff


	//   ....[68]....
        /*017c*/ 	.word	0xffffffff


	//   ....[69]....
        /*0180*/ 	.word	0xffffffff


	//   ....[70]....
        /*0184*/ 	.word	0xffffffff


	//   ....[71]....
        /*0188*/ 	.word	0xffffffff


	//   ....[72]....
        /*018c*/ 	.word	0xffffffff


	//   ....[73]....
        /*0190*/ 	.word	0xffffffff


	//   ....[74]....
        /*0194*/ 	.word	0xffffffff


	//   ....[75]....
        /*0198*/ 	.word	0xffffffff


	//   ....[76]....
        /*019c*/ 	.word	0xffffffff


	//   ....[77]....
        /*01a0*/ 	.word	0xffffffff


	//   ....[78]....
        /*01a4*/ 	.word	0xffffffff


	//   ....[79]....
        /*01a8*/ 	.word	0xffffffff


	//   ....[80]....
        /*01ac*/ 	.word	0xffffffff


	//   ....[81]....
        /*01b0*/ 	.word	0xffffffff


	//   ....[82]....
        /*01b4*/ 	.word	0xffffffff


	//   ....[83]....
        /*01b8*/ 	.word	0xffffffff


	//   ....[84]....
        /*01bc*/ 	.word	0xffffffff


	//   ....[85]....
        /*01c0*/ 	.word	0xffffffff


	//   ....[86]....
        /*01c4*/ 	.word	0xffffffff


	//   ....[87]....
        /*01c8*/ 	.word	0xffffffff


	//   ....[88]....
        /*01cc*/ 	.word	0xffffffff


	//   ....[89]....
        /*01d0*/ 	.word	0xffffffff


	//   ....[90]....
        /*01d4*/ 	.word	0xffffffff


	//   ....[91]....
        /*01d8*/ 	.word	0xffffffff


	//   ....[92]....
        /*01dc*/ 	.word	0xffffffff


	//   ....[93]....
        /*01e0*/ 	.word	0xffffffff


	//   ....[94]....
        /*01e4*/ 	.word	0xffffffff


	//   ....[95]....
        /*01e8*/ 	.word	0xffffffff


	//   ....[96]....
        /*01ec*/ 	.word	0xffffffff


	//   ....[97]....
        /*01f0*/ 	.word	0xffffffff


	//   ....[98]....
        /*01f4*/ 	.word	0xffffffff


	//   ....[99]....
        /*01f8*/ 	.word	0xffffffff


	//   ....[100]....
        /*01fc*/ 	.word	0xffffffff


	//   ....[101]....
        /*0200*/ 	.word	0xffffffff


	//   ....[102]....
        /*0204*/ 	.word	0xffffffff


	//   ....[103]....
        /*0208*/ 	.word	0xffffffff


	//   ....[104]....
        /*020c*/ 	.word	0xffffffff


	//   ....[105]....
        /*0210*/ 	.word	0xffffffff


	//   ....[106]....
        /*0214*/ 	.word	0xffffffff


	//   ....[107]....
        /*0218*/ 	.word	0xffffffff


	//   ....[108]....
        /*021c*/ 	.word	0xffffffff


	//   ....[109]....
        /*0220*/ 	.word	0xffffffff


	//   ....[110]....
        /*0224*/ 	.word	0xffffffff


	//   ....[111]....
        /*0228*/ 	.word	0xffffffff


	//   ....[112]....
        /*022c*/ 	.word	0xffffffff


	//   ....[113]....
        /*0230*/ 	.word	0xffffffff


	//   ....[114]....
        /*0234*/ 	.word	0xffffffff


	//   ....[115]....
        /*0238*/ 	.word	0xffffffff


	//   ....[116]....
        /*023c*/ 	.word	0xffffffff


	//   ....[117]....
        /*0240*/ 	.word	0xffffffff


	//   ....[118]....
        /*0244*/ 	.word	0xffffffff


	//   ....[119]....
        /*0248*/ 	.word	0xffffffff


	//   ....[120]....
        /*024c*/ 	.word	0xffffffff


	//   ....[121]....
        /*0250*/ 	.word	0xffffffff


	//   ....[122]....
        /*0254*/ 	.word	0xffffffff


	//   ....[123]....
        /*0258*/ 	.word	0xffffffff


	//   ....[124]....
        /*025c*/ 	.word	0xffffffff


	//   ....[125]....
        /*0260*/ 	.word	0xffffffff


	//   ....[126]....
        /*0264*/ 	.word	0xffffffff


	//   ....[127]....
        /*0268*/ 	.word	0xffffffff


	//   ....[128]....
        /*026c*/ 	.word	0xffffffff


	//   ....[129]....
        /*0270*/ 	.word	0xffffffff


	//   ....[130]....
        /*0274*/ 	.word	0xffffffff


	//   ....[131]....
        /*0278*/ 	.word	0xffffffff


	//   ....[132]....
        /*027c*/ 	.word	0xffffffff


	//   ....[133]....
        /*0280*/ 	.word	0xffffffff


	//   ....[134]....
        /*0284*/ 	.word	0xffffffff


	//   ....[135]....
        /*0288*/ 	.word	0xffffffff


	//   ....[136]....
        /*028c*/ 	.word	0xffffffff


	//   ....[137]....
        /*0290*/ 	.word	0xffffffff


	//   ....[138]....
        /*0294*/ 	.word	0xffffffff


	//   ....[139]....
        /*0298*/ 	.word	0xffffffff


	//   ....[140]....
        /*029c*/ 	.word	0xffffffff


	//   ....[141]....
        /*02a0*/ 	.word	0xffffffff


	//   ....[142]....
        /*02a4*/ 	.word	0xffffffff


	//   ....[143]....
        /*02a8*/ 	.word	0xffffffff


	//   ....[144]....
        /*02ac*/ 	.word	0xffffffff


	//   ....[145]....
        /*02b0*/ 	.word	0xffffffff


	//   ....[146]....
        /*02b4*/ 	.word	0xffffffff


	//   ....[147]....
        /*02b8*/ 	.word	0xffffffff


	//   ....[148]....
        /*02bc*/ 	.word	0xffffffff


	//   ....[149]....
        /*02c0*/ 	.word	0xffffffff


	//   ....[150]....
        /*02c4*/ 	.word	0xffffffff


	//   ....[151]....
        /*02c8*/ 	.word	0xffffffff


	//   ....[152]....
        /*02cc*/ 	.word	0xffffffff


	//   ....[153]....
        /*02d0*/ 	.word	0xffffffff


	//   ....[154]....
        /*02d4*/ 	.word	0xffffffff


	//   ....[155]....
        /*02d8*/ 	.word	0xffffffff


	//   ....[156]....
        /*02dc*/ 	.word	0xffffffff


	//   ....[157]....
        /*02e0*/ 	.word	0xffffffff


	//   ....[158]....
        /*02e4*/ 	.word	0xffffffff


	//   ....[159]....
        /*02e8*/ 	.word	0xffffffff


	//   ....[160]....
        /*02ec*/ 	.word	0xffffffff


	//   ....[161]....
        /*02f0*/ 	.word	0xffffffff


	//   ....[162]....
        /*02f4*/ 	.word	0xffffffff


	//   ....[163]....
        /*02f8*/ 	.word	0xffffffff


	//   ....[164]....
        /*02fc*/ 	.word	0xffffffff


	//   ....[165]....
        /*0300*/ 	.word	0xffffffff


	//   ....[166]....
        /*0304*/ 	.word	0xffffffff


	//   ....[167]....
        /*0308*/ 	.word	0xffffffff


	//   ....[168]....
        /*030c*/ 	.word	0xffffffff


	//   ....[169]....
        /*0310*/ 	.word	0xffffffff


	//   ....[170]....
        /*0314*/ 	.word	0xffffffff


	//   ....[171]....
        /*0318*/ 	.word	0xffffffff


	//   ....[172]....
        /*031c*/ 	.word	0xffffffff


	//   ....[173]....
        /*0320*/ 	.word	0xffffffff


	//   ....[174]....
        /*0324*/ 	.word	0xffffffff


	//   ....[175]....
        /*0328*/ 	.word	0xffffffff


	//   ....[176]....
        /*032c*/ 	.word	0xffffffff


	//   ....[177]....
        /*0330*/ 	.word	0xffffffff


	//   ....[178]....
        /*0334*/ 	.word	0xffffffff


	//----- nvinfo : EIATTR_COOP_GROUP_INSTR_OFFSETS
	.align		4
.L_394:
        /*0338*/ 	.byte	0x04, 0x28
        /*033a*/ 	.short	(.L_396 - .L_395)


	//   ....[0]....
.L_395:
        /*033c*/ 	.word	0x00000050


	//   ....[1]....
        /*0340*/ 	.word	0x000001e0


	//   ....[2]....
        /*0344*/ 	.word	0x00000210


	//   ....[3]....
        /*0348*/ 	.word	0x00000240


	//   ....[4]....
        /*034c*/ 	.word	0x00000270


	//   ....[5]....
        /*0350*/ 	.word	0x000002a0


	//   ....[6]....
        /*0354*/ 	.word	0x000002d0


	//   ....[7]....
        /*0358*/ 	.word	0x00000430


	//   ....[8]....
        /*035c*/ 	.word	0x00000470


	//   ....[9]....
        /*0360*/ 	.word	0x000004a0


	//   ....[10]....
        /*0364*/ 	.word	0x000004d0


	//   ....[11]....
        /*0368*/ 	.word	0x00000500


	//   ....[12]....
        /*036c*/ 	.word	0x00000530


	//   ....[13]....
        /*0370*/ 	.word	0x000005c0


	//   ....[14]....
        /*0374*/ 	.word	0x00000600


	//   ....[15]....
        /*0378*/ 	.word	0x00000620


	//   ....[16]....
        /*037c*/ 	.word	0x00000680


	//   ....[17]....
        /*0380*/ 	.word	0x00006790


	//   ....[18]....
        /*0384*/ 	.word	0x000067b0


	//   ....[19]....
        /*0388*/ 	.word	0x000069a0


	//   ....[20]....
        /*038c*/ 	.word	0x000069b0


	//   ....[21]....
        /*0390*/ 	.word	0x00006b40


	//   ....[22]....
        /*0394*/ 	.word	0x00006b60


	//   ....[23]....
        /*0398*/ 	.word	0x00006cf0


	//   ....[24]....
        /*039c*/ 	.word	0x00006d00


	//   ....[25]....
        /*03a0*/ 	.word	0x00007380


	//   ....[26]....
        /*03a4*/ 	.word	0x000073a0


	//   ....[27]....
        /*03a8*/ 	.word	0x000073c0


	//   ....[28]....
        /*03ac*/ 	.word	0x000073d0


	//   ....[29]....
        /*03b0*/ 	.word	0x00007860


	//   ....[30]....
        /*03b4*/ 	.word	0x000078a0


	//   ....[31]....
        /*03b8*/ 	.word	0x000078e0


	//   ....[32]....
        /*03bc*/ 	.word	0x00007920


	//   ....[33]....
        /*03c0*/ 	.word	0x00007de0


	//   ....[34]....
        /*03c4*/ 	.word	0x00007e20


	//   ....[35]....
        /*03c8*/ 	.word	0x00007e60


	//   ....[36]....
        /*03cc*/ 	.word	0x00007e90


	//   ....[37]....
        /*03d0*/ 	.word	0x000081f0


	//   ....[38]....
        /*03d4*/ 	.word	0x00008280


	//   ....[39]....
        /*03d8*/ 	.word	0x000082d0


	//   ....[40]....
        /*03dc*/ 	.word	0x00008320


	//   ....[41]....
        /*03e0*/ 	.word	0x0000bca0


	//   ....[42]....
        /*03e4*/ 	.word	0x0000bcf0


	//   ....[43]....
        /*03e8*/ 	.word	0x0000bd10


	//   ....[44]....
        /*03ec*/ 	.word	0x0000bd20


	//   ....[45]....
        /*03f0*/ 	.word	0x0000bf50


	//   ....[46]....
        /*03f4*/ 	.word	0x0000bfc0


	//   ....[47]....
        /*03f8*/ 	.word	0x0000c010


	//   ....[48]....
        /*03fc*/ 	.word	0x0000c060


	//   ....[49]....
        /*0400*/ 	.word	0x0000c3f0


	//   ....[50]....
        /*0404*/ 	.word	0x0000c440


	//   ....[51]....
        /*0408*/ 	.word	0x0000c4a0


	//   ....[52]....
        /*040c*/ 	.word	0x0000c4e0


	//   ....[53]....
        /*0410*/ 	.word	0x0000c790


	//   ....[54]....
        /*0414*/ 	.word	0x0000c800


	//   ....[55]....
        /*0418*/ 	.word	0x0000c850


	//   ....[56]....
        /*041c*/ 	.word	0x0000c8a0


	//   ....[57]....
        /*0420*/ 	.word	0x00010af0


	//   ....[58]....
        /*0424*/ 	.word	0x00011070


	//   ....[59]....
        /*0428*/ 	.word	0x000112c0


	//   ....[60]....
        /*042c*/ 	.word	0x00011420


	//   ....[61]....
        /*0430*/ 	.word	0x00011440


	//   ....[62]....
        /*0434*/ 	.word	0x000114a0


	//   ....[63]....
        /*0438*/ 	.word	0x000123a0


	//   ....[64]....
        /*043c*/ 	.word	0x000123c0


	//   ....[65]....
        /*0440*/ 	.word	0x00012bb0


	//   ....[66]....
        /*0444*/ 	.word	0x00012d00


	//   ....[67]....
        /*0448*/ 	.word	0x00012d60


	//   ....[68]....
        /*044c*/ 	.word	0x00012e30


	//   ....[69]....
        /*0450*/ 	.word	0x00014ac0


	//   ....[70]....
        /*0454*/ 	.word	0x00014ae0


	//   ....[71]....
        /*0458*/ 	.word	0x00014b00


	//   ....[72]....
        /*045c*/ 	.word	0x00014b20


	//   ....[73]....
        /*0460*/ 	.word	0x00015ea0


	//   ....[74]....
        /*0464*/ 	.word	0x00015ed0


	//   ....[75]....
        /*0468*/ 	.word	0x00015ee0


	//   ....[76]....
        /*046c*/ 	.word	0x00015f10


	//   ....[77]....
        /*0470*/ 	.word	0x000176a0


	//   ....[78]....
        /*0474*/ 	.word	0x000176d0


	//   ....[79]....
        /*0478*/ 	.word	0x000176e0


	//   ....[80]....
        /*047c*/ 	.word	0x000176f0


	//   ....[81]....
        /*0480*/ 	.word	0x00017b00


	//   ....[82]....
        /*0484*/ 	.word	0x00017b20


	//   ....[83]....
        /*0488*/ 	.word	0x00017cf0


	//   ....[84]....
        /*048c*/ 	.word	0x00017d00


	//   ....[85]....
        /*0490*/ 	.word	0x00017e70


	//   ....[86]....
        /*0494*/ 	.word	0x00017e90


	//   ....[87]....
        /*0498*/ 	.word	0x00018000


	//   ....[88]....
        /*049c*/ 	.word	0x00018010


	//   ....[89]....
        /*04a0*/ 	.word	0x00018370


	//   ....[90]....
        /*04a4*/ 	.word	0x00018390


	//   ....[91]....
        /*04a8*/ 	.word	0x00019000


	//   ....[92]....
        /*04ac*/ 	.word	0x00019010


	//   ....[93]....
        /*04b0*/ 	.word	0x0001a3d0


	//   ....[94]....
        /*04b4*/ 	.word	0x0001a3f0


	//   ....[95]....
        /*04b8*/ 	.word	0x0001a5d0


	//   ....[96]....
        /*04bc*/ 	.word	0x0001a5e0


	//   ....[97]....
        /*04c0*/ 	.word	0x0001a750


	//   ....[98]....
        /*04c4*/ 	.word	0x0001a770


	//   ....[99]....
        /*04c8*/ 	.word	0x0001a8e0


	//   ....[100]....
        /*04cc*/ 	.word	0x0001a8f0


	//   ....[101]....
        /*04d0*/ 	.word	0x0001ab00


	//   ....[102]....
        /*04d4*/ 	.word	0x0001ab20


	//   ....[103]....
        /*04d8*/ 	.word	0x0001ac40


	//   ....[104]....
        /*04dc*/ 	.word	0x0001ac80


	//   ....[105]....
        /*04e0*/ 	.word	0x0001acb0


	//   ....[106]....
        /*04e4*/ 	.word	0x0001ace0


	//   ....[107]....
        /*04e8*/ 	.word	0x0001ad10


	//   ....[108]....
        /*04ec*/ 	.word	0x0001ad40


	//   ....[109]....
        /*04f0*/ 	.word	0x0001ae90


	//   ....[110]....
        /*04f4*/ 	.word	0x0001aed0


	//   ....[111]....
        /*04f8*/ 	.word	0x0001af00


	//   ....[112]....
        /*04fc*/ 	.word	0x0001af30


	//   ....[113]....
        /*0500*/ 	.word	0x0001af60


	//   ....[114]....
        /*0504*/ 	.word	0x0001af90


	//   ....[115]....
        /*0508*/ 	.word	0x0001b020


	//   ....[116]....
        /*050c*/ 	.word	0x0001b060


	//   ....[117]....
        /*0510*/ 	.word	0x0001b070


	//   ....[118]....
        /*0514*/ 	.word	0x0001b0d0


	//   ....[119]....
        /*0518*/ 	.word	0x0001baa0


	//   ....[120]....
        /*051c*/ 	.word	0x0001bb00


	//   ....[121]....
        /*0520*/ 	.word	0x0001bb50


	//   ....[122]....
        /*0524*/ 	.word	0x0001bba0


	//   ....[123]....
        /*0528*/ 	.word	0x0001bbf0


	//   ....[124]....
        /*052c*/ 	.word	0x0001bc60


	//   ....[125]....
        /*0530*/ 	.word	0x0001bca0


	//   ....[126]....
        /*0534*/ 	.word	0x0001bd10


	//   ....[127]....
        /*0538*/ 	.word	0x0001bd80


	//   ....[128]....
        /*053c*/ 	.word	0x0001bde0


	//   ....[129]....
        /*0540*/ 	.word	0x0001be50


	//   ....[130]....
        /*0544*/ 	.word	0x0001bec0


	//   ....[131]....
        /*0548*/ 	.word	0x0001bf20


	//   ....[132]....
        /*054c*/ 	.word	0x0001bf80


	//   ....[133]....
        /*0550*/ 	.word	0x0001bfe0


	//   ....[134]....
        /*0554*/ 	.word	0x0001c050


	//   ....[135]....
        /*0558*/ 	.word	0x0001c0b0


	//   ....[136]....
        /*055c*/ 	.word	0x0001c110


	//   ....[137]....
        /*0560*/ 	.word	0x0001c160


	//   ....[138]....
        /*0564*/ 	.word	0x0001c1c0


	//   ....[139]....
        /*0568*/ 	.word	0x0001c210


	//   ....[140]....
        /*056c*/ 	.word	0x0001c260


	//   ....[141]....
        /*0570*/ 	.word	0x0001c2d0


	//   ....[142]....
        /*0574*/ 	.word	0x0001c340


	//   ....[143]....
        /*0578*/ 	.word	0x0001c3a0


	//   ....[144]....
        /*057c*/ 	.word	0x0001c400


	//   ....[145]....
        /*0580*/ 	.word	0x0001c460


	//   ....[146]....
        /*0584*/ 	.word	0x0001c4d0


	//   ....[147]....
        /*0588*/ 	.word	0x0001c530


	//   ....[148]....
        /*058c*/ 	.word	0x0001c590


	//   ....[149]....
        /*0590*/ 	.word	0x0001c5f0


	//   ....[150]....
        /*0594*/ 	.word	0x0001c660


	//   ....[151]....
        /*0598*/ 	.word	0x0001c6c0


	//   ....[152]....
        /*059c*/ 	.word	0x0001c720


	//   ....[153]....
        /*05a0*/ 	.word	0x0001c780


	//   ....[154]....
        /*05a4*/ 	.word	0x0001c7f0


	//   ....[155]....
        /*05a8*/ 	.word	0x0001c850


	//   ....[156]....
        /*05ac*/ 	.word	0x0001c8b0


	//   ....[157]....
        /*05b0*/ 	.word	0x0001c910


	//   ....[158]....
        /*05b4*/ 	.word	0x0001c980


	//   ....[159]....
        /*05b8*/ 	.word	0x0001c9e0


	//   ....[160]....
        /*05bc*/ 	.word	0x0001ca40


	//   ....[161]....
        /*05c0*/ 	.word	0x0001caa0


	//   ....[162]....
        /*05c4*/ 	.word	0x0001cb10


	//   ....[163]....
        /*05c8*/ 	.word	0x0001cb60


	//   ....[164]....
        /*05cc*/ 	.word	0x0001cba0


	//   ....[165]....
        /*05d0*/ 	.word	0x0001cbf0


	//   ....[166]....
        /*05d4*/ 	.word	0x0001cc40


	//   ....[167]....
        /*05d8*/ 	.word	0x0001cc90


	//   ....[168]....
        /*05dc*/ 	.word	0x0001cd00


	//   ....[169]....
        /*05e0*/ 	.word	0x0001cd40


	//   ....[170]....
        /*05e4*/ 	.word	0x0001cd90


	//   ....[171]....
        /*05e8*/ 	.word	0x0001cde0


	//   ....[172]....
        /*05ec*/ 	.word	0x0001ce30


	//   ....[173]....
        /*05f0*/ 	.word	0x0001ce80


	//   ....[174]....
        /*05f4*/ 	.word	0x0001cef0


	//   ....[175]....
        /*05f8*/ 	.word	0x0001cf30


	//   ....[176]....
        /*05fc*/ 	.word	0x0001cfa0


	//   ....[177]....
        /*0600*/ 	.word	0x0001d000


	//   ....[178]....
        /*0604*/ 	.word	0x0001d060


	//----- nvinfo : EIATTR_EXIT_INSTR_OFFSETS
	.align		4
.L_396:
        /*0608*/ 	.byte	0x04, 0x1c
        /*060a*/ 	.short	(.L_398 - .L_397)


	//   ....[0]....
.L_397:
        /*060c*/ 	.word	0x00000fe0


	//   ....[1]....
        /*0610*/ 	.word	0x0001ba60


	//----- nvinfo : EIATTR_MAX_THREADS
	.align		4
.L_398:
        /*0614*/ 	.byte	0x04, 0x05
        /*0616*/ 	.short	(.L_400 - .L_399)
.L_399:
        /*0618*/ 	.word	0x00000100
        /*061c*/ 	.word	0x00000001
        /*0620*/ 	.word	0x00000001


	//----- nvinfo : EIATTR_CRS_STACK_SIZE
	.align		4
.L_400:
        /*0624*/ 	.byte	0x04, 0x1e
        /*0626*/ 	.short	(.L_402 - .L_401)
.L_401:
        /*0628*/ 	.word	0x00000000
.L_402:


//--------------------- .nv.info._ZN7cutlass13device_kernelIN5flash19enable_sm80_to_sm89INS1_16FlashAttnFwdSm80INS1_25CollectiveMainloopFwdSm80ILi8ELi1ELb0EN4cute5tupleIJNS5_1CILi128EEENS7_ILi96EEENS7_ILi256EEEEEELi256ENS_10bfloat16_tEfNS_4arch4Sm80ELb0ELb0ELb0ELb0ELb0ELb0ELb1ELb1EEENS1_21CollectiveEpilogueFwdINS6_IJS8_SA_S9_EEENS6_IJNS7_ILi1EEESI_SI_EEESC_SE_Li256ELb0ELb1ELb1ELb0EEENS1_19SingleTileSchedulerILb0ELb1ELb1ELi128EEEEEEEEEvNT_6ParamsE --------------------------
	.section	.nv.info._ZN7cutlass13device_kernelIN5flash19enable_sm80_to_sm89INS1_16FlashAttnFwdSm80INS1_25CollectiveMainloopFwdSm80ILi8ELi1ELb0EN4cute5tupleIJNS5_1CILi128EEENS7_ILi96EEENS7_ILi256EEEEEELi256ENS_10bfloat16_tEfNS_4arch4Sm80ELb0ELb0ELb0ELb0ELb0ELb0ELb1ELb1EEENS1_21CollectiveEpilogueFwdINS6_IJS8_SA_S9_EEENS6_IJNS7_ILi1EEESI_SI_EEESC_SE_Li256ELb0ELb1ELb1ELb0EEENS1_19SingleTileSchedulerILb0ELb1ELb1ELi128EEEEEEEEEvNT_6ParamsE,"",@"SHT_CUDA_INFO"
	.sectionflags	@""
	.align	4


	//----- nvinfo : EIATTR_CUDA_API_VERSION
	.align		4
        /*0000*/ 	.byte	0x04, 0x37
        /*0002*/ 	.short	(.L_404 - .L_403)
.L_403:
        /*0004*/ 	.word	0x00000082


	//----- nvinfo : EIATTR_SW2861232_WAR
	.align		4
.L_404:
        /*0008*/ 	.byte	0x01, 0x35
	.zero		2


	//----- nvinfo : EIATTR_PARAM_CBANK
	.align		4
        /*000c*/ 	.byte	0x04, 0x0a
        /*000e*/ 	.short	(.L_406 - .L_405)
	.align		4
.L_405:
        /*0010*/ 	.word	index@(.nv.constant0._ZN7cutlass13device_kernelIN5flash19enable_sm80_to_sm89INS1_16FlashAttnFwdSm80INS1_25CollectiveMainloopFwdSm80ILi8ELi1ELb0EN4cute5tupleIJNS5_1CILi128EEENS7_ILi96EEENS7_ILi256EEEEEELi256ENS_10bfloat16_tEfNS_4arch4Sm80ELb0ELb0ELb0ELb0ELb0ELb0ELb1ELb1EEENS1_21CollectiveEpilogueFwdINS6_IJS8_SA_S9_EEENS6_IJNS7_ILi1EEESI_SI_EEESC_SE_Li256ELb0ELb1ELb1ELb0EEENS1_19SingleTileSchedulerILb0ELb1ELb1ELi128EEEEEEEEEvNT_6ParamsE)
        /*0014*/ 	.short	0x0160
        /*0016*/ 	.short	0x0418


	//----- nvinfo : EIATTR_CBANK_PARAM_SIZE
	.align		4
.L_406:
        /*0018*/ 	.byte	0x03, 0x19
        /*001a*/ 	.short	0x0418


	//----- nvinfo : EIATTR_KPARAM_INFO
	.align		4
        /*001c*/ 	.byte	0x04, 0x17
        /*001e*/ 	.short	(.L_408 - .L_407)
.L_407:
        /*0020*/ 	.word	0x00000000
        /*0024*/ 	.short	0x0000
        /*0026*/ 	.short	0x0000
        /*0028*/ 	.byte	0x00, 0xf0, 0x61, 0x10


	//----- nvinfo : EIATTR_MAXREG_COUNT
	.align		4
.L_408:
        /*002c*/ 	.byte	0x03, 0x1b
        /*002e*/ 	.short	0x00ff


	//----- nvinfo : EIATTR_NUM_BARRIERS
	.align		4
        /*0030*/ 	.byte	0x02, 0x4c
        /*0032*/ 	.byte	0x02
	.zero		1


	//----- nvinfo : EIATTR_ANNOTATIONS
	.align		4
        /*0034*/ 	.byte	0x04, 0x55
        /*0036*/ 	.short	(.L_410 - .L_409)


	//   ....[0]....
.L_409:
        /* <DEDUP_REMOVED lines=20> */


	//----- nvinfo : EIATTR_MERCURY_ISA_VERSION
	.align		4
.L_410:
        /*0160*/ 	.byte	0x03, 0x5f
        /*0162*/ 	.short	0x0000


	//----- nvinfo : EIATTR_COOP_GROUP_MASK_REGIDS
	.align		4
        /*0164*/ 	.byte	0x04, 0x29
        /*0166*/ 	.short	(.L_412 - .L_411)


	//   ....[0]....
.L_411:
        /*0168*/ 	.word	0xffffffff


	//   ....[1]....
        /*016c*/ 	.word	0xffffffff


	//   ....[2]....
        /*0170*/ 	.word	0xffffffff


	//   ....[3]....
        /*0174*/ 	.word	0xffffffff


	//   ....[4]....
        /*0178*/ 	.word	0xffffffff


	//   ....[5]....
        /*017c*/ 	.word	0xffffffff


	//   ....[6]....
        /*0180*/ 	.word	0xffffffff


	//   ....[7]....
        /*0184*/ 	.word	0xffffffff


	//   ....[8]....
        /*0188*/ 	.word	0xffffffff


	//   ....[9]....
        /*018c*/ 	.word	0xffffffff


	//   ....[10]....
        /*0190*/ 	.word	0xffffffff


	//   ....[11]....
        /*0194*/ 	.word	0xffffffff


	//   ....[12]....
        /*0198*/ 	.word	0xffffffff


	//   ....[13]....
        /*019c*/ 	.word	0xffffffff


	//   ....[14]....
        /*01a0*/ 	.word	0xffffffff


	//   ....[15]....
        /*01a4*/ 	.word	0xffffffff


	//   ....[16]....
        /*01a8*/ 	.word	0xffffffff


	//   ....[17]....
        /*01ac*/ 	.word	0xffffffff


	//   ....[18]....
        /*01b0*/ 	.word	0xffffffff


	//   ....[19]....
        /*01b4*/ 	.word	0xffffffff


	//   ....[20]....
        /*01b8*/ 	.word	0xffffffff


	//   ....[21]....
        /*01bc*/ 	.word	0xffffffff


	//   ....[22]....
        /*01c0*/ 	.word	0xffffffff


	//   ....[23]....
        /*01c4*/ 	.word	0xffffffff


	//   ....[24]....
        /*01c8*/ 	.word	0xffffffff


	//   ....[25]....
        /*01cc*/ 	.word	0xffffffff


	//   ....[26]....
        /*01d0*/ 	.word	0xffffffff


	//   ....[27]....
        /*01d4*/ 	.word	0xffffffff


	//   ....[28]....
        /*01d8*/ 	.word	0xffffffff


	//----- nvinfo : EIATTR_COOP_GROUP_INSTR_OFFSETS
	.align		4
.L_412:
        /*01dc*/ 	.byte	0x04, 0x28
        /*01de*/ 	.short	(.L_414 - .L_413)


	//   ....[0]....
.L_413:
        /*01e0*/ 	.word	0x00000060


	//   ....[1]....
        /*01e4*/ 	.word	0x00000fc0


	//   ....[2]....
        /*01e8*/ 	.word	0x00000fe0


	//   ....[3]....
        /*01ec*/ 	.word	0x000012f0


	//   ....[4]....
        /*01f0*/ 	.word	0x000013a0


	//   ....[5]....
        /*01f4*/ 	.word	0x00001590


	//   ....[6]....
        /*01f8*/ 	.word	0x000015c0


	//   ....[7]....
        /*01fc*/ 	.word	0x00001780


	//   ....[8]....
        /*0200*/ 	.word	0x000017c0


	//   ....[9]....
        /*0204*/ 	.word	0x00004300


	//   ....[10]....
        /*0208*/ 	.word	0x000043d0


	//   ....[11]....
        /*020c*/ 	.word	0x00004400


	//   ....[12]....
        /*0210*/ 	.word	0x00004470


	//   ....[13]....
        /*0214*/ 	.word	0x00008e30


	//   ....[14]....
        /*0218*/ 	.word	0x00008e60


	//   ....[15]....
        /*021c*/ 	.word	0x00008e80


	//   ....[16]....
        /*0220*/ 	.word	0x00008ea0


	//   ....[17]....
        /*0224*/ 	.word	0x0000b790


	//   ....[18]....
        /*0228*/ 	.word	0x0000b7a0


	//   ....[19]....
        /*022c*/ 	.word	0x0000b7d0


	//   ....[20]....
        /*0230*/ 	.word	0x0000b7f0


	//   ....[21]....
        /*0234*/ 	.word	0x0000c6c0


	//   ....[22]....
        /*0238*/ 	.word	0x0000c700


	//   ....[23]....
        /*023c*/ 	.word	0x0000c740


	//   ....[24]....
        /*0240*/ 	.word	0x0000c770


	//   ....[25]....
        /*0244*/ 	.word	0x0000c860


	//   ....[26]....
        /*0248*/ 	.word	0x0000c880


	//   ....[27]....
        /*024c*/ 	.word	0x0000d4a0


	//   ....[28]....
        /*0250*/ 	.word	0x0000d4b0


	//----- nvinfo : EIATTR_EXIT_INSTR_OFFSETS
	.align		4
.L_414:
        /*0254*/ 	.byte	0x04, 0x1c
        /*0256*/ 	.short	(.L_416 - .L_415)


	//   ....[0]....
.L_415:
        /*0258*/ 	.word	0x000001c0


	//   ....[1]....
        /*025c*/ 	.word	0x0000d4c0


	//   ....[2]....
        /*0260*/ 	.word	0x0000e060


	//   ....[3]....
        /*0264*/ 	.word	0x0000e0b0


	//   ....[4]....
        /*0268*/ 	.word	0x0000e0e0


	//   ....[5]....
        /*026c*/ 	.word	0x0000e140


	//   ....[6]....
        /*0270*/ 	.word	0x0000e3d0


	//----- nvinfo : EIATTR_CTAIDZ_USED
	.align		4
.L_416:
        /*0274*/ 	.byte	0x01, 0x04
	.zero		2


	//----- nvinfo : EIATTR_MAX_THREADS
	.align		4
        /*0278*/ 	.byte	0x04, 0x05
        /*027a*/ 	.short	(.L_418 - .L_417)
.L_417:
        /*027c*/ 	.word	0x00000100
        /*0280*/ 	.word	0x00000001
        /*0284*/ 	.word	0x00000001


	//----- nvinfo : EIATTR_CRS_STACK_SIZE
	.align		4
.L_418:
        /*0288*/ 	.byte	0x04, 0x1e
        /*028a*/ 	.short	(.L_420 - .L_419)
.L_419:
        /*028c*/ 	.word	0x00000000
.L_420:


//--------------------- .nv.info._ZN7cutlass13device_kernelIN5flash19enable_sm80_to_sm89INS1_16FlashAttnFwdSm80INS1_25CollectiveMainloopFwdSm80ILi8ELi1ELb0EN4cute5tupleIJNS5_1CILi128EEENS7_ILi64EEENS7_ILi256EEEEEELi256ENS_10bfloat16_tEfNS_4arch4Sm80ELb0ELb0ELb0ELb1ELb0ELb0ELb1ELb1EEENS1_21CollectiveEpilogueFwdINS6_IJS8_SA_S9_EEENS6_IJNS7_ILi1EEESI_SI_EEESC_SE_Li256ELb1ELb1ELb1ELb0EEENS1_36VarlenDynamicPersistentTileSchedulerILi128ELi64ELi256ELi256ELb1ELb1ELb0ELb0ELb1ELb1EEEEEEEEEvNT_6ParamsE --------------------------
	.section	.nv.info._ZN7cutlass13device_kernelIN5flash19enable_sm80_to_sm89INS1_16FlashAttnFwdSm80INS1_25CollectiveMainloopFwdSm80ILi8ELi1ELb0EN4cute5tupleIJNS5_1CILi128EEENS7_ILi64EEENS7_ILi256EEEEEELi256ENS_10bfloat16_tEfNS_4arch4Sm80ELb0ELb0ELb0ELb1ELb0ELb0ELb1ELb1EEENS1_21CollectiveEpilogueFwdINS6_IJS8_SA_S9_EEENS6_IJNS7_ILi1EEESI_SI_EEESC_SE_Li256ELb1ELb1ELb1ELb0EEENS1_36VarlenDynamicPersistentTileSchedulerILi128ELi64ELi256ELi256ELb1ELb1ELb0ELb0ELb1ELb1EEEEEEEEEvNT_6ParamsE,"",@"SHT_CUDA_INFO"
	.sectionflags	@""
	.align	4


	//----- nvinfo : EIATTR_CUDA_API_VERSION
	.align		4
        /*0000*/ 	.byte	0x04, 0x37
        /*0002*/ 	.short	(.L_422 - .L_421)
.L_421:
        /*0004*/ 	.word	0x00000082


	//----- nvinfo : EIATTR_SW2861232_WAR
	.align		4
.L_422:
        /*0008*/ 	.byte	0x01, 0x35
	.zero		2


	//----- nvinfo : EIATTR_PARAM_CBANK
	.align		4
        /*000c*/ 	.byte	0x04, 0x0a
        /*000e*/ 	.short	(.L_424 - .L_423)
	.align		4
.L_423:
        /*0010*/ 	.word	index@(.nv.constant0._ZN7cutlass13device_kernelIN5flash19enable_sm80_to_sm89INS1_16FlashAttnFwdSm80INS1_25CollectiveMainloopFwdSm80ILi8ELi1ELb0EN4cute5tupleIJNS5_1CILi128EEENS7_ILi64EEENS7_ILi256EEEEEELi256ENS_10bfloat16_tEfNS_4arch4Sm80ELb0ELb0ELb0ELb1ELb0ELb0ELb1ELb1EEENS1_21CollectiveEpilogueFwdINS6_IJS8_SA_S9_EEENS6_IJNS7_ILi1EEESI_SI_EEESC_SE_Li256ELb1ELb1ELb1ELb0EEENS1_36VarlenDynamicPersistentTileSchedulerILi128ELi64ELi256ELi256ELb1ELb1ELb0ELb0ELb1ELb1EEEEEEEEEvNT_6ParamsE)
        /*0014*/ 	.short	0x0160
        /*0016*/ 	.short	0x0438


	//----- nvinfo : EIATTR_CBANK_PARAM_SIZE
	.align		4
.L_424:
        /*0018*/ 	.byte	0x03, 0x19
        /*001a*/ 	.short	0x0438


	//----- nvinfo : EIATTR_KPARAM_INFO
	.align		4
        /*001c*/ 	.byte	0x04, 0x17
        /*001e*/ 	.short	(.L_426 - .L_425)
.L_425:
        /*0020*/ 	.word	0x00000000
        /*0024*/ 	.short	0x0000
        /*0026*/ 	.short	0x0000
        /*0028*/ 	.byte	0x00, 0xf0, 0xe1, 0x10


	//----- nvinfo : EIATTR_MAXREG_COUNT
	.align		4
.L_426:
        /*002c*/ 	.byte	0x03, 0x1b
        /*002e*/ 	.short	0x00ff


	//----- nvinfo : EIATTR_NUM_BARRIERS
	.align		4
        /*0030*/ 	.byte	0x02, 0x4c
        /*0032*/ 	.byte	0x06
	.zero		1


	//----- nvinfo : EIATTR_ANNOTATIONS
	.align		4
        /*0034*/ 	.byte	0x04, 0x55
        /*0036*/ 	.short	(.L_428 - .L_427)


	//   ....[0]....
.L_427:
        /* <DEDUP_REMOVED lines=24> */


	//----- nvinfo : EIATTR_MERCURY_ISA_VERSION
	.align		4
.L_428:
        /*01a8*/ 	.byte	0x03, 0x5f
        /*01aa*/ 	.short	0x0000


	//----- nvinfo : EIATTR_INT_WARP_WIDE_INSTR_OFFSETS
	.align		4
        /*01ac*/ 	.byte	0x04, 0x31
        /*01ae*/ 	.short	(.L_430 - .L_429)


	//   ....[0]....
.L_429:
        /*01b0*/ 	.word	0x00009b40


	//   ....[1]....
        /*01b4*/ 	.word	0x00009bc0


	//----- nvinfo : EIATTR_COOP_GROUP_MASK_REGIDS
	.align		4
.L_430:
        /*01b8*/ 	.byte	0x04, 0x29
        /*01ba*/ 	.short	(.L_432 - .L_431)


	//   ....[0]....
.L_431:
        /*01bc*/ 	.word	0xffffffff


	//   ....[1]....
        /*01c0*/ 	.word	0xffffffff


	//   ....[2]....
        /*01c4*/ 	.word	0xffffffff


	//   ....[3]....
        /*01c8*/ 	.word	0xffffffff


	//   ....[4]....
        /*01cc*/ 	.word	0xffffffff


	//   ....[5]....
        /*01d0*/ 	.word	0xffffffff


	//   ....[6]....
        /*01d4*/ 	.word	0xffffffff


	//   ....[7]....
        /*01d8*/ 	.word	0xffffffff


	//   ....[8]....
        /*01dc*/ 	.word	0xffffffff


	//   ....[9]....
        /*01e0*/ 	.word	0xffffffff


	//   ....[10]....
        /*01e4*/ 	.word	0xffffffff


	//   ....[11]....
        /*01e8*/ 	.word	0xffffffff


	//   ....[12]....
        /*01ec*/ 	.word	0xffffffff


	//   ....[13]....
        /*01f0*/ 	.word	0xffffffff


	//   ....[14]....
        /*01f4*/ 	.word	0xffffffff


	//   ....[15]....
        /*01f8*/ 	.word	0xffffffff


	//   ....[16]....
        /*01fc*/ 	.word	0xffffffff


	//   ....[17]....
        /*0200*/ 	.word	0xffffffff


	//   ....[18]....
        /*0204*/ 	.word	0xffffffff


	//   ....[19]....
        /*0208*/ 	.word	0xffffffff


	//   ....[20]....
        /*020c*/ 	.word	0xffffffff


	//   ....[21]....
        /*0210*/ 	.word	0xffffffff


	//   ....[22]....
        /*0214*/ 	.word	0xffffffff


	//   ....[23]....
        /*0218*/ 	.word	0xffffffff


	//   ....[24]....
        /*021c*/ 	.word	0xffffffff


	//   ....[25]....
        /*0220*/ 	.word	0xffffffff


	//   ....[26]....
        /*0224*/ 	.word	0xffffffff


	//   ....[27]....
        /*0228*/ 	.word	0xffffffff


	//   ....[28]....
        /*022c*/ 	.word	0xffffffff


	//   ....[29]....
        /*0230*/ 	.word	0xffffffff


	//   ....[30]....
        /*0234*/ 	.word	0xffffffff


	//   ....[31]....
        /*0238*/ 	.word	0xffffffff


	//   ....[32]....
        /*023c*/ 	.word	0xffffffff


	//   ....[33]....
        /*0240*/ 	.word	0xffffffff


	//   ....[34]....
        /*0244*/ 	.word	0xffffffff


	//   ....[35]....
        /*0248*/ 	.word	0xffffffff


	//   ....[36]....
        /*024c*/ 	.word	0xffffffff


	//   ....[37]....
        /*0250*/ 	.word	0xffffffff


	//   ....[38]....
        /*0254*/ 	.word	0xffffffff


	//   ....[39]....
        /*0258*/ 	.word	0xffffffff


	//   ....[40]....
        /*025c*/ 	.word	0xffffffff


	//   ....[41]....
        /*0260*/ 	.word	0xffffffff


	//   ....[42]....
        /*0264*/ 	.word	0xffffffff


	//   ....[43]....
        /*0268*/ 	.word	0xffffffff


	//   ....[44]....
        /*026c*/ 	.word	0xffffffff


	//   ....[45]....
        /*0270*/ 	.word	0xffffffff


	//   ....[46]....
        /*0274*/ 	.word	0xffffffff


	//   ....[47]....
        /*0278*/ 	.word	0xffffffff


	//   ....[48]....
        /*027c*/ 	.word	0xffffffff


	//   ....[49]....
        /*0280*/ 	.word	0xffffffff


	//   ....[50]....
        /*0284*/ 	.word	0xffffffff


	//   ....[51]....
        /*0288*/ 	.word	0xffffffff


	//   ....[52]....
        /*028c*/ 	.word	0xffffffff


	//   ....[53]....
        /*0290*/ 	.word	0xffffffff


	//   ....[54]....
        /*0294*/ 	.word	0xffffffff


	//   ....[55]....
        /*0298*/ 	.word	0xffffffff


	//   ....[56]....
        /*029c*/ 	.word	0xffffffff


	//   ....[57]....
        /*02a0*/ 	.word	0xffffffff


	//   ....[58]....
        /*02a4*/ 	.word	0xffffffff


	//   ....[59]....
        /*02a8*/ 	.word	0xffffffff


	//   ....[60]....
        /*02ac*/ 	.word	0xffffffff


	//   ....[61]....
        /*02b0*/ 	.word	0xffffffff


	//   ....[62]....
        /*02b4*/ 	.word	0xffffffff


	//   ....[63]....
        /*02b8*/ 	.word	0xffffffff


	//   ....[64]....
        /*02bc*/ 	.word	0xffffffff


	//   ....[65]....
        /*02c0*/ 	.word	0xffffffff


	//   ....[66]....
        /*02c4*/ 	.word	0xffffffff


	//   ....[67]....
        /*02c8*/ 	.word	0xffffffff


	//   ....[68]....
        /*02cc*/ 	.word	0xffffffff


	//   ....[69]....
        /*02d0*/ 	.word	0xffffffff


	//   ....[70]....
        /*02d4*/ 	.word	0xffffffff


	//   ....[71]....
        /*02d8*/ 	.word	0xffffffff


	//   ....[72]....
        /*02dc*/ 	.word	0xffffffff


	//   ....[73]....
        /*02e0*/ 	.word	0xffffffff


	//   ....[74]....
        /*02e4*/ 	.word	0xffffffff


	//   ....[75]....
        /*02e8*/ 	.word	0xffffffff


	//   ....[76]....
        /*02ec*/ 	.word	0xffffffff


	//   ....[77]....
        /*02f0*/ 	.word	0xffffffff


	//   ....[78]....
        /*02f4*/ 	.word	0xffffffff


	//   ....[79]....
        /*02f8*/ 	.word	0xffffffff


	//   ....[80]....
        /*02fc*/ 	.word	0xffffffff


	//   ....[81]....
        /*0300*/ 	.word	0xffffffff


	//   ....[82]....
        /*0304*/ 	.word	0xffffffff


	//   ....[83]....
        /*0308*/ 	.word	0xffffffff


	//   ....[84]....
        /*030c*/ 	.word	0xffffffff


	//   ....[85]....
        /*0310*/ 	.word	0xffffffff


	//   ....[86]....
        /*0314*/ 	.word	0xffffffff


	//   ....[87]....
        /*0318*/ 	.word	0xffffffff


	//   ....[88]....
        /*031c*/ 	.word	0xffffffff


	//   ....[89]....
        /*0320*/ 	.word	0xffffffff


	//   ....[90]....
        /*0324*/ 	.word	0xffffffff


	//   ....[91]....
        /*0328*/ 	.word	0xffffffff


	//   ....[92]....
        /*032c*/ 	.word	0xffffffff


	//   ....[93]....
        /*0330*/ 	.word	0xffffffff


	//   ....[94]....
        /*0334*/ 	.word	0xffffffff


	//   ....[95]....
        /*0338*/ 	.word	0xffffffff


	//   ....[96]....
        /*033c*/ 	.word	0xffffffff


	//   ....[97]....
        /*0340*/ 	.word	0xffffffff


	//   ....[98]....
        /*0344*/ 	.word	0xffffffff


	//   ....[99]....
        /*0348*/ 	.word	0xffffffff


	//   ....[100]....
        /*034c*/ 	.word	0xffffffff


	//   ....[101]....
        /*0350*/ 	.word	0xffffffff


	//   ....[102]....
        /*0354*/ 	.word	0xffffffff


	//   ....[103]....
        /*0358*/ 	.word	0xffffffff


	//   ....[104]....
        /*035c*/ 	.word	0xffffffff


	//   ....[105]....
        /*0360*/ 	.word	0xffffffff


	//   ....[106]....
        /*0364*/ 	.word	0xffffffff


	//   ....[107]....
        /*0368*/ 	.word	0xffffffff


	//   ....[108]....
        /*036c*/ 	.word	0xffffffff


	//   ....[109]....
        /*0370*/ 	.word	0xffffffff


	//   ....[110]....
        /*0374*/ 	.word	0xffffffff


	//   ....[111]....
        /*0378*/ 	.word	0xffffffff


	//   ....[112]....
        /*037c*/ 	.word	0xffffffff


	//   ....[113]....
        /*0380*/ 	.word	0xffffffff


	//   ....[114]....
        /*0384*/ 	.word	0xffffffff


	//   ....[115]....
        /*0388*/ 	.word	0xffffffff


	//   ....[116]....
        /*038c*/ 	.word	0xffffffff


	//   ....[117]....
        /*0390*/ 	.word	0xffffffff


	//   ....[118]....
        /*0394*/ 	.word	0xffffffff


	//   ....[119]....
        /*0398*/ 	.word	0xffffffff


	//   ....[120]....
        /*039c*/ 	.word	0xffffffff


	//   ....[121]....
        /*03a0*/ 	.word	0xffffffff


	//   ....[122]....
        /*03a4*/ 	.word	0xffffffff


	//   ....[123]....
        /*03a8*/ 	.word	0xffffffff


	//   ....[124]....
        /*03ac*/ 	.word	0xffffffff


	//   ....[125]....
        /*03b0*/ 	.word	0xffffffff


	//   ....[126]....
        /*03b4*/ 	.word	0xffffffff


	//   ....[127]....
        /*03b8*/ 	.word	0xffffffff


	//   ....[128]....
        /*03bc*/ 	.word	0xffffffff


	//   ....[129]....
        /*03c0*/ 	.word	0xffffffff


	//   ....[130]....
        /*03c4*/ 	.word	0xffffffff


	//   ....[131]....
        /*03c8*/ 	.word	0xffffffff


	//   ....[132]....
        /*03cc*/ 	.word	0xffffffff


	//   ....[133]....
        /*03d0*/ 	.word	0xffffffff


	//   ....[134]....
        /*03d4*/ 	.word	0xffffffff


	//   ....[135]....
        /*03d8*/ 	.word	0xffffffff


	//   ....[136]....
        /*03dc*/ 	.word	0xffffffff


	//   ....[137]....
        /*03e0*/ 	.word	0xffffffff


	//   ....[138]....
        /*03e4*/ 	.word	0xffffffff


	//----- nvinfo : EIATTR_COOP_GROUP_INSTR_OFFSETS
	.align		4
.L_432:
        /*03e8*/ 	.byte	0x04, 0x28
        /*03ea*/ 	.short	(.L_434 - .L_433)


	//   ....[0]....
.L_433:
        /*03ec*/ 	.word	0x00000050


	//   ....[1]....
        /*03f0*/ 	.word	0x000001e0


	//   ....[2]....
        /*03f4*/ 	.word	0x00000210


	//   ....[3]....
        /*03f8*/ 	.word	0x00000240


	//   ....[4]....
        /*03fc*/ 	.word	0x00000270


	//   ....[5]....
        /*0400*/ 	.word	0x000002a0


	//   ....[6]....
        /*0404*/ 	.word	0x000002d0


	//   ....[7]....
        /*0408*/ 	.word	0x00000440


	//   ....[8]....
        /*040c*/ 	.word	0x00000480


	//   ....[9]....
        /*0410*/ 	.word	0x000004b0


	//   ....[10]....
        /*0414*/ 	.word	0x000004e0


	//   ....[11]....
        /*0418*/ 	.word	0x00000510


	//   ....[12]....
        /*041c*/ 	.word	0x00000540


	//   ....[13]....
        /*0420*/ 	.word	0x000005d0


	//   ....[14]....
        /*0424*/ 	.word	0x00000600


	//   ....[15]....
        /*0428*/ 	.word	0x00000610


	//   ....[16]....
        /*042c*/ 	.word	0x00000680


	//   ....[17]....
        /*0430*/ 	.word	0x000026b0


	//   ....[18]....
        /*0434*/ 	.word	0x000026d0


	//   ....[19]....
        /*0438*/ 	.word	0x00002840


	//   ....[20]....
        /*043c*/ 	.word	0x00002850


	//   ....[21]....
        /*0440*/ 	.word	0x000029c0


	//   ....[22]....
        /*0444*/ 	.word	0x000029e0


	//   ....[23]....
        /*0448*/ 	.word	0x00002b50


	//   ....[24]....
        /*044c*/ 	.word	0x00002b60


	//   ....[25]....
        /*0450*/ 	.word	0x00004580


	//   ....[26]....
        /*0454*/ 	.word	0x000046b0


	//   ....[27]....
        /*0458*/ 	.word	0x000046c0


	//   ....[28]....
        /*045c*/ 	.word	0x00004710


	//   ....[29]....
        /*0460*/ 	.word	0x00007320


	//   ....[30]....
        /*0464*/ 	.word	0x00007410


	//   ....[31]....
        /*0468*/ 	.word	0x00007420


	//   ....[32]....
        /*046c*/ 	.word	0x00007450


	//   ....[33]....
        /*0470*/ 	.word	0x00009130


	//   ....[34]....
        /*0474*/ 	.word	0x00009140


	//   ....[35]....
        /*0478*/ 	.word	0x00009170


	//   ....[36]....
        /*047c*/ 	.word	0x00009180


	//   ....[37]....
        /*0480*/ 	.word	0x0000a9b0


	//   ....[38]....
        /*0484*/ 	.word	0x0000a9c0


	//   ....[39]....
        /*0488*/ 	.word	0x0000a9e0


	//   ....[40]....
        /*048c*/ 	.word	0x0000aa00


	//   ....[41]....
        /*0490*/ 	.word	0x0000ae00


	//   ....[42]....
        /*0494*/ 	.word	0x0000ae20


	//   ....[43]....
        /*0498*/ 	.word	0x0000af90


	//   ....[44]....
        /*049c*/ 	.word	0x0000afa0


	//   ....[45]....
        /*04a0*/ 	.word	0x0000b120


	//   ....[46]....
        /*04a4*/ 	.word	0x0000b140


	//   ....[47]....
        /*04a8*/ 	.word	0x0000b2c0


	//   ....[48]....
        /*04ac*/ 	.word	0x0000b2d0


	//   ....[49]....
        /*04b0*/ 	.word	0x0000b640


	//   ....[50]....
        /*04b4*/ 	.word	0x0000b660


	//   ....[51]....
        /*04b8*/ 	.word	0x0000c380


	//   ....[52]....
        /*04bc*/ 	.word	0x0000c390


	//   ....[53]....
        /*04c0*/ 	.word	0x0000d7e0


	//   ....[54]....
        /*04c4*/ 	.word	0x0000d800


	//   ....[55]....
        /*04c8*/ 	.word	0x0000d980


	//   ....[56]....
        /*04cc*/ 	.word	0x0000d990


	//   ....[57]....
        /*04d0*/ 	.word	0x0000db10


	//   ....[58]....
        /*04d4*/ 	.word	0x0000db30


	//   ....[59]....
        /*04d8*/ 	.word	0x0000dcb0


	//   ....[60]....
        /*04dc*/ 	.word	0x0000dcc0


	//   ....[61]....
        /*04e0*/ 	.word	0x0000dee0


	//   ....[62]....
        /*04e4*/ 	.word	0x0000df00


	//   ....[63]....
        /*04e8*/ 	.word	0x0000e020


	//   ....[64]....
        /*04ec*/ 	.word	0x0000e060


	//   ....[65]....
        /*04f0*/ 	.word	0x0000e090


	//   ....[66]....
        /*04f4*/ 	.word	0x0000e0c0


	//   ....[67]....
        /*04f8*/ 	.word	0x0000e0f0


	//   ....[68]....
        /*04fc*/ 	.word	0x0000e120


	//   ....[69]....
        /*0500*/ 	.word	0x0000e270


	//   ....[70]....
        /*0504*/ 	.word	0x0000e2b0


	//   ....[71]....
        /*0508*/ 	.word	0x0000e2e0


	//   ....[72]....
        /*050c*/ 	.word	0x0000e310


	//   ....[73]....
        /*0510*/ 	.word	0x0000e340


	//   ....[74]....
        /*0514*/ 	.word	0x0000e370


	//   ....[75]....
        /*0518*/ 	.word	0x0000e400


	//   ....[76]....
        /*051c*/ 	.word	0x0000e430


	//   ....[77]....
        /*0520*/ 	.word	0x0000e440


	//   ....[78]....
        /*0524*/ 	.word	0x0000e4a0


	//   ....[79]....
        /*0528*/ 	.word	0x0000e9e0


	//   ....[80]....
        /*052c*/ 	.word	0x0000ea40


	//   ....[81]....
        /*0530*/ 	.word	0x0000ea90


	//   ....[82]....
        /*0534*/ 	.word	0x0000eae0


	//   ....[83]....
        /*0538*/ 	.word	0x0000eb30


	//   ....[84]....
        /*053c*/ 	.word	0x0000eba0


	//   ....[85]....
        /*0540*/ 	.word	0x0000ebe0


	//   ....[86]....
        /*0544*/ 	.word	0x0000ec50


	//   ....[87]....
        /*0548*/ 	.word	0x0000ecc0


	//   ....[88]....
        /*054c*/ 	.word	0x0000ed20


	//   ....[89]....
        /*0550*/ 	.word	0x0000ed90


	//   ....[90]....
        /*0554*/ 	.word	0x0000ee00


	//   ....[91]....
        /*0558*/ 	.word	0x0000ee60


	//   ....[92]....
        /*055c*/ 	.word	0x0000eec0


	//   ....[93]....
        /*0560*/ 	.word	0x0000ef20


	//   ....[94]....
        /*0564*/ 	.word	0x0000ef90


	//   ....[95]....
        /*0568*/ 	.word	0x0000eff0


	//   ....[96]....
        /*056c*/ 	.word	0x0000f050


	//   ....[97]....
        /*0570*/ 	.word	0x0000f0c0


	//   ....[98]....
        /*0574*/ 	.word	0x0000f110


	//   ....[99]....
        /*0578*/ 	.word	0x0000f160


	//   ....[100]....
        /*057c*/ 	.word	0x0000f1b0


	//   ....[101]....
        /*0580*/ 	.word	0x0000f220


	//   ....[102]....
        /*0584*/ 	.word	0x0000f290


	//   ....[103]....
        /*0588*/ 	.word	0x0000f2f0


	//   ....[104]....
        /*058c*/ 	.word	0x0000f350


	//   ....[105]....
        /*0590*/ 	.word	0x0000f3b0


	//   ....[106]....
        /*0594*/ 	.word	0x0000f420


	//   ....[107]....
        /*0598*/ 	.word	0x0000f480


	//   ....[108]....
        /*059c*/ 	.word	0x0000f4e0


	//   ....[109]....
        /*05a0*/ 	.word	0x0000f540


	//   ....[110]....
        /*05a4*/ 	.word	0x0000f5b0


	//   ....[111]....
        /*05a8*/ 	.word	0x0000f610


	//   ....[112]....
        /*05ac*/ 	.word	0x0000f670


	//   ....[113]....
        /*05b0*/ 	.word	0x0000f6d0


	//   ....[114]....
        /*05b4*/ 	.word	0x0000f740


	//   ....[115]....
        /*05b8*/ 	.word	0x0000f7a0


	//   ....[116]....
        /*05bc*/ 	.word	0x0000f800


	//   ....[117]....
        /*05c0*/ 	.word	0x0000f860


	//   ....[118]....
        /*05c4*/ 	.word	0x0000f8d0


	//   ....[119]....
        /*05c8*/ 	.word	0x0000f930


	//   ....[120]....
        /*05cc*/ 	.word	0x0000f990


	//   ....[121]....
        /*05d0*/ 	.word	0x0000f9f0


	//   ....[122]....
        /*05d4*/ 	.word	0x0000fa60


	//   ....[123]....
        /*05d8*/ 	.word	0x0000fab0


	//   ....[124]....
        /*05dc*/ 	.word	0x0000faf0


	//   ....[125]....
        /*05e0*/ 	.word	0x0000fb40


	//   ....[126]....
        /*05e4*/ 	.word	0x0000fb90


	//   ....[127]....
        /*05e8*/ 	.word	0x0000fbe0


	//   ....[128]....
        /*05ec*/ 	.word	0x0000fc50


	//   ....[129]....
        /*05f0*/ 	.word	0x0000fc90


	//   ....[130]....
        /*05f4*/ 	.word	0x0000fce0


	//   ....[131]....
        /*05f8*/ 	.word	0x0000fd30


	//   ....[132]....
        /*05fc*/ 	.word	0x0000fd80


	//   ....[133]....
        /*0600*/ 	.word	0x0000fdd0


	//   ....[134]....
        /*0604*/ 	.word	0x0000fe40


	//   ....[135]....
        /*0608*/ 	.word	0x0000fe80


	//   ....[136]....
        /*060c*/ 	.word	0x0000fef0


	//   ....[137]....
        /*0610*/ 	.word	0x0000ff50


	//   ....[138]....
        /*0614*/ 	.word	0x0000ffb0


	//----- nvinfo : EIATTR_EXIT_INSTR_OFFSETS
	.align		4
.L_434:
        /*0618*/ 	.byte	0x04, 0x1c
        /*061a*/ 	.short	(.L_436 - .L_435)


	//   ....[0]....
.L_435:
        /*061c*/ 	.word	0x00000b40


	//   ....[1]....
        /*0620*/ 	.word	0x0000e9a0


	//----- nvinfo : EIATTR_MAX_THREADS
	.align		4
.L_436:
        /*0624*/ 	.byte	0x04, 0x05
        /*0626*/ 	.short	(.L_438 - .L_437)
.L_437:
        /*0628*/ 	.word	0x00000100
        /*062c*/ 	.word	0x00000001
        /*0630*/ 	.word	0x00000001


	//----- nvinfo : EIATTR_CRS_STACK_SIZE
	.align		4
.L_438:
        /*0634*/ 	.byte	0x04, 0x1e
        /*0636*/ 	.short	(.L_440 - .L_439)
.L_439:
        /*0638*/ 	.word	0x00000000
.L_440:


//--------------------- .nv.info._ZN7cutlass13device_kernelIN5flash19enable_sm80_to_sm89INS1_16FlashAttnFwdSm80INS1_25CollectiveMainloopFwdSm80ILi8ELi1ELb0EN4cute5tupleIJNS5_1CILi128EEENS7_ILi48EEENS7_ILi256EEEEEELi256ENS_10bfloat16_tEfNS_4arch4Sm80ELb0ELb0ELb0ELb1ELb0ELb1ELb1ELb1EEENS1_21CollectiveEpilogueFwdINS6_IJS8_SA_S9_EEENS6_IJNS7_ILi1EEESI_SI_EEESC_SE_Li256ELb1ELb1ELb1ELb0EEENS1_36VarlenDynamicPersistentTileSchedulerILi128ELi48ELi256ELi256ELb1ELb1ELb0ELb0ELb1ELb1EEEEEEEEEvNT_6ParamsE --------------------------
	.section	.nv.info._ZN7cutlass13device_kernelIN5flash19enable_sm80_to_sm89INS1_16FlashAttnFwdSm80INS1_25CollectiveMainloopFwdSm80ILi8ELi1ELb0EN4cute5tupleIJNS5_1CILi128EEENS7_ILi48EEENS7_ILi256EEEEEELi256ENS_10bfloat16_tEfNS_4arch4Sm80ELb0ELb0ELb0ELb1ELb0ELb1ELb1ELb1EEENS1_21CollectiveEpilogueFwdINS6_IJS8_SA_S9_EEENS6_IJNS7_ILi1EEESI_SI_EEESC_SE_Li256ELb1ELb1ELb1ELb0EEENS1_36VarlenDynamicPersistentTileSchedulerILi128ELi48ELi256ELi256ELb1ELb1ELb0ELb0ELb1ELb1EEEEEEEEEvNT_6ParamsE,"",@"SHT_CUDA_INFO"
	.sectionflags	@""
	.align	4


	//----- nvinfo : EIATTR_CUDA_API_VERSION
	.align		4
        /*0000*/ 	.byte	0x04, 0x37
        /*0002*/ 	.short	(.L_442 - .L_441)
.L_441:
        /*0004*/ 	.word	0x00000082


	//----- nvinfo : EIATTR_SW2861232_WAR
	.align		4
.L_442:
        /*0008*/ 	.byte	0x01, 0x35
	.zero		2


	//----- nvinfo : EIATTR_PARAM_CBANK
	.align		4
        /*000c*/ 	.byte	0x04, 0x0a
        /*000e*/ 	.short	(.L_444 - .L_443)
	.align		4
.L_443:
        /*0010*/ 	.word	index@(.nv.constant0._ZN7cutlass13device_kernelIN5flash19enable_sm80_to_sm89INS1_16FlashAttnFwdSm80INS1_25CollectiveMainloopFwdSm80ILi8ELi1ELb0EN4cute5tupleIJNS5_1CILi128EEENS7_ILi48EEENS7_ILi256EEEEEELi256ENS_10bfloat16_tEfNS_4arch4Sm80ELb0ELb0ELb0ELb1ELb0ELb1ELb1ELb1EEENS1_21CollectiveEpilogueFwdINS6_IJS8_SA_S9_EEENS6_IJNS7_ILi1EEESI_SI_EEESC_SE_Li256ELb1ELb1ELb1ELb0EEENS1_36VarlenDynamicPersistentTileSchedulerILi128ELi48ELi256ELi256ELb1ELb1ELb0ELb0ELb1ELb1EEEEEEEEEvNT_6ParamsE)
        /*0014*/ 	.short	0x0160
        /*0016*/ 	.short	0x0438


	//----- nvinfo : EIATTR_CBANK_PARAM_SIZE
	.align		4
.L_444:
        /*0018*/ 	.byte	0x03, 0x19
        /*001a*/ 	.short	0x0438


	//----- nvinfo : EIATTR_KPARAM_INFO
	.align		4
        /*001c*/ 	.byte	0x04, 0x17
        /*001e*/ 	.short	(.L_446 - .L_445)
.L_445:
        /*0020*/ 	.word	0x00000000
        /*0024*/ 	.short	0x0000
        /*0026*/ 	.short	0x0000
        /*0028*/ 	.byte	0x00, 0xf0, 0xe1, 0x10


	//----- nvinfo : EIATTR_MAXREG_COUNT
	.align		4
.L_446:
        /*002c*/ 	.byte	0x03, 0x1b
        /*002e*/ 	.short	0x00ff


	//----- nvinfo : EIATTR_NUM_BARRIERS
	.align		4
        /*0030*/ 	.byte	0x02, 0x4c
        /*0032*/ 	.byte	0x06
	.zero		1


	//----- nvinfo : EIATTR_ANNOTATIONS
	.align		4
        /*0034*/ 	.byte	0x04, 0x55
        /*0036*/ 	.short	(.L_448 - .L_447)


	//   ....[0]....
.L_447:
        /* <DEDUP_REMOVED lines=48> */


	//----- nvinfo : EIATTR_MERCURY_ISA_VERSION
	.align		4
.L_448:
        /*0328*/ 	.byte	0x03, 0x5f
        /*032a*/ 	.short	0x0000


	//----- nvinfo : EIATTR_INT_WARP_WIDE_INSTR_OFFSETS
	.align		4
        /*032c*/ 	.byte	0x04, 0x31
        /*032e*/ 	.short	(.L_450 - .L_449)


	//   ....[0]....
.L_449:
        /*0330*/ 	.word	0x000160a0


	//   ....[1]....
        /*0334*/ 	.word	0x00016120


	//----- nvinfo : EIATTR_COOP_GROUP_MASK_REGIDS
	.align		4
.L_450:
        /*0338*/ 	.byte	0x04, 0x29
        /*033a*/ 	.short	(.L_452 - .L_451)


	//   ....[0]....
.L_451:
        /*033c*/ 	.word	0xffffffff


	//   ....[1]....
        /*0340*/ 	.word	0xffffffff


	//   ....[2]....
        /*0344*/ 	.word	0xffffffff


	//   ....[3]....
        /*0348*/ 	.word	0xffffffff


	//   ....[4]....
        /*034c*/ 	.word	0xffffffff


	//   ....[5]....
        /*0350*/ 	.word	0xffffffff


	//   ....[6]....
        /*0354*/ 	.word	0xffffffff


	//   ....[7]....
        /*0358*/ 	.word	0xffffffff


	//   ....[8]....
        /*035c*/ 	.word	0xffffffff


	//   ....[9]....
        /*0360*/ 	.word	0xffffffff


	//   ....[10]....
        /*0364*/ 	.word	0xffffffff


	//   ....[11]....
        /*0368*/ 	.word	0xffffffff


	//   ....[12]....
        /*036c*/ 	.word	0xffffffff


	//   ....[13]....
        /*0370*/ 	.word	0xffffffff


	//   ....[14]....
        /*0374*/ 	.word	0xffffffff


	//   ....[15]....
        /*0378*/ 	.word	0xffffffff


	//   ....[16]....
        /*037c*/ 	.word	0xffffffff


	//   ....[17]....
        /*0380*/ 	.word	0xffffffff


	//   ....[18]....
        /*0384*/ 	.word	0xffffffff


	//   ....[19]....
        /*0388*/ 	.word	0xffffffff


	//   ....[20]....
        /*038c*/ 	.word	0xffffffff


	//   ....[21]....
        /*0390*/ 	.word	0xffffffff


	//   ....[22]....
        /*0394*/ 	.word	0xffffffff


	//   ....[23]....
        /*0398*/ 	.word	0xffffffff


	//   ....[24]....
        /*039c*/ 	.word	0xffffffff


	//   ....[25]....
        /*03a0*/ 	.word	0xffffffff


	//   ....[26]....
        /*03a4*/ 	.word	0xffffffff


	//   ....[27]....
        /*03a8*/ 	.word	0xffffffff


	//   ....[28]....
        /*03ac*/ 	.word	0xffffffff


	//   ....[29]....
        /*03b0*/ 	.word	0xffffffff


	//   ....[30]....
        /*03b4*/ 	.word	0xffffffff


	//   ....[31]....
        /*03b8*/ 	.word	0xffffffff


	//   ....[32]....
        /*03bc*/ 	.word	0xffffffff


	//   ....[33]....
        /*03c0*/ 	.word	0xffffffff


	//   ....[34]....
        /*03c4*/ 	.word	0xffffffff


	//   ....[35]....
        /*03c8*/ 	.word	0xffffffff


	//   ....[36]....
        /*03cc*/ 	.word	0xffffffff


	//   ....[37]....
        /*03d0*/ 	.word	0xffffffff


	//   ....[38]....
        /*03d4*/ 	.word	0xffffffff


	//   ....[39]....
        /*03d8*/ 	.word	0xffffffff


	//   ....[40]....
        /*03dc*/ 	.word	0xffffffff


	//   ....[41]....
        /*03e0*/ 	.word	0xffffffff


	//   ....[42]....
        /*03e4*/ 	.word	0xffffffff


	//   ....[43]....
        /*03e8*/ 	.word	0xffffffff


	//   ....[44]....
        /*03ec*/ 	.word	0xffffffff


	//   ....[45]....
        /*03f0*/ 	.word	0xffffffff


	//   ....[46]....
        /*03f4*/ 	.word	0xffffffff


	//   ....[47]....
        /*03f8*/ 	.word	0xffffffff


	//   ....[48]....
        /*03fc*/ 	.word	0xffffffff


	//   ....[49]....
        /*0400*/ 	.word	0xffffffff


	//   ....[50]....
        /*0404*/ 	.word	0xffffffff


	//   ....[51]....
        /*0408*/ 	.word	0xffffffff


	//   ....[52]....
        /*040c*/ 	.word	0xffffffff


	//   ....[53]....
        /*0410*/ 	.word	0xffffffff


	//   ....[54]....
        /*0414*/ 	.word	0xffffffff


	//   ....[55]....
        /*0418*/ 	.word	0xffffffff


	//   ....[56]....
        /*041c*/ 	.word	0xffffffff


	//   ....[57]....
        /*0420*/ 	.word	0xffffffff


	//   ....[58]....
        /*0424*/ 	.word	0xffffffff


	//   ....[59]....
        /*0428*/ 	.word	0xffffffff


	//   ....[60]....
        /*042c*/ 	.word	0xffffffff


	//   ....[61]....
        /*0430*/ 	.word	0xffffffff


	//   ....[62]....
        /*0434*/ 	.word	0xffffffff


	//   ....[63]....
        /*0438*/ 	.word	0xffffffff


	//   ....[64]....
        /*043c*/ 	.word	0xffffffff


	//   ....[65]....
        /*0440*/ 	.word	0xffffffff


	//   ....[66]....
        /*0444*/ 	.word	0xffffffff


	//   ....[67]....
        /*0448*/ 	.word	0xffffffff


	//   ....[68]....
        /*044c*/ 	.word	0xffffffff


	//   ....[69]....
        /*0450*/ 	.word	0xffffffff


	//   ....[70]....
        /*0454*/ 	.word	0xffffffff


	//   ....[71]....
        /*0458*/ 	.word	0xffffffff


	//   ....[72]....
        /*045c*/ 	.word	0xffffffff


	//   ....[73]....
        /*0460*/ 	.word	0xffffffff


	//   ....[74]....
        /*0464*/ 	.word	0xffffffff


	//   ....[75]....
        /*0468*/ 	.word	0xffffffff


	//   ....[76]....
        /*046c*/ 	.word	0xffffffff


	//   ....[77]....
        /*0470*/ 	.word	0xffffffff


	//   ....[78]....
        /*0474*/ 	.word	0xffffffff


	//   ....[79]....
        /*0478*/ 	.word	0xffffffff


	//   ....[80]....
        /*047c*/ 	.word	0xffffffff


	//   ....[81]....
        /*0480*/ 	.word	0xffffffff


	//   ....[82]....
        /*0484*/ 	.word	0xffffffff


	//   ....[83]....
        /*0488*/ 	.word	0xffffffff


	//   ....[84]....
        /*048c*/ 	.word	0xffffffff


	//   ....[85]....
        /*0490*/ 	.word	0xffffffff


	//   ....[86]....
        /*0494*/ 	.word	0xffffffff


	//   ....[87]....
        /*0498*/ 	.word	0xffffffff


	//   ....[88]....
        /*049c*/ 	.word	0xffffffff


	//   ....[89]....
        /*04a0*/ 	.word	0xffffffff


	//   ....[90]....
        /*04a4*/ 	.word	0xffffffff


	//   ....[91]....
        /*04a8*/ 	.word	0xffffffff


	//   ....[92]....
        /*04ac*/ 	.word	0xffffffff


	//   ....[93]....
        /*04b0*/ 	.word	0xffffffff


	//   ....[94]....
        /*04b4*/ 	.word	0xffffffff


	//   ....[95]....
        /*04b8*/ 	.word	0xffffffff


	//   ....[96]....
        /*04bc*/ 	.word	0xffffffff


	//   ....[97]....
        /*04c0*/ 	.word	0xffffffff


	//   ....[98]....
        /*04c4*/ 	.word	0xffffffff


	//   ....[99]....
        /*04c8*/ 	.word	0xffffffff


	//   ....[100]....
        /*04cc*/ 	.word	0xffffffff


	//   ....[101]....
        /*04d0*/ 	.word	0xffffffff


	//   ....[102]....
        /*04d4*/ 	.word	0xffffffff


	//   ....[103]....
        /*04d8*/ 	.word	0xffffffff


	//   ....[104]....
        /*04dc*/ 	.word	0xffffffff


	//   ....[105]....
        /*04e0*/ 	.word	0xffffffff


	//   ....[106]....
        /*04e4*/ 	.word	0xffffffff


	//   ....[107]....
        /*04e8*/ 	.word	0xffffffff


	//   ....[108]....
        /*04ec*/ 	.word	0xffffffff


	//   ....[109]....
        /*04f0*/ 	.word	0xffffffff


	//   ....[110]....
        /*04f4*/ 	.word	0xffffffff


	//   ....[111]....
        /*04f8*/ 	.word	0xffffffff


	//   ....[112]....
        /*04fc*/ 	.word	0xffffffff


	//   ....[113]....
        /*0500*/ 	.word	0xffffffff


	//   ....[114]....
        /*0504*/ 	.word	0xffffffff


	//   ....[115]....
        /*0508*/ 	.word	0xffffffff


	//   ....[116]....
        /*050c*/ 	.word	0xffffffff


	//   ....[117]....
        /*0510*/ 	.word	0xffffffff


	//   ....[118]....
        /*0514*/ 	.word	0xffffffff


	//   ....[119]....
        /*0518*/ 	.word	0xffffffff


	//   ....[120]....
        /*051c*/ 	.word	0xffffffff


	//   ....[121]....
        /*0520*/ 	.word	0xffffffff


	//   ....[122]....
        /*0524*/ 	.word	0xffffffff


	//   ....[123]....
        /*0528*/ 	.word	0xffffffff


	//   ....[124]....
        /*052c*/ 	.word	0xffffffff


	//   ....[125]....
        /*0530*/ 	.word	0xffffffff


	//   ....[126]....
        /*0534*/ 	.word	0xffffffff


	//   ....[127]....
        /*0538*/ 	.word	0xffffffff


	//   ....[128]....
        /*053c*/ 	.word	0xffffffff


	//   ....[129]....
        /*0540*/ 	.word	0xffffffff


	//   ....[130]....
        /*0544*/ 	.word	0xffffffff


	//   ....[131]....
        /*0548*/ 	.word	0xffffffff


	//   ....[132]....
        /*054c*/ 	.word	0xffffffff


	//   ....[133]....
        /*0550*/ 	.word	0xffffffff


	//   ....[134]....
        /*0554*/ 	.word	0xffffffff


	//   ....[135]....
        /*0558*/ 	.word	0xffffffff


	//   ....[136]....
        /*055c*/ 	.word	0xffffffff


	//   ....[137]....
        /*0560*/ 	.word	0xffffffff


	//   ....[138]....
        /*0564*/ 	.word	0xffffffff


	//   ....[139]....
        /*0568*/ 	.word	0xffffffff


	//   ....[140]....
        /*056c*/ 	.word	0xffffffff


	//   ....[141]....
        /*0570*/ 	.word	0xffffffff


	//   ....[142]....
        /*0574*/ 	.word	0xffffffff


	//   ....[143]....
        /*0578*/ 	.word	0xffffffff


	//   ....[144]....
        /*057c*/ 	.word	0xffffffff


	//   ....[145]....
        /*0580*/ 	.word	0xffffffff


	//   ....[146]....
        /*0584*/ 	.word	0xffffffff


	//----- nvinfo : EIATTR_COOP_GROUP_INSTR_OFFSETS
	.align		4
.L_452:
        /*0588*/ 	.byte	0x04, 0x28
        /*058a*/ 	.short	(.L_454 - .L_453)


	//   ....[0]....
.L_453:
        /*058c*/ 	.word	0x00000050


	//   ....[1]....
        /*0590*/ 	.word	0x00000200


	//   ....[2]....
        /*0594*/ 	.word	0x00000230


	//   ....[3]....
        /*0598*/ 	.word	0x00000260


	//   ....[4]....
        /*059c*/ 	.word	0x00000290


	//   ....[5]....
        /*05a0*/ 	.word	0x000002c0


	//   ....[6]....
        /*05a4*/ 	.word	0x000002f0


	//   ....[7]....
        /*05a8*/ 	.word	0x00000460


	//   ....[8]....
        /*05ac*/ 	.word	0x000004a0


	//   ....[9]....
        /*05b0*/ 	.word	0x000004d0


	//   ....[10]....
        /*05b4*/ 	.word	0x00000500


	//   ....[11]....
        /*05b8*/ 	.word	0x00000530


	//   ....[12]....
        /*05bc*/ 	.word	0x00000560


	//   ....[13]....
        /*05c0*/ 	.word	0x000005f0


	//   ....[14]....
        /*05c4*/ 	.word	0x00000620


	//   ....[15]....
        /*05c8*/ 	.word	0x00000630


	//   ....[16]....
        /*05cc*/ 	.word	0x000006a0


	//   ....[17]....
        /*05d0*/ 	.word	0x00009570


	//   ....[18]....
        /*05d4*/ 	.word	0x00009590


	//   ....[19]....
        /*05d8*/ 	.word	0x00009750


	//   ....[20]....
        /*05dc*/ 	.word	0x00009760


	//   ....[21]....
        /*05e0*/ 	.word	0x000098c0


	//   ....[22]....
        /*05e4*/ 	.word	0x000098e0


	//   ....[23]....
        /*05e8*/ 	.word	0x00009a40


	//   ....[24]....
        /*05ec*/ 	.word	0x00009a50


	//   ....[25]....
        /*05f0*/ 	.word	0x00009fa0


	//   ....[26]....
        /*05f4*/ 	.word	0x00009fe0


	//   ....[27]....
        /*05f8*/ 	.word	0x0000a020


	//   ....[28]....
        /*05fc*/ 	.word	0x0000a050


	//   ....[29]....
        /*0600*/ 	.word	0x0000d130


	//   ....[30]....
        /*0604*/ 	.word	0x0000d170


	//   ....[31]....
        /*0608*/ 	.word	0x0000d1b0


	//   ....[32]....
        /*060c*/ 	.word	0x0000d1e0


	//   ....[33]....
        /*0610*/ 	.word	0x00011bc0


	//   ....[34]....
        /*0614*/ 	.word	0x00011cf0


	//   ....[35]....
        /*0618*/ 	.word	0x00011d20


	//   ....[36]....
        /*061c*/ 	.word	0x00011d80


	//   ....[37]....
        /*0620*/ 	.word	0x00013f10


	//   ....[38]....
        /*0624*/ 	.word	0x00013f30


	//   ....[39]....
        /*0628*/ 	.word	0x00013f40


	//   ....[40]....
        /*062c*/ 	.word	0x00013f70


	//   ....[41]....
        /*0630*/ 	.word	0x00015680


	//   ....[42]....
        /*0634*/ 	.word	0x00015690


	//   ....[43]....
        /*0638*/ 	.word	0x000156c0


	//   ....[44]....
        /*063c*/ 	.word	0x000156d0


	//   ....[45]....
        /*0640*/ 	.word	0x00016f70


	//   ....[46]....
        /*0644*/ 	.word	0x00016f80


	//   ....[47]....
        /*0648*/ 	.word	0x00016fa0


	//   ....[48]....
        /*064c*/ 	.word	0x00016fc0


	//   ....[49]....
        /*0650*/ 	.word	0x00017380


	//   ....[50]....
        /*0654*/ 	.word	0x000173a0


	//   ....[51]....
        /*0658*/ 	.word	0x00017560


	//   ....[52]....
        /*065c*/ 	.word	0x00017570


	//   ....[53]....
        /*0660*/ 	.word	0x000176e0


	//   ....[54]....
        /*0664*/ 	.word	0x00017700


	//   ....[55]....
        /*0668*/ 	.word	0x00017870


	//   ....[56]....
        /*066c*/ 	.word	0x00017880


	//   ....[57]....
        /*0670*/ 	.word	0x00017c00


	//   ....[58]....
        /*0674*/ 	.word	0x00017c20


	//   ....[59]....
        /*0678*/ 	.word	0x00018900


	//   ....[60]....
        /*067c*/ 	.word	0x00018910


	//   ....[61]....
        /*0680*/ 	.word	0x00019d70


	//   ....[62]....
        /*0684*/ 	.word	0x00019d90


	//   ....[63]....
        /*0688*/ 	.word	0x00019f60


	//   ....[64]....
        /*068c*/ 	.word	0x00019f70


	//   ....[65]....
        /*0690*/ 	.word	0x0001a0e0


	//   ....[66]....
        /*0694*/ 	.word	0x0001a100


	//   ....[67]....
        /*0698*/ 	.word	0x0001a270


	//   ....[68]....
        /*069c*/ 	.word	0x0001a280


	//   ....[69]....
        /*06a0*/ 	.word	0x0001a4b0


	//   ....[70]....
        /*06a4*/ 	.word	0x0001a4d0


	//   ....[71]....
        /*06a8*/ 	.word	0x0001a600


	//   ....[72]....
        /*06ac*/ 	.word	0x0001a640


	//   ....[73]....
        /*06b0*/ 	.word	0x0001a670


	//   ....[74]....
        /*06b4*/ 	.word	0x0001a6a0


	//   ....[75]....
        /*06b8*/ 	.word	0x0001a6d0


	//   ....[76]....
        /*06bc*/ 	.word	0x0001a700


	//   ....[77]....
        /*06c0*/ 	.word	0x0001a860


	//   ....[78]....
        /*06c4*/ 	.word	0x0001a8a0


	//   ....[79]....
        /*06c8*/ 	.word	0x0001a8d0


	//   ....[80]....
        /*06cc*/ 	.word	0x0001a900


	//   ....[81]....
        /*06d0*/ 	.word	0x0001a930


	//   ....[82]....
        /*06d4*/ 	.word	0x0001a960


	//   ....[83]....
        /*06d8*/ 	.word	0x0001a9f0


	//   ....[84]....
        /*06dc*/ 	.word	0x0001aa20


	//   ....[85]....
        /*06e0*/ 	.word	0x0001aa30


	//   ....[86]....
        /*06e4*/ 	.word	0x0001aa90


	//   ....[87]....
        /*06e8*/ 	.word	0x0001b080


	//   ....[88]....
        /*06ec*/ 	.word	0x0001b0e0


	//   ....[89]....
        /*06f0*/ 	.word	0x0001b130


	//   ....[90]....
        /*06f4*/ 	.word	0x0001b180


	//   ....[91]....
        /*06f8*/ 	.word	0x0001b1d0


	//   ....[92]....
        /*06fc*/ 	.word	0x0001b240


	//   ....[93]....
        /*0700*/ 	.word	0x0001b280


	//   ....[94]....
        /*0704*/ 	.word	0x0001b2f0


	//   ....[95]....
        /*0708*/ 	.word	0x0001b360


	//   ....[96]....
        /*070c*/ 	.word	0x0001b3c0


	//   ....[97]....
        /*0710*/ 	.word	0x0001b430


	//   ....[98]....
        /*0714*/ 	.word	0x0001b4a0


	//   ....[99]....
        /*0718*/ 	.word	0x0001b500


	//   ....[100]....
        /*071c*/ 	.word	0x0001b560


	//   ....[101]....
        /*0720*/ 	.word	0x0001b5c0


	//   ....[102]....
        /*0724*/ 	.word	0x0001b630


	//   ....[103]....
        /*0728*/ 	.word	0x0001b690


	//   ....[104]....
        /*072c*/ 	.word	0x0001b6f0


	//   ....[105]....
        /*0730*/ 	.word	0x0001b760


	//   ....[106]....
        /*0734*/ 	.word	0x0001b7b0


	//   ....[107]....
        /*0738*/ 	.word	0x0001b800


	//   ....[108]....
        /*073c*/ 	.word	0x0001b850


	//   ....[109]....
        /*0740*/ 	.word	0x0001b8c0


	//   ....[110]....
        /*0744*/ 	.word	0x0001b930


	//   ....[111]....
        /*0748*/ 	.word	0x0001b990


	//   ....[112]....
        /*074c*/ 	.word	0x0001b9f0


	//   ....[113]....
        /*0750*/ 	.word	0x0001ba50


	//   ....[114]....
        /*0754*/ 	.word	0x0001bac0


	//   ....[115]....
        /*0758*/ 	.word	0x0001bb20


	//   ....[116]....
        /*075c*/ 	.word	0x0001bb80


	//   ....[117]....
        /*0760*/ 	.word	0x0001bbe0


	//   ....[118]....
        /*0764*/ 	.word	0x0001bc50


	//   ....[119]....
        /*0768*/ 	.word	0x0001bcb0


	//   ....[120]....
        /*076c*/ 	.word	0x0001bd10


	//   ....[121]....
        /*0770*/ 	.word	0x0001bd70


	//   ....[122]....
        /*0774*/ 	.word	0x0001bde0


	//   ....[123]....
        /*0778*/ 	.word	0x0001be40


	//   ....[124]....
        /*077c*/ 	.word	0x0001bea0


	//   ....[125]....
        /*0780*/ 	.word	0x0001bf00


	//   ....[126]....
        /*0784*/ 	.word	0x0001bf70


	//   ....[127]....
        /*0788*/ 	.word	0x0001bfd0


	//   ....[128]....
        /*078c*/ 	.word	0x0001c030


	//   ....[129]....
        /*0790*/ 	.word	0x0001c090


	//   ....[130]....
        /*0794*/ 	.word	0x0001c100


	//   ....[131]....
        /*0798*/ 	.word	0x0001c150


	//   ....[132]....
        /*079c*/ 	.word	0x0001c190


	//   ....[133]....
        /*07a0*/ 	.word	0x0001c1e0


	//   ....[134]....
        /*07a4*/ 	.word	0x0001c230


	//   ....[135]....
        /*07a8*/ 	.word	0x0001c280


	//   ....[136]....
        /*07ac*/ 	.word	0x0001c2f0


	//   ....[137]....
        /*07b0*/ 	.word	0x0001c330


	//   ....[138]....
        /*07b4*/ 	.word	0x0001c380


	//   ....[139]....
        /*07b8*/ 	.word	0x0001c3d0


	//   ....[140]....
        /*07bc*/ 	.word	0x0001c420


	//   ....[141]....
        /*07c0*/ 	.word	0x0001c470


	//   ....[142]....
        /*07c4*/ 	.word	0x0001c4e0


	//   ....[143]....
        /*07c8*/ 	.word	0x0001c520


	//   ....[144]....
        /*07cc*/ 	.word	0x0001c590


	//   ....[145]....
        /*07d0*/ 	.word	0x0001c5f0


	//   ....[146]....
        /*07d4*/ 	.word	0x0001c650


	//----- nvinfo : EIATTR_EXIT_INSTR_OFFSETS
	.align		4
.L_454:
        /*07d8*/ 	.byte	0x04, 0x1c
        /*07da*/ 	.short	(.L_456 - .L_455)


	//   ....[0]....
.L_455:
        /*07dc*/ 	.word	0x00000c10


	//   ....[1]....
        /*07e0*/ 	.word	0x0001b040


	//----- nvinfo : EIATTR_MAX_THREADS
	.align		4
.L_456:
        /*07e4*/ 	.byte	0x04, 0x05
        /*07e6*/ 	.short	(.L_458 - .L_457)
.L_457:
        /*07e8*/ 	.word	0x00000100
        /*07ec*/ 	.word	0x00000001
        /*07f0*/ 	.word	0x00000001


	//----- nvinfo : EIATTR_CRS_STACK_SIZE
	.align		4
.L_458:
        /*07f4*/ 	.byte	0x04, 0x1e
        /*07f6*/ 	.short	(.L_460 - .L_459)
.L_459:
        /*07f8*/ 	.word	0x00000000
.L_460:


//--------------------- .nv.info._ZN7cutlass13device_kernelIN5flash19enable_sm80_to_sm89INS1_16FlashAttnFwdSm80INS1_25CollectiveMainloopFwdSm80ILi8ELi1ELb0EN4cute5tupleIJNS5_1CILi128EEENS7_ILi64EEENS7_ILi256EEEEEELi256ENS_10bfloat16_tEfNS_4arch4Sm80ELb0ELb1ELb0ELb0ELb0ELb0ELb1ELb1EEENS1_21CollectiveEpilogueFwdINS6_IJS8_SA_S9_EEENS6_IJNS7_ILi1EEESI_SI_EEESC_SE_Li256ELb0ELb1ELb1ELb0EEENS1_19SingleTileSchedulerILb0ELb1ELb1ELi128EEEEEEEEEvNT_6ParamsE --------------------------
	.section	.nv.info._ZN7cutlass13device_kernelIN5flash19enable_sm80_to_sm89INS1_16FlashAttnFwdSm80INS1_25CollectiveMainloopFwdSm80ILi8ELi1ELb0EN4cute5tupleIJNS5_1CILi128EEENS7_ILi64EEENS7_ILi256EEEEEELi256ENS_10bfloat16_tEfNS_4arch4Sm80ELb0ELb1ELb0ELb0ELb0ELb0ELb1ELb1EEENS1_21CollectiveEpilogueFwdINS6_IJS8_SA_S9_EEENS6_IJNS7_ILi1EEESI_SI_EEESC_SE_Li256ELb0ELb1ELb1ELb0EEENS1_19SingleTileSchedulerILb0ELb1ELb1ELi128EEEEEEEEEvNT_6ParamsE,"",@"SHT_CUDA_INFO"
	.sectionflags	@""
	.align	4


	//----- nvinfo : EIATTR_CUDA_API_VERSION
	.align		4
        /*0000*/ 	.byte	0x04, 0x37
        /*0002*/ 	.short	(.L_462 - .L_461)
.L_461:
        /*0004*/ 	.word	0x00000082


	//----- nvinfo : EIATTR_SW2861232_WAR
	.align		4
.L_462:
        /*0008*/ 	.byte	0x01, 0x35
	.zero		2


	//----- nvinfo : EIATTR_PARAM_CBANK
	.align		4
        /*000c*/ 	.byte	0x04, 0x0a
        /*000e*/ 	.short	(.L_464 - .L_463)
	.align		4
.L_463:
        /*0010*/ 	.word	index@(.nv.constant0._ZN7cutlass13device_kernelIN5flash19enable_sm80_to_sm89INS1_16FlashAttnFwdSm80INS1_25CollectiveMainloopFwdSm80ILi8ELi1ELb0EN4cute5tupleIJNS5_1CILi128EEENS7_ILi64EEENS7_ILi256EEEEEELi256ENS_10bfloat16_tEfNS_4arch4Sm80ELb0ELb1ELb0ELb0ELb0ELb0ELb1ELb1EEENS1_21CollectiveEpilogueFwdINS6_IJS8_SA_S9_EEENS6_IJNS7_ILi1EEESI_SI_EEESC_SE_Li256ELb0ELb1ELb1ELb0EEENS1_19SingleTileSchedulerILb0ELb1ELb1ELi128EEEEEEEEEvNT_6ParamsE)
        /*0014*/ 	.short	0x0160
        /*0016*/ 	.short	0x0418


	//----- nvinfo : EIATTR_CBANK_PARAM_SIZE
	.align		4
.L_464:
        /*0018*/ 	.byte	0x03, 0x19
        /*001a*/ 	.short	0x0418


	//----- nvinfo : EIATTR_KPARAM_INFO
	.align		4
        /*001c*/ 	.byte	0x04, 0x17
        /*001e*/ 	.short	(.L_466 - .L_465)
.L_465:
        /*0020*/ 	.word	0x00000000
        /*0024*/ 	.short	0x0000
        /*0026*/ 	.short	0x0000
        /*0028*/ 	.byte	0x00, 0xf0, 0x61, 0x10


	//----- nvinfo : EIATTR_MAXREG_COUNT
	.align		4
.L_466:
        /*002c*/ 	.byte	0x03, 0x1b
        /*002e*/ 	.short	0x00ff


	//----- nvinfo : EIATTR_NUM_BARRIERS
	.align		4
        /*0030*/ 	.byte	0x02, 0x4c
        /*0032*/ 	.byte	0x02
	.zero		1


	//----- nvinfo : EIATTR_ANNOTATIONS
	.align		4
        /*0034*/ 	.byte	0x04, 0x55
        /*0036*/ 	.short	(.L_468 - .L_467)


	//   ....[0]....
.L_467:
        /* <DEDUP_REMOVED lines=25> */


	//----- nvinfo : EIATTR_MERCURY_ISA_VERSION
	.align		4
.L_468:
        /*01b8*/ 	.byte	0x03, 0x5f
        /*01ba*/ 	.short	0x0000


	//----- nvinfo : EIATTR_COOP_GROUP_MASK_REGIDS
	.align		4
        /*01bc*/ 	.byte	0x04, 0x29
        /*01be*/ 	.short	(.L_470 - .L_469)


	//   ....[0]....
.L_469:
        /*01c0*/ 	.word	0xffffffff


	//   ....[1]....
        /*01c4*/ 	.word	0xffffffff


	//   ....[2]....
        /*01c8*/ 	.word	0xffffffff


	//   ....[3]....
        /*01cc*/ 	.word	0xffffffff


	//   ....[4]....
        /*01d0*/ 	.word	0xffffffff


	//   ....[5]....
        /*01d4*/ 	.word	0xffffffff


	//   ....[6]....
        /*01d8*/ 	.word	0xffffffff


	//   ....[7]....
        /*01dc*/ 	.word	0xffffffff


	//   ....[8]....
        /*01e0*/ 	.word	0xffffffff


	//   ....[9]....
        /*01e4*/ 	.word	0xffffffff


	//   ....[10]....
        /*01e8*/ 	.word	0xffffffff


	//   ....[11]....
        /*01ec*/ 	.word	0xffffffff


	//   ....[12]....
        /*01f0*/ 	.word	0xffffffff


	//   ....[13]....
        /*01f4*/ 	.word	0xffffffff


	//   ....[14]....
        /*01f8*/ 	.word	0xffffffff


	//   ....[15]....
        /*01fc*/ 	.word	0xffffffff


	//   ....[16]....
        /*0200*/ 	.word	0xffffffff


	//   ....[17]....
        /*0204*/ 	.word	0xffffffff


	//   ....[18]....
        /*0208*/ 	.word	0xffffffff


	//   ....[19]....
        /*020c*/ 	.word	0xffffffff


	//   ....[20]....
        /*0210*/ 	.word	0xffffffff


	//   ....[21]....
        /*0214*/ 	.word	0xffffffff


	//   ....[22]....
        /*0218*/ 	.word	0xffffffff


	//   ....[23]....
        /*021c*/ 	.word	0xffffffff


	//   ....[24]....
        /*0220*/ 	.word	0xffffffff


	//   ....[25]....
        /*0224*/ 	.word	0xffffffff


	//   ....[26]....
        /*0228*/ 	.word	0xffffffff


	//   ....[27]....
        /*022c*/ 	.word	0xffffffff


	//   ....[28]....
        /*0230*/ 	.word	0xffffffff


	//   ....[29]....
        /*0234*/ 	.word	0xffffffff


	//   ....[30]....
        /*0238*/ 	.word	0xffffffff


	//   ....[31]....
        /*023c*/ 	.word	0xffffffff


	//   ....[32]....
        /*0240*/ 	.word	0xffffffff


	//   ....[33]....
        /*0244*/ 	.word	0xffffffff


	//   ....[34]....
        /*0248*/ 	.word	0xffffffff


	//   ....[35]....
        /*024c*/ 	.word	0xffffffff


	//   ....[36]....
        /*0250*/ 	.word	0xffffffff


	//   ....[37]....
        /*0254*/ 	.word	0xffffffff


	//   ....[38]....
        /*0258*/ 	.word	0xffffffff


	//   ....[39]....
        /*025c*/ 	.word	0xffffffff


	//   ....[40]....
        /*0260*/ 	.word	0xffffffff


	//   ....[41]....
        /*0264*/ 	.word	0xffffffff


	//   ....[42]....
        /*0268*/ 	.word	0xffffffff


	//----- nvinfo : EIATTR_COOP_GROUP_INSTR_OFFSETS
	.align		4
.L_470:
        /*026c*/ 	.byte	0x04, 0x28
        /*026e*/ 	.short	(.L_472 - .L_471)


	//   ....[0]....
.L_471:
        /*0270*/ 	.word	0x00000060


	//   ....[1]....
        /*0274*/ 	.word	0x000013a0


	//   ....[2]....
        /*0278*/ 	.word	0x00001410


	//   ....[3]....
        /*027c*/ 	.word	0x00001760


	//   ....[4]....
        /*0280*/ 	.word	0x00001810


	//   ....[5]....
        /*0284*/ 	.word	0x00001a40


	//   ....[6]....
        /*0288*/ 	.word	0x00001a70


	//   ....[7]....
        /*028c*/ 	.word	0x00001c60


	//   ....[8]....
        /*0290*/ 	.word	0x00001ca0


	//   ....[9]....
        /*0294*/ 	.word	0x00003700


	//   ....[10]....
        /*0298*/ 	.word	0x000038c0


	//   ....[11]....
        /*029c*/ 	.word	0x000041f0


	//   ....[12]....
        /*02a0*/ 	.word	0x00004350


	//   ....[13]....
        /*02a4*/ 	.word	0x00004360


	//   ....[14]....
        /*02a8*/ 	.word	0x00004400


	//   ....[15]....
        /*02ac*/ 	.word	0x00007ab0


	//   ....[16]....
        /*02b0*/ 	.word	0x00007c90


	//   ....[17]....
        /*02b4*/ 	.word	0x00008540


	//   ....[18]....
        /*02b8*/ 	.word	0x000086a0


	//   ....[19]....
        /*02bc*/ 	.word	0x000086e0


	//   ....[20]....
        /*02c0*/ 	.word	0x00008700


	//   ....[21]....
        /*02c4*/ 	.word	0x0000ba20


	//   ....[22]....
        /*02c8*/ 	.word	0x0000ba50


	//   ....[23]....
        /*02cc*/ 	.word	0x0000ba80


	//   ....[24]....
        /*02d0*/ 	.word	0x0000baa0


	//   ....[25]....
        /*02d4*/ 	.word	0x0000eff0


	//   ....[26]....
        /*02d8*/ 	.word	0x0000f270


	//   ....[27]....
        /*02dc*/ 	.word	0x0000faa0


	//   ....[28]....
        /*02e0*/ 	.word	0x0000fc90


	//   ....[29]....
        /*02e4*/ 	.word	0x0000fcb0


	//   ....[30]....
        /*02e8*/ 	.word	0x0000fd20


	//   ....[31]....
        /*02ec*/ 	.word	0x00011910


	//   ....[32]....
        /*02f0*/ 	.word	0x00011940


	//   ....[33]....
        /*02f4*/ 	.word	0x00011980


	//   ....[34]....
        /*02f8*/ 	.word	0x00011990


	//   ....[35]....
        /*02fc*/ 	.word	0x00012880


	//   ....[36]....
        /*0300*/ 	.word	0x000128c0


	//   ....[37]....
        /*0304*/ 	.word	0x000128f0


	//   ....[38]....
        /*0308*/ 	.word	0x00012920


	//   ....[39]....
        /*030c*/ 	.word	0x00012a10


	//   ....[40]....
        /*0310*/ 	.word	0x00012a20


	//   ....[41]....
        /*0314*/ 	.word	0x00013630


	//   ....[42]....
        /*0318*/ 	.word	0x00013640


	//----- nvinfo : EIATTR_EXIT_INSTR_OFFSETS
	.align		4
.L_472:
        /*031c*/ 	.byte	0x04, 0x1c
        /*031e*/ 	.short	(.L_474 - .L_473)


	//   ....[0]....
.L_473:
        /*0320*/ 	.word	0x000001c0


	//   ....[1]....
        /*0324*/ 	.word	0x00013650


	//   ....[2]....
        /*0328*/ 	.word	0x000141f0


	//   ....[3]....
        /*032c*/ 	.word	0x00014240


	//   ....[4]....
        /*0330*/ 	.word	0x00014270


	//   ....[5]....
        /*0334*/ 	.word	0x000142d0


	//   ....[6]....
        /*0338*/ 	.word	0x00014560


	//----- nvinfo : EIATTR_CTAIDZ_USED
	.align		4
.L_474:
        /*033c*/ 	.byte	0x01, 0x04
	.zero		2


	//----- nvinfo : EIATTR_MAX_THREADS
	.align		4
        /*0340*/ 	.byte	0x04, 0x05
        /*0342*/ 	.short	(.L_476 - .L_475)
.L_475:
        /*0344*/ 	.word	0x00000100
        /*0348*/ 	.word	0x00000001
        /*034c*/ 	.word	0x00000001


	//----- nvinfo : EIATTR_CRS_STACK_SIZE
	.align		4
.L_476:
        /*0350*/ 	.byte	0x04, 0x1e
        /*0352*/ 	.short	(.L_478 - .L_477)
.L_477:
        /*0354*/ 	.word	0x00000000
.L_478:


//--------------------- .nv.info._ZN7cutlass13device_kernelIN5flash19enable_sm80_to_sm89INS1_16FlashAttnFwdSm80INS1_25CollectiveMainloopFwdSm80ILi8ELi1ELb0EN4cute5tupleIJNS5_1CILi128EEENS7_ILi64EEENS7_ILi256EEEEEELi256ENS_10bfloat16_tEfNS_4arch4Sm80ELb0ELb1ELb0ELb1ELb0ELb0ELb1ELb1EEENS1_21CollectiveEpilogueFwdINS6_IJS8_SA_S9_EEENS6_IJNS7_ILi1EEESI_SI_EEESC_SE_Li256ELb1ELb1ELb1ELb0EEENS1_36VarlenDynamicPersistentTileSchedulerILi128ELi64ELi256ELi256ELb1ELb1ELb0ELb1ELb0ELb1EEEEEEEEEvNT_6ParamsE --------------------------
	.section	.nv.info._ZN7cutlass13device_kernelIN5flash19enable_sm80_to_sm89INS1_16FlashAttnFwdSm80INS1_25CollectiveMainloopFwdSm80ILi8ELi1ELb0EN4cute5tupleIJNS5_1CILi128EEENS7_ILi64EEENS7_ILi256EEEEEELi256ENS_10bfloat16_tEfNS_4arch4Sm80ELb0ELb1ELb0ELb1ELb0ELb0ELb1ELb1EEENS1_21CollectiveEpilogueFwdINS6_IJS8_SA_S9_EEENS6_IJNS7_ILi1EEESI_SI_EEESC_SE_Li256ELb1ELb1ELb1ELb0EEENS1_36VarlenDynamicPersistentTileSchedulerILi128ELi64ELi256ELi256ELb1ELb1ELb0ELb1ELb0ELb1EEEEEEEEEvNT_6ParamsE,"",@"SHT_CUDA_INFO"
	.sectionflags	@""
	.align	4


	//----- nvinfo : EIATTR_CUDA_API_VERSION
	.align		4
        /*0000*/ 	.byte	0x04, 0x37
        /*0002*/ 	.short	(.L_480 - .L_479)
.L_479:
        /*0004*/ 	.word	0x00000082


	//----- nvinfo : EIATTR_SW2861232_WAR
	.align		4
.L_480:
        /*0008*/ 	.byte	0x01, 0x35
	.zero		2


	//----- nvinfo : EIATTR_PARAM_CBANK
	.align		4
        /*000c*/ 	.byte	0x04, 0x0a
        /*000e*/ 	.short	(.L_482 - .L_481)
	.align		4
.L_481:
        /*0010*/ 	.word	index@(.nv.constant0._ZN7cutlass13device_kernelIN5flash19enable_sm80_to_sm89INS1_16FlashAttnFwdSm80INS1_25CollectiveMainloopFwdSm80ILi8ELi1ELb0EN4cute5tupleIJNS5_1CILi128EEENS7_ILi64EEENS7_ILi256EEEEEELi256ENS_10bfloat16_tEfNS_4arch4Sm80ELb0ELb1ELb0ELb1ELb0ELb0ELb1ELb1EEENS1_21CollectiveEpilogueFwdINS6_IJS8_SA_S9_EEENS6_IJNS7_ILi1EEESI_SI_EEESC_SE_Li256ELb1ELb1ELb1ELb0EEENS1_36VarlenDynamicPersistentTileSchedulerILi128ELi64ELi256ELi256ELb1ELb1ELb0ELb1ELb0ELb1EEEEEEEEEvNT_6ParamsE)
        /*0014*/ 	.short	0x0160
        /*0016*/ 	.short	0x0438


	//----- nvinfo : EIATTR_CBANK_PARAM_SIZE
	.align		4
.L_482:
        /*0018*/ 	.byte	0x03, 0x19
        /*001a*/ 	.short	0x0438


	//----- nvinfo : EIATTR_KPARAM_INFO
	.align		4
        /*001c*/ 	.byte	0x04, 0x17
        /*001e*/ 	.short	(.L_484 - .L_483)
.L_483:
        /*0020*/ 	.word	0x00000000
        /*0024*/ 	.short	0x0000
        /*0026*/ 	.short	0x0000
        /*0028*/ 	.byte	0x00, 0xf0, 0xe1, 0x10


	//----- nvinfo : EIATTR_MAXREG_COUNT
	.align		4
.L_484:
        /*002c*/ 	.byte	0x03, 0x1b
        /*002e*/ 	.short	0x00ff


	//----- nvinfo : EIATTR_NUM_BARRIERS
	.align		4
        /*0030*/ 	.byte	0x02, 0x4c
        /*0032*/ 	.byte	0x06
	.zero		1


	//----- nvinfo : EIATTR_ANNOTATIONS
	.align		4
        /*0034*/ 	.byte	0x04, 0x55
        /*0036*/ 	.short	(.L_486 - .L_485)


	//   ....[0]....
.L_485:
        /* <DEDUP_REMOVED lines=68> */


	//----- nvinfo : EIATTR_MERCURY_ISA_VERSION
	.align		4
.L_486:
        /*0468*/ 	.byte	0x03, 0x5f
        /*046a*/ 	.short	0x0000


	//----- nvinfo : EIATTR_INT_WARP_WIDE_INSTR_OFFSETS
	.align		4
        /*046c*/ 	.byte	0x04, 0x31
        /*046e*/ 	.short	(.L_488 - .L_487)


	//   ....[0]....
.L_487:
        /*0470*/ 	.word	0x00012c50


	//   ....[1]....
        /*0474*/ 	.word	0x00012cd0


	//----- nvinfo : EIATTR_COOP_GROUP_MASK_REGIDS
	.align		4
.L_488:
        /*0478*/ 	.byte	0x04, 0x29
        /*047a*/ 	.short	(.L_490 - .L_489)


	//   ....[0]....
.L_489:
        /*047c*/ 	.word	0xffffffff


	//   ....[1]....
        /*0480*/ 	.word	0xffffffff


	//   ....[2]....
        /*0484*/ 	.word	0xffffffff


	//   ....[3]....
        /*0488*/ 	.word	0xffffffff


	//   ....[4]....
        /*048c*/ 	.word	0xffffffff


	//   ....[5]....
        /*0490*/ 	.word	0xffffffff


	//   ....[6]....
        /*0494*/ 	.word	0xffffffff


	//   ....[7]....
        /*0498*/ 	.word	0xffffffff


	//   ....[8]....
        /*049c*/ 	.word	0xffffffff


	//   ....[9]....
        /*04a0*/ 	.word	0xffffffff


	//   ....[10]....
        /*04a4*/ 	.word	0xffffffff


	//   ....[11]....
        /*04a8*/ 	.word	0xffffffff


	//   ....[12]....
        /*04ac*/ 	.word	0xffffffff


	//   ....[13]....
        /*04b0*/ 	.word	0xffffffff


	//   ....[14]....
        /*04b4*/ 	.word	0xffffffff


	//   ....[15]....
        /*04b8*/ 	.word	0xffffffff


	//   ....[16]....
        /*04bc*/ 	.word	0xffffffff


	//   ....[17]....
        /*04c0*/ 	.word	0xffffffff


	//   ....[18]....
        /*04c4*/ 	.word	0xffffffff


	//   ....[19]....
        /*04c8*/ 	.word	0xffffffff


	//   ....[20]....
        /*04cc*/ 	.word	0xffffffff


	//   ....[21]....
        /*04d0*/ 	.word	0xffffffff


	//   ....[22]....
        /*04d4*/ 	.word	0xffffffff


	//   ....[23]....
        /*04d8*/ 	.word	0xffffffff


	//   ....[24]....
        /*04dc*/ 	.word	0xffffffff


	//   ....[25]....
        /*04e0*/ 	.word	0xffffffff


	//   ....[26]....
        /*04e4*/ 	.word	0xffffffff


	//   ....[27]....
        /*04e8*/ 	.word	0xffffffff


	//   ....[28]....
        /*04ec*/ 	.word	0xffffffff


	//   ....[29]....
        /*04f0*/ 	.word	0xffffffff


	//   ....[30]....
        /*04f4*/ 	.word	0xffffffff


	//   ....[31]....
        /*04f8*/ 	.word	0xffffffff


	//   ....[32]....
        /*04fc*/ 	.word	0xffffffff


	//   ....[33]....
        /*0500*/ 	.word	0xffffffff


	//   ....[34]....
        /*0504*/ 	.word	0xffffffff


	//   ....[35]....
        /*0508*/ 	.word	0xffffffff


	//   ....[36]....
        /*050c*/ 	.word	0xffffffff


	//   ....[37]....
        /*0510*/ 	.word	0xffffffff


	//   ....[38]....
        /*0514*/ 	.word	0xffffffff


	//   ....[39]....
        /*0518*/ 	.word	0xffffffff


	//   ....[40]....
        /*051c*/ 	.word	0xffffffff


	//   ....[41]....
        /*0520*/ 	.word	0xffffffff


	//   ....[42]....
        /*0524*/ 	.word	0xffffffff


	//   ....[43]....
        /*0528*/ 	.word	0xffffffff


	//   ....[44]....
        /*052c*/ 	.word	0xffffffff


	//   ....[45]....
        /*0530*/ 	.word	0xffffffff


	//   ....[46]....
        /*0534*/ 	.word	0xffffffff


	//   ....[47]....
        /*0538*/ 	.word	0xffffffff


	//   ....[48]....
        /*053c*/ 	.word	0xffffffff


	//   ....[49]....
        /*0540*/ 	.word	0xffffffff


	//   ....[50]....
        /*0544*/ 	.word	0xffffffff


	//   ....[51]....
        /*0548*/ 	.word	0xffffffff


	//   ....[52]....
        /*054c*/ 	.word	0xffffffff


	//   ....[53]....
        /*0550*/ 	.word	0xffffffff


	//   ....[54]....
        /*0554*/ 	.word	0xffffffff


	//   ....[55]....
        /*0558*/ 	.word	0xffffffff


	//   ....[56]....
        /*055c*/ 	.word	0xffffffff


	//   ....[57]....
        /*0560*/ 	.word	0xffffffff


	//   ....[58]....
        /*0564*/ 	.word	0xffffffff


	//   ....[59]....
        /*0568*/ 	.word	0xffffffff


	//   ....[60]....
        /*056c*/ 	.word	0xffffffff


	//   ....[61]....
        /*0570*/ 	.word	0xffffffff


	//   ....[62]....
        /*0574*/ 	.word	0xffffffff


	//   ....[63]....
        /*0578*/ 	.word	0xffffffff


	//   ....[64]....
        /*057c*/ 	.word	0xffffffff


	//   ....[65]....
        /*0580*/ 	.word	0xffffffff


	//   ....[66]....
        /*0584*/ 	.word	0xffffffff


	//   ....[67]....
        /*0588*/ 	.word	0xffffffff


	//   ....[68]....
        /*058c*/ 	.word	0xffffffff


	//   ....[69]....
        /*0590*/ 	.word	0xffffffff


	//   ....[70]....
        /*0594*/ 	.word	0xffffffff


	//   ....[71]....
        /*0598*/ 	.word	0xffffffff


	//   ....[72]....
        /*059c*/ 	.word	0xffffffff


	//   ....[73]....
        /*05a0*/ 	.word	0xffffffff


	//   ....[74]....
        /*05a4*/ 	.word	0xffffffff


	//   ....[75]....
        /*05a8*/ 	.word	0xffffffff


	//   ....[76]....
        /*05ac*/ 	.word	0xffffffff


	//   ....[77]....
        /*05b0*/ 	.word	0xffffffff


	//   ....[78]....
        /*05b4*/ 	.word	0xffffffff


	//   ....[79]....
        /*05b8*/ 	.word	0xffffffff


	//   ....[80]....
        /*05bc*/ 	.word	0xffffffff


	//   ....[81]....
        /*05c0*/ 	.word	0xffffffff


	//   ....[82]....
        /*05c4*/ 	.word	0xffffffff


	//   ....[83]....
        /*05c8*/ 	.word	0xffffffff


	//   ....[84]....
        /*05cc*/ 	.word	0xffffffff


	//   ....[85]....
        /*05d0*/ 	.word	0xffffffff


	//   ....[86]....
        /*05d4*/ 	.word	0xffffffff


	//   ....[87]....
        /*05d8*/ 	.word	0xffffffff


	//   ....[88]....
        /*05dc*/ 	.word	0xffffffff


	//   ....[89]....
        /*05e0*/ 	.word	0xffffffff


	//   ....[90]....
        /*05e4*/ 	.word	0xffffffff


	//   ....[91]....
        /*05e8*/ 	.word	0xffffffff


	//   ....[92]....
        /*05ec*/ 	.word	0xffffffff


	//   ....[93]....
        /*05f0*/ 	.word	0xffffffff


	//   ....[94]....
        /*05f4*/ 	.word	0xffffffff


	//   ....[95]....
        /*05f8*/ 	.word	0xffffffff


	//   ....[96]....
        /*05fc*/ 	.word	0xffffffff


	//   ....[97]....
        /*0600*/ 	.word	0xffffffff


	//   ....[98]....
        /*0604*/ 	.word	0xffffffff


	//   ....[99]....
        /*0608*/ 	.word	0xffffffff


	//   ....[100]....
        /*060c*/ 	.word	0xffffffff


	//   ....[101]....
        /*0610*/ 	.word	0xffffffff


	//   ....[102]....
        /*0614*/ 	.word	0xffffffff


	//   ....[103]....
        /*0618*/ 	.word	0xffffffff


	//   ....[104]....
        /*061c*/ 	.word	0xffffffff


	//   ....[105]....
        /*0620*/ 	.word	0xffffffff


	//   ....[106]....
        /*0624*/ 	.word	0xffffffff


	//   ....[107]....
        /*0628*/ 	.word	0xffffffff


	//   ....[108]....
        /*062c*/ 	.word	0xffffffff


	//   ....[109]....
        /*0630*/ 	.word	0xffffffff


	//   ....[110]....
        /*0634*/ 	.word	0xffffffff


	//   ....[111]....
        /*0638*/ 	.word	0xffffffff


	//   ....[112]....
        /*063c*/ 	.word	0xffffffff


	//   ....[113]....
        /*0640*/ 	.word	0xffffffff


	//   ....[114]....
        /*0644*/ 	.word	0xffffffff


	//   ....[115]....
        /*0648*/ 	.word	0xffffffff


	//   ....[116]....
        /*064c*/ 	.word	0xffffffff


	//   ....[117]....
        /*0650*/ 	.word	0xffffffff


	//   ....[118]....
        /*0654*/ 	.word	0xffffffff


	//   ....[119]....
        /*0658*/ 	.word	0xffffffff


	//   ....[120]....
        /*065c*/ 	.word	0xffffffff


	//   ....[121]....
        /*0660*/ 	.word	0xffffffff


	//   ....[122]....
        /*0664*/ 	.word	0xffffffff


	//   ....[123]....
        /*0668*/ 	.word	0xffffffff


	//   ....[124]....
        /*066c*/ 	.word	0xffffffff


	//   ....[125]....
        /*0670*/ 	.word	0xffffffff


	//   ....[126]....
        /*0674*/ 	.word	0xffffffff


	//   ....[127]....
        /*0678*/ 	.word	0xffffffff


	//   ....[128]....
        /*067c*/ 	.word	0xffffffff


	//   ....[129]....
        /*0680*/ 	.word	0xffffffff


	//   ....[130]....
        /*0684*/ 	.word	0xffffffff


	//   ....[131]....
        /*0688*/ 	.word	0xffffffff


	//   ....[132]....
        /*068c*/ 	.word	0xffffffff


	//   ....[133]....
        /*0690*/ 	.word	0xffffffff


	//   ....[134]....
        /*0694*/ 	.word	0xffffffff


	//   ....[135]....
        /*0698*/ 	.word	0xffffffff


	//   ....[136]....
        /*069c*/ 	.word	0xffffffff


	//   ....[137]....
        /*06a0*/ 	.word	0xffffffff


	//   ....[138]....
        /*06a4*/ 	.word	0xffffffff


	//   ....[139]....
        /*06a8*/ 	.word	0xffffffff


	//   ....[140]....
        /*06ac*/ 	.word	0xffffffff


	//   ....[141]....
        /*06b0*/ 	.word	0xffffffff


	//   ....[142]....
        /*06b4*/ 	.word	0xffffffff


	//   ....[143]....
        /*06b8*/ 	.word	0xffffffff


	//   ....[144]....
        /*06bc*/ 	.word	0xffffffff


	//   ....[145]....
        /*06c0*/ 	.word	0xffffffff


	//   ....[146]....
        /*06c4*/ 	.word	0xffffffff


	//   ....[147]....
        /*06c8*/ 	.word	0xffffffff


	//   ....[148]....
        /*06cc*/ 	.word	0xffffffff


	//   ....[149]....
        /*06d0*/ 	.word	0xffffffff


	//   ....[150]....
        /*06d4*/ 	.word	0xffffffff


	//   ....[151]....
        /*06d8*/ 	.word	0xffffffff


	//   ....[152]....
        /*06dc*/ 	.word	0xffffffff


	//----- nvinfo : EIATTR_COOP_GROUP_INSTR_OFFSETS
	.align		4
.L_490:
        /*06e0*/ 	.byte	0x04, 0x28
        /*06e2*/ 	.short	(.L_492 - .L_491)


	//   ....[0]....
.L_491:
        /*06e4*/ 	.word	0x00000050


	//   ....[1]....
        /*06e8*/ 	.word	0x000001e0


	//   ....[2]....
        /*06ec*/ 	.word	0x00000210


	//   ....[3]....
        /*06f0*/ 	.word	0x00000240


	//   ....[4]....
        /*06f4*/ 	.word	0x00000270


	//   ....[5]....
        /*06f8*/ 	.word	0x000002a0


	//   ....[6]....
        /*06fc*/ 	.word	0x000002d0


	//   ....[7]....
        /*0700*/ 	.word	0x00000430


	//   ....[8]....
        /*0704*/ 	.word	0x00000470


	//   ....[9]....
        /*0708*/ 	.word	0x000004a0


	//   ....[10]....
        /*070c*/ 	.word	0x000004d0


	//   ....[11]....
        /*0710*/ 	.word	0x00000500


	//   ....[12]....
        /*0714*/ 	.word	0x00000530


	//   ....[13]....
        /*0718*/ 	.word	0x000005c0


	//   ....[14]....
        /*071c*/ 	.word	0x00000600


	//   ....[15]....
        /*0720*/ 	.word	0x00000620


	//   ....[16]....
        /*0724*/ 	.word	0x00000680


	//   ....[17]....
        /*0728*/ 	.word	0x00002eb0


	//   ....[18]....
        /*072c*/ 	.word	0x00002ed0


	//   ....[19]....
        /*0730*/ 	.word	0x000030f0


	//   ....[20]....
        /*0734*/ 	.word	0x00003100


	//   ....[21]....
        /*0738*/ 	.word	0x00003320


	//   ....[22]....
        /*073c*/ 	.word	0x00003340


	//   ....[23]....
        /*0740*/ 	.word	0x00003560


	//   ....[24]....
        /*0744*/ 	.word	0x00003570


	//   ....[25]....
        /*0748*/ 	.word	0x00004c70


	//   ....[26]....
        /*074c*/ 	.word	0x00004e60


	//   ....[27]....
        /*0750*/ 	.word	0x00005710


	//   ....[28]....
        /*0754*/ 	.word	0x00005810


	//   ....[29]....
        /*0758*/ 	.word	0x00005920


	//   ....[30]....
        /*075c*/ 	.word	0x00005980


	//   ....[31]....
        /*0760*/ 	.word	0x000084f0


	//   ....[32]....
        /*0764*/ 	.word	0x000089c0


	//   ....[33]....
        /*0768*/ 	.word	0x00008ca0


	//   ....[34]....
        /*076c*/ 	.word	0x00008cc0


	//   ....[35]....
        /*0770*/ 	.word	0x000096d0


	//   ....[36]....
        /*0774*/ 	.word	0x000096f0


	//   ....[37]....
        /*0778*/ 	.word	0x0000c6d0


	//   ....[38]....
        /*077c*/ 	.word	0x0000c720


	//   ....[39]....
        /*0780*/ 	.word	0x0000c760


	//   ....[40]....
        /*0784*/ 	.word	0x0000c780


	//   ....[41]....
        /*0788*/ 	.word	0x0000f970


	//   ....[42]....
        /*078c*/ 	.word	0x0000fe40


	//   ....[43]....
        /*0790*/ 	.word	0x00010120


	//   ....[44]....
        /*0794*/ 	.word	0x00010140


	//   ....[45]....
        /*0798*/ 	.word	0x00010b60


	//   ....[46]....
        /*079c*/ 	.word	0x00010b80


	//   ....[47]....
        /*07a0*/ 	.word	0x00012230


	//   ....[48]....
        /*07a4*/ 	.word	0x00012260


	//   ....[49]....
        /*07a8*/ 	.word	0x00012270


	//   ....[50]....
        /*07ac*/ 	.word	0x000122a0


	//   ....[51]....
        /*07b0*/ 	.word	0x00013ae0


	//   ....[52]....
        /*07b4*/ 	.word	0x00013af0


	//   ....[53]....
        /*07b8*/ 	.word	0x00013b20


	//   ....[54]....
        /*07bc*/ 	.word	0x00013b40


	//   ....[55]....
        /*07c0*/ 	.word	0x00013f40


	//   ....[56]....
        /*07c4*/ 	.word	0x00013f60


	//   ....[57]....
        /*07c8*/ 	.word	0x00014130


	//   ....[58]....
        /*07cc*/ 	.word	0x00014140


	//   ....[59]....
        /*07d0*/ 	.word	0x00014320


	//   ....[60]....
        /*07d4*/ 	.word	0x00014340


	//   ....[61]....
        /*07d8*/ 	.word	0x00014520


	//   ....[62]....
        /*07dc*/ 	.word	0x00014530


	//   ....[63]....
        /*07e0*/ 	.word	0x00014910


	//   ....[64]....
        /*07e4*/ 	.word	0x00014930


	//   ....[65]....
        /*07e8*/ 	.word	0x000155d0


	//   ....[66]....
        /*07ec*/ 	.word	0x000155e0


	//   ....[67]....
        /*07f0*/ 	.word	0x00016a50


	//   ....[68]....
        /*07f4*/ 	.word	0x00016a70


	//   ....[69]....
        /*07f8*/ 	.word	0x00016c50


	//   ....[70]....
        /*07fc*/ 	.word	0x00016c60


	//   ....[71]....
        /*0800*/ 	.word	0x00016e40


	//   ....[72]....
        /*0804*/ 	.word	0x00016e60


	//   ....[73]....
        /*0808*/ 	.word	0x00017040


	//   ....[74]....
        /*080c*/ 	.word	0x00017050


	//   ....[75]....
        /*0810*/ 	.word	0x000172c0


	//   ....[76]....
        /*0814*/ 	.word	0x000172e0


	//   ....[77]....
        /*0818*/ 	.word	0x00017400


	//   ....[78]....
        /*081c*/ 	.word	0x00017440


	//   ....[79]....
        /*0820*/ 	.word	0x00017470


	//   ....[80]....
        /*0824*/ 	.word	0x000174a0


	//   ....[81]....
        /*0828*/ 	.word	0x000174d0


	//   ....[82]....
        /*082c*/ 	.word	0x00017500


	//   ....[83]....
        /*0830*/ 	.word	0x00017650


	//   ....[84]....
        /*0834*/ 	.word	0x00017690


	//   ....[85]....
        /*0838*/ 	.word	0x000176c0


	//   ....[86]....
        /*083c*/ 	.word	0x000176f0


	//   ....[87]....
        /*0840*/ 	.word	0x00017720


	//   ....[88]....
        /*0844*/ 	.word	0x00017750


	//   ....[89]....
        /*0848*/ 	.word	0x000177e0


	//   ....[90]....
        /*084c*/ 	.word	0x00017820


	//   ....[91]....
        /*0850*/ 	.word	0x00017830


	//   ....[92]....
        /*0854*/ 	.word	0x00017890


	//   ....[93]....
        /*0858*/ 	.word	0x00018240


	//   ....[94]....
        /*085c*/ 	.word	0x000182a0


	//   ....[95]....
        /*0860*/ 	.word	0x000182f0


	//   ....[96]....
        /*0864*/ 	.word	0x00018340


	//   ....[97]....
        /*0868*/ 	.word	0x00018390


	//   ....[98]....
        /*086c*/ 	.word	0x00018400


	//   ....[99]....
        /*0870*/ 	.word	0x00018440


	//   ....[100]....
        /*0874*/ 	.word	0x000184b0


	//   ....[101]....
        /*0878*/ 	.word	0x00018520


	//   ....[102]....
        /*087c*/ 	.word	0x00018580


	//   ....[103]....
        /*0880*/ 	.word	0x000185f0


	//   ....[104]....
        /*0884*/ 	.word	0x00018660


	//   ....[105]....
        /*0888*/ 	.word	0x000186c0


	//   ....[106]....
        /*088c*/ 	.word	0x00018720


	//   ....[107]....
        /*0890*/ 	.word	0x00018780


	//   ....[108]....
        /*0894*/ 	.word	0x000187f0


	//   ....[109]....
        /*0898*/ 	.word	0x00018850


	//   ....[110]....
        /*089c*/ 	.word	0x000188b0


	//   ....[111]....
        /*08a0*/ 	.word	0x00018900


	//   ....[112]....
        /*08a4*/ 	.word	0x00018960


	//   ....[113]....
        /*08a8*/ 	.word	0x000189b0


	//   ....[114]....
        /*08ac*/ 	.word	0x00018a00


	//   ....[115]....
        /*08b0*/ 	.word	0x00018a70


	//   ....[116]....
        /*08b4*/ 	.word	0x00018ae0


	//   ....[117]....
        /*08b8*/ 	.word	0x00018b40


	//   ....[118]....
        /*08bc*/ 	.word	0x00018ba0


	//   ....[119]....
        /*08c0*/ 	.word	0x00018c00


	//   ....[120]....
        /*08c4*/ 	.word	0x00018c70


	//   ....[121]....
        /*08c8*/ 	.word	0x00018cd0


	//   ....[122]....
        /*08cc*/ 	.word	0x00018d30


	//   ....[123]....
        /*08d0*/ 	.word	0x00018d90


	//   ....[124]....
        /*08d4*/ 	.word	0x00018e00


	//   ....[125]....
        /*08d8*/ 	.word	0x00018e60


	//   ....[126]....
        /*08dc*/ 	.word	0x00018ec0


	//   ....[127]....
        /*08e0*/ 	.word	0x00018f20


	//   ....[128]....
        /*08e4*/ 	.word	0x00018f90


	//   ....[129]....
        /*08e8*/ 	.word	0x00018ff0


	//   ....[130]....
        /*08ec*/ 	.word	0x00019050


	//   ....[131]....
        /*08f0*/ 	.word	0x000190b0


	//   ....[132]....
        /*08f4*/ 	.word	0x00019120


	//   ....[133]....
        /*08f8*/ 	.word	0x00019180


	//   ....[134]....
        /*08fc*/ 	.word	0x000191e0


	//   ....[135]....
        /*0900*/ 	.word	0x00019240


	//   ....[136]....
        /*0904*/ 	.word	0x000192b0


	//   ....[137]....
        /*0908*/ 	.word	0x00019300


	//   ....[138]....
        /*090c*/ 	.word	0x00019340


	//   ....[139]....
        /*0910*/ 	.word	0x00019390


	//   ....[140]....
        /*0914*/ 	.word	0x000193e0


	//   ....[141]....
        /*0918*/ 	.word	0x00019430


	//   ....[142]....
        /*091c*/ 	.word	0x000194a0


	//   ....[143]....
        /*0920*/ 	.word	0x000194e0


	//   ....[144]....
        /*0924*/ 	.word	0x00019530


	//   ....[145]....
        /*0928*/ 	.word	0x00019580


	//   ....[146]....
        /*092c*/ 	.word	0x000195d0


	//   ....[147]....
        /*0930*/ 	.word	0x00019620


	//   ....[148]....
        /*0934*/ 	.word	0x00019690


	//   ....[149]....
        /*0938*/ 	.word	0x000196d0


	//   ....[150]....
        /*093c*/ 	.word	0x00019740


	//   ....[151]....
        /*0940*/ 	.word	0x000197a0


	//   ....[152]....
        /*0944*/ 	.word	0x00019800


	//----- nvinfo : EIATTR_EXIT_INSTR_OFFSETS
	.align		4
.L_492:
        /*0948*/ 	.byte	0x04, 0x1c
        /*094a*/ 	.short	(.L_494 - .L_493)


	//   ....[0]....
.L_493:
        /*094c*/ 	.word	0x00000fe0


	//   ....[1]....
        /*0950*/ 	.word	0x00018200


	//----- nvinfo : EIATTR_MAX_THREADS
	.align		4
.L_494:
        /*0954*/ 	.byte	0x04, 0x05
        /*0956*/ 	.short	(.L_496 - .L_495)
.L_495:
        /*0958*/ 	.word	0x00000100
        /*095c*/ 	.word	0x00000001
        /*0960*/ 	.word	0x00000001


	//----- nvinfo : EIATTR_CRS_STACK_SIZE
	.align		4
.L_496:
        /*0964*/ 	.byte	0x04, 0x1e
        /*0966*/ 	.short	(.L_498 - .L_497)
.L_497:
        /*0968*/ 	.word	0x00000000
.L_498:


//--------------------- .nv.info._ZN7cutlass13device_kernelIN5flash19enable_sm80_to_sm89INS1_16FlashAttnFwdSm80INS1_25CollectiveMainloopFwdSm80ILi8ELi1ELb0EN4cute5tupleIJNS5_1CILi128EEENS7_ILi48EEENS7_ILi256EEEEEELi256ENS_10bfloat16_tEfNS_4arch4Sm80ELb0ELb1ELb0ELb1ELb0ELb1ELb1ELb1EEENS1_21CollectiveEpilogueFwdINS6_IJS8_SA_S9_EEENS6_IJNS7_ILi1EEESI_SI_EEESC_SE_Li256ELb1ELb1ELb1ELb0EEENS1_36VarlenDynamicPersistentTileSchedulerILi128ELi48ELi256ELi256ELb1ELb1ELb0ELb1ELb0ELb1EEEEEEEEEvNT_6ParamsE --------------------------
	.section	.nv.info._ZN7cutlass13device_kernelIN5flash19enable_sm80_to_sm89INS1_16FlashAttnFwdSm80INS1_25CollectiveMainloopFwdSm80ILi8ELi1ELb0EN4cute5tupleIJNS5_1CILi128EEENS7_ILi48EEENS7_ILi256EEEEEELi256ENS_10bfloat16_tEfNS_4arch4Sm80ELb0ELb1ELb0ELb1ELb0ELb1ELb1ELb1EEENS1_21CollectiveEpilogueFwdINS6_IJS8_SA_S9_EEENS6_IJNS7_ILi1EEESI_SI_EEESC_SE_Li256ELb1ELb1ELb1ELb0EEENS1_36VarlenDynamicPersistentTileSchedulerILi128ELi48ELi256ELi256ELb1ELb1ELb0ELb1ELb0ELb1EEEEEEEEEvNT_6ParamsE,"",@"SHT_CUDA_INFO"
	.sectionflags	@""
	.align	4


	//----- nvinfo : EIATTR_CUDA_API_VERSION
	.align		4
        /*0000*/ 	.byte	0x04, 0x37
        /*0002*/ 	.short	(.L_500 - .L_499)
.L_499:
        /*0004*/ 	.word	0x00000082


	//----- nvinfo : EIATTR_SW2861232_WAR
	.align		4
.L_500:
        /*0008*/ 	.byte	0x01, 0x35
	.zero		2


	//----- nvinfo : EIATTR_PARAM_CBANK
	.align		4
        /*000c*/ 	.byte	0x04, 0x0a
        /*000e*/ 	.short	(.L_502 - .L_501)
	.align		4
.L_501:
        /*0010*/ 	.word	index@(.nv.constant0._ZN7cutlass13device_kernelIN5flash19enable_sm80_to_sm89INS1_16FlashAttnFwdSm80INS1_25CollectiveMainloopFwdSm80ILi8ELi1ELb0EN4cute5tupleIJNS5_1CILi128EEENS7_ILi48EEENS7_ILi256EEEEEELi256ENS_10bfloat16_tEfNS_4arch4Sm80ELb0ELb1ELb0ELb1ELb0ELb1ELb1ELb1EEENS1_21CollectiveEpilogueFwdINS6_IJS8_SA_S9_EEENS6_IJNS7_ILi1EEESI_SI_EEESC_SE_Li256ELb1ELb1ELb1ELb0EEENS1_36VarlenDynamicPersistentTileSchedulerILi128ELi48ELi256ELi256ELb1ELb1ELb0ELb1ELb0ELb1EEEEEEEEEvNT_6ParamsE)
        /*0014*/ 	.short	0x0160
        /*0016*/ 	.short	0x0438


	//----- nvinfo : EIATTR_CBANK_PARAM_SIZE
	.align		4
.L_502:
        /*0018*/ 	.byte	0x03, 0x19
        /*001a*/ 	.short	0x0438


	//----- nvinfo : EIATTR_KPARAM_INFO
	.align		4
        /*001c*/ 	.byte	0x04, 0x17
        /*001e*/ 	.short	(.L_504 - .L_503)
.L_503:
        /*0020*/ 	.word	0x00000000
        /*0024*/ 	.short	0x0000
        /*0026*/ 	.short	0x0000
        /*0028*/ 	.byte	0x00, 0xf0, 0xe1, 0x10


	//----- nvinfo : EIATTR_MAXREG_COUNT
	.align		4
.L_504:
        /*002c*/ 	.byte	0x03, 0x1b
        /*002e*/ 	.short	0x00ff


	//----- nvinfo : EIATTR_NUM_BARRIERS
	.align		4
        /*0030*/ 	.byte	0x02, 0x4c
        /*0032*/ 	.byte	0x06
	.zero		1


	//----- nvinfo : EIATTR_ANNOTATIONS
	.align		4
        /*0034*/ 	.byte	0x04, 0x55
        /*0036*/ 	.short	(.L_506 - .L_505)


	//   ....[0]....
.L_505:
        /* <DEDUP_REMOVED lines=148> */


	//----- nvinfo : EIATTR_MERCURY_ISA_VERSION
	.align		4
.L_506:
        /*0960*/ 	.byte	0x03, 0x5f
        /*0962*/ 	.short	0x0000


	//----- nvinfo : EIATTR_INT_WARP_WIDE_INSTR_OFFSETS
	.align		4
        /*0964*/ 	.byte	0x04, 0x31
        /*0966*/ 	.short	(.L_508 - .L_507)


	//   ....[0]....
.L_507:
        /*0968*/ 	.word	0x00019040


	//   ....[1]....
        /*096c*/ 	.word	0x000190c0


	//----- nvinfo : EIATTR_COOP_GROUP_MASK_REGIDS
	.align		4
.L_508:
        /*0970*/ 	.byte	0x04, 0x29
        /*0972*/ 	.short	(.L_510 - .L_509)


	//   ....[0]....
.L_509:
        /*0974*/ 	.word	0xffffffff


	//   ....[1]....
        /*0978*/ 	.word	0xffffffff


	//   ....[2]....
        /*097c*/ 	.word	0xffffffff


	//   ....[3]....
        /*0980*/ 	.word	0xffffffff


	//   ....[4]....
        /*0984*/ 	.word	0xffffffff


	//   ....[5]....
        /*0988*/ 	.word	0xffffffff


	//   ....[6]....
        /*098c*/ 	.word	0xffffffff


	//   ....[7]....
        /*0990*/ 	.word	0xffffffff


	//   ....[8]....
        /*0994*/ 	.word	0xffffffff


	//   ....[9]....
        /*0998*/ 	.word	0xffffffff


	//   ....[10]....
        /*099c*/ 	.word	0xffffffff


	//   ....[11]....
        /*09a0*/ 	.word	0xffffffff


	//   ....[12]....
        /*09a4*/ 	.word	0xffffffff


	//   ....[13]....
        /*09a8*/ 	.word	0xffffffff


	//   ....[14]....
        /*09ac*/ 	.word	0xffffffff


	//   ....[15]....
        /*09b0*/ 	.word	0xffffffff


	//   ....[16]....
        /*09b4*/ 	.word	0xffffffff


	//   ....[17]....
        /*09b8*/ 	.word	0xffffffff


	//   ....[18]....
        /*09bc*/ 	.word	0xffffffff


	//   ....[19]....
        /*09c0*/ 	.word	0xffffffff


	//   ....[20]....
        /*09c4*/ 	.word	0xffffffff


	//   ....[21]....
        /*09c8*/ 	.word	0xffffffff


	//   ....[22]....
        /*09cc*/ 	.word	0xffffffff


	//   ....[23]....
        /*09d0*/ 	.word	0xffffffff


	//   ....[24]....
        /*09d4*/ 	.word	0xffffffff


	//   ....[25]....
        /*09d8*/ 	.word	0xffffffff


	//   ....[26]....
        /*09dc*/ 	.word	0xffffffff


	//   ....[27]....
        /*09e0*/ 	.word	0xffffffff


	//   ....[28]....
        /*09e4*/ 	.word	0xffffffff


	//   ....[29]....
        /*09e8*/ 	.word	0xffffffff


	//   ....[30]....
        /*09ec*/ 	.word	0xffffffff


	//   ....[31]....
        /*09f0*/ 	.word	0xffffffff


	//   ....[32]....
        /*09f4*/ 	.word	0xffffffff


	//   ....[33]....
        /*09f8*/ 	.word	0xffffffff


	//   ....[34]....
        /*09fc*/ 	.word	0xffffffff


	//   ....[35]....
        /*0a00*/ 	.word	0xffffffff


	//   ....[36]....
        /*0a04*/ 	.word	0xffffffff


	//   ....[37]....
        /*0a08*/ 	.word	0xffffffff


	//   ....[38]....
        /*0a0c*/ 	.word	0xffffffff


	//   ....[39]....
        /*0a10*/ 	.word	0xffffffff


	//   ....[40]....
        /*0a14*/ 	.word	0xffffffff


	//   ....[41]....
        /*0a18*/ 	.word	0xffffffff


	//   ....[42]....
        /*0a1c*/ 	.word	0xffffffff


	//   ....[43]....
        /*0a20*/ 	.word	0xffffffff


	//   ....[44]....
        /*0a24*/ 	.word	0xffffffff


	//   ....[45]....
        /*0a28*/ 	.word	0xffffffff


	//   ....[46]....
        /*0a2c*/ 	.word	0xffffffff


	//   ....[47]....
        /*0a30*/ 	.word	0xffffffff


	//   ....[48]....
        /*0a34*/ 	.word	0xffffffff


	//   ....[49]....
        /*0a38*/ 	.word	0xffffffff


	//   ....[50]....
        /*0a3c*/ 	.word	0xffffffff


	//   ....[51]....
        /*0a40*/ 	.word	0xffffffff


	//   ....[52]....
        /*0a44*/ 	.word	0xffffffff


	//   ....[53]....
        /*0a48*/ 	.word	0xffffffff


	//   ....[54]....
        /*0a4c*/ 	.word	0xffffffff


	//   ....[55]....
        /*0a50*/ 	.word	0xffffffff


	//   ....[56]....
        /*0a54*/ 	.word	0xffffffff


	//   ....[57]....
        /*0a58*/ 	.word	0xffffffff


	//   ....[58]....
        /*0a5c*/ 	.word	0xffffffff


	//   ....[59]....
        /*0a60*/ 	.word	0xffffffff


	//   ....[60]....
        /*0a64*/ 	.word	0xffffffff


	//   ....[61]....
        /*0a68*/ 	.word	0xffffffff


	//   ....[62]....
        /*0a6c*/ 	.word	0xffffffff


	//   ....[63]....
        /*0a70*/ 	.word	0xffffffff


	//   ....[64]....
        /*0a74*/ 	.word	0xffffffff


	//   ....[65]....
        /*0a78*/ 	.word	0xffffffff


	//   ....[66]....
        /*0a7c*/ 	.word	0xffffffff


	//   ....[67]....
        /*0a80*/ 	.word	0xffffffff


	//   ....[68]....
        /*0a84*/ 	.word	0xffffffff


	//   ....[69]....
        /*0a88*/ 	.word	0xffffffff


	//   ....[70]....
        /*0a8c*/ 	.word	0xffffffff


	//   ....[71]....
        /*0a90*/ 	.word	0xffffffff


	//   ....[72]....
        /*0a94*/ 	.word	0xffffffff


	//   ....[73]....
        /*0a98*/ 	.word	0xffffffff


	//   ....[74]....
        /*0a9c*/ 	.word	0xffffffff


	//   ....[75]....
        /*0aa0*/ 	.word	0xffffffff


	//   ....[76]....
        /*0aa4*/ 	.word	0xffffffff


	//   ....[77]....
        /*0aa8*/ 	.word	0xffffffff


	//   ....[78]....
        /*0aac*/ 	.word	0xffffffff


	//   ....[79]....
        /*0ab0*/ 	.word	0xffffffff


	//   ....[80]....
        /*0ab4*/ 	.word	0xffffffff


	//   ....[81]....
        /*0ab8*/ 	.word	0xffffffff


	//   ....[82]....
        /*0abc*/ 	.word	0xffffffff


	//   ....[83]....
        /*0ac0*/ 	.word	0xffffffff


	//   ....[84]....
        /*0ac4*/ 	.word	0xffffffff


	//   ....[85]....
        /*0ac8*/ 	.word	0xffffffff


	//   ....[86]....
        /*0acc*/ 	.word	0xffffffff


	//   ....[87]....
        /*0ad0*/ 	.word	0xffffffff


	//   ....[88]....
        /*0ad4*/ 	.word	0xffffffff


	//   ....[89]....
        /*0ad8*/ 	.word	0xffffffff


	//   ....[90]....
        /*0adc*/ 	.word	0xffffffff


	//   ....[91]....
        /*0ae0*/ 	.word	0xffffffff


	//   ....[92]....
        /*0ae4*/ 	.word	0xffffffff


	//   ....[93]....
        /*0ae8*/ 	.word	0xffffffff


	//   ....[94]....
        /*0aec*/ 	.word	0xffffffff


	//   ....[95]....
        /*0af0*/ 	.word	0xffffffff


	//   ....[96]....
        /*0af4*/ 	.word	0xffffffff


	//   ....[97]....
        /*0af8*/ 	.word	0xffffffff


	//   ....[98]....
        /*0afc*/ 	.word	0xffffffff


	//   ....[99]....
        /*0b00*/ 	.word	0xffffffff


	//   ....[100]....
        /*0b04*/ 	.word	0xffffffff


	//   ....[101]....
        /*0b08*/ 	.word	0xffffffff


	//   ....[102]....
        /*0b0c*/ 	.word	0xffffffff


	//   ....[103]....
        /*0b10*/ 	.word	0xffffffff


	//   ....[104]....
        /*0b14*/ 	.word	0xffffffff


	//   ....[105]....
        /*0b18*/ 	.word	0xffffffff


	//   ....[106]....
        /*0b1c*/ 	.word	0xffffffff


	//   ....[107]....
        /*0b20*/ 	.word	0xffffffff


	//   ....[108]....
        /*0b24*/ 	.word	0xffffffff


	//   ....[109]....
        /*0b28*/ 	.word	0xffffffff


	//   ....[110]....
        /*0b2c*/ 	.word	0xffffffff


	//   ....[111]....
        /*0b30*/ 	.word	0xffffffff


	//   ....[112]....
        /*0b34*/ 	.word	0xffffffff


	//   ....[113]....
        /*0b38*/ 	.word	0xffffffff


	//   ....[114]....
        /*0b3c*/ 	.word	0xffffffff


	//   ....[115]....
        /*0b40*/ 	.word	0xffffffff


	//   ....[116]....
        /*0b44*/ 	.word	0xffffffff


	//   ....[117]....
        /*0b48*/ 	.word	0xffffffff


	//   ....[118]....
        /*0b4c*/ 	.word	0xffffffff


	//   ....[119]....
        /*0b50*/ 	.word	0xffffffff


	//   ....[120]....
        /*0b54*/ 	.word	0xffffffff


	//   ....[121]....
        /*0b58*/ 	.word	0xffffffff


	//   ....[122]....
        /*0b5c*/ 	.word	0xffffffff


	//   ....[123]....
        /*0b60*/ 	.word	0xffffffff


	//   ....[124]....
        /*0b64*/ 	.word	0xffffffff


	//   ....[125]....
        /*0b68*/ 	.word	0xffffffff


	//   ....[126]....
        /*0b6c*/ 	.word	0xffffffff


	//   ....[127]....
        /*0b70*/ 	.word	0xffffffff


	//   ....[128]....
        /*0b74*/ 	.word	0xffffffff


	//   ....[129]....
        /*0b78*/ 	.word	0xffffffff


	//   ....[130]....
        /*0b7c*/ 	.word	0xffffffff


	//   ....[131]....
        /*0b80*/ 	.word	0xffffffff


	//   ....[132]....
        /*0b84*/ 	.word	0xffffffff


	//   ....[133]....
        /*0b88*/ 	.word	0xffffffff


	//   ....[134]....
        /*0b8c*/ 	.word	0xffffffff


	//   ....[135]....
        /*0b90*/ 	.word	0xffffffff


	//   ....[136]....
        /*0b94*/ 	.word	0xffffffff


	//   ....[137]....
        /*0b98*/ 	.word	0xffffffff


	//   ....[138]....
        /*0b9c*/ 	.word	0xffffffff


	//   ....[139]....
        /*0ba0*/ 	.word	0xffffffff


	//   ....[140]....
        /*0ba4*/ 	.word	0xffffffff


	//   ....[141]....
        /*0ba8*/ 	.word	0xffffffff


	//   ....[142]....
        /*0bac*/ 	.word	0xffffffff


	//   ....[143]....
        /*0bb0*/ 	.word	0xffffffff


	//   ....[144]....
        /*0bb4*/ 	.word	0xffffffff


	//   ....[145]....
        /*0bb8*/ 	.word	0xffffffff


	//   ....[146]....
        /*0bbc*/ 	.word	0xffffffff


	//   ....[147]....
        /*0bc0*/ 	.word	0xffffffff


	//   ....[148]....
        /*0bc4*/ 	.word	0xffffffff


	//   ....[149]....
        /*0bc8*/ 	.word	0xffffffff


	//   ....[150]....
        /*0bcc*/ 	.word	0xffffffff


	//   ....[151]....
        /*0bd0*/ 	.word	0xffffffff


	//   ....[152]....
        /*0bd4*/ 	.word	0xffffffff


	//   ....[153]....
        /*0bd8*/ 	.word	0xffffffff


	//   ....[154]....
        /*0bdc*/ 	.word	0xffffffff


	//   ....[155]....
        /*0be0*/ 	.word	0xffffffff


	//   ....[156]....
        /*0be4*/ 	.word	0xffffffff


	//   ....[157]....
        /*0be8*/ 	.word	0xffffffff


	//   ....[158]....
        /*0bec*/ 	.word	0xffffffff


	//   ....[159]....
        /*0bf0*/ 	.word	0xffffffff


	//   ....[160]....
        /*0bf4*/ 	.word	0xffffffff


	//   ....[161]....
        /*0bf8*/ 	.word	0xffffffff


	//   ....[162]....
        /*0bfc*/ 	.word	0xffffffff


	//   ....[163]....
        /*0c00*/ 	.word	0xffffffff


	//   ....[164]....
        /*0c04*/ 	.word	0xffffffff


	//   ....[165]....
        /*0c08*/ 	.word	0xffffffff


	//   ....[166]....
        /*0c0c*/ 	.word	0xffffffff


	//   ....[167]....
        /*0c10*/ 	.word	0xffffffff


	//   ....[168]....
        /*0c14*/ 	.word	0xffffffff


	//   ....[169]....
        /*0c18*/ 	.word	0xffffffff


	//   ....[170]....
        /*0c1c*/ 	.word	0xffffffff


	//   ....[171]....
        /*0c20*/ 	.word	0xffffffff


	//   ....[172]....
        /*0c24*/ 	.word	0xffffffff


	//   ....[173]....
        /*0c28*/ 	.word	0xffffffff


	//   ....[174]....
        /*0c2c*/ 	.word	0xffffffff


	//   ....[175]....
        /*0c30*/ 	.word	0xffffffff


	//   ....[176]....
        /*0c34*/ 	.word	0xffffffff


	//   ....[177]....
        /*0c38*/ 	.word	0xffffffff


	//   ....[178]....
        /*0c3c*/ 	.word	0xffffffff


	//   ....[179]....
        /*0c40*/ 	.word	0xffffffff


	//   ....[180]....
        /*0c44*/ 	.word	0xffffffff


	//   ....[181]....
        /*0c48*/ 	.word	0xffffffff


	//   ....[182]....
        /*0c4c*/ 	.word	0xffffffff


	//   ....[183]....
        /*0c50*/ 	.word	0xffffffff


	//   ....[184]....
        /*0c54*/ 	.word	0xffffffff


	//   ....[185]....
        /*0c58*/ 	.word	0xffffffff


	//   ....[186]....
        /*0c5c*/ 	.word	0xffffffff


	//   ....[187]....
        /*0c60*/ 	.word	0xffffffff


	//   ....[188]....
        /*0c64*/ 	.word	0xffffffff


	//   ....[189]....
        /*0c68*/ 	.word	0xffffffff


	//   ....[190]....
        /*0c6c*/ 	.word	0xffffffff


	//   ....[191]....
        /*0c70*/ 	.word	0xffffffff


	//   ....[192]....
        /*0c74*/ 	.word	0xffffffff


	//   ....[193]....
        /*0c78*/ 	.word	0xffffffff


	//   ....[194]....
        /*0c7c*/ 	.word	0xffffffff


	//   ....[195]....
        /*0c80*/ 	.word	0xffffffff


	//   ....[196]....
        /*0c84*/ 	.word	0xffffffff


	//   ....[197]....
        /*0c88*/ 	.word	0xffffffff


	//   ....[198]....
        /*0c8c*/ 	.word	0xffffffff


	//   ....[199]....
        /*0c90*/ 	.word	0xffffffff


	//   ....[200]....
        /*0c94*/ 	.word	0xffffffff


	//   ....[201]....
        /*0c98*/ 	.word	0xffffffff


	//   ....[202]....
        /*0c9c*/ 	.word	0xffffffff


	//   ....[203]....
        /*0ca0*/ 	.word	0xffffffff


	//   ....[204]....
        /*0ca4*/ 	.word	0xffffffff


	//   ....[205]....
        /*0ca8*/ 	.word	0xffffffff


	//   ....[206]....
        /*0cac*/ 	.word	0xffffffff


	//   ....[207]....
        /*0cb0*/ 	.word	0xffffffff


	//   ....[208]....
        /*0cb4*/ 	.word	0xffffffff


	//   ....[209]....
        /*0cb8*/ 	.word	0xffffffff


	//   ....[210]....
        /*0cbc*/ 	.word	0xffffffff


	//   ....[211]....
        /*0cc0*/ 	.word	0xffffffff


	//   ....[212]....
        /*0cc4*/ 	.word	0xffffffff


	//   ....[213]....
        /*0cc8*/ 	.word	0xffffffff


	//   ....[214]....
        /*0ccc*/ 	.word	0xffffffff


	//   ....[215]....
        /*0cd0*/ 	.word	0xffffffff


	//   ....[216]....
        /*0cd4*/ 	.word	0xffffffff


	//----- nvinfo : EIATTR_COOP_GROUP_INSTR_OFFSETS
	.align		4
.L_510:
        /*0cd8*/ 	.byte	0x04, 0x28
        /*0cda*/ 	.short	(.L_512 - .L_511)


	//   ....[0]....
.L_511:
        /*0cdc*/ 	.word	0x00000060


	//   ....[1]....
        /*0ce0*/ 	.word	0x00000260


	//   ....[2]....
        /*0ce4*/ 	.word	0x00000290


	//   ....[3]....
        /*0ce8*/ 	.word	0x000002c0


	//   ....[4]....
        /*0cec*/ 	.word	0x000002f0


	//   ....[5]....
        /*0cf0*/ 	.word	0x00000320


	//   ....[6]....
        /*0cf4*/ 	.word	0x00000350


	//   ....[7]....
        /*0cf8*/ 	.word	0x000004c0


	//   ....[8]....
        /*0cfc*/ 	.word	0x00000500


	//   ....[9]....
        /*0d00*/ 	.word	0x00000530


	//   ....[10]....
        /*0d04*/ 	.word	0x00000560


	//   ....[11]....
        /*0d08*/ 	.word	0x00000590


	//   ....[12]....
        /*0d0c*/ 	.word	0x000005c0


	//   ....[13]....
        /*0d10*/ 	.word	0x00000650


	//   ....[14]....
        /*0d14*/ 	.word	0x00000690


	//   ....[15]....
        /*0d18*/ 	.word	0x000006b0


	//   ....[16]....
        /*0d1c*/ 	.word	0x00000710


	//   ....[17]....
        /*0d20*/ 	.word	0x0000ab00


	//   ....[18]....
        /*0d24*/ 	.word	0x0000ab20


	//   ....[19]....
        /*0d28*/ 	.word	0x0000acc0


	//   ....[20]....
        /*0d2c*/ 	.word	0x0000acd0


	//   ....[21]....
        /*0d30*/ 	.word	0x0000ae70


	//   ....[22]....
        /*0d34*/ 	.word	0x0000ae90


	//   ....[23]....
        /*0d38*/ 	.word	0x0000b030


	//   ....[24]....
        /*0d3c*/ 	.word	0x0000b040


	//   ....[25]....
        /*0d40*/ 	.word	0x0000ca10


	//   ....[26]....
        /*0d44*/ 	.word	0x0000cc30


	//   ....[27]....
        /*0d48*/ 	.word	0x0000d4d0


	//   ....[28]....
        /*0d4c*/ 	.word	0x0000d530


	//   ....[29]....
        /*0d50*/ 	.word	0x0000d670


	//   ....[30]....
        /*0d54*/ 	.word	0x0000d6c0


	//   ....[31]....
        /*0d58*/ 	.word	0x0000fd10


	//   ....[32]....
        /*0d5c*/ 	.word	0x000102a0


	//   ....[33]....
        /*0d60*/ 	.word	0x00010540


	//   ....[34]....
        /*0d64*/ 	.word	0x00010560


	//   ....[35]....
        /*0d68*/ 	.word	0x00010ef0


	//   ....[36]....
        /*0d6c*/ 	.word	0x00010f10


	//   ....[37]....
        /*0d70*/ 	.word	0x000136c0


	//   ....[38]....
        /*0d74*/ 	.word	0x000136e0


	//   ....[39]....
        /*0d78*/ 	.word	0x00013c10


	//   ....[40]....
        /*0d7c*/ 	.word	0x00013d10


	//   ....[41]....
        /*0d80*/ 	.word	0x00016240


	//   ....[42]....
        /*0d84*/ 	.word	0x000167d0


	//   ....[43]....
        /*0d88*/ 	.word	0x00016a70


	//   ....[44]....
        /*0d8c*/ 	.word	0x00016a90


	//   ....[45]....
        /*0d90*/ 	.word	0x00017350


	//   ....[46]....
        /*0d94*/ 	.word	0x00017400


	//   ....[47]....
        /*0d98*/ 	.word	0x00018620


	//   ....[48]....
        /*0d9c*/ 	.word	0x00018650


	//   ....[49]....
        /*0da0*/ 	.word	0x00018670


	//   ....[50]....
        /*0da4*/ 	.word	0x00018680


	//   ....[51]....
        /*0da8*/ 	.word	0x00019ec0


	//   ....[52]....
        /*0dac*/ 	.word	0x00019ee0


	//   ....[53]....
        /*0db0*/ 	.word	0x00019f00


	//   ....[54]....
        /*0db4*/ 	.word	0x00019f10


	//   ....[55]....
        /*0db8*/ 	.word	0x0001a300


	//   ....[56]....
        /*0dbc*/ 	.word	0x0001a320


	//   ....[57]....
        /*0dc0*/ 	.word	0x0001a4d0


	//   ....[58]....
        /*0dc4*/ 	.word	0x0001a4e0


	//   ....[59]....
        /*0dc8*/ 	.word	0x0001a690


	//   ....[60]....
        /*0dcc*/ 	.word	0x0001a6b0


	//   ....[61]....
        /*0dd0*/ 	.word	0x0001a860


	//   ....[62]....
        /*0dd4*/ 	.word	0x0001a870


	//   ....[63]....
        /*0dd8*/ 	.word	0x0001ac10


	//   ....[64]....
        /*0ddc*/ 	.word	0x0001ac30


	//   ....[65]....
        /*0de0*/ 	.word	0x0001b920


	//   ....[66]....
        /*0de4*/ 	.word	0x0001b930


	//   ....[67]....
        /*0de8*/ 	.word	0x0001cde0


	//   ....[68]....
        /*0dec*/ 	.word	0x0001ce00


	//   ....[69]....
        /*0df0*/ 	.word	0x0001cfb0


	//   ....[70]....
        /*0df4*/ 	.word	0x0001cfc0


	//   ....[71]....
        /*0df8*/ 	.word	0x0001d170


	//   ....[72]....
        /*0dfc*/ 	.word	0x0001d190


	//   ....[73]....
        /*0e00*/ 	.word	0x0001d340


	//   ....[74]....
        /*0e04*/ 	.word	0x0001d350


	//   ....[75]....
        /*0e08*/ 	.word	0x0001d5d0


	//   ....[76]....
        /*0e0c*/ 	.word	0x0001d5f0


	//   ....[77]....
        /*0e10*/ 	.word	0x0001d710


	//   ....[78]....
        /*0e14*/ 	.word	0x0001d750


	//   ....[79]....
        /*0e18*/ 	.word	0x0001d780


	//   ....[80]....
        /*0e1c*/ 	.word	0x0001d7b0


	//   ....[81]....
        /*0e20*/ 	.word	0x0001d7e0


	//   ....[82]....
        /*0e24*/ 	.word	0x0001d810


	//   ....[83]....
        /*0e28*/ 	.word	0x0001d970


	//   ....[84]....
        /*0e2c*/ 	.word	0x0001d9b0


	//   ....[85]....
        /*0e30*/ 	.word	0x0001d9e0


	//   ....[86]....
        /*0e34*/ 	.word	0x0001da10


	//   ....[87]....
        /*0e38*/ 	.word	0x0001da40


	//   ....[88]....
        /*0e3c*/ 	.word	0x0001da70


	//   ....[89]....
        /*0e40*/ 	.word	0x0001db00


	//   ....[90]....
        /*0e44*/ 	.word	0x0001db40


	//   ....[91]....
        /*0e48*/ 	.word	0x0001db50


	//   ....[92]....
        /*0e4c*/ 	.word	0x0001dbb0


	//   ....[93]....
        /*0e50*/ 	.word	0x0001e5c0


	//   ....[94]....
        /*0e54*/ 	.word	0x0001e620


	//   ....[95]....
        /*0e58*/ 	.word	0x0001e670


	//   ....[96]....
        /*0e5c*/ 	.word	0x0001e6c0


	//   ....[97]....
        /*0e60*/ 	.word	0x0001e710


	//   ....[98]....
        /*0e64*/ 	.word	0x0001e790


	//   ....[99]....
        /*0e68*/ 	.word	0x0001e7e0


	//   ....[100]....
        /*0e6c*/ 	.word	0x0001e850


	//   ....[101]....
        /*0e70*/ 	.word	0x0001e8c0


	//   ....[102]....
        /*0e74*/ 	.word	0x0001e930


	//   ....[103]....
        /*0e78*/ 	.word	0x0001e9b0


	//   ....[104]....
        /*0e7c*/ 	.word	0x0001ea30


	//   ....[105]....
        /*0e80*/ 	.word	0x0001eab0


	//   ....[106]....
        /*0e84*/ 	.word	0x0001eb20


	//   ....[107]....
        /*0e88*/ 	.word	0x0001eba0


	//   ....[108]....
        /*0e8c*/ 	.word	0x0001ec20


	//   ....[109]....
        /*0e90*/ 	.word	0x0001eca0


	//   ....[110]....
        /*0e94*/ 	.word	0x0001ed10


	//   ....[111]....
        /*0e98*/ 	.word	0x0001ed70


	//   ....[112]....
        /*0e9c*/ 	.word	0x0001edd0


	//   ....[113]....
        /*0ea0*/ 	.word	0x0001ee20


	//   ....[114]....
        /*0ea4*/ 	.word	0x0001ee70


	//   ....[115]....
        /*0ea8*/ 	.word	0x0001eef0


	//   ....[116]....
        /*0eac*/ 	.word	0x0001ef70


	//   ....[117]....
        /*0eb0*/ 	.word	0x0001eff0


	//   ....[118]....
        /*0eb4*/ 	.word	0x0001f060


	//   ....[119]....
        /*0eb8*/ 	.word	0x0001f0e0


	//   ....[120]....
        /*0ebc*/ 	.word	0x0001f160


	//   ....[121]....
        /*0ec0*/ 	.word	0x0001f1e0


	//   ....[122]....
        /*0ec4*/ 	.word	0x0001f250


	//   ....[123]....
        /*0ec8*/ 	.word	0x0001f2d0


	//   ....[124]....
        /*0ecc*/ 	.word	0x0001f350


	//   ....[125]....
        /*0ed0*/ 	.word	0x0001f3d0


	//   ....[126]....
        /*0ed4*/ 	.word	0x0001f440


	//   ....[127]....
        /*0ed8*/ 	.word	0x0001f4c0


	//   ....[128]....
        /*0edc*/ 	.word	0x0001f540


	//   ....[129]....
        /*0ee0*/ 	.word	0x0001f5c0


	//   ....[130]....
        /*0ee4*/ 	.word	0x0001f630


	//   ....[131]....
        /*0ee8*/ 	.word	0x0001f6b0


	//   ....[132]....
        /*0eec*/ 	.word	0x0001f730


	//   ....[133]....
        /*0ef0*/ 	.word	0x0001f7b0


	//   ....[134]....
        /*0ef4*/ 	.word	0x0001f820


	//   ....[135]....
        /*0ef8*/ 	.word	0x0001f8a0


	//   ....[136]....
        /*0efc*/ 	.word	0x0001f920


	//   ....[137]....
        /*0f00*/ 	.word	0x0001f970


	//   ....[138]....
        /*0f04*/ 	.word	0x0001f9b0


	//   ....[139]....
        /*0f08*/ 	.word	0x0001fa00


	//   ....[140]....
        /*0f0c*/ 	.word	0x0001fa50


	//   ....[141]....
        /*0f10*/ 	.word	0x0001faa0


	//   ....[142]....
        /*0f14*/ 	.word	0x0001fb20


	//   ....[143]....
        /*0f18*/ 	.word	0x0001fb70


	//   ....[144]....
        /*0f1c*/ 	.word	0x0001fbc0


	//   ....[145]....
        /*0f20*/ 	.word	0x0001fc10


	//   ....[146]....
        /*0f24*/ 	.word	0x0001fc60


	//   ....[147]....
        /*0f28*/ 	.word	0x0001fcb0


	//   ....[148]....
        /*0f2c*/ 	.word	0x0001fd30


	//   ....[149]....
        /*0f30*/ 	.word	0x0001fd80


	//   ....[150]....
        /*0f34*/ 	.word	0x0001fe00


	//   ....[151]....
        /*0f38*/ 	.word	0x0001fe70


	//   ....[152]....
        /*0f3c*/ 	.word	0x0001fef0


	//   ....[153]....
        /*0f40*/ 	.word	0x00020320


	//   ....[154]....
        /*0f44*/ 	.word	0x00020340


	//   ....[155]....
        /*0f48*/ 	.word	0x00020360


	//   ....[156]....
        /*0f4c*/ 	.word	0x00020370


	//   ....[157]....
        /*0f50*/ 	.word	0x000208c0


	//   ....[158]....
        /*0f54*/ 	.word	0x000208d0


	//   ....[159]....
        /*0f58*/ 	.word	0x000208e0


	//   ....[160]....
        /*0f5c*/ 	.word	0x000208f0


	//   ....[161]....
        /*0f60*/ 	.word	0x00020de0


	//   ....[162]....
        /*0f64*/ 	.word	0x00020e00


	//   ....[163]....
        /*0f68*/ 	.word	0x00020e20


	//   ....[164]....
        /*0f6c*/ 	.word	0x00020e30


	//   ....[165]....
        /*0f70*/ 	.word	0x000213b0


	//   ....[166]....
        /*0f74*/ 	.word	0x000213d0


	//   ....[167]....
        /*0f78*/ 	.word	0x000213e0


	//   ....[168]....
        /*0f7c*/ 	.word	0x000213f0


	//   ....[169]....
        /*0f80*/ 	.word	0x00024fd0


	//   ....[170]....
        /*0f84*/ 	.word	0x00024ff0


	//   ....[171]....
        /*0f88*/ 	.word	0x00025010


	//   ....[172]....
        /*0f8c*/ 	.word	0x00025020


	//   ....[173]....
        /*0f90*/ 	.word	0x00025470


	//   ....[174]....
        /*0f94*/ 	.word	0x00025480


	//   ....[175]....
        /*0f98*/ 	.word	0x00025490


	//   ....[176]....
        /*0f9c*/ 	.word	0x000254a0


	//   ....[177]....
        /*0fa0*/ 	.word	0x00025870


	//   ....[178]....
        /*0fa4*/ 	.word	0x00025890


	//   ....[179]....
        /*0fa8*/ 	.word	0x000258b0


	//   ....[180]....
        /*0fac*/ 	.word	0x000258c0


	//   ....[181]....
        /*0fb0*/ 	.word	0x00025d20


	//   ....[182]....
        /*0fb4*/ 	.word	0x00025d40


	//   ....[183]....
        /*0fb8*/ 	.word	0x00025d60


	//   ....[184]....
        /*0fbc*/ 	.word	0x00025d70


	//   ....[185]....
        /*0fc0*/ 	.word	0x00029f20


	//   ....[186]....
        /*0fc4*/ 	.word	0x00029fa0


	//   ....[187]....
        /*0fc8*/ 	.word	0x0002a020


	//   ....[188]....
        /*0fcc*/ 	.word	0x0002a090


	//   ....[189]....
        /*0fd0*/ 	.word	0x0002a110


	//   ....[190]....
        /*0fd4*/ 	.word	0x0002a180


	//   ....[191]....
        /*0fd8*/ 	.word	0x0002a200


	//   ....[192]....
        /*0fdc*/ 	.word	0x0002a270


	//   ....[193]....
        /*0fe0*/ 	.word	0x0002a2f0


	//   ....[194]....
        /*0fe4*/ 	.word	0x0002a370


	//   ....[195]....
        /*0fe8*/ 	.word	0x0002a3f0


	//   ....[196]....
        /*0fec*/ 	.word	0x0002a460


	//   ....[197]....
        /*0ff0*/ 	.word	0x0002a4e0


	//   ....[198]....
        /*0ff4*/ 	.word	0x0002a560


	//   ....[199]....
        /*0ff8*/ 	.word	0x0002a5d0


	//   ....[200]....
        /*0ffc*/ 	.word	0x0002a640


	//   ....[201]....
        /*1000*/ 	.word	0x0002a6c0


	//   ....[202]....
        /*1004*/ 	.word	0x0002a740


	//   ....[203]....
        /*1008*/ 	.word	0x0002a7c0


	//   ....[204]....
        /*100c*/ 	.word	0x0002a830


	//   ....[205]....
        /*1010*/ 	.word	0x0002a8b0


	//   ....[206]....
        /*1014*/ 	.word	0x0002a920


	//   ....[207]....
        /*1018*/ 	.word	0x0002a990


	//   ....[208]....
        /*101c*/ 	.word	0x0002aa00


	//   ....[209]....
        /*1020*/ 	.word	0x0002aa80


	//   ....[210]....
        /*1024*/ 	.word	0x0002ab00


	//   ....[211]....
        /*1028*/ 	.word	0x0002ab80


	//   ....[212]....
        /*102c*/ 	.word	0x0002abf0


	//   ....[213]....
        /*1030*/ 	.word	0x0002ac70


	//   ....[214]....
        /*1034*/ 	.word	0x0002acf0


	//   ....[215]....
        /*1038*/ 	.word	0x0002ad70


	//   ....[216]....
        /*103c*/ 	.word	0x0002ade0


	//----- nvinfo : EIATTR_EXIT_INSTR_OFFSETS
	.align		4
.L_512:
        /*1040*/ 	.byte	0x04, 0x1c
        /*1042*/ 	.short	(.L_514 - .L_513)


	//   ....[0]....
.L_513:
        /*1044*/ 	.word	0x00001100


	//   ....[1]....
        /*1048*/ 	.word	0x0001e580


	//----- nvinfo : EIATTR_MAX_THREADS
	.align		4
.L_514:
        /*104c*/ 	.byte	0x04, 0x05
        /*104e*/ 	.short	(.L_516 - .L_515)
.L_515:
        /*1050*/ 	.word	0x00000100
        /*1054*/ 	.word	0x00000001
        /*1058*/ 	.word	0x00000001


	//----- nvinfo : EIATTR_CRS_STACK_SIZE
	.align		4
.L_516:
        /*105c*/ 	.byte	0x04, 0x1e
        /*105e*/ 	.short	(.L_518 - .L_517)
.L_517:
        /*1060*/ 	.word	0x00000000
.L_518:


//--------------------- .nv.info._ZN7cutlass13device_kernelIN5flash19enable_sm80_to_sm89INS1_16FlashAttnFwdSm80INS1_25CollectiveMainloopFwdSm80ILi8ELi1ELb0EN4cute5tupleIJNS5_1CILi128EEENS7_ILi96EEENS7_ILi256EEEEEELi256ENS_10bfloat16_tEfNS_4arch4Sm80ELb1ELb0ELb0ELb0ELb0ELb0ELb1ELb1EEENS1_21CollectiveEpilogueFwdINS6_IJS8_SA_S9_EEENS6_IJNS7_ILi1EEESI_SI_EEESC_SE_Li256ELb0ELb1ELb1ELb0EEENS1_30DynamicPersistentTileSchedulerILi256ELi256ELb1ELb1ELb0EEEEEEEEEvNT_6ParamsE --------------------------
	.section	.nv.info._ZN7cutlass13device_kernelIN5flash19enable_sm80_to_sm89INS1_16FlashAttnFwdSm80INS1_25CollectiveMainloopFwdSm80ILi8ELi1ELb0EN4cute5tupleIJNS5_1CILi128EEENS7_ILi96EEENS7_ILi256EEEEEELi256ENS_10bfloat16_tEfNS_4arch4Sm80ELb1ELb0ELb0ELb0ELb0ELb0ELb1ELb1EEENS1_21CollectiveEpilogueFwdINS6_IJS8_SA_S9_EEENS6_IJNS7_ILi1EEESI_SI_EEESC_SE_Li256ELb0ELb1ELb1ELb0EEENS1_30DynamicPersistentTileSchedulerILi256ELi256ELb1ELb1ELb0EEEEEEEEEvNT_6ParamsE,"",@"SHT_CUDA_INFO"
	.sectionflags	@""
	.align	4


	//----- nvinfo : EIATTR_CUDA_API_VERSION
	.align		4
        /*0000*/ 	.byte	0x04, 0x37
        /*0002*/ 	.short	(.L_520 - .L_519)
.L_519:
        /*0004*/ 	.word	0x00000082


	//----- nvinfo : EIATTR_SW2861232_WAR
	.align		4
.L_520:
        /*0008*/ 	.byte	0x01, 0x35
	.zero		2


	//----- nvinfo : EIATTR_PARAM_CBANK
	.align		4
        /*000c*/ 	.byte	0x04, 0x0a
        /*000e*/ 	.short	(.L_522 - .L_521)
	.align		4
.L_521:
        /*0010*/ 	.word	index@(.nv.constant0._ZN7cutlass13device_kernelIN5flash19enable_sm80_to_sm89INS1_16FlashAttnFwdSm80INS1_25CollectiveMainloopFwdSm80ILi8ELi1ELb0EN4cute5tupleIJNS5_1CILi128EEENS7_ILi96EEENS7_ILi256EEEEEELi256ENS_10bfloat16_tEfNS_4arch4Sm80ELb1ELb0ELb0ELb0ELb0ELb0ELb1ELb1EEENS1_21CollectiveEpilogueFwdINS6_IJS8_SA_S9_EEENS6_IJNS7_ILi1EEESI_SI_EEESC_SE_Li256ELb0ELb1ELb1ELb0EEENS1_30DynamicPersistentTileSchedulerILi256ELi256ELb1ELb1ELb0EEEEEEEEEvNT_6ParamsE)
        /*0014*/ 	.short	0x0160
        /*0016*/ 	.short	0x0428


	//----- nvinfo : EIATTR_CBANK_PARAM_SIZE
	.align		4
.L_522:
        /*0018*/ 	.byte	0x03, 0x19
        /*001a*/ 	.short	0x0428


	//----- nvinfo : EIATTR_KPARAM_INFO
	.align		4
        /*001c*/ 	.byte	0x04, 0x17
        /*001e*/ 	.short	(.L_524 - .L_523)
.L_523:
        /*0020*/ 	.word	0x00000000
        /*0024*/ 	.short	0x0000
        /*0026*/ 	.short	0x0000
        /*0028*/ 	.byte	0x00, 0xf0, 0xa1, 0x10


	//----- nvinfo : EIATTR_MAXREG_COUNT
	.align		4
.L_524:
        /*002c*/ 	.byte	0x03, 0x1b
        /*002e*/ 	.short	0x00ff


	//----- nvinfo : EIATTR_NUM_BARRIERS
	.align		4
        /*0030*/ 	.byte	0x02, 0x4c
        /*0032*/ 	.byte	0x06
	.zero		1


	//----- nvinfo : EIATTR_ANNOTATIONS
	.align		4
        /*0034*/ 	.byte	0x04, 0x55
        /*0036*/ 	.short	(.L_526 - .L_525)


	//   ....[0]....
.L_525:
        /* <DEDUP_REMOVED lines=73> */


	//----- nvinfo : EIATTR_MERCURY_ISA_VERSION
	.align		4
.L_526:
        /*04b0*/ 	.byte	0x03, 0x5f
        /*04b2*/ 	.short	0x0000


	//----- nvinfo : EIATTR_INT_WARP_WIDE_INSTR_OFFSETS
	.align		4
        /*04b4*/ 	.byte	0x04, 0x31
        /*04b6*/ 	.short	(.L_528 - .L_527)


	//   ....[0]....
.L_527:
        /*04b8*/ 	.word	0x00011ac0


	//   ....[1]....
        /*04bc*/ 	.word	0x00011b40


	//----- nvinfo : EIATTR_COOP_GROUP_MASK_REGIDS
	.align		4
.L_528:
        /*04c0*/ 	.byte	0x04, 0x29
        /*04c2*/ 	.short	(.L_530 - .L_529)


	//   ....[0]....
.L_529:
        /*04c4*/ 	.word	0xffffffff


	//   ....[1]....
        /*04c8*/ 	.word	0xffffffff


	//   ....[2]....
        /*04cc*/ 	.word	0xffffffff


	//   ....[3]....
        /*04d0*/ 	.word	0xffffffff


	//   ....[4]....
        /*04d4*/ 	.word	0xffffffff


	//   ....[5]....
        /*04d8*/ 	.word	0xffffffff


	//   ....[6]....
        /*04dc*/ 	.word	0xffffffff


	//   ....[7]....
        /*04e0*/ 	.word	0xffffffff


	//   ....[8]....
        /*04e4*/ 	.word	0xffffffff


	//   ....[9]....
        /*04e8*/ 	.word	0xffffffff


	//   ....[10]....
        /*04ec*/ 	.word	0xffffffff


	//   ....[11]....
        /*04f0*/ 	.word	0xffffffff


	//   ....[12]....
        /*04f4*/ 	.word	0xffffffff


	//   ....[13]....
        /*04f8*/ 	.word	0xffffffff


	//   ....[14]....
        /*04fc*/ 	.word	0xffffffff


	//   ....[15]....
        /*0500*/ 	.word	0xffffffff


	//   ....[16]....
        /*0504*/ 	.word	0xffffffff


	//   ....[17]....
        /*0508*/ 	.word	0xffffffff


	//   ....[18]....
        /*050c*/ 	.word	0xffffffff


	//   ....[19]....
        /*0510*/ 	.word	0xffffffff


	//   ....[20]....
        /*0514*/ 	.word	0xffffffff


	//   ....[21]....
        /*0518*/ 	.word	0xffffffff


	//   ....[22]....
        /*051c*/ 	.word	0xffffffff


	//   ....[23]....
        /*0520*/ 	.word	0xffffffff


	//   ....[24]....
        /*0524*/ 	.word	0xffffffff


	//   ....[25]....
        /*0528*/ 	.word	0xffffffff


	//   ....[26]....
        /*052c*/ 	.word	0xffffffff


	//   ....[27]....
        /*0530*/ 	.word	0xffffffff


	//   ....[28]....
        /*0534*/ 	.word	0xffffffff


	//   ....[29]....
        /*0538*/ 	.word	0xffffffff


	//   ....[30]....
        /*053c*/ 	.word	0xffffffff


	//   ....[31]....
        /*0540*/ 	.word	0xffffffff


	//   ....[32]....
        /*0544*/ 	.word	0xffffffff


	//   ....[33]....
        /*0548*/ 	.word	0xffffffff


	//   ....[34]....
        /*054c*/ 	.word	0xffffffff


	//   ....[35]....
        /*0550*/ 	.word	0xffffffff


	//   ....[36]....
        /*0554*/ 	.word	0xffffffff


	//   ....[37]....
        /*0558*/ 	.word	0xffffffff


	//   ....[38]....
        /*055c*/ 	.word	0xffffffff


	//   ....[39]....
        /*0560*/ 	.word	0xffffffff


	//   ....[40]....
        /*0564*/ 	.word	0xffffffff


	//   ....[41]....
        /*0568*/ 	.word	0xffffffff


	//   ....[42]....
        /*056c*/ 	.word	0xffffffff


	//   ....[43]....
        /*0570*/ 	.word	0xffffffff


	//   ....[44]....
        /*0574*/ 	.word	0xffffffff


	//   ....[45]....
        /*0578*/ 	.word	0xffffffff


	//   ....[46]....
        /*057c*/ 	.word	0xffffffff


	//   ....[47]....
        /*0580*/ 	.word	0xffffffff


	//   ....[48]....
        /*0584*/ 	.word	0xffffffff


	//   ....[49]....
        /*0588*/ 	.word	0xffffffff


	//   ....[50]....
        /*058c*/ 	.word	0xffffffff


	//   ....[51]....
        /*0590*/ 	.word	0xffffffff


	//   ....[52]....
        /*0594*/ 	.word	0xffffffff


	//----- nvinfo : EIATTR_COOP_GROUP_INSTR_OFFSETS
	.align		4
.L_530:
        /*0598*/ 	.byte	0x04, 0x28
        /*059a*/ 	.short	(.L_532 - .L_531)


	//   ....[0]....
.L_531:
        /*059c*/ 	.word	0x00000050


	//   ....[1]....
        /*05a0*/ 	.word	0x00000060


	//   ....[2]....
        /*05a4*/ 	.word	0x00001b60


	//   ....[3]....
        /*05a8*/ 	.word	0x00001b80


	//   ....[4]....
        /*05ac*/ 	.word	0x00001d40


	//   ....[5]....
        /*05b0*/ 	.word	0x00001d50


	//   ....[6]....
        /*05b4*/ 	.word	0x00001f00


	//   ....[7]....
        /*05b8*/ 	.word	0x00001f20


	//   ....[8]....
        /*05bc*/ 	.word	0x000020d0


	//   ....[9]....
        /*05c0*/ 	.word	0x000020e0


	//   ....[10]....
        /*05c4*/ 	.word	0x00004170


	//   ....[11]....
        /*05c8*/ 	.word	0x00004190


	//   ....[12]....
        /*05cc*/ 	.word	0x00004a30


	//   ....[13]....
        /*05d0*/ 	.word	0x00004b70


	//   ....[14]....
        /*05d4*/ 	.word	0x00004b80


	//   ....[15]....
        /*05d8*/ 	.word	0x00004bd0


	//   ....[16]....
        /*05dc*/ 	.word	0x00008760


	//   ....[17]....
        /*05e0*/ 	.word	0x00008770


	//   ....[18]....
        /*05e4*/ 	.word	0x0000a0f0


	//   ....[19]....
        /*05e8*/ 	.word	0x0000a100


	//   ....[20]....
        /*05ec*/ 	.word	0x0000a130


	//   ....[21]....
        /*05f0*/ 	.word	0x0000a150


	//   ....[22]....
        /*05f4*/ 	.word	0x0000e6e0


	//   ....[23]....
        /*05f8*/ 	.word	0x0000e730


	//   ....[24]....
        /*05fc*/ 	.word	0x0000e750


	//   ....[25]....
        /*0600*/ 	.word	0x0000e770


	//   ....[26]....
        /*0604*/ 	.word	0x00011030


	//   ....[27]....
        /*0608*/ 	.word	0x00011080


	//   ....[28]....
        /*060c*/ 	.word	0x000110a0


	//   ....[29]....
        /*0610*/ 	.word	0x000110c0


	//   ....[30]....
        /*0614*/ 	.word	0x00011c80


	//   ....[31]....
        /*0618*/ 	.word	0x00012150


	//   ....[32]....
        /*061c*/ 	.word	0x00012160


	//   ....[33]....
        /*0620*/ 	.word	0x00012190


	//   ....[34]....
        /*0624*/ 	.word	0x000121b0


	//   ....[35]....
        /*0628*/ 	.word	0x000122b0


	//   ....[36]....
        /*062c*/ 	.word	0x00012310


	//   ....[37]....
        /*0630*/ 	.word	0x00012e60


	//   ....[38]....
        /*0634*/ 	.word	0x00012e70


	//   ....[39]....
        /*0638*/ 	.word	0x00013a10


	//   ....[40]....
        /*063c*/ 	.word	0x00013b20


	//   ....[41]....
        /*0640*/ 	.word	0x00013b90


	//   ....[42]....
        /*0644*/ 	.word	0x00013c00


	//   ....[43]....
        /*0648*/ 	.word	0x00013c60


	//   ....[44]....
        /*064c*/ 	.word	0x00013cd0


	//   ....[45]....
        /*0650*/ 	.word	0x00013d40


	//   ....[46]....
        /*0654*/ 	.word	0x00013db0


	//   ....[47]....
        /*0658*/ 	.word	0x00013e10


	//   ....[48]....
        /*065c*/ 	.word	0x00013e70


	//   ....[49]....
        /*0660*/ 	.word	0x00013ed0


	//   ....[50]....
        /*0664*/ 	.word	0x00013f20


	//   ....[51]....
        /*0668*/ 	.word	0x00013f80


	//   ....[52]....
        /*066c*/ 	.word	0x00013ff0


	//----- nvinfo : EIATTR_EXIT_INSTR_OFFSETS
	.align		4
.L_532:
        /*0670*/ 	.byte	0x04, 0x1c
        /*0672*/ 	.short	(.L_534 - .L_533)


	//   ....[0]....
.L_533:
        /*0674*/ 	.word	0x000000b0


	//   ....[1]....
        /*0678*/ 	.word	0x00013ad0


	//----- nvinfo : EIATTR_MAX_THREADS
	.align		4
.L_534:
        /*067c*/ 	.byte	0x04, 0x05
        /*067e*/ 	.short	(.L_536 - .L_535)
.L_535:
        /*0680*/ 	.word	0x00000100
        /*0684*/ 	.word	0x00000001
        /*0688*/ 	.word	0x00000001


	//----- nvinfo : EIATTR_CRS_STACK_SIZE
	.align		4
.L_536:
        /*068c*/ 	.byte	0x04, 0x1e
        /*068e*/ 	.short	(.L_538 - .L_537)
.L_537:
        /*0690*/ 	.word	0x00000000
.L_538:


//--------------------- .nv.info._ZN7cutlass13device_kernelIN5flash19enable_sm80_to_sm89INS1_16FlashAttnFwdSm80INS1_25CollectiveMainloopFwdSm80ILi8ELi1ELb0EN4cute5tupleIJNS5_1CILi128EEENS7_ILi64EEENS7_ILi256EEEEEELi256ENS_10bfloat16_tEfNS_4arch4Sm80ELb1ELb0ELb0ELb1ELb0ELb0ELb1ELb1EEENS1_21CollectiveEpilogueFwdINS6_IJS8_SA_S9_EEENS6_IJNS7_ILi1EEESI_SI_EEESC_SE_Li256ELb1ELb1ELb1ELb0EEENS1_36VarlenDynamicPersistentTileSchedulerILi128ELi64ELi256ELi256ELb1ELb1ELb0ELb1ELb1ELb1EEEEEEEEEvNT_6ParamsE --------------------------
	.section	.nv.info._ZN7cutlass13device_kernelIN5flash19enable_sm80_to_sm89INS1_16FlashAttnFwdSm80INS1_25CollectiveMainloopFwdSm80ILi8ELi1ELb0EN4cute5tupleIJNS5_1CILi128EEENS7_ILi64EEENS7_ILi256EEEEEELi256ENS_10bfloat16_tEfNS_4arch4Sm80ELb1ELb0ELb0ELb1ELb0ELb0ELb1ELb1EEENS1_21CollectiveEpilogueFwdINS6_IJS8_SA_S9_EEENS6_IJNS7_ILi1EEESI_SI_EEESC_SE_Li256ELb1ELb1ELb1ELb0EEENS1_36VarlenDynamicPersistentTileSchedulerILi128ELi64ELi256ELi256ELb1ELb1ELb0ELb1ELb1ELb1EEEEEEEEEvNT_6ParamsE,"",@"SHT_CUDA_INFO"
	.sectionflags	@""
	.align	4


	//----- nvinfo : EIATTR_CUDA_API_VERSION
	.align		4
        /*0000*/ 	.byte	0x04, 0x37
        /*0002*/ 	.short	(.L_540 - .L_539)
.L_539:
        /*0004*/ 	.word	0x00000082


	//----- nvinfo : EIATTR_SW2861232_WAR
	.align		4
.L_540:
        /*0008*/ 	.byte	0x01, 0x35
	.zero		2


	//----- nvinfo : EIATTR_PARAM_CBANK
	.align		4
        /*000c*/ 	.byte	0x04, 0x0a
        /*000e*/ 	.short	(.L_542 - .L_541)
	.align		4
.L_541:
        /*0010*/ 	.word	index@(.nv.constant0._ZN7cutlass13device_kernelIN5flash19enable_sm80_to_sm89INS1_16FlashAttnFwdSm80INS1_25CollectiveMainloopFwdSm80ILi8ELi1ELb0EN4cute5tupleIJNS5_1CILi128EEENS7_ILi64EEENS7_ILi256EEEEEELi256ENS_10bfloat16_tEfNS_4arch4Sm80ELb1ELb0ELb0ELb1ELb0ELb0ELb1ELb1EEENS1_21CollectiveEpilogueFwdINS6_IJS8_SA_S9_EEENS6_IJNS7_ILi1EEESI_SI_EEESC_SE_Li256ELb1ELb1ELb1ELb0EEENS1_36VarlenDynamicPersistentTileSchedulerILi128ELi64ELi256ELi256ELb1ELb1ELb0ELb1ELb1ELb1EEEEEEEEEvNT_6ParamsE)
        /*0014*/ 	.short	0x0160
        /*0016*/ 	.short	0x0438


	//----- nvinfo : EIATTR_CBANK_PARAM_SIZE
	.align		4
.L_542:
        /*0018*/ 	.byte	0x03, 0x19
        /*001a*/ 	.short	0x0438


	//----- nvinfo : EIATTR_KPARAM_INFO
	.align		4
        /*001c*/ 	.byte	0x04, 0x17
        /*001e*/ 	.short	(.L_544 - .L_543)
.L_543:
        /*0020*/ 	.word	0x00000000
        /*0024*/ 	.short	0x0000
        /*0026*/ 	.short	0x0000
        /*0028*/ 	.byte	0x00, 0xf0, 0xe1, 0x10


	//----- nvinfo : EIATTR_MAXREG_COUNT
	.align		4
.L_544:
        /*002c*/ 	.byte	0x03, 0x1b
        /*002e*/ 	.short	0x00ff


	//----- nvinfo : EIATTR_NUM_BARRIERS
	.align		4
        /*0030*/ 	.byte	0x02, 0x4c
        /*0032*/ 	.byte	0x06
	.zero		1


	//----- nvinfo : EIATTR_ANNOTATIONS
	.align		4
        /*0034*/ 	.byte	0x04, 0x55
        /*0036*/ 	.short	(.L_546 - .L_545)


	//   ....[0]....
.L_545:
        /* <DEDUP_REMOVED lines=56> */


	//----- nvinfo : EIATTR_MERCURY_ISA_VERSION
	.align		4
.L_546:
        /*03a8*/ 	.byte	0x03, 0x5f
        /*03aa*/ 	.short	0x0000


	//----- nvinfo : EIATTR_INT_WARP_WIDE_INSTR_OFFSETS
	.align		4
        /*03ac*/ 	.byte	0x04, 0x31
        /*03ae*/ 	.short	(.L_548 - .L_547)


	//   ....[0]....
.L_547:
        /*03b0*/ 	.word	0x0000dc20


	//   ....[1]....
        /*03b4*/ 	.word	0x0000dcc0


	//----- nvinfo : EIATTR_COOP_GROUP_MASK_REGIDS
	.align		4
.L_548:
        /*03b8*/ 	.byte	0x04, 0x29
        /*03ba*/ 	.short	(.L_550 - .L_549)


	//   ....[0]....
.L_549:
        /*03bc*/ 	.word	0xffffffff


	//   ....[1]....
        /*03c0*/ 	.word	0xffffffff


	//   ....[2]....
        /*03c4*/ 	.word	0xffffffff


	//   ....[3]....
        /*03c8*/ 	.word	0xffffffff


	//   ....[4]....
        /*03cc*/ 	.word	0xffffffff


	//   ....[5]....
        /*03d0*/ 	.word	0xffffffff


	//   ....[6]....
        /*03d4*/ 	.word	0xffffffff


	//   ....[7]....
        /*03d8*/ 	.word	0xffffffff


	//   ....[8]....
        /*03dc*/ 	.word	0xffffffff


	//   ....[9]....
        /*03e0*/ 	.word	0xffffffff


	//   ....[10]....
        /*03e4*/ 	.word	0xffffffff


	//   ....[11]....
        /*03e8*/ 	.word	0xffffffff


	//   ....[12]....
        /*03ec*/ 	.word	0xffffffff


	//   ....[13]....
        /*03f0*/ 	.word	0xffffffff


	//   ....[14]....
        /*03f4*/ 	.word	0xffffffff


	//   ....[15]....
        /*03f8*/ 	.word	0xffffffff


	//   ....[16]....
        /*03fc*/ 	.word	0xffffffff


	//   ....[17]....
        /*0400*/ 	.word	0xffffffff


	//   ....[18]....
        /*0404*/ 	.word	0xffffffff


	//   ....[19]....
        /*0408*/ 	.word	0xffffffff


	//   ....[20]....
        /*040c*/ 	.word	0xffffffff


	//   ....[21]....
        /*0410*/ 	.word	0xffffffff


	//   ....[22]....
        /*0414*/ 	.word	0xffffffff


	//   ....[23]....
        /*0418*/ 	.word	0xffffffff


	//   ....[24]....
        /*041c*/ 	.word	0xffffffff


	//   ....[25]....
        /*0420*/ 	.word	0xffffffff


	//   ....[26]....
        /*0424*/ 	.word	0xffffffff


	//   ....[27]....
        /*0428*/ 	.word	0xffffffff


	//   ....[28]....
        /*042c*/ 	.word	0xffffffff


	//   ....[29]....
        /*0430*/ 	.word	0xffffffff


	//   ....[30]....
        /*0434*/ 	.word	0xffffffff


	//   ....[31]....
        /*0438*/ 	.word	0xffffffff


	//   ....[32]....
        /*043c*/ 	.word	0xffffffff


	//   ....[33]....
        /*0440*/ 	.word	0xffffffff


	//   ....[34]....
        /*0444*/ 	.word	0xffffffff


	//   ....[35]....
        /*0448*/ 	.word	0xffffffff


	//   ....[36]....
        /*044c*/ 	.word	0xffffffff


	//   ....[37]....
        /*0450*/ 	.word	0xffffffff


	//   ....[38]....
        /*0454*/ 	.word	0xffffffff


	//   ....[39]....
        /*0458*/ 	.word	0xffffffff


	//   ....[40]....
        /*045c*/ 	.word	0xffffffff


	//   ....[41]....
        /*0460*/ 	.word	0xffffffff


	//   ....[42]....
        /*0464*/ 	.word	0xffffffff


	//   ....[43]....
        /*0468*/ 	.word	0xffffffff


	//   ....[44]....
        /*046c*/ 	.word	0xffffffff


	//   ....[45]....
        /*0470*/ 	.word	0xffffffff


	//   ....[46]....
        /*0474*/ 	.word	0xffffffff


	//   ....[47]....
        /*0478*/ 	.word	0xffffffff


	//   ....[48]....
        /*047c*/ 	.word	0xffffffff


	//   ....[49]....
        /*0480*/ 	.word	0xffffffff


	//   ....[50]....
        /*0484*/ 	.word	0xffffffff


	//   ....[51]....
        /*0488*/ 	.word	0xffffffff


	//   ....[52]....
        /*048c*/ 	.word	0xffffffff


	//   ....[53]....
        /*0490*/ 	.word	0xffffffff


	//   ....[54]....
        /*0494*/ 	.word	0xffffffff


	//   ....[55]....
        /*0498*/ 	.word	0xffffffff


	//   ....[56]....
        /*049c*/ 	.word	0xffffffff


	//   ....[57]....
        /*04a0*/ 	.word	0xffffffff


	//   ....[58]....
        /*04a4*/ 	.word	0xffffffff


	//   ....[59]....
        /*04a8*/ 	.word	0xffffffff


	//   ....[60]....
        /*04ac*/ 	.word	0xffffffff


	//   ....[61]....
        /*04b0*/ 	.word	0xffffffff


	//   ....[62]....
        /*04b4*/ 	.word	0xffffffff


	//   ....[63]....
        /*04b8*/ 	.word	0xffffffff


	//   ....[64]....
        /*04bc*/ 	.word	0xffffffff


	//   ....[65]....
        /*04c0*/ 	.word	0xffffffff


	//   ....[66]....
        /*04c4*/ 	.word	0xffffffff


	//   ....[67]....
        /*04c8*/ 	.word	0xffffffff


	//   ....[68]....
        /*04cc*/ 	.word	0xffffffff


	//   ....[69]....
        /*04d0*/ 	.word	0xffffffff


	//   ....[70]....
        /*04d4*/ 	.word	0xffffffff


	//   ....[71]....
        /*04d8*/ 	.word	0xffffffff


	//   ....[72]....
        /*04dc*/ 	.word	0xffffffff


	//   ....[73]....
        /*04e0*/ 	.word	0xffffffff


	//   ....[74]....
        /*04e4*/ 	.word	0xffffffff


	//   ....[75]....
        /*04e8*/ 	.word	0xffffffff


	//   ....[76]....
        /*04ec*/ 	.word	0xffffffff


	//   ....[77]....
        /*04f0*/ 	.word	0xffffffff


	//   ....[78]....
        /*04f4*/ 	.word	0xffffffff


	//   ....[79]....
        /*04f8*/ 	.word	0xffffffff


	//   ....[80]....
        /*04fc*/ 	.word	0xffffffff


	//   ....[81]....
        /*0500*/ 	.word	0xffffffff


	//   ....[82]....
        /*0504*/ 	.word	0xffffffff


	//   ....[83]....
        /*0508*/ 	.word	0xffffffff


	//   ....[84]....
        /*050c*/ 	.word	0xffffffff


	//   ....[85]....
        /*0510*/ 	.word	0xffffffff


	//   ....[86]....
        /*0514*/ 	.word	0xffffffff


	//   ....[87]....
        /*0518*/ 	.word	0xffffffff


	//   ....[88]....
        /*051c*/ 	.word	0xffffffff


	//   ....[89]....
        /*0520*/ 	.word	0xffffffff


	//   ....[90]....
        /*0524*/ 	.word	0xffffffff


	//   ....[91]....
        /*0528*/ 	.word	0xffffffff


	//   ....[92]....
        /*052c*/ 	.word	0xffffffff


	//   ....[93]....
        /*0530*/ 	.word	0xffffffff


	//   ....[94]....
        /*0534*/ 	.word	0xffffffff


	//   ....[95]....
        /*0538*/ 	.word	0xffffffff


	//   ....[96]....
        /*053c*/ 	.word	0xffffffff


	//   ....[97]....
        /*0540*/ 	.word	0xffffffff


	//   ....[98]....
        /*0544*/ 	.word	0xffffffff


	//   ....[99]....
        /*0548*/ 	.word	0xffffffff


	//   ....[100]....
        /*054c*/ 	.word	0xffffffff


	//   ....[101]....
        /*0550*/ 	.word	0xffffffff


	//   ....[102]....
        /*0554*/ 	.word	0xffffffff


	//   ....[103]....
        /*0558*/ 	.word	0xffffffff


	//   ....[104]....
        /*055c*/ 	.word	0xffffffff


	//   ....[105]....
        /*0560*/ 	.word	0xffffffff


	//   ....[106]....
        /*0564*/ 	.word	0xffffffff


	//   ....[107]....
        /*0568*/ 	.word	0xffffffff


	//   ....[108]....
        /*056c*/ 	.word	0xffffffff


	//   ....[109]....
        /*0570*/ 	.word	0xffffffff


	//   ....[110]....
        /*0574*/ 	.word	0xffffffff


	//   ....[111]....
        /*0578*/ 	.word	0xffffffff


	//   ....[112]....
        /*057c*/ 	.word	0xffffffff


	//   ....[113]....
        /*0580*/ 	.word	0xffffffff


	//   ....[114]....
        /*0584*/ 	.word	0xffffffff


	//   ....[115]....
        /*0588*/ 	.word	0xffffffff


	//   ....[116]....
        /*058c*/ 	.word	0xffffffff


	//   ....[117]....
        /*0590*/ 	.word	0xffffffff


	//   ....[118]....
        /*0594*/ 	.word	0xffffffff


	//   ....[119]....
        /*0598*/ 	.word	0xffffffff


	//   ....[120]....
        /*059c*/ 	.word	0xffffffff


	//   ....[121]....
        /*05a0*/ 	.word	0xffffffff


	//   ....[122]....
        /*05a4*/ 	.word	0xffffffff


	//   ....[123]....
        /*05a8*/ 	.word	0xffffffff


	//   ....[124]....
        /*05ac*/ 	.word	0xffffffff


	//   ....[125]....
        /*05b0*/ 	.word	0xffffffff


	//   ....[126]....
        /*05b4*/ 	.word	0xffffffff


	//   ....[127]....
        /*05b8*/ 	.word	0xffffffff


	//   ....[128]....
        /*05bc*/ 	.word	0xffffffff


	//   ....[129]....
        /*05c0*/ 	.word	0xffffffff


	//   ....[130]....
        /*05c4*/ 	.word	0xffffffff


	//   ....[131]....
        /*05c8*/ 	.word	0xffffffff


	//   ....[132]....
        /*05cc*/ 	.word	0xffffffff


	//   ....[133]....
        /*05d0*/ 	.word	0xffffffff


	//   ....[134]....
        /*05d4*/ 	.word	0xffffffff


	//   ....[135]....
        /*05d8*/ 	.word	0xffffffff


	//   ....[136]....
        /*05dc*/ 	.word	0xffffffff


	//   ....[137]....
        /*05e0*/ 	.word	0xffffffff


	//   ....[138]....
        /*05e4*/ 	.word	0xffffffff


	//   ....[139]....
        /*05e8*/ 	.word	0xffffffff


	//   ....[140]....
        /*05ec*/ 	.word	0xffffffff


	//   ....[141]....
        /*05f0*/ 	.word	0xffffffff


	//   ....[142]....
        /*05f4*/ 	.word	0xffffffff


	//   ....[143]....
        /*05f8*/ 	.word	0xffffffff


	//   ....[144]....
        /*05fc*/ 	.word	0xffffffff


	//   ....[145]....
        /*0600*/ 	.word	0xffffffff


	//   ....[146]....
        /*0604*/ 	.word	0xffffffff


	//----- nvinfo : EIATTR_COOP_GROUP_INSTR_OFFSETS
	.align		4
.L_550:
        /*0608*/ 	.byte	0x04, 0x28
        /*060a*/ 	.short	(.L_552 - .L_551)


	//   ....[0]....
.L_551:
        /*060c*/ 	.word	0x00000090


	//   ....[1]....
        /*0610*/ 	.word	0x00000230


	//   ....[2]....
        /*0614*/ 	.word	0x00000260


	//   ....[3]....
        /*0618*/ 	.word	0x00000290


	//   ....[4]....
        /*061c*/ 	.word	0x000002c0


	//   ....[5]....
        /*0620*/ 	.word	0x000002f0


	//   ....[6]....
        /*0624*/ 	.word	0x00000320


	//   ....[7]....
        /*0628*/ 	.word	0x00000480


	//   ....[8]....
        /*062c*/ 	.word	0x000004c0


	//   ....[9]....
        /*0630*/ 	.word	0x000004f0


	//   ....[10]....
        /*0634*/ 	.word	0x00000520


	//   ....[11]....
        /*0638*/ 	.word	0x00000550


	//   ....[12]....
        /*063c*/ 	.word	0x00000580


	//   ....[13]....
        /*0640*/ 	.word	0x00000610


	//   ....[14]....
        /*0644*/ 	.word	0x00000650


	//   ....[15]....
        /*0648*/ 	.word	0x00000670


	//   ....[16]....
        /*064c*/ 	.word	0x000006d0


	//   ....[17]....
        /*0650*/ 	.word	0x00002ba0


	//   ....[18]....
        /*0654*/ 	.word	0x00002bc0


	//   ....[19]....
        /*0658*/ 	.word	0x00002dd0


	//   ....[20]....
        /*065c*/ 	.word	0x00002de0


	//   ....[21]....
        /*0660*/ 	.word	0x00002fe0


	//   ....[22]....
        /*0664*/ 	.word	0x00003000


	//   ....[23]....
        /*0668*/ 	.word	0x00003200


	//   ....[24]....
        /*066c*/ 	.word	0x00003210


	//   ....[25]....
        /*0670*/ 	.word	0x00004920


	//   ....[26]....
        /*0674*/ 	.word	0x00004930


	//   ....[27]....
        /*0678*/ 	.word	0x00004f10


	//   ....[28]....
        /*067c*/ 	.word	0x00005040


	//   ....[29]....
        /*0680*/ 	.word	0x00005050


	//   ....[30]....
        /*0684*/ 	.word	0x000050a0


	//   ....[31]....
        /*0688*/ 	.word	0x000077e0


	//   ....[32]....
        /*068c*/ 	.word	0x00007810


	//   ....[33]....
        /*0690*/ 	.word	0x00007f10


	//   ....[34]....
        /*0694*/ 	.word	0x00007fb0


	//   ....[35]....
        /*0698*/ 	.word	0x00008010


	//   ....[36]....
        /*069c*/ 	.word	0x000080b0


	//   ....[37]....
        /*06a0*/ 	.word	0x0000b210


	//   ....[38]....
        /*06a4*/ 	.word	0x0000b260


	//   ....[39]....
        /*06a8*/ 	.word	0x0000b280


	//   ....[40]....
        /*06ac*/ 	.word	0x0000b2b0


	//   ....[41]....
        /*06b0*/ 	.word	0x0000d200


	//   ....[42]....
        /*06b4*/ 	.word	0x0000d250


	//   ....[43]....
        /*06b8*/ 	.word	0x0000d270


	//   ....[44]....
        /*06bc*/ 	.word	0x0000d290


	//   ....[45]....
        /*06c0*/ 	.word	0x0000eac0


	//   ....[46]....
        /*06c4*/ 	.word	0x0000eae0


	//   ....[47]....
        /*06c8*/ 	.word	0x0000eaf0


	//   ....[48]....
        /*06cc*/ 	.word	0x0000eb00


	//   ....[49]....
        /*06d0*/ 	.word	0x0000eed0


	//   ....[50]....
        /*06d4*/ 	.word	0x0000eef0


	//   ....[51]....
        /*06d8*/ 	.word	0x0000f060


	//   ....[52]....
        /*06dc*/ 	.word	0x0000f070


	//   ....[53]....
        /*06e0*/ 	.word	0x0000f1f0


	//   ....[54]....
        /*06e4*/ 	.word	0x0000f210


	//   ....[55]....
        /*06e8*/ 	.word	0x0000f390


	//   ....[56]....
        /*06ec*/ 	.word	0x0000f3a0


	//   ....[57]....
        /*06f0*/ 	.word	0x0000f720


	//   ....[58]....
        /*06f4*/ 	.word	0x0000f740


	//   ....[59]....
        /*06f8*/ 	.word	0x00010420


	//   ....[60]....
        /*06fc*/ 	.word	0x00010430


	//   ....[61]....
        /*0700*/ 	.word	0x00011860


	//   ....[62]....
        /*0704*/ 	.word	0x00011880


	//   ....[63]....
        /*0708*/ 	.word	0x00011a00


	//   ....[64]....
        /*070c*/ 	.word	0x00011a10


	//   ....[65]....
        /*0710*/ 	.word	0x00011b90


	//   ....[66]....
        /*0714*/ 	.word	0x00011bb0


	//   ....[67]....
        /*0718*/ 	.word	0x00011d30


	//   ....[68]....
        /*071c*/ 	.word	0x00011d40


	//   ....[69]....
        /*0720*/ 	.word	0x00011f50


	//   ....[70]....
        /*0724*/ 	.word	0x00011f70


	//   ....[71]....
        /*0728*/ 	.word	0x00012090


	//   ....[72]....
        /*072c*/ 	.word	0x000120d0


	//   ....[73]....
        /*0730*/ 	.word	0x00012100


	//   ....[74]....
        /*0734*/ 	.word	0x00012130


	//   ....[75]....
        /*0738*/ 	.word	0x00012160


	//   ....[76]....
        /*073c*/ 	.word	0x00012190


	//   ....[77]....
        /*0740*/ 	.word	0x000122e0


	//   ....[78]....
        /*0744*/ 	.word	0x00012320


	//   ....[79]....
        /*0748*/ 	.word	0x00012350


	//   ....[80]....
        /*074c*/ 	.word	0x00012380


	//   ....[81]....
        /*0750*/ 	.word	0x000123b0


	//   ....[82]....
        /*0754*/ 	.word	0x000123e0


	//   ....[83]....
        /*0758*/ 	.word	0x00012470


	//   ....[84]....
        /*075c*/ 	.word	0x000124b0


	//   ....[85]....
        /*0760*/ 	.word	0x000124c0


	//   ....[86]....
        /*0764*/ 	.word	0x00012520


	//   ....[87]....
        /*0768*/ 	.word	0x00012e10


	//   ....[88]....
        /*076c*/ 	.word	0x00012e50


	//   ....[89]....
        /*0770*/ 	.word	0x00012ea0


	//   ....[90]....
        /*0774*/ 	.word	0x00012ef0


	//   ....[91]....
        /*0778*/ 	.word	0x00012f40


	//   ....[92]....
        /*077c*/ 	.word	0x00012fb0


	//   ....[93]....
        /*0780*/ 	.word	0x00012ff0


	//   ....[94]....
        /*0784*/ 	.word	0x00013040


	//   ....[95]....
        /*0788*/ 	.word	0x000130a0


	//   ....[96]....
        /*078c*/ 	.word	0x00013100


	//   ....[97]....
        /*0790*/ 	.word	0x00013170


	//   ....[98]....
        /*0794*/ 	.word	0x000131e0


	//   ....[99]....
        /*0798*/ 	.word	0x00013240


	//   ....[100]....
        /*079c*/ 	.word	0x000132a0


	//   ....[101]....
        /*07a0*/ 	.word	0x00013300


	//   ....[102]....
        /*07a4*/ 	.word	0x00013370


	//   ....[103]....
        /*07a8*/ 	.word	0x000133d0


	//   ....[104]....
        /*07ac*/ 	.word	0x00013430


	//   ....[105]....
        /*07b0*/ 	.word	0x00013480


	//   ....[106]....
        /*07b4*/ 	.word	0x000134d0


	//   ....[107]....
        /*07b8*/ 	.word	0x00013520


	//   ....[108]....
        /*07bc*/ 	.word	0x00013570


	//   ....[109]....
        /*07c0*/ 	.word	0x000135d0


	//   ....[110]....
        /*07c4*/ 	.word	0x00013640


	//   ....[111]....
        /*07c8*/ 	.word	0x000136a0


	//   ....[112]....
        /*07cc*/ 	.word	0x00013700


	//   ....[113]....
        /*07d0*/ 	.word	0x00013760


	//   ....[114]....
        /*07d4*/ 	.word	0x000137d0


	//   ....[115]....
        /*07d8*/ 	.word	0x00013830


	//   ....[116]....
        /*07dc*/ 	.word	0x00013890


	//   ....[117]....
        /*07e0*/ 	.word	0x000138f0


	//   ....[118]....
        /*07e4*/ 	.word	0x00013960


	//   ....[119]....
        /*07e8*/ 	.word	0x000139c0


	//   ....[120]....
        /*07ec*/ 	.word	0x00013a20


	//   ....[121]....
        /*07f0*/ 	.word	0x00013a80


	//   ....[122]....
        /*07f4*/ 	.word	0x00013af0


	//   ....[123]....
        /*07f8*/ 	.word	0x00013b50


	//   ....[124]....
        /*07fc*/ 	.word	0x00013bb0


	//   ....[125]....
        /*0800*/ 	.word	0x00013c10


	//   ....[126]....
        /*0804*/ 	.word	0x00013c80


	//   ....[127]....
        /*0808*/ 	.word	0x00013ce0


	//   ....[128]....
        /*080c*/ 	.word	0x00013d40


	//   ....[129]....
        /*0810*/ 	.word	0x00013da0


	//   ....[130]....
        /*0814*/ 	.word	0x00013e10


	//   ....[131]....
        /*0818*/ 	.word	0x00013e60


	//   ....[132]....
        /*081c*/ 	.word	0x00013ea0


	//   ....[133]....
        /*0820*/ 	.word	0x00013ef0


	//   ....[134]....
        /*0824*/ 	.word	0x00013f40


	//   ....[135]....
        /*0828*/ 	.word	0x00013f90


	//   ....[136]....
        /*082c*/ 	.word	0x00014000


	//   ....[137]....
        /*0830*/ 	.word	0x00014050


	//   ....[138]....
        /*0834*/ 	.word	0x000140a0


	//   ....[139]....
        /*0838*/ 	.word	0x000140f0


	//   ....[140]....
        /*083c*/ 	.word	0x00014140


	//   ....[141]....
        /*0840*/ 	.word	0x00014190


	//   ....[142]....
        /*0844*/ 	.word	0x00014200


	//   ....[143]....
        /*0848*/ 	.word	0x00014240


	//   ....[144]....
        /*084c*/ 	.word	0x00014290


	//   ....[145]....
        /*0850*/ 	.word	0x000142e0


	//   ....[146]....
        /*0854*/ 	.word	0x00014340


	//----- nvinfo : EIATTR_EXIT_INSTR_OFFSETS
	.align		4
.L_552:
        /*0858*/ 	.byte	0x04, 0x1c
        /*085a*/ 	.short	(.L_554 - .L_553)


	//   ....[0]....
.L_553:
        /*085c*/ 	.word	0x00000f40


	//   ....[1]....
        /*0860*/ 	.word	0x00012de0


	//----- nvinfo : EIATTR_MAX_THREADS
	.align		4
.L_554:
        /*0864*/ 	.byte	0x04, 0x05
        /*0866*/ 	.short	(.L_556 - .L_555)
.L_555:
        /*0868*/ 	.word	0x00000100
        /*086c*/ 	.word	0x00000001
        /*0870*/ 	.word	0x00000001


	//----- nvinfo : EIATTR_CRS_STACK_SIZE
	.align		4
.L_556:
        /*0874*/ 	.byte	0x04, 0x1e
        /*0876*/ 	.short	(.L_558 - .L_557)
.L_557:
        /*0878*/ 	.word	0x00000000
.L_558:


//--------------------- .nv.info._ZN7cutlass13device_kernelIN5flash19enable_sm80_to_sm89INS1_16FlashAttnFwdSm80INS1_25CollectiveMainloopFwdSm80ILi8ELi1ELb0EN4cute5tupleIJNS5_1CILi128EEENS7_ILi48EEENS7_ILi256EEEEEELi256ENS_10bfloat16_tEfNS_4arch4Sm80ELb1ELb0ELb0ELb1ELb0ELb1ELb1ELb1EEENS1_21CollectiveEpilogueFwdINS6_IJS8_SA_S9_EEENS6_IJNS7_ILi1EEESI_SI_EEESC_SE_Li256ELb1ELb1ELb1ELb0EEENS1_36VarlenDynamicPersistentTileSchedulerILi128ELi48ELi256ELi256ELb1ELb1ELb0ELb1ELb1ELb1EEEEEEEEEvNT_6ParamsE --------------------------
	.section	.nv.info._ZN7cutlass13device_kernelIN5flash19enable_sm80_to_sm89INS1_16FlashAttnFwdSm80INS1_25CollectiveMainloopFwdSm80ILi8ELi1ELb0EN4cute5tupleIJNS5_1CILi128EEENS7_ILi48EEENS7_ILi256EEEEEELi256ENS_10bfloat16_tEfNS_4arch4Sm80ELb1ELb0ELb0ELb1ELb0ELb1ELb1ELb1EEENS1_21CollectiveEpilogueFwdINS6_IJS8_SA_S9_EEENS6_IJNS7_ILi1EEESI_SI_EEESC_SE_Li256ELb1ELb1ELb1ELb0EEENS1_36VarlenDynamicPersistentTileSchedulerILi128ELi48ELi256ELi256ELb1ELb1ELb0ELb1ELb1ELb1EEEEEEEEEvNT_6ParamsE,"",@"SHT_CUDA_INFO"
	.sectionflags	@""
	.align	4


	//----- nvinfo : EIATTR_CUDA_API_VERSION
	.align		4
        /*0000*/ 	.byte	0x04, 0x37
        /*0002*/ 	.short	(.L_560 - .L_559)
.L_559:
        /*0004*/ 	.word	0x00000082


	//----- nvinfo : EIATTR_SW2861232_WAR
	.align		4
.L_560:
        /*0008*/ 	.byte	0x01, 0x35
	.zero		2


	//----- nvinfo : EIATTR_PARAM_CBANK
	.align		4
        /*000c*/ 	.byte	0x04, 0x0a
        /*000e*/ 	.short	(.L_562 - .L_561)
	.align		4
.L_561:
        /*0010*/ 	.word	index@(.nv.constant0._ZN7cutlass13device_kernelIN5flash19enable_sm80_to_sm89INS1_16FlashAttnFwdSm80INS1_25CollectiveMainloopFwdSm80ILi8ELi1ELb0EN4cute5tupleIJNS5_1CILi128EEENS7_ILi48EEENS7_ILi256EEEEEELi256ENS_10bfloat16_tEfNS_4arch4Sm80ELb1ELb0ELb0ELb1ELb0ELb1ELb1ELb1EEENS1_21CollectiveEpilogueFwdINS6_IJS8_SA_S9_EEENS6_IJNS7_ILi1EEESI_SI_EEESC_SE_Li256ELb1ELb1ELb1ELb0EEENS1_36VarlenDynamicPersistentTileSchedulerILi128ELi48ELi256ELi256ELb1ELb1ELb0ELb1ELb1ELb1EEEEEEEEEvNT_6ParamsE)
        /*0014*/ 	.short	0x0160
        /*0016*/ 	.short	0x0438


	//----- nvinfo : EIATTR_CBANK_PARAM_SIZE
	.align		4
.L_562:
        /*0018*/ 	.byte	0x03, 0x19
        /*001a*/ 	.short	0x0438


	//----- nvinfo : EIATTR_KPARAM_INFO
	.align		4
        /*001c*/ 	.byte	0x04, 0x17
        /*001e*/ 	.short	(.L_564 - .L_563)
.L_563:
        /*0020*/ 	.word	0x00000000
        /*0024*/ 	.short	0x0000
        /*0026*/ 	.short	0x0000
        /*0028*/ 	.byte	0x00, 0xf0, 0xe1, 0x10


	//----- nvinfo : EIATTR_MAXREG_COUNT
	.align		4
.L_564:
        /*002c*/ 	.byte	0x03, 0x1b
        /*002e*/ 	.short	0x00ff


	//----- nvinfo : EIATTR_NUM_BARRIERS
	.align		4
        /*0030*/ 	.byte	0x02, 0x4c
        /*0032*/ 	.byte	0x06
	.zero		1


	//----- nvinfo : EIATTR_ANNOTATIONS
	.align		4
        /*0034*/ 	.byte	0x04, 0x55
        /*0036*/ 	.short	(.L_566 - .L_565)


	//   ....[0]....
.L_565:
        /* <DEDUP_REMOVED lines=53> */


	//----- nvinfo : EIATTR_MERCURY_ISA_VERSION
	.align		4
.L_566:
        /*0378*/ 	.byte	0x03, 0x5f
        /*037a*/ 	.short	0x0000


	//----- nvinfo : EIATTR_INT_WARP_WIDE_INSTR_OFFSETS
	.align		4
        /*037c*/ 	.byte	0x04, 0x31
        /*037e*/ 	.short	(.L_568 - .L_567)


	//   ....[0]....
.L_567:
        /*0380*/ 	.word	0x0001c2f0


	//   ....[1]....
        /*0384*/ 	.word	0x0001c370


	//----- nvinfo : EIATTR_COOP_GROUP_MASK_REGIDS
	.align		4
.L_568:
        /*0388*/ 	.byte	0x04, 0x29
        /*038a*/ 	.short	(.L_570 - .L_569)


	//   ....[0]....
.L_569:
        /*038c*/ 	.word	0xffffffff


	//   ....[1]....
        /*0390*/ 	.word	0xffffffff


	//   ....[2]....
        /*0394*/ 	.word	0xffffffff


	//   ....[3]....
        /*0398*/ 	.word	0xffffffff


	//   ....[4]....
        /*039c*/ 	.word	0xffffffff


	//   ....[5]....
        /*03a0*/ 	.word	0xffffffff


	//   ....[6]....
        /*03a4*/ 	.word	0xffffffff


	//   ....[7]....
        /*03a8*/ 	.word	0xffffffff


	//   ....[8]....
        /*03ac*/ 	.word	0xffffffff


	//   ....[9]....
        /*03b0*/ 	.word	0xffffffff


	//   ....[10]....
        /*03b4*/ 	.word	0xffffffff


	//   ....[11]....
        /*03b8*/ 	.word	0xffffffff


	//   ....[12]....
        /*03bc*/ 	.word	0xffffffff


	//   ....[13]....
        /*03c0*/ 	.word	0xffffffff


	//   ....[14]....
        /*03c4*/ 	.word	0xffffffff


	//   ....[15]....
        /*03c8*/ 	.word	0xffffffff


	//   ....[16]....
        /*03cc*/ 	.word	0xffffffff


	//   ....[17]....
        /*03d0*/ 	.word	0xffffffff


	//   ....[18]....
        /*03d4*/ 	.word	0xffffffff


	//   ....[19]....
        /*03d8*/ 	.word	0xffffffff


	//   ....[20]....
        /*03dc*/ 	.word	0xffffffff


	//   ....[21]....
        /*03e0*/ 	.word	0xffffffff


	//   ....[22]....
        /*03e4*/ 	.word	0xffffffff


	//   ....[23]....
        /*03e8*/ 	.word	0xffffffff


	//   ....[24]....
        /*03ec*/ 	.word	0xffffffff


	//   ....[25]....
        /*03f0*/ 	.word	0xffffffff


	//   ....[26]....
        /*03f4*/ 	.word	0xffffffff


	//   ....[27]....
        /*03f8*/ 	.word	0xffffffff


	//   ....[28]....
        /*03fc*/ 	.word	0xffffffff


	//   ....[29]....
        /*0400*/ 	.word	0xffffffff


	//   ....[30]....
        /*0404*/ 	.word	0xffffffff


	//   ....[31]....
        /*0408*/ 	.word	0xffffffff


	//   ....[32]....
        /*040c*/ 	.word	0xffffffff


	//   ....[33]....
        /*0410*/ 	.word	0xffffffff


	//   ....[34]....
        /*0414*/ 	.word	0xffffffff


	//   ....[35]....
        /*0418*/ 	.word	0xffffffff


	//   ....[36]....
        /*041c*/ 	.word	0xffffffff


	//   ....[37]....
        /*0420*/ 	.word	0xffffffff


	//   ....[38]....
        /*0424*/ 	.word	0xffffffff


	//   ....[39]....
        /*0428*/ 	.word	0xffffffff


	//   ....[40]....
        /*042c*/ 	.word	0xffffffff


	//   ....[41]....
        /*0430*/ 	.word	0xffffffff


	//   ....[42]....
        /*0434*/ 	.word	0xffffffff


	//   ....[43]....
        /*0438*/ 	.word	0xffffffff


	//   ....[44]....
        /*043c*/ 	.word	0xffffffff


	//   ....[45]....
        /*0440*/ 	.word	0xffffffff


	//   ....[46]....
        /*0444*/ 	.word	0xffffffff


	//   ....[47]....
        /*0448*/ 	.word	0xffffffff


	//   ....[48]....
        /*044c*/ 	.word	0xffffffff


	//   ....[49]....
        /*0450*/ 	.word	0xffffffff


	//   ....[50]....
        /*0454*/ 	.word	0xffffffff


	//   ....[51]....
        /*0458*/ 	.word	0xffffffff


	//   ....[52]....
        /*045c*/ 	.word	0xffffffff


	//   ....[53]....
        /*0460*/ 	.word	0xffffffff


	//   ....[54]....
        /*0464*/ 	.word	0xffffffff


	//   ....[55]....
        /*0468*/ 	.word	0xffffffff


	//   ....[56]....
        /*046c*/ 	.word	0xffffffff


	//   ....[57]....
        /*0470*/ 	.word	0xffffffff


	//   ....[58]....
        /*0474*/ 	.word	0xffffffff


	//   ....[59]....
        /*0478*/ 	.word	0xffffffff


	//   ....[60]....
        /*047c*/ 	.word	0xffffffff


	//   ....[61]....
        /*0480*/ 	.word	0xffffffff


	//   ....[62]....
        /*0484*/ 	.word	0xffffffff


	//   ....[63]....
        /*0488*/ 	.word	0xffffffff


	//   ....[64]....
        /*048c*/ 	.word	0xffffffff


	//   ....[65]....
        /*0490*/ 	.word	0xffffffff


	//   ....[66]....
        /*0494*/ 	.word	0xffffffff


	//   ....[67]....
        /*0498*/ 	.word	0xffffffff


	//   ....[68]....
        /*049c*/ 	.word	0xffffffff


	//   ....[69]....
        /*04a0*/ 	.word	0xffffffff


	//   ....[70]....
        /*04a4*/ 	.word	0xffffffff


	//   ....[71]....
        /*04a8*/ 	.word	0xffffffff


	//   ....[72]....
        /*04ac*/ 	.word	0xffffffff


	//   ....[73]....
        /*04b0*/ 	.word	0xffffffff


	//   ....[74]....
        /*04b4*/ 	.word	0xffffffff


	//   ....[75]....
        /*04b8*/ 	.word	0xffffffff


	//   ....[76]....
        /*04bc*/ 	.word	0xffffffff


	//   ....[77]....
        /*04c0*/ 	.word	0xffffffff


	//   ....[78]....
        /*04c4*/ 	.word	0xffffffff


	//   ....[79]....
        /*04c8*/ 	.word	0xffffffff


	//   ....[80]....
        /*04cc*/ 	.word	0xffffffff


	//   ....[81]....
        /*04d0*/ 	.word	0xffffffff


	//   ....[82]....
        /*04d4*/ 	.word	0xffffffff


	//   ....[83]....
        /*04d8*/ 	.word	0xffffffff


	//   ....[84]....
        /*04dc*/ 	.word	0xffffffff


	//   ....[85]....
        /*04e0*/ 	.word	0xffffffff


	//   ....[86]....
        /*04e4*/ 	.word	0xffffffff


	//   ....[87]....
        /*04e8*/ 	.word	0xffffffff


	//   ....[88]....
        /*04ec*/ 	.word	0xffffffff


	//   ....[89]....
        /*04f0*/ 	.word	0xffffffff


	//   ....[90]....
        /*04f4*/ 	.word	0xffffffff


	//   ....[91]....
        /*04f8*/ 	.word	0xffffffff


	//   ....[92]....
        /*04fc*/ 	.word	0xffffffff


	//   ....[93]....
        /*0500*/ 	.word	0xffffffff


	//   ....[94]....
        /*0504*/ 	.word	0xffffffff


	//   ....[95]....
        /*0508*/ 	.word	0xffffffff


	//   ....[96]....
        /*050c*/ 	.word	0xffffffff


	//   ....[97]....
        /*0510*/ 	.word	0xffffffff


	//   ....[98]....
        /*0514*/ 	.word	0xffffffff


	//   ....[99]....
        /*0518*/ 	.word	0xffffffff


	//   ....[100]....
        /*051c*/ 	.word	0xffffffff


	//   ....[101]....
        /*0520*/ 	.word	0xffffffff


	//   ....[102]....
        /*0524*/ 	.word	0xffffffff


	//   ....[103]....
        /*0528*/ 	.word	0xffffffff


	//   ....[104]....
        /*052c*/ 	.word	0xffffffff


	//   ....[105]....
        /*0530*/ 	.word	0xffffffff


	//   ....[106]....
        /*0534*/ 	.word	0xffffffff


	//   ....[107]....
        /*0538*/ 	.word	0xffffffff


	//   ....[108]....
        /*053c*/ 	.word	0xffffffff


	//   ....[109]....
        /*0540*/ 	.word	0xffffffff


	//   ....[110]....
        /*0544*/ 	.word	0xffffffff


	//   ....[111]....
        /*0548*/ 	.word	0xffffffff


	//   ....[112]....
        /*054c*/ 	.word	0xffffffff


	//   ....[113]....
        /*0550*/ 	.word	0xffffffff


	//   ....[114]....
        /*0554*/ 	.word	0xffffffff


	//   ....[115]....
        /*0558*/ 	.word	0xffffffff


	//   ....[116]....
        /*055c*/ 	.word	0xffffffff


	//   ....[117]....
        /*0560*/ 	.word	0xffffffff


	//   ....[118]....
        /*0564*/ 	.word	0xffffffff


	//   ....[119]....
        /*0568*/ 	.word	0xffffffff


	//   ....[120]....
        /*056c*/ 	.word	0xffffffff


	//   ....[121]....
        /*0570*/ 	.word	0xffffffff


	//   ....[122]....
        /*0574*/ 	.word	0xffffffff


	//   ....[123]....
        /*0578*/ 	.word	0xffffffff


	//   ....[124]....
        /*057c*/ 	.word	0xffffffff


	//   ....[125]....
        /*0580*/ 	.word	0xffffffff


	//   ....[126]....
        /*0584*/ 	.word	0xffffffff


	//   ....[127]....
        /*0588*/ 	.word	0xffffffff


	//   ....[128]....
        /*058c*/ 	.word	0xffffffff


	//   ....[129]....
        /*0590*/ 	.word	0xffffffff


	//   ....[130]....
        /*0594*/ 	.word	0xffffffff


	//   ....[131]....
        /*0598*/ 	.word	0xffffffff


	//   ....[132]....
        /*059c*/ 	.word	0xffffffff


	//   ....[133]....
        /*05a0*/ 	.word	0xffffffff


	//   ....[134]....
        /*05a4*/ 	.word	0xffffffff


	//   ....[135]....
        /*05a8*/ 	.word	0xffffffff


	//   ....[136]....
        /*05ac*/ 	.word	0xffffffff


	//   ....[137]....
        /*05b0*/ 	.word	0xffffffff


	//   ....[138]....
        /*05b4*/ 	.word	0xffffffff


	//   ....[139]....
        /*05b8*/ 	.word	0xffffffff


	//   ....[140]....
        /*05bc*/ 	.word	0xffffffff


	//   ....[141]....
        /*05c0*/ 	.word	0xffffffff


	//   ....[142]....
        /*05c4*/ 	.word	0xffffffff


	//   ....[143]....
        /*05c8*/ 	.word	0xffffffff


	//   ....[144]....
        /*05cc*/ 	.word	0xffffffff


	//   ....[145]....
        /*05d0*/ 	.word	0xffffffff


	//   ....[146]....
        /*05d4*/ 	.word	0xffffffff


	//   ....[147]....
        /*05d8*/ 	.word	0xffffffff


	//   ....[148]....
        /*05dc*/ 	.word	0xffffffff


	//   ....[149]....
        /*05e0*/ 	.word	0xffffffff


	//   ....[150]....
        /*05e4*/ 	.word	0xffffffff


	//   ....[151]....
        /*05e8*/ 	.word	0xffffffff


	//   ....[152]....
        /*05ec*/ 	.word	0xffffffff


	//   ....[153]....
        /*05f0*/ 	.word	0xffffffff


	//   ....[154]....
        /*05f4*/ 	.word	0xffffffff


	//   ....[155]....
        /*05f8*/ 	.word	0xffffffff


	//   ....[156]....
        /*05fc*/ 	.word	0xffffffff


	//   ....[157]....
        /*0600*/ 	.word	0xffffffff


	//   ....[158]....
        /*0604*/ 	.word	0xffffffff


	//   ....[159]....
        /*0608*/ 	.word	0xffffffff


	//   ....[160]....
        /*060c*/ 	.word	0xffffffff


	//   ....[161]....
        /*0610*/ 	.word	0xffffffff


	//   ....[162]....
        /*0614*/ 	.word	0xffffffff


	//   ....[163]....
        /*0618*/ 	.word	0xffffffff


	//   ....[164]....
        /*061c*/ 	.word	0xffffffff


	//   ....[165]....
        /*0620*/ 	.word	0xffffffff


	//   ....[166]....
        /*0624*/ 	.word	0xffffffff


	//   ....[167]....
        /*0628*/ 	.word	0xffffffff


	//   ....[168]....
        /*062c*/ 	.word	0xffffffff


	//   ....[169]....
        /*0630*/ 	.word	0xffffffff


	//   ....[170]....
        /*0634*/ 	.word	0xffffffff


	//   ....[171]....
        /*0638*/ 	.word	0xffffffff


	//   ....[172]....
        /*063c*/ 	.word	0xffffffff


	//   ....[173]....
        /*0640*/ 	.word	0xffffffff


	//   ....[174]....
        /*0644*/ 	.word	0xffffffff


	//   ....[175]....
        /*0648*/ 	.word	0xffffffff


	//   ....[176]....
        /*064c*/ 	.word	0xffffffff


	//   ....[177]....
        /*0650*/ 	.word	0xffffffff


	//   ....[178]....
        /*0654*/ 	.word	0xffffffff


	//----- nvinfo : EIATTR_COOP_GROUP_INSTR_OFFSETS
	.align		4
.L_570:
        /*0658*/ 	.byte	0x04, 0x28
        /*065a*/ 	.short	(.L_572 - .L_571)


	//   ....[0]....
.L_571:
        /*065c*/ 	.word	0x00000050


	//   ....[1]....
        /*0660*/ 	.word	0x00000210


	//   ....[2]....
        /*0664*/ 	.word	0x00000240


	//   ....[3]....
        /*0668*/ 	.word	0x00000270


	//   ....[4]....
        /*066c*/ 	.word	0x000002a0


	//   ....[5]....
        /*0670*/ 	.word	0x000002d0


	//   ....[6]....
        /*0674*/ 	.word	0x00000300


	//   ....[7]....
        /*0678*/ 	.word	0x00000470


	//   ....[8]....
        /*067c*/ 	.word	0x000004b0


	//   ....[9]....
        /*0680*/ 	.word	0x000004e0


	//   ....[10]....
        /*0684*/ 	.word	0x00000510


	//   ....[11]....
        /*0688*/ 	.word	0x00000540


	//   ....[12]....
        /*068c*/ 	.word	0x00000570


	//   ....[13]....
        /*0690*/ 	.word	0x00000600


	//   ....[14]....
        /*0694*/ 	.word	0x00000650


	//   ....[15]....
        /*0698*/ 	.word	0x00000670


	//   ....[16]....
        /*069c*/ 	.word	0x000006d0


	//   ....[17]....
        /*06a0*/ 	.word	0x00009a10


	//   ....[18]....
        /*06a4*/ 	.word	0x00009a30


	//   ....[19]....
        /*06a8*/ 	.word	0x00009c00


	//   ....[20]....
        /*06ac*/ 	.word	0x00009c10


	//   ....[21]....
        /*06b0*/ 	.word	0x00009d90


	//   ....[22]....
        /*06b4*/ 	.word	0x00009db0


	//   ....[23]....
        /*06b8*/ 	.word	0x00009f30


	//   ....[24]....
        /*06bc*/ 	.word	0x00009f40


	//   ....[25]....
        /*06c0*/ 	.word	0x0000a6a0


	//   ....[26]....
        /*06c4*/ 	.word	0x0000a6c0


	//   ....[27]....
        /*06c8*/ 	.word	0x0000a6e0


	//   ....[28]....
        /*06cc*/ 	.word	0x0000a6f0


	//   ....[29]....
        /*06d0*/ 	.word	0x0000ab60


	//   ....[30]....
        /*06d4*/ 	.word	0x0000aba0


	//   ....[31]....
        /*06d8*/ 	.word	0x0000abe0


	//   ....[32]....
        /*06dc*/ 	.word	0x0000ac20


	//   ....[33]....
        /*06e0*/ 	.word	0x0000b0c0


	//   ....[34]....
        /*06e4*/ 	.word	0x0000b100


	//   ....[35]....
        /*06e8*/ 	.word	0x0000b140


	//   ....[36]....
        /*06ec*/ 	.word	0x0000b170


	//   ....[37]....
        /*06f0*/ 	.word	0x0000b530


	//   ....[38]....
        /*06f4*/ 	.word	0x0000b5a0


	//   ....[39]....
        /*06f8*/ 	.word	0x0000b600


	//   ....[40]....
        /*06fc*/ 	.word	0x0000b640


	//   ....[41]....
        /*0700*/ 	.word	0x0000efa0


	//   ....[42]....
        /*0704*/ 	.word	0x0000efc0


	//   ....[43]....
        /*0708*/ 	.word	0x0000efe0


	//   ....[44]....
        /*070c*/ 	.word	0x0000eff0


	//   ....[45]....
        /*0710*/ 	.word	0x0000f290


	//   ....[46]....
        /*0714*/ 	.word	0x0000f2e0


	//   ....[47]....
        /*0718*/ 	.word	0x0000f330


	//   ....[48]....
        /*071c*/ 	.word	0x0000f370


	//   ....[49]....
        /*0720*/ 	.word	0x0000f6c0


	//   ....[50]....
        /*0724*/ 	.word	0x0000f710


	//   ....[51]....
        /*0728*/ 	.word	0x0000f770


	//   ....[52]....
        /*072c*/ 	.word	0x0000f7b0


	//   ....[53]....
        /*0730*/ 	.word	0x0000fa50


	//   ....[54]....
        /*0734*/ 	.word	0x0000fad0


	//   ....[55]....
        /*0738*/ 	.word	0x0000fb70


	//   ....[56]....
        /*073c*/ 	.word	0x0000fbb0


	//   ....[57]....
        /*0740*/ 	.word	0x00014bb0


	//   ....[58]....
        /*0744*/ 	.word	0x00014bc0


	//   ....[59]....
        /*0748*/ 	.word	0x00014f30


	//   ....[60]....
        /*074c*/ 	.word	0x000150c0


	//   ....[61]....
        /*0750*/ 	.word	0x000150f0


	//   ....[62]....
        /*0754*/ 	.word	0x00015150


	//   ....[63]....
        /*0758*/ 	.word	0x000172f0


	//   ....[64]....
        /*075c*/ 	.word	0x00017300


	//   ....[65]....
        /*0760*/ 	.word	0x00017650


	//   ....[66]....
        /*0764*/ 	.word	0x00017740


	//   ....[67]....
        /*0768*/ 	.word	0x00017b10


	//   ....[68]....
        /*076c*/ 	.word	0x00017c10


	//   ....[69]....
        /*0770*/ 	.word	0x0001a130


	//   ....[70]....
        /*0774*/ 	.word	0x0001a140


	//   ....[71]....
        /*0778*/ 	.word	0x0001a170


	//   ....[72]....
        /*077c*/ 	.word	0x0001a180


	//   ....[73]....
        /*0780*/ 	.word	0x0001b8c0


	//   ....[74]....
        /*0784*/ 	.word	0x0001b8f0


	//   ....[75]....
        /*0788*/ 	.word	0x0001b900


	//   ....[76]....
        /*078c*/ 	.word	0x0001b930


	//   ....[77]....
        /*0790*/ 	.word	0x0001d1b0


	//   ....[78]....
        /*0794*/ 	.word	0x0001d1c0


	//   ....[79]....
        /*0798*/ 	.word	0x0001d1f0


	//   ....[80]....
        /*079c*/ 	.word	0x0001d210


	//   ....[81]....
        /*07a0*/ 	.word	0x0001d620


	//   ....[82]....
        /*07a4*/ 	.word	0x0001d640


	//   ....[83]....
        /*07a8*/ 	.word	0x0001d810


	//   ....[84]....
        /*07ac*/ 	.word	0x0001d820


	//   ....[85]....
        /*07b0*/ 	.word	0x0001d990


	//   ....[86]....
        /*07b4*/ 	.word	0x0001d9b0


	//   ....[87]....
        /*07b8*/ 	.word	0x0001db20


	//   ....[88]....
        /*07bc*/ 	.word	0x0001db30


	//   ....[89]....
        /*07c0*/ 	.word	0x0001deb0


	//   ....[90]....
        /*07c4*/ 	.word	0x0001ded0


	//   ....[91]....
        /*07c8*/ 	.word	0x0001eb90


	//   ....[92]....
        /*07cc*/ 	.word	0x0001eba0


	//   ....[93]....
        /*07d0*/ 	.word	0x00020020


	//   ....[94]....
        /*07d4*/ 	.word	0x00020040


	//   ....[95]....
        /*07d8*/ 	.word	0x00020220


	//   ....[96]....
        /*07dc*/ 	.word	0x00020230


	//   ....[97]....
        /*07e0*/ 	.word	0x000203a0


	//   ....[98]....
        /*07e4*/ 	.word	0x000203c0


	//   ....[99]....
        /*07e8*/ 	.word	0x00020530


	//   ....[100]....
        /*07ec*/ 	.word	0x00020540


	//   ....[101]....
        /*07f0*/ 	.word	0x00020770


	//   ....[102]....
        /*07f4*/ 	.word	0x00020790


	//   ....[103]....
        /*07f8*/ 	.word	0x000208c0


	//   ....[104]....
        /*07fc*/ 	.word	0x00020900


	//   ....[105]....
        /*0800*/ 	.word	0x00020930


	//   ....[106]....
        /*0804*/ 	.word	0x00020960


	//   ....[107]....
        /*0808*/ 	.word	0x00020990


	//   ....[108]....
        /*080c*/ 	.word	0x000209c0


	//   ....[109]....
        /*0810*/ 	.word	0x00020b20


	//   ....[110]....
        /*0814*/ 	.word	0x00020b60


	//   ....[111]....
        /*0818*/ 	.word	0x00020b90


	//   ....[112]....
        /*081c*/ 	.word	0x00020bc0


	//   ....[113]....
        /*0820*/ 	.word	0x00020bf0


	//   ....[114]....
        /*0824*/ 	.word	0x00020c20


	//   ....[115]....
        /*0828*/ 	.word	0x00020cb0


	//   ....[116]....
        /*082c*/ 	.word	0x00020d10


	//   ....[117]....
        /*0830*/ 	.word	0x00020d20


	//   ....[118]....
        /*0834*/ 	.word	0x00020d80


	//   ....[119]....
        /*0838*/ 	.word	0x00021800


	//   ....[120]....
        /*083c*/ 	.word	0x00021860


	//   ....[121]....
        /*0840*/ 	.word	0x000218b0


	//   ....[122]....
        /*0844*/ 	.word	0x00021900


	//   ....[123]....
        /*0848*/ 	.word	0x00021950


	//   ....[124]....
        /*084c*/ 	.word	0x000219c0


	//   ....[125]....
        /*0850*/ 	.word	0x00021a10


	//   ....[126]....
        /*0854*/ 	.word	0x00021a80


	//   ....[127]....
        /*0858*/ 	.word	0x00021af0


	//   ....[128]....
        /*085c*/ 	.word	0x00021b50


	//   ....[129]....
        /*0860*/ 	.word	0x00021bc0


	//   ....[130]....
        /*0864*/ 	.word	0x00021c30


	//   ....[131]....
        /*0868*/ 	.word	0x00021ca0


	//   ....[132]....
        /*086c*/ 	.word	0x00021d00


	//   ....[133]....
        /*0870*/ 	.word	0x00021d70


	//   ....[134]....
        /*0874*/ 	.word	0x00021de0


	//   ....[135]....
        /*0878*/ 	.word	0x00021e50


	//   ....[136]....
        /*087c*/ 	.word	0x00021eb0


	//   ....[137]....
        /*0880*/ 	.word	0x00021f10


	//   ....[138]....
        /*0884*/ 	.word	0x00021f70


	//   ....[139]....
        /*0888*/ 	.word	0x00021fc0


	//   ....[140]....
        /*088c*/ 	.word	0x00022010


	//   ....[141]....
        /*0890*/ 	.word	0x00022080


	//   ....[142]....
        /*0894*/ 	.word	0x000220f0


	//   ....[143]....
        /*0898*/ 	.word	0x00022160


	//   ....[144]....
        /*089c*/ 	.word	0x000221c0


	//   ....[145]....
        /*08a0*/ 	.word	0x00022230


	//   ....[146]....
        /*08a4*/ 	.word	0x000222a0


	//   ....[147]....
        /*08a8*/ 	.word	0x00022310


	//   ....[148]....
        /*08ac*/ 	.word	0x00022370


	//   ....[149]....
        /*08b0*/ 	.word	0x000223e0


	//   ....[150]....
        /*08b4*/ 	.word	0x00022450


	//   ....[151]....
        /*08b8*/ 	.word	0x000224c0


	//   ....[152]....
        /*08bc*/ 	.word	0x00022520


	//   ....[153]....
        /*08c0*/ 	.word	0x00022590


	//   ....[154]....
        /*08c4*/ 	.word	0x00022600


	//   ....[155]....
        /*08c8*/ 	.word	0x00022670


	//   ....[156]....
        /*08cc*/ 	.word	0x000226d0


	//   ....[157]....
        /*08d0*/ 	.word	0x00022740


	//   ....[158]....
        /*08d4*/ 	.word	0x000227b0


	//   ....[159]....
        /*08d8*/ 	.word	0x00022820


	//   ....[160]....
        /*08dc*/ 	.word	0x00022880


	//   ....[161]....
        /*08e0*/ 	.word	0x000228f0


	//   ....[162]....
        /*08e4*/ 	.word	0x00022960


	//   ....[163]....
        /*08e8*/ 	.word	0x000229b0


	//   ....[164]....
        /*08ec*/ 	.word	0x000229f0


	//   ....[165]....
        /*08f0*/ 	.word	0x00022a40


	//   ....[166]....
        /*08f4*/ 	.word	0x00022a90


	//   ....[167]....
        /*08f8*/ 	.word	0x00022ae0


	//   ....[168]....
        /*08fc*/ 	.word	0x00022b50


	//   ....[169]....
        /*0900*/ 	.word	0x00022ba0


	//   ....[170]....
        /*0904*/ 	.word	0x00022bf0


	//   ....[171]....
        /*0908*/ 	.word	0x00022c40


	//   ....[172]....
        /*090c*/ 	.word	0x00022c90


	//   ....[173]....
        /*0910*/ 	.word	0x00022ce0


	//   ....[174]....
        /*0914*/ 	.word	0x00022d50


	//   ....[175]....
        /*0918*/ 	.word	0x00022da0


	//   ....[176]....
        /*091c*/ 	.word	0x00022e10


	//   ....[177]....
        /*0920*/ 	.word	0x00022e70


	//   ....[178]....
        /*0924*/ 	.word	0x00022ee0


	//----- nvinfo : EIATTR_EXIT_INSTR_OFFSETS
	.align		4
.L_572:
        /*0928*/ 	.byte	0x04, 0x1c
        /*092a*/ 	.short	(.L_574 - .L_573)


	//   ....[0]....
.L_573:
        /*092c*/ 	.word	0x000010f0


	//   ....[1]....
        /*0930*/ 	.word	0x000217c0


	//----- nvinfo : EIATTR_MAX_THREADS
	.align		4
.L_574:
        /*0934*/ 	.byte	0x04, 0x05
        /*0936*/ 	.short	(.L_576 - .L_575)
.L_575:
        /*0938*/ 	.word	0x00000100
        /*093c*/ 	.word	0x00000001
        /*0940*/ 	.word	0x00000001


	//----- nvinfo : EIATTR_CRS_STACK_SIZE
	.align		4
.L_576:
        /*0944*/ 	.byte	0x04, 0x1e
        /*0946*/ 	.short	(.L_578 - .L_577)
.L_577:
        /*0948*/ 	.word	0x00000000
.L_578:


//--------------------- .nv.callgraph             --------------------------
	.section	.nv.callgraph,"",@"SHT_CUDA_CALLGRAPH"
	.align	4
	.sectionentsize	8
	.align		4
        /*0000*/ 	.word	0x00000000
	.align		4
        /*0004*/ 	.word	0xffffffff
	.align		4
        /*0008*/ 	.word	0x00000000
	.align		4
        /*000c*/ 	.word	0xfffffffe
	.align		4
        /*0010*/ 	.word	0x00000000
	.align		4
        /*0014*/ 	.word	0xfffffffd
	.align		4
        /*0018*/ 	.word	0x00000000
	.align		4
        /*001c*/ 	.word	0xfffffffc


//--------------------- .nv.rel.action            --------------------------
	.section	.nv.rel.action,"",@"SHT_CUDA_RELOCINFO"
	.align	8
	.sectionentsize	8
        /*0000*/ 	.byte	0x73, 0x00, 0x00, 0x00, 0x00, 0x00, 0x00, 0x00, 0x00, 0x00, 0x00, 0x11, 0x25, 0x00, 0x05, 0x36


//--------------------- .nv.constant4             --------------------------
	.section	.nv.constant4,"a",@progbits
	.align	8
	.align		8
.nv.constant4:
        /*0000*/ 	.dword	_ZN72_INTERNAL_454a5f94_36_flash_fwd_hdim256_bf16_split_sm80_cu_0106449f_36164cuda3std3__45__cpo5beginE
	.align		8
        /*0008*/ 	.dword	_ZN72_INTERNAL_454a5f94_36_flash_fwd_hdim256_bf16_split_sm80_cu_0106449f_36164cuda3std3__45__cpo3endE
	.align		8
        /*0010*/ 	.dword	_ZN72_INTERNAL_454a5f94_36_flash_fwd_hdim256_bf16_split_sm80_cu_0106449f_36164cuda3std3__45__cpo6cbeginE
	.align		8
        /*0018*/ 	.dword	_ZN72_INTERNAL_454a5f94_36_flash_fwd_hdim256_bf16_split_sm80_cu_0106449f_36164cuda3std3__45__cpo4cendE
	.align		8
        /*0020*/ 	.dword	_ZN72_INTERNAL_454a5f94_36_flash_fwd_hdim256_bf16_split_sm80_cu_0106449f_36164cuda3std3__474_GLOBAL__N__454a5f94_36_flash_fwd_hdim256_bf16_split_sm80_cu_0106449f_36166ignoreE
	.align		8
        /*0028*/ 	.dword	_ZN72_INTERNAL_454a5f94_36_flash_fwd_hdim256_bf16_split_sm80_cu_0106449f_36164cuda3std3__419piecewise_constructE
	.align		8
        /*0030*/ 	.dword	_ZN72_INTERNAL_454a5f94_36_flash_fwd_hdim256_bf16_split_sm80_cu_0106449f_36164cuda3std3__48in_placeE
	.align		8
        /*0038*/ 	.dword	_ZN72_INTERNAL_454a5f94_36_flash_fwd_hdim256_bf16_split_sm80_cu_0106449f_36164cuda3std6ranges3__45__cpo4swapE
	.align		8
        /*0040*/ 	.dword	_ZN72_INTERNAL_454a5f94_36_flash_fwd_hdim256_bf16_split_sm80_cu_0106449f_36164cuda3std6ranges3__45__cpo9iter_moveE
	.align		8
        /*0048*/ 	.dword	_ZN72_INTERNAL_454a5f94_36_flash_fwd_hdim256_bf16_split_sm80_cu_0106449f_36164cute7productE
	.align		8
        /*0050*/ 	.dword	_ZN72_INTERNAL_454a5f94_36_flash_fwd_hdim256_bf16_split_sm80_cu_0106449f_36164cute1_E


//--------------------- .nv.constant0._ZN7cutlass13device_kernelIN5flash19enable_sm80_to_sm89INS1_16FlashAttnFwdSm80INS1_25CollectiveMainloopFwdSm80ILi8ELi1ELb1EN4cute5tupleIJNS5_1CILi128EEENS7_ILi64EEENS7_ILi256EEEEEELi256ENS_10bfloat16_tEfNS_4arch4Sm80ELb0ELb0ELb0ELb0ELb0ELb0ELb1ELb1EEENS1_21CollectiveEpilogueFwdINS6_IJS8_SA_S9_EEENS6_IJNS7_ILi1EEESI_SI_EEESC_SE_Li256ELb0ELb1ELb1ELb0EEENS1_19SingleTileSchedulerILb0ELb1ELb1ELi128EEEEEEEEEvNT_6ParamsE --------------------------
	.section	.nv.constant0._ZN7cutlass13device_kernelIN5flash19enable_sm80_to_sm89INS1_16FlashAttnFwdSm80INS1_25CollectiveMainloopFwdSm80ILi8ELi1ELb1EN4cute5tupleIJNS5_1CILi128EEENS7_ILi64EEENS7_ILi256EEEEEELi256ENS_10bfloat16_tEfNS_4arch4Sm80ELb0ELb0ELb0ELb0ELb0ELb0ELb1ELb1EEENS1_21CollectiveEpilogueFwdINS6_IJS8_SA_S9_EEENS6_IJNS7_ILi1EEESI_SI_EEESC_SE_Li256ELb0ELb1ELb1ELb0EEENS1_19SingleTileSchedulerILb0ELb1ELb1ELi128EEEEEEEEEvNT_6ParamsE,"a",@progbits
	.sectionflags	@""
	.align	4
.nv.constant0._ZN7cutlass13device_kernelIN5flash19enable_sm80_to_sm89INS1_16FlashAttnFwdSm80INS1_25CollectiveMainloopFwdSm80ILi8ELi1ELb1EN4cute5tupleIJNS5_1CILi128EEENS7_ILi64EEENS7_ILi256EEEEEELi256ENS_10bfloat16_tEfNS_4arch4Sm80ELb0ELb0ELb0ELb0ELb0ELb0ELb1ELb1EEENS1_21CollectiveEpilogueFwdINS6_IJS8_SA_S9_EEENS6_IJNS7_ILi1EEESI_SI_EEESC_SE_Li256ELb0ELb1ELb1ELb0EEENS1_19SingleTileSchedulerILb0ELb1ELb1ELi128EEEEEEEEEvNT_6ParamsE:
	.zero		1400


//--------------------- .nv.constant0._ZN7cutlass13device_kernelIN5flash19enable_sm80_to_sm89INS1_16FlashAttnFwdSm80INS1_25CollectiveMainloopFwdSm80ILi8ELi1ELb1EN4cute5tupleIJNS5_1CILi128EEENS7_ILi48EEENS7_ILi256EEEEEELi256ENS_10bfloat16_tEfNS_4arch4Sm80ELb0ELb0ELb0ELb1ELb0ELb0ELb1ELb1EEENS1_21CollectiveEpilogueFwdINS6_IJS8_SA_S9_EEENS6_IJNS7_ILi1EEESI_SI_EEESC_SE_Li256ELb1ELb1ELb1ELb0EEENS1_36VarlenDynamicPersistentTileSchedulerILi128ELi48ELi256ELi256ELb1ELb1ELb0ELb0ELb1ELb1EEEEEEEEEvNT_6ParamsE --------------------------
	.section	.nv.constant0._ZN7cutlass13device_kernelIN5flash19enable_sm80_to_sm89INS1_16FlashAttnFwdSm80INS1_25CollectiveMainloopFwdSm80ILi8ELi1ELb1EN4cute5tupleIJNS5_1CILi128EEENS7_ILi48EEENS7_ILi256EEEEEELi256ENS_10bfloat16_tEfNS_4arch4Sm80ELb0ELb0ELb0ELb1ELb0ELb0ELb1ELb1EEENS1_21CollectiveEpilogueFwdINS6_IJS8_SA_S9_EEENS6_IJNS7_ILi1EEESI_SI_EEESC_SE_Li256ELb1ELb1ELb1ELb0EEENS1_36VarlenDynamicPersistentTileSchedulerILi128ELi48ELi256ELi256ELb1ELb1ELb0ELb0ELb1ELb1EEEEEEEEEvNT_6ParamsE,"a",@progbits
	.sectionflags	@""
	.align	4
.nv.constant0._ZN7cutlass13device_kernelIN5flash19enable_sm80_to_sm89INS1_16FlashAttnFwdSm80INS1_25CollectiveMainloopFwdSm80ILi8ELi1ELb1EN4cute5tupleIJNS5_1CILi128EEENS7_ILi48EEENS7_ILi256EEEEEELi256ENS_10bfloat16_tEfNS_4arch4Sm80ELb0ELb0ELb0ELb1ELb0ELb0ELb1ELb1EEENS1_21CollectiveEpilogueFwdINS6_IJS8_SA_S9_EEENS6_IJNS7_ILi1EEESI_SI_EEESC_SE_Li256ELb1ELb1ELb1ELb0EEENS1_36VarlenDynamicPersistentTileSchedulerILi128ELi48ELi256ELi256ELb1ELb1ELb0ELb0ELb1ELb1EEEEEEEEEvNT_6ParamsE:
	.zero		1432


//--------------------- .nv.constant0._ZN7cutlass13device_kernelIN5flash19enable_sm80_to_sm89INS1_16FlashAttnFwdSm80INS1_25CollectiveMainloopFwdSm80ILi8ELi1ELb0EN4cute5tupleIJNS5_1CILi128EEENS7_ILi32EEENS7_ILi256EEEEEELi256ENS_10bfloat16_tEfNS_4arch4Sm80ELb0ELb0ELb0ELb1ELb0ELb1ELb1ELb1EEENS1_21CollectiveEpilogueFwdINS6_IJS8_SA_S9_EEENS6_IJNS7_ILi1EEESI_SI_EEESC_SE_Li256ELb1ELb1ELb1ELb0EEENS1_36VarlenDynamicPersistentTileSchedulerILi128ELi32ELi256ELi256ELb1ELb1ELb0ELb0ELb1ELb1EEEEEEEEEvNT_6ParamsE --------------------------
	.section	.nv.constant0._ZN7cutlass13device_kernelIN5flash19enable_sm80_to_sm89INS1_16FlashAttnFwdSm80INS1_25CollectiveMainloopFwdSm80ILi8ELi1ELb0EN4cute5tupleIJNS5_1CILi128EEENS7_ILi32EEENS7_ILi256EEEEEELi256ENS_10bfloat16_tEfNS_4arch4Sm80ELb0ELb0ELb0ELb1ELb0ELb1ELb1ELb1EEENS1_21CollectiveEpilogueFwdINS6_IJS8_SA_S9_EEENS6_IJNS7_ILi1EEESI_SI_EEESC_SE_Li256ELb1ELb1ELb1ELb0EEENS1_36VarlenDynamicPersistentTileSchedulerILi128ELi32ELi256ELi256ELb1ELb1ELb0ELb0ELb1ELb1EEEEEEEEEvNT_6ParamsE,"a",@progbits
	.sectionflags	@""
	.align	4
.nv.constant0._ZN7cutlass13device_kernelIN5flash19enable_sm80_to_sm89INS1_16FlashAttnFwdSm80INS1_25CollectiveMainloopFwdSm80ILi8ELi1ELb0EN4cute5tupleIJNS5_1CILi128EEENS7_ILi32EEENS7_ILi256EEEEEELi256ENS_10bfloat16_tEfNS_4arch4Sm80ELb0ELb0ELb0ELb1ELb0ELb1ELb1ELb1EEENS1_21CollectiveEpilogueFwdINS6_IJS8_SA_S9_EEENS6_IJNS7_ILi1EEESI_SI_EEESC_SE_Li256ELb1ELb1ELb1ELb0EEENS1_36VarlenDynamicPersistentTileSchedulerILi128ELi32ELi256ELi256ELb1ELb1ELb0ELb0ELb1ELb1EEEEEEEEEvNT_6ParamsE:
	.zero		1432


//--------------------- .nv.constant0._ZN7cutlass13device_kernelIN5flash19enable_sm80_to_sm89INS1_16FlashAttnFwdSm80INS1_25CollectiveMainloopFwdSm80ILi8ELi1ELb1EN4cute5tupleIJNS5_1CILi128EEENS7_ILi48EEENS7_ILi256EEEEEELi256ENS_10bfloat16_tEfNS_4arch4Sm80ELb0ELb1ELb0ELb0ELb0ELb0ELb1ELb1EEENS1_21CollectiveEpilogueFwdINS6_IJS8_SA_S9_EEENS6_IJNS7_ILi1EEESI_SI_EEESC_SE_Li256ELb0ELb1ELb1ELb0EEENS1_19SingleTileSchedulerILb0ELb1ELb1ELi128EEEEEEEEEvNT_6ParamsE --------------------------
	.section	.nv.constant0._ZN7cutlass13device_kernelIN5flash19enable_sm80_to_sm89INS1_16FlashAttnFwdSm80INS1_25CollectiveMainloopFwdSm80ILi8ELi1ELb1EN4cute5tupleIJNS5_1CILi128EEENS7_ILi48EEENS7_ILi256EEEEEELi256ENS_10bfloat16_tEfNS_4arch4Sm80ELb0ELb1ELb0ELb0ELb0ELb0ELb1ELb1EEENS1_21CollectiveEpilogueFwdINS6_IJS8_SA_S9_EEENS6_IJNS7_ILi1EEESI_SI_EEESC_SE_Li256ELb0ELb1ELb1ELb0EEENS1_19SingleTileSchedulerILb0ELb1ELb1ELi128EEEEEEEEEvNT_6ParamsE,"a",@progbits
	.sectionflags	@""
	.align	4
.nv.constant0._ZN7cutlass13device_kernelIN5flash19enable_sm80_to_sm89INS1_16FlashAttnFwdSm80INS1_25CollectiveMainloopFwdSm80ILi8ELi1ELb1EN4cute5tupleIJNS5_1CILi128EEENS7_ILi48EEENS7_ILi256EEEEEELi256ENS_10bfloat16_tEfNS_4arch4Sm80ELb0ELb1ELb0ELb0ELb0ELb0ELb1ELb1EEENS1_21CollectiveEpilogueFwdINS6_IJS8_SA_S9_EEENS6_IJNS7_ILi1EEESI_SI_EEESC_SE_Li256ELb0ELb1ELb1ELb0EEENS1_19SingleTileSchedulerILb0ELb1ELb1ELi128EEEEEEEEEvNT_6ParamsE:
	.zero		1400


//--------------------- .nv.constant0._ZN7cutlass13device_kernelIN5flash19enable_sm80_to_sm89INS1_16FlashAttnFwdSm80INS1_25CollectiveMainloopFwdSm80ILi8ELi1ELb1EN4cute5tupleIJNS5_1CILi128EEENS7_ILi48EEENS7_ILi256EEEEEELi256ENS_10bfloat16_tEfNS_4arch4Sm80ELb0ELb1ELb0ELb1ELb0ELb0ELb1ELb1EEENS1_21CollectiveEpilogueFwdINS6_IJS8_SA_S9_EEENS6_IJNS7_ILi1EEESI_SI_EEESC_SE_Li256ELb1ELb1ELb1ELb0EEENS1_36VarlenDynamicPersistentTileSchedulerILi128ELi48ELi256ELi256ELb1ELb1ELb0ELb1ELb0ELb1EEEEEEEEEvNT_6ParamsE --------------------------
	.section	.nv.constant0._ZN7cutlass13device_kernelIN5flash19enable_sm80_to_sm89INS1_16FlashAttnFwdSm80INS1_25CollectiveMainloopFwdSm80ILi8ELi1ELb1EN4cute5tupleIJNS5_1CILi128EEENS7_ILi48EEENS7_ILi256EEEEEELi256ENS_10bfloat16_tEfNS_4arch4Sm80ELb0ELb1ELb0ELb1ELb0ELb0ELb1ELb1EEENS1_21CollectiveEpilogueFwdINS6_IJS8_SA_S9_EEENS6_IJNS7_ILi1EEESI_SI_EEESC_SE_Li256ELb1ELb1ELb1ELb0EEENS1_36VarlenDynamicPersistentTileSchedulerILi128ELi48ELi256ELi256ELb1ELb1ELb0ELb1ELb0ELb1EEEEEEEEEvNT_6ParamsE,"a",@progbits
	.sectionflags	@""
	.align	4
.nv.constant0._ZN7cutlass13device_kernelIN5flash19enable_sm80_to_sm89INS1_16FlashAttnFwdSm80INS1_25CollectiveMainloopFwdSm80ILi8ELi1ELb1EN4cute5tupleIJNS5_1CILi128EEENS7_ILi48EEENS7_ILi256EEEEEELi256ENS_10bfloat16_tEfNS_4arch4Sm80ELb0ELb1ELb0ELb1ELb0ELb0ELb1ELb1EEENS1_21CollectiveEpilogueFwdINS6_IJS8_SA_S9_EEENS6_IJNS7_ILi1EEESI_SI_EEESC_SE_Li256ELb1ELb1ELb1ELb0EEENS1_36VarlenDynamicPersistentTileSchedulerILi128ELi48ELi256ELi256ELb1ELb1ELb0ELb1ELb0ELb1EEEEEEEEEvNT_6ParamsE:
	.zero		1432


//--------------------- .nv.constant0._ZN7cutlass13device_kernelIN5flash19enable_sm80_to_sm89INS1_16FlashAttnFwdSm80INS1_25CollectiveMainloopFwdSm80ILi8ELi1ELb0EN4cute5tupleIJNS5_1CILi128EEENS7_ILi32EEENS7_ILi256EEEEEELi256ENS_10bfloat16_tEfNS_4arch4Sm80ELb0ELb1ELb0ELb1ELb0ELb1ELb1ELb1EEENS1_21CollectiveEpilogueFwdINS6_IJS8_SA_S9_EEENS6_IJNS7_ILi1EEESI_SI_EEESC_SE_Li256ELb1ELb1ELb1ELb0EEENS1_36VarlenDynamicPersistentTileSchedulerILi128ELi32ELi256ELi256ELb1ELb1ELb0ELb1ELb0ELb1EEEEEEEEEvNT_6ParamsE --------------------------
	.section	.nv.constant0._ZN7cutlass13device_kernelIN5flash19enable_sm80_to_sm89INS1_16FlashAttnFwdSm80INS1_25CollectiveMainloopFwdSm80ILi8ELi1ELb0EN4cute5tupleIJNS5_1CILi128EEENS7_ILi32EEENS7_ILi256EEEEEELi256ENS_10bfloat16_tEfNS_4arch4Sm80ELb0ELb1ELb0ELb1ELb0ELb1ELb1ELb1EEENS1_21CollectiveEpilogueFwdINS6_IJS8_SA_S9_EEENS6_IJNS7_ILi1EEESI_SI_EEESC_SE_Li256ELb1ELb1ELb1ELb0EEENS1_36VarlenDynamicPersistentTileSchedulerILi128ELi32ELi256ELi256ELb1ELb1ELb0ELb1ELb0ELb1EEEEEEEEEvNT_6ParamsE,"a",@progbits
	.sectionflags	@""
	.align	4
.nv.constant0._ZN7cutlass13device_kernelIN5flash19enable_sm80_to_sm89INS1_16FlashAttnFwdSm80INS1_25CollectiveMainloopFwdSm80ILi8ELi1ELb0EN4cute5tupleIJNS5_1CILi128EEENS7_ILi32EEENS7_ILi256EEEEEELi256ENS_10bfloat16_tEfNS_4arch4Sm80ELb0ELb1ELb0ELb1ELb0ELb1ELb1ELb1EEENS1_21CollectiveEpilogueFwdINS6_IJS8_SA_S9_EEENS6_IJNS7_ILi1EEESI_SI_EEESC_SE_Li256ELb1ELb1ELb1ELb0EEENS1_36VarlenDynamicPersistentTileSchedulerILi128ELi32ELi256ELi256ELb1ELb1ELb0ELb1ELb0ELb1EEEEEEEEEvNT_6ParamsE:
	.zero		1432


//--------------------- .nv.constant0._ZN7cutlass13device_kernelIN5flash19enable_sm80_to_sm89INS1_16FlashAttnFwdSm80INS1_25CollectiveMainloopFwdSm80ILi8ELi1ELb1EN4cute5tupleIJNS5_1CILi128EEENS7_ILi64EEENS7_ILi256EEEEEELi256ENS_10bfloat16_tEfNS_4arch4Sm80ELb1ELb0ELb0ELb0ELb0ELb0ELb1ELb1EEENS1_21CollectiveEpilogueFwdINS6_IJS8_SA_S9_EEENS6_IJNS7_ILi1EEESI_SI_EEESC_SE_Li256ELb0ELb1ELb1ELb0EEENS1_30DynamicPersistentTileSchedulerILi256ELi256ELb1ELb1ELb0EEEEEEEEEvNT_6ParamsE --------------------------
	.section	.nv.constant0._ZN7cutlass13device_kernelIN5flash19enable_sm80_to_sm89INS1_16FlashAttnFwdSm80INS1_25CollectiveMainloopFwdSm80ILi8ELi1ELb1EN4cute5tupleIJNS5_1CILi128EEENS7_ILi64EEENS7_ILi256EEEEEELi256ENS_10bfloat16_tEfNS_4arch4Sm80ELb1ELb0ELb0ELb0ELb0ELb0ELb1ELb1EEENS1_21CollectiveEpilogueFwdINS6_IJS8_SA_S9_EEENS6_IJNS7_ILi1EEESI_SI_EEESC_SE_Li256ELb0ELb1ELb1ELb0EEENS1_30DynamicPersistentTileSchedulerILi256ELi256ELb1ELb1ELb0EEEEEEEEEvNT_6ParamsE,"a",@progbits
	.sectionflags	@""
	.align	4
.nv.constant0._ZN7cutlass13device_kernelIN5flash19enable_sm80_to_sm89INS1_16FlashAttnFwdSm80INS1_25CollectiveMainloopFwdSm80ILi8ELi1ELb1EN4cute5tupleIJNS5_1CILi128EEENS7_ILi64EEENS7_ILi256EEEEEELi256ENS_10bfloat16_tEfNS_4arch4Sm80ELb1ELb0ELb0ELb0ELb0ELb0ELb1ELb1EEENS1_21CollectiveEpilogueFwdINS6_IJS8_SA_S9_EEENS6_IJNS7_ILi1EEESI_SI_EEESC_SE_Li256ELb0ELb1ELb1ELb0EEENS1_30DynamicPersistentTileSchedulerILi256ELi256ELb1ELb1ELb0EEEEEEEEEvNT_6ParamsE:
	.zero		1416


//--------------------- .nv.constant0._ZN7cutlass13device_kernelIN5flash19enable_sm80_to_sm89INS1_16FlashAttnFwdSm80INS1_25CollectiveMainloopFwdSm80ILi8ELi1ELb1EN4cute5tupleIJNS5_1CILi128EEENS7_ILi48EEENS7_ILi256EEEEEELi256ENS_10bfloat16_tEfNS_4arch4Sm80ELb1ELb0ELb0ELb1ELb0ELb0ELb1ELb1EEENS1_21CollectiveEpilogueFwdINS6_IJS8_SA_S9_EEENS6_IJNS7_ILi1EEESI_SI_EEESC_SE_Li256ELb1ELb1ELb1ELb0EEENS1_36VarlenDynamicPersistentTileSchedulerILi128ELi48ELi256ELi256ELb1ELb1ELb0ELb1ELb1ELb1EEEEEEEEEvNT_6ParamsE --------------------------
	.section	.nv.constant0._ZN7cutlass13device_kernelIN5flash19enable_sm80_to_sm89INS1_16FlashAttnFwdSm80INS1_25CollectiveMainloopFwdSm80ILi8ELi1ELb1EN4cute5tupleIJNS5_1CILi128EEENS7_ILi48EEENS7_ILi256EEEEEELi256ENS_10bfloat16_tEfNS_4arch4Sm80ELb1ELb0ELb0ELb1ELb0ELb0ELb1ELb1EEENS1_21CollectiveEpilogueFwdINS6_IJS8_SA_S9_EEENS6_IJNS7_ILi1EEESI_SI_EEESC_SE_Li256ELb1ELb1ELb1ELb0EEENS1_36VarlenDynamicPersistentTileSchedulerILi128ELi48ELi256ELi256ELb1ELb1ELb0ELb1ELb1ELb1EEEEEEEEEvNT_6ParamsE,"a",@progbits
	.sectionflags	@""
	.align	4
.nv.constant0._ZN7cutlass13device_kernelIN5flash19enable_sm80_to_sm89INS1_16FlashAttnFwdSm80INS1_25CollectiveMainloopFwdSm80ILi8ELi1ELb1EN4cute5tupleIJNS5_1CILi128EEENS7_ILi48EEENS7_ILi256EEEEEELi256ENS_10bfloat16_tEfNS_4arch4Sm80ELb1ELb0ELb0ELb1ELb0ELb0ELb1ELb1EEENS1_21CollectiveEpilogueFwdINS6_IJS8_SA_S9_EEENS6_IJNS7_ILi1EEESI_SI_EEESC_SE_Li256ELb1ELb1ELb1ELb0EEENS1_36VarlenDynamicPersistentTileSchedulerILi128ELi48ELi256ELi256ELb1ELb1ELb0ELb1ELb1ELb1EEEEEEEEEvNT_6ParamsE:
	.zero		1432


//--------------------- .nv.constant0._ZN7cutlass13device_kernelIN5flash19enable_sm80_to_sm89INS1_16FlashAttnFwdSm80INS1_25CollectiveMainloopFwdSm80ILi8ELi1ELb0EN4cute5tupleIJNS5_1CILi128EEENS7_ILi32EEENS7_ILi256EEEEEELi256ENS_10bfloat16_tEfNS_4arch4Sm80ELb1ELb0ELb0ELb1ELb0ELb1ELb1ELb1EEENS1_21CollectiveEpilogueFwdINS6_IJS8_SA_S9_EEENS6_IJNS7_ILi1EEESI_SI_EEESC_SE_Li256ELb1ELb1ELb1ELb0EEENS1_36VarlenDynamicPersistentTileSchedulerILi128ELi32ELi256ELi256ELb1ELb1ELb0ELb1ELb1ELb1EEEEEEEEEvNT_6ParamsE --------------------------
	.section	.nv.constant0._ZN7cutlass13device_kernelIN5flash19enable_sm80_to_sm89INS1_16FlashAttnFwdSm80INS1_25CollectiveMainloopFwdSm80ILi8ELi1ELb0EN4cute5tupleIJNS5_1CILi128EEENS7_ILi32EEENS7_ILi256EEEEEELi256ENS_10bfloat16_tEfNS_4arch4Sm80ELb1ELb0ELb0ELb1ELb0ELb1ELb1ELb1EEENS1_21CollectiveEpilogueFwdINS6_IJS8_SA_S9_EEENS6_IJNS7_ILi1EEESI_SI_EEESC_SE_Li256ELb1ELb1ELb1ELb0EEENS1_36VarlenDynamicPersistentTileSchedulerILi128ELi32ELi256ELi256ELb1ELb1ELb0ELb1ELb1ELb1EEEEEEEEEvNT_6ParamsE,"a",@progbits
	.sectionflags	@""
	.align	4
.nv.constant0._ZN7cutlass13device_kernelIN5flash19enable_sm80_to_sm89INS1_16FlashAttnFwdSm80INS1_25CollectiveMainloopFwdSm80ILi8ELi1ELb0EN4cute5tupleIJNS5_1CILi128EEENS7_ILi32EEENS7_ILi256EEEEEELi256ENS_10bfloat16_tEfNS_4arch4Sm80ELb1ELb0ELb0ELb1ELb0ELb1ELb1ELb1EEENS1_21CollectiveEpilogueFwdINS6_IJS8_SA_S9_EEENS6_IJNS7_ILi1EEESI_SI_EEESC_SE_Li256ELb1ELb1ELb1ELb0EEENS1_36VarlenDynamicPersistentTileSchedulerILi128ELi32ELi256ELi256ELb1ELb1ELb0ELb1ELb1ELb1EEEEEEEEEvNT_6ParamsE:
	.zero		1432


//--------------------- .nv.constant0._ZN7cutlass13device_kernelIN5flash19enable_sm80_to_sm89INS1_16FlashAttnFwdSm80INS1_25CollectiveMainloopFwdSm80ILi8ELi1ELb0EN4cute5tupleIJNS5_1CILi128EEENS7_ILi96EEENS7_ILi256EEEEEELi256ENS_10bfloat16_tEfNS_4arch4Sm80ELb0ELb0ELb0ELb0ELb0ELb0ELb1ELb1EEENS1_21CollectiveEpilogueFwdINS6_IJS8_SA_S9_EEENS6_IJNS7_ILi1EEESI_SI_EEESC_SE_Li256ELb0ELb1ELb1ELb0EEENS1_19SingleTileSchedulerILb0ELb1ELb1ELi128EEEEEEEEEvNT_6ParamsE --------------------------
	.section	.nv.constant0._ZN7cutlass13device_kernelIN5flash19enable_sm80_to_sm89INS1_16FlashAttnFwdSm80INS1_25CollectiveMainloopFwdSm80ILi8ELi1ELb0EN4cute5tupleIJNS5_1CILi128EEENS7_ILi96EEENS7_ILi256EEEEEELi256ENS_10bfloat16_tEfNS_4arch4Sm80ELb0ELb0ELb0ELb0ELb0ELb0ELb1ELb1EEENS1_21CollectiveEpilogueFwdINS6_IJS8_SA_S9_EEENS6_IJNS7_ILi1EEESI_SI_EEESC_SE_Li256ELb0ELb1ELb1ELb0EEENS1_19SingleTileSchedulerILb0ELb1ELb1ELi128EEEEEEEEEvNT_6ParamsE,"a",@progbits
	.sectionflags	@""
	.align	4
.nv.constant0._ZN7cutlass13device_kernelIN5flash19enable_sm80_to_sm89INS1_16FlashAttnFwdSm80INS1_25CollectiveMainloopFwdSm80ILi8ELi1ELb0EN4cute5tupleIJNS5_1CILi128EEENS7_ILi96EEENS7_ILi256EEEEEELi256ENS_10bfloat16_tEfNS_4arch4Sm80ELb0ELb0ELb0ELb0ELb0ELb0ELb1ELb1EEENS1_21CollectiveEpilogueFwdINS6_IJS8_SA_S9_EEENS6_IJNS7_ILi1EEESI_SI_EEESC_SE_Li256ELb0ELb1ELb1ELb0EEENS1_19SingleTileSchedulerILb0ELb1ELb1ELi128EEEEEEEEEvNT_6ParamsE:
	.zero		1400


//--------------------- .nv.constant0._ZN7cutlass13device_kernelIN5flash19enable_sm80_to_sm89INS1_16FlashAttnFwdSm80INS1_25CollectiveMainloopFwdSm80ILi8ELi1ELb0EN4cute5tupleIJNS5_1CILi128EEENS7_ILi64EEENS7_ILi256EEEEEELi256ENS_10bfloat16_tEfNS_4arch4Sm80ELb0ELb0ELb0ELb1ELb0ELb0ELb1ELb1EEENS1_21CollectiveEpilogueFwdINS6_IJS8_SA_S9_EEENS6_IJNS7_ILi1EEESI_SI_EEESC_SE_Li256ELb1ELb1ELb1ELb0EEENS1_36VarlenDynamicPersistentTileSchedulerILi128ELi64ELi256ELi256ELb1ELb1ELb0ELb0ELb1ELb1EEEEEEEEEvNT_6ParamsE --------------------------
	.section	.nv.constant0._ZN7cutlass13device_kernelIN5flash19enable_sm80_to_sm89INS1_16FlashAttnFwdSm80INS1_25CollectiveMainloopFwdSm80ILi8ELi1ELb0EN4cute5tupleIJNS5_1CILi128EEENS7_ILi64EEENS7_ILi256EEEEEELi256ENS_10bfloat16_tEfNS_4arch4Sm80ELb0ELb0ELb0ELb1ELb0ELb0ELb1ELb1EEENS1_21CollectiveEpilogueFwdINS6_IJS8_SA_S9_EEENS6_IJNS7_ILi1EEESI_SI_EEESC_SE_Li256ELb1ELb1ELb1ELb0EEENS1_36VarlenDynamicPersistentTileSchedulerILi128ELi64ELi256ELi256ELb1ELb1ELb0ELb0ELb1ELb1EEEEEEEEEvNT_6ParamsE,"a",@progbits
	.sectionflags	@""
	.align	4
.nv.constant0._ZN7cutlass13device_kernelIN5flash19enable_sm80_to_sm89INS1_16FlashAttnFwdSm80INS1_25CollectiveMainloopFwdSm80ILi8ELi1ELb0EN4cute5tupleIJNS5_1CILi128EEENS7_ILi64EEENS7_ILi256EEEEEELi256ENS_10bfloat16_tEfNS_4arch4Sm80ELb0ELb0ELb0ELb1ELb0ELb0ELb1ELb1EEENS1_21CollectiveEpilogueFwdINS6_IJS8_SA_S9_EEENS6_IJNS7_ILi1EEESI_SI_EEESC_SE_Li256ELb1ELb1ELb1ELb0EEENS1_36VarlenDynamicPersistentTileSchedulerILi128ELi64ELi256ELi256ELb1ELb1ELb0ELb0ELb1ELb1EEEEEEEEEvNT_6ParamsE:
	.zero		1432


//--------------------- .nv.constant0._ZN7cutlass13device_kernelIN5flash19enable_sm80_to_sm89INS1_16FlashAttnFwdSm80INS1_25CollectiveMainloopFwdSm80ILi8ELi1ELb0EN4cute5tupleIJNS5_1CILi128EEENS7_ILi48EEENS7_ILi256EEEEEELi256ENS_10bfloat16_tEfNS_4arch4Sm80ELb0ELb0ELb0ELb1ELb0ELb1ELb1ELb1EEENS1_21CollectiveEpilogueFwdINS6_IJS8_SA_S9_EEENS6_IJNS7_ILi1EEESI_SI_EEESC_SE_Li256ELb1ELb1ELb1ELb0EEENS1_36VarlenDynamicPersistentTileSchedulerILi128ELi48ELi256ELi256ELb1ELb1ELb0ELb0ELb1ELb1EEEEEEEEEvNT_6ParamsE --------------------------
	.section	.nv.constant0._ZN7cutlass13device_kernelIN5flash19enable_sm80_to_sm89INS1_16FlashAttnFwdSm80INS1_25CollectiveMainloopFwdSm80ILi8ELi1ELb0EN4cute5tupleIJNS5_1CILi128EEENS7_ILi48EEENS7_ILi256EEEEEELi256ENS_10bfloat16_tEfNS_4arch4Sm80ELb0ELb0ELb0ELb1ELb0ELb1ELb1ELb1EEENS1_21CollectiveEpilogueFwdINS6_IJS8_SA_S9_EEENS6_IJNS7_ILi1EEESI_SI_EEESC_SE_Li256ELb1ELb1ELb1ELb0EEENS1_36VarlenDynamicPersistentTileSchedulerILi128ELi48ELi256ELi256ELb1ELb1ELb0ELb0ELb1ELb1EEEEEEEEEvNT_6ParamsE,"a",@progbits
	.sectionflags	@""
	.align	4
.nv.constant0._ZN7cutlass13device_kernelIN5flash19enable_sm80_to_sm89INS1_16FlashAttnFwdSm80INS1_25CollectiveMainloopFwdSm80ILi8ELi1ELb0EN4cute5tupleIJNS5_1CILi128EEENS7_ILi48EEENS7_ILi256EEEEEELi256ENS_10bfloat16_tEfNS_4arch4Sm80ELb0ELb0ELb0ELb1ELb0ELb1ELb1ELb1EEENS1_21CollectiveEpilogueFwdINS6_IJS8_SA_S9_EEENS6_IJNS7_ILi1EEESI_SI_EEESC_SE_Li256ELb1ELb1ELb1ELb0EEENS1_36VarlenDynamicPersistentTileSchedulerILi128ELi48ELi256ELi256ELb1ELb1ELb0ELb0ELb1ELb1EEEEEEEEEvNT_6ParamsE:
	.zero		1432


//--------------------- .nv.constant0._ZN7cutlass13device_kernelIN5flash19enable_sm80_to_sm89INS1_16FlashAttnFwdSm80INS1_25CollectiveMainloopFwdSm80ILi8ELi1ELb0EN4cute5tupleIJNS5_1CILi128EEENS7_ILi64EEENS7_ILi256EEEEEELi256ENS_10bfloat16_tEfNS_4arch4Sm80ELb0ELb1ELb0ELb0ELb0ELb0ELb1ELb1EEENS1_21CollectiveEpilogueFwdINS6_IJS8_SA_S9_EEENS6_IJNS7_ILi1EEESI_SI_EEESC_SE_Li256ELb0ELb1ELb1ELb0EEENS1_19SingleTileSchedulerILb0ELb1ELb1ELi128EEEEEEEEEvNT_6ParamsE --------------------------
	.section	.nv.constant0._ZN7cutlass13device_kernelIN5flash19enable_sm80_to_sm89INS1_16FlashAttnFwdSm80INS1_25CollectiveMainloopFwdSm80ILi8ELi1ELb0EN4cute5tupleIJNS5_1CILi128EEENS7_ILi64EEENS7_ILi256EEEEEELi256ENS_10bfloat16_tEfNS_4arch4Sm80ELb0ELb1ELb0ELb0ELb0ELb0ELb1ELb1EEENS1_21CollectiveEpilogueFwdINS6_IJS8_SA_S9_EEENS6_IJNS7_ILi1EEESI_SI_EEESC_SE_Li256ELb0ELb1ELb1ELb0EEENS1_19SingleTileSchedulerILb0ELb1ELb1ELi128EEEEEEEEEvNT_6ParamsE,"a",@progbits
	.sectionflags	@""
	.align	4
.nv.constant0._ZN7cutlass13device_kernelIN5flash19enable_sm80_to_sm89INS1_16FlashAttnFwdSm80INS1_25CollectiveMainloopFwdSm80ILi8ELi1ELb0EN4cute5tupleIJNS5_1CILi128EEENS7_ILi64EEENS7_ILi256EEEEEELi256ENS_10bfloat16_tEfNS_4arch4Sm80ELb0ELb1ELb0ELb0ELb0ELb0ELb1ELb1EEENS1_21CollectiveEpilogueFwdINS6_IJS8_SA_S9_EEENS6_IJNS7_ILi1EEESI_SI_EEESC_SE_Li256ELb0ELb1ELb1ELb0EEENS1_19SingleTileSchedulerILb0ELb1ELb1ELi128EEEEEEEEEvNT_6ParamsE:
	.zero		1400


//--------------------- .nv.constant0._ZN7cutlass13device_kernelIN5flash19enable_sm80_to_sm89INS1_16FlashAttnFwdSm80INS1_25CollectiveMainloopFwdSm80ILi8ELi1ELb0EN4cute5tupleIJNS5_1CILi128EEENS7_ILi64EEENS7_ILi256EEEEEELi256ENS_10bfloat16_tEfNS_4arch4Sm80ELb0ELb1ELb0ELb1ELb0ELb0ELb1ELb1EEENS1_21CollectiveEpilogueFwdINS6_IJS8_SA_S9_EEENS6_IJNS7_ILi1EEESI_SI_EEESC_SE_Li256ELb1ELb1ELb1ELb0EEENS1_36VarlenDynamicPersistentTileSchedulerILi128ELi64ELi256ELi256ELb1ELb1ELb0ELb1ELb0ELb1EEEEEEEEEvNT_6ParamsE --------------------------
	.section	.nv.constant0._ZN7cutlass13device_kernelIN5flash19enable_sm80_to_sm89INS1_16FlashAttnFwdSm80INS1_25CollectiveMainloopFwdSm80ILi8ELi1ELb0EN4cute5tupleIJNS5_1CILi128EEENS7_ILi64EEENS7_ILi256EEEEEELi256ENS_10bfloat16_tEfNS_4arch4Sm80ELb0ELb1ELb0ELb1ELb0ELb0ELb1ELb1EEENS1_21CollectiveEpilogueFwdINS6_IJS8_SA_S9_EEENS6_IJNS7_ILi1EEESI_SI_EEESC_SE_Li256ELb1ELb1ELb1ELb0EEENS1_36VarlenDynamicPersistentTileSchedulerILi128ELi64ELi256ELi256ELb1ELb1ELb0ELb1ELb0ELb1EEEEEEEEEvNT_6ParamsE,"a",@progbits
	.sectionflags	@""
	.align	4
.nv.constant0._ZN7cutlass13device_kernelIN5flash19enable_sm80_to_sm89INS1_16FlashAttnFwdSm80INS1_25CollectiveMainloopFwdSm80ILi8ELi1ELb0EN4cute5tupleIJNS5_1CILi128EEENS7_ILi64EEENS7_ILi256EEEEEELi256ENS_10bfloat16_tEfNS_4arch4Sm80ELb0ELb1ELb0ELb1ELb0ELb0ELb1ELb1EEENS1_21CollectiveEpilogueFwdINS6_IJS8_SA_S9_EEENS6_IJNS7_ILi1EEESI_SI_EEESC_SE_Li256ELb1ELb1ELb1ELb0EEENS1_36VarlenDynamicPersistentTileSchedulerILi128ELi64ELi256ELi256ELb1ELb1ELb0ELb1ELb0ELb1EEEEEEEEEvNT_6ParamsE:
	.zero		1432


//--------------------- .nv.constant0._ZN7cutlass13device_kernelIN5flash19enable_sm80_to_sm89INS1_16FlashAttnFwdSm80INS1_25CollectiveMainloopFwdSm80ILi8ELi1ELb0EN4cute5tupleIJNS5_1CILi128EEENS7_ILi48EEENS7_ILi256EEEEEELi256ENS_10bfloat16_tEfNS_4arch4Sm80ELb0ELb1ELb0ELb1ELb0ELb1ELb1ELb1EEENS1_21CollectiveEpilogueFwdINS6_IJS8_SA_S9_EEENS6_IJNS7_ILi1EEESI_SI_EEESC_SE_Li256ELb1ELb1ELb1ELb0EEENS1_36VarlenDynamicPersistentTileSchedulerILi128ELi48ELi256ELi256ELb1ELb1ELb0ELb1ELb0ELb1EEEEEEEEEvNT_6ParamsE --------------------------
	.section	.nv.constant0._ZN7cutlass13device_kernelIN5flash19enable_sm80_to_sm89INS1_16FlashAttnFwdSm80INS1_25CollectiveMainloopFwdSm80ILi8ELi1ELb0EN4cute5tupleIJNS5_1CILi128EEENS7_ILi48EEENS7_ILi256EEEEEELi256ENS_10bfloat16_tEfNS_4arch4Sm80ELb0ELb1ELb0ELb1ELb0ELb1ELb1ELb1EEENS1_21CollectiveEpilogueFwdINS6_IJS8_SA_S9_EEENS6_IJNS7_ILi1EEESI_SI_EEESC_SE_Li256ELb1ELb1ELb1ELb0EEENS1_36VarlenDynamicPersistentTileSchedulerILi128ELi48ELi256ELi256ELb1ELb1ELb0ELb1ELb0ELb1EEEEEEEEEvNT_6ParamsE,"a",@progbits
	.sectionflags	@""
	.align	4
.nv.constant0._ZN7cutlass13device_kernelIN5flash19enable_sm80_to_sm89INS1_16FlashAttnFwdSm80INS1_25CollectiveMainloopFwdSm80ILi8ELi1ELb0EN4cute5tupleIJNS5_1CILi128EEENS7_ILi48EEENS7_ILi256EEEEEELi256ENS_10bfloat16_tEfNS_4arch4Sm80ELb0ELb1ELb0ELb1ELb0ELb1ELb1ELb1EEENS1_21CollectiveEpilogueFwdINS6_IJS8_SA_S9_EEENS6_IJNS7_ILi1EEESI_SI_EEESC_SE_Li256ELb1ELb1ELb1ELb0EEENS1_36VarlenDynamicPersistentTileSchedulerILi128ELi48ELi256ELi256ELb1ELb1ELb0ELb1ELb0ELb1EEEEEEEEEvNT_6ParamsE:
	.zero		1432


//--------------------- .nv.constant0._ZN7cutlass13device_kernelIN5flash19enable_sm80_to_sm89INS1_16FlashAttnFwdSm80INS1_25CollectiveMainloopFwdSm80ILi8ELi1ELb0EN4cute5tupleIJNS5_1CILi128EEENS7_ILi96EEENS7_ILi256EEEEEELi256ENS_10bfloat16_tEfNS_4arch4Sm80ELb1ELb0ELb0ELb0ELb0ELb0ELb1ELb1EEENS1_21CollectiveEpilogueFwdINS6_IJS8_SA_S9_EEENS6_IJNS7_ILi1EEESI_SI_EEESC_SE_Li256ELb0ELb1ELb1ELb0EEENS1_30DynamicPersistentTileSchedulerILi256ELi256ELb1ELb1ELb0EEEEEEEEEvNT_6ParamsE --------------------------
	.section	.nv.constant0._ZN7cutlass13device_kernelIN5flash19enable_sm80_to_sm89INS1_16FlashAttnFwdSm80INS1_25CollectiveMainloopFwdSm80ILi8ELi1ELb0EN4cute5tupleIJNS5_1CILi128EEENS7_ILi96EEENS7_ILi256EEEEEELi256ENS_10bfloat16_tEfNS_4arch4Sm80ELb1ELb0ELb0ELb0ELb0ELb0ELb1ELb1EEENS1_21CollectiveEpilogueFwdINS6_IJS8_SA_S9_EEENS6_IJNS7_ILi1EEESI_SI_EEESC_SE_Li256ELb0ELb1ELb1ELb0EEENS1_30DynamicPersistentTileSchedulerILi256ELi256ELb1ELb1ELb0EEEEEEEEEvNT_6ParamsE,"a",@progbits
	.sectionflags	@""
	.align	4
.nv.constant0._ZN7cutlass13device_kernelIN5flash19enable_sm80_to_sm89INS1_16FlashAttnFwdSm80INS1_25CollectiveMainloopFwdSm80ILi8ELi1ELb0EN4cute5tupleIJNS5_1CILi128EEENS7_ILi96EEENS7_ILi256EEEEEELi256ENS_10bfloat16_tEfNS_4arch4Sm80ELb1ELb0ELb0ELb0ELb0ELb0ELb1ELb1EEENS1_21CollectiveEpilogueFwdINS6_IJS8_SA_S9_EEENS6_IJNS7_ILi1EEESI_SI_EEESC_SE_Li256ELb0ELb1ELb1ELb0EEENS1_30DynamicPersistentTileSchedulerILi256ELi256ELb1ELb1ELb0EEEEEEEEEvNT_6ParamsE:
	.zero		1416


//--------------------- .nv.constant0._ZN7cutlass13device_kernelIN5flash19enable_sm80_to_sm89INS1_16FlashAttnFwdSm80INS1_25CollectiveMainloopFwdSm80ILi8ELi1ELb0EN4cute5tupleIJNS5_1CILi128EEENS7_ILi64EEENS7_ILi256EEEEEELi256ENS_10bfloat16_tEfNS_4arch4Sm80ELb1ELb0ELb0ELb1ELb0ELb0ELb1ELb1EEENS1_21CollectiveEpilogueFwdINS6_IJS8_SA_S9_EEENS6_IJNS7_ILi1EEESI_SI_EEESC_SE_Li256ELb1ELb1ELb1ELb0EEENS1_36VarlenDynamicPersistentTileSchedulerILi128ELi64ELi256ELi256ELb1ELb1ELb0ELb1ELb1ELb1EEEEEEEEEvNT_6ParamsE --------------------------
	.section	.nv.constant0._ZN7cutlass13device_kernelIN5flash19enable_sm80_to_sm89INS1_16FlashAttnFwdSm80INS1_25CollectiveMainloopFwdSm80ILi8ELi1ELb0EN4cute5tupleIJNS5_1CILi128EEENS7_ILi64EEENS7_ILi256EEEEEELi256ENS_10bfloat16_tEfNS_4arch4Sm80ELb1ELb0ELb0ELb1ELb0ELb0ELb1ELb1EEENS1_21CollectiveEpilogueFwdINS6_IJS8_SA_S9_EEENS6_IJNS7_ILi1EEESI_SI_EEESC_SE_Li256ELb1ELb1ELb1ELb0EEENS1_36VarlenDynamicPersistentTileSchedulerILi128ELi64ELi256ELi256ELb1ELb1ELb0ELb1ELb1ELb1EEEEEEEEEvNT_6ParamsE,"a",@progbits
	.sectionflags	@""
	.align	4
.nv.constant0._ZN7cutlass13device_kernelIN5flash19enable_sm80_to_sm89INS1_16FlashAttnFwdSm80INS1_25CollectiveMainloopFwdSm80ILi8ELi1ELb0EN4cute5tupleIJNS5_1CILi128EEENS7_ILi64EEENS7_ILi256EEEEEELi256ENS_10bfloat16_tEfNS_4arch4Sm80ELb1ELb0ELb0ELb1ELb0ELb0ELb1ELb1EEENS1_21CollectiveEpilogueFwdINS6_IJS8_SA_S9_EEENS6_IJNS7_ILi1EEESI_SI_EEESC_SE_Li256ELb1ELb1ELb1ELb0EEENS1_36VarlenDynamicPersistentTileSchedulerILi128ELi64ELi256ELi256ELb1ELb1ELb0ELb1ELb1ELb1EEEEEEEEEvNT_6ParamsE:
	.zero		1432


//--------------------- .nv.constant0._ZN7cutlass13device_kernelIN5flash19enable_sm80_to_sm89INS1_16FlashAttnFwdSm80INS1_25CollectiveMainloopFwdSm80ILi8ELi1ELb0EN4cute5tupleIJNS5_1CILi128EEENS7_ILi48EEENS7_ILi256EEEEEELi256ENS_10bfloat16_tEfNS_4arch4Sm80ELb1ELb0ELb0ELb1ELb0ELb1ELb1ELb1EEENS1_21CollectiveEpilogueFwdINS6_IJS8_SA_S9_EEENS6_IJNS7_ILi1EEESI_SI_EEESC_SE_Li256ELb1ELb1ELb1ELb0EEENS1_36VarlenDynamicPersistentTileSchedulerILi128ELi48ELi256ELi256ELb1ELb1ELb0ELb1ELb1ELb1EEEEEEEEEvNT_6ParamsE --------------------------
	.section	.nv.constant0._ZN7cutlass13device_kernelIN5flash19enable_sm80_to_sm89INS1_16FlashAttnFwdSm80INS1_25CollectiveMainloopFwdSm80ILi8ELi1ELb0EN4cute5tupleIJNS5_1CILi128EEENS7_ILi48EEENS7_ILi256EEEEEELi256ENS_10bfloat16_tEfNS_4arch4Sm80ELb1ELb0ELb0ELb1ELb0ELb1ELb1ELb1EEENS1_21CollectiveEpilogueFwdINS6_IJS8_SA_S9_EEENS6_IJNS7_ILi1EEESI_SI_EEESC_SE_Li256ELb1ELb1ELb1ELb0EEENS1_36VarlenDynamicPersistentTileSchedulerILi128ELi48ELi256ELi256ELb1ELb1ELb0ELb1ELb1ELb1EEEEEEEEEvNT_6ParamsE,"a",@progbits
	.sectionflags	@""
	.align	4
.nv.constant0._ZN7cutlass13device_kernelIN5flash19enable_sm80_to_sm89INS1_16FlashAttnFwdSm80INS1_25CollectiveMainloopFwdSm80ILi8ELi1ELb0EN4cute5tupleIJNS5_1CILi128EEENS7_ILi48EEENS7_ILi256EEEEEELi256ENS_10bfloat16_tEfNS_4arch4Sm80ELb1ELb0ELb0ELb1ELb0ELb1ELb1ELb1EEENS1_21CollectiveEpilogueFwdINS6_IJS8_SA_S9_EEENS6_IJNS7_ILi1EEESI_SI_EEESC_SE_Li256ELb1ELb1ELb1ELb0EEENS1_36VarlenDynamicPersistentTileSchedulerILi128ELi48ELi256ELi256ELb1ELb1ELb0ELb1ELb1ELb1EEEEEEEEEvNT_6ParamsE:
	.zero		1432


//--------------------- .text._ZN7cutlass13device_kernelIN5flash19enable_sm80_to_sm89INS1_16FlashAttnFwdSm80INS1_25CollectiveMainloopFwdSm80ILi8ELi1ELb1EN4cute5tupleIJNS5_1CILi128EEENS7_ILi64EEENS7_ILi256EEEEEELi256ENS_10bfloat16_tEfNS_4arch4Sm80ELb0ELb0ELb0ELb0ELb0ELb0ELb1ELb1EEENS1_21CollectiveEpilogueFwdINS6_IJS8_SA_S9_EEENS6_IJNS7_ILi1EEESI_SI_EEESC_SE_Li256ELb0ELb1ELb1ELb0EEENS1_19SingleTileSchedulerILb0ELb1ELb1ELi128EEEEEEEEEvNT_6ParamsE --------------------------
	.section	.text._ZN7cutlass13device_kernelIN5flash19enable_sm80_to_sm89INS1_16FlashAttnFwdSm80INS1_25CollectiveMainloopFwdSm80ILi8ELi1ELb1EN4cute5tupleIJNS5_1CILi128EEENS7_ILi64EEENS7_ILi256EEEEEELi256ENS_10bfloat16_tEfNS_4arch4Sm80ELb0ELb0ELb0ELb0ELb0ELb0ELb1ELb1EEENS1_21CollectiveEpilogueFwdINS6_IJS8_SA_S9_EEENS6_IJNS7_ILi1EEESI_SI_EEESC_SE_Li256ELb0ELb1ELb1ELb0EEENS1_19SingleTileSchedulerILb0ELb1ELb1ELi128EEEEEEEEEvNT_6ParamsE,"ax",@progbits
	.sectioninfo	@"SHI_REGISTERS=255"
	.align	128
.text._ZN7cutlass13device_kernelIN5flash19enable_sm80_to_sm89INS1_16FlashAttnFwdSm80INS1_25CollectiveMainloopFwdSm80ILi8ELi1ELb1EN4cute5tupleIJNS5_1CILi128EEENS7_ILi64EEENS7_ILi256EEEEEELi256ENS_10bfloat16_tEfNS_4arch4Sm80ELb0ELb0ELb0ELb0ELb0ELb0ELb1ELb1EEENS1_21CollectiveEpilogueFwdINS6_IJS8_SA_S9_EEENS6_IJNS7_ILi1EEESI_SI_EEESC_SE_Li256ELb0ELb1ELb1ELb0EEENS1_19SingleTileSchedulerILb0ELb1ELb1ELi128EEEEEEEEEvNT_6ParamsE:
        .type           _ZN7cutlass13device_kernelIN5flash19enable_sm80_to_sm89INS1_16FlashAttnFwdSm80INS1_25CollectiveMainloopFwdSm80ILi8ELi1ELb1EN4cute5tupleIJNS5_1CILi128EEENS7_ILi64EEENS7_ILi256EEEEEELi256ENS_10bfloat16_tEfNS_4arch4Sm80ELb0ELb0ELb0ELb0ELb0ELb0ELb1ELb1EEENS1_21CollectiveEpilogueFwdINS6_IJS8_SA_S9_EEENS6_IJNS7_ILi1EEESI_SI_EEESC_SE_Li256ELb0ELb1ELb1ELb0EEENS1_19SingleTileSchedulerILb0ELb1ELb1ELi128EEEEEEEEEvNT_6ParamsE,@function
        .size           _ZN7cutlass13device_kernelIN5flash19enable_sm80_to_sm89INS1_16FlashAttnFwdSm80INS1_25CollectiveMainloopFwdSm80ILi8ELi1ELb1EN4cute5tupleIJNS5_1CILi128EEENS7_ILi64EEENS7_ILi256EEEEEELi256ENS_10bfloat16_tEfNS_4arch4Sm80ELb0ELb0ELb0ELb0ELb0ELb0ELb1ELb1EEENS1_21CollectiveEpilogueFwdINS6_IJS8_SA_S9_EEENS6_IJNS7_ILi1EEESI_SI_EEESC_SE_Li256ELb0ELb1ELb1ELb0EEENS1_19SingleTileSchedulerILb0ELb1ELb1ELi128EEEEEEEEEvNT_6ParamsE,(.L_x_2584 - _ZN7cutlass13device_kernelIN5flash19enable_sm80_to_sm89INS1_16FlashAttnFwdSm80INS1_25CollectiveMainloopFwdSm80ILi8ELi1ELb1EN4cute5tupleIJNS5_1CILi128EEENS7_ILi64EEENS7_ILi256EEEEEELi256ENS_10bfloat16_tEfNS_4arch4Sm80ELb0ELb0ELb0ELb0ELb0ELb0ELb1ELb1EEENS1_21CollectiveEpilogueFwdINS6_IJS8_SA_S9_EEENS6_IJNS7_ILi1EEESI_SI_EEESC_SE_Li256ELb0ELb1ELb1ELb0EEENS1_19SingleTileSchedulerILb0ELb1ELb1ELi128EEEEEEEEEvNT_6ParamsE)
        .other          _ZN7cutlass13device_kernelIN5flash19enable_sm80_to_sm89INS1_16FlashAttnFwdSm80INS1_25CollectiveMainloopFwdSm80ILi8ELi1ELb1EN4cute5tupleIJNS5_1CILi128EEENS7_ILi64EEENS7_ILi256EEEEEELi256ENS_10bfloat16_tEfNS_4arch4Sm80ELb0ELb0ELb0ELb0ELb0ELb0ELb1ELb1EEENS1_21CollectiveEpilogueFwdINS6_IJS8_SA_S9_EEENS6_IJNS7_ILi1EEESI_SI_EEESC_SE_Li256ELb0ELb1ELb1ELb0EEENS1_19SingleTileSchedulerILb0ELb1ELb1ELi128EEEEEEEEEvNT_6ParamsE,@"STO_CUDA_ENTRY STV_DEFAULT"
_ZN7cutlass13device_kernelIN5flash19enable_sm80_to_sm89INS1_16FlashAttnFwdSm80INS1_25CollectiveMainloopFwdSm80ILi8ELi1ELb1EN4cute5tupleIJNS5_1CILi128EEENS7_ILi64EEENS7_ILi256EEEEEELi256ENS_10bfloat16_tEfNS_4arch4Sm80ELb0ELb0ELb0ELb0ELb0ELb0ELb1ELb1EEENS1_21CollectiveEpilogueFwdINS6_IJS8_SA_S9_EEENS6_IJNS7_ILi1EEESI_SI_EEESC_SE_Li256ELb0ELb1ELb1ELb0EEENS1_19SingleTileSchedulerILb0ELb1ELb1ELi128EEEEEEEEEvNT_6ParamsE:
[----:B------:R-:W-:Y:S02]  /*0000*/  MOV R1, c[0x0][0x28] ;  /* 0x00000a0000017a02 */ /* 0x000fe40000000f00 */
[----:B------:R-:W1:Y:S01]  /*0010*/  S2R R164, SR_TID.X ;  /* 0x0000000000a47919 */ /* 0x000e620000002100 */
[----:B------:R-:W2:Y:S01]  /*0020*/  S2UR UR6, SR_CTAID.Y ;  /* 0x00000000000679c3 */ /* 0x000ea20000002600 */
[----:B------:R-:W-:Y:S02]  /*0030*/  IADD3 R1, R1, -0x98, RZ ;  /* 0xffffff6801017810 */ /* 0x000fe40007ffe0ff */
[----:B------:R-:W3:Y:S01]  /*0040*/  S2R R12, SR_CTAID.Z ;  /* 0x00000000000c7919 */ /* 0x000ee20000002700 */
[----:B-1----:R-:W-:-:S06]  /*0050*/  SHF.R.U32.HI R0, RZ, 0x5, R164 ;  /* 0x00000005ff007819 */ /* 0x002fcc00000116a4 */
[----:B------:R-:W1:Y:S02]  /*0060*/  SHFL.IDX PT, R0, R0, RZ, 0x1f ;  /* 0x00001fff00007589 */ /* 0x000e6400000e0000 */
[----:B-1----:R-:W-:-:S13]  /*0070*/  ISETP.NE.AND P0, PT, R0, RZ, PT ;  /* 0x000000ff0000720c */ /* 0x002fda0003f05270 */
[----:B--2---:R-:W-:Y:S05]  /*0080*/  @!P0 BRA `(.L_x_0) ;  /* 0x0000009000008947 */ /* 0x004fea0003800000 */
[----:B---3--:R-:W-:Y:S01]  /*0090*/  MOV R0, c[0x0][0x550] ;  /* 0x0001540000007a02 */ /* 0x008fe20000000f00 */
[----:B------:R-:W-:-:S03]  /*00a0*/  UMOV UR11, UR6 ;  /* 0x00000006000b7c82 */ /* 0x000fc60008000000 */
[----:B------:R-:W-:-:S13]  /*00b0*/  ISETP.NE.AND P0, PT, R0, 0x1, PT ;  /* 0x000000010000780c */ /* 0x000fda0003f05270 */
[----:B------:R-:W-:Y:S05]  /*00c0*/  @!P0 BRA `(.L_x_1) ;  /* 0x000000b000008947 */ /* 0x000fea0003800000 */
[----:B------:R-:W-:Y:S02]  /*00d0*/  ULDC UR4, c[0x0][0x554] ;  /* 0x0001550000047ab9 */ /* 0x000fe40000000800 */
[----:B------:R-:W-:Y:S02]  /*00e0*/  UIMAD.WIDE.U32 UR4, UR6, UR4, URZ ;  /* 0x00000004060472a5 */ /* 0x000fe4000f8e003f */
[----:B------:R-:W-:Y:S02]  /*00f0*/  ULDC UR11, c[0x0][0x558] ;  /* 0x00015600000b7ab9 */ /* 0x000fe40000000800 */
[----:B------:R-:W-:Y:S01]  /*0100*/  USHF.R.U32.HI UR11, URZ, UR11, UR5 ;  /* 0x0000000b3f0b7299 */ /* 0x000fe20008011605 */
[----:B------:R-:W-:Y:S05]  /*0110*/  BRA `(.L_x_1) ;  /* 0x0000006000007947 */ /* 0x000fea0003800000 */
.L_x_0:
[----:B---3--:R-:W-:Y:S02]  /*0120*/  ULDC.64 UR4, c[0x0][0x550] ;  /* 0x0001540000047ab9 */ /* 0x008fe40000000a00 */
[----:B------:R-:W-:Y:S02]  /*0130*/  UISETP.NE.AND UP0, UPT, UR4, 0x1, UPT ;  /* 0x000000010400788c */ /* 0x000fe4000bf05270 */
[----:B------:R-:W-:-:S02]  /*0140*/  UIMAD.WIDE.U32 UR8, UR6, UR5, URZ ;  /* 0x00000005060872a5 */ /* 0x000fc4000f8e003f */
[----:B------:R-:W-:Y:S02]  /*0150*/  ULDC UR4, c[0x0][0x558] ;  /* 0x0001560000047ab9 */ /* 0x000fe40000000800 */
[----:B------:R-:W-:-:S05]  /*0160*/  UMOV UR11, UR6 ;  /* 0x00000006000b7c82 */ /* 0x000fca0008000000 */
[----:B------:R-:W-:-:S03]  /*0170*/  @UP0 USHF.R.U32.HI UR11, URZ, UR4, UR9 ;  /* 0x000000043f0b0299 */ /* 0x000fc60008011609 */
.L_x_1:
[----:B------:R-:W-:Y:S01]  /*0180*/  ISETP.GE.AND P0, PT, R12, RZ, PT ;  /* 0x000000ff0c00720c */ /* 0x000fe20003f06270 */
[----:B------:R-:W-:Y:S02]  /*0190*/  UIADD3 UR5, -UR11, URZ, URZ ;  /* 0x0000003f0b057290 */ /* 0x000fe4000fffe13f */
[----:B------:R-:W-:Y:S02]  /*01a0*/  ULDC UR4, c[0x0][0x550] ;  /* 0x0001540000047ab9 */ /* 0x000fe40000000800 */
[----:B------:R-:W-:-:S08]  /*01b0*/  UIMAD UR6, UR5, UR4, UR6 ;  /* 0x00000004050672a4 */ /* 0x000fd0000f8e0206 */
[----:B------:R-:W-:Y:S05]  /*01c0*/  @!P0 EXIT ;  /* 0x000000000000894d */ /* 0x000fea0003800000 */
[----:B------:R-:W-:Y:S02]  /*01d0*/  ULDC UR4, c[0x0][0x1d0] ;  /* 0x0000740000047ab9 */ /* 0x000fe40000000800 */
[----:B------:R-:W-:Y:S02]  /*01e0*/  UISETP.GE.AND UP0, UPT, UR4, 0x1, UPT ;  /* 0x000000010400788c */ /* 0x000fe4000bf06270 */
[----:B------:R-:W-:Y:S02]  /*01f0*/  UIADD3 UR7, UR4, 0x3f, URZ ;  /* 0x0000003f04077890 */ /* 0x000fe4000fffe03f */
[----:B------:R-:W-:Y:S02]  /*0200*/  UMOV UR13, URZ ;  /* 0x0000003f000d7c82 */ /* 0x000fe40008000000 */
[----:B------:R-:W-:Y:S01]  /*0210*/  PLOP3.LUT P0, PT, PT, PT, UP0, 0x80, 0x0 ;  /* 0x000000000000781c */ /* 0x000fe20003f0f008 */
[----:B------:R-:W-:-:S04]  /*0220*/  USHF.R.S32.HI UR5, URZ, 0x1f, UR7 ;  /* 0x0000001f3f057899 */ /* 0x000fc80008011407 */
[----:B------:R-:W-:-:S04]  /*0230*/  ULEA.HI UR5, UR5, UR7, URZ, 0x6 ;  /* 0x0000000705057291 */ /* 0x000fc8000f8f303f */
[----:B------:R-:W-:-:S04]  /*0240*/  USHF.R.S32.HI UR14, URZ, 0x6, UR5 ;  /* 0x000000063f0e7899 */ /* 0x000fc80008011405 */
[----:B------:R-:W-:Y:S05]  /*0250*/  @!P0 BRA `(.L_x_2) ;  /* 0x0000024000008947 */ /* 0x000fea0003800000 */
[----:B------:R-:W-:Y:S02]  /*0260*/  USHF.R.U32.HI UR4, URZ, 0x10, UR6 ;  /* 0x000000103f047899 */ /* 0x000fe40008011606 */
[----:B------:R-:W-:Y:S02]  /*0270*/  ULDC UR5, c[0x0][0x338] ;  /* 0x0000ce0000057ab9 */ /* 0x000fe40000000800 */
[----:B------:R-:W-:Y:S02]  /*0280*/  UISETP.NE.AND UP0, UPT, UR4, URZ, UPT ;  /* 0x0000003f0400728c */ /* 0x000fe4000bf05270 */
[----:B------:R-:W-:Y:S02]  /*0290*/  UMOV UR12, URZ ;  /* 0x0000003f000c7c82 */ /* 0x000fe40008000000 */
[----:B------:R-:W-:-:S04]  /*02a0*/  USEL UR5, UR4, UR5, UP0 ;  /* 0x0000000504057287 */ /* 0x000fc80008000000 */
[----:B------:R-:W-:Y:S02]  /*02b0*/  UIADD3 UR10, UR14, -0x1, UR5 ;  /* 0xffffffff0e0a7890 */ /* 0x000fe4000fffe005 */
[----:B------:R-:W-:-:S05]  /*02c0*/  IMAD.U32 R2, RZ, RZ, UR5 ;  /* 0x00000005ff027e24 */ /* 0x000fca000f8e00ff */
[-C--:B------:R-:W-:Y:S02]  /*02d0*/  IABS R0, R2.reuse ;  /* 0x0000000200007213 */ /* 0x080fe40000000000 */
[----:B------:R-:W-:Y:S02]  /*02e0*/  IABS R2, R2 ;  /* 0x0000000200027213 */ /* 0x000fe40000000000 */
[----:B------:R-:W1:Y:S02]  /*02f0*/  R2UR UR9, R0 ;  /* 0x00000000000973c2 */ /* 0x000e6400000e0000 */
[----:B-1----:R-:W1:Y:S08]  /*0300*/  I2F.RP R0, UR9 ;  /* 0x0000000900007d06 */ /* 0x002e700008209400 */
[----:B-1----:R-:W1:Y:S02]  /*0310*/  MUFU.RCP R0, R0 ;  /* 0x0000000000007308 */ /* 0x002e640000001000 */
[----:B-1----:R-:W-:-:S06]  /*0320*/  IADD3 R0, R0, 0xffffffe, RZ ;  /* 0x0ffffffe00007810 */ /* 0x002fcc0007ffe0ff */
[----:B------:R-:W1:Y:S02]  /*0330*/  F2I.FTZ.U32.TRUNC.NTZ R0, R0 ;  /* 0x0000000000007305 */ /* 0x000e64000021f000 */
[----:B-1----:R1:W2:Y:S02]  /*0340*/  R2UR UR13, R0 ;  /* 0x00000000000d73c2 */ /* 0x0022a400000e0000 */
[----:B-1----:R-:W-:Y:S01]  /*0350*/  IMAD.U32 R0, RZ, RZ, UR10 ;  /* 0x0000000aff007e24 */ /* 0x002fe2000f8e00ff */
[----:B--2---:R-:W-:Y:S02]  /*0360*/  UIADD3 UR4, URZ, -UR13, URZ ;  /* 0x8000000d3f047290 */ /* 0x004fe4000fffe03f */
[----:B------:R-:W-:Y:S02]  /*0370*/  ULOP3.LUT UR10, UR10, UR5, URZ, 0x3c, !UPT ;  /* 0x000000050a0a7292 */ /* 0x000fe4000f8e3c3f */
[----:B------:R-:W-:Y:S01]  /*0380*/  IABS R0, R0 ;  /* 0x0000000000007213 */ /* 0x000fe20000000000 */
[----:B------:R-:W-:-:S04]  /*0390*/  UIMAD UR4, UR4, UR9, URZ ;  /* 0x00000009040472a4 */ /* 0x000fc8000f8e023f */
[----:B------:R-:W-:Y:S01]  /*03a0*/  IMAD.MOV.U32 R3, RZ, RZ, R0 ;  /* 0x000000ffff037224 */ /* 0x000fe200078e0000 */
[----:B------:R-:W-:Y:S01]  /*03b0*/  UIMAD.WIDE.U32 UR12, UR13, UR4, UR12 ;  /* 0x000000040d0c72a5 */ /* 0x000fe2000f8e000c */
[----:B------:R-:W-:Y:S02]  /*03c0*/  IMAD.MOV R0, RZ, RZ, -R2 ;  /* 0x000000ffff007224 */ /* 0x000fe400078e0a02 */
[----:B------:R-:W1:Y:S08]  /*03d0*/  R2UR UR8, R3 ;  /* 0x00000000030873c2 */ /* 0x000e7000000e0000 */
[----:B------:R-:W2:Y:S01]  /*03e0*/  R2UR UR7, R0 ;  /* 0x00000000000773c2 */ /* 0x000ea200000e0000 */
[----:B-1----:R-:W-:-:S04]  /*03f0*/  UIMAD.WIDE.U32 UR12, UR13, UR8, URZ ;  /* 0x000000080d0c72a5 */ /* 0x002fc8000f8e003f */
[----:B--2---:R-:W-:-:S04]  /*0400*/  UIMAD UR7, UR13, UR7, UR8 ;  /* 0x000000070d0772a4 */ /* 0x004fc8000f8e0208 */
[----:B------:R-:W-:-:S11]  /*0410*/  UISETP.GT.U32.AND UP0, UPT, UR9, UR7, UPT ;  /* 0x000000070900728c */ /* 0x000fd6000bf04070 */
[----:B------:R-:W-:Y:S02]  /*0420*/  @!UP0 UIADD3 UR7, UR7, -UR9, URZ ;  /* 0x8000000907078290 */ /* 0x000fe4000fffe03f */
[----:B------:R-:W-:Y:S02]  /*0430*/  @!UP0 UIADD3 UR13, UR13, 0x1, URZ ;  /* 0x000000010d0d8890 */ /* 0x000fe4000fffe03f */
[----:B------:R-:W-:Y:S02]  /*0440*/  UISETP.GE.U32.AND UP1, UPT, UR7, UR9, UPT ;  /* 0x000000090700728c */ /* 0x000fe4000bf26070 */
[----:B------:R-:W-:-:S09]  /*0450*/  UISETP.GE.AND UP0, UPT, UR10, URZ, UPT ;  /* 0x0000003f0a00728c */ /* 0x000fd2000bf06270 */
[----:B------:R-:W-:Y:S02]  /*0460*/  @UP1 UIADD3 UR13, UR13, 0x1, URZ ;  /* 0x000000010d0d1890 */ /* 0x000fe4000fffe03f */
[----:B------:R-:W-:Y:S02]  /*0470*/  UISETP.NE.AND UP1, UPT, UR5, URZ, UPT ;  /* 0x0000003f0500728c */ /* 0x000fe4000bf25270 */
[----:B------:R-:W-:-:S09]  /*0480*/  @!UP0 UIADD3 UR13, -UR13, URZ, URZ ;  /* 0x0000003f0d0d8290 */ /* 0x000fd2000fffe13f */
[----:B------:R-:W-:Y:S02]  /*0490*/  @!UP1 ULOP3.LUT UR13, URZ, UR5, URZ, 0x33, !UPT ;  /* 0x000000053f0d9292 */ /* 0x000fe4000f8e333f */
.L_x_2:
[----:B------:R-:W-:Y:S01]  /*04a0*/  ULOP3.LUT UR8, UR6, 0xffff, URZ, 0xc0, !UPT ;  /* 0x0000ffff06087892 */ /* 0x000fe2000f8ec03f */
[----:B------:R-:W-:Y:S01]  /*04b0*/  PLOP3.LUT P2, PT, PT, PT, PT, 0x80, 0x0 ;  /* 0x000000000000781c */ /* 0x000fe20003f4f070 */
[----:B------:R-:W-:Y:S01]  /*04c0*/  CS2R R14, SRZ ;  /* 0x00000000000e7805 */ /* 0x000fe2000001ff00 */
[----:B------:R-:W-:Y:S01]  /*04d0*/  CS2R R162, SRZ ;  /* 0x0000000000a27805 */ /* 0x000fe2000001ff00 */
[----:B------:R-:W-:Y:S01]  /*04e0*/  UIMAD UR8, UR8, UR13, URZ ;  /* 0x0000000d080872a4 */ /* 0x000fe2000f8e023f */
[----:B------:R-:W-:Y:S01]  /*04f0*/  CS2R R160, SRZ ;  /* 0x0000000000a07805 */ /* 0x000fe2000001ff00 */
[----:B------:R-:W-:Y:S01]  /*0500*/  CS2R R158, SRZ ;  /* 0x00000000009e7805 */ /* 0x000fe2000001ff00 */
[----:B------:R-:W-:Y:S01]  /*0510*/  CS2R R156, SRZ ;  /* 0x00000000009c7805 */ /* 0x000fe2000001ff00 */
[----:B------:R-:W-:Y:S01]  /*0520*/  UIADD3 UR13, UR8, UR13, URZ ;  /* 0x0000000d080d7290 */ /* 0x000fe2000fffe03f */
[----:B------:R-:W-:Y:S01]  /*0530*/  CS2R R154, SRZ ;  /* 0x00000000009a7805 */ /* 0x000fe2000001ff00 */
[----:B------:R-:W-:Y:S01]  /*0540*/  CS2R R152, SRZ ;  /* 0x0000000000987805 */ /* 0x000fe2000001ff00 */
[----:B------:R-:W-:Y:S01]  /*0550*/  CS2R R150, SRZ ;  /* 0x0000000000967805 */ /* 0x000fe2000001ff00 */
[----:B------:R-:W-:Y:S01]  /*0560*/  UISETP.LT.AND UP0, UPT, UR14, UR13, UPT ;  /* 0x0000000d0e00728c */ /* 0x000fe2000bf01270 */
[----:B------:R-:W-:Y:S01]  /*0570*/  CS2R R148, SRZ ;  /* 0x0000000000947805 */ /* 0x000fe2000001ff00 */
[----:B------:R-:W-:Y:S01]  /*0580*/  CS2R R146, SRZ ;  /* 0x0000000000927805 */ /* 0x000fe2000001ff00 */
[----:B------:R-:W-:Y:S01]  /*0590*/  CS2R R144, SRZ ;  /* 0x0000000000907805 */ /* 0x000fe2000001ff00 */
[----:B------:R-:W-:Y:S01]  /*05a0*/  USEL UR14, UR14, UR13, UP0 ;  /* 0x0000000d0e0e7287 */ /* 0x000fe20008000000 */
[----:B------:R-:W-:Y:S01]  /*05b0*/  CS2R R142, SRZ ;  /* 0x00000000008e7805 */ /* 0x000fe2000001ff00 */
[----:B------:R-:W-:Y:S01]  /*05c0*/  CS2R R140, SRZ ;  /* 0x00000000008c7805 */ /* 0x000fe2000001ff00 */
[----:B------:R-:W-:Y:S01]  /*05d0*/  ULDC.64 UR12, c[0x0][0x118] ;  /* 0x00004600000c7ab9 */ /* 0x000fe20000000a00 */
[----:B------:R-:W-:Y:S01]  /*05e0*/  CS2R R138, SRZ ;  /* 0x00000000008a7805 */ /* 0x000fe2000001ff00 */
[----:B------:R-:W-:Y:S01]  /*05f0*/  UISETP.GT.AND UP0, UPT, UR14, UR8, UPT ;  /* 0x000000080e00728c */ /* 0x000fe2000bf04270 */
[----:B------:R-:W-:Y:S01]  /*0600*/  CS2R R136, SRZ ;  /* 0x0000000000887805 */ /* 0x000fe2000001ff00 */
[----:B------:R-:W-:Y:S01]  /*0610*/  CS2R R134, SRZ ;  /* 0x0000000000867805 */ /* 0x000fe2000001ff00 */
[----:B------:R-:W-:Y:S01]  /*0620*/  CS2R R132, SRZ ;  /* 0x0000000000847805 */ /* 0x000fe2000001ff00 */
[----:B------:R-:W-:Y:S01]  /*0630*/  CS2R R130, SRZ ;  /* 0x0000000000827805 */ /* 0x000fe2000001ff00 */
[----:B------:R-:W-:Y:S01]  /*0640*/  CS2R R128, SRZ ;  /* 0x0000000000807805 */ /* 0x000fe2000001ff00 */
[----:B------:R-:W-:Y:S01]  /*0650*/  PLOP3.LUT P0, PT, PT, PT, UP0, 0x80, 0x0 ;  /* 0x000000000000781c */ /* 0x000fe20003f0f008 */
[----:B------:R-:W-:Y:S01]  /*0660*/  CS2R R126, SRZ ;  /* 0x00000000007e7805 */ /* 0x000fe2000001ff00 */
        /* <DEDUP_REMOVED lines=45> */
[----:B------:R-:W-:Y:S05]  /*0940*/  @!P0 BRA `(.L_x_3) ;  /* 0x00008b8000008947 */ /* 0x000fea0003800000 */
[----:B------:R-:W-:Y:S01]  /*0950*/  ISETP.NE.U32.AND P0, PT, RZ, c[0x0][0x340], PT ;  /* 0x0000d000ff007a0c */ /* 0x000fe20003f05070 */
[----:B------:R-:W1:Y:S01]  /*0960*/  S2R R8, SR_CTAID.X ;  /* 0x0000000000087919 */ /* 0x000e620000002500 */
[----:B------:R-:W-:Y:S01]  /*0970*/  SHF.R.S32.HI R27, RZ, 0x1f, R164 ;  /* 0x0000001fff1b7819 */ /* 0x000fe200000114a4 */
[----:B------:R-:W-:Y:S01]  /*0980*/  USHF.R.S32.HI UR17, URZ, 0x1f, UR11 ;  /* 0x0000001f3f117899 */ /* 0x000fe2000801140b */
[----:B------:R-:W-:Y:S01]  /*0990*/  ISETP.NE.AND.EX P0, PT, RZ, c[0x0][0x344], PT, P0 ;  /* 0x0000d100ff007a0c */ /* 0x000fe20003f05300 */
[----:B------:R-:W-:-:S12]  /*09a0*/  ULDC.64 UR4, c[0x0][0x1b8] ;  /* 0x00006e0000047ab9 */ /* 0x000fd80000000a00 */
[----:B------:R-:W-:-:S04]  /*09b0*/  @P0 IMAD.MOV.U32 R0, RZ, RZ, 0x4 ;  /* 0x00000004ff000424 */ /* 0x000fc800078e00ff */
[----:B------:R-:W-:-:S05]  /*09c0*/  @P0 IMAD.WIDE R2, R12, R0, c[0x0][0x340] ;  /* 0x0000d0000c020625 */ /* 0x000fca00078e0200 */
[----:B------:R2:W3:Y:S01]  /*09d0*/  @P0 LDG.E R14, [R2.64] ;  /* 0x0000000c020e0981 */ /* 0x0004e2000c1e1900 */
[----:B------:R-:W-:Y:S01]  /*09e0*/  IMAD.MOV.U32 R10, RZ, RZ, c[0x0][0x2c4] ;  /* 0x0000b100ff0a7624 */ /* 0x000fe200078e00ff */
[----:B------:R-:W-:Y:S01]  /*09f0*/  UIMAD.WIDE.U32 UR6, UR11, UR4, URZ ;  /* 0x000000040b0672a5 */ /* 0x000fe2000f8e003f */
[----:B------:R-:W-:Y:S01]  /*0a00*/  SHF.R.S32.HI R11, RZ, 0x1f, R12 ;  /* 0x0000001fff0b7819 */ /* 0x000fe2000001140c */
[----:B------:R-:W-:Y:S01]  /*0a10*/  UIMAD UR4, UR17, UR4, URZ ;  /* 0x00000004110472a4 */ /* 0x000fe2000f8e023f */
[----:B------:R-:W-:Y:S01]  /*0a20*/  LEA.HI R92, R27, R164, RZ, 0x5 ;  /* 0x000000a41b5c7211 */ /* 0x000fe200078f28ff */
[----:B------:R-:W-:Y:S01]  /*0a30*/  UMOV UR15, 0x6 ;  /* 0x00000006000f7882 */ /* 0x000fe20000000000 */
[----:B------:R-:W-:Y:S01]  /*0a40*/  BAR.SYNC.DEFER_BLOCKING 0x0 ;  /* 0x0000000000007b1d */ /* 0x000fe20000010000 */
[----:B------:R-:W-:Y:S01]  /*0a50*/  ISETP.NE.AND P1, PT, R10, 0x1, PT ;  /* 0x000000010a00780c */ /* 0x000fe20003f25270 */
[----:B------:R-:W-:Y:S01]  /*0a60*/  UIMAD UR4, UR11, UR5, UR4 ;  /* 0x000000050b0472a4 */ /* 0x000fe2000f8e0204 */
[----:B------:R-:W-:-:S03]  /*0a70*/  IMAD R6, R11, c[0x0][0x1c0], RZ ;  /* 0x000070000b067a24 */ /* 0x000fc600078e02ff */
[----:B------:R-:W-:Y:S02]  /*0a80*/  UIADD3 UR4, UR7, UR4, URZ ;  /* 0x0000000407047290 */ /* 0x000fe4000fffe03f */
[----:B------:R-:W-:Y:S01]  /*0a90*/  UMOV UR9, 0x5 ;  /* 0x0000000500097882 */ /* 0x000fe20000000000 */
[----:B--2---:R-:W-:Y:S01]  /*0aa0*/  LEA.HI R2, R27, R164, RZ, 0x3 ;  /* 0x000000a41b027211 */ /* 0x004fe200078f18ff */
[----:B------:R-:W-:Y:S01]  /*0ab0*/  IMAD.U32 R3, RZ, RZ, UR7 ;  /* 0x00000007ff037e24 */ /* 0x000fe2000f8e00ff */
[----:B------:R-:W-:Y:S01]  /*0ac0*/  UIADD3 UR7, UR14, -0x1, URZ ;  /* 0xffffffff0e077890 */ /* 0x000fe2000fffe03f */
[----:B------:R-:W-:Y:S01]  /*0ad0*/  IMAD.U32 R3, RZ, RZ, UR4 ;  /* 0x00000004ff037e24 */ /* 0x000fe2000f8e00ff */
[----:B------:R-:W-:Y:S01]  /*0ae0*/  LOP3.LUT R0, R2, 0xfffffff8, RZ, 0xc0, !PT ;  /* 0xfffffff802007812 */ /* 0x000fe200078ec0ff */
[----:B------:R-:W-:Y:S01]  /*0af0*/  ULDC.64 UR4, c[0x0][0x1e8] ;  /* 0x00007a0000047ab9 */ /* 0x000fe20000000a00 */
[----:B------:R-:W-:Y:S01]  /*0b00*/  SHF.R.S32.HI R23, RZ, 0x3, R2 ;  /* 0x00000003ff177819 */ /* 0x000fe20000011402 */
[----:B------:R-:W-:Y:S01]  /*0b10*/  IMAD.U32 R2, RZ, RZ, UR6 ;  /* 0x00000006ff027e24 */ /* 0x000fe2000f8e00ff */
[----:B------:R-:W-:Y:S01]  /*0b20*/  UIMAD UR4, UR17, UR4, URZ ;  /* 0x00000004110472a4 */ /* 0x000fe2000f8e023f */
[----:B------:R-:W-:Y:S01]  /*0b30*/  IMAD.IADD R25, R164, 0x1, -R0 ;  /* 0x00000001a4197824 */ /* 0x000fe200078e0a00 */
[----:B------:R-:W-:Y:S01]  /*0b40*/  IADD3 R7, -R23, c[0x0][0x1d0], RZ ;  /* 0x0000740017077a10 */ /* 0x000fe20007ffe1ff */
[----:B------:R-:W-:Y:S01]  /*0b50*/  IMAD.WIDE.U32 R2, R12, c[0x0][0x1c0], R2 ;  /* 0x000070000c027a25 */ /* 0x000fe200078e0002 */
[----:B------:R-:W-:Y:S01]  /*0b60*/  SHF.R.S32.HI R26, RZ, 0x1f, R23 ;  /* 0x0000001fff1a7819 */ /* 0x000fe20000011417 */
[----:B------:R-:W-:-:S02]  /*0b70*/  UIMAD UR4, UR11, UR5, UR4 ;  /* 0x000000050b0472a4 */ /* 0x000fc4000f8e0204 */
[----:B------:R-:W-:Y:S01]  /*0b80*/  IMAD R0, R25, 0x20, R23 ;  /* 0x0000002019007824 */ /* 0x000fe200078e0217 */
[----:B------:R-:W-:Y:S02]  /*0b90*/  USHF.R.S32.HI UR6, URZ, 0x1f, UR7 ;  /* 0x0000001f3f067899 */ /* 0x000fe40008011407 */
[----:B------:R-:W-:Y:S02]  /*0ba0*/  UISETP.GT.AND UP0, UPT, UR7, UR8, UPT ;  /* 0x000000080700728c */ /* 0x000fe4000bf04270 */
[----:B-1----:R-:W-:Y:S01]  /*0bb0*/  LEA R4, R8, R0, 0x7 ;  /* 0x0000000008047211 */ /* 0x002fe200078e38ff */
[----:B------:R-:W-:-:S04]  /*0bc0*/  UIADD3 UR14, UR14, -0x2, URZ ;  /* 0xfffffffe0e0e7890 */ /* 0x000fc8000fffe03f */
[----:B------:R-:W-:-:S04]  /*0bd0*/  @P1 IMAD.HI.U32 R5, R4, c[0x0][0x2c8], RZ ;  /* 0x0000b20004051a27 */ /* 0x000fc800078e00ff */
[----:B------:R-:W-:Y:S01]  /*0be0*/  IMAD.MOV.U32 R0, RZ, RZ, R4 ;  /* 0x000000ffff007224 */ /* 0x000fe200078e0004 */
[----:B------:R-:W-:Y:S01]  /*0bf0*/  @P1 SHF.R.U32.HI R0, RZ, c[0x0][0x2cc], R5 ;  /* 0x0000b300ff001a19 */ /* 0x000fe20000011605 */
[----:B------:R-:W-:-:S03]  /*0c00*/  IMAD R5, R12, c[0x0][0x1c4], R6 ;  /* 0x000071000c057a24 */ /* 0x000fc600078e0206 */
[--C-:B------:R-:W-:Y:S02]  /*0c10*/  SHF.R.S32.HI R6, RZ, 0x1f, R0.reuse ;  /* 0x0000001fff067819 */ /* 0x100fe40000011400 */
[----:B------:R-:W-:Y:S01]  /*0c20*/  IADD3 R3, R3, R5, RZ ;  /* 0x0000000503037210 */ /* 0x000fe20007ffe0ff */
[----:B------:R-:W-:Y:S02]  /*0c30*/  IMAD.MOV R5, RZ, RZ, -R0 ;  /* 0x000000ffff057224 */ /* 0x000fe400078e0a00 */
[----:B------:R-:W-:Y:S02]  /*0c40*/  IMAD R6, R6, c[0x0][0x1b0], RZ ;  /* 0x00006c0006067a24 */ /* 0x000fe400078e02ff */
[----:B------:R-:W-:Y:S02]  /*0c50*/  IMAD R4, R5, c[0x0][0x2c4], R4 ;  /* 0x0000b10005047a24 */ /* 0x000fe400078e0204 */
[----:B------:R-:W-:-:S03]  /*0c60*/  IMAD.WIDE.U32 R2, R0, c[0x0][0x1b0], R2 ;  /* 0x00006c0000027a25 */ /* 0x000fc600078e0002 */
[----:B------:R-:W-:Y:S01]  /*0c70*/  SHF.R.S32.HI R5, RZ, 0x1f, R4 ;  /* 0x0000001fff057819 */ /* 0x000fe20000011404 */
[----:B------:R-:W-:Y:S02]  /*0c80*/  IMAD R0, R0, c[0x0][0x1b4], R6 ;  /* 0x00006d0000007a24 */ /* 0x000fe400078e0206 */
[----:B------:R-:W-:Y:S02]  /*0c90*/  IMAD.U32 R6, RZ, RZ, UR7 ;  /* 0x00000007ff067e24 */ /* 0x000fe4000f8e00ff */
[----:B------:R-:W-:Y:S02]  /*0ca0*/  IMAD.IADD R3, R3, 0x1, R0 ;  /* 0x0000000103037824 */ /* 0x000fe400078e0200 */
[----:B------:R-:W-:Y:S02]  /*0cb0*/  IMAD R0, R5, c[0x0][0x1a8], RZ ;  /* 0x00006a0005007a24 */ /* 0x000fe400078e02ff */
[----:B------:R-:W-:Y:S02]  /*0cc0*/  IMAD.SHL.U32 R5, R23, 0x40, RZ ;  /* 0x0000004017057824 */ /* 0x000fe400078e00ff */
[----:B------:R-:W-:-:S02]  /*0cd0*/  IMAD R9, R4, c[0x0][0x1ac], R0 ;  /* 0x00006b0004097a24 */ /* 0x000fc400078e0200 */
[----:B------:R-:W-:Y:S01]  /*0ce0*/  IMAD.WIDE.U32 R2, R4, c[0x0][0x1a8], R2 ;  /* 0x00006a0004027a25 */ /* 0x000fe200078e0002 */
[----:B------:R-:W-:Y:S02]  /*0cf0*/  LEA R4, R8, R23, 0x7 ;  /* 0x0000001708047211 */ /* 0x000fe400078e38ff */
[----:B------:R-:W-:Y:S01]  /*0d00*/  LOP3.LUT R0, R5, 0x1c0, RZ, 0xc0, !PT ;  /* 0x000001c005007812 */ /* 0x000fe200078ec0ff */
[----:B------:R-:W-:Y:S01]  /*0d10*/  IMAD.SHL.U32 R8, R25, 0x8, RZ ;  /* 0x0000000819087824 */ /* 0x000fe200078e00ff */
[----:B------:R-:W-:Y:S01]  /*0d20*/  LEA R22, P2, R2, c[0x0][0x160], 0x1 ;  /* 0x0000580002167a11 */ /* 0x000fe200078408ff */
[----:B------:R-:W-:Y:S01]  /*0d30*/  IMAD R24, R6, -0x40, R7 ;  /* 0xffffffc006187824 */ /* 0x000fe200078e0207 */
[----:B------:R-:W-:Y:S01]  /*0d40*/  SHF.R.U32.HI R7, RZ, 0x3, R0 ;  /* 0x00000003ff077819 */ /* 0x000fe20000011600 */
[----:B------:R-:W-:Y:S01]  /*0d50*/  IMAD R5, R10, c[0x0][0x168], RZ ;  /* 0x00005a000a057a24 */ /* 0x000fe200078e02ff */
[----:B------:R-:W-:Y:S01]  /*0d60*/  LOP3.LUT R6, R0, 0x38, R8, 0xf8, !PT ;  /* 0x0000003800067812 */ /* 0x000fe200078ef808 */
[----:B------:R-:W-:Y:S01]  /*0d70*/  IMAD.IADD R0, R3, 0x1, R9 ;  /* 0x0000000103007824 */ /* 0x000fe200078e0209 */
[----:B------:R-:W-:-:S02]  /*0d80*/  LEA.HI R3, R27, R164, RZ, 0x6 ;  /* 0x000000a41b037211 */ /* 0x000fc400078f30ff */
[----:B------:R-:W-:Y:S02]  /*0d90*/  ISETP.GE.AND P6, PT, R4, R5, PT ;  /* 0x000000050400720c */ /* 0x000fe40003fc6270 */
[----:B------:R-:W-:Y:S01]  /*0da0*/  LEA.HI.X R21, R2, c[0x0][0x164], R0, 0x1, P2 ;  /* 0x0000590002157a11 */ /* 0x000fe200010f0c00 */
[----:B------:R-:W-:Y:S01]  /*0db0*/  IMAD.SHL.U32 R0, R3, 0x8, RZ ;  /* 0x0000000803007824 */ /* 0x000fe200078e00ff */
[----:B------:R-:W-:Y:S01]  /*0dc0*/  SHFL.IDX PT, R2, R22, RZ, 0x181f ;  /* 0x00181fff16027589 */ /* 0x000fe200000e0000 */
[----:B------:R-:W-:Y:S02]  /*0dd0*/  LOP3.LUT R6, R6, R7, RZ, 0x3c, !PT ;  /* 0x0000000706067212 */ /* 0x000fe400078e3cff */
[----:B------:R-:W-:Y:S01]  /*0de0*/  IADD3 R10, R4, 0x20, RZ ;  /* 0x00000020040a7810 */ /* 0x000fe20007ffe0ff */
[----:B------:R-:W1:Y:S01]  /*0df0*/  SHFL.IDX PT, R3, R21, RZ, 0x181f ;  /* 0x00181fff15037589 */ /* 0x000e6200000e0000 */
[----:B------:R-:W-:Y:S02]  /*0e00*/  LOP3.LUT R16, R6, 0xfffffe00, R0, 0xf8, !PT ;  /* 0xfffffe0006107812 */ /* 0x000fe400078ef800 */
[----:B------:R-:W-:Y:S01]  /*0e10*/  IADD3 R0, R8, 0x80, RZ ;  /* 0x0000008008007810 */ /* 0x000fe20007ffe0ff */
[----:B------:R-:W2:Y:S01]  /*0e20*/  SHFL.IDX PT, R6, R22, 0x1, 0x181f ;  /* 0x00381f0016067f89 */ /* 0x000ea200000e0000 */
[----:B------:R-:W-:Y:S01]  /*0e30*/  ISETP.GE.AND P1, PT, R10, R5, PT ;  /* 0x000000050a00720c */ /* 0x000fe20003f26270 */
[----:B------:R-:W-:Y:S01]  /*0e40*/  IMAD.SHL.U32 R101, R16, 0x2, RZ ;  /* 0x0000000210657824 */ /* 0x000fe200078e00ff */
[----:B------:R-:W-:-:S02]  /*0e50*/  IADD3 R10, R8, 0x40, RZ ;  /* 0x00000040080a7810 */ /* 0x000fc40007ffe0ff */
[----:B------:R-:W-:Y:S02]  /*0e60*/  @!P6 SHF.R.S32.HI R7, RZ, 0x1f, R0 ;  /* 0x0000001fff07e819 */ /* 0x000fe40000011400 */
[----:B------:R-:W-:Y:S01]  /*0e70*/  @!P6 SHF.R.S32.HI R13, RZ, 0x1f, R10 ;  /* 0x0000001fff0de819 */ /* 0x000fe2000001140a */
[----:B------:R-:W-:Y:S01]  /*0e80*/  STL [R1+0x18], R101 ;  /* 0x0000186501007387 */ /* 0x000fe20000100800 */
[----:B------:R-:W-:Y:S02]  /*0e90*/  @!P6 LEA.HI R19, R7, R0, RZ, 0x3 ;  /* 0x000000000713e211 */ /* 0x000fe400078f18ff */
[----:B------:R-:W-:Y:S01]  /*0ea0*/  ISETP.GE.AND P2, PT, R8, c[0x0][0x198], PT ;  /* 0x0000660008007a0c */ /* 0x000fe20003f46270 */
[----:B------:R-:W4:Y:S01]  /*0eb0*/  SHFL.IDX PT, R7, R21, 0x1, 0x181f ;  /* 0x00381f0015077f89 */ /* 0x000f2200000e0000 */
[----:B------:R-:W-:Y:S02]  /*0ec0*/  @!P6 LEA.HI R13, R13, R10, RZ, 0x3 ;  /* 0x0000000a0d0de211 */ /* 0x000fe400078f18ff */
[----:B------:R-:W-:-:S02]  /*0ed0*/  ISETP.GE.AND P5, PT, R10, c[0x0][0x198], PT ;  /* 0x000066000a007a0c */ /* 0x000fc40003fa6270 */
[----:B------:R-:W-:Y:S02]  /*0ee0*/  ISETP.GE.AND P4, PT, R0, c[0x0][0x198], PT ;  /* 0x0000660000007a0c */ /* 0x000fe40003f86270 */
[----:B------:R-:W-:Y:S02]  /*0ef0*/  SHF.R.S32.HI R9, RZ, 0x1f, R8 ;  /* 0x0000001fff097819 */ /* 0x000fe40000011408 */
[----:B------:R-:W-:Y:S02]  /*0f00*/  @!P6 LOP3.LUT R18, R13, 0xfffffff8, RZ, 0xc0, !PT ;  /* 0xfffffff80d12e812 */ /* 0x000fe400078ec0ff */
[----:B------:R-:W-:-:S03]  /*0f10*/  @!P6 LOP3.LUT R16, R19, 0xfffffff8, RZ, 0xc0, !PT ;  /* 0xfffffff81310e812 */ /* 0x000fc600078ec0ff */
[----:B-1----:R-:W-:Y:S01]  /*0f20*/  @!P6 IMAD.WIDE R18, R18, 0x2, R2 ;  /* 0x000000021212e825 */ /* 0x002fe200078e0202 */
[----:B---3--:R-:W-:-:S03]  /*0f30*/  @P0 SHF.R.S32.HI R15, RZ, 0x1f, R14 ;  /* 0x0000001fff0f0819 */ /* 0x008fc6000001140e */
[----:B------:R-:W-:Y:S01]  /*0f40*/  @!P0 IMAD.MOV.U32 R14, RZ, RZ, R12 ;  /* 0x000000ffff0e8224 */ /* 0x000fe200078e000c */
[----:B------:R-:W-:Y:S02]  /*0f50*/  @!P0 MOV R15, R11 ;  /* 0x0000000b000f8202 */ /* 0x000fe40000000f00 */
[----:B------:R-:W-:-:S04]  /*0f60*/  IADD3 R11, R8, 0xc0, RZ ;  /* 0x000000c0080b7810 */ /* 0x000fc80007ffe0ff */
[----:B------:R-:W-:Y:S02]  /*0f70*/  @!P6 SHF.R.S32.HI R12, RZ, 0x1f, R11 ;  /* 0x0000001fff0ce819 */ /* 0x000fe4000001140b */
[----:B------:R-:W-:Y:S02]  /*0f80*/  ISETP.GE.AND P3, PT, R11, c[0x0][0x198], PT ;  /* 0x000066000b007a0c */ /* 0x000fe40003f66270 */
[----:B------:R-:W-:Y:S02]  /*0f90*/  @!P6 LEA.HI R17, R12, R11, RZ, 0x3 ;  /* 0x0000000b0c11e211 */ /* 0x000fe400078f18ff */
[----:B------:R-:W-:Y:S02]  /*0fa0*/  @!P6 LEA R12, P0, R8, R2, 0x1 ;  /* 0x00000002080ce211 */ /* 0x000fe400078008ff */
[----:B------:R-:W-:Y:S01]  /*0fb0*/  @!P6 LOP3.LUT R20, R17, 0xfffffff8, RZ, 0xc0, !PT ;  /* 0xfffffff81114e812 */ /* 0x000fe200078ec0ff */
[----:B------:R-:W-:Y:S01]  /*0fc0*/  @!P6 IMAD.WIDE R16, R16, 0x2, R2 ;  /* 0x000000021010e825 */ /* 0x000fe200078e0202 */
[----:B------:R-:W-:-:S03]  /*0fd0*/  @!P6 LEA.HI.X R13, R8, R3, R9, 0x1, P0 ;  /* 0x00000003080de211 */ /* 0x000fc600000f0c09 */
[----:B------:R-:W-:Y:S02]  /*0fe0*/  @!P6 IMAD.WIDE R2, R20, 0x2, R2 ;  /* 0x000000021402e825 */ /* 0x000fe400078e0202 */
[----:B------:R1:W-:Y:S04]  /*0ff0*/  @!P6 LDGSTS.E.BYPASS.LTC128B.128 [R101+0x100], [R12.64], !P2 ;  /* 0x001000000c65efae */ /* 0x0003e8000d101d4c */
[----:B------:R3:W-:Y:S04]  /*1000*/  @!P6 LDGSTS.E.BYPASS.LTC128B.128 [R101+0x4100], [R18.64], !P5 ;  /* 0x041000001265efae */ /* 0x0007e8000e901d4c */
[----:B------:R2:W-:Y:S04]  /*1010*/  @!P6 LDGSTS.E.BYPASS.LTC128B.128 [R101+0x8100], [R16.64], !P4 ;  /* 0x081000001065efae */ /* 0x0005e8000e101d4c */
[----:B------:R3:W-:Y:S01]  /*1020*/  @!P6 LDGSTS.E.BYPASS.LTC128B.128 [R101+0xc100], [R2.64], !P3 ;  /* 0x0c1000000265efae */ /* 0x0007e2000d901d4c */
[----:B-1----:R-:W-:-:S04]  /*1030*/  IMAD.WIDE.U32 R12, R23, c[0x0][0x1e0], R8 ;  /* 0x00007800170c7a25 */ /* 0x002fc800078e0008 */
[----:B--2---:R-:W-:Y:S01]  /*1040*/  IMAD R17, R26, c[0x0][0x1e0], RZ ;  /* 0x000078001a117a24 */ /* 0x004fe200078e02ff */
[----:B------:R-:W-:Y:S02]  /*1050*/  @!P1 SHF.R.S32.HI R16, RZ, 0x1f, R10 ;  /* 0x0000001fff109819 */ /* 0x000fe4000001140a */
[----:B---3--:R-:W-:Y:S01]  /*1060*/  IADD3 R3, R4, 0x40, RZ ;  /* 0x0000004004037810 */ /* 0x008fe20007ffe0ff */
[----:B------:R-:W-:Y:S01]  /*1070*/  IMAD R17, R23, c[0x0][0x1e4], R17 ;  /* 0x0000790017117a24 */ /* 0x000fe200078e0211 */
[----:B------:R-:W-:Y:S02]  /*1080*/  @!P1 LEA R2, P0, R8, R6, 0x1 ;  /* 0x0000000608029211 */ /* 0x000fe400078008ff */
[----:B------:R-:W-:Y:S01]  /*1090*/  IADD3 R4, R4, 0x60, RZ ;  /* 0x0000006004047810 */ /* 0x000fe20007ffe0ff */
[----:B------:R-:W-:Y:S01]  /*10a0*/  IMAD.IADD R13, R13, 0x1, R17 ;  /* 0x000000010d0d7824 */ /* 0x000fe200078e0211 */
[----:B------:R-:W-:Y:S02]  /*10b0*/  ISETP.GE.AND P6, PT, R3, R5, PT ;  /* 0x000000050300720c */ /* 0x000fe40003fc6270 */
[----:B----4-:R-:W-:-:S02]  /*10c0*/  @!P1 LEA.HI.X R3, R8, R7, R9, 0x1, P0 ;  /* 0x0000000708039211 */ /* 0x010fc400000f0c09 */
[----:B------:R-:W-:Y:S02]  /*10d0*/  ISETP.GE.AND P0, PT, R4, R5, PT ;  /* 0x000000050400720c */ /* 0x000fe40003f06270 */
[----:B------:R-:W-:Y:S01]  /*10e0*/  @!P1 SHF.R.S32.HI R5, RZ, 0x1f, R0 ;  /* 0x0000001fff059819 */ /* 0x000fe20000011400 */
[----:B------:R1:W-:Y:S01]  /*10f0*/  @!P1 LDGSTS.E.BYPASS.LTC128B.128 [R101+0x1100], [R2.64], !P2 ;  /* 0x0110000002659fae */ /* 0x0003e2000d101d4c */
[----:B------:R-:W-:Y:S02]  /*1100*/  @!P1 SHF.R.S32.HI R4, RZ, 0x1f, R11 ;  /* 0x0000001fff049819 */ /* 0x000fe4000001140b */
[----:B------:R-:W-:Y:S02]  /*1110*/  @!P1 LEA.HI R18, R16, R10, RZ, 0x3 ;  /* 0x0000000a10129211 */ /* 0x000fe400078f18ff */
[----:B------:R-:W-:Y:S02]  /*1120*/  @!P1 LEA.HI R5, R5, R0, RZ, 0x3 ;  /* 0x0000000005059211 */ /* 0x000fe400078f18ff */
[----:B------:R-:W-:-:S02]  /*1130*/  @!P1 LEA.HI R16, R4, R11, RZ, 0x3 ;  /* 0x0000000b04109211 */ /* 0x000fc400078f18ff */
[----:B------:R-:W-:Y:S01]  /*1140*/  SHFL.IDX PT, R4, R22, 0x2, 0x181f ;  /* 0x00581f0016047f89 */ /* 0x000fe200000e0000 */
[----:B------:R-:W-:Y:S02]  /*1150*/  @!P1 LOP3.LUT R17, R5, 0xfffffff8, RZ, 0xc0, !PT ;  /* 0xfffffff805119812 */ /* 0x000fe400078ec0ff */
[----:B------:R-:W-:Y:S01]  /*1160*/  @!P1 LOP3.LUT R18, R18, 0xfffffff8, RZ, 0xc0, !PT ;  /* 0xfffffff812129812 */ /* 0x000fe200078ec0ff */
[----:B------:R-:W2:Y:S01]  /*1170*/  SHFL.IDX PT, R5, R21, 0x2, 0x181f ;  /* 0x00581f0015057f89 */ /* 0x000ea200000e0000 */
[----:B------:R-:W-:Y:S01]  /*1180*/  @!P1 LOP3.LUT R20, R16, 0xfffffff8, RZ, 0xc0, !PT ;  /* 0xfffffff810149812 */ /* 0x000fe200078ec0ff */
[----:B------:R-:W-:-:S04]  /*1190*/  @!P1 IMAD.WIDE R16, R17, 0x2, R6 ;  /* 0x0000000211109825 */ /* 0x000fc800078e0206 */
[----:B------:R-:W-:-:S04]  /*11a0*/  @!P1 IMAD.WIDE R18, R18, 0x2, R6 ;  /* 0x0000000212129825 */ /* 0x000fc800078e0206 */
[----:B------:R-:W-:Y:S01]  /*11b0*/  @!P1 IMAD.WIDE R6, R20, 0x2, R6 ;  /* 0x0000000214069825 */ /* 0x000fe200078e0206 */
[----:B------:R3:W-:Y:S04]  /*11c0*/  @!P1 LDGSTS.E.BYPASS.LTC128B.128 [R101+0x5100], [R18.64], !P5 ;  /* 0x0510000012659fae */ /* 0x0007e8000e901d4c */
[----:B------:R4:W-:Y:S04]  /*11d0*/  @!P1 LDGSTS.E.BYPASS.LTC128B.128 [R101+0x9100], [R16.64], !P4 ;  /* 0x0910000010659fae */ /* 0x0009e8000e101d4c */
[----:B-1----:R-:W1:Y:S04]  /*11e0*/  SHFL.IDX PT, R2, R22, 0x3, 0x181f ;  /* 0x00781f0016027f89 */ /* 0x002e6800000e0000 */
[----:B------:R-:W1:Y:S04]  /*11f0*/  SHFL.IDX PT, R3, R21, 0x3, 0x181f ;  /* 0x00781f0015037f89 */ /* 0x000e6800000e0000 */
[----:B------:R1:W-:Y:S01]  /*1200*/  @!P1 LDGSTS.E.BYPASS.LTC128B.128 [R101+0xd100], [R6.64], !P3 ;  /* 0x0d10000006659fae */ /* 0x0003e2000d901d4c */
[----:B---3--:R-:W-:-:S02]  /*1210*/  @!P6 SHF.R.S32.HI R18, RZ, 0x1f, R10 ;  /* 0x0000001fff12e819 */ /* 0x008fc4000001140a */
[----:B----4-:R-:W-:Y:S02]  /*1220*/  @!P6 SHF.R.S32.HI R17, RZ, 0x1f, R0 ;  /* 0x0000001fff11e819 */ /* 0x010fe40000011400 */
[----:B------:R-:W-:Y:S02]  /*1230*/  @!P6 SHF.R.S32.HI R16, RZ, 0x1f, R11 ;  /* 0x0000001fff10e819 */ /* 0x000fe4000001140b */
[----:B------:R-:W-:Y:S02]  /*1240*/  @!P6 LEA.HI R18, R18, R10, RZ, 0x3 ;  /* 0x0000000a1212e211 */ /* 0x000fe400078f18ff */
[----:B------:R-:W-:Y:S02]  /*1250*/  @!P6 LEA.HI R17, R17, R0, RZ, 0x3 ;  /* 0x000000001111e211 */ /* 0x000fe400078f18ff */
[----:B------:R-:W-:Y:S02]  /*1260*/  @!P6 LOP3.LUT R18, R18, 0xfffffff8, RZ, 0xc0, !PT ;  /* 0xfffffff81212e812 */ /* 0x000fe400078ec0ff */
[----:B------:R-:W-:-:S02]  /*1270*/  @!P6 LOP3.LUT R17, R17, 0xfffffff8, RZ, 0xc0, !PT ;  /* 0xfffffff81111e812 */ /* 0x000fc400078ec0ff */
[----:B-1----:R-:W-:Y:S01]  /*1280*/  @!P6 LEA.HI R7, R16, R11, RZ, 0x3 ;  /* 0x0000000b1007e211 */ /* 0x002fe200078f18ff */
[--C-:B--2---:R-:W-:Y:S01]  /*1290*/  @!P6 IMAD.WIDE R18, R18, 0x2, R4.reuse ;  /* 0x000000021212e825 */ /* 0x104fe200078e0204 */
[C---:B------:R-:W-:Y:S02]  /*12a0*/  @!P6 LEA R6, P1, R8.reuse, R4, 0x1 ;  /* 0x000000040806e211 */ /* 0x040fe400078208ff */
        /* <DEDUP_REMOVED lines=8> */
[----:B------:R-:W-:-:S02]  /*1330*/  ISETP.GE.AND P6, PT, R8, c[0x0][0x1d4], PT ;  /* 0x0000750008007a0c */ /* 0x000fc40003fc6270 */
[----:B-1----:R-:W-:-:S04]  /*1340*/  @!P0 LEA R6, P1, R8, R2, 0x1 ;  /* 0x0000000208068211 */ /* 0x002fc800078208ff */
[--C-:B------:R-:W-:Y:S01]  /*1350*/  @!P0 LEA.HI.X R7, R8, R3, R9.reuse, 0x1, P1 ;  /* 0x0000000308078211 */ /* 0x100fe200008f0c09 */
[----:B------:R-:W-:Y:S01]  /*1360*/  IMAD.WIDE.U32 R8, R23, c[0x0][0x208], R8 ;  /* 0x0000820017087a25 */ /* 0x000fe200078e0008 */
[C---:B------:R-:W-:Y:S02]  /*1370*/  ISETP.GE.AND P1, PT, R24.reuse, 0x21, PT ;  /* 0x000000211800780c */ /* 0x040fe40003f26270 */
[----:B--2---:R-:W-:Y:S01]  /*1380*/  LEA.HI R18, R27, R164, RZ, 0x4 ;  /* 0x000000a41b127211 */ /* 0x004fe200078f20ff */
[----:B------:R1:W-:Y:S01]  /*1390*/  @!P0 LDGSTS.E.BYPASS.LTC128B.128 [R101+0x3100], [R6.64], !P2 ;  /* 0x0310000006658fae */ /* 0x0003e2000d101d4c */
[----:B------:R-:W-:Y:S02]  /*13a0*/  ISETP.GE.AND P2, PT, R24, 0x1, PT ;  /* 0x000000011800780c */ /* 0x000fe40003f46270 */
[----:B----4-:R-:W-:Y:S01]  /*13b0*/  @!P0 SHF.R.S32.HI R5, RZ, 0x1f, R10 ;  /* 0x0000001fff058819 */ /* 0x010fe2000001140a */
[----:B------:R-:W-:Y:S01]  /*13c0*/  IMAD.U32 R4, RZ, RZ, UR11 ;  /* 0x0000000bff047e24 */ /* 0x000fe2000f8e00ff */
[----:B---3--:R-:W-:-:S02]  /*13d0*/  SHF.R.S32.HI R17, RZ, 0x4, R18 ;  /* 0x00000004ff117819 */ /* 0x008fc40000011412 */
[----:B------:R-:W-:Y:S01]  /*13e0*/  @!P0 LEA.HI R16, R5, R10, RZ, 0x3 ;  /* 0x0000000a05108211 */ /* 0x000fe200078f18ff */
[----:B------:R-:W-:Y:S01]  /*13f0*/  IMAD.WIDE.U32 R4, R4, c[0x0][0x1e8], R12 ;  /* 0x00007a0004047a25 */ /* 0x000fe200078e000c */
[----:B------:R-:W-:Y:S02]  /*1400*/  LEA.HI R13, R18, R17, RZ, 0x1 ;  /* 0x00000011120d7211 */ /* 0x000fe400078f08ff */
[----:B------:R-:W-:Y:S02]  /*1410*/  @!P0 LOP3.LUT R12, R16, 0xfffffff8, RZ, 0xc0, !PT ;  /* 0xfffffff8100c8812 */ /* 0x000fe400078ec0ff */
[----:B------:R-:W-:Y:S01]  /*1420*/  IADD3 R5, R5, UR4, RZ ;  /* 0x0000000405057c10 */ /* 0x000fe2000fffe0ff */
[----:B------:R-:W-:Y:S01]  /*1430*/  ULDC.64 UR4, c[0x0][0x1e0] ;  /* 0x0000780000047ab9 */ /* 0x000fe20000000a00 */
[----:B------:R-:W-:Y:S01]  /*1440*/  LOP3.LUT R13, R13, 0xfffffffe, RZ, 0xc0, !PT ;  /* 0xfffffffe0d0d7812 */ /* 0x000fe200078ec0ff */
[----:B------:R-:W-:Y:S02]  /*1450*/  USHF.L.U32 UR16, UR4, 0x6, URZ ;  /* 0x0000000604107899 */ /* 0x000fe4000800063f */
[----:B------:R-:W-:Y:S01]  /*1460*/  IMAD.WIDE.U32 R28, R14, c[0x0][0x1f0], R4 ;  /* 0x00007c000e1c7a25 */ /* 0x000fe200078e0004 */
[----:B------:R-:W-:-:S02]  /*1470*/  USHF.L.U64.HI UR15, UR4, UR15, UR5 ;  /* 0x0000000f040f7299 */ /* 0x000fc40008010205 */
[----:B------:R-:W-:Y:S01]  /*1480*/  USHF.L.U32 UR10, UR4, 0x5, URZ ;  /* 0x00000005040a7899 */ /* 0x000fe2000800063f */
[----:B------:R-:W-:Y:S01]  /*1490*/  IMAD.U32 R100, RZ, RZ, UR16 ;  /* 0x00000010ff647e24 */ /* 0x000fe2000f8e00ff */
[----:B------:R-:W-:Y:S01]  /*14a0*/  UIMAD UR18, UR15, UR7, URZ ;  /* 0x000000070f1272a4 */ /* 0x000fe2000f8e023f */
[----:B------:R-:W-:Y:S01]  /*14b0*/  IMAD.MOV.U32 R102, RZ, RZ, R28 ;  /* 0x000000ffff667224 */ /* 0x000fe200078e001c */
[----:B------:R-:W-:Y:S01]  /*14c0*/  USHF.L.U64.HI UR9, UR4, UR9, UR5 ;  /* 0x0000000904097299 */ /* 0x000fe20008010205 */
[----:B------:R-:W-:Y:S01]  /*14d0*/  IMAD.IADD R17, R17, 0x1, -R13 ;  /* 0x0000000111117824 */ /* 0x000fe200078e0a0d */
[----:B------:R-:W-:Y:S01]  /*14e0*/  UIMAD UR18, UR6, UR16, UR18 ;  /* 0x00000010061272a4 */ /* 0x000fe2000f8e0212 */
[----:B-1----:R-:W-:Y:S01]  /*14f0*/  @!P0 IMAD.WIDE R6, R12, 0x2, R2 ;  /* 0x000000020c068825 */ /* 0x002fe200078e0202 */
[----:B------:R-:W-:Y:S01]  /*1500*/  ULDC.64 UR4, c[0x0][0x210] ;  /* 0x0000840000047ab9 */ /* 0x000fe20000000a00 */
[----:B------:R-:W-:Y:S01]  /*1510*/  STL.64 [R1+0x68], R28 ;  /* 0x0000681c01007387 */ /* 0x000fe20000100a00 */
[----:B------:R-:W-:Y:S01]  /*1520*/  UIMAD UR17, UR17, UR4, URZ ;  /* 0x00000004111172a4 */ /* 0x000fe2000f8e023f */
[----:B------:R-:W-:Y:S01]  /*1530*/  IMAD R12, R15, c[0x0][0x1f0], RZ ;  /* 0x00007c000f0c7a24 */ /* 0x000fe200078e02ff */
[----:B------:R-:W-:Y:S01]  /*1540*/  @UP0 UIMAD UR15, UR15, UR14, URZ ;  /* 0x0000000e0f0f02a4 */ /* 0x000fe2000f8e023f */
[----:B------:R1:W-:Y:S01]  /*1550*/  @!P0 LDGSTS.E.BYPASS.LTC128B.128 [R101+0x7100], [R6.64], !P5 ;  /* 0x0710000006658fae */ /* 0x0003e2000e901d4c */
[----:B------:R-:W-:Y:S01]  /*1560*/  ISETP.GE.AND P5, PT, R10, c[0x0][0x1d4], PT ;  /* 0x000075000a007a0c */ /* 0x000fe20003fa6270 */
[----:B------:R-:W-:Y:S01]  /*1570*/  IMAD R12, R14, c[0x0][0x1f4], R12 ;  /* 0x00007d000e0c7a24 */ /* 0x000fe200078e020c */
[----:B------:R-:W-:-:S03]  /*1580*/  UIMAD UR17, UR11, UR5, UR17 ;  /* 0x000000050b1172a4 */ /* 0x000fc6000f8e0211 */
[----:B------:R-:W-:Y:S01]  /*1590*/  ULDC.64 UR4, c[0x0][0x208] ;  /* 0x0000820000047ab9 */ /* 0x000fe20000000a00 */
[----:B------:R-:W-:Y:S02]  /*15a0*/  IADD3 R103, R29, R12, RZ ;  /* 0x0000000c1d677210 */ /* 0x000fe40007ffe0ff */
[----:B------:R-:W-:-:S03]  /*15b0*/  SEL R12, RZ, 0x1, P6 ;  /* 0x00000001ff0c7807 */ /* 0x000fc60003000000 */
[----:B------:R-:W-:Y:S01]  /*15c0*/  STL.64 [R1+0x58], R102 ;  /* 0x0000586601007387 */ /* 0x000fe20000100a00 */
[----:B-1----:R-:W-:Y:S02]  /*15d0*/  @!P0 SHF.R.S32.HI R7, RZ, 0x1f, R0 ;  /* 0x0000001fff078819 */ /* 0x002fe40000011400 */
[----:B------:R-:W-:Y:S02]  /*15e0*/  @!P0 SHF.R.S32.HI R6, RZ, 0x1f, R11 ;  /* 0x0000001fff068819 */ /* 0x000fe4000001140b */
[----:B------:R-:W-:Y:S02]  /*15f0*/  @!P0 LEA.HI R7, R7, R0, RZ, 0x3 ;  /* 0x0000000007078211 */ /* 0x000fe400078f18ff */
[----:B------:R-:W-:Y:S02]  /*1600*/  @!P0 LEA.HI R6, R6, R11, RZ, 0x3 ;  /* 0x0000000b06068211 */ /* 0x000fe400078f18ff */
[----:B------:R-:W-:Y:S02]  /*1610*/  @!P0 LOP3.LUT R7, R7, 0xfffffff8, RZ, 0xc0, !PT ;  /* 0xfffffff807078812 */ /* 0x000fe400078ec0ff */
[----:B------:R-:W-:-:S03]  /*1620*/  @!P0 LOP3.LUT R10, R6, 0xfffffff8, RZ, 0xc0, !PT ;  /* 0xfffffff8060a8812 */ /* 0x000fc600078ec0ff */
[----:B------:R-:W-:-:S04]  /*1630*/  @!P0 IMAD.WIDE R6, R7, 0x2, R2 ;  /* 0x0000000207068825 */ /* 0x000fc800078e0202 */
[----:B------:R-:W-:Y:S01]  /*1640*/  @!P0 IMAD.WIDE R4, R10, 0x2, R2 ;  /* 0x000000020a048825 */ /* 0x000fe200078e0202 */
[----:B------:R1:W-:Y:S01]  /*1650*/  @!P0 LDGSTS.E.BYPASS.LTC128B.128 [R101+0xb100], [R6.64], !P4 ;  /* 0x0b10000006658fae */ /* 0x0003e2000e101d4c */
[----:B------:R-:W-:Y:S02]  /*1660*/  ISETP.GE.AND P4, PT, R0, c[0x0][0x1d4], PT ;  /* 0x0000750000007a0c */ /* 0x000fe40003f86270 */
[----:B------:R-:W-:Y:S01]  /*1670*/  IMAD.WIDE.U32 R2, R100, UR7, R102 ;  /* 0x0000000764027c25 */ /* 0x000fe2000f8e0066 */
[----:B------:R2:W-:Y:S03]  /*1680*/  @!P0 LDGSTS.E.BYPASS.LTC128B.128 [R101+0xf100], [R4.64], !P3 ;  /* 0x0f10000004658fae */ /* 0x0005e6000d901d4c */
[----:B------:R-:W-:Y:S01]  /*1690*/  IMAD.SHL.U32 R10, R23, 0x8, RZ ;  /* 0x00000008170a7824 */ /* 0x000fe200078e00ff */
[----:B------:R-:W-:Y:S01]  /*16a0*/  IADD3 R0, R3, UR18, RZ ;  /* 0x0000001203007c10 */ /* 0x000fe2000fffe0ff */
[----:B------:R-:W0:Y:S01]  /*16b0*/  LDGDEPBAR ;  /* 0x00000000000079af */ /* 0x000e220000000000 */
[----:B------:R-:W-:-:S02]  /*16c0*/  UIMAD.WIDE.U32 UR18, UR7, UR4, URZ ;  /* 0x00000004071272a5 */ /* 0x000fc4000f8e003f */
[----:B------:R-:W-:-:S04]  /*16d0*/  UIMAD UR4, UR6, UR4, URZ ;  /* 0x00000004060472a4 */ /* 0x000fc8000f8e023f */
[----:B------:R-:W-:-:S03]  /*16e0*/  UIMAD UR4, UR7, UR5, UR4 ;  /* 0x00000005070472a4 */ /* 0x000fc6000f8e0204 */
[----:B------:R-:W-:Y:S02]  /*16f0*/  UMOV UR5, 0xffffffc0 ;  /* 0xffffffc000057882 */ /* 0x000fe40000000000 */
[----:B------:R-:W-:Y:S01]  /*1700*/  UIADD3 UR4, UR19, UR4, URZ ;  /* 0x0000000413047290 */ /* 0x000fe2000fffe03f */
[----:B-1----:R-:W-:-:S05]  /*1710*/  @P2 LEA R6, P3, R2, c[0x0][0x1c8], 0x1 ;  /* 0x0000720002062a11 */ /* 0x002fca00078608ff */
[----:B------:R-:W-:Y:S01]  /*1720*/  IMAD.U32 R13, RZ, RZ, UR4 ;  /* 0x00000004ff0d7e24 */ /* 0x000fe2000f8e00ff */
[----:B------:R-:W-:Y:S01]  /*1730*/  ULDC UR4, c[0x0][0x1d0] ;  /* 0x0000740000047ab9 */ /* 0x000fe20000000800 */
[----:B--2---:R-:W-:Y:S01]  /*1740*/  IMAD.SHL.U32 R4, R25, 0x40, RZ ;  /* 0x0000004019047824 */ /* 0x004fe200078e00ff */
[C---:B------:R-:W-:Y:S01]  /*1750*/  @P1 IADD3 R5, P0, R2.reuse, UR10, RZ ;  /* 0x0000000a02051c10 */ /* 0x040fe2000ff1e0ff */
[----:B------:R-:W-:Y:S01]  /*1760*/  UIMAD UR4, UR7, UR5, UR4 ;  /* 0x00000005070472a4 */ /* 0x000fe2000f8e0204 */
[----:B------:R-:W-:Y:S02]  /*1770*/  @P2 LEA.HI.X R7, R2, c[0x0][0x1cc], R0, 0x1, P3 ;  /* 0x0000730002072a11 */ /* 0x000fe400018f0c00 */
[----:B------:R-:W-:Y:S02]  /*1780*/  LOP3.LUT R3, R4, 0x1c0, RZ, 0xc0, !PT ;  /* 0x000001c004037812 */ /* 0x000fe400078ec0ff */
[----:B------:R-:W-:Y:S01]  /*1790*/  @P1 IADD3.X R2, R0, UR9, RZ, P0, !PT ;  /* 0x0000000900021c10 */ /* 0x000fe200087fe4ff */
[----:B------:R-:W-:Y:S01]  /*17a0*/  IMAD R0, R26, c[0x0][0x208], RZ ;  /* 0x000082001a007a24 */ /* 0x000fe200078e02ff */
[----:B------:R-:W-:Y:S01]  /*17b0*/  LOP3.LUT R10, R3, 0x8, R10, 0xf8, !PT ;  /* 0x00000008030a7812 */ /* 0x000fe200078ef80a */
[----:B------:R1:W-:Y:S01]  /*17c0*/  @P2 LDGSTS.E.BYPASS.LTC128B.128 [R101+0x10100], [R6.64], !P6 ;  /* 0x1010000006652fae */ /* 0x0003e2000f101d4c */
[----:B------:R-:W-:Y:S01]  /*17d0*/  SHF.R.U32.HI R3, RZ, 0x3, R3 ;  /* 0x00000003ff037819 */ /* 0x000fe20000011603 */
[----:B------:R-:W-:Y:S01]  /*17e0*/  IMAD R0, R23, c[0x0][0x20c], R0 ;  /* 0x0000830017007a24 */ /* 0x000fe200078e0200 */
[----:B------:R-:W-:Y:S01]  /*17f0*/  ISETP.GE.AND P3, PT, R11, c[0x0][0x1d4], PT ;  /* 0x000075000b007a0c */ /* 0x000fe20003f66270 */
[----:B------:R1:W-:Y:S01]  /*1800*/  @P2 LDGSTS.E.BYPASS.LTC128B.128 [R101+0x12100], [R6.64+0x80], !P5 ;  /* 0x1210008006652fae */ /* 0x0003e2000e901d4c */
[----:B------:R-:W-:Y:S01]  /*1810*/  LOP3.LUT R3, R10, R3, RZ, 0x3c, !PT ;  /* 0x000000030a037212 */ /* 0x000fe200078e3cff */
[----:B------:R-:W-:Y:S01]  /*1820*/  IMAD.IADD R9, R9, 0x1, R0 ;  /* 0x0000000109097824 */ /* 0x000fe200078e0200 */
[----:B------:R-:W-:Y:S01]  /*1830*/  LOP3.LUT R10, R18, 0xfffffff0, RZ, 0xc0, !PT ;  /* 0xfffffff0120a7812 */ /* 0x000fe200078ec0ff */
[----:B------:R1:W-:Y:S01]  /*1840*/  @P2 LDGSTS.E.BYPASS.LTC128B.128 [R101+0x14100], [R6.64+0x100], !P4 ;  /* 0x1410010006652fae */ /* 0x0003e2000e101d4c */
[----:B------:R-:W-:Y:S01]  /*1850*/  @P1 LEA R4, P0, R5, c[0x0][0x1c8], 0x1 ;  /* 0x0000720005041a11 */ /* 0x000fe200078008ff */
[----:B------:R-:W-:Y:S01]  /*1860*/  IMAD R0, R17, 0x200, R3 ;  /* 0x0000020011007824 */ /* 0x000fe200078e0203 */
[----:B------:R-:W-:Y:S01]  /*1870*/  SEL R11, RZ, 0x2, P5 ;  /* 0x00000002ff0b7807 */ /* 0x000fe20002800000 */
[----:B------:R-:W-:Y:S01]  /*1880*/  IMAD.IADD R10, R164, 0x1, -R10 ;  /* 0x00000001a40a7824 */ /* 0x000fe200078e0a0a */
[----:B------:R-:W-:Y:S01]  /*1890*/  @P1 LEA.HI.X R5, R5, c[0x0][0x1cc], R2, 0x1, P0 ;  /* 0x0000730005051a11 */ /* 0x000fe200000f0c02 */
[----:B------:R-:W-:Y:S01]  /*18a0*/  IMAD.SHL.U32 R236, R0, 0x2, RZ ;  /* 0x0000000200ec7824 */ /* 0x000fe200078e00ff */
[----:B------:R-:W-:Y:S01]  /*18b0*/  MOV R2, UR11 ;  /* 0x0000000b00027c02 */ /* 0x000fe20008000f00 */
[----:B------:R1:W-:Y:S01]  /*18c0*/  @P2 LDGSTS.E.BYPASS.LTC128B.128 [R101+0x16100], [R6.64+0x180], !P3 ;  /* 0x1610018006652fae */ /* 0x0003e2000d901d4c */
[----:B------:R-:W-:-:S02]  /*18d0*/  SHF.R.S32.HI R16, RZ, 0x1f, R10 ;  /* 0x0000001fff107819 */ /* 0x000fc4000001140a */
[----:B------:R-:W-:Y:S01]  /*18e0*/  LOP3.LUT P0, RZ, R25, 0x2, RZ, 0xc0, !PT ;  /* 0x0000000219ff7812 */ /* 0x000fe2000780c0ff */
[----:B------:R-:W-:Y:S01]  /*18f0*/  IMAD.WIDE.U32 R2, R2, c[0x0][0x210], R8 ;  /* 0x0000840002027a25 */ /* 0x000fe200078e0008 */
[----:B------:R-:W-:Y:S01]  /*1900*/  LEA.HI R16, R16, R10, RZ, 0x3 ;  /* 0x0000000a10107211 */ /* 0x000fe200078f18ff */
[----:B------:R2:W-:Y:S01]  /*1910*/  @P1 LDGSTS.E.BYPASS.LTC128B.128 [R101+0x11100], [R4.64], !P6 ;  /* 0x1110000004651fae */ /* 0x0005e2000f101d4c */
[----:B------:R-:W-:Y:S02]  /*1920*/  IADD3 R8, R236, 0x10100, RZ ;  /* 0x00010100ec087810 */ /* 0x000fe40007ffe0ff */
[----:B------:R-:W-:Y:S01]  /*1930*/  LOP3.LUT R0, R16, 0xfffffff8, RZ, 0xc0, !PT ;  /* 0xfffffff810007812 */ /* 0x000fe200078ec0ff */
[----:B------:R2:W-:Y:S01]  /*1940*/  @P1 LDGSTS.E.BYPASS.LTC128B.128 [R101+0x13100], [R4.64+0x80], !P5 ;  /* 0x1310008004651fae */ /* 0x0005e2000e901d4c */
[----:B------:R-:W-:Y:S02]  /*1950*/  IADD3 R3, R3, UR17, RZ ;  /* 0x0000001103037c10 */ /* 0x000fe4000fffe0ff */
[----:B------:R-:W-:Y:S01]  /*1960*/  IADD3 R10, R10, -R0, RZ ;  /* 0x800000000a0a7210 */ /* 0x000fe20007ffe0ff */
[----:B------:R-:W-:Y:S01]  /*1970*/  IMAD R0, R15, c[0x0][0x218], RZ ;  /* 0x000086000f007a24 */ /* 0x000fe200078e02ff */
[----:B------:R2:W-:Y:S01]  /*1980*/  @P1 LDGSTS.E.BYPASS.LTC128B.128 [R101+0x15100], [R4.64+0x100], !P4 ;  /* 0x1510010004651fae */ /* 0x0005e2000e101d4c */
[----:B------:R-:W-:Y:S01]  /*1990*/  IMAD.WIDE.U32 R20, R14, c[0x0][0x218], R2 ;  /* 0x000086000e147a25 */ /* 0x000fe200078e0002 */
[----:B------:R-:W-:-:S02]  /*19a0*/  IADD3 R243, R236, 0x10120, RZ ;  /* 0x00010120ecf37810 */ /* 0x000fc40007ffe0ff */
[----:B------:R2:W-:Y:S01]  /*19b0*/  @P1 LDGSTS.E.BYPASS.LTC128B.128 [R101+0x17100], [R4.64+0x180], !P3 ;  /* 0x1710018004651fae */ /* 0x0005e2000d901d4c */
[----:B------:R-:W-:Y:S01]  /*19c0*/  IMAD R15, R14, c[0x0][0x21c], R0 ;  /* 0x000087000e0f7a24 */ /* 0x000fe200078e0200 */
[----:B------:R-:W-:Y:S01]  /*19d0*/  @P0 IADD3 R243, R8, -0x20, RZ ;  /* 0xffffffe008f30810 */ /* 0x000fe20007ffe0ff */
[----:B------:R-:W-:Y:S01]  /*19e0*/  IMAD.SHL.U32 R0, R10, 0x40, RZ ;  /* 0x000000400a007824 */ /* 0x000fe200078e00ff */
[----:B------:R-:W0:Y:S01]  /*19f0*/  LDGDEPBAR ;  /* 0x00000000000079af */ /* 0x000e220000000000 */
[----:B------:R-:W-:Y:S01]  /*1a00*/  IMAD.U32 R3, RZ, RZ, UR19 ;  /* 0x00000013ff037e24 */ /* 0x000fe2000f8e00ff */
[----:B------:R-:W-:Y:S01]  /*1a10*/  SHF.L.U32 R3, R17, 0x3, RZ ;  /* 0x0000000311037819 */ /* 0x000fe200000006ff */
[----:B------:R-:W-:Y:S01]  /*1a20*/  IMAD.U32 R2, RZ, RZ, UR18 ;  /* 0x00000012ff027e24 */ /* 0x000fe2000f8e00ff */
[----:B------:R-:W-:Y:S01]  /*1a30*/  LOP3.LUT R0, R0, 0x1c0, RZ, 0xc0, !PT ;  /* 0x000001c000007812 */ /* 0x000fe200078ec0ff */
[----:B------:R-:W-:Y:S01]  /*1a40*/  IMAD.IADD R19, R21, 0x1, R15 ;  /* 0x0000000115137824 */ /* 0x000fe200078e020f */
[----:B------:R-:W-:Y:S01]  /*1a50*/  SEL R9, RZ, 0x4, P4 ;  /* 0x00000004ff097807 */ /* 0x000fe20002000000 */
[----:B------:R-:W-:Y:S01]  /*1a60*/  STL.64 [R1+0x60], R20 ;  /* 0x0000601401007387 */ /* 0x000fe20000100a00 */
[----:B------:R-:W-:-:S02]  /*1a70*/  LOP3.LUT R8, R0, 0x8, R3, 0xf8, !PT ;  /* 0x0000000800087812 */ /* 0x000fc400078ef803 */
[----:B------:R-:W-:Y:S01]  /*1a80*/  SHF.R.U32.HI R3, RZ, 0x3, R0 ;  /* 0x00000003ff037819 */ /* 0x000fe20000011600 */
[----:B------:R-:W-:Y:S01]  /*1a90*/  STL [R1+0x54], R19 ;  /* 0x0000541301007387 */ /* 0x000fe20000100800 */
[----:B------:R-:W-:Y:S02]  /*1aa0*/  LEA R0, P0, R2, R20, 0x6 ;  /* 0x0000001402007211 */ /* 0x000fe400078030ff */
[----:B------:R-:W-:Y:S02]  /*1ab0*/  LOP3.LUT R3, R8, R3, RZ, 0x3c, !PT ;  /* 0x0000000308037212 */ /* 0x000fe400078e3cff */
[----:B------:R-:W-:Y:S02]  /*1ac0*/  LEA.HI.X R2, R2, R19, R13, 0x6, P0 ;  /* 0x0000001302027211 */ /* 0x000fe400000f340d */
[----:B-1----:R-:W-:Y:S02]  /*1ad0*/  LEA R6, P1, R0, c[0x0][0x1f8], 0x1 ;  /* 0x00007e0000067a11 */ /* 0x002fe400078208ff */
[----:B------:R-:W-:-:S02]  /*1ae0*/  IADD3 R9, R9, R11, R12 ;  /* 0x0000000b09097210 */ /* 0x000fc40007ffe00c */
[----:B------:R-:W-:Y:S01]  /*1af0*/  LEA.HI.X R7, R0, c[0x0][0x1fc], R2, 0x1, P1 ;  /* 0x00007f0000077a11 */ /* 0x000fe200008f0c02 */
[----:B--2---:R-:W-:Y:S01]  /*1b00*/  IMAD.SHL.U32 R4, R16, 0x40, RZ ;  /* 0x0000004010047824 */ /* 0x004fe200078e00ff */
[----:B------:R-:W-:Y:S01]  /*1b10*/  SHF.L.U32 R0, R92, 0x5, RZ ;  /* 0x000000055c007819 */ /* 0x000fe200000006ff */
[----:B------:R-:W-:Y:S01]  /*1b20*/  IMAD.MOV.U32 R5, RZ, RZ, c[0x0][0x20c] ;  /* 0x00008300ff057624 */ /* 0x000fe200078e00ff */
[----:B------:R-:W-:Y:S01]  /*1b30*/  SEL R2, RZ, 0x8, P3 ;  /* 0x00000008ff027807 */ /* 0x000fe20001800000 */
[----:B------:R-:W-:-:S04]  /*1b40*/  DEPBAR.LE SB0, 0x1 ;  /* 0x000080400000791a */ /* 0x000fc80000000000 */
[----:B------:R-:W-:Y:S01]  /*1b50*/  LOP3.LUT R4, R3, 0xfffffe00, R4, 0xf8, !PT ;  /* 0xfffffe0003047812 */ /* 0x000fe200078ef804 */
[----:B------:R-:W-:Y:S01]  /*1b60*/  IMAD.MOV.U32 R3, RZ, RZ, c[0x0][0x208] ;  /* 0x00008200ff037624 */ /* 0x000fe200078e00ff */
[----:B------:R-:W-:Y:S01]  /*1b70*/  LOP3.LUT R0, R0, 0x7ffffc00, RZ, 0xc0, !PT ;  /* 0x7ffffc0000007812 */ /* 0x000fe200078ec0ff */
[----:B------:R-:W-:Y:S01]  /*1b80*/  BAR.SYNC.DEFER_BLOCKING 0x0 ;  /* 0x0000000000007b1d */ /* 0x000fe20000010000 */
[----:B------:R-:W-:Y:S01]  /*1b90*/  LOP3.LUT P0, RZ, R10, 0x4, RZ, 0xc0, !PT ;  /* 0x000000040aff7812 */ /* 0x000fe2000780c0ff */
[C---:B------:R-:W-:Y:S01]  /*1ba0*/  IMAD.SHL.U32 R237, R4.reuse, 0x2, RZ ;  /* 0x0000000204ed7824 */ /* 0x040fe200078e00ff */
[----:B------:R-:W-:Y:S01]  /*1bb0*/  LEA R8, P1, R3, R6, 0x6 ;  /* 0x0000000603087211 */ /* 0x000fe200078230ff */
[----:B------:R-:W-:Y:S01]  /*1bc0*/  IMAD.IADD R220, R4, 0x1, R0 ;  /* 0x0000000104dc7824 */ /* 0x000fe200078e0200 */
[----:B------:R-:W-:Y:S01]  /*1bd0*/  LOP3.LUT P2, RZ, R10, 0x2, RZ, 0xc0, !PT ;  /* 0x000000020aff7812 */ /* 0x000fe2000784c0ff */
[----:B------:R-:W-:Y:S01]  /*1be0*/  IMAD.IADD R10, R9, 0x1, R2 ;  /* 0x00000001090a7824 */ /* 0x000fe200078e0202 */
[----:B------:R-:W-:Y:S01]  /*1bf0*/  LEA.HI.X R9, R3, R7, R5, 0x6, P1 ;  /* 0x0000000703097211 */ /* 0x000fe200008f3405 */
[----:B------:R-:W-:Y:S01]  /*1c00*/  IMAD.MOV.U32 R5, RZ, RZ, 0x10 ;  /* 0x00000010ff057424 */ /* 0x000fe200078e00ff */
[C---:B------:R-:W-:Y:S01]  /*1c10*/  LEA R228, R220.reuse, 0x100, 0x1 ;  /* 0x00000100dce47811 */ /* 0x040fe200078e08ff */
[----:B------:R-:W-:Y:S01]  /*1c20*/  IMAD.MOV.U32 R0, RZ, RZ, 0x20 ;  /* 0x00000020ff007424 */ /* 0x000fe200078e00ff */
[----:B------:R-:W-:Y:S01]  /*1c30*/  IADD3 R3, -R23, UR4, RZ ;  /* 0x0000000417037c10 */ /* 0x000fe2000fffe1ff */
[----:B------:R-:W-:Y:S01]  /*1c40*/  IMAD.SHL.U32 R220, R220, 0x2, RZ ;  /* 0x00000002dcdc7824 */ /* 0x000fe200078e00ff */
[----:B------:R-:W-:Y:S01]  /*1c50*/  SEL R5, R5, 0xfffffff0, !P2 ;  /* 0xfffffff005057807 */ /* 0x000fe20005000000 */
[----:B------:R-:W-:Y:S01]  /*1c60*/  IMAD.MOV.U32 R2, RZ, RZ, -0x40 ;  /* 0xffffffc0ff027424 */ /* 0x000fe200078e00ff */
[----:B------:R-:W-:-:S02]  /*1c70*/  SEL R0, R0, 0xffffffe0, !P0 ;  /* 0xffffffe000007807 */ /* 0x000fc40004000000 */
[C---:B------:R-:W-:Y:S01]  /*1c80*/  LEA R224, R5.reuse, R228, 0x1 ;  /* 0x000000e405e07211 */ /* 0x040fe200078e08ff */
[----:B------:R-:W-:Y:S01]  /*1c90*/  IMAD R238, R5, 0x2, R237 ;  /* 0x0000000205ee7824 */ /* 0x000fe200078e02ed */
[----:B------:R-:W-:Y:S01]  /*1ca0*/  LOP3.LUT P2, RZ, R10, 0x2, RZ, 0xc0, !PT ;  /* 0x000000020aff7812 */ /* 0x000fe2000784c0ff */
[C---:B------:R-:W-:Y:S01]  /*1cb0*/  IMAD R228, R0.reuse, 0x2, R228 ;  /* 0x0000000200e47824 */ /* 0x040fe200078e02e4 */
[C---:B------:R-:W-:Y:S01]  /*1cc0*/  ISETP.LT.OR P1, PT, R3.reuse, 0x1, P6 ;  /* 0x000000010300780c */ /* 0x040fe20003721670 */
[C---:B------:R-:W-:Y:S01]  /*1cd0*/  IMAD R232, R0.reuse, 0x2, R224 ;  /* 0x0000000200e87824 */ /* 0x040fe200078e02e0 */
[C---:B------:R-:W-:Y:S01]  /*1ce0*/  ISETP.LT.OR P0, PT, R3.reuse, 0x1, !P2 ;  /* 0x000000010300780c */ /* 0x040fe20005701670 */
[----:B------:R-:W1:Y:S01]  /*1cf0*/  LDSM.16.M88.4 R168, [R220+0x100] ;  /* 0x00010000dca8783b */ /* 0x000e620000000200 */
[----:B------:R-:W-:Y:S01]  /*1d00*/  P2R R11, PR, RZ, 0x20 ;  /* 0x00000020ff0b7803 */ /* 0x000fe20000000000 */
[C---:B------:R-:W-:Y:S01]  /*1d10*/  IMAD R240, R0.reuse, 0x2, R238 ;  /* 0x0000000200f07824 */ /* 0x040fe200078e02ee */
[----:B------:R-:W-:Y:S01]  /*1d20*/  ISETP.LT.OR P2, PT, R3, 0x21, !P2 ;  /* 0x000000210300780c */ /* 0x000fe20005741670 */
[----:B------:R-:W-:Y:S01]  /*1d30*/  LDSM.16.M88.4 R188, [R220+0x4100] ;  /* 0x00410000dcbc783b */ /* 0x000fe20000000200 */
[----:B------:R-:W-:-:S03]  /*1d40*/  LEA R241, R0, R237, 0x1 ;  /* 0x000000ed00f17211 */ /* 0x000fc600078e08ff */
[----:B------:R-:W-:Y:S04]  /*1d50*/  LDSM.16.M88.4 R204, [R220+0x8100] ;  /* 0x00810000dccc783b */ /* 0x000fe80000000200 */
[----:B------:R-:W-:Y:S04]  /*1d60*/  LDSM.16.M88.4 R172, [R224] ;  /* 0x00000000e0ac783b */ /* 0x000fe80000000200 */
[----:B------:R-:W-:Y:S04]  /*1d70*/  LDSM.16.M88.4 R192, [R224+0x4000] ;  /* 0x00400000e0c0783b */ /* 0x000fe80000000200 */
[----:B------:R-:W-:Y:S04]  /*1d80*/  LDSM.16.M88.4 R208, [R224+0x8000] ;  /* 0x00800000e0d0783b */ /* 0x000fe80000000200 */
[----:B------:R-:W-:Y:S04]  /*1d90*/  LDSM.16.M88.4 R180, [R228] ;  /* 0x00000000e4b4783b */ /* 0x000fe80000000200 */
[----:B------:R-:W-:Y:S04]  /*1da0*/  LDSM.16.M88.4 R196, [R228+0x4000] ;  /* 0x00400000e4c4783b */ /* 0x000fe80000000200 */
[----:B------:R-:W-:Y:S04]  /*1db0*/  LDSM.16.M88.4 R212, [R228+0x8000] ;  /* 0x00800000e4d4783b */ /* 0x000fe80000000200 */
[----:B------:R-:W-:Y:S04]  /*1dc0*/  LDSM.16.M88.4 R184, [R232] ;  /* 0x00000000e8b8783b */ /* 0x000fe80000000200 */
[----:B------:R-:W-:Y:S04]  /*1dd0*/  LDSM.16.M88.4 R200, [R232+0x4000] ;  /* 0x00400000e8c8783b */ /* 0x000fe80000000200 */
[----:B------:R-:W-:Y:S04]  /*1de0*/  LDSM.16.M88.4 R216, [R232+0x8000] ;  /* 0x00800000e8d8783b */ /* 0x000fe80000000200 */
[----:B------:R-:W-:Y:S04]  /*1df0*/  LDSM.16.M88.4 R220, [R220+0xc100] ;  /* 0x00c10000dcdc783b */ /* 0x000fe80000000200 */
[----:B------:R-:W-:Y:S04]  /*1e00*/  LDSM.16.M88.4 R224, [R224+0xc000] ;  /* 0x00c00000e0e0783b */ /* 0x000fe80000000200 */
[----:B------:R-:W-:Y:S04]  /*1e10*/  LDSM.16.M88.4 R228, [R228+0xc000] ;  /* 0x00c00000e4e4783b */ /* 0x000fe80000000200 */
[----:B------:R-:W-:Y:S04]  /*1e20*/  LDSM.16.M88.4 R232, [R232+0xc000] ;  /* 0x00c00000e8e8783b */ /* 0x000fe80000000200 */
[----:B------:R-:W-:Y:S06]  /*1e30*/  BAR.SYNC.DEFER_BLOCKING 0x0 ;  /* 0x0000000000007b1d */ /* 0x000fec0000010000 */
[----:B-1----:R-:W-:Y:S04]  /*1e40*/  STL [R1+0x74], R170 ;  /* 0x000074aa01007387 */ /* 0x002fe80000100800 */
[----:B------:R-:W-:Y:S01]  /*1e50*/  STL [R1+0x70], R171 ;  /* 0x000070ab01007387 */ /* 0x000fe20000100800 */
[----:B------:R-:W-:-:S04]  /*1e60*/  DEPBAR.LE SB0, 0x0 ;  /* 0x000080000000791a */ /* 0x000fc80000000000 */
[----:B------:R-:W-:Y:S06]  /*1e70*/  BAR.SYNC.DEFER_BLOCKING 0x0 ;  /* 0x0000000000007b1d */ /* 0x000fec0000010000 */
[----:B------:R-:W1:Y:S04]  /*1e80*/  LDSM.16.M88.4 R16, [R236+0x10100] ;  /* 0x01010000ec10783b */ /* 0x000e680000000200 */
[----:B------:R-:W2:Y:S04]  /*1e90*/  LDSM.16.M88.4 R32, [R236+0x10900] ;  /* 0x01090000ec20783b */ /* 0x000ea80000000200 */
[----:B------:R-:W-:Y:S04]  /*1ea0*/  LDSM.16.M88.4 R36, [R236+0x11100] ;  /* 0x01110000ec24783b */ /* 0x000fe80000000200 */
[----:B------:R-:W3:Y:S04]  /*1eb0*/  LDSM.16.M88.4 R40, [R236+0x11900] ;  /* 0x01190000ec28783b */ /* 0x000ee80000000200 */
[----:B------:R-:W4:Y:S04]  /*1ec0*/  LDSM.16.M88.4 R28, [R243] ;  /* 0x00000000f31c783b */ /* 0x000f280000000200 */
[----:B------:R-:W4:Y:S04]  /*1ed0*/  LDSM.16.M88.4 R48, [R243+0x800] ;  /* 0x00080000f330783b */ /* 0x000f280000000200 */
[----:B------:R-:W4:Y:S04]  /*1ee0*/  LDSM.16.M88.4 R60, [R243+0x1000] ;  /* 0x00100000f33c783b */ /* 0x000f280000000200 */
[----:B------:R-:W4:Y:S04]  /*1ef0*/  LDSM.16.M88.4 R72, [R243+0x1800] ;  /* 0x00180000f348783b */ /* 0x000f280000000200 */
[----:B------:R-:W-:Y:S01]  /*1f00*/  @!PT LDS RZ, [RZ] ;  /* 0x00000000fffff984 */ /* 0x000fe20000000800 */
[----:B------:R-:W-:Y:S01]  /*1f10*/  @!PT LDS RZ, [RZ] ;  /* 0x00000000fffff984 */ /* 0x000fe20000000800 */
[----:B------:R-:W-:Y:S01]  /*1f20*/  @!PT LDS RZ, [RZ] ;  /* 0x00000000fffff984 */ /* 0x000fe20000000800 */
[----:B------:R4:W-:Y:S01]  /*1f30*/  LDGSTS.E.BYPASS.LTC128B.128 [R101+0x100], [R6.64], !P1 ;  /* 0x0010000006657fae */ /* 0x0009e2000c901d4c */
[----:B------:R-:W-:-:S03]  /*1f40*/  LOP3.LUT P1, RZ, R10, 0x4, RZ, 0xc0, !PT ;  /* 0x000000040aff7812 */ /* 0x000fc6000782c0ff */
[----:B------:R4:W-:Y:S01]  /*1f50*/  LDGSTS.E.BYPASS.LTC128B.128 [R101+0x2100], [R6.64+0x80], !P0 ;  /* 0x0210008006657fae */ /* 0x0009e2000c101d4c */
[C---:B------:R-:W-:Y:S02]  /*1f60*/  ISETP.LT.OR P0, PT, R3.reuse, 0x1, !P1 ;  /* 0x000000010300780c */ /* 0x040fe40004f01670 */
[----:B------:R-:W-:Y:S01]  /*1f70*/  ISETP.LT.OR P1, PT, R3, 0x21, !P1 ;  /* 0x000000210300780c */ /* 0x000fe20004f21670 */
[C---:B-1----:R-:W-:Y:S08]  /*1f80*/  HMMA.16816.F32.BF16 R12, R168.reuse, R16, RZ ;  /* 0x00000010a80c723c */ /* 0x042ff000000418ff */
[----:B--2---:R-:W-:Y:S02]  /*1f90*/  HMMA.16816.F32.BF16 R20, R168, R32, RZ ;  /* 0x00000020a814723c */ /* 0x004fe400000418ff */
[----:B------:R1:W-:Y:S01]  /*1fa0*/  LDGSTS.E.BYPASS.LTC128B.128 [R101+0x4100], [R6.64+0x100], !P0 ;  /* 0x0410010006657fae */ /* 0x0003e2000c101d4c */
[----:B------:R-:W-:-:S04]  /*1fb0*/  LOP3.LUT P0, RZ, R25, 0x4, RZ, 0xc0, !PT ;  /* 0x0000000419ff7812 */ /* 0x000fc8000780c0ff */
[----:B------:R-:W-:Y:S01]  /*1fc0*/  SEL R2, R2, 0x40, P0 ;  /* 0x0000004002027807 */ /* 0x000fe20000000000 */
[----:B---3--:R-:W-:Y:S01]  /*1fd0*/  HMMA.16816.F32.BF16 R24, R168, R40, RZ ;  /* 0x00000028a818723c */ /* 0x008fe200000418ff */
[----:B------:R-:W-:Y:S02]  /*1fe0*/  LOP3.LUT P0, RZ, R10, 0x8, RZ, 0xc0, !PT ;  /* 0x000000080aff7812 */ /* 0x000fe4000780c0ff */
[----:B------:R-:W-:Y:S01]  /*1ff0*/  IADD3 R242, R236, R2, RZ ;  /* 0x00000002ecf27210 */ /* 0x000fe20007ffe0ff */
[----:B------:R-:W-:Y:S01]  /*2000*/  IMAD.IADD R239, R2, 0x1, R243 ;  /* 0x0000000102ef7824 */ /* 0x000fe200078e02f3 */
[C---:B------:R-:W-:Y:S02]  /*2010*/  ISETP.LT.OR P5, PT, R3.reuse, 0x1, !P0 ;  /* 0x000000010300780c */ /* 0x040fe400047a1670 */
[----:B------:R-:W-:Y:S01]  /*2020*/  ISETP.LT.OR P0, PT, R3, 0x21, !P0 ;  /* 0x000000210300780c */ /* 0x000fe20004701670 */
[----:B----4-:R-:W-:Y:S01]  /*2030*/  HMMA.16816.F32.BF16 R64, R172, R28, R12 ;  /* 0x0000001cac40723c */ /* 0x010fe2000004180c */
[----:B------:R-:W-:-:S05]  /*2040*/  LOP3.LUT R2, R92, 0xffffffe0, RZ, 0xc0, !PT ;  /* 0xffffffe05c027812 */ /* 0x000fca00078ec0ff */
[----:B------:R-:W-:Y:S02]  /*2050*/  IMAD.IADD R2, R164, 0x1, -R2 ;  /* 0x00000001a4027824 */ /* 0x000fe400078e0a02 */
[----:B------:R-:W-:Y:S02]  /*2060*/  HMMA.16816.F32.BF16 R12, R168, R18, RZ ;  /* 0x00000012a80c723c */ /* 0x000fe400000418ff */
[----:B------:R1:W-:Y:S01]  /*2070*/  LDGSTS.E.BYPASS.LTC128B.128 [R101+0x6100], [R6.64+0x180], !P5 ;  /* 0x0610018006657fae */ /* 0x0003e2000e901d4c */
[----:B------:R-:W-:Y:S02]  /*2080*/  ISETP.LT.OR P5, PT, R3, 0x21, P6 ;  /* 0x000000210300780c */ /* 0x000fe400037a1670 */
[----:B------:R-:W-:-:S03]  /*2090*/  SHF.R.S32.HI R3, RZ, 0x1f, R2 ;  /* 0x0000001fff037819 */ /* 0x000fc60000011402 */
[----:B------:R-:W-:Y:S01]  /*20a0*/  HMMA.16816.F32.BF16 R16, R168, R34, RZ ;  /* 0x00000022a810723c */ /* 0x000fe200000418ff */
[----:B------:R-:W-:-:S04]  /*20b0*/  LEA.HI R3, R3, R2, RZ, 0x2 ;  /* 0x0000000203037211 */ /* 0x000fc800078f10ff */
[----:B------:R-:W-:-:S03]  /*20c0*/  LOP3.LUT R3, R3, 0x7ffffffc, RZ, 0xc0, !PT ;  /* 0x7ffffffc03037812 */ /* 0x000fc600078ec0ff */
[----:B------:R2:W-:Y:S01]  /*20d0*/  LDGSTS.E.BYPASS.LTC128B.128 [R101+0x1100], [R8.64], !P5 ;  /* 0x0110000008657fae */ /* 0x0005e2000e901d4c */
[----:B------:R-:W-:Y:S01]  /*20e0*/  ISETP.NE.AND P5, PT, R11, RZ, PT ;  /* 0x000000ff0b00720c */ /* 0x000fe20003fa5270 */
[C---:B------:R-:W-:Y:S01]  /*20f0*/  HMMA.16816.F32.BF16 R32, R172.reuse, R48, R20 ;  /* 0x00000030ac20723c */ /* 0x040fe20000041814 */
[----:B------:R-:W-:Y:S01]  /*2100*/  IMAD.IADD R3, R2, 0x1, -R3 ;  /* 0x0000000102037824 */ /* 0x000fe200078e0a03 */
[----:B------:R2:W-:Y:S01]  /*2110*/  LDGSTS.E.BYPASS.LTC128B.128 [R101+0x3100], [R8.64+0x80], !P2 ;  /* 0x0310008008657fae */ /* 0x0005e2000d101d4c */
[----:B------:R-:W-:Y:S01]  /*2120*/  IMAD.U32 R2, RZ, RZ, UR4 ;  /* 0x00000004ff027e24 */ /* 0x000fe2000f8e00ff */
[----:B------:R-:W-:Y:S02]  /*2130*/  @UP0 USHF.R.S32.HI UR4, URZ, 0x1f, UR14 ;  /* 0x0000001f3f040899 */ /* 0x000fe4000801140e */
[----:B------:R2:W-:Y:S01]  /*2140*/  LDGSTS.E.BYPASS.LTC128B.128 [R101+0x5100], [R8.64+0x100], !P1 ;  /* 0x0510010008657fae */ /* 0x0005e2000c901d4c */
[----:B------:R-:W-:Y:S01]  /*2150*/  IMAD R2, R3, -0x2, R2 ;  /* 0xfffffffe03027824 */ /* 0x000fe200078e0202 */
[----:B------:R-:W-:Y:S01]  /*2160*/  HMMA.16816.F32.BF16 R56, R172, R30, R12 ;  /* 0x0000001eac38723c */ /* 0x000fe2000004180c */
[----:B------:R-:W-:Y:S01]  /*2170*/  @UP0 UIMAD UR4, UR4, UR16, UR15 ;  /* 0x00000010040402a4 */ /* 0x000fe2000f8e020f */
[----:B------:R2:W-:Y:S02]  /*2180*/  LDGSTS.E.BYPASS.LTC128B.128 [R101+0x7100], [R8.64+0x180], !P0 ;  /* 0x0710018008657fae */ /* 0x0005e4000c101d4c */
[----:B------:R-:W-:-:S02]  /*2190*/  ISETP.GT.AND P0, PT, R2, RZ, PT ;  /* 0x000000ff0200720c */ /* 0x000fc40003f04270 */
[----:B------:R-:W3:Y:S01]  /*21a0*/  LDSM.16.M88.4 R52, [R242+0x10100] ;  /* 0x01010000f234783b */ /* 0x000ee20000000200 */
[C---:B------:R-:W-:Y:S01]  /*21b0*/  ISETP.GT.AND P2, PT, R2.reuse, 0x1, PT ;  /* 0x000000010200780c */ /* 0x040fe20003f44270 */
[C---:B------:R-:W-:Y:S01]  /*21c0*/  HMMA.16816.F32.BF16 R12, R168.reuse, R38, RZ ;  /* 0x00000026a80c723c */ /* 0x040fe200000418ff */
[----:B------:R-:W-:Y:S01]  /*21d0*/  ISETP.GT.AND P1, PT, R2, 0x8, PT ;  /* 0x000000080200780c */ /* 0x000fe20003f24270 */
[----:B------:R-:W4:Y:S04]  /*21e0*/  LDSM.16.M88.4 R76, [R242+0x10900] ;  /* 0x01090000f24c783b */ /* 0x000f280000000200 */
[----:B------:R-:W1:Y:S02]  /*21f0*/  LDSM.16.M88.4 R44, [R242+0x11100] ;  /* 0x01110000f22c783b */ /* 0x000e640000000200 */
[----:B------:R-:W-:Y:S02]  /*2200*/  HMMA.16816.F32.BF16 R28, R168, R42, RZ ;  /* 0x0000002aa81c723c */ /* 0x000fe400000418ff */
[----:B------:R-:W1:Y:S04]  /*2210*/  LDSM.16.M88.4 R68, [R242+0x11900] ;  /* 0x01190000f244783b */ /* 0x000e680000000200 */
[----:B------:R-:W-:Y:S02]  /*2220*/  LDSM.16.M88.4 R80, [R239] ;  /* 0x00000000ef50783b */ /* 0x000fe40000000200 */
[----:B------:R-:W-:Y:S02]  /*2230*/  HMMA.16816.F32.BF16 R20, R172, R50, R16 ;  /* 0x00000032ac14723c */ /* 0x000fe40000041810 */
[----:B------:R-:W1:Y:S04]  /*2240*/  LDSM.16.M88.4 R48, [R239+0x800] ;  /* 0x00080000ef30783b */ /* 0x000e680000000200 */
[----:B------:R-:W-:Y:S02]  /*2250*/  LDSM.16.M88.4 R84, [R236+0x12100] ;  /* 0x01210000ec54783b */ /* 0x000fe40000000200 */
[----:B--2---:R-:W-:Y:S02]  /*2260*/  HMMA.16816.F32.BF16 R8, R168, R36, RZ ;  /* 0x00000024a808723c */ /* 0x004fe400000418ff */
[----:B------:R-:W-:Y:S04]  /*2270*/  LDSM.16.M88.4 R88, [R243+0x2800] ;  /* 0x00280000f358783b */ /* 0x000fe80000000200 */
[----:B------:R-:W0:Y:S02]  /*2280*/  LDGDEPBAR ;  /* 0x00000000000079af */ /* 0x000e240000000000 */
[C---:B------:R-:W-:Y:S08]  /*2290*/  HMMA.16816.F32.BF16 R12, R172.reuse, R62, R12 ;  /* 0x0000003eac0c723c */ /* 0x040ff0000004180c */
[C---:B------:R-:W-:Y:S08]  /*22a0*/  HMMA.16816.F32.BF16 R28, R172.reuse, R74, R28 ;  /* 0x0000004aac1c723c */ /* 0x040ff0000004181c */
[C---:B------:R-:W-:Y:S01]  /*22b0*/  HMMA.16816.F32.BF16 R16, R172.reuse, R60, R8 ;  /* 0x0000003cac10723c */ /* 0x040fe20000041808 */
[----:B------:R-:W-:Y:S07]  /*22c0*/  LDSM.16.M88.4 R60, [R236+0x13100] ;  /* 0x01310000ec3c783b */ /* 0x000fee0000000200 */
[----:B------:R-:W-:Y:S01]  /*22d0*/  HMMA.16816.F32.BF16 R8, R172, R72, R24 ;  /* 0x00000048ac08723c */ /* 0x000fe20000041818 */
[----:B------:R-:W-:Y:S07]  /*22e0*/  LDSM.16.M88.4 R72, [R239+0x1800] ;  /* 0x00180000ef48783b */ /* 0x000fee0000000200 */
[C---:B---3--:R-:W-:Y:S01]  /*22f0*/  HMMA.16816.F32.BF16 R40, R180.reuse, R52, R64 ;  /* 0x00000034b428723c */ /* 0x048fe20000041840 */
[----:B------:R-:W2:Y:S07]  /*2300*/  LDSM.16.M88.4 R64, [R239+0x1000] ;  /* 0x00100000ef40783b */ /* 0x000eae0000000200 */
[C---:B----4-:R-:W-:Y:S08]  /*2310*/  HMMA.16816.F32.BF16 R36, R180.reuse, R76, R32 ;  /* 0x0000004cb424723c */ /* 0x050ff00000041820 */
[C---:B------:R-:W-:Y:S01]  /*2320*/  HMMA.16816.F32.BF16 R32, R180.reuse, R78, R20 ;  /* 0x0000004eb420723c */ /* 0x040fe20000041814 */
[----:B------:R-:W3:Y:S07]  /*2330*/  LDSM.16.M88.4 R76, [R236+0x12900] ;  /* 0x01290000ec4c783b */ /* 0x000eee0000000200 */
[C---:B------:R-:W-:Y:S08]  /*2340*/  HMMA.16816.F32.BF16 R56, R180.reuse, R54, R56 ;  /* 0x00000036b438723c */ /* 0x040ff00000041838 */
[C---:B-1----:R-:W-:Y:S08]  /*2350*/  HMMA.16816.F32.BF16 R24, R180.reuse, R44, R16 ;  /* 0x0000002cb418723c */ /* 0x042ff00000041810 */
[C---:B------:R-:W-:Y:S08]  /*2360*/  HMMA.16816.F32.BF16 R20, R180.reuse, R46, R12 ;  /* 0x0000002eb414723c */ /* 0x040ff0000004180c */
[C---:B------:R-:W-:Y:S08]  /*2370*/  HMMA.16816.F32.BF16 R16, R180.reuse, R68, R8 ;  /* 0x00000044b410723c */ /* 0x040ff00000041808 */
[----:B------:R-:W-:Y:S01]  /*2380*/  HMMA.16816.F32.BF16 R12, R180, R70, R28 ;  /* 0x00000046b40c723c */ /* 0x000fe2000004181c */
[----:B------:R-:W1:Y:S07]  /*2390*/  LDSM.16.M88.4 R68, [R236+0x13900] ;  /* 0x01390000ec44783b */ /* 0x000e6e0000000200 */
[C---:B------:R-:W-:Y:S08]  /*23a0*/  HMMA.16816.F32.BF16 R52, R184.reuse, R48, R36 ;  /* 0x00000030b834723c */ /* 0x040ff00000041824 */
[C---:B------:R-:W-:Y:S08]  /*23b0*/  HMMA.16816.F32.BF16 R8, R184.reuse, R80, R40 ;  /* 0x00000050b808723c */ /* 0x040ff00000041828 */
[C---:B------:R-:W-:Y:S08]  /*23c0*/  HMMA.16816.F32.BF16 R48, R184.reuse, R50, R32 ;  /* 0x00000032b830723c */ /* 0x040ff00000041820 */
[C---:B------:R-:W-:Y:S01]  /*23d0*/  HMMA.16816.F32.BF16 R56, R184.reuse, R82, R56 ;  /* 0x00000052b838723c */ /* 0x040fe20000041838 */
[----:B------:R-:W4:Y:S07]  /*23e0*/  LDSM.16.M88.4 R80, [R243+0x2000] ;  /* 0x00200000f350783b */ /* 0x000f2e0000000200 */
[C---:B--2---:R-:W-:Y:S08]  /*23f0*/  HMMA.16816.F32.BF16 R44, R184.reuse, R64, R24 ;  /* 0x00000040b82c723c */ /* 0x044ff00000041818 */
[C---:B------:R-:W-:Y:S08]  /*2400*/  HMMA.16816.F32.BF16 R40, R184.reuse, R66, R20 ;  /* 0x00000042b828723c */ /* 0x040ff00000041814 */
[C---:B------:R-:W-:Y:S08]  /*2410*/  HMMA.16816.F32.BF16 R36, R184.reuse, R72, R16 ;  /* 0x00000048b824723c */ /* 0x040ff00000041810 */
[----:B------:R-:W-:Y:S01]  /*2420*/  HMMA.16816.F32.BF16 R32, R184, R74, R12 ;  /* 0x0000004ab820723c */ /* 0x000fe2000004180c */
[----:B------:R-:W2:Y:S07]  /*2430*/  LDSM.16.M88.4 R72, [R243+0x3000] ;  /* 0x00300000f348783b */ /* 0x000eae0000000200 */
[C---:B------:R-:W-:Y:S08]  /*2440*/  HMMA.16816.F32.BF16 R28, R188.reuse, R84, R8 ;  /* 0x00000054bc1c723c */ /* 0x040ff00000041808 */
[C---:B---3--:R-:W-:Y:S08]  /*2450*/  HMMA.16816.F32.BF16 R20, R188.reuse, R76, R52 ;  /* 0x0000004cbc14723c */ /* 0x048ff00000041834 */
[C---:B------:R-:W-:Y:S01]  /*2460*/  HMMA.16816.F32.BF16 R16, R188.reuse, R78, R48 ;  /* 0x0000004ebc10723c */ /* 0x040fe20000041830 */
[----:B------:R-:W3:Y:S04]  /*2470*/  LDSM.16.M88.4 R76, [R243+0x3800] ;  /* 0x00380000f34c783b */ /* 0x000ee80000000200 */
[----:B------:R-:W-:Y:S03]  /*2480*/  LDSM.16.M88.4 R48, [R242+0x12900] ;  /* 0x01290000f230783b */ /* 0x000fe60000000200 */
[C---:B------:R-:W-:Y:S01]  /*2490*/  HMMA.16816.F32.BF16 R24, R188.reuse, R86, R56 ;  /* 0x00000056bc18723c */ /* 0x040fe20000041838 */
[----:B------:R-:W-:Y:S07]  /*24a0*/  LDSM.16.M88.4 R84, [R243+0x7000] ;  /* 0x00700000f354783b */ /* 0x000fee0000000200 */
[C---:B------:R-:W-:Y:S08]  /*24b0*/  HMMA.16816.F32.BF16 R12, R188.reuse, R60, R44 ;  /* 0x0000003cbc0c723c */ /* 0x040ff0000004182c */
[C---:B------:R-:W-:Y:S01]  /*24c0*/  HMMA.16816.F32.BF16 R8, R188.reuse, R62, R40 ;  /* 0x0000003ebc08723c */ /* 0x040fe20000041828 */
[----:B------:R-:W2:Y:S07]  /*24d0*/  LDSM.16.M88.4 R40, [R242+0x12100] ;  /* 0x01210000f228783b */ /* 0x000eae0000000200 */
[C---:B-1----:R-:W-:Y:S08]  /*24e0*/  HMMA.16816.F32.BF16 R52, R188.reuse, R68, R36 ;  /* 0x00000044bc34723c */ /* 0x042ff00000041824 */
[----:B------:R-:W-:Y:S01]  /*24f0*/  HMMA.16816.F32.BF16 R68, R188, R70, R32 ;  /* 0x00000046bc44723c */ /* 0x000fe20000041820 */
[----:B------:R-:W1:Y:S07]  /*2500*/  LDSM.16.M88.4 R32, [R242+0x13100] ;  /* 0x01310000f220783b */ /* 0x000e6e0000000200 */
[C---:B----4-:R-:W-:Y:S01]  /*2510*/  HMMA.16816.F32.BF16 R64, R192.reuse, R80, R28 ;  /* 0x00000050c040723c */ /* 0x050fe2000004181c */
[----:B------:R-:W4:Y:S07]  /*2520*/  LDSM.16.M88.4 R28, [R242+0x13900] ;  /* 0x01390000f21c783b */ /* 0x000f2e0000000200 */
[C---:B------:R-:W-:Y:S01]  /*2530*/  HMMA.16816.F32.BF16 R60, R192.reuse, R82, R24 ;  /* 0x00000052c03c723c */ /* 0x040fe20000041818 */
[----:B------:R-:W-:Y:S07]  /*2540*/  LDSM.16.M88.4 R80, [R239+0x2800] ;  /* 0x00280000ef50783b */ /* 0x000fee0000000200 */
[C---:B------:R-:W-:Y:S08]  /*2550*/  HMMA.16816.F32.BF16 R56, R192.reuse, R88, R20 ;  /* 0x00000058c038723c */ /* 0x040ff00000041814 */
[C---:B--2---:R-:W-:Y:S08]  /*2560*/  HMMA.16816.F32.BF16 R36, R192.reuse, R72, R12 ;  /* 0x00000048c024723c */ /* 0x044ff0000004180c */
[C---:B------:R-:W-:Y:S01]  /*2570*/  HMMA.16816.F32.BF16 R24, R192.reuse, R74, R8 ;  /* 0x0000004ac018723c */ /* 0x040fe20000041808 */
[----:B------:R-:W2:Y:S07]  /*2580*/  LDSM.16.M88.4 R72, [R239+0x2000] ;  /* 0x00200000ef48783b */ /* 0x000eae0000000200 */
[C---:B------:R-:W-:Y:S01]  /*2590*/  HMMA.16816.F32.BF16 R44, R192.reuse, R90, R16 ;  /* 0x0000005ac02c723c */ /* 0x040fe20000041810 */
[----:B------:R-:W-:Y:S07]  /*25a0*/  LDSM.16.M88.4 R88, [R242+0x16900] ;  /* 0x01690000f258783b */ /* 0x000fee0000000200 */
[C---:B---3--:R-:W-:Y:S08]  /*25b0*/  HMMA.16816.F32.BF16 R20, R192.reuse, R76, R52 ;  /* 0x0000004cc014723c */ /* 0x048ff00000041834 */
[----:B------:R-:W-:Y:S01]  /*25c0*/  HMMA.16816.F32.BF16 R16, R192, R78, R68 ;  /* 0x0000004ec010723c */ /* 0x000fe20000041844 */
[----:B------:R-:W3:Y:S04]  /*25d0*/  LDSM.16.M88.4 R68, [R239+0x3000] ;  /* 0x00300000ef44783b */ /* 0x000ee80000000200 */
[----:B------:R-:W2:Y:S03]  /*25e0*/  LDSM.16.M88.4 R76, [R239+0x3800] ;  /* 0x00380000ef4c783b */ /* 0x000ea60000000200 */
[C---:B------:R-:W-:Y:S08]  /*25f0*/  HMMA.16816.F32.BF16 R8, R196.reuse, R42, R60 ;  /* 0x0000002ac408723c */ /* 0x040ff0000004183c */
[C---:B------:R-:W-:Y:S08]  /*2600*/  HMMA.16816.F32.BF16 R12, R196.reuse, R40, R64 ;  /* 0x00000028c40c723c */ /* 0x040ff00000041840 */
[C---:B------:R-:W-:Y:S08]  /*2610*/  HMMA.16816.F32.BF16 R60, R196.reuse, R48, R56 ;  /* 0x00000030c43c723c */ /* 0x040ff00000041838 */
[C---:B-1----:R-:W-:Y:S01]  /*2620*/  HMMA.16816.F32.BF16 R56, R196.reuse, R32, R36 ;  /* 0x00000020c438723c */ /* 0x042fe20000041824 */
[----:B------:R-:W1:Y:S07]  /*2630*/  LDSM.16.M88.4 R36, [R236+0x14100] ;  /* 0x01410000ec24783b */ /* 0x000e6e0000000200 */
[C---:B------:R-:W-:Y:S01]  /*2640*/  HMMA.16816.F32.BF16 R52, R196.reuse, R34, R24 ;  /* 0x00000022c434723c */ /* 0x040fe20000041818 */
[----:B------:R-:W1:Y:S07]  /*2650*/  LDSM.16.M88.4 R32, [R236+0x14900] ;  /* 0x01490000ec20783b */ /* 0x000e6e0000000200 */
[C---:B------:R-:W-:Y:S08]  /*2660*/  HMMA.16816.F32.BF16 R64, R196.reuse, R50, R44 ;  /* 0x00000032c440723c */ /* 0x040ff0000004182c */
[C---:B----4-:R-:W-:Y:S08]  /*2670*/  HMMA.16816.F32.BF16 R48, R196.reuse, R28, R20 ;  /* 0x0000001cc430723c */ /* 0x050ff00000041814 */
[----:B------:R-:W-:Y:S01]  /*2680*/  HMMA.16816.F32.BF16 R44, R196, R30, R16 ;  /* 0x0000001ec42c723c */ /* 0x000fe20000041810 */
[----:B------:R-:W4:Y:S07]  /*2690*/  LDSM.16.M88.4 R28, [R236+0x15100] ;  /* 0x01510000ec1c783b */ /* 0x000f2e0000000200 */
[C---:B--2---:R-:W-:Y:S08]  /*26a0*/  HMMA.16816.F32.BF16 R40, R200.reuse, R72, R12 ;  /* 0x00000048c828723c */ /* 0x044ff0000004180c */
[C---:B------:R-:W-:Y:S01]  /*26b0*/  HMMA.16816.F32.BF16 R24, R200.reuse, R74, R8 ;  /* 0x0000004ac818723c */ /* 0x040fe20000041808 */
[----:B------:R-:W-:Y:S07]  /*26c0*/  LDSM.16.M88.4 R72, [R242+0x15100] ;  /* 0x01510000f248783b */ /* 0x000fee0000000200 */
[C---:B------:R-:W-:Y:S08]  /*26d0*/  HMMA.16816.F32.BF16 R20, R200.reuse, R80, R60 ;  /* 0x00000050c814723c */ /* 0x040ff0000004183c */
[C---:B---3--:R-:W-:Y:S08]  /*26e0*/  HMMA.16816.F32.BF16 R12, R200.reuse, R68, R56 ;  /* 0x00000044c80c723c */ /* 0x048ff00000041838 */
[C---:B------:R-:W-:Y:S01]  /*26f0*/  HMMA.16816.F32.BF16 R8, R200.reuse, R70, R52 ;  /* 0x00000046c808723c */ /* 0x040fe20000041834 */
[----:B------:R-:W-:Y:S07]  /*2700*/  LDSM.16.M88.4 R68, [R243+0x4000] ;  /* 0x00400000f344783b */ /* 0x000fee0000000200 */
[C---:B------:R-:W-:Y:S01]  /*2710*/  HMMA.16816.F32.BF16 R16, R200.reuse, R82, R64 ;  /* 0x00000052c810723c */ /* 0x040fe20000041840 */
[----:B------:R-:W2:Y:S04]  /*2720*/  LDSM.16.M88.4 R64, [R236+0x15900] ;  /* 0x01590000ec40783b */ /* 0x000ea80000000200 */
[----:B------:R-:W3:Y:S03]  /*2730*/  LDSM.16.M88.4 R80, [R243+0x4800] ;  /* 0x00480000f350783b */ /* 0x000ee60000000200 */
[----:B------:R-:W-:Y:S08]  /*2740*/  HMMA.16816.F32.BF16 R48, R200, R76, R48 ;  /* 0x0000004cc830723c */ /* 0x000ff00000041830 */
[C---:B-1----:R-:W-:Y:S08]  /*2750*/  HMMA.16816.F32.BF16 R56, R204.reuse, R36, R40 ;  /* 0x00000024cc38723c */ /* 0x042ff00000041828 */
[----:B------:R-:W-:Y:S08]  /*2760*/  HMMA.16816.F32.BF16 R52, R204, R32, R20 ;  /* 0x00000020cc34723c */ /* 0x000ff00000041814 */
[----:B------:R-:W-:Y:S01]  /*2770*/  HMMA.16816.F32.BF16 R60, R200, R78, R44 ;  /* 0x0000004ec83c723c */ /* 0x000fe2000004182c */
[----:B------:R-:W-:Y:S07]  /*2780*/  LDSM.16.M88.4 R76, [R242+0x15900] ;  /* 0x01590000f24c783b */ /* 0x000fee0000000200 */
[C---:B----4-:R-:W-:Y:S08]  /*2790*/  HMMA.16816.F32.BF16 R40, R204.reuse, R28, R12 ;  /* 0x0000001ccc28723c */ /* 0x050ff0000004180c */
[C---:B------:R-:W-:Y:S01]  /*27a0*/  HMMA.16816.F32.BF16 R20, R204.reuse, R30, R8 ;  /* 0x0000001ecc14723c */ /* 0x040fe20000041808 */
[----:B------:R-:W1:Y:S07]  /*27b0*/  LDSM.16.M88.4 R28, [R243+0x5000] ;  /* 0x00500000f31c783b */ /* 0x000e6e0000000200 */
[C---:B------:R-:W-:Y:S01]  /*27c0*/  HMMA.16816.F32.BF16 R36, R204.reuse, R38, R24 ;  /* 0x00000026cc24723c */ /* 0x040fe20000041818 */
[----:B------:R-:W4:Y:S07]  /*27d0*/  LDSM.16.M88.4 R24, [R243+0x5800] ;  /* 0x00580000f318783b */ /* 0x000f2e0000000200 */
[C---:B------:R-:W-:Y:S01]  /*27e0*/  HMMA.16816.F32.BF16 R44, R204.reuse, R34, R16 ;  /* 0x00000022cc2c723c */ /* 0x040fe20000041810 */
[----:B------:R-:W1:Y:S07]  /*27f0*/  LDSM.16.M88.4 R32, [R242+0x14100] ;  /* 0x01410000f220783b */ /* 0x000e6e0000000200 */
[C---:B--2---:R-:W-:Y:S08]  /*2800*/  HMMA.16816.F32.BF16 R16, R204.reuse, R64, R48 ;  /* 0x00000040cc10723c */ /* 0x044ff00000041830 */
[----:B------:R-:W-:Y:S01]  /*2810*/  HMMA.16816.F32.BF16 R12, R204, R66, R60 ;  /* 0x00000042cc0c723c */ /* 0x000fe2000004183c */
[----:B------:R-:W2:Y:S07]  /*2820*/  LDSM.16.M88.4 R64, [R242+0x14900] ;  /* 0x01490000f240783b */ /* 0x000eae0000000200 */
[C---:B------:R-:W-:Y:S08]  /*2830*/  HMMA.16816.F32.BF16 R8, R208.reuse, R68, R56 ;  /* 0x00000044d008723c */ /* 0x040ff00000041838 */
[C---:B------:R-:W-:Y:S01]  /*2840*/  HMMA.16816.F32.BF16 R36, R208.reuse, R70, R36 ;  /* 0x00000046d024723c */ /* 0x040fe20000041824 */
[----:B------:R-:W-:Y:S07]  /*2850*/  LDSM.16.M88.4 R68, [R239+0x5800] ;  /* 0x00580000ef44783b */ /* 0x000fee0000000200 */
[C---:B---3--:R-:W-:Y:S08]  /*2860*/  HMMA.16816.F32.BF16 R48, R208.reuse, R80, R52 ;  /* 0x00000050d030723c */ /* 0x048ff00000041834 */
[C---:B------:R-:W-:Y:S01]  /*2870*/  HMMA.16816.F32.BF16 R56, R208.reuse, R82, R44 ;  /* 0x00000052d038723c */ /* 0x040fe2000004182c */
[----:B------:R-:W3:Y:S07]  /*2880*/  LDSM.16.M88.4 R80, [R239+0x4000] ;  /* 0x00400000ef50783b */ /* 0x000eee0000000200 */
[C---:B-1----:R-:W-:Y:S08]  /*2890*/  HMMA.16816.F32.BF16 R60, R208.reuse, R28, R40 ;  /* 0x0000001cd03c723c */ /* 0x042ff00000041828 */
[C---:B------:R-:W-:Y:S01]  /*28a0*/  HMMA.16816.F32.BF16 R40, R208.reuse, R30, R20 ;  /* 0x0000001ed028723c */ /* 0x040fe20000041814 */
[----:B------:R-:W1:Y:S07]  /*28b0*/  LDSM.16.M88.4 R28, [R239+0x4800] ;  /* 0x00480000ef1c783b */ /* 0x000e6e0000000200 */
[C---:B----4-:R-:W-:Y:S08]  /*28c0*/  HMMA.16816.F32.BF16 R52, R208.reuse, R24, R16 ;  /* 0x00000018d034723c */ /* 0x050ff00000041810 */
[----:B------:R-:W-:Y:S08]  /*28d0*/  HMMA.16816.F32.BF16 R44, R208, R26, R12 ;  /* 0x0000001ad02c723c */ /* 0x000ff0000004180c */
[C---:B------:R-:W-:Y:S08]  /*28e0*/  HMMA.16816.F32.BF16 R24, R212.reuse, R32, R8 ;  /* 0x00000020d418723c */ /* 0x040ff00000041808 */
[C---:B------:R-:W-:Y:S01]  /*28f0*/  HMMA.16816.F32.BF16 R20, R212.reuse, R34, R36 ;  /* 0x00000022d414723c */ /* 0x040fe20000041824 */
[----:B------:R-:W4:Y:S07]  /*2900*/  LDSM.16.M88.4 R32, [R239+0x5000] ;  /* 0x00500000ef20783b */ /* 0x000f2e0000000200 */
[C---:B--2---:R-:W-:Y:S08]  /*2910*/  HMMA.16816.F32.BF16 R16, R212.reuse, R64, R48 ;  /* 0x00000040d410723c */ /* 0x044ff00000041830 */
[C---:B------:R-:W-:Y:S08]  /*2920*/  HMMA.16816.F32.BF16 R8, R212.reuse, R72, R60 ;  /* 0x00000048d408723c */ /* 0x040ff0000004183c */
[C---:B------:R-:W-:Y:S01]  /*2930*/  HMMA.16816.F32.BF16 R12, R212.reuse, R66, R56 ;  /* 0x00000042d40c723c */ /* 0x040fe20000041838 */
[----:B------:R-:W2:Y:S07]  /*2940*/  LDSM.16.M88.4 R64, [R236+0x16100] ;  /* 0x01610000ec40783b */ /* 0x000eae0000000200 */
[C---:B------:R-:W-:Y:S01]  /*2950*/  HMMA.16816.F32.BF16 R40, R212.reuse, R74, R40 ;  /* 0x0000004ad428723c */ /* 0x040fe20000041828 */
[----:B------:R-:W-:Y:S07]  /*2960*/  LDSM.16.M88.4 R72, [R236+0x16900] ;  /* 0x01690000ec48783b */ /* 0x000fee0000000200 */
[----:B------:R-:W-:Y:S08]  /*2970*/  HMMA.16816.F32.BF16 R60, R212, R76, R52 ;  /* 0x0000004cd43c723c */ /* 0x000ff00000041834 */
[C---:B---3--:R-:W-:Y:S08]  /*2980*/  HMMA.16816.F32.BF16 R52, R216.reuse, R80, R24 ;  /* 0x00000050d834723c */ /* 0x048ff00000041818 */
[----:B------:R-:W-:Y:S01]  /*2990*/  HMMA.16816.F32.BF16 R48, R216, R82, R20 ;  /* 0x00000052d830723c */ /* 0x000fe20000041814 */
[----:B------:R-:W3:Y:S07]  /*29a0*/  LDSM.16.M88.4 R80, [R236+0x17100] ;  /* 0x01710000ec50783b */ /* 0x000eee0000000200 */
[----:B------:R-:W-:Y:S01]  /*29b0*/  HMMA.16816.F32.BF16 R56, R212, R78, R44 ;  /* 0x0000004ed438723c */ /* 0x000fe2000004182c */
[----:B------:R-:W-:Y:S07]  /*29c0*/  LDSM.16.M88.4 R76, [R243+0x6800] ;  /* 0x00680000f34c783b */ /* 0x000fee0000000200 */
[C---:B-1----:R-:W-:Y:S08]  /*29d0*/  HMMA.16816.F32.BF16 R44, R216.reuse, R28, R16 ;  /* 0x0000001cd82c723c */ /* 0x042ff00000041810 */
[C---:B----4-:R-:W-:Y:S08]  /*29e0*/  HMMA.16816.F32.BF16 R24, R216.reuse, R32, R8 ;  /* 0x00000020d818723c */ /* 0x050ff00000041808 */
[C---:B------:R-:W-:Y:S08]  /*29f0*/  HMMA.16816.F32.BF16 R20, R216.reuse, R34, R40 ;  /* 0x00000022d814723c */ /* 0x040ff00000041828 */
[C---:B------:R-:W-:Y:S01]  /*2a00*/  HMMA.16816.F32.BF16 R16, R216.reuse, R68, R60 ;  /* 0x00000044d810723c */ /* 0x040fe2000004183c */
[----:B------:R-:W1:Y:S07]  /*2a10*/  LDSM.16.M88.4 R60, [R243+0x6000] ;  /* 0x00600000f33c783b */ /* 0x000e6e0000000200 */
[----:B------:R-:W-:Y:S01]  /*2a20*/  HMMA.16816.F32.BF16 R36, R216, R30, R12 ;  /* 0x0000001ed824723c */ /* 0x000fe2000004180c */
[----:B------:R-:W4:Y:S07]  /*2a30*/  LDSM.16.M88.4 R28, [R236+0x17900] ;  /* 0x01790000ec1c783b */ /* 0x000f2e0000000200 */
[C---:B--2---:R-:W-:Y:S08]  /*2a40*/  HMMA.16816.F32.BF16 R8, R220.reuse, R64, R52 ;  /* 0x00000040dc08723c */ /* 0x044ff00000041834 */
[----:B------:R-:W-:Y:S01]  /*2a50*/  HMMA.16816.F32.BF16 R48, R220, R66, R48 ;  /* 0x00000042dc30723c */ /* 0x000fe20000041830 */
[----:B------:R-:W-:Y:S07]  /*2a60*/  LDSM.16.M88.4 R64, [R239+0x6000] ;  /* 0x00600000ef40783b */ /* 0x000fee0000000200 */
[----:B------:R-:W-:Y:S01]  /*2a70*/  HMMA.16816.F32.BF16 R12, R216, R70, R56 ;  /* 0x00000046d80c723c */ /* 0x000fe20000041838 */
[----:B------:R-:W-:Y:S07]  /*2a80*/  LDSM.16.M88.4 R68, [R243+0x7800] ;  /* 0x00780000f344783b */ /* 0x000fee0000000200 */
[C---:B---3--:R-:W-:Y:S08]  /*2a90*/  HMMA.16816.F32.BF16 R32, R220.reuse, R80, R24 ;  /* 0x00000050dc20723c */ /* 0x048ff00000041818 */
[C---:B------:R-:W-:Y:S01]  /*2aa0*/  HMMA.16816.F32.BF16 R56, R220.reuse, R82, R20 ;  /* 0x00000052dc38723c */ /* 0x040fe20000041814 */
[----:B------:R-:W2:Y:S07]  /*2ab0*/  LDSM.16.M88.4 R80, [R242+0x16100] ;  /* 0x01610000f250783b */ /* 0x000eae0000000200 */
[C---:B------:R-:W-:Y:S08]  /*2ac0*/  HMMA.16816.F32.BF16 R44, R220.reuse, R72, R44 ;  /* 0x00000048dc2c723c */ /* 0x040ff0000004182c */
[----:B------:R-:W-:Y:S01]  /*2ad0*/  HMMA.16816.F32.BF16 R40, R220, R74, R36 ;  /* 0x0000004adc28723c */ /* 0x000fe20000041824 */
[----:B------:R-:W-:Y:S07]  /*2ae0*/  LDSM.16.M88.4 R72, [R239+0x6800] ;  /* 0x00680000ef48783b */ /* 0x000fee0000000200 */
[C---:B-1----:R-:W-:Y:S08]  /*2af0*/  HMMA.16816.F32.BF16 R24, R224.reuse, R60, R8 ;  /* 0x0000003ce018723c */ /* 0x042ff00000041808 */
[----:B------:R-:W-:Y:S01]  /*2b00*/  HMMA.16816.F32.BF16 R20, R224, R62, R48 ;  /* 0x0000003ee014723c */ /* 0x000fe20000041830 */
[----:B------:R-:W-:Y:S07]  /*2b10*/  LDSM.16.M88.4 R60, [R239+0x7000] ;  /* 0x00700000ef3c783b */ /* 0x000fee0000000200 */
[C---:B----4-:R-:W-:Y:S08]  /*2b20*/  HMMA.16816.F32.BF16 R52, R220.reuse, R28, R16 ;  /* 0x0000001cdc34723c */ /* 0x050ff00000041810 */
[----:B------:R-:W-:Y:S01]  /*2b30*/  HMMA.16816.F32.BF16 R36, R220, R30, R12 ;  /* 0x0000001edc24723c */ /* 0x000fe2000004180c */
[----:B------:R-:W1:Y:S07]  /*2b40*/  LDSM.16.M88.4 R28, [R242+0x17100] ;  /* 0x01710000f21c783b */ /* 0x000e6e0000000200 */
[C---:B------:R-:W-:Y:S08]  /*2b50*/  HMMA.16816.F32.BF16 R16, R224.reuse, R76, R44 ;  /* 0x0000004ce010723c */ /* 0x040ff0000004182c */
[C---:B------:R-:W-:Y:S08]  /*2b60*/  HMMA.16816.F32.BF16 R8, R224.reuse, R84, R32 ;  /* 0x00000054e008723c */ /* 0x040ff00000041820 */
[C---:B------:R-:W-:Y:S01]  /*2b70*/  HMMA.16816.F32.BF16 R32, R224.reuse, R86, R56 ;  /* 0x00000056e020723c */ /* 0x040fe20000041838 */
[----:B------:R-:W3:Y:S07]  /*2b80*/  LDSM.16.M88.4 R56, [R242+0x17900] ;  /* 0x01790000f238783b */ /* 0x000eee0000000200 */
[----:B------:R-:W-:Y:S08]  /*2b90*/  HMMA.16816.F32.BF16 R12, R224, R78, R40 ;  /* 0x0000004ee00c723c */ /* 0x000ff00000041828 */
[C---:B--2---:R-:W-:Y:S08]  /*2ba0*/  HMMA.16816.F32.BF16 R24, R228.reuse, R80, R24 ;  /* 0x00000050e418723c */ /* 0x044ff00000041818 */
[----:B------:R-:W-:Y:S08]  /*2bb0*/  HMMA.16816.F32.BF16 R40, R228, R82, R20 ;  /* 0x00000052e428723c */ /* 0x000ff00000041814 */
[C---:B------:R-:W-:Y:S08]  /*2bc0*/  HMMA.16816.F32.BF16 R48, R224.reuse, R68, R52 ;  /* 0x00000044e030723c */ /* 0x040ff00000041834 */
[----:B------:R-:W-:Y:S01]  /*2bd0*/  HMMA.16816.F32.BF16 R44, R224, R70, R36 ;  /* 0x00000046e02c723c */ /* 0x000fe20000041824 */
[----:B------:R-:W2:Y:S01]  /*2be0*/  LDSM.16.M88.4 R68, [R239+0x7800] ;  /* 0x00780000ef44783b */ /* 0x000ea20000000200 */
[----:B------:R-:W-:-:S06]  /*2bf0*/  DEPBAR.LE SB0, 0x0 ;  /* 0x000080000000791a */ /* 0x000fcc0000000000 */
[C---:B------:R-:W-:Y:S08]  /*2c00*/  HMMA.16816.F32.BF16 R36, R228.reuse, R88, R16 ;  /* 0x00000058e424723c */ /* 0x040ff00000041810 */
[----:B------:R-:W-:Y:S08]  /*2c10*/  HMMA.16816.F32.BF16 R52, R228, R90, R12 ;  /* 0x0000005ae434723c */ /* 0x000ff0000004180c */
[----:B------:R-:W-:Y:S08]  /*2c20*/  HMMA.16816.F32.BF16 R24, R232, R64, R24 ;  /* 0x00000040e818723c */ /* 0x000ff00000041818 */
[C---:B-1----:R-:W-:Y:S08]  /*2c30*/  HMMA.16816.F32.BF16 R12, R228.reuse, R30, R32 ;  /* 0x0000001ee40c723c */ /* 0x042ff00000041820 */
[----:B------:R-:W-:Y:S08]  /*2c40*/  HMMA.16816.F32.BF16 R8, R228, R28, R8 ;  /* 0x0000001ce408723c */ /* 0x000ff00000041808 */
[----:B------:R-:W-:Y:S01]  /*2c50*/  HMMA.16816.F32.BF16 R28, R232, R66, R40 ;  /* 0x00000042e81c723c */ /* 0x000fe20000041828 */
[----:B------:R-:W-:-:S02]  /*2c60*/  FSEL R6, R24, -INF , P0 ;  /* 0xff80000018067808 */ /* 0x000fc40000000000 */
[----:B------:R-:W-:-:S04]  /*2c70*/  FSEL R7, R25, -INF , P2 ;  /* 0xff80000019077808 */ /* 0x000fc80001000000 */
[----:B------:R-:W-:Y:S01]  /*2c80*/  FMNMX.FTZ R3, R6, R7, !PT ;  /* 0x0000000706037209 */ /* 0x000fe20007810000 */
[----:B---3--:R-:W-:Y:S08]  /*2c90*/  HMMA.16816.F32.BF16 R16, R228, R56, R48 ;  /* 0x00000038e410723c */ /* 0x008ff00000041830 */
[C---:B------:R-:W-:Y:S08]  /*2ca0*/  HMMA.16816.F32.BF16 R36, R232.reuse, R72, R36 ;  /* 0x00000048e824723c */ /* 0x040ff00000041824 */
[----:B------:R-:W-:Y:S08]  /*2cb0*/  HMMA.16816.F32.BF16 R48, R232, R74, R52 ;  /* 0x0000004ae830723c */ /* 0x000ff00000041834 */
[----:B------:R-:W-:Y:S08]  /*2cc0*/  HMMA.16816.F32.BF16 R20, R228, R58, R44 ;  /* 0x0000003ae414723c */ /* 0x000ff0000004182c */
[C---:B------:R-:W-:Y:S07]  /*2cd0*/  HMMA.16816.F32.BF16 R32, R232.reuse, R62, R12 ;  /* 0x0000003ee820723c */ /* 0x040fee000004180c */
[----:B------:R-:W-:Y:S01]  /*2ce0*/  FSEL R15, R26, -INF , P0 ;  /* 0xff8000001a0f7808 */ /* 0x000fe20000000000 */
[----:B------:R-:W-:Y:S01]  /*2cf0*/  HMMA.16816.F32.BF16 R44, R232, R60, R8 ;  /* 0x0000003ce82c723c */ /* 0x000fe20000041808 */
[----:B------:R-:W-:Y:S01]  /*2d00*/  BAR.SYNC.DEFER_BLOCKING 0x0 ;  /* 0x0000000000007b1d */ /* 0x000fe20000010000 */
[----:B------:R-:W-:-:S04]  /*2d10*/  ISETP.GT.AND P0, PT, R2, 0x9, PT ;  /* 0x000000090200780c */ /* 0x000fc80003f04270 */
[----:B------:R-:W-:Y:S01]  /*2d20*/  FSEL R12, R29, -INF , P0 ;  /* 0xff8000001d0c7808 */ /* 0x000fe20000000000 */
[----:B------:R-:W-:Y:S01]  /*2d30*/  IMAD.U32 R11, RZ, RZ, UR10 ;  /* 0x0000000aff0b7e24 */ /* 0x000fe2000f8e00ff */
[----:B------:R-:W-:Y:S01]  /*2d40*/  FSEL R10, R28, -INF , P1 ;  /* 0xff8000001c0a7808 */ /* 0x000fe20000800000 */
[C---:B--2---:R-:W-:Y:S01]  /*2d50*/  HMMA.16816.F32.BF16 R40, R232.reuse, R68, R16 ;  /* 0x00000044e828723c */ /* 0x044fe20000041810 */
[----:B------:R-:W-:Y:S02]  /*2d60*/  FSEL R26, R31, -INF , P0 ;  /* 0xff8000001f1a7808 */ /* 0x000fe40000000000 */
[----:B------:R-:W-:Y:S02]  /*2d70*/  FMNMX.FTZ R3, R10, R3, !PT ;  /* 0x000000030a037209 */ /* 0x000fe40007810000 */
[C---:B------:R-:W-:Y:S02]  /*2d80*/  ISETP.GT.AND P0, PT, R2.reuse, 0x18, PT ;  /* 0x000000180200780c */ /* 0x040fe40003f04270 */
[----:B------:R-:W-:Y:S01]  /*2d90*/  FSEL R16, R27, -INF , P2 ;  /* 0xff8000001b107808 */ /* 0x000fe20001000000 */
[----:B------:R-:W-:Y:S01]  /*2da0*/  HMMA.16816.F32.BF16 R20, R232, R70, R20 ;  /* 0x00000046e814723c */ /* 0x000fe20000041814 */
[----:B------:R-:W-:-:S02]  /*2db0*/  ISETP.GT.AND P2, PT, R2, 0x10, PT ;  /* 0x000000100200780c */ /* 0x000fc40003f44270 */
[----:B------:R-:W-:Y:S02]  /*2dc0*/  FSEL R17, R30, -INF , P1 ;  /* 0xff8000001e117808 */ /* 0x000fe40000800000 */
[----:B------:R-:W-:Y:S02]  /*2dd0*/  ISETP.GT.AND P1, PT, R2, 0x11, PT ;  /* 0x000000110200780c */ /* 0x000fe40003f24270 */
[----:B------:R-:W-:Y:S02]  /*2de0*/  FSEL R14, R36, -INF , P2 ;  /* 0xff800000240e7808 */ /* 0x000fe40001000000 */
[----:B------:R-:W-:Y:S02]  /*2df0*/  FMNMX.FTZ R3, R12, R3, !PT ;  /* 0x000000030c037209 */ /* 0x000fe40007810000 */
[----:B------:R-:W-:Y:S02]  /*2e00*/  FSEL R25, R37, -INF , P1 ;  /* 0xff80000025197808 */ /* 0x000fe40000800000 */
[----:B------:R-:W-:-:S02]  /*2e10*/  FMNMX.FTZ R3, R14, R3, !PT ;  /* 0x000000030e037209 */ /* 0x000fc40007810000 */
[----:B------:R-:W-:Y:S02]  /*2e20*/  FSEL R29, R39, -INF , P1 ;  /* 0xff800000271d7808 */ /* 0x000fe40000800000 */
[----:B------:R-:W-:Y:S02]  /*2e30*/  ISETP.GT.AND P1, PT, R2, 0x19, PT ;  /* 0x000000190200780c */ /* 0x000fe40003f24270 */
[----:B------:R-:W-:Y:S02]  /*2e40*/  FSEL R24, R48, -INF , P0 ;  /* 0xff80000030187808 */ /* 0x000fe40000000000 */
[----:B------:R-:W-:Y:S02]  /*2e50*/  FMNMX.FTZ R3, R25, R3, !PT ;  /* 0x0000000319037209 */ /* 0x000fe40007810000 */
[----:B------:R-:W-:Y:S02]  /*2e60*/  FSEL R28, R38, -INF , P2 ;  /* 0xff800000261c7808 */ /* 0x000fe40001000000 */
[----:B------:R-:W-:-:S02]  /*2e70*/  FSEL R27, R49, -INF , P1 ;  /* 0xff800000311b7808 */ /* 0x000fc40000800000 */
[----:B------:R-:W-:Y:S02]  /*2e80*/  ISETP.GT.AND P2, PT, R2, 0x20, PT ;  /* 0x000000200200780c */ /* 0x000fe40003f44270 */
[----:B------:R-:W-:Y:S02]  /*2e90*/  FMNMX.FTZ R3, R24, R3, !PT ;  /* 0x0000000318037209 */ /* 0x000fe40007810000 */
[----:B------:R-:W-:Y:S02]  /*2ea0*/  FSEL R53, R51, -INF , P1 ;  /* 0xff80000033357808 */ /* 0x000fe40000800000 */
[----:B------:R-:W-:Y:S02]  /*2eb0*/  ISETP.GT.AND P1, PT, R2, 0x21, PT ;  /* 0x000000210200780c */ /* 0x000fe40003f24270 */
[----:B------:R-:W-:Y:S02]  /*2ec0*/  FSEL R87, R44, -INF , P2 ;  /* 0xff8000002c577808 */ /* 0x000fe40001000000 */
[----:B------:R-:W-:-:S02]  /*2ed0*/  FMNMX.FTZ R3, R27, R3, !PT ;  /* 0x000000031b037209 */ /* 0x000fc40007810000 */
[----:B------:R-:W-:Y:S02]  /*2ee0*/  FSEL R52, R50, -INF , P0 ;  /* 0xff80000032347808 */ /* 0x000fe40000000000 */
[----:B------:R-:W-:Y:S02]  /*2ef0*/  ISETP.GT.AND P0, PT, R2, 0x28, PT ;  /* 0x000000280200780c */ /* 0x000fe40003f04270 */
[----:B------:R-:W-:Y:S02]  /*2f00*/  FSEL R85, R45, -INF , P1 ;  /* 0xff8000002d557808 */ /* 0x000fe40000800000 */
[----:B------:R-:W-:Y:S02]  /*2f10*/  FMNMX.FTZ R3, R87, R3, !PT ;  /* 0x0000000357037209 */ /* 0x000fe40007810000 */
[----:B------:R-:W-:Y:S02]  /*2f20*/  FMNMX.FTZ R8, R15, R16, !PT ;  /* 0x000000100f087209 */ /* 0x000fe40007810000 */
[----:B------:R-:W-:-:S02]  /*2f30*/  FSEL R95, R47, -INF , P1 ;  /* 0xff8000002f5f7808 */ /* 0x000fc40000800000 */
[----:B------:R-:W-:Y:S02]  /*2f40*/  ISETP.GT.AND P1, PT, R2, 0x29, PT ;  /* 0x000000290200780c */ /* 0x000fe40003f24270 */
[----:B------:R-:W-:Y:S02]  /*2f50*/  FSEL R84, R32, -INF , P0 ;  /* 0xff80000020547808 */ /* 0x000fe40000000000 */
[----:B------:R-:W-:Y:S02]  /*2f60*/  FMNMX.FTZ R3, R85, R3, !PT ;  /* 0x0000000355037209 */ /* 0x000fe40007810000 */
[----:B------:R-:W-:Y:S02]  /*2f70*/  FMNMX.FTZ R8, R17, R8, !PT ;  /* 0x0000000811087209 */ /* 0x000fe40007810000 */
[----:B------:R-:W-:Y:S02]  /*2f80*/  FSEL R98, R34, -INF , P0 ;  /* 0xff80000022627808 */ /* 0x000fe40000000000 */
[----:B------:R-:W-:-:S02]  /*2f90*/  ISETP.GT.AND P0, PT, R2, 0x30, PT ;  /* 0x000000300200780c */ /* 0x000fc40003f04270 */
[----:B------:R-:W-:Y:S02]  /*2fa0*/  FSEL R79, R33, -INF , P1 ;  /* 0xff800000214f7808 */ /* 0x000fe40000800000 */
[----:B------:R-:W-:Y:S02]  /*2fb0*/  FMNMX.FTZ R3, R84, R3, !PT ;  /* 0x0000000354037209 */ /* 0x000fe40007810000 */
[----:B------:R-:W-:Y:S02]  /*2fc0*/  FMNMX.FTZ R8, R26, R8, !PT ;  /* 0x000000081a087209 */ /* 0x000fe40007810000 */
[----:B------:R-:W-:Y:S02]  /*2fd0*/  FSEL R96, R46, -INF , P2 ;  /* 0xff8000002e607808 */ /* 0x000fe40001000000 */
[----:B------:R-:W-:Y:S02]  /*2fe0*/  FSEL R97, R35, -INF , P1 ;  /* 0xff80000023617808 */ /* 0x000fe40000800000 */
[----:B------:R-:W-:-:S02]  /*2ff0*/  FSEL R99, R42, -INF , P0 ;  /* 0xff8000002a637808 */ /* 0x000fc40000000000 */
[----:B------:R-:W-:Y:S02]  /*3000*/  FSEL R94, R40, -INF , P0 ;  /* 0xff800000285e7808 */ /* 0x000fe40000000000 */
[C---:B------:R-:W-:Y:S02]  /*3010*/  ISETP.GT.AND P2, PT, R2.reuse, 0x31, PT ;  /* 0x000000310200780c */ /* 0x040fe40003f44270 */
[C---:B------:R-:W-:Y:S02]  /*3020*/  ISETP.GT.AND P1, PT, R2.reuse, 0x38, PT ;  /* 0x000000380200780c */ /* 0x040fe40003f24270 */
[----:B------:R-:W-:Y:S02]  /*3030*/  ISETP.GT.AND P0, PT, R2, 0x39, PT ;  /* 0x000000390200780c */ /* 0x000fe40003f04270 */
[----:B------:R-:W-:Y:S02]  /*3040*/  FMNMX.FTZ R3, R79, R3, !PT ;  /* 0x000000034f037209 */ /* 0x000fe40007810000 */
[----:B------:R-:W-:-:S02]  /*3050*/  FMNMX.FTZ R2, R28, R8, !PT ;  /* 0x000000081c027209 */ /* 0x000fc40007810000 */
[----:B------:R-:W-:Y:S02]  /*3060*/  FSEL R93, R41, -INF , P2 ;  /* 0xff800000295d7808 */ /* 0x000fe40001000000 */
[----:B------:R-:W-:Y:S02]  /*3070*/  FMNMX.FTZ R3, R94, R3, !PT ;  /* 0x000000035e037209 */ /* 0x000fe40007810000 */
[----:B------:R-:W-:Y:S02]  /*3080*/  FMNMX.FTZ R2, R29, R2, !PT ;  /* 0x000000021d027209 */ /* 0x000fe40007810000 */
[----:B------:R-:W-:Y:S02]  /*3090*/  FSEL R92, R20, -INF , P1 ;  /* 0xff800000145c7808 */ /* 0x000fe40000800000 */
[----:B------:R-:W-:Y:S02]  /*30a0*/  FMNMX.FTZ R3, R93, R3, !PT ;  /* 0x000000035d037209 */ /* 0x000fe40007810000 */
[----:B------:R-:W-:-:S02]  /*30b0*/  FMNMX.FTZ R2, R52, R2, !PT ;  /* 0x0000000234027209 */ /* 0x000fc40007810000 */
[----:B------:R-:W-:Y:S02]  /*30c0*/  FSEL R86, R21, -INF , P0 ;  /* 0xff80000015567808 */ /* 0x000fe40000000000 */
[----:B------:R-:W-:Y:S02]  /*30d0*/  FMNMX.FTZ R3, R92, R3, !PT ;  /* 0x000000035c037209 */ /* 0x000fe40007810000 */
[----:B------:R-:W-:Y:S02]  /*30e0*/  FMNMX.FTZ R2, R53, R2, !PT ;  /* 0x0000000235027209 */ /* 0x000fe40007810000 */
[----:B------:R-:W-:Y:S02]  /*30f0*/  FMNMX.FTZ R3, R86, R3, !PT ;  /* 0x0000000356037209 */ /* 0x000fe40007810000 */
[----:B------:R-:W-:Y:S02]  /*3100*/  FMNMX.FTZ R2, R96, R2, !PT ;  /* 0x0000000260027209 */ /* 0x000fe40007810000 */
[----:B------:R-:W-:Y:S01]  /*3110*/  FSEL R78, R43, -INF , P2 ;  /* 0xff8000002b4e7808 */ /* 0x000fe20001000000 */
[----:B------:R-:W1:Y:S01]  /*3120*/  SHFL.BFLY PT, R8, R3, 0x2, 0x1f ;  /* 0x0c401f0003087f89 */ /* 0x000e6200000e0000 */
[----:B------:R-:W-:-:S02]  /*3130*/  FMNMX.FTZ R2, R95, R2, !PT ;  /* 0x000000025f027209 */ /* 0x000fc40007810000 */
[----:B------:R-:W-:Y:S02]  /*3140*/  FSEL R77, R22, -INF , P1 ;  /* 0xff800000164d7808 */ /* 0x000fe40000800000 */
[----:B------:R-:W-:Y:S02]  /*3150*/  FMNMX.FTZ R2, R98, R2, !PT ;  /* 0x0000000262027209 */ /* 0x000fe40007810000 */
[----:B------:R-:W-:Y:S02]  /*3160*/  FSEL R76, R23, -INF , P0 ;  /* 0xff800000174c7808 */ /* 0x000fe40000000000 */
[----:B------:R-:W-:Y:S02]  /*3170*/  FMNMX.FTZ R2, R97, R2, !PT ;  /* 0x0000000261027209 */ /* 0x000fe40007810000 */
[----:B------:R-:W-:Y:S02]  /*3180*/  PLOP3.LUT P0, PT, PT, PT, UP0, 0x80, 0x0 ;  /* 0x000000000000781c */ /* 0x000fe40003f0f008 */
[----:B------:R-:W-:-:S04]  /*3190*/  FMNMX.FTZ R2, R99, R2, !PT ;  /* 0x0000000263027209 */ /* 0x000fc80007810000 */
[----:B------:R-:W-:-:S04]  /*31a0*/  FMNMX.FTZ R2, R78, R2, !PT ;  /* 0x000000024e027209 */ /* 0x000fc80007810000 */
[----:B------:R-:W-:Y:S02]  /*31b0*/  FMNMX.FTZ R2, R77, R2, !PT ;  /* 0x000000024d027209 */ /* 0x000fe40007810000 */
[----:B-1----:R-:W-:Y:S02]  /*31c0*/  FMNMX.FTZ R3, R3, R8, !PT ;  /* 0x0000000803037209 */ /* 0x002fe40007810000 */
[----:B------:R-:W-:-:S03]  /*31d0*/  FMNMX.FTZ R2, R76, R2, !PT ;  /* 0x000000024c027209 */ /* 0x000fc60007810000 */
[----:B------:R-:W1:Y:S04]  /*31e0*/  SHFL.BFLY PT, R8, R3, 0x1, 0x1f ;  /* 0x0c201f0003087f89 */ /* 0x000e6800000e0000 */
[----:B------:R-:W2:Y:S01]  /*31f0*/  SHFL.BFLY PT, R9, R2, 0x2, 0x1f ;  /* 0x0c401f0002097f89 */ /* 0x000ea200000e0000 */
[----:B-1----:R-:W-:Y:S02]  /*3200*/  FMNMX.FTZ R3, R3, R8, !PT ;  /* 0x0000000803037209 */ /* 0x002fe40007810000 */
[----:B--2---:R-:W-:-:S03]  /*3210*/  FMNMX.FTZ R2, R2, R9, !PT ;  /* 0x0000000902027209 */ /* 0x004fc60007810000 */
[C---:B------:R-:W-:Y:S01]  /*3220*/  FMUL.FTZ R13, R3.reuse, c[0x0][0x2d0] ;  /* 0x0000b400030d7a20 */ /* 0x040fe20000410000 */
[----:B------:R-:W-:Y:S01]  /*3230*/  FSETP.NEU.FTZ.AND P1, PT, R3, -INF , PT ;  /* 0xff8000000300780b */ /* 0x000fe20003f3d000 */
[----:B------:R-:W-:Y:S01]  /*3240*/  @P0 IMAD.WIDE.U32 R8, R100, UR14, R102 ;  /* 0x0000000e64080c25 */ /* 0x000fe2000f8e0066 */
[----:B------:R-:W1:Y:S02]  /*3250*/  SHFL.BFLY PT, R18, R2, 0x1, 0x1f ;  /* 0x0c201f0002127f89 */ /* 0x000e6400000e0000 */
[----:B------:R-:W-:Y:S02]  /*3260*/  FSEL R13, R13, RZ, P1 ;  /* 0x000000ff0d0d7208 */ /* 0x000fe40000800000 */
[----:B------:R-:W-:-:S03]  /*3270*/  @P0 IADD3 R9, R9, UR4, RZ ;  /* 0x0000000409090c10 */ /* 0x000fc6000fffe0ff */
[--C-:B------:R-:W-:Y:S02]  /*3280*/  FFMA.FTZ R6, R6, c[0x0][0x2d0], -R13.reuse ;  /* 0x0000b40006067a23 */ /* 0x100fe4000001080d */
[--C-:B------:R-:W-:Y:S02]  /*3290*/  FFMA.FTZ R7, R7, c[0x0][0x2d0], -R13.reuse ;  /* 0x0000b40007077a23 */ /* 0x100fe4000001080d */
[----:B------:R2:W-:Y:S01]  /*32a0*/  MUFU.EX2 R88, R6 ;  /* 0x0000000600587308 */ /* 0x0005e20000000800 */
[--C-:B------:R-:W-:Y:S02]  /*32b0*/  FFMA.FTZ R10, R10, c[0x0][0x2d0], -R13.reuse ;  /* 0x0000b4000a0a7a23 */ /* 0x100fe4000001080d */
[----:B------:R-:W-:-:S05]  /*32c0*/  FFMA.FTZ R0, R27, c[0x0][0x2d0], -R13 ;  /* 0x0000b4001b007a23 */ /* 0x000fca000001080d */
[----:B------:R3:W-:Y:S01]  /*32d0*/  MUFU.EX2 R89, R7 ;  /* 0x0000000700597308 */ /* 0x0007e20000000800 */
[----:B-1----:R-:W-:Y:S02]  /*32e0*/  FMNMX.FTZ R2, R2, R18, !PT ;  /* 0x0000001202027209 */ /* 0x002fe40007810000 */
[----:B--2---:R-:W-:-:S05]  /*32f0*/  @P0 LEA R6, P1, R8, c[0x0][0x1c8], 0x1 ;  /* 0x0000720008060a11 */ /* 0x004fca00078208ff */
[----:B------:R1:W-:Y:S01]  /*3300*/  MUFU.EX2 R156, R10 ;  /* 0x0000000a009c7308 */ /* 0x0003e20000000800 */
[----:B---3--:R-:W-:Y:S01]  /*3310*/  @P0 LEA.HI.X R7, R8, c[0x0][0x1cc], R9, 0x1, P1 ;  /* 0x0000730008070a11 */ /* 0x008fe200008f0c09 */
[----:B------:R-:W-:Y:S01]  /*3320*/  IMAD.U32 R9, RZ, RZ, UR9 ;  /* 0x00000009ff097e24 */ /* 0x000fe2000f8e00ff */
[----:B------:R-:W-:-:S05]  /*3330*/  MOV R8, UR10 ;  /* 0x0000000a00087c02 */ /* 0x000fca0008000f00 */
[----:B------:R2:W-:Y:S01]  /*3340*/  MUFU.EX2 R82, R0 ;  /* 0x0000000000527308 */ /* 0x0005e20000000800 */
[----:B------:R3:W-:Y:S01]  /*3350*/  @P0 LDGSTS.E.BYPASS.LTC128B.128 [R101+0x10100], [R6.64], !P6 ;  /* 0x1010000006650fae */ /* 0x0007e2000f101d4c */
[----:B------:R-:W-:Y:S01]  /*3360*/  @P0 LEA R8, P1, R8, R6, 0x1 ;  /* 0x0000000608080211 */ /* 0x000fe200078208ff */
[----:B-1----:R-:W-:-:S03]  /*3370*/  FFMA.FTZ R10, R12, c[0x0][0x2d0], -R13 ;  /* 0x0000b4000c0a7a23 */ /* 0x002fc6000001080d */
[----:B------:R-:W-:Y:S01]  /*3380*/  @P0 LEA.HI.X R9, R11, R7, R9, 0x1, P1 ;  /* 0x000000070b090211 */ /* 0x000fe200008f0c09 */
[C---:B------:R-:W-:Y:S01]  /*3390*/  FMUL.FTZ R12, R2.reuse, c[0x0][0x2d0] ;  /* 0x0000b400020c7a20 */ /* 0x040fe20000410000 */
[----:B------:R-:W-:Y:S01]  /*33a0*/  FSETP.NEU.FTZ.AND P1, PT, R2, -INF , PT ;  /* 0xff8000000200780b */ /* 0x000fe20003f3d000 */
[----:B------:R3:W-:Y:S01]  /*33b0*/  @P0 LDGSTS.E.BYPASS.LTC128B.128 [R101+0x12100], [R6.64+0x80], !P5 ;  /* 0x1210008006650fae */ /* 0x0007e2000e901d4c */
[----:B------:R1:W4:Y:S02]  /*33c0*/  MUFU.EX2 R177, R10 ;  /* 0x0000000a00b17308 */ /* 0x0003240000000800 */
[----:B------:R-:W-:Y:S01]  /*33d0*/  FSEL R12, R12, RZ, P1 ;  /* 0x000000ff0c0c7208 */ /* 0x000fe20000800000 */
[----:B------:R3:W-:Y:S04]  /*33e0*/  @P0 LDGSTS.E.BYPASS.LTC128B.128 [R101+0x14100], [R6.64+0x100], !P4 ;  /* 0x1410010006650fae */ /* 0x0007e8000e101d4c */
[--C-:B------:R-:W-:Y:S01]  /*33f0*/  FFMA.FTZ R4, R16, c[0x0][0x2d0], -R12.reuse ;  /* 0x0000b40010047a23 */ /* 0x100fe2000001080c */
[----:B------:R3:W-:Y:S01]  /*3400*/  @P0 LDGSTS.E.BYPASS.LTC128B.128 [R101+0x16100], [R6.64+0x180], !P3 ;  /* 0x1610018006650fae */ /* 0x0007e2000d901d4c */
[----:B--2---:R-:W-:-:S02]  /*3410*/  FFMA.FTZ R0, R28, c[0x0][0x2d0], -R12 ;  /* 0x0000b4001c007a23 */ /* 0x004fc4000001080c */
[----:B------:R2:W-:Y:S01]  /*3420*/  MUFU.EX2 R178, R4 ;  /* 0x0000000400b27308 */ /* 0x0005e20000000800 */
[----:B------:R4:W-:Y:S04]  /*3430*/  @P0 LDGSTS.E.BYPASS.LTC128B.128 [R101+0x11100], [R8.64], !P6 ;  /* 0x1110000008650fae */ /* 0x0009e8000f101d4c */
[----:B------:R4:W-:Y:S01]  /*3440*/  @P0 LDGSTS.E.BYPASS.LTC128B.128 [R101+0x13100], [R8.64+0x80], !P5 ;  /* 0x1310008008650fae */ /* 0x0009e2000e901d4c */
[----:B-1----:R-:W-:Y:S02]  /*3450*/  FFMA.FTZ R10, R14, c[0x0][0x2d0], -R13 ;  /* 0x0000b4000e0a7a23 */ /* 0x002fe4000001080d */
[----:B------:R1:W-:Y:S01]  /*3460*/  MUFU.EX2 R157, R0 ;  /* 0x00000000009d7308 */ /* 0x0003e20000000800 */
[----:B------:R4:W-:Y:S04]  /*3470*/  @P0 LDGSTS.E.BYPASS.LTC128B.128 [R101+0x15100], [R8.64+0x100], !P4 ;  /* 0x1510010008650fae */ /* 0x0009e8000e101d4c */
[----:B------:R4:W-:Y:S01]  /*3480*/  @P0 LDGSTS.E.BYPASS.LTC128B.128 [R101+0x17100], [R8.64+0x180], !P3 ;  /* 0x1710018008650fae */ /* 0x0009e2000d901d4c */
[----:B--2---:R-:W-:-:S03]  /*3490*/  FFMA.FTZ R4, R17, c[0x0][0x2d0], -R12 ;  /* 0x0000b40011047a23 */ /* 0x004fc6000001080c */
[----:B------:R-:W-:Y:S01]  /*34a0*/  LDSM.16.MT88.4 R20, [R237+0x100] ;  /* 0x00010000ed14783b */ /* 0x000fe20000004200 */
[----:B------:R4:W-:Y:S03]  /*34b0*/  MUFU.EX2 R252, R10 ;  /* 0x0000000a00fc7308 */ /* 0x0009e60000000800 */
[----:B------:R-:W2:Y:S01]  /*34c0*/  LDSM.16.MT88.4 R16, [R238+0x100] ;  /* 0x00010000ee10783b */ /* 0x000ea20000004200 */
[----:B---3--:R-:W-:-:S03]  /*34d0*/  FFMA.FTZ R6, R15, c[0x0][0x2d0], -R12 ;  /* 0x0000b4000f067a23 */ /* 0x008fc6000001080c */
[----:B------:R-:W3:Y:S01]  /*34e0*/  LDSM.16.MT88.4 R36, [R241+0x100] ;  /* 0x00010000f124783b */ /* 0x000ee20000004200 */
[----:B------:R4:W-:Y:S01]  /*34f0*/  MUFU.EX2 R159, R4 ;  /* 0x00000004009f7308 */ /* 0x0009e20000000800 */
[----:B-1----:R-:W-:Y:S02]  /*3500*/  FFMA.FTZ R0, R29, c[0x0][0x2d0], -R12 ;  /* 0x0000b4001d007a23 */ /* 0x002fe4000001080c */
[----:B------:R-:W1:Y:S04]  /*3510*/  LDSM.16.MT88.4 R40, [R238+0x900] ;  /* 0x00090000ee28783b */ /* 0x000e680000004200 */
[----:B------:R-:W1:Y:S01]  /*3520*/  LDSM.16.MT88.4 R28, [R241+0x900] ;  /* 0x00090000f11c783b */ /* 0x000e620000004200 */
[----:B------:R-:W4:Y:S02]  /*3530*/  MUFU.EX2 R179, R6 ;  /* 0x0000000600b37308 */ /* 0x000f240000000800 */
[----:B----4-:R-:W-:Y:S01]  /*3540*/  F2FP.BF16.PACK_AB R10, R177, R156 ;  /* 0x0000009cb10a723e */ /* 0x010fe200000010ff */
[----:B------:R-:W4:Y:S01]  /*3550*/  LDSM.16.MT88.4 R56, [R240+0x100] ;  /* 0x00010000f038783b */ /* 0x000f220000004200 */
[----:B------:R-:W-:-:S03]  /*3560*/  F2FP.BF16.PACK_AB R8, R89, R88 ;  /* 0x000000585908723e */ /* 0x000fc600000010ff */
[----:B------:R-:W1:Y:S01]  /*3570*/  LDSM.16.MT88.4 R44, [R237+0x900] ;  /* 0x00090000ed2c783b */ /* 0x000e620000004200 */
[----:B------:R-:W-:Y:S01]  /*3580*/  FFMA.FTZ R4, R26, c[0x0][0x2d0], -R12 ;  /* 0x0000b4001a047a23 */ /* 0x000fe2000001080c */
[----:B------:R2:W-:Y:S02]  /*3590*/  MUFU.EX2 R6, R0 ;  /* 0x0000000000067308 */ /* 0x0005e40000000800 */
[----:B------:R-:W1:Y:S04]  /*35a0*/  LDSM.16.MT88.4 R68, [R237+0x2100] ;  /* 0x00210000ed44783b */ /* 0x000e680000004200 */
[----:B------:R-:W1:Y:S01]  /*35b0*/  LDSM.16.MT88.4 R64, [R240+0x900] ;  /* 0x00090000f040783b */ /* 0x000e620000004200 */
[----:B------:R-:W-:Y:S01]  /*35c0*/  F2FP.BF16.PACK_AB R9, R178, R179 ;  /* 0x000000b3b209723e */ /* 0x000fe200000010ff */
[----:B------:R3:W3:Y:S02]  /*35d0*/  MUFU.EX2 R158, R4 ;  /* 0x00000004009e7308 */ /* 0x0006e40000000800 */
[----:B------:R-:W1:Y:S01]  /*35e0*/  LDSM.16.MT88.4 R72, [R237+0x2900] ;  /* 0x00290000ed48783b */ /* 0x000e620000004200 */
[----:B------:R-:W-:-:S03]  /*35f0*/  UISETP.GE.AND UP0, UPT, UR14, UR8, UPT ;  /* 0x000000080e00728c */ /* 0x000fc6000bf06270 */
[----:B------:R-:W0:Y:S01]  /*3600*/  LDGDEPBAR ;  /* 0x00000000000079af */ /* 0x000e220000000000 */
[----:B--2---:R-:W-:-:S04]  /*3610*/  FFMA.FTZ R0, R52, c[0x0][0x2d0], -R12 ;  /* 0x0000b40034007a23 */ /* 0x004fc8000001080c */
[----:B------:R2:W-:Y:S01]  /*3620*/  MUFU.EX2 R14, R0 ;  /* 0x00000000000e7308 */ /* 0x0005e20000000800 */
[----:B---3--:R-:W-:Y:S01]  /*3630*/  FFMA.FTZ R4, R25, c[0x0][0x2d0], -R13 ;  /* 0x0000b40019047a23 */ /* 0x008fe2000001080d */
[----:B------:R-:W-:-:S06]  /*3640*/  F2FP.BF16.PACK_AB R11, R158, R159 ;  /* 0x0000009f9e0b723e */ /* 0x000fcc00000010ff */
[----:B------:R3:W-:Y:S01]  /*3650*/  MUFU.EX2 R166, R4 ;  /* 0x0000000400a67308 */ /* 0x0007e20000000800 */
[C---:B------:R-:W-:Y:S01]  /*3660*/  HMMA.16816.F32.BF16 R32, R8.reuse, R16, RZ ;  /* 0x000000100820723c */ /* 0x040fe200000418ff */
[----:B--2---:R-:W-:Y:S02]  /*3670*/  FFMA.FTZ R0, R53, c[0x0][0x2d0], -R12 ;  /* 0x0000b40035007a23 */ /* 0x004fe4000001080c */
[----:B------:R-:W2:Y:S05]  /*3680*/  LDSM.16.MT88.4 R52, [R238+0x2100] ;  /* 0x00210000ee34783b */ /* 0x000eaa0000004200 */
[----:B------:R-:W-:Y:S01]  /*3690*/  HMMA.16816.F32.BF16 R60, R8, R20, RZ ;  /* 0x00000014083c723c */ /* 0x000fe200000418ff */
[----:B------:R1:W1:Y:S01]  /*36a0*/  MUFU.EX2 R83, R0 ;  /* 0x0000000000537308 */ /* 0x0002620000000800 */
[----:B---3--:R-:W-:-:S06]  /*36b0*/  FFMA.FTZ R4, R24, c[0x0][0x2d0], -R13 ;  /* 0x0000b40018047a23 */ /* 0x008fcc000001080d */
[C---:B------:R-:W-:Y:S01]  /*36c0*/  HMMA.16816.F32.BF16 R24, R8.reuse, R18, RZ ;  /* 0x000000120818723c */ /* 0x040fe200000418ff */
[----:B------:R3:W3:Y:S07]  /*36d0*/  MUFU.EX2 R167, R4 ;  /* 0x0000000400a77308 */ /* 0x0006ee0000000800 */
[----:B------:R-:W-:Y:S01]  /*36e0*/  HMMA.16816.F32.BF16 R48, R8, R22, RZ ;  /* 0x000000160830723c */ /* 0x000fe200000418ff */
[----:B-1----:R-:W-:Y:S01]  /*36f0*/  IMAD.MOV.U32 R0, RZ, RZ, R6 ;  /* 0x000000ffff007224 */ /* 0x002fe200078e0006 */
[----:B------:R-:W-:-:S04]  /*3700*/  F2FP.BF16.PACK_AB R7, R83, R14 ;  /* 0x0000000e5307723e */ /* 0x000fc800000010ff */
[----:B------:R-:W-:Y:S02]  /*3710*/  F2FP.BF16.PACK_AB R5, R0, R157 ;  /* 0x0000009d0005723e */ /* 0x000fe400000010ff */
[----:B------:R-:W-:Y:S01]  /*3720*/  HMMA.16816.F32.BF16 R16, R8, R38, RZ ;  /* 0x000000260810723c */ /* 0x000fe200000418ff */
[----:B---3--:R-:W-:Y:S02]  /*3730*/  F2FP.BF16.PACK_AB R4, R166, R252 ;  /* 0x000000fca604723e */ /* 0x008fe400000010ff */
[----:B------:R-:W-:-:S05]  /*3740*/  F2FP.BF16.PACK_AB R6, R82, R167 ;  /* 0x000000a75206723e */ /* 0x000fca00000010ff */
[----:B------:R-:W-:Y:S08]  /*3750*/  HMMA.16816.F32.BF16 R20, R8, R36, RZ ;  /* 0x000000240814723c */ /* 0x000ff000000418ff */
[C---:B------:R-:W-:Y:S08]  /*3760*/  HMMA.16816.F32.BF16 R24, R4.reuse, R42, R24 ;  /* 0x0000002a0418723c */ /* 0x040ff00000041818 */
[----:B------:R-:W-:Y:S08]  /*3770*/  HMMA.16816.F32.BF16 R16, R4, R30, R16 ;  /* 0x0000001e0410723c */ /* 0x000ff00000041810 */
[----:B----4-:R-:W-:Y:S08]  /*3780*/  HMMA.16816.F32.BF16 R36, R8, R56, RZ ;  /* 0x000000380824723c */ /* 0x010ff000000418ff */
[----:B------:R-:W-:Y:S01]  /*3790*/  HMMA.16816.F32.BF16 R20, R4, R28, R20 ;  /* 0x0000001c0414723c */ /* 0x000fe20000041814 */
[----:B------:R-:W-:Y:S01]  /*37a0*/  MOV R119, R25 ;  /* 0x0000001900777202 */ /* 0x000fe20000000f00 */
[----:B------:R-:W-:-:S02]  /*37b0*/  IMAD.MOV.U32 R116, RZ, RZ, R24 ;  /* 0x000000ffff747224 */ /* 0x000fc400078e0018 */
[----:B------:R-:W-:Y:S02]  /*37c0*/  IMAD.MOV.U32 R118, RZ, RZ, R26 ;  /* 0x000000ffff767224 */ /* 0x000fe400078e001a */
[----:B------:R-:W-:Y:S02]  /*37d0*/  IMAD.MOV.U32 R117, RZ, RZ, R27 ;  /* 0x000000ffff757224 */ /* 0x000fe400078e001b */
[----:B------:R-:W-:Y:S01]  /*37e0*/  HMMA.16816.F32.BF16 R32, R4, R40, R32 ;  /* 0x000000280420723c */ /* 0x000fe20000041820 */
[----:B------:R-:W-:Y:S01]  /*37f0*/  IMAD.MOV.U32 R115, RZ, RZ, R16 ;  /* 0x000000ffff737224 */ /* 0x000fe200078e0010 */
[----:B------:R-:W-:Y:S01]  /*3800*/  MOV R91, R18 ;  /* 0x00000012005b7202 */ /* 0x000fe20000000f00 */
[----:B------:R-:W-:Y:S02]  /*3810*/  IMAD.MOV.U32 R114, RZ, RZ, R17 ;  /* 0x000000ffff727224 */ /* 0x000fe400078e0011 */
[----:B------:R-:W-:-:S03]  /*3820*/  IMAD.MOV.U32 R90, RZ, RZ, R19 ;  /* 0x000000ffff5a7224 */ /* 0x000fc600078e0013 */
[C---:B------:R-:W-:Y:S08]  /*3830*/  HMMA.16816.F32.BF16 R60, R4.reuse, R44, R60 ;  /* 0x0000002c043c723c */ /* 0x040ff0000004183c */
[----:B------:R-:W-:Y:S01]  /*3840*/  HMMA.16816.F32.BF16 R44, R4, R46, R48 ;  /* 0x0000002e042c723c */ /* 0x000fe20000041830 */
[----:B------:R-:W-:Y:S01]  /*3850*/  IMAD.MOV.U32 R25, RZ, RZ, R22 ;  /* 0x000000ffff197224 */ /* 0x000fe200078e0016 */
[----:B------:R-:W-:Y:S01]  /*3860*/  MOV R24, R21 ;  /* 0x0000001500187202 */ /* 0x000fe20000000f00 */
[----:B------:R-:W-:Y:S01]  /*3870*/  IMAD.MOV.U32 R170, RZ, RZ, R20 ;  /* 0x000000ffffaa7224 */ /* 0x000fe200078e0014 */
[----:B------:R-:W-:Y:S01]  /*3880*/  LDSM.16.MT88.4 R48, [R237+0x4100] ;  /* 0x00410000ed30783b */ /* 0x000fe20000004200 */
[----:B------:R-:W-:-:S03]  /*3890*/  IMAD.MOV.U32 R171, RZ, RZ, R23 ;  /* 0x000000ffffab7224 */ /* 0x000fc600078e0017 */
[----:B------:R-:W-:Y:S01]  /*38a0*/  HMMA.16816.F32.BF16 R16, R8, R68, RZ ;  /* 0x000000440810723c */ /* 0x000fe200000418ff */
[----:B------:R-:W-:Y:S02]  /*38b0*/  IMAD.MOV.U32 R41, RZ, RZ, R34 ;  /* 0x000000ffff297224 */ /* 0x000fe400078e0022 */
[----:B------:R-:W-:Y:S02]  /*38c0*/  IMAD.MOV.U32 R40, RZ, RZ, R35 ;  /* 0x000000ffff287224 */ /* 0x000fe400078e0023 */
[----:B------:R-:W-:Y:S02]  /*38d0*/  IMAD.MOV.U32 R125, RZ, RZ, R33 ;  /* 0x000000ffff7d7224 */ /* 0x000fe400078e0021 */
[----:B------:R-:W-:Y:S01]  /*38e0*/  IMAD.MOV.U32 R124, RZ, RZ, R32 ;  /* 0x000000ffff7c7224 */ /* 0x000fe200078e0020 */
[----:B------:R-:W-:Y:S01]  /*38f0*/  HMMA.16816.F32.BF16 R28, R4, R64, R36 ;  /* 0x00000040041c723c */ /* 0x000fe20000041824 */
[----:B------:R-:W1:Y:S01]  /*3900*/  LDSM.16.MT88.4 R32, [R241+0x2100] ;  /* 0x00210000f120783b */ /* 0x000e620000004200 */
[----:B------:R-:W-:Y:S01]  /*3910*/  IMAD.MOV.U32 R123, RZ, RZ, R62 ;  /* 0x000000ffff7b7224 */ /* 0x000fe200078e003e */
[----:B------:R-:W-:Y:S01]  /*3920*/  MOV R121, R61 ;  /* 0x0000003d00797202 */ /* 0x000fe20000000f00 */
[----:B------:R-:W-:Y:S01]  /*3930*/  IMAD.MOV.U32 R122, RZ, RZ, R63 ;  /* 0x000000ffff7a7224 */ /* 0x000fe200078e003f */
[----:B------:R-:W3:Y:S01]  /*3940*/  LDSM.16.MT88.4 R36, [R238+0x2900] ;  /* 0x00290000ee24783b */ /* 0x000ee20000004200 */
[----:B------:R-:W-:-:S02]  /*3950*/  IMAD.MOV.U32 R120, RZ, RZ, R60 ;  /* 0x000000ffff787224 */ /* 0x000fc400078e003c */
[----:B------:R-:W-:Y:S01]  /*3960*/  HMMA.16816.F32.BF16 R20, R8, R58, RZ ;  /* 0x0000003a0814723c */ /* 0x000fe200000418ff */
[----:B------:R-:W-:Y:S01]  /*3970*/  IMAD.MOV.U32 R113, RZ, RZ, R46 ;  /* 0x000000ffff717224 */ /* 0x000fe200078e002e */
[----:B------:R-:W-:Y:S01]  /*3980*/  MOV R80, R44 ;  /* 0x0000002c00507202 */ /* 0x000fe20000000f00 */
[----:B------:R-:W-:Y:S01]  /*3990*/  IMAD.MOV.U32 R112, RZ, RZ, R47 ;  /* 0x000000ffff707224 */ /* 0x000fe200078e002f */
[----:B------:R-:W-:Y:S01]  /*39a0*/  LDSM.16.MT88.4 R56, [R241+0x2900] ;  /* 0x00290000f138783b */ /* 0x000fe20000004200 */
[----:B------:R-:W-:-:S03]  /*39b0*/  IMAD.MOV.U32 R81, RZ, RZ, R45 ;  /* 0x000000ffff517224 */ /* 0x000fc600078e002d */
[----:B------:R-:W-:Y:S01]  /*39c0*/  HMMA.16816.F32.BF16 R248, R4, R72, R16 ;  /* 0x0000004804f8723c */ /* 0x000fe20000041810 */
[----:B------:R-:W4:Y:S04]  /*39d0*/  LDSM.16.MT88.4 R44, [R240+0x2100] ;  /* 0x00210000f02c783b */ /* 0x000f280000004200 */
[----:B------:R-:W-:Y:S02]  /*39e0*/  LDSM.16.MT88.4 R60, [R241+0x4100] ;  /* 0x00410000f13c783b */ /* 0x000fe40000004200 */
[----:B------:R-:W-:Y:S01]  /*39f0*/  IMAD.MOV.U32 R73, RZ, RZ, R25 ;  /* 0x000000ffff497224 */ /* 0x000fe200078e0019 */
[----:B------:R-:W-:Y:S01]  /*3a00*/  MOV R15, R31 ;  /* 0x0000001f000f7202 */ /* 0x000fe20000000f00 */
[----:B------:R-:W-:Y:S02]  /*3a10*/  IMAD.MOV.U32 R176, RZ, RZ, R28 ;  /* 0x000000ffffb07224 */ /* 0x000fe400078e001c */
[----:B------:R-:W-:-:S02]  /*3a20*/  IMAD.MOV.U32 R165, RZ, RZ, R29 ;  /* 0x000000ffffa57224 */ /* 0x000fc400078e001d */
[----:B------:R-:W-:Y:S02]  /*3a30*/  IMAD.MOV.U32 R164, RZ, RZ, R30 ;  /* 0x000000ffffa47224 */ /* 0x000fe400078e001e */
[----:B------:R-:W-:Y:S01]  /*3a40*/  HMMA.16816.F32.BF16 R28, R8, R70, RZ ;  /* 0x00000046081c723c */ /* 0x000fe200000418ff */
[----:B------:R-:W-:Y:S01]  /*3a50*/  IMAD.MOV.U32 R72, RZ, RZ, R24 ;  /* 0x000000ffff487224 */ /* 0x000fe200078e0018 */
[----:B------:R-:W-:Y:S06]  /*3a60*/  LDSM.16.MT88.4 R68, [R240+0x4100] ;  /* 0x00410000f044783b */ /* 0x000fec0000004200 */
[----:B------:R-:W-:Y:S01]  /*3a70*/  HMMA.16816.F32.BF16 R244, R4, R66, R20 ;  /* 0x0000004204f4723c */ /* 0x000fe20000041814 */
[----:B------:R-:W-:Y:S07]  /*3a80*/  LDSM.16.MT88.4 R64, [R238+0x4900] ;  /* 0x00490000ee40783b */ /* 0x000fee0000004200 */
[C---:B--2---:R-:W-:Y:S08]  /*3a90*/  HMMA.16816.F32.BF16 R24, R8.reuse, R52, RZ ;  /* 0x000000340818723c */ /* 0x044ff000000418ff */
[C---:B------:R-:W-:Y:S01]  /*3aa0*/  HMMA.16816.F32.BF16 R20, R8.reuse, R54, RZ ;  /* 0x000000360814723c */ /* 0x040fe200000418ff */
[----:B------:R-:W2:Y:S07]  /*3ab0*/  LDSM.16.MT88.4 R52, [R240+0x2900] ;  /* 0x00290000f034783b */ /* 0x000eae0000004200 */
[----:B-1----:R-:W-:Y:S08]  /*3ac0*/  HMMA.16816.F32.BF16 R16, R8, R32, RZ ;  /* 0x000000200810723c */ /* 0x002ff000000418ff */
[C---:B------:R-:W-:Y:S07]  /*3ad0*/  HMMA.16816.F32.BF16 R160, R4.reuse, R74, R28 ;  /* 0x0000004a04a0723c */ /* 0x040fee000004181c */
[----:B------:R-:W-:Y:S01]  /*3ae0*/  IMAD.MOV.U32 R74, RZ, RZ, R41 ;  /* 0x000000ffff4a7224 */ /* 0x000fe200078e0029 */
[----:B---3--:R-:W-:Y:S01]  /*3af0*/  HMMA.16816.F32.BF16 R148, R4, R36, R24 ;  /* 0x000000240494723c */ /* 0x008fe20000041818 */
[----:B------:R-:W-:-:S02]  /*3b00*/  IMAD.MOV.U32 R75, RZ, RZ, R40 ;  /* 0x000000ffff4b7224 */ /* 0x000fc400078e0028 */
[----:B------:R-:W1:Y:S05]  /*3b10*/  LDSM.16.MT88.4 R40, [R238+0x4100] ;  /* 0x00410000ee28783b */ /* 0x000e6a0000004200 */
[----:B------:R-:W-:Y:S01]  /*3b20*/  HMMA.16816.F32.BF16 R100, R4, R38, R20 ;  /* 0x000000260464723c */ /* 0x000fe20000041814 */
[----:B------:R-:W3:Y:S07]  /*3b30*/  LDSM.16.MT88.4 R36, [R237+0x4900] ;  /* 0x00490000ed24783b */ /* 0x000eee0000004200 */
[C---:B------:R-:W-:Y:S08]  /*3b40*/  HMMA.16816.F32.BF16 R32, R8.reuse, R34, RZ ;  /* 0x000000220820723c */ /* 0x040ff000000418ff */
[----:B----4-:R-:W-:Y:S08]  /*3b50*/  HMMA.16816.F32.BF16 R24, R8, R46, RZ ;  /* 0x0000002e0818723c */ /* 0x010ff000000418ff */
[----:B------:R-:W-:Y:S08]  /*3b60*/  HMMA.16816.F32.BF16 R104, R4, R56, R16 ;  /* 0x000000380468723c */ /* 0x000ff00000041810 */
[C---:B------:R-:W-:Y:S08]  /*3b70*/  HMMA.16816.F32.BF16 R20, R8.reuse, R48, RZ ;  /* 0x000000300814723c */ /* 0x040ff000000418ff */
[C---:B------:R-:W-:Y:S01]  /*3b80*/  HMMA.16816.F32.BF16 R16, R8.reuse, R50, RZ ;  /* 0x000000320810723c */ /* 0x040fe200000418ff */
[----:B------:R-:W-:Y:S07]  /*3b90*/  LDSM.16.MT88.4 R48, [R237+0x6100] ;  /* 0x00610000ed30783b */ /* 0x000fee0000004200 */
[----:B------:R-:W-:Y:S01]  /*3ba0*/  HMMA.16816.F32.BF16 R28, R8, R44, RZ ;  /* 0x0000002c081c723c */ /* 0x000fe200000418ff */
[----:B------:R-:W4:Y:S07]  /*3bb0*/  LDSM.16.MT88.4 R44, [R241+0x4900] ;  /* 0x00490000f12c783b */ /* 0x000f2e0000004200 */
[C---:B------:R-:W-:Y:S01]  /*3bc0*/  HMMA.16816.F32.BF16 R108, R4.reuse, R58, R32 ;  /* 0x0000003a046c723c */ /* 0x040fe20000041820 */
[----:B------:R-:W4:Y:S07]  /*3bd0*/  LDSM.16.MT88.4 R56, [R240+0x4900] ;  /* 0x00490000f038783b */ /* 0x000f2e0000004200 */
[----:B--2---:R-:W-:Y:S07]  /*3be0*/  HMMA.16816.F32.BF16 R140, R4, R54, R24 ;  /* 0x00000036048c723c */ /* 0x004fee0000041818 */
[----:B------:R-:W-:Y:S01]  /*3bf0*/  IMAD.MOV.U32 R54, RZ, RZ, R118 ;  /* 0x000000ffff367224 */ /* 0x000fe200078e0076 */
[----:B------:R-:W-:Y:S01]  /*3c00*/  HMMA.16816.F32.BF16 R24, R8, R60, RZ ;  /* 0x0000003c0818723c */ /* 0x000fe200000418ff */
[----:B------:R-:W-:-:S06]  /*3c10*/  IMAD.MOV.U32 R55, RZ, RZ, R117 ;  /* 0x000000ffff377224 */ /* 0x000fcc00078e0075 */
[----:B------:R-:W-:Y:S01]  /*3c20*/  MOV R61, R125 ;  /* 0x0000007d003d7202 */ /* 0x000fe20000000f00 */
[----:B-1----:R-:W-:Y:S01]  /*3c30*/  HMMA.16816.F32.BF16 R32, R8, R40, RZ ;  /* 0x000000280820723c */ /* 0x002fe200000418ff */
[----:B------:R-:W-:-:S07]  /*3c40*/  IMAD.MOV.U32 R60, RZ, RZ, R124 ;  /* 0x000000ffff3c7224 */ /* 0x000fce00078e007c */
[C---:B---3--:R-:W-:Y:S08]  /*3c50*/  HMMA.16816.F32.BF16 R152, R4.reuse, R36, R20 ;  /* 0x000000240498723c */ /* 0x048ff00000041814 */
[----:B------:R-:W-:Y:S01]  /*3c60*/  HMMA.16816.F32.BF16 R136, R4, R38, R16 ;  /* 0x000000260488723c */ /* 0x000fe20000041810 */
[----:B------:R-:W1:Y:S07]  /*3c70*/  LDSM.16.MT88.4 R36, [R237+0x6900] ;  /* 0x00690000ed24783b */ /* 0x000e6e0000004200 */
[C---:B------:R-:W-:Y:S07]  /*3c80*/  HMMA.16816.F32.BF16 R20, R8.reuse, R62, RZ ;  /* 0x0000003e0814723c */ /* 0x040fee00000418ff */
[----:B------:R-:W-:Y:S01]  /*3c90*/  IMAD.MOV.U32 R62, RZ, RZ, R123 ;  /* 0x000000ffff3e7224 */ /* 0x000fe200078e007b */
[----:B------:R-:W-:Y:S01]  /*3ca0*/  HMMA.16816.F32.BF16 R16, R8, R68, RZ ;  /* 0x000000440810723c */ /* 0x000fe200000418ff */
[----:B------:R-:W-:-:S06]  /*3cb0*/  IMAD.MOV.U32 R63, RZ, RZ, R122 ;  /* 0x000000ffff3f7224 */ /* 0x000fcc00078e007a */
[----:B------:R-:W-:Y:S01]  /*3cc0*/  MOV R68, R115 ;  /* 0x0000007300447202 */ /* 0x000fe20000000f00 */
[----:B------:R-:W-:Y:S01]  /*3cd0*/  HMMA.16816.F32.BF16 R144, R4, R52, R28 ;  /* 0x000000340490723c */ /* 0x000fe2000004181c */
[----:B------:R-:W-:-:S06]  /*3ce0*/  IMAD.MOV.U32 R69, RZ, RZ, R114 ;  /* 0x000000ffff457224 */ /* 0x000fcc00078e0072 */
[----:B------:R-:W-:Y:S01]  /*3cf0*/  IMAD.MOV.U32 R53, RZ, RZ, R119 ;  /* 0x000000ffff357224 */ /* 0x000fe200078e0077 */
[----:B----4-:R-:W-:Y:S01]  /*3d00*/  HMMA.16816.F32.BF16 R132, R4, R44, R24 ;  /* 0x0000002c0484723c */ /* 0x010fe20000041818 */
[----:B------:R-:W-:-:S06]  /*3d10*/  IMAD.MOV.U32 R52, RZ, RZ, R116 ;  /* 0x000000ffff347224 */ /* 0x000fcc00078e0074 */
[----:B------:R-:W-:Y:S01]  /*3d20*/  IMAD.MOV.U32 R45, RZ, RZ, R121 ;  /* 0x000000ffff2d7224 */ /* 0x000fe200078e0079 */
[----:B------:R-:W-:Y:S01]  /*3d30*/  HMMA.16816.F32.BF16 R28, R8, R42, RZ ;  /* 0x0000002a081c723c */ /* 0x000fe200000418ff */
[----:B------:R-:W-:Y:S01]  /*3d40*/  MOV R44, R120 ;  /* 0x00000078002c7202 */ /* 0x000fe20000000f00 */
[----:B------:R-:W-:Y:S06]  /*3d50*/  LDSM.16.MT88.4 R40, [R241+0x6100] ;  /* 0x00610000f128783b */ /* 0x000fec0000004200 */
[C---:B------:R-:W-:Y:S01]  /*3d60*/  HMMA.16816.F32.BF16 R124, R4.reuse, R64, R32 ;  /* 0x00000040047c723c */ /* 0x040fe20000041820 */
[----:B------:R-:W2:Y:S07]  /*3d70*/  LDSM.16.MT88.4 R32, [R238+0x6100] ;  /* 0x00610000ee20783b */ /* 0x000eae0000004200 */
[C---:B------:R-:W-:Y:S07]  /*3d80*/  HMMA.16816.F32.BF16 R120, R4.reuse, R46, R20 ;  /* 0x0000002e0478723c */ /* 0x040fee0000041814 */
[----:B------:R-:W-:Y:S01]  /*3d90*/  IMAD.MOV.U32 R46, RZ, RZ, R113 ;  /* 0x000000ffff2e7224 */ /* 0x000fe200078e0071 */
[----:B------:R-:W-:Y:S01]  /*3da0*/  HMMA.16816.F32.BF16 R116, R4, R56, R16 ;  /* 0x000000380474723c */ /* 0x000fe20000041810 */
[----:B------:R-:W-:-:S06]  /*3db0*/  IMAD.MOV.U32 R47, RZ, RZ, R112 ;  /* 0x000000ffff2f7224 */ /* 0x000fcc00078e0070 */
[----:B------:R-:W-:Y:S01]  /*3dc0*/  IMAD.MOV.U32 R56, RZ, RZ, R91 ;  /* 0x000000ffff387224 */ /* 0x000fe200078e005b */
[----:B------:R-:W-:Y:S01]  /*3dd0*/  HMMA.16816.F32.BF16 R20, R8, R48, RZ ;  /* 0x000000300814723c */ /* 0x000fe200000418ff */
[----:B------:R-:W-:-:S06]  /*3de0*/  MOV R57, R90 ;  /* 0x0000005a00397202 */ /* 0x000fcc0000000f00 */
[----:B------:R-:W-:Y:S01]  /*3df0*/  IMAD.MOV.U32 R48, RZ, RZ, R83 ;  /* 0x000000ffff307224 */ /* 0x000fe200078e0053 */
[----:B------:R-:W-:Y:S01]  /*3e00*/  HMMA.16816.F32.BF16 R16, R8, R50, RZ ;  /* 0x000000320810723c */ /* 0x000fe200000418ff */
[----:B------:R-:W-:-:S06]  /*3e10*/  IMAD.MOV.U32 R49, RZ, RZ, R82 ;  /* 0x000000ffff317224 */ /* 0x000fcc00078e0052 */
[----:B------:R-:W-:Y:S01]  /*3e20*/  MOV R50, R81 ;  /* 0x0000005100327202 */ /* 0x000fe20000000f00 */
[----:B------:R-:W-:Y:S01]  /*3e30*/  HMMA.16816.F32.BF16 R24, R8, R70, RZ ;  /* 0x000000460818723c */ /* 0x000fe200000418ff */
[----:B------:R-:W-:-:S06]  /*3e40*/  IMAD.MOV.U32 R51, RZ, RZ, R80 ;  /* 0x000000ffff337224 */ /* 0x000fcc00078e0050 */
[----:B------:R-:W-:Y:S01]  /*3e50*/  IMAD.MOV.U32 R70, RZ, RZ, R89 ;  /* 0x000000ffff467224 */ /* 0x000fe200078e0059 */
[C---:B------:R-:W-:Y:S01]  /*3e60*/  HMMA.16816.F32.BF16 R128, R4.reuse, R66, R28 ;  /* 0x000000420480723c */ /* 0x040fe2000004181c */
[----:B------:R-:W-:Y:S01]  /*3e70*/  IMAD.MOV.U32 R71, RZ, RZ, R88 ;  /* 0x000000ffff477224 */ /* 0x000fe200078e0058 */
[----:B------:R-:W3:Y:S06]  /*3e80*/  LDSM.16.MT88.4 R28, [R238+0x6900] ;  /* 0x00690000ee1c783b */ /* 0x000eec0000004200 */
[C---:B-1----:R-:W-:Y:S08]  /*3e90*/  HMMA.16816.F32.BF16 R88, R4.reuse, R36, R20 ;  /* 0x000000240458723c */ /* 0x042ff00000041814 */
[C---:B------:R-:W-:Y:S01]  /*3ea0*/  HMMA.16816.F32.BF16 R80, R4.reuse, R38, R16 ;  /* 0x000000260450723c */ /* 0x040fe20000041810 */
[----:B------:R-:W1:Y:S07]  /*3eb0*/  LDSM.16.MT88.4 R36, [R241+0x6900] ;  /* 0x00690000f124783b */ /* 0x000e6e0000004200 */
[----:B------:R-:W-:Y:S08]  /*3ec0*/  HMMA.16816.F32.BF16 R112, R4, R58, R24 ;  /* 0x0000003a0470723c */ /* 0x000ff00000041818 */
[C---:B--2---:R-:W-:Y:S08]  /*3ed0*/  HMMA.16816.F32.BF16 R24, R8.reuse, R32, RZ ;  /* 0x000000200818723c */ /* 0x044ff000000418ff */
[C---:B------:R-:W-:Y:S08]  /*3ee0*/  HMMA.16816.F32.BF16 R20, R8.reuse, R34, RZ ;  /* 0x000000220814723c */ /* 0x040ff000000418ff */
[----:B------:R-:W-:Y:S07]  /*3ef0*/  HMMA.16816.F32.BF16 R16, R8, R40, RZ ;  /* 0x000000280810723c */ /* 0x000fee00000418ff */
[----:B------:R-:W-:Y:S01]  /*3f00*/  IMAD.MOV.U32 R40, RZ, RZ, R70 ;  /* 0x000000ffff287224 */ /* 0x000fe200078e0046 */
[----:B------:R-:W-:Y:S01]  /*3f10*/  MOV R41, R71 ;  /* 0x0000004700297202 */ /* 0x000fe20000000f00 */
[----:B------:R-:W-:Y:S01]  /*3f20*/  IMAD.MOV.U32 R70, RZ, RZ, R56 ;  /* 0x000000ffff467224 */ /* 0x000fe200078e0038 */
[----:B---3--:R-:W-:Y:S01]  /*3f30*/  HMMA.16816.F32.BF16 R64, R4, R28, R24 ;  /* 0x0000001c0440723c */ /* 0x008fe20000041818 */
[----:B------:R-:W-:-:S06]  /*3f40*/  IMAD.MOV.U32 R71, RZ, RZ, R57 ;  /* 0x000000ffff477224 */ /* 0x000fcc00078e0039 */
[----:B------:R-:W-:Y:S01]  /*3f50*/  IMAD.MOV.U32 R29, RZ, RZ, R50 ;  /* 0x000000ffff1d7224 */ /* 0x000fe200078e0032 */
[----:B------:R-:W-:Y:S01]  /*3f60*/  HMMA.16816.F32.BF16 R56, R4, R30, R20 ;  /* 0x0000001e0438723c */ /* 0x000fe20000041814 */
[----:B------:R-:W-:-:S06]  /*3f70*/  IMAD.MOV.U32 R28, RZ, RZ, R51 ;  /* 0x000000ffff1c7224 */ /* 0x000fcc00078e0033 */
[----:B------:R-:W-:Y:S01]  /*3f80*/  IMAD.MOV.U32 R30, RZ, RZ, R48 ;  /* 0x000000ffff1e7224 */ /* 0x000fe200078e0030 */
[----:B------:R-:W-:Y:S01]  /*3f90*/  HMMA.16816.F32.BF16 R20, R8, R42, RZ ;  /* 0x0000002a0814723c */ /* 0x000fe200000418ff */
[----:B------:R-:W-:-:S06]  /*3fa0*/  IMAD.MOV.U32 R31, RZ, RZ, R49 ;  /* 0x000000ffff1f7224 */ /* 0x000fcc00078e0031 */
[----:B------:R-:W-:Y:S01]  /*3fb0*/  IMAD.MOV.U32 R43, RZ, RZ, R166 ;  /* 0x000000ffff2b7224 */ /* 0x000fe200078e00a6 */
[----:B-1----:R-:W-:Y:S01]  /*3fc0*/  HMMA.16816.F32.BF16 R48, R4, R36, R16 ;  /* 0x000000240430723c */ /* 0x002fe20000041810 */
[----:B------:R-:W1:Y:S01]  /*3fd0*/  LDSM.16.MT88.4 R16, [R240+0x6100] ;  /* 0x00610000f010783b */ /* 0x000e620000004200 */
[----:B------:R-:W-:-:S05]  /*3fe0*/  IMAD.MOV.U32 R42, RZ, RZ, R167 ;  /* 0x000000ffff2a7224 */ /* 0x000fca00078e00a7 */
[----:B------:R-:W-:Y:S01]  /*3ff0*/  MOV R36, R0 ;  /* 0x0000000000247202 */ /* 0x000fe20000000f00 */
[----:B------:R-:W-:Y:S02]  /*4000*/  FFMA.FTZ R0, R87, c[0x0][0x2d0], -R13 ;  /* 0x0000b40057007a23 */ /* 0x000fe4000001080d */
[----:B------:R-:W-:-:S06]  /*4010*/  IMAD.MOV.U32 R37, RZ, RZ, R177 ;  /* 0x000000ffff257224 */ /* 0x000fcc00078e00b1 */
[----:B------:R-:W-:Y:S07]  /*4020*/  HMMA.16816.F32.BF16 R32, R4, R38, R20 ;  /* 0x000000260420723c */ /* 0x000fee0000041814 */
[----:B------:R-:W-:Y:S02]  /*4030*/  IMAD.MOV.U32 R39, RZ, RZ, R156 ;  /* 0x000000ffff277224 */ /* 0x000fe400078e009c */
[----:B------:R2:W-:Y:S01]  /*4040*/  MUFU.EX2 R156, R0 ;  /* 0x00000000009c7308 */ /* 0x0005e20000000800 */
[----:B-1----:R-:W-:Y:S01]  /*4050*/  HMMA.16816.F32.BF16 R24, R8, R16, RZ ;  /* 0x000000100818723c */ /* 0x002fe200000418ff */
[----:B--2---:R-:W-:-:S06]  /*4060*/  FFMA.FTZ R0, R85, c[0x0][0x2d0], -R13 ;  /* 0x0000b40055007a23 */ /* 0x004fcc000001080d */
[----:B------:R1:W2:Y:S01]  /*4070*/  MUFU.EX2 R166, R0 ;  /* 0x0000000000a67308 */ /* 0x0002a20000000800 */
[----:B------:R-:W-:Y:S01]  /*4080*/  HMMA.16816.F32.BF16 R8, R8, R18, RZ ;  /* 0x000000120808723c */ /* 0x000fe200000418ff */
[----:B------:R-:W3:Y:S01]  /*4090*/  LDSM.16.MT88.4 R16, [R240+0x6900] ;  /* 0x00690000f010783b */ /* 0x000ee20000004200 */
[----:B-1----:R-:W-:-:S05]  /*40a0*/  FFMA.FTZ R0, R84, c[0x0][0x2d0], -R13 ;  /* 0x0000b40054007a23 */ /* 0x002fca000001080d */
[----:B------:R1:W-:Y:S02]  /*40b0*/  MUFU.EX2 R167, R0 ;  /* 0x0000000000a77308 */ /* 0x0003e40000000800 */
[----:B-1----:R-:W-:-:S06]  /*40c0*/  FFMA.FTZ R0, R79, c[0x0][0x2d0], -R13 ;  /* 0x0000b4004f007a23 */ /* 0x002fcc000001080d */
[----:B------:R1:W4:Y:S09]  /*40d0*/  MUFU.EX2 R177, R0 ;  /* 0x0000000000b17308 */ /* 0x0003320000000800 */
[C---:B---3--:R-:W-:Y:S01]  /*40e0*/  HMMA.16816.F32.BF16 R20, R4.reuse, R18, R8 ;  /* 0x000000120414723c */ /* 0x048fe20000041808 */
[----:B------:R-:W3:Y:S07]  /*40f0*/  LDSM.16.MT88.4 R8, [R237+0x1100] ;  /* 0x00110000ed08783b */ /* 0x000eee0000004200 */
[----:B------:R-:W-:Y:S01]  /*4100*/  HMMA.16816.F32.BF16 R24, R4, R16, R24 ;  /* 0x000000100418723c */ /* 0x000fe20000041818 */
[----:B-1----:R-:W-:Y:S01]  /*4110*/  FFMA.FTZ R0, R96, c[0x0][0x2d0], -R12 ;  /* 0x0000b40060007a23 */ /* 0x002fe2000001080c */
[----:B------:R-:W-:Y:S01]  /*4120*/  MOV R96, R39 ;  /* 0x0000002700607202 */ /* 0x000fe20000000f00 */
[----:B------:R-:W-:-:S02]  /*4130*/  IMAD.MOV.U32 R39, RZ, RZ, R42 ;  /* 0x000000ffff277224 */ /* 0x000fc400078e002a */
[----:B------:R-:W-:Y:S02]  /*4140*/  IMAD.MOV.U32 R42, RZ, RZ, R43 ;  /* 0x000000ffff2a7224 */ /* 0x000fe400078e002b */
[----:B------:R-:W-:Y:S02]  /*4150*/  IMAD.MOV.U32 R43, RZ, RZ, R36 ;  /* 0x000000ffff2b7224 */ /* 0x000fe400078e0024 */
[----:B------:R-:W-:Y:S01]  /*4160*/  IMAD.MOV.U32 R36, RZ, RZ, R37 ;  /* 0x000000ffff247224 */ /* 0x000fe200078e0025 */
[----:B------:R-:W-:Y:S01]  /*4170*/  MOV R37, R30 ;  /* 0x0000001e00257202 */ /* 0x000fe20000000f00 */
[----:B------:R-:W-:Y:S02]  /*4180*/  IMAD.MOV.U32 R30, RZ, RZ, R31 ;  /* 0x000000ffff1e7224 */ /* 0x000fe400078e001f */
[----:B------:R-:W-:Y:S02]  /*4190*/  IMAD.MOV.U32 R31, RZ, RZ, R46 ;  /* 0x000000ffff1f7224 */ /* 0x000fe400078e002e */
[----:B------:R-:W-:-:S02]  /*41a0*/  IMAD.MOV.U32 R46, RZ, RZ, R47 ;  /* 0x000000ffff2e7224 */ /* 0x000fc400078e002f */
[----:B------:R-:W-:Y:S01]  /*41b0*/  IMAD.MOV.U32 R47, RZ, RZ, R44 ;  /* 0x000000ffff2f7224 */ /* 0x000fe200078e002c */
[----:B------:R-:W-:Y:S01]  /*41c0*/  MOV R44, R45 ;  /* 0x0000002d002c7202 */ /* 0x000fe20000000f00 */
[----:B------:R-:W-:Y:S02]  /*41d0*/  IMAD.MOV.U32 R45, RZ, RZ, R62 ;  /* 0x000000ffff2d7224 */ /* 0x000fe400078e003e */
[----:B------:R-:W-:Y:S02]  /*41e0*/  IMAD.MOV.U32 R62, RZ, RZ, R63 ;  /* 0x000000ffff3e7224 */ /* 0x000fe400078e003f */
[----:B------:R-:W-:Y:S02]  /*41f0*/  IMAD.MOV.U32 R63, RZ, RZ, R60 ;  /* 0x000000ffff3f7224 */ /* 0x000fe400078e003c */
[----:B------:R-:W-:Y:S01]  /*4200*/  IMAD.MOV.U32 R60, RZ, RZ, R61 ;  /* 0x000000ffff3c7224 */ /* 0x000fe200078e003d */
[----:B------:R-:W-:Y:S01]  /*4210*/  MOV R61, R74 ;  /* 0x0000004a003d7202 */ /* 0x000fe20000000f00 */
[----:B------:R-:W-:Y:S01]  /*4220*/  IMAD.MOV.U32 R74, RZ, RZ, R75 ;  /* 0x000000ffff4a7224 */ /* 0x000fe200078e004b */
[----:B------:R1:W-:Y:S01]  /*4230*/  MUFU.EX2 R19, R0 ;  /* 0x0000000000137308 */ /* 0x0003e20000000800 */
[----:B------:R-:W-:-:S02]  /*4240*/  IMAD.MOV.U32 R84, RZ, RZ, R36 ;  /* 0x000000ffff547224 */ /* 0x000fc400078e0024 */
[----:B------:R-:W-:Y:S02]  /*4250*/  IMAD.MOV.U32 R36, RZ, RZ, R47 ;  /* 0x000000ffff247224 */ /* 0x000fe400078e002f */
[----:B------:R-:W-:Y:S01]  /*4260*/  IMAD.MOV.U32 R47, RZ, RZ, R74 ;  /* 0x000000ffff2f7224 */ /* 0x000fe200078e004a */
[----:B------:R-:W-:Y:S01]  /*4270*/  MOV R74, R164 ;  /* 0x000000a4004a7202 */ /* 0x000fe20000000f00 */
[----:B------:R-:W-:Y:S01]  /*4280*/  IMAD.MOV.U32 R87, RZ, RZ, R42 ;  /* 0x000000ffff577224 */ /* 0x000fe200078e002a */
[----:B------:R-:W-:Y:S01]  /*4290*/  MOV R85, R43 ;  /* 0x0000002b00557202 */ /* 0x000fe20000000f00 */
[----:B------:R-:W-:Y:S01]  /*42a0*/  IMAD.MOV.U32 R38, RZ, RZ, R45 ;  /* 0x000000ffff267224 */ /* 0x000fe200078e002d */
[----:B--2---:R-:W-:Y:S01]  /*42b0*/  F2FP.BF16.PACK_AB R4, R166, R156 ;  /* 0x0000009ca604723e */ /* 0x004fe200000010ff */
[----:B------:R-:W-:Y:S02]  /*42c0*/  IMAD.MOV.U32 R75, RZ, RZ, R170 ;  /* 0x000000ffff4b7224 */ /* 0x000fe400078e00aa */
[----:B-1----:R-:W-:Y:S01]  /*42d0*/  FFMA.FTZ R0, R95, c[0x0][0x2d0], -R12 ;  /* 0x0000b4005f007a23 */ /* 0x002fe2000001080c */
[----:B----4-:R-:W-:Y:S01]  /*42e0*/  F2FP.BF16.PACK_AB R6, R177, R167 ;  /* 0x000000a7b106723e */ /* 0x010fe200000010ff */
[----:B------:R-:W-:Y:S01]  /*42f0*/  IMAD.MOV.U32 R95, RZ, RZ, R39 ;  /* 0x000000ffff5f7224 */ /* 0x000fe200078e0027 */
[----:B------:R1:W5:Y:S01]  /*4300*/  LDL.LU R170, [R1+0x74] ;  /* 0x0000740001aa7983 */ /* 0x0003620000300800 */
[----:B------:R2:W4:Y:S01]  /*4310*/  MUFU.EX2 R164, R0 ;  /* 0x0000000000a47308 */ /* 0x0005220000000800 */
[----:B------:R-:W-:-:S02]  /*4320*/  IMAD.MOV.U32 R39, RZ, RZ, R62 ;  /* 0x000000ffff277224 */ /* 0x000fc400078e003e */
[----:B------:R-:W-:Y:S02]  /*4330*/  IMAD.MOV.U32 R62, RZ, RZ, R73 ;  /* 0x000000ffff3e7224 */ /* 0x000fe400078e0049 */
[----:B------:R-:W-:Y:S02]  /*4340*/  IMAD.MOV.U32 R42, RZ, RZ, R30 ;  /* 0x000000ffff2a7224 */ /* 0x000fe400078e001e */
[----:B------:R-:W-:Y:S02]  /*4350*/  IMAD.MOV.U32 R73, RZ, RZ, R165 ;  /* 0x000000ffff497224 */ /* 0x000fe400078e00a5 */
[----:B------:R-:W-:Y:S01]  /*4360*/  IMAD.MOV.U32 R30, RZ, RZ, R31 ;  /* 0x000000ffff1e7224 */ /* 0x000fe200078e001f */
[----:B------:R-:W-:Y:S01]  /*4370*/  MOV R31, R46 ;  /* 0x0000002e001f7202 */ /* 0x000fe20000000f00 */
[----:B------:R-:W-:Y:S01]  /*4380*/  IMAD.MOV.U32 R46, RZ, RZ, R61 ;  /* 0x000000ffff2e7224 */ /* 0x000fe200078e003d */
[----:B------:R-:W-:Y:S01]  /*4390*/  MOV R61, R72 ;  /* 0x00000048003d7202 */ /* 0x000fe20000000f00 */
[----:B------:R-:W-:-:S02]  /*43a0*/  IMAD.MOV.U32 R43, RZ, RZ, R37 ;  /* 0x000000ffff2b7224 */ /* 0x000fc400078e0025 */
[----:B------:R-:W-:Y:S02]  /*43b0*/  IMAD.MOV.U32 R45, RZ, RZ, R60 ;  /* 0x000000ffff2d7224 */ /* 0x000fe400078e003c */
[----:B--2---:R-:W-:Y:S02]  /*43c0*/  FFMA.FTZ R0, R98, c[0x0][0x2d0], -R12 ;  /* 0x0000b40062007a23 */ /* 0x004fe4000001080c */
[----:B------:R-:W-:Y:S02]  /*43d0*/  IMAD.MOV.U32 R72, RZ, RZ, R176 ;  /* 0x000000ffff487224 */ /* 0x000fe400078e00b0 */
[----:B------:R2:W-:Y:S01]  /*43e0*/  MUFU.EX2 R165, R0 ;  /* 0x0000000000a57308 */ /* 0x0005e20000000800 */
[----:B------:R-:W-:Y:S01]  /*43f0*/  IMAD.MOV.U32 R37, RZ, RZ, R44 ;  /* 0x000000ffff257224 */ /* 0x000fe200078e002c */
[----:B----4-:R-:W-:Y:S01]  /*4400*/  F2FP.BF16.PACK_AB R5, R164, R19 ;  /* 0x00000013a405723e */ /* 0x010fe200000010ff */
[----:B------:R-:W-:Y:S01]  /*4410*/  IMAD.MOV.U32 R60, RZ, RZ, R75 ;  /* 0x000000ffff3c7224 */ /* 0x000fe200078e004b */
[----:B------:R-:W-:Y:S01]  /*4420*/  MOV R44, R63 ;  /* 0x0000003f002c7202 */ /* 0x000fe20000000f00 */
[----:B------:R-:W-:-:S02]  /*4430*/  IMAD.MOV.U32 R63, RZ, RZ, R171 ;  /* 0x000000ffff3f7224 */ /* 0x000fc400078e00ab */
[----:B--2---:R-:W-:Y:S01]  /*4440*/  FFMA.FTZ R0, R97, c[0x0][0x2d0], -R12 ;  /* 0x0000b40061007a23 */ /* 0x004fe2000001080c */
[----:B------:R1:W5:Y:S01]  /*4450*/  LDL.LU R171, [R1+0x70] ;  /* 0x0000700001ab7983 */ /* 0x0003620000300800 */
[----:B------:R-:W-:Y:S01]  /*4460*/  IMAD.MOV.U32 R75, RZ, RZ, R15 ;  /* 0x000000ffff4b7224 */ /* 0x000fe200078e000f */
[----:B------:R-:W-:Y:S01]  /*4470*/  PLOP3.LUT P0, PT, PT, PT, UP0, 0x80, 0x0 ;  /* 0x000000000000781c */ /* 0x000fe20003f0f008 */
[----:B------:R-:W2:Y:S01]  /*4480*/  MUFU.EX2 R176, R0 ;  /* 0x0000000000b07308 */ /* 0x000ea20000000800 */
[----:B------:R-:W-:Y:S02]  /*4490*/  IMAD.MOV.U32 R98, RZ, RZ, R14 ;  /* 0x000000ffff627224 */ /* 0x000fe400078e000e */
[--C-:B------:R-:W-:Y:S02]  /*44a0*/  FFMA.FTZ R17, R94, c[0x0][0x2d0], -R13.reuse ;  /* 0x0000b4005e117a23 */ /* 0x100fe4000001080d */
[--C-:B------:R-:W-:Y:S02]  /*44b0*/  FFMA.FTZ R16, R93, c[0x0][0x2d0], -R13.reuse ;  /* 0x0000b4005d107a23 */ /* 0x100fe4000001080d */
[----:B------:R-:W-:-:S02]  /*44c0*/  FFMA.FTZ R15, R92, c[0x0][0x2d0], -R13 ;  /* 0x0000b4005c0f7a23 */ /* 0x000fc4000001080d */
[----:B------:R-:W-:Y:S01]  /*44d0*/  FFMA.FTZ R14, R86, c[0x0][0x2d0], -R13 ;  /* 0x0000b400560e7a23 */ /* 0x000fe2000001080d */
[----:B------:R-:W-:Y:S01]  /*44e0*/  MUFU.EX2 R17, R17 ;  /* 0x0000001100117308 */ /* 0x000fe20000000800 */
[--C-:B------:R-:W-:Y:S02]  /*44f0*/  FFMA.FTZ R13, R99, c[0x0][0x2d0], -R12.reuse ;  /* 0x0000b400630d7a23 */ /* 0x100fe4000001080c */
[--C-:B------:R-:W-:Y:S01]  /*4500*/  FFMA.FTZ R18, R77, c[0x0][0x2d0], -R12.reuse ;  /* 0x0000b4004d127a23 */ /* 0x100fe2000001080c */
[----:B--2---:R-:W-:Y:S01]  /*4510*/  F2FP.BF16.PACK_AB R7, R176, R165 ;  /* 0x000000a5b007723e */ /* 0x004fe200000010ff */
[----:B------:R-:W-:-:S03]  /*4520*/  FFMA.FTZ R0, R78, c[0x0][0x2d0], -R12 ;  /* 0x0000b4004e007a23 */ /* 0x000fc6000001080c */
[----:B------:R-:W2:Y:S01]  /*4530*/  MUFU.EX2 R16, R16 ;  /* 0x0000001000107308 */ /* 0x000ea20000000800 */
[----:B------:R-:W-:Y:S02]  /*4540*/  FFMA.FTZ R12, R76, c[0x0][0x2d0], -R12 ;  /* 0x0000b4004c0c7a23 */ /* 0x000fe4000001080c */
[C---:B---3--:R-:W-:Y:S08]  /*4550*/  HMMA.16816.F32.BF16 R36, R4.reuse, R8, R36 ;  /* 0x000000080424723c */ /* 0x048ff00000041824 */
[C---:B------:R-:W-:Y:S01]  /*4560*/  HMMA.16816.F32.BF16 R28, R4.reuse, R10, R28 ;  /* 0x0000000a041c723c */ /* 0x040fe2000004181c */
[----:B------:R-:W3:Y:S07]  /*4570*/  LDSM.16.MT88.4 R8, [R238+0x1100] ;  /* 0x00110000ee08783b */ /* 0x000eee0000004200 */
[C---:B---3--:R-:W-:Y:S08]  /*4580*/  HMMA.16816.F32.BF16 R44, R4.reuse, R8, R44 ;  /* 0x00000008042c723c */ /* 0x048ff0000004182c */
[C---:B------:R-:W-:Y:S01]  /*4590*/  HMMA.16816.F32.BF16 R52, R4.reuse, R10, R52 ;  /* 0x0000000a0434723c */ /* 0x040fe20000041834 */
[----:B------:R-:W3:Y:S07]  /*45a0*/  LDSM.16.MT88.4 R8, [R241+0x1100] ;  /* 0x00110000f108783b */ /* 0x000eee0000004200 */
[C---:B---3--:R-:W-:Y:S08]  /*45b0*/  HMMA.16816.F32.BF16 R60, R4.reuse, R8, R60 ;  /* 0x00000008043c723c */ /* 0x048ff0000004183c */
[C---:B------:R-:W-:Y:S01]  /*45c0*/  HMMA.16816.F32.BF16 R68, R4.reuse, R10, R68 ;  /* 0x0000000a0444723c */ /* 0x040fe20000041844 */
[----:B------:R-:W3:Y:S07]  /*45d0*/  LDSM.16.MT88.4 R8, [R240+0x1100] ;  /* 0x00110000f008783b */ /* 0x000eee0000004200 */
[C---:B---3--:R-:W-:Y:S08]  /*45e0*/  HMMA.16816.F32.BF16 R72, R4.reuse, R8, R72 ;  /* 0x000000080448723c */ /* 0x048ff00000041848 */
[----:B------:R-:W-:Y:S01]  /*45f0*/  HMMA.16816.F32.BF16 R76, R4, R10, R244 ;  /* 0x0000000a044c723c */ /* 0x000fe200000418f4 */
[----:B------:R-:W3:Y:S06]  /*4600*/  LDSM.16.MT88.4 R8, [R237+0x3100] ;  /* 0x00310000ed08783b */ /* 0x000eec0000004200 */
[----:B------:R-:W-:Y:S01]  /*4610*/  IMAD.MOV.U32 R245, RZ, RZ, R84 ;  /* 0x000000fffff57224 */ /* 0x000fe200078e0054 */
[----:B------:R-:W-:Y:S01]  /*4620*/  MOV R246, R85 ;  /* 0x0000005500f67202 */ /* 0x000fe20000000f00 */
[----:B------:R-:W-:-:S02]  /*4630*/  IMAD.MOV.U32 R247, RZ, RZ, R87 ;  /* 0x000000fffff77224 */ /* 0x000fc400078e0057 */
[----:B------:R-:W-:Y:S01]  /*4640*/  IMAD.MOV.U32 R244, RZ, RZ, R98 ;  /* 0x000000fffff47224 */ /* 0x000fe200078e0062 */
[C---:B---3--:R-:W-:Y:S07]  /*4650*/  HMMA.16816.F32.BF16 R84, R4.reuse, R8, R248 ;  /* 0x000000080454723c */ /* 0x048fee00000418f8 */
[----:B------:R-:W-:Y:S01]  /*4660*/  IMAD.MOV.U32 R250, RZ, RZ, R95 ;  /* 0x000000fffffa7224 */ /* 0x000fe200078e005f */
[----:B------:R-:W-:Y:S01]  /*4670*/  MOV R248, R244 ;  /* 0x000000f400f87202 */ /* 0x000fe20000000f00 */
[----:B------:R-:W-:Y:S01]  /*4680*/  HMMA.16816.F32.BF16 R92, R4, R10, R160 ;  /* 0x0000000a045c723c */ /* 0x000fe200000418a0 */
[----:B------:R-:W3:Y:S01]  /*4690*/  LDSM.16.MT88.4 R8, [R238+0x3100] ;  /* 0x00310000ee08783b */ /* 0x000ee20000004200 */
[----:B------:R-:W-:-:S02]  /*46a0*/  IMAD.MOV.U32 R251, RZ, RZ, R96 ;  /* 0x000000fffffb7224 */ /* 0x000fc400078e0060 */
[----:B------:R-:W-:-:S04]  /*46b0*/  IMAD.MOV.U32 R249, RZ, RZ, R245 ;  /* 0x000000fffff97224 */ /* 0x000fc800078e00f5 */
[C---:B---3--:R-:W-:Y:S08]  /*46c0*/  HMMA.16816.F32.BF16 R96, R4.reuse, R8, R148 ;  /* 0x000000080460723c */ /* 0x048ff00000041894 */
[C---:B------:R-:W-:Y:S01]  /*46d0*/  HMMA.16816.F32.BF16 R100, R4.reuse, R10, R100 ;  /* 0x0000000a0464723c */ /* 0x040fe20000041864 */
[----:B------:R-:W3:Y:S07]  /*46e0*/  LDSM.16.MT88.4 R8, [R241+0x3100] ;  /* 0x00310000f108783b */ /* 0x000eee0000004200 */
[C---:B---3--:R-:W-:Y:S08]  /*46f0*/  HMMA.16816.F32.BF16 R104, R4.reuse, R8, R104 ;  /* 0x000000080468723c */ /* 0x048ff00000041868 */
[C---:B------:R-:W-:Y:S01]  /*4700*/  HMMA.16816.F32.BF16 R108, R4.reuse, R10, R108 ;  /* 0x0000000a046c723c */ /* 0x040fe2000004186c */
[----:B------:R-:W3:Y:S07]  /*4710*/  LDSM.16.MT88.4 R8, [R240+0x3100] ;  /* 0x00310000f008783b */ /* 0x000eee0000004200 */
[C---:B---3--:R-:W-:Y:S08]  /*4720*/  HMMA.16816.F32.BF16 R144, R4.reuse, R8, R144 ;  /* 0x000000080490723c */ /* 0x048ff00000041890 */
[----:B------:R-:W-:Y:S11]  /*4730*/  HMMA.16816.F32.BF16 R8, R4, R10, R140 ;  /* 0x0000000a0408723c */ /* 0x000ff6000004188c */
[----:B------:R-:W-:Y:S05]  /*4740*/  @!UPT UIADD3 URZ, URZ, URZ, URZ ;  /* 0x0000003f3f3ff290 */ /* 0x000fea000fffe03f */
[----:B------:R-:W-:Y:S01]  /*4750*/  MOV R162, R146 ;  /* 0x0000009200a27202 */ /* 0x000fe20000000f00 */
[----:B------:R-:W-:Y:S02]  /*4760*/  IMAD.MOV.U32 R161, RZ, RZ, R147 ;  /* 0x000000ffffa17224 */ /* 0x000fe400078e0093 */
[----:B------:R-:W-:Y:S02]  /*4770*/  IMAD.MOV.U32 R146, RZ, RZ, R250 ;  /* 0x000000ffff927224 */ /* 0x000fe400078e00fa */
[----:B------:R-:W-:Y:S02]  /*4780*/  IMAD.MOV.U32 R147, RZ, RZ, R251 ;  /* 0x000000ffff937224 */ /* 0x000fe400078e00fb */
[----:B------:R-:W-:Y:S01]  /*4790*/  IMAD.MOV.U32 R251, RZ, RZ, R246 ;  /* 0x000000fffffb7224 */ /* 0x000fe200078e00f6 */
[----:B------:R-:W-:Y:S01]  /*47a0*/  MOV R244, R9 ;  /* 0x0000000900f47202 */ /* 0x000fe20000000f00 */
[----:B------:R-:W-:Y:S02]  /*47b0*/  IMAD.MOV.U32 R245, RZ, RZ, R8 ;  /* 0x000000fffff57224 */ /* 0x000fe400078e0008 */
[----:B------:R-:W-:-:S02]  /*47c0*/  IMAD.MOV.U32 R151, RZ, RZ, R10 ;  /* 0x000000ffff977224 */ /* 0x000fc400078e000a */
[----:B------:R-:W-:Y:S02]  /*47d0*/  IMAD.MOV.U32 R150, RZ, RZ, R11 ;  /* 0x000000ffff967224 */ /* 0x000fe400078e000b */
[----:B------:R-:W3:Y:S01]  /*47e0*/  LDSM.16.MT88.4 R8, [R237+0x5100] ;  /* 0x00510000ed08783b */ /* 0x000ee20000004200 */
[----:B------:R-:W-:Y:S02]  /*47f0*/  IMAD.MOV.U32 R250, RZ, RZ, R247 ;  /* 0x000000fffffa7224 */ /* 0x000fe400078e00f7 */
[----:B------:R-:W-:Y:S02]  /*4800*/  IMAD.MOV.U32 R247, RZ, RZ, R42 ;  /* 0x000000fffff77224 */ /* 0x000fe400078e002a */
[----:B------:R-:W-:Y:S02]  /*4810*/  IMAD.MOV.U32 R246, RZ, RZ, R43 ;  /* 0x000000fffff67224 */ /* 0x000fe400078e002b */
[----:B------:R-:W-:Y:S02]  /*4820*/  IMAD.MOV.U32 R163, RZ, RZ, R145 ;  /* 0x000000ffffa37224 */ /* 0x000fe400078e0091 */
[----:B------:R-:W-:Y:S01]  /*4830*/  IMAD.MOV.U32 R160, RZ, RZ, R144 ;  /* 0x000000ffffa07224 */ /* 0x000fe200078e0090 */
[C---:B---3--:R-:W-:Y:S08]  /*4840*/  HMMA.16816.F32.BF16 R152, R4.reuse, R8, R152 ;  /* 0x000000080498723c */ /* 0x048ff00000041898 */
[C---:B------:R-:W-:Y:S01]  /*4850*/  HMMA.16816.F32.BF16 R136, R4.reuse, R10, R136 ;  /* 0x0000000a0488723c */ /* 0x040fe20000041888 */
[----:B------:R-:W3:Y:S07]  /*4860*/  LDSM.16.MT88.4 R8, [R238+0x5100] ;  /* 0x00510000ee08783b */ /* 0x000eee0000004200 */
[C---:B---3--:R-:W-:Y:S08]  /*4870*/  HMMA.16816.F32.BF16 R124, R4.reuse, R8, R124 ;  /* 0x00000008047c723c */ /* 0x048ff0000004187c */
[C---:B------:R-:W-:Y:S01]  /*4880*/  HMMA.16816.F32.BF16 R128, R4.reuse, R10, R128 ;  /* 0x0000000a0480723c */ /* 0x040fe20000041880 */
[----:B------:R-:W3:Y:S07]  /*4890*/  LDSM.16.MT88.4 R8, [R241+0x5100] ;  /* 0x00510000f108783b */ /* 0x000eee0000004200 */
[C---:B---3--:R-:W-:Y:S08]  /*48a0*/  HMMA.16816.F32.BF16 R140, R4.reuse, R8, R132 ;  /* 0x00000008048c723c */ /* 0x048ff00000041884 */
[----:B------:R-:W-:Y:S07]  /*48b0*/  HMMA.16816.F32.BF16 R8, R4, R10, R120 ;  /* 0x0000000a0408723c */ /* 0x000fee0000041878 */
[----:B------:R-:W-:Y:S01]  /*48c0*/  IMAD.MOV.U32 R120, RZ, RZ, R146 ;  /* 0x000000ffff787224 */ /* 0x000fe200078e0092 */
[----:B------:R-:W-:Y:S01]  /*48d0*/  MOV R122, R248 ;  /* 0x000000f8007a7202 */ /* 0x000fe20000000f00 */
[----:B------:R-:W-:-:S02]  /*48e0*/  IMAD.MOV.U32 R121, RZ, RZ, R147 ;  /* 0x000000ffff797224 */ /* 0x000fc400078e0093 */
[----:B------:R-:W-:-:S05]  /*48f0*/  IMAD.MOV.U32 R123, RZ, RZ, R249 ;  /* 0x000000ffff7b7224 */ /* 0x000fca00078e00f9 */
[----:B------:R-:W-:Y:S01]  /*4900*/  MOV R135, R141 ;  /* 0x0000008d00877202 */ /* 0x000fe20000000f00 */
[----:B------:R-:W-:Y:S02]  /*4910*/  IMAD.MOV.U32 R134, RZ, RZ, R142 ;  /* 0x000000ffff867224 */ /* 0x000fe400078e008e */
[----:B------:R-:W-:Y:S02]  /*4920*/  IMAD.MOV.U32 R133, RZ, RZ, R143 ;  /* 0x000000ffff857224 */ /* 0x000fe400078e008f */
[----:B------:R-:W-:-:S03]  /*4930*/  IMAD.MOV.U32 R132, RZ, RZ, R140 ;  /* 0x000000ffff847224 */ /* 0x000fc600078e008c */
[----:B------:R-:W-:Y:S01]  /*4940*/  IMAD.MOV.U32 R149, RZ, RZ, R8 ;  /* 0x000000ffff957224 */ /* 0x000fe200078e0008 */
[----:B------:R-:W-:Y:S01]  /*4950*/  MOV R148, R9 ;  /* 0x0000000900947202 */ /* 0x000fe20000000f00 */
[----:B------:R-:W-:Y:S02]  /*4960*/  IMAD.MOV.U32 R43, RZ, RZ, R10 ;  /* 0x000000ffff2b7224 */ /* 0x000fe400078e000a */
[----:B------:R-:W-:Y:S02]  /*4970*/  IMAD.MOV.U32 R42, RZ, RZ, R11 ;  /* 0x000000ffff2a7224 */ /* 0x000fe400078e000b */
[----:B------:R-:W3:Y:S02]  /*4980*/  LDSM.16.MT88.4 R8, [R240+0x5100] ;  /* 0x00510000f008783b */ /* 0x000ee40000004200 */
[C---:B---3--:R-:W-:Y:S07]  /*4990*/  HMMA.16816.F32.BF16 R144, R4.reuse, R8, R116 ;  /* 0x000000080490723c */ /* 0x048fee0000041874 */
[----:B------:R-:W-:Y:S01]  /*49a0*/  IMAD.MOV.U32 R117, RZ, RZ, R135 ;  /* 0x000000ffff757224 */ /* 0x000fe200078e0087 */
[----:B------:R-:W-:Y:S01]  /*49b0*/  HMMA.16816.F32.BF16 R140, R4, R10, R112 ;  /* 0x0000000a048c723c */ /* 0x000fe20000041870 */
[----:B------:R-:W3:Y:S01]  /*49c0*/  LDSM.16.MT88.4 R8, [R237+0x7100] ;  /* 0x00710000ed08783b */ /* 0x000ee20000004200 */
[----:B------:R-:W-:Y:S01]  /*49d0*/  IMAD.MOV.U32 R118, RZ, RZ, R134 ;  /* 0x000000ffff767224 */ /* 0x000fe200078e0086 */
[----:B------:R-:W-:Y:S01]  /*49e0*/  MOV R116, R132 ;  /* 0x0000008400747202 */ /* 0x000fe20000000f00 */
[----:B------:R-:W-:-:S03]  /*49f0*/  IMAD.MOV.U32 R119, RZ, RZ, R133 ;  /* 0x000000ffff777224 */ /* 0x000fc600078e0085 */
[----:B------:R-:W-:Y:S02]  /*4a00*/  IMAD.MOV.U32 R115, RZ, RZ, R250 ;  /* 0x000000ffff737224 */ /* 0x000fe400078e00fa */
[----:B------:R-:W-:Y:S02]  /*4a10*/  IMAD.MOV.U32 R114, RZ, RZ, R251 ;  /* 0x000000ffff727224 */ /* 0x000fe400078e00fb */
[----:B------:R-:W-:Y:S02]  /*4a20*/  IMAD.MOV.U32 R112, RZ, RZ, R43 ;  /* 0x000000ffff707224 */ /* 0x000fe400078e002b */
[----:B------:R-:W-:Y:S01]  /*4a30*/  IMAD.MOV.U32 R113, RZ, RZ, R42 ;  /* 0x000000ffff717224 */ /* 0x000fe200078e002a */
[C---:B---3--:R-:W-:Y:S08]  /*4a40*/  HMMA.16816.F32.BF16 R132, R4.reuse, R8, R88 ;  /* 0x000000080484723c */ /* 0x048ff00000041858 */
[----:B------:R-:W-:Y:S01]  /*4a50*/  HMMA.16816.F32.BF16 R248, R4, R10, R80 ;  /* 0x0000000a04f8723c */ /* 0x000fe20000041850 */
[----:B------:R-:W3:Y:S06]  /*4a60*/  LDSM.16.MT88.4 R8, [R238+0x7100] ;  /* 0x00710000ee08783b */ /* 0x000eec0000004200 */
[----:B------:R-:W-:Y:S01]  /*4a70*/  IMAD.MOV.U32 R80, RZ, RZ, R121 ;  /* 0x000000ffff507224 */ /* 0x000fe200078e0079 */
[----:B------:R-:W-:Y:S01]  /*4a80*/  MOV R121, R244 ;  /* 0x000000f400797202 */ /* 0x000fe20000000f00 */
[----:B------:R-:W-:Y:S01]  /*4a90*/  IMAD.MOV.U32 R82, RZ, RZ, R246 ;  /* 0x000000ffff527224 */ /* 0x000fe200078e00f6 */
[----:B------:R-:W-:Y:S01]  /*4aa0*/  MOV R81, R123 ;  /* 0x0000007b00517202 */ /* 0x000fe20000000f00 */
[----:B------:R-:W-:-:S02]  /*4ab0*/  IMAD.MOV.U32 R83, RZ, RZ, R247 ;  /* 0x000000ffff537224 */ /* 0x000fc400078e00f7 */
[----:B------:R-:W-:Y:S01]  /*4ac0*/  IMAD.MOV.U32 R123, RZ, RZ, R150 ;  /* 0x000000ffff7b7224 */ /* 0x000fe200078e0096 */
[C---:B---3--:R-:W-:Y:S11]  /*4ad0*/  HMMA.16816.F32.BF16 R88, R4.reuse, R8, R64 ;  /* 0x000000080458723c */ /* 0x048ff60000041840 */
[----:B------:R-:W-:Y:S11]  /*4ae0*/  @!UPT UIADD3 URZ, URZ, URZ, URZ ;  /* 0x0000003f3f3ff290 */ /* 0x000ff6000fffe03f */
[----:B------:R-:W-:Y:S02]  /*4af0*/  @!UPT UIADD3 URZ, URZ, URZ, URZ ;  /* 0x0000003f3f3ff290 */ /* 0x000fe4000fffe03f */
[----:B------:R-:W-:Y:S01]  /*4b00*/  IMAD.MOV.U32 R66, RZ, RZ, R89 ;  /* 0x000000ffff427224 */ /* 0x000fe200078e0059 */
[----:B------:R-:W-:Y:S01]  /*4b10*/  MOV R65, R90 ;  /* 0x0000005a00417202 */ /* 0x000fe20000000f00 */
[----:B------:R-:W-:Y:S02]  /*4b20*/  IMAD.MOV.U32 R89, RZ, RZ, R120 ;  /* 0x000000ffff597224 */ /* 0x000fe400078e0078 */
[----:B------:R-:W-:Y:S02]  /*4b30*/  IMAD.MOV.U32 R120, RZ, RZ, R245 ;  /* 0x000000ffff787224 */ /* 0x000fe400078e00f5 */
[----:B------:R-:W-:Y:S01]  /*4b40*/  HMMA.16816.F32.BF16 R244, R4, R10, R56 ;  /* 0x0000000a04f4723c */ /* 0x000fe20000041838 */
[----:B------:R-:W3:Y:S01]  /*4b50*/  LDSM.16.MT88.4 R8, [R241+0x7100] ;  /* 0x00710000f108783b */ /* 0x000ee20000004200 */
[----:B------:R-:W-:Y:S02]  /*4b60*/  IMAD.MOV.U32 R67, RZ, RZ, R88 ;  /* 0x000000ffff437224 */ /* 0x000fe400078e0058 */
[----:B------:R-:W-:Y:S01]  /*4b70*/  IMAD.MOV.U32 R64, RZ, RZ, R91 ;  /* 0x000000ffff407224 */ /* 0x000fe200078e005b */
[----:B------:R-:W-:Y:S01]  /*4b80*/  MOV R91, R148 ;  /* 0x00000094005b7202 */ /* 0x000fe20000000f00 */
[----:B------:R-:W-:Y:S01]  /*4b90*/  IMAD.MOV.U32 R88, RZ, RZ, R122 ;  /* 0x000000ffff587224 */ /* 0x000fe200078e007a */
[----:B------:R-:W-:Y:S01]  /*4ba0*/  MOV R59, R41 ;  /* 0x00000029003b7202 */ /* 0x000fe20000000f00 */
[----:B------:R-:W-:-:S02]  /*4bb0*/  IMAD.MOV.U32 R122, RZ, RZ, R151 ;  /* 0x000000ffff7a7224 */ /* 0x000fc400078e0097 */
[----:B------:R-:W-:Y:S02]  /*4bc0*/  IMAD.MOV.U32 R90, RZ, RZ, R149 ;  /* 0x000000ffff5a7224 */ /* 0x000fe400078e0095 */
[----:B------:R-:W-:Y:S02]  /*4bd0*/  IMAD.MOV.U32 R58, RZ, RZ, R40 ;  /* 0x000000ffff3a7224 */ /* 0x000fe400078e0028 */
[----:B------:R-:W-:Y:S01]  /*4be0*/  LDSM.16.MT88.4 R40, [R237+0x1900] ;  /* 0x00190000ed28783b */ /* 0x000fe20000004200 */
[C---:B---3--:R-:W-:Y:S03]  /*4bf0*/  HMMA.16816.F32.BF16 R148, R4.reuse, R8, R48 ;  /* 0x000000080494723c */ /* 0x048fe60000041830 */
[----:B------:R-:W-:Y:S05]  /*4c00*/  LDSM.16.MT88.4 R48, [R238+0x1900] ;  /* 0x00190000ee30783b */ /* 0x000fea0000004200 */
[C---:B------:R-:W-:Y:S01]  /*4c10*/  HMMA.16816.F32.BF16 R32, R4.reuse, R10, R32 ;  /* 0x0000000a0420723c */ /* 0x040fe20000041820 */
[----:B------:R-:W3:Y:S07]  /*4c20*/  LDSM.16.MT88.4 R8, [R240+0x7100] ;  /* 0x00710000f008783b */ /* 0x000eee0000004200 */
[C---:B---3--:R-:W-:Y:S01]  /*4c30*/  HMMA.16816.F32.BF16 R24, R4.reuse, R8, R24 ;  /* 0x000000080418723c */ /* 0x048fe20000041818 */
[----:B------:R3:W-:Y:S07]  /*4c40*/  MUFU.EX2 R9, R13 ;  /* 0x0000000d00097308 */ /* 0x0007ee0000000800 */
[----:B------:R-:W-:Y:S01]  /*4c50*/  HMMA.16816.F32.BF16 R20, R4, R10, R20 ;  /* 0x0000000a0414723c */ /* 0x000fe20000041814 */
[----:B------:R-:W-:Y:S06]  /*4c60*/  MUFU.EX2 R11, R15 ;  /* 0x0000000f000b7308 */ /* 0x000fec0000000800 */
[----:B------:R-:W-:-:S02]  /*4c70*/  FADD.FTZ R5, R179, R178 ;  /* 0x000000b2b3057221 */ /* 0x000fc40000010000 */
[----:B------:R4:W1:Y:S01]  /*4c80*/  MUFU.EX2 R10, R14 ;  /* 0x0000000e000a7308 */ /* 0x0008620000000800 */
[----:B------:R-:W-:Y:S02]  /*4c90*/  IMAD.MOV.U32 R179, RZ, RZ, R88 ;  /* 0x000000ffffb37224 */ /* 0x000fe400078e0058 */
[----:B------:R-:W-:Y:S01]  /*4ca0*/  FADD.FTZ R5, R159, R5 ;  /* 0x000000059f057221 */ /* 0x000fe20000010000 */
[----:B------:R-:W-:Y:S01]  /*4cb0*/  MOV R159, R89 ;  /* 0x00000059009f7202 */ /* 0x000fe20000000f00 */
[----:B------:R-:W-:Y:S02]  /*4cc0*/  IMAD.MOV.U32 R88, RZ, RZ, R90 ;  /* 0x000000ffff587224 */ /* 0x000fe400078e005a */
[----:B------:R-:W-:Y:S01]  /*4cd0*/  IMAD.MOV.U32 R89, RZ, RZ, R91 ;  /* 0x000000ffff597224 */ /* 0x000fe200078e005b */
[----:B------:R1:W1:Y:S01]  /*4ce0*/  MUFU.EX2 R8, R0 ;  /* 0x0000000000087308 */ /* 0x0002620000000800 */
[----:B------:R-:W-:Y:S01]  /*4cf0*/  IMAD.MOV.U32 R90, RZ, RZ, R112 ;  /* 0x000000ffff5a7224 */ /* 0x000fe200078e0070 */
[----:B------:R-:W-:Y:S01]  /*4d00*/  MOV R91, R113 ;  /* 0x00000071005b7202 */ /* 0x000fe20000000f00 */
[----:B------:R-:W-:Y:S01]  /*4d10*/  IMAD.MOV.U32 R113, RZ, RZ, R163 ;  /* 0x000000ffff717224 */ /* 0x000fe200078e00a3 */
[----:B---3--:R-:W-:Y:S01]  /*4d20*/  MOV R13, R89 ;  /* 0x00000059000d7202 */ /* 0x008fe20000000f00 */
[----:B------:R-:W-:Y:S01]  /*4d30*/  IMAD.MOV.U32 R112, RZ, RZ, R160 ;  /* 0x000000ffff707224 */ /* 0x000fe200078e00a0 */
[----:B--2---:R-:W-:Y:S01]  /*4d40*/  F2FP.BF16.PACK_AB R160, R16, R17 ;  /* 0x0000001110a0723e */ /* 0x004fe200000010ff */
[----:B------:R-:W-:Y:S01]  /*4d50*/  IMAD.MOV.U32 R178, RZ, RZ, R83 ;  /* 0x000000ffffb27224 */ /* 0x000fe200078e0053 */
[----:B------:R2:W-:Y:S01]  /*4d60*/  MUFU.EX2 R7, R18 ;  /* 0x0000001200077308 */ /* 0x0005e20000000800 */
[----:B----4-:R-:W-:-:S02]  /*4d70*/  IMAD.MOV.U32 R14, RZ, RZ, R90 ;  /* 0x000000ffff0e7224 */ /* 0x010fc400078e005a */
[----:B------:R-:W-:-:S05]  /*4d80*/  IMAD.MOV.U32 R15, RZ, RZ, R91 ;  /* 0x000000ffff0f7224 */ /* 0x000fca00078e005b */
[----:B------:R3:W4:Y:S01]  /*4d90*/  MUFU.EX2 R6, R12 ;  /* 0x0000000c00067308 */ /* 0x0007220000000800 */
[----:B-1----:R-:W-:Y:S02]  /*4da0*/  FADD.FTZ R0, R59, R58 ;  /* 0x0000003a3b007221 */ /* 0x002fe40000010000 */
[----:B------:R-:W1:Y:S02]  /*4db0*/  LDSM.16.MT88.4 R56, [R241+0x1900] ;  /* 0x00190000f138783b */ /* 0x000e640000004200 */
[----:B------:R-:W-:Y:S02]  /*4dc0*/  FADD.FTZ R0, R80, R0 ;  /* 0x0000000050007221 */ /* 0x000fe40000010000 */
[----:B--2---:R-:W-:Y:S02]  /*4dd0*/  IMAD.MOV.U32 R18, RZ, RZ, R82 ;  /* 0x000000ffff127224 */ /* 0x004fe400078e0052 */
[----:B------:R-:W-:Y:S02]  /*4de0*/  FADD.FTZ R4, R81, R0 ;  /* 0x0000000051047221 */ /* 0x000fe40000010000 */
[----:B------:R-:W-:Y:S01]  /*4df0*/  FADD.FTZ R0, R158, R5 ;  /* 0x000000059e007221 */ /* 0x000fe20000010000 */
[----:B------:R-:W-:Y:S01]  /*4e00*/  LDSM.16.MT88.4 R80, [R238+0x3900] ;  /* 0x00390000ee50783b */ /* 0x000fe20000004200 */
[----:B------:R-:W-:Y:S01]  /*4e10*/  IMAD.MOV.U32 R5, RZ, RZ, R114 ;  /* 0x000000ffff057224 */ /* 0x000fe200078e0072 */
[----:B------:R-:W-:Y:S01]  /*4e20*/  MOV R114, R162 ;  /* 0x000000a200727202 */ /* 0x000fe20000000f00 */
[----:B------:R-:W-:Y:S01]  /*4e30*/  IMAD.MOV.U32 R158, RZ, RZ, R115 ;  /* 0x000000ffff9e7224 */ /* 0x000fe200078e0073 */
[----:B------:R-:W-:Y:S01]  /*4e40*/  F2FP.BF16.PACK_AB R162, R10, R11 ;  /* 0x0000000b0aa2723e */ /* 0x000fe200000010ff */
[----:B------:R-:W-:Y:S01]  /*4e50*/  IMAD.MOV.U32 R115, RZ, RZ, R161 ;  /* 0x000000ffff737224 */ /* 0x000fe200078e00a1 */
[----:B------:R-:W-:Y:S01]  /*4e60*/  F2FP.BF16.PACK_AB R161, R8, R9 ;  /* 0x0000000908a1723e */ /* 0x000fe200000010ff */
[----:B---3--:R-:W-:Y:S01]  /*4e70*/  IMAD.MOV.U32 R12, RZ, RZ, R88 ;  /* 0x000000ffff0c7224 */ /* 0x008fe200078e0058 */
[----:B----4-:R-:W-:Y:S01]  /*4e80*/  F2FP.BF16.PACK_AB R163, R6, R7 ;  /* 0x0000000706a3723e */ /* 0x010fe200000010ff */
[----:B------:R-:W-:Y:S01]  /*4e90*/  LDSM.16.MT88.4 R88, [R241+0x3900] ;  /* 0x00390000f158783b */ /* 0x000fe20000004200 */
[----:B------:R-:W-:-:S02]  /*4ea0*/  FADD.FTZ R4, R252, R4 ;  /* 0x00000004fc047221 */ /* 0x000fc40000010000 */
[----:B------:R-:W-:Y:S02]  /*4eb0*/  FADD.FTZ R0, R157, R0 ;  /* 0x000000009d007221 */ /* 0x000fe40000010000 */
[----:B------:R-:W-:Y:S01]  /*4ec0*/  FADD.FTZ R4, R158, R4 ;  /* 0x000000049e047221 */ /* 0x000fe20000010000 */
[C---:B------:R-:W-:Y:S01]  /*4ed0*/  HMMA.16816.F32.BF16 R36, R160.reuse, R40, R36 ;  /* 0x00000028a024723c */ /* 0x040fe20000041824 */
[----:B------:R-:W-:Y:S02]  /*4ee0*/  FADD.FTZ R0, R5, R0 ;  /* 0x0000000005007221 */ /* 0x000fe40000010000 */
[----:B------:R-:W-:Y:S02]  /*4ef0*/  FADD.FTZ R4, R159, R4 ;  /* 0x000000049f047221 */ /* 0x000fe40000010000 */
[----:B------:R-:W-:Y:S02]  /*4f00*/  FADD.FTZ R0, R179, R0 ;  /* 0x00000000b3007221 */ /* 0x000fe40000010000 */
[----:B------:R-:W-:Y:S01]  /*4f10*/  FADD.FTZ R4, R178, R4 ;  /* 0x00000004b2047221 */ /* 0x000fe20000010000 */
[----:B------:R-:W-:Y:S01]  /*4f20*/  HMMA.16816.F32.BF16 R40, R160, R42, R28 ;  /* 0x0000002aa028723c */ /* 0x000fe2000004181c */
[----:B------:R-:W-:-:S02]  /*4f30*/  FADD.FTZ R0, R18, R0 ;  /* 0x0000000012007221 */ /* 0x000fc40000010000 */
[----:B------:R-:W-:Y:S02]  /*4f40*/  FADD.FTZ R4, R156, R4 ;  /* 0x000000049c047221 */ /* 0x000fe40000010000 */
[----:B------:R-:W-:Y:S02]  /*4f50*/  FADD.FTZ R0, R19, R0 ;  /* 0x0000000013007221 */ /* 0x000fe40000010000 */
[----:B------:R-:W-:Y:S01]  /*4f60*/  IMAD.MOV.U32 R28, RZ, RZ, R67 ;  /* 0x000000ffff1c7224 */ /* 0x000fe200078e0043 */
[----:B------:R-:W-:Y:S01]  /*4f70*/  MOV R29, R66 ;  /* 0x00000042001d7202 */ /* 0x000fe20000000f00 */
[----:B------:R-:W-:Y:S01]  /*4f80*/  IMAD.MOV.U32 R30, RZ, RZ, R65 ;  /* 0x000000ffff1e7224 */ /* 0x000fe200078e0041 */
[----:B------:R-:W-:Y:S01]  /*4f90*/  HMMA.16816.F32.BF16 R44, R160, R48, R44 ;  /* 0x00000030a02c723c */ /* 0x000fe2000004182c */
[----:B------:R-:W-:Y:S02]  /*4fa0*/  IMAD.MOV.U32 R31, RZ, RZ, R64 ;  /* 0x000000ffff1f7224 */ /* 0x000fe400078e0040 */
[----:B------:R-:W2:Y:S01]  /*4fb0*/  LDSM.16.MT88.4 R64, [R240+0x1900] ;  /* 0x00190000f040783b */ /* 0x000ea20000004200 */
[----:B------:R-:W-:-:S02]  /*4fc0*/  FADD.FTZ R4, R166, R4 ;  /* 0x00000004a6047221 */ /* 0x000fc40000010000 */
[----:B------:R-:W-:Y:S02]  /*4fd0*/  FADD.FTZ R0, R164, R0 ;  /* 0x00000000a4007221 */ /* 0x000fe40000010000 */
[C---:B------:R-:W-:Y:S01]  /*4fe0*/  HMMA.16816.F32.BF16 R48, R160.reuse, R50, R52 ;  /* 0x00000032a030723c */ /* 0x040fe20000041834 */
[----:B------:R-:W-:Y:S02]  /*4ff0*/  FADD.FTZ R5, R167, R4 ;  /* 0x00000004a7057221 */ /* 0x000fe40000010000 */
[----:B------:R-:W-:Y:S02]  /*5000*/  FADD.FTZ R4, R165, R0 ;  /* 0x00000000a5047221 */ /* 0x000fe40000010000 */
[----:B------:R-:W-:Y:S02]  /*5010*/  FADD.FTZ R0, R177, R5 ;  /* 0x00000005b1007221 */ /* 0x000fe40000010000 */
[----:B------:R-:W-:Y:S01]  /*5020*/  FADD.FTZ R4, R176, R4 ;  /* 0x00000004b0047221 */ /* 0x000fe20000010000 */
[----:B-1----:R-:W-:Y:S01]  /*5030*/  HMMA.16816.F32.BF16 R52, R160, R56, R60 ;  /* 0x00000038a034723c */ /* 0x002fe2000004183c */
[----:B------:R-:W-:-:S02]  /*5040*/  FADD.FTZ R17, R17, R0 ;  /* 0x0000000011117221 */ /* 0x000fc40000010000 */
[----:B------:R-:W-:Y:S02]  /*5050*/  FADD.FTZ R9, R9, R4 ;  /* 0x0000000409097221 */ /* 0x000fe40000010000 */
[----:B------:R-:W-:Y:S02]  /*5060*/  FADD.FTZ R16, R16, R17 ;  /* 0x0000001110107221 */ /* 0x000fe40000010000 */
[----:B------:R-:W-:Y:S01]  /*5070*/  FADD.FTZ R8, R8, R9 ;  /* 0x0000000908087221 */ /* 0x000fe20000010000 */
[----:B------:R-:W-:Y:S01]  /*5080*/  HMMA.16816.F32.BF16 R56, R160, R58, R68 ;  /* 0x0000003aa038723c */ /* 0x000fe20000041844 */
[----:B------:R-:W-:Y:S02]  /*5090*/  FADD.FTZ R11, R11, R16 ;  /* 0x000000100b0b7221 */ /* 0x000fe40000010000 */
[----:B------:R-:W-:Y:S02]  /*50a0*/  FADD.FTZ R7, R7, R8 ;  /* 0x0000000807077221 */ /* 0x000fe40000010000 */
[----:B------:R-:W-:-:S02]  /*50b0*/  FADD.FTZ R4, R10, R11 ;  /* 0x0000000b0a047221 */ /* 0x000fc40000010000 */
[----:B------:R-:W-:-:S05]  /*50c0*/  FADD.FTZ R0, R6, R7 ;  /* 0x0000000706007221 */ /* 0x000fca0000010000 */
[----:B------:R-:W-:Y:S04]  /*50d0*/  STL [R1+0x20], R0 ;  /* 0x0000200001007387 */ /* 0x000fe80000100800 */
[----:B------:R-:W-:Y:S01]  /*50e0*/  STL [R1+0x1c], R4 ;  /* 0x00001c0401007387 */ /* 0x000fe20000100800 */
[C---:B--2---:R-:W-:Y:S03]  /*50f0*/  HMMA.16816.F32.BF16 R60, R160.reuse, R64, R72 ;  /* 0x00000040a03c723c */ /* 0x044fe60000041848 */
[----:B------:R-:W1:Y:S05]  /*5100*/  LDSM.16.MT88.4 R72, [R237+0x3900] ;  /* 0x00390000ed48783b */ /* 0x000e6a0000004200 */
[C---:B------:R-:W-:Y:S08]  /*5110*/  HMMA.16816.F32.BF16 R64, R160.reuse, R66, R76 ;  /* 0x00000042a040723c */ /* 0x040ff0000004184c */
[C---:B------:R-:W-:Y:S01]  /*5120*/  HMMA.16816.F32.BF16 R76, R160.reuse, R80, R96 ;  /* 0x00000050a04c723c */ /* 0x040fe20000041860 */
[----:B------:R-:W2:Y:S07]  /*5130*/  LDSM.16.MT88.4 R96, [R240+0x3900] ;  /* 0x00390000f060783b */ /* 0x000eae0000004200 */
[C---:B------:R-:W-:Y:S08]  /*5140*/  HMMA.16816.F32.BF16 R80, R160.reuse, R82, R100 ;  /* 0x00000052a050723c */ /* 0x040ff00000041864 */
[C---:B-1----:R-:W-:Y:S08]  /*5150*/  HMMA.16816.F32.BF16 R68, R160.reuse, R72, R84 ;  /* 0x00000048a044723c */ /* 0x042ff00000041854 */
[C---:B------:R-:W-:Y:S07]  /*5160*/  HMMA.16816.F32.BF16 R72, R160.reuse, R74, R92 ;  /* 0x0000004aa048723c */ /* 0x040fee000004185c */
[----:B------:R-:W-:Y:S01]  /*5170*/  IMAD.MOV.U32 R92, RZ, RZ, R112 ;  /* 0x000000ffff5c7224 */ /* 0x000fe200078e0070 */
[----:B------:R-:W-:Y:S01]  /*5180*/  MOV R93, R113 ;  /* 0x00000071005d7202 */ /* 0x000fe20000000f00 */
[----:B------:R-:W-:Y:S01]  /*5190*/  IMAD.MOV.U32 R94, RZ, RZ, R114 ;  /* 0x000000ffff5e7224 */ /* 0x000fe200078e0072 */
[C---:B------:R-:W-:Y:S01]  /*51a0*/  HMMA.16816.F32.BF16 R84, R160.reuse, R88, R104 ;  /* 0x00000058a054723c */ /* 0x040fe20000041868 */
[----:B------:R-:W-:Y:S01]  /*51b0*/  IMAD.MOV.U32 R95, RZ, RZ, R115 ;  /* 0x000000ffff5f7224 */ /* 0x000fe200078e0073 */
[----:B------:R-:W1:Y:S04]  /*51c0*/  LDSM.16.MT88.4 R104, [R237+0x5900] ;  /* 0x00590000ed68783b */ /* 0x000e680000004200 */
[----:B------:R-:W3:Y:S02]  /*51d0*/  LDSM.16.MT88.4 R112, [R238+0x5900] ;  /* 0x00590000ee70783b */ /* 0x000ee40000004200 */
[C---:B------:R-:W-:Y:S08]  /*51e0*/  HMMA.16816.F32.BF16 R88, R160.reuse, R90, R108 ;  /* 0x0000005aa058723c */ /* 0x040ff0000004186c */
[C---:B--2---:R-:W-:Y:S08]  /*51f0*/  HMMA.16816.F32.BF16 R92, R160.reuse, R96, R92 ;  /* 0x00000060a05c723c */ /* 0x044ff0000004185c */
[C---:B------:R-:W-:Y:S01]  /*5200*/  HMMA.16816.F32.BF16 R96, R160.reuse, R98, R120 ;  /* 0x00000062a060723c */ /* 0x040fe20000041878 */
[----:B------:R-:W2:Y:S07]  /*5210*/  LDSM.16.MT88.4 R120, [R241+0x5900] ;  /* 0x00590000f178783b */ /* 0x000eae0000004200 */
[C---:B-1----:R-:W-:Y:S01]  /*5220*/  HMMA.16816.F32.BF16 R100, R160.reuse, R104, R152 ;  /* 0x00000068a064723c */ /* 0x042fe20000041898 */
[----:B------:R-:W1:Y:S07]  /*5230*/  LDSM.16.MT88.4 R152, [R241+0x7900] ;  /* 0x00790000f198783b */ /* 0x000e6e0000004200 */
[C---:B---3--:R-:W-:Y:S08]  /*5240*/  HMMA.16816.F32.BF16 R108, R160.reuse, R112, R124 ;  /* 0x00000070a06c723c */ /* 0x048ff0000004187c */
[C---:B------:R-:W-:Y:S01]  /*5250*/  HMMA.16816.F32.BF16 R112, R160.reuse, R114, R128 ;  /* 0x00000072a070723c */ /* 0x040fe20000041880 */
[----:B------:R-:W3:Y:S07]  /*5260*/  LDSM.16.MT88.4 R128, [R240+0x5900] ;  /* 0x00590000f080783b */ /* 0x000eee0000004200 */
[C---:B------:R-:W-:Y:S01]  /*5270*/  HMMA.16816.F32.BF16 R104, R160.reuse, R106, R136 ;  /* 0x0000006aa068723c */ /* 0x040fe20000041888 */
[----:B------:R-:W4:Y:S07]  /*5280*/  LDSM.16.MT88.4 R136, [R237+0x7900] ;  /* 0x00790000ed88783b */ /* 0x000f2e0000004200 */
[C---:B--2---:R-:W-:Y:S08]  /*5290*/  HMMA.16816.F32.BF16 R116, R160.reuse, R120, R116 ;  /* 0x00000078a074723c */ /* 0x044ff00000041874 */
[C---:B------:R-:W-:Y:S01]  /*52a0*/  HMMA.16816.F32.BF16 R120, R160.reuse, R122, R12 ;  /* 0x0000007aa078723c */ /* 0x040fe2000004180c */
[----:B------:R-:W2:Y:S07]  /*52b0*/  LDSM.16.MT88.4 R12, [R240+0x7900] ;  /* 0x00790000f00c783b */ /* 0x000eae0000004200 */
[C---:B-1----:R-:W-:Y:S08]  /*52c0*/  HMMA.16816.F32.BF16 R148, R160.reuse, R152, R148 ;  /* 0x00000098a094723c */ /* 0x042ff00000041894 */
[C---:B------:R-:W-:Y:S08]  /*52d0*/  HMMA.16816.F32.BF16 R152, R160.reuse, R154, R32 ;  /* 0x0000009aa098723c */ /* 0x040ff00000041820 */
[C---:B---3--:R-:W-:Y:S01]  /*52e0*/  HMMA.16816.F32.BF16 R124, R160.reuse, R128, R144 ;  /* 0x00000080a07c723c */ /* 0x048fe20000041890 */
[----:B------:R-:W1:Y:S07]  /*52f0*/  LDSM.16.MT88.4 R144, [R238+0x7900] ;  /* 0x00790000ee90783b */ /* 0x000e6e0000004200 */
[C---:B------:R-:W-:Y:S08]  /*5300*/  HMMA.16816.F32.BF16 R128, R160.reuse, R130, R140 ;  /* 0x00000082a080723c */ /* 0x040ff0000004188c */
[C---:B----4-:R-:W-:Y:S08]  /*5310*/  HMMA.16816.F32.BF16 R132, R160.reuse, R136, R132 ;  /* 0x00000088a084723c */ /* 0x050ff00000041884 */
[C---:B------:R-:W-:Y:S08]  /*5320*/  HMMA.16816.F32.BF16 R136, R160.reuse, R138, R248 ;  /* 0x0000008aa088723c */ /* 0x040ff000000418f8 */
[C---:B--2---:R-:W-:Y:S08]  /*5330*/  HMMA.16816.F32.BF16 R156, R160.reuse, R12, R24 ;  /* 0x0000000ca09c723c */ /* 0x044ff00000041818 */
[C---:B-1----:R-:W-:Y:S08]  /*5340*/  HMMA.16816.F32.BF16 R140, R160.reuse, R144, R28 ;  /* 0x00000090a08c723c */ /* 0x042ff0000004181c */
[C---:B------:R-:W-:Y:S08]  /*5350*/  HMMA.16816.F32.BF16 R144, R160.reuse, R146, R244 ;  /* 0x00000092a090723c */ /* 0x040ff000000418f4 */
[----:B------:R-:W-:Y:S01]  /*5360*/  HMMA.16816.F32.BF16 R160, R160, R14, R20 ;  /* 0x0000000ea0a0723c */ /* 0x000fe20000041814 */
[----:B------:R-:W-:Y:S07]  /*5370*/  @!P0 BRA `(.L_x_4) ;  /* 0x0000378000008947 */ /* 0x000fee0003800000 */
[----:B------:R-:W2:Y:S04]  /*5380*/  LDL.64 R28, [R1+0x60] ;  /* 0x00006000011c7983 */ /* 0x000ea80000100a00 */
[----:B------:R-:W3:Y:S04]  /*5390*/  LDL R18, [R1+0x54] ;  /* 0x0000540001127983 */ /* 0x000ee80000100800 */
[----:B------:R-:W4:Y:S04]  /*53a0*/  LDL.64 R30, [R1+0x68] ;  /* 0x00006800011e7983 */ /* 0x000f280000100a00 */
[----:B------:R-:W4:Y:S01]  /*53b0*/  LDL.64 R178, [R1+0x58] ;  /* 0x0000580001b27983 */ /* 0x000f220000100a00 */
[----:B------:R-:W-:Y:S01]  /*53c0*/  IMAD.MOV.U32 R0, RZ, RZ, R3 ;  /* 0x000000ffff007224 */ /* 0x000fe200078e0003 */
[C---:B------:R-:W-:Y:S01]  /*53d0*/  IADD3 R4, R243.reuse, 0x800, RZ ;  /* 0x00000800f3047810 */ /* 0x040fe20007ffe0ff */
[----:B------:R-:W-:Y:S01]  /*53e0*/  IMAD.MOV.U32 R164, RZ, RZ, R2 ;  /* 0x000000ffffa47224 */ /* 0x000fe200078e0002 */
[C---:B------:R-:W-:Y:S01]  /*53f0*/  IADD3 R3, R243.reuse, 0x1000, RZ ;  /* 0x00001000f3037810 */ /* 0x040fe20007ffe0ff */
[----:B------:R-:W-:Y:S01]  /*5400*/  UMOV UR16, UR14 ;  /* 0x0000000e00107c82 */ /* 0x000fe20008000000 */
[C---:B------:R-:W-:Y:S01]  /*5410*/  IADD3 R2, R243.reuse, 0x1800, RZ ;  /* 0x00001800f3027810 */ /* 0x040fe20007ffe0ff */
[----:B------:R1:W-:Y:S01]  /*5420*/  STL [R1+0x14], R4 ;  /* 0x0000140401007387 */ /* 0x0003e20000100800 */
[----:B------:R-:W-:Y:S01]  /*5430*/  IADD3 R252, R243, 0x3800, RZ ;  /* 0x00003800f3fc7810 */ /* 0x000fe20007ffe0ff */
[----:B------:R-:W-:-:S02]  /*5440*/  ULDC.64 UR6, c[0x0][0x208] ;  /* 0x0000820000067ab9 */ /* 0x000fc40000000a00 */
[----:B------:R1:W-:Y:S01]  /*5450*/  STL [R1+0x10], R3 ;  /* 0x0000100301007387 */ /* 0x0003e20000100800 */
[C---:B------:R-:W-:Y:S01]  /*5460*/  IADD3 R251, R243.reuse, 0x4000, RZ ;  /* 0x00004000f3fb7810 */ /* 0x040fe20007ffe0ff */
[----:B------:R-:W-:Y:S02]  /*5470*/  ULDC.64 UR4, c[0x0][0x1e0] ;  /* 0x0000780000047ab9 */ /* 0x000fe40000000a00 */
[----:B------:R1:W-:Y:S02]  /*5480*/  STL [R1+0xc], R2 ;  /* 0x00000c0201007387 */ /* 0x0003e40000100800 */
[C---:B-1----:R-:W-:Y:S02]  /*5490*/  IADD3 R4, R243.reuse, 0x2000, RZ ;  /* 0x00002000f3047810 */ /* 0x042fe40007ffe0ff */
[----:B------:R-:W-:-:S03]  /*54a0*/  IADD3 R3, R243, 0x2800, RZ ;  /* 0x00002800f3037810 */ /* 0x000fc60007ffe0ff */
[----:B------:R-:W-:Y:S01]  /*54b0*/  STL [R1+0x8], R4 ;  /* 0x0000080401007387 */ /* 0x000fe20000100800 */
[----:B------:R-:W-:-:S03]  /*54c0*/  IADD3 R2, R243, 0x3000, RZ ;  /* 0x00003000f3027810 */ /* 0x000fc60007ffe0ff */
[----:B------:R-:W-:Y:S04]  /*54d0*/  STL [R1+0x4], R3 ;  /* 0x0000040301007387 */ /* 0x000fe80000100800 */
[----:B------:R2:W-:Y:S01]  /*54e0*/  STL [R1], R2 ;  /* 0x0000000201007387 */ /* 0x0005e20000100800 */
[C---:B------:R-:W-:Y:S02]  /*54f0*/  IADD3 R250, R243.reuse, 0x4800, RZ ;  /* 0x00004800f3fa7810 */ /* 0x040fe40007ffe0ff */
[C---:B------:R-:W-:Y:S02]  /*5500*/  IADD3 R249, R243.reuse, 0x5000, RZ ;  /* 0x00005000f3f97810 */ /* 0x040fe40007ffe0ff */
[C---:B------:R-:W-:Y:S02]  /*5510*/  IADD3 R248, R243.reuse, 0x5800, RZ ;  /* 0x00005800f3f87810 */ /* 0x040fe40007ffe0ff */
[----:B------:R-:W-:-:S02]  /*5520*/  IADD3 R247, R243, 0x6000, RZ ;  /* 0x00006000f3f77810 */ /* 0x000fc40007ffe0ff */
[C---:B------:R-:W-:Y:S02]  /*5530*/  IADD3 R246, R243.reuse, 0x6800, RZ ;  /* 0x00006800f3f67810 */ /* 0x040fe40007ffe0ff */
[C---:B------:R-:W-:Y:S02]  /*5540*/  IADD3 R245, R243.reuse, 0x7000, RZ ;  /* 0x00007000f3f57810 */ /* 0x040fe40007ffe0ff */
[----:B------:R-:W-:Y:S02]  /*5550*/  IADD3 R244, R243, 0x7800, RZ ;  /* 0x00007800f3f47810 */ /* 0x000fe40007ffe0ff */
[C---:B--2---:R-:W-:Y:S02]  /*5560*/  IADD3 R2, P2, R28.reuse, 0x40, RZ ;  /* 0x000000401c027810 */ /* 0x044fe40007f5e0ff */
[----:B------:R-:W-:-:S03]  /*5570*/  IADD3 R3, P1, R28, 0x80, RZ ;  /* 0x000000801c037810 */ /* 0x000fc60007f3e0ff */
[----:B------:R1:W-:Y:S01]  /*5580*/  STL [R1+0x50], R2 ;  /* 0x0000500201007387 */ /* 0x0003e20000100800 */
[----:B---3--:R-:W-:-:S03]  /*5590*/  IMAD.X R4, RZ, RZ, R18, P2 ;  /* 0x000000ffff047224 */ /* 0x008fc600010e0612 */
[----:B------:R4:W-:Y:S01]  /*55a0*/  STL [R1+0x48], R3 ;  /* 0x0000480301007387 */ /* 0x0009e20000100800 */
[----:B-1----:R-:W-:Y:S02]  /*55b0*/  IADD3 R2, P0, R28, 0xc0, RZ ;  /* 0x000000c01c027810 */ /* 0x002fe40007f1e0ff */
[----:B----4-:R-:W-:-:S03]  /*55c0*/  IADD3 R3, P2, R30, 0x40, RZ ;  /* 0x000000401e037810 */ /* 0x010fc60007f5e0ff */
[----:B------:R1:W-:Y:S04]  /*55d0*/  STL [R1+0x40], R2 ;  /* 0x0000400201007387 */ /* 0x0003e80000100800 */
[----:B------:R2:W-:Y:S04]  /*55e0*/  STL [R1+0x4c], R4 ;  /* 0x00004c0401007387 */ /* 0x0005e80000100800 */
[----:B------:R3:W-:Y:S01]  /*55f0*/  STL [R1+0x38], R3 ;  /* 0x0000380301007387 */ /* 0x0007e20000100800 */
[----:B-1----:R-:W-:Y:S01]  /*5600*/  IMAD.X R2, RZ, RZ, R18, P1 ;  /* 0x000000ffff027224 */ /* 0x002fe200008e0612 */
[----:B--2---:R-:W-:-:S04]  /*5610*/  IADD3 R4, P1, R30, 0x80, RZ ;  /* 0x000000801e047810 */ /* 0x004fc80007f3e0ff */
[----:B------:R1:W-:Y:S01]  /*5620*/  STL [R1+0x44], R2 ;  /* 0x0000440201007387 */ /* 0x0003e20000100800 */
[----:B---3--:R-:W-:-:S03]  /*5630*/  IMAD.X R3, RZ, RZ, R18, P0 ;  /* 0x000000ffff037224 */ /* 0x008fc600000e0612 */
[----:B------:R2:W-:Y:S04]  /*5640*/  STL [R1+0x30], R4 ;  /* 0x0000300401007387 */ /* 0x0005e80000100800 */
[----:B------:R3:W-:Y:S01]  /*5650*/  STL [R1+0x3c], R3 ;  /* 0x00003c0301007387 */ /* 0x0007e20000100800 */
[----:B-1----:R-:W-:Y:S01]  /*5660*/  IADD3 R2, P0, R30, 0xc0, RZ ;  /* 0x000000c01e027810 */ /* 0x002fe20007f1e0ff */
[----:B--2---:R-:W-:-:S04]  /*5670*/  IMAD.X R4, RZ, RZ, R179, P2 ;  /* 0x000000ffff047224 */ /* 0x004fc800010e06b3 */
[----:B------:R1:W-:Y:S01]  /*5680*/  STL [R1+0x28], R2 ;  /* 0x0000280201007387 */ /* 0x0003e20000100800 */
[----:B---3--:R-:W-:-:S03]  /*5690*/  IMAD.X R3, RZ, RZ, R179, P1 ;  /* 0x000000ffff037224 */ /* 0x008fc600008e06b3 */
[----:B------:R2:W-:Y:S04]  /*56a0*/  STL [R1+0x34], R4 ;  /* 0x0000340401007387 */ /* 0x0005e80000100800 */
[----:B------:R2:W-:Y:S01]  /*56b0*/  STL [R1+0x2c], R3 ;  /* 0x00002c0301007387 */ /* 0x0005e20000100800 */
[----:B-1----:R-:W-:-:S05]  /*56c0*/  IMAD.X R2, RZ, RZ, R179, P0 ;  /* 0x000000ffff027224 */ /* 0x002fca00000e06b3 */
[----:B------:R2:W-:Y:S02]  /*56d0*/  STL [R1+0x24], R2 ;  /* 0x0000240201007387 */ /* 0x0005e40000100800 */
.L_x_5:
[----:B------:R-:W3:Y:S01]  /*56e0*/  LDL R165, [R1+0x14] ;  /* 0x0000140001a57983 */ /* 0x000ee20000100800 */
[----:B------:R-:W-:Y:S04]  /*56f0*/  DEPBAR.LE SB0, 0x0 ;  /* 0x000080000000791a */ /* 0x000fe80000000000 */
[----:B------:R-:W-:Y:S01]  /*5700*/  USHF.R.S32.HI UR14, URZ, 0x1f, UR16 ;  /* 0x0000001f3f0e7899 */ /* 0x000fe20008011410 */
[----:B--2---:R-:W2:Y:S01]  /*5710*/  LDL R3, [R1+0x10] ;  /* 0x0000100001037983 */ /* 0x004ea20000100800 */
[----:B------:R-:W-:Y:S02]  /*5720*/  UIMAD.WIDE.U32 UR18, UR16, UR6, URZ ;  /* 0x00000006101272a5 */ /* 0x000fe4000f8e003f */
[----:B------:R-:W-:Y:S02]  /*5730*/  UIMAD UR14, UR14, UR6, URZ ;  /* 0x000000060e0e72a4 */ /* 0x000fe4000f8e023f */
[----:B------:R-:W-:Y:S01]  /*5740*/  USHF.L.U32 UR15, UR18, 0x6, URZ ;  /* 0x00000006120f7899 */ /* 0x000fe2000800063f */
[----:B------:R-:W4:Y:S01]  /*5750*/  LDL R2, [R1+0xc] ;  /* 0x00000c0001027983 */ /* 0x000f220000100800 */
[----:B------:R-:W-:Y:S04]  /*5760*/  UIMAD UR14, UR16, UR7, UR14 ;  /* 0x00000007100e72a4 */ /* 0x000fe8000f8e020e */
[----:B------:R-:W-:Y:S01]  /*5770*/  UIADD3 UR14, UR19, UR14, URZ ;  /* 0x0000000e130e7290 */ /* 0x000fe2000fffe03f */
[----:B------:R-:W-:Y:S03]  /*5780*/  BAR.SYNC.DEFER_BLOCKING 0x0 ;  /* 0x0000000000007b1d */ /* 0x000fe60000010000 */
[----:B------:R-:W-:Y:S03]  /*5790*/  USHF.L.U64.HI UR14, UR18, 0x6, UR14 ;  /* 0x00000006120e7899 */ /* 0x000fe6000801020e */
[----:B------:R-:W-:Y:S06]  /*57a0*/  STL [R1+0x90], R240 ;  /* 0x000090f001007387 */ /* 0x000fec0000100800 */
[----:B-----5:R-:W-:Y:S06]  /*57b0*/  STL [R1+0x70], R243 ;  /* 0x000070f301007387 */ /* 0x020fec0000100800 */
[----:B------:R-:W-:Y:S06]  /*57c0*/  STL [R1+0x80], R168 ;  /* 0x000080a801007387 */ /* 0x000fec0000100800 */
[----:B------:R-:W1:Y:S06]  /*57d0*/  LDSM.16.M88.4 R8, [R236+0x10100] ;  /* 0x01010000ec08783b */ /* 0x000e6c0000000200 */
[----:B------:R-:W1:Y:S06]  /*57e0*/  LDSM.16.M88.4 R16, [R236+0x10900] ;  /* 0x01090000ec10783b */ /* 0x000e6c0000000200 */
[----:B------:R-:W1:Y:S06]  /*57f0*/  LDSM.16.M88.4 R24, [R236+0x11100] ;  /* 0x01110000ec18783b */ /* 0x000e6c0000000200 */
[----:B------:R-:W1:Y:S06]  /*5800*/  LDSM.16.M88.4 R32, [R236+0x11900] ;  /* 0x01190000ec20783b */ /* 0x000e6c0000000200 */
[----:B------:R1:W1:Y:S06]  /*5810*/  LDSM.16.M88.4 R176, [R243] ;  /* 0x00000000f3b0783b */ /* 0x00026c0000000200 */
[----:B------:R-:W-:Y:S06]  /*5820*/  STL [R1+0x7c], R169 ;  /* 0x00007ca901007387 */ /* 0x000fec0000100800 */
[----:B-----5:R-:W-:Y:S01]  /*5830*/  STL [R1+0x78], R170 ;  /* 0x000078aa01007387 */ /* 0x020fe20000100800 */
[C---:B-1----:R-:W-:Y:S05]  /*5840*/  HMMA.16816.F32.BF16 R4, R168.reuse, R8, RZ ;  /* 0x00000008a804723c */ /* 0x042fea00000418ff */
[----:B------:R1:W-:Y:S03]  /*5850*/  STL [R1+0x74], R171 ;  /* 0x000074ab01007387 */ /* 0x0003e60000100800 */
[C---:B------:R-:W-:Y:S03]  /*5860*/  HMMA.16816.F32.BF16 R8, R168.reuse, R10, RZ ;  /* 0x0000000aa808723c */ /* 0x040fe600000418ff */
[----:B------:R-:W4:Y:S06]  /*5870*/  LDL R167, [R1+0x40] ;  /* 0x0000400001a77983 */ /* 0x000f2c0000100800 */
[----:B------:R-:W4:Y:S01]  /*5880*/  LDL R243, [R1+0x54] ;  /* 0x0000540001f37983 */ /* 0x000f220000100800 */
[C---:B------:R-:W-:Y:S05]  /*5890*/  HMMA.16816.F32.BF16 R12, R168.reuse, R16, RZ ;  /* 0x00000010a80c723c */ /* 0x040fea00000418ff */
[----:B------:R-:W4:Y:S03]  /*58a0*/  LDL R166, [R1+0x3c] ;  /* 0x00003c0001a67983 */ /* 0x000f260000100800 */
[C---:B------:R-:W-:Y:S03]  /*58b0*/  HMMA.16816.F32.BF16 R16, R168.reuse, R18, RZ ;  /* 0x00000012a810723c */ /* 0x040fe600000418ff */
[----:B------:R-:W4:Y:S05]  /*58c0*/  LDL R240, [R1+0x18] ;  /* 0x0000180001f07983 */ /* 0x000f2a0000100800 */
[C---:B------:R-:W-:Y:S08]  /*58d0*/  HMMA.16816.F32.BF16 R20, R168.reuse, R24, RZ ;  /* 0x00000018a814723c */ /* 0x040ff000000418ff */
[C---:B------:R-:W-:Y:S08]  /*58e0*/  HMMA.16816.F32.BF16 R24, R168.reuse, R26, RZ ;  /* 0x0000001aa818723c */ /* 0x040ff000000418ff */
[C---:B------:R-:W-:Y:S08]  /*58f0*/  HMMA.16816.F32.BF16 R28, R168.reuse, R32, RZ ;  /* 0x00000020a81c723c */ /* 0x040ff000000418ff */
[----:B------:R-:W-:Y:S01]  /*5900*/  HMMA.16816.F32.BF16 R32, R168, R34, RZ ;  /* 0x00000022a820723c */ /* 0x000fe200000418ff */
[----:B------:R-:W4:Y:S06]  /*5910*/  LDL R168, [R1+0x44] ;  /* 0x0000440001a87983 */ /* 0x000f2c0000100800 */
[----:B-1----:R-:W4:Y:S01]  /*5920*/  LDL R171, [R1+0x50] ;  /* 0x0000500001ab7983 */ /* 0x002f220000100800 */
[C---:B------:R-:W-:Y:S05]  /*5930*/  HMMA.16816.F32.BF16 R4, R172.reuse, R176, R4 ;  /* 0x000000b0ac04723c */ /* 0x040fea0000041804 */
[----:B------:R-:W4:Y:S03]  /*5940*/  LDL R170, [R1+0x4c] ;  /* 0x00004c0001aa7983 */ /* 0x000f260000100800 */
[C---:B------:R-:W-:Y:S03]  /*5950*/  HMMA.16816.F32.BF16 R8, R172.reuse, R178, R8 ;  /* 0x000000b2ac08723c */ /* 0x040fe60000041808 */
[----:B------:R-:W4:Y:S06]  /*5960*/  LDL R169, [R1+0x48] ;  /* 0x0000480001a97983 */ /* 0x000f2c0000100800 */
[----:B---3--:R-:W1:Y:S02]  /*5970*/  LDSM.16.M88.4 R176, [R165] ;  /* 0x00000000a5b0783b */ /* 0x008e640000000200 */
[C---:B-1----:R-:W-:Y:S08]  /*5980*/  HMMA.16816.F32.BF16 R12, R172.reuse, R176, R12 ;  /* 0x000000b0ac0c723c */ /* 0x042ff0000004180c */
[C---:B------:R-:W-:Y:S01]  /*5990*/  HMMA.16816.F32.BF16 R16, R172.reuse, R178, R16 ;  /* 0x000000b2ac10723c */ /* 0x040fe20000041810 */
[----:B--2---:R-:W1:Y:S07]  /*59a0*/  LDSM.16.M88.4 R176, [R3] ;  /* 0x0000000003b0783b */ /* 0x004e6e0000000200 */
[C---:B-1----:R-:W-:Y:S08]  /*59b0*/  HMMA.16816.F32.BF16 R20, R172.reuse, R176, R20 ;  /* 0x000000b0ac14723c */ /* 0x042ff00000041814 */
[C---:B------:R-:W-:Y:S01]  /*59c0*/  HMMA.16816.F32.BF16 R24, R172.reuse, R178, R24 ;  /* 0x000000b2ac18723c */ /* 0x040fe20000041818 */
[----:B----4-:R-:W1:Y:S07]  /*59d0*/  LDSM.16.M88.4 R176, [R2] ;  /* 0x0000000002b0783b */ /* 0x010e6e0000000200 */
[C---:B-1----:R-:W-:Y:S01]  /*59e0*/  HMMA.16816.F32.BF16 R28, R172.reuse, R176, R28 ;  /* 0x000000b0ac1c723c */ /* 0x042fe2000004181c */
[----:B------:R-:W2:Y:S06]  /*59f0*/  LDL.64 R176, [R1+0x60] ;  /* 0x0000600001b07983 */ /* 0x000eac0000100a00 */
[----:B------:R-:W-:Y:S01]  /*5a00*/  STL [R1+0x8c], R173 ;  /* 0x00008cad01007387 */ /* 0x000fe20000100800 */
[----:B------:R-:W-:Y:S05]  /*5a10*/  HMMA.16816.F32.BF16 R32, R172, R178, R32 ;  /* 0x000000b2ac20723c */ /* 0x000fea0000041820 */
[----:B------:R-:W-:Y:S06]  /*5a20*/  STL [R1+0x88], R174 ;  /* 0x000088ae01007387 */ /* 0x000fec0000100800 */
[----:B------:R-:W-:Y:S01]  /*5a30*/  STL [R1+0x84], R175 ;  /* 0x000084af01007387 */ /* 0x000fe20000100800 */
[----:B--2---:R-:W-:Y:S04]  /*5a40*/  IADD3 R3, P1, R176, UR15, RZ ;  /* 0x0000000fb0037c10 */ /* 0x004fe8000ff3e0ff */
[----:B------:R-:W-:Y:S02]  /*5a50*/  LEA R2, P0, R3, c[0x0][0x1f8], 0x1 ;  /* 0x00007e0003027a11 */ /* 0x000fe400078008ff */
[----:B------:R-:W-:Y:S04]  /*5a60*/  IADD3.X R165, R243, UR14, RZ, P1, !PT ;  /* 0x0000000ef3a57c10 */ /* 0x000fe80008ffe4ff */
[----:B------:R-:W-:Y:S05]  /*5a70*/  LEA.HI.X R3, R3, c[0x0][0x1fc], R165, 0x1, P0 ;  /* 0x00007f0003037a11 */ /* 0x000fea00000f0ca5 */
[----:B------:R-:W-:Y:S01]  /*5a80*/  @!PT LDS RZ, [RZ] ;  /* 0x00000000fffff984 */ /* 0x000fe20000000800 */
[----:B------:R-:W-:Y:S01]  /*5a90*/  @!PT LDS RZ, [RZ] ;  /* 0x00000000fffff984 */ /* 0x000fe20000000800 */
[----:B------:R-:W-:Y:S01]  /*5aa0*/  @!PT LDS RZ, [RZ] ;  /* 0x00000000fffff984 */ /* 0x000fe20000000800 */
[----:B------:R1:W-:Y:S02]  /*5ab0*/  LDGSTS.E.BYPASS.LTC128B.128 [R240+0x100], [R2.64], !P6 ;  /* 0x0010000002f07fae */ /* 0x0003e4000f101d4c */
[----:B-1----:R-:W-:Y:S04]  /*5ac0*/  IADD3 R3, P1, R171, UR15, RZ ;  /* 0x0000000fab037c10 */ /* 0x002fe8000ff3e0ff */
[C---:B------:R-:W-:Y:S02]  /*5ad0*/  LEA R2, P0, R3.reuse, c[0x0][0x1f8], 0x1 ;  /* 0x00007e0003027a11 */ /* 0x040fe400078008ff */
[----:B------:R-:W-:Y:S04]  /*5ae0*/  IADD3.X R165, R170, UR14, RZ, P1, !PT ;  /* 0x0000000eaaa57c10 */ /* 0x000fe80008ffe4ff */
[----:B------:R-:W-:Y:S05]  /*5af0*/  LEA.HI.X R3, R3, c[0x0][0x1fc], R165, 0x1, P0 ;  /* 0x00007f0003037a11 */ /* 0x000fea00000f0ca5 */
[----:B------:R1:W-:Y:S02]  /*5b00*/  LDGSTS.E.BYPASS.LTC128B.128 [R240+0x2100], [R2.64], !P5 ;  /* 0x0210000002f07fae */ /* 0x0003e4000e901d4c */
[----:B-1----:R-:W-:Y:S04]  /*5b10*/  IADD3 R3, P1, R169, UR15, RZ ;  /* 0x0000000fa9037c10 */ /* 0x002fe8000ff3e0ff */
[C---:B------:R-:W-:Y:S02]  /*5b20*/  LEA R2, P0, R3.reuse, c[0x0][0x1f8], 0x1 ;  /* 0x00007e0003027a11 */ /* 0x040fe400078008ff */
[----:B------:R-:W-:Y:S04]  /*5b30*/  IADD3.X R165, R168, UR14, RZ, P1, !PT ;  /* 0x0000000ea8a57c10 */ /* 0x000fe80008ffe4ff */
[----:B------:R-:W-:Y:S05]  /*5b40*/  LEA.HI.X R3, R3, c[0x0][0x1fc], R165, 0x1, P0 ;  /* 0x00007f0003037a11 */ /* 0x000fea00000f0ca5 */
[----:B------:R1:W-:Y:S02]  /*5b50*/  LDGSTS.E.BYPASS.LTC128B.128 [R240+0x4100], [R2.64], !P4 ;  /* 0x0410000002f07fae */ /* 0x0003e4000e101d4c */
[----:B-1----:R-:W-:Y:S01]  /*5b60*/  IADD3 R3, P1, R167, UR15, RZ ;  /* 0x0000000fa7037c10 */ /* 0x002fe2000ff3e0ff */
[----:B------:R-:W-:Y:S03]  /*5b70*/  ULEA UR15, UP0, UR6, UR15, 0x5 ;  /* 0x0000000f060f7291 */ /* 0x000fe6000f80283f */
[C---:B------:R-:W-:Y:S02]  /*5b80*/  LEA R2, P0, R3.reuse, c[0x0][0x1f8], 0x1 ;  /* 0x00007e0003027a11 */ /* 0x040fe400078008ff */
[----:B------:R-:W-:Y:S01]  /*5b90*/  IADD3.X R165, R166, UR14, RZ, P1, !PT ;  /* 0x0000000ea6a57c10 */ /* 0x000fe20008ffe4ff */
[----:B------:R-:W-:Y:S02]  /*5ba0*/  ULEA.HI.X UR14, UR6, UR14, UR7, 0x5, UP0 ;  /* 0x0000000e060e7291 */ /* 0x000fe400080f2c07 */
[----:B------:R-:W-:Y:S01]  /*5bb0*/  UISETP.GT.AND UP0, UPT, UR16, UR8, UPT ;  /* 0x000000081000728c */ /* 0x000fe2000bf04270 */
[----:B------:R-:W-:Y:S01]  /*5bc0*/  LEA.HI.X R3, R3, c[0x0][0x1fc], R165, 0x1, P0 ;  /* 0x00007f0003037a11 */ /* 0x000fe200000f0ca5 */
[----:B------:R-:W-:Y:S04]  /*5bd0*/  UIADD3 UR16, UR16, -0x1, URZ ;  /* 0xffffffff10107890 */ /* 0x000fe8000fffe03f */
[----:B------:R1:W-:Y:S05]  /*5be0*/  LDGSTS.E.BYPASS.LTC128B.128 [R240+0x6100], [R2.64], !P3 ;  /* 0x0610000002f07fae */ /* 0x0003ea000d901d4c */
[----:B------:R-:W-:Y:S01]  /*5bf0*/  @UP0 UIMAD.WIDE.U32 UR18, UR16, UR4, URZ ;  /* 0x00000004101202a5 */ /* 0x000fe2000f8e003f */
[----:B-1----:R-:W-:Y:S04]  /*5c00*/  IADD3 R3, P1, R176, UR15, RZ ;  /* 0x0000000fb0037c10 */ /* 0x002fe8000ff3e0ff */
[----:B------:R-:W-:Y:S02]  /*5c10*/  LEA R2, P0, R3, c[0x0][0x1f8], 0x1 ;  /* 0x00007e0003027a11 */ /* 0x000fe400078008ff */
        /* <DEDUP_REMOVED lines=10> */
[----:B------:R-:W-:Y:S02]  /*5cc0*/  IADD3.X R165, R168, UR14, RZ, P1, !PT ;  /* 0x0000000ea8a57c10 */ /* 0x000fe40008ffe4ff */
[----:B------:R-:W2:Y:S02]  /*5cd0*/  LDL R168, [R1+0x8] ;  /* 0x0000080001a87983 */ /* 0x000ea40000100800 */
[----:B------:R-:W-:Y:S05]  /*5ce0*/  LEA.HI.X R3, R3, c[0x0][0x1fc], R165, 0x1, P0 ;  /* 0x00007f0003037a11 */ /* 0x000fea00000f0ca5 */
[----:B------:R1:W-:Y:S02]  /*5cf0*/  LDGSTS.E.BYPASS.LTC128B.128 [R240+0x5100], [R2.64], !P4 ;  /* 0x0510000002f07fae */ /* 0x0003e4000e101d4c */
[----:B-1----:R-:W-:Y:S01]  /*5d00*/  IADD3 R3, P1, R167, UR15, RZ ;  /* 0x0000000fa7037c10 */ /* 0x002fe2000ff3e0ff */
[----:B------:R-:W-:Y:S03]  /*5d10*/  @UP0 USHF.L.U32 UR15, UR18, 0x6, URZ ;  /* 0x00000006120f0899 */ /* 0x000fe6000800063f */
[----:B------:R-:W3:Y:S01]  /*5d20*/  LDL R167, [R1+0x4] ;  /* 0x0000040001a77983 */ /* 0x000ee20000100800 */
[C---:B------:R-:W-:Y:S02]  /*5d30*/  LEA R2, P0, R3.reuse, c[0x0][0x1f8], 0x1 ;  /* 0x00007e0003027a11 */ /* 0x040fe400078008ff */
[----:B------:R-:W-:Y:S01]  /*5d40*/  IADD3.X R165, R166, UR14, RZ, P1, !PT ;  /* 0x0000000ea6a57c10 */ /* 0x000fe20008ffe4ff */
[----:B------:R-:W-:Y:S02]  /*5d50*/  @UP0 USHF.R.S32.HI UR14, URZ, 0x1f, UR16 ;  /* 0x0000001f3f0e0899 */ /* 0x000fe40008011410 */
[----:B------:R-:W4:Y:S01]  /*5d60*/  LDL R166, [R1] ;  /* 0x0000000001a67983 */ /* 0x000f220000100800 */
[----:B------:R-:W-:Y:S01]  /*5d70*/  LEA.HI.X R3, R3, c[0x0][0x1fc], R165, 0x1, P0 ;  /* 0x00007f0003037a11 */ /* 0x000fe200000f0ca5 */
[----:B------:R-:W-:Y:S01]  /*5d80*/  @UP0 UIMAD UR14, UR14, UR4, URZ ;  /* 0x000000040e0e02a4 */ /* 0x000fe2000f8e023f */
[----:B------:R-:W-:Y:S03]  /*5d90*/  PLOP3.LUT P0, PT, PT, PT, UP0, 0x80, 0x0 ;  /* 0x000000000000781c */ /* 0x000fe60003f0f008 */
[----:B------:R1:W-:Y:S01]  /*5da0*/  LDGSTS.E.BYPASS.LTC128B.128 [R240+0x7100], [R2.64], !P3 ;  /* 0x0710000002f07fae */ /* 0x0003e2000d901d4c */
[----:B------:R-:W-:Y:S04]  /*5db0*/  @UP0 UIMAD UR14, UR16, UR5, UR14 ;  /* 0x00000005100e02a4 */ /* 0x000fe8000f8e020e */
[----:B------:R-:W-:Y:S01]  /*5dc0*/  @UP0 UIADD3 UR14, UR19, UR14, URZ ;  /* 0x0000000e130e0290 */ /* 0x000fe2000fffe03f */
[----:B------:R-:W1:Y:S03]  /*5dd0*/  LDSM.16.M88.4 R176, [R242+0x10100] ;  /* 0x01010000f2b0783b */ /* 0x000e660000000200 */
[----:B------:R-:W-:Y:S03]  /*5de0*/  @UP0 USHF.L.U64.HI UR14, UR18, 0x6, UR14 ;  /* 0x00000006120e0899 */ /* 0x000fe6000801020e */
[----:B------:R-:W0:Y:S01]  /*5df0*/  LDGDEPBAR ;  /* 0x00000000000079af */ /* 0x000e220000000000 */
[C---:B-1----:R-:W-:Y:S08]  /*5e00*/  HMMA.16816.F32.BF16 R4, R180.reuse, R176, R4 ;  /* 0x000000b0b404723c */ /* 0x042ff00000041804 */
[C---:B------:R-:W-:Y:S01]  /*5e10*/  HMMA.16816.F32.BF16 R8, R180.reuse, R178, R8 ;  /* 0x000000b2b408723c */ /* 0x040fe20000041808 */
[----:B------:R-:W1:Y:S07]  /*5e20*/  LDSM.16.M88.4 R176, [R242+0x10900] ;  /* 0x01090000f2b0783b */ /* 0x000e6e0000000200 */
[C---:B-1----:R-:W-:Y:S08]  /*5e30*/  HMMA.16816.F32.BF16 R12, R180.reuse, R176, R12 ;  /* 0x000000b0b40c723c */ /* 0x042ff0000004180c */
[C---:B------:R-:W-:Y:S01]  /*5e40*/  HMMA.16816.F32.BF16 R16, R180.reuse, R178, R16 ;  /* 0x000000b2b410723c */ /* 0x040fe20000041810 */
[----:B------:R-:W1:Y:S07]  /*5e50*/  LDSM.16.M88.4 R176, [R242+0x11100] ;  /* 0x01110000f2b0783b */ /* 0x000e6e0000000200 */
[C---:B-1----:R-:W-:Y:S08]  /*5e60*/  HMMA.16816.F32.BF16 R20, R180.reuse, R176, R20 ;  /* 0x000000b0b414723c */ /* 0x042ff00000041814 */
[C---:B------:R-:W-:Y:S01]  /*5e70*/  HMMA.16816.F32.BF16 R24, R180.reuse, R178, R24 ;  /* 0x000000b2b418723c */ /* 0x040fe20000041818 */
[----:B------:R-:W1:Y:S07]  /*5e80*/  LDSM.16.M88.4 R176, [R242+0x11900] ;  /* 0x01190000f2b0783b */ /* 0x000e6e0000000200 */
[C---:B-1----:R-:W-:Y:S08]  /*5e90*/  HMMA.16816.F32.BF16 R28, R180.reuse, R176, R28 ;  /* 0x000000b0b41c723c */ /* 0x042ff0000004181c */
[----:B------:R-:W-:Y:S01]  /*5ea0*/  HMMA.16816.F32.BF16 R32, R180, R178, R32 ;  /* 0x000000b2b420723c */ /* 0x000fe20000041820 */
[----:B------:R-:W1:Y:S07]  /*5eb0*/  LDSM.16.M88.4 R176, [R239] ;  /* 0x00000000efb0783b */ /* 0x000e6e0000000200 */
        /* <DEDUP_REMOVED lines=23> */
[----:B--2---:R-:W1:Y:S07]  /*6030*/  LDSM.16.M88.4 R176, [R168] ;  /* 0x00000000a8b0783b */ /* 0x004e6e0000000200 */
[C---:B-1----:R-:W-:Y:S08]  /*6040*/  HMMA.16816.F32.BF16 R4, R192.reuse, R176, R4 ;  /* 0x000000b0c004723c */ /* 0x042ff00000041804 */
[C---:B------:R-:W-:Y:S01]  /*6050*/  HMMA.16816.F32.BF16 R8, R192.reuse, R178, R8 ;  /* 0x000000b2c008723c */ /* 0x040fe20000041808 */
[----:B---3--:R-:W1:Y:S07]  /*6060*/  LDSM.16.M88.4 R176, [R167] ;  /* 0x00000000a7b0783b */ /* 0x008e6e0000000200 */
[C---:B-1----:R-:W-:Y:S08]  /*6070*/  HMMA.16816.F32.BF16 R12, R192.reuse, R176, R12 ;  /* 0x000000b0c00c723c */ /* 0x042ff0000004180c */
[C---:B------:R-:W-:Y:S01]  /*6080*/  HMMA.16816.F32.BF16 R16, R192.reuse, R178, R16 ;  /* 0x000000b2c010723c */ /* 0x040fe20000041810 */
[----:B----4-:R-:W1:Y:S07]  /*6090*/  LDSM.16.M88.4 R176, [R166] ;  /* 0x00000000a6b0783b */ /* 0x010e6e0000000200 */
[C---:B-1----:R-:W-:Y:S08]  /*60a0*/  HMMA.16816.F32.BF16 R20, R192.reuse, R176, R20 ;  /* 0x000000b0c014723c */ /* 0x042ff00000041814 */
[C---:B------:R-:W-:Y:S01]  /*60b0*/  HMMA.16816.F32.BF16 R24, R192.reuse, R178, R24 ;  /* 0x000000b2c018723c */ /* 0x040fe20000041818 */
[----:B------:R-:W1:Y:S07]  /*60c0*/  LDSM.16.M88.4 R176, [R252] ;  /* 0x00000000fcb0783b */ /* 0x000e6e0000000200 */
        /* <DEDUP_REMOVED lines=113> */
[----:B------:R-:W1:Y:S11]  /*67e0*/  LDSM.16.M88.4 R176, [R239+0x6800] ;  /* 0x00680000efb0783b */ /* 0x000e760000000200 */
[----:B------:R-:W-:Y:S04]  /*67f0*/  @!UPT UIADD3 URZ, URZ, URZ, URZ ;  /* 0x0000003f3f3ff290 */ /* 0x000fe8000fffe03f */
[----:B------:R-:W-:Y:S04]  /*6800*/  FMNMX.FTZ R3, R4, R0, !PT ;  /* 0x0000000004037209 */ /* 0x000fe80007810000 */
[----:B------:R-:W-:Y:S04]  /*6810*/  FMNMX.FTZ R3, R5, R3, !PT ;  /* 0x0000000305037209 */ /* 0x000fe80007810000 */
[----:B------:R-:W-:Y:S04]  /*6820*/  FMNMX.FTZ R3, R8, R3, !PT ;  /* 0x0000000308037209 */ /* 0x000fe80007810000 */
[----:B------:R-:W-:Y:S01]  /*6830*/  FMNMX.FTZ R3, R9, R3, !PT ;  /* 0x0000000309037209 */ /* 0x000fe20007810000 */
        /* <DEDUP_REMOVED lines=10> */
[----:B------:R-:W1:Y:S01]  /*68e0*/  LDSM.16.M88.4 R176, [R239+0x7800] ;  /* 0x00780000efb0783b */ /* 0x000e620000000200 */
[----:B------:R-:W-:Y:S05]  /*68f0*/  DEPBAR.LE SB0, 0x0 ;  /* 0x000080000000791a */ /* 0x000fea0000000000 */
[----:B------:R-:W-:Y:S09]  /*6900*/  BAR.SYNC.DEFER_BLOCKING 0x0 ;  /* 0x0000000000007b1d */ /* 0x000ff20000010000 */
[----:B------:R-:W-:Y:S04]  /*6910*/  FMNMX.FTZ R3, R20, R3, !PT ;  /* 0x0000000314037209 */ /* 0x000fe80007810000 */
[----:B------:R-:W-:Y:S04]  /*6920*/  FMNMX.FTZ R3, R21, R3, !PT ;  /* 0x0000000315037209 */ /* 0x000fe80007810000 */
[----:B------:R-:W-:Y:S04]  /*6930*/  FMNMX.FTZ R3, R24, R3, !PT ;  /* 0x0000000318037209 */ /* 0x000fe80007810000 */
[----:B------:R-:W-:Y:S01]  /*6940*/  FMNMX.FTZ R3, R25, R3, !PT ;  /* 0x0000000319037209 */ /* 0x000fe20007810000 */
[C---:B-1----:R-:W-:Y:S08]  /*6950*/  HMMA.16816.F32.BF16 R28, R232.reuse, R176, R28 ;  /* 0x000000b0e81c723c */ /* 0x042ff0000004181c */
[----:B------:R-:W-:Y:S11]  /*6960*/  HMMA.16816.F32.BF16 R32, R232, R178, R32 ;  /* 0x000000b2e820723c */ /* 0x000ff60000041820 */
[----:B------:R-:W-:Y:S05]  /*6970*/  @!UPT UIADD3 URZ, URZ, URZ, URZ ;  /* 0x0000003f3f3ff290 */ /* 0x000fea000fffe03f */
[----:B------:R-:W-:Y:S04]  /*6980*/  FMNMX.FTZ R3, R28, R3, !PT ;  /* 0x000000031c037209 */ /* 0x000fe80007810000 */
[----:B------:R-:W-:Y:S04]  /*6990*/  FMNMX.FTZ R3, R29, R3, !PT ;  /* 0x000000031d037209 */ /* 0x000fe80007810000 */
[----:B------:R-:W-:Y:S04]  /*69a0*/  FMNMX.FTZ R3, R32, R3, !PT ;  /* 0x0000000320037209 */ /* 0x000fe80007810000 */
[----:B------:R-:W-:Y:S05]  /*69b0*/  FMNMX.FTZ R3, R33, R3, !PT ;  /* 0x0000000321037209 */ /* 0x000fea0007810000 */
[----:B------:R-:W1:Y:S02]  /*69c0*/  SHFL.BFLY PT, R2, R3, 0x2, 0x1f ;  /* 0x0c401f0003027f89 */ /* 0x000e6400000e0000 */
[----:B-1----:R-:W-:Y:S05]  /*69d0*/  FMNMX.FTZ R3, R3, R2, !PT ;  /* 0x0000000203037209 */ /* 0x002fea0007810000 */
[----:B------:R-:W1:Y:S02]  /*69e0*/  SHFL.BFLY PT, R2, R3, 0x1, 0x1f ;  /* 0x0c201f0003027f89 */ /* 0x000e6400000e0000 */
[----:B-1----:R-:W-:Y:S05]  /*69f0*/  FMNMX.FTZ R3, R3, R2, !PT ;  /* 0x0000000203037209 */ /* 0x002fea0007810000 */
[C---:B------:R-:W-:Y:S02]  /*6a00*/  FMUL.FTZ R2, R3.reuse, c[0x0][0x2d0] ;  /* 0x0000b40003027a20 */ /* 0x040fe40000410000 */
[----:B------:R-:W-:Y:S02]  /*6a10*/  FADD.FTZ R0, -R3, R0 ;  /* 0x0000000003007221 */ /* 0x000fe40000010100 */
[--C-:B------:R-:W-:Y:S02]  /*6a20*/  FFMA.FTZ R165, R5, c[0x0][0x2d0], -R2.reuse ;  /* 0x0000b40005a57a23 */ /* 0x100fe40000010802 */
[----:B------:R-:W2:Y:S01]  /*6a30*/  LDL.LU R5, [R1+0x1c] ;  /* 0x00001c0001057983 */ /* 0x000ea20000300800 */
[----:B------:R-:W-:Y:S02]  /*6a40*/  FMUL.FTZ R0, R0, c[0x0][0x2d0] ;  /* 0x0000b40000007a20 */ /* 0x000fe40000410000 */
[--C-:B------:R-:W-:Y:S02]  /*6a50*/  FFMA.FTZ R4, R4, c[0x0][0x2d0], -R2.reuse ;  /* 0x0000b40004047a23 */ /* 0x100fe40000010802 */
[--C-:B------:R-:W-:Y:S02]  /*6a60*/  FFMA.FTZ R176, R17, c[0x0][0x2d0], -R2.reuse ;  /* 0x0000b40011b07a23 */ /* 0x100fe40000010802 */
[----:B------:R1:W-:Y:S01]  /*6a70*/  MUFU.EX2 R17, R4 ;  /* 0x0000000400117308 */ /* 0x0003e20000000800 */
[--C-:B------:R-:W-:Y:S02]  /*6a80*/  FFMA.FTZ R178, R13, c[0x0][0x2d0], -R2.reuse ;  /* 0x0000b4000db27a23 */ /* 0x100fe40000010802 */
[--C-:B------:R-:W-:Y:S02]  /*6a90*/  FFMA.FTZ R171, R32, c[0x0][0x2d0], -R2.reuse ;  /* 0x0000b40020ab7a23 */ /* 0x100fe40000010802 */
[--C-:B------:R-:W-:Y:S02]  /*6aa0*/  FFMA.FTZ R243, R33, c[0x0][0x2d0], -R2.reuse ;  /* 0x0000b40021f37a23 */ /* 0x100fe40000010802 */
[--C-:B------:R-:W-:Y:S02]  /*6ab0*/  FFMA.FTZ R169, R28, c[0x0][0x2d0], -R2.reuse ;  /* 0x0000b4001ca97a23 */ /* 0x100fe40000010802 */
[--C-:B------:R-:W-:Y:S01]  /*6ac0*/  FFMA.FTZ R170, R29, c[0x0][0x2d0], -R2.reuse ;  /* 0x0000b4001daa7a23 */ /* 0x100fe20000010802 */
[----:B------:R-:W3:Y:S01]  /*6ad0*/  MUFU.EX2 R0, R0 ;  /* 0x0000000000007308 */ /* 0x000ee20000000800 */
[--C-:B------:R-:W-:Y:S02]  /*6ae0*/  FFMA.FTZ R166, R8, c[0x0][0x2d0], -R2.reuse ;  /* 0x0000b40008a67a23 */ /* 0x100fe40000010802 */
[--C-:B------:R-:W-:Y:S02]  /*6af0*/  FFMA.FTZ R167, R9, c[0x0][0x2d0], -R2.reuse ;  /* 0x0000b40009a77a23 */ /* 0x100fe40000010802 */
[--C-:B------:R-:W-:Y:S02]  /*6b00*/  FFMA.FTZ R179, R12, c[0x0][0x2d0], -R2.reuse ;  /* 0x0000b4000cb37a23 */ /* 0x100fe40000010802 */
[--C-:B------:R-:W-:Y:S02]  /*6b10*/  FFMA.FTZ R173, R20, c[0x0][0x2d0], -R2.reuse ;  /* 0x0000b40014ad7a23 */ /* 0x100fe40000010802 */
[--C-:B------:R-:W-:Y:S02]  /*6b20*/  FFMA.FTZ R174, R21, c[0x0][0x2d0], -R2.reuse ;  /* 0x0000b40015ae7a23 */ /* 0x100fe40000010802 */
[--C-:B------:R-:W-:Y:S02]  /*6b30*/  FFMA.FTZ R175, R24, c[0x0][0x2d0], -R2.reuse ;  /* 0x0000b40018af7a23 */ /* 0x100fe40000010802 */
[--C-:B------:R-:W-:Y:S01]  /*6b40*/  FFMA.FTZ R168, R25, c[0x0][0x2d0], -R2.reuse ;  /* 0x0000b40019a87a23 */ /* 0x100fe20000010802 */
[----:B-1----:R-:W4:Y:S01]  /*6b50*/  LDL.LU R4, [R1+0x20] ;  /* 0x0000200001047983 */ /* 0x002f220000300800 */
[----:B------:R-:W-:Y:S05]  /*6b60*/  FFMA.FTZ R177, R16, c[0x0][0x2d0], -R2 ;  /* 0x0000b40010b17a23 */ /* 0x000fea0000010802 */
[----:B------:R-:W4:Y:S01]  /*6b70*/  LDL.64 R32, [R1+0x68] ;  /* 0x0000680001207983 */ /* 0x000f220000100a00 */
[----:B------:R-:W-:Y:S01]  /*6b80*/  MUFU.EX2 R177, R177 ;  /* 0x000000b100b17308 */ /* 0x000fe20000000800 */
[C---:B---3--:R-:W-:Y:S02]  /*6b90*/  FMUL.FTZ R36, R0.reuse, R36 ;  /* 0x0000002400247220 */ /* 0x048fe40000410000 */
[C---:B------:R-:W-:Y:S02]  /*6ba0*/  FMUL.FTZ R37, R0.reuse, R37 ;  /* 0x0000002500257220 */ /* 0x040fe40000410000 */
[----:B------:R-:W3:Y:S01]  /*6bb0*/  LDL.64 R28, [R1+0x58] ;  /* 0x00005800011c7983 */ /* 0x000ee20000100a00 */
[C---:B------:R-:W-:Y:S02]  /*6bc0*/  FMUL.FTZ R40, R0.reuse, R40 ;  /* 0x0000002800287220 */ /* 0x040fe40000410000 */
[C---:B------:R-:W-:Y:S02]  /*6bd0*/  FMUL.FTZ R41, R0.reuse, R41 ;  /* 0x0000002900297220 */ /* 0x040fe40000410000 */
[C---:B------:R-:W-:Y:S01]  /*6be0*/  FMUL.FTZ R44, R0.reuse, R44 ;  /* 0x0000002c002c7220 */ /* 0x040fe20000410000 */
[----:B------:R-:W4:Y:S01]  /*6bf0*/  LDL R25, [R1+0x38] ;  /* 0x0000380001197983 */ /* 0x000f220000100800 */
        /* <DEDUP_REMOVED lines=63> */
[----:B--2---:R-:W-:Y:S01]  /*6ff0*/  FFMA.FTZ R13, R0, R5, R17 ;  /* 0x00000005000d7223 */ /* 0x004fe20000010011 */
[----:B------:R-:W-:Y:S04]  /*7000*/  FMNMX.FTZ R0, R6, R164, !PT ;  /* 0x000000a406007209 */ /* 0x000fe80007810000 */
        /* <DEDUP_REMOVED lines=9> */
[----:B------:R-:W-:Y:S01]  /*70a0*/  FMNMX.FTZ R0, R26, R0, !PT ;  /* 0x000000001a007209 */ /* 0x000fe20007810000 */
[----:B---3--:R-:W-:Y:S03]  /*70b0*/  MUFU.EX2 R28, R167 ;  /* 0x000000a7001c7308 */ /* 0x008fe60000000800 */
[----:B------:R-:W-:Y:S04]  /*70c0*/  FMNMX.FTZ R0, R27, R0, !PT ;  /* 0x000000001b007209 */ /* 0x000fe80007810000 */
        /* <DEDUP_REMOVED lines=11> */
[----:B------:R-:W2:Y:S01]  /*7180*/  LDL R6, [R1+0x2c] ;  /* 0x00002c0001067983 */ /* 0x000ea20000100800 */
[----:B------:R-:W-:Y:S02]  /*7190*/  FMUL.FTZ R0, R0, c[0x0][0x2d0] ;  /* 0x0000b40000007a20 */ /* 0x000fe40000410000 */
[--C-:B------:R-:W-:Y:S01]  /*71a0*/  FFMA.FTZ R10, R10, c[0x0][0x2d0], -R16.reuse ;  /* 0x0000b4000a0a7a23 */ /* 0x100fe20000010810 */
[----:B------:R-:W-:Y:S01]  /*71b0*/  MUFU.EX2 R8, R8 ;  /* 0x0000000800087308 */ /* 0x000fe20000000800 */
[--C-:B------:R-:W-:Y:S02]  /*71c0*/  FFMA.FTZ R11, R11, c[0x0][0x2d0], -R16.reuse ;  /* 0x0000b4000b0b7a23 */ /* 0x100fe40000010810 */
[--C-:B------:R-:W-:Y:S02]  /*71d0*/  FFMA.FTZ R18, R18, c[0x0][0x2d0], -R16.reuse ;  /* 0x0000b40012127a23 */ /* 0x100fe40000010810 */
[--C-:B------:R-:W-:Y:S02]  /*71e0*/  FFMA.FTZ R14, R14, c[0x0][0x2d0], -R16.reuse ;  /* 0x0000b4000e0e7a23 */ /* 0x100fe40000010810 */
[--C-:B------:R-:W-:Y:S02]  /*71f0*/  FFMA.FTZ R15, R15, c[0x0][0x2d0], -R16.reuse ;  /* 0x0000b4000f0f7a23 */ /* 0x100fe40000010810 */
[--C-:B------:R-:W-:Y:S01]  /*7200*/  FFMA.FTZ R19, R19, c[0x0][0x2d0], -R16.reuse ;  /* 0x0000b40013137a23 */ /* 0x100fe20000010810 */
[----:B------:R-:W1:Y:S01]  /*7210*/  MUFU.EX2 R0, R0 ;  /* 0x0000000000007308 */ /* 0x000e620000000800 */
[--C-:B------:R-:W-:Y:S02]  /*7220*/  FFMA.FTZ R22, R22, c[0x0][0x2d0], -R16.reuse ;  /* 0x0000b40016167a23 */ /* 0x100fe40000010810 */
[--C-:B------:R-:W-:Y:S02]  /*7230*/  FFMA.FTZ R23, R23, c[0x0][0x2d0], -R16.reuse ;  /* 0x0000b40017177a23 */ /* 0x100fe40000010810 */
[--C-:B------:R-:W-:Y:S02]  /*7240*/  FFMA.FTZ R26, R26, c[0x0][0x2d0], -R16.reuse ;  /* 0x0000b4001a1a7a23 */ /* 0x100fe40000010810 */
[----:B------:R-:W-:Y:S03]  /*7250*/  FFMA.FTZ R27, R27, c[0x0][0x2d0], -R16 ;  /* 0x0000b4001b1b7a23 */ /* 0x000fe60000010810 */
[----:B------:R-:W-:Y:S10]  /*7260*/  MUFU.EX2 R18, R18 ;  /* 0x0000001200127308 */ /* 0x000ff40000000800 */
[----:B----4-:R3:W-:Y:S01]  /*7270*/  MUFU.EX2 R33, R26 ;  /* 0x0000001a00217308 */ /* 0x0107e20000000800 */
[C---:B-1----:R-:W-:Y:S02]  /*7280*/  FFMA.FTZ R9, R0.reuse, R4, R8 ;  /* 0x0000000400097223 */ /* 0x042fe40000010008 */
        /* <DEDUP_REMOVED lines=63> */
[----:B------:R-:W-:Y:S01]  /*7680*/  FMUL.FTZ R43, R0, R43 ;  /* 0x0000002b002b7220 */ /* 0x000fe20000410000 */
[----:B------:R-:W-:Y:S01]  /*7690*/  @P0 IADD3 R0, P2, R32, UR15, RZ ;  /* 0x0000000f20000c10 */ /* 0x000fe2000ff5e0ff */
[--C-:B---3--:R-:W-:Y:S02]  /*76a0*/  FFMA.FTZ R26, R34, c[0x0][0x2d0], -R16.reuse ;  /* 0x0000b400221a7a23 */ /* 0x108fe40000010810 */
[----:B------:R-:W-:Y:S01]  /*76b0*/  MUFU.EX2 R34, R171 ;  /* 0x000000ab00227308 */ /* 0x000fe20000000800 */
[C---:B------:R-:W-:Y:S02]  /*76c0*/  @P0 LEA R4, P1, R0.reuse, c[0x0][0x1c8], 0x1 ;  /* 0x0000720000040a11 */ /* 0x040fe400078208ff */
[----:B------:R-:W-:Y:S04]  /*76d0*/  @P0 IADD3.X R5, R29, UR14, RZ, P2, !PT ;  /* 0x0000000e1d050c10 */ /* 0x000fe800097fe4ff */
[----:B------:R-:W-:Y:S02]  /*76e0*/  @P0 LEA.HI.X R5, R0, c[0x0][0x1cc], R5, 0x1, P1 ;  /* 0x0000730000050a11 */ /* 0x000fe400008f0c05 */
[----:B------:R-:W-:Y:S01]  /*76f0*/  @P0 IADD3 R0, P2, R25, UR15, RZ ;  /* 0x0000000f19000c10 */ /* 0x000fe2000ff5e0ff */
[----:B------:R-:W-:Y:S02]  /*7700*/  MUFU.EX2 R26, R26 ;  /* 0x0000001a001a7308 */ /* 0x000fe40000000800 */
[----:B------:R1:W-:Y:S02]  /*7710*/  @P0 LDGSTS.E.BYPASS.LTC128B.128 [R240+0x10100], [R4.64], !P6 ;  /* 0x1010000004f00fae */ /* 0x0003e4000f101d4c */
[----:B-1----:R-:W-:Y:S02]  /*7720*/  @P0 LEA R4, P1, R0, c[0x0][0x1c8], 0x1 ;  /* 0x0000720000040a11 */ /* 0x002fe400078208ff */
[----:B------:R-:W-:Y:S04]  /*7730*/  @P0 IADD3.X R5, R24, UR14, RZ, P2, !PT ;  /* 0x0000000e18050c10 */ /* 0x000fe800097fe4ff */
[----:B------:R-:W-:Y:S02]  /*7740*/  @P0 LEA.HI.X R5, R0, c[0x0][0x1cc], R5, 0x1, P1 ;  /* 0x0000730000050a11 */ /* 0x000fe400008f0c05 */
[----:B------:R-:W-:Y:S03]  /*7750*/  @P0 IADD3 R0, P2, R12, UR15, RZ ;  /* 0x0000000f0c000c10 */ /* 0x000fe6000ff5e0ff */
[----:B------:R1:W-:Y:S02]  /*7760*/  @P0 LDGSTS.E.BYPASS.LTC128B.128 [R240+0x12100], [R4.64], !P5 ;  /* 0x1210000004f00fae */ /* 0x0003e4000e901d4c */
[----:B-1----:R-:W-:Y:S02]  /*7770*/  @P0 LEA R4, P1, R0, c[0x0][0x1c8], 0x1 ;  /* 0x0000720000040a11 */ /* 0x002fe400078208ff */
[----:B--2---:R-:W-:Y:S04]  /*7780*/  @P0 IADD3.X R5, R6, UR14, RZ, P2, !PT ;  /* 0x0000000e06050c10 */ /* 0x004fe800097fe4ff */
[----:B------:R-:W-:Y:S02]  /*7790*/  @P0 LEA.HI.X R5, R0, c[0x0][0x1cc], R5, 0x1, P1 ;  /* 0x0000730000050a11 */ /* 0x000fe400008f0c05 */
[----:B------:R-:W-:Y:S01]  /*77a0*/  @P0 IADD3 R0, P2, R21, UR15, RZ ;  /* 0x0000000f15000c10 */ /* 0x000fe2000ff5e0ff */
[----:B------:R-:W-:Y:S02]  /*77b0*/  @UP0 UIADD3 UR15, UP1, UR10, UR15, URZ ;  /* 0x0000000f0a0f0290 */ /* 0x000fe4000ff3e03f */
[----:B------:R1:W-:Y:S02]  /*77c0*/  @P0 LDGSTS.E.BYPASS.LTC128B.128 [R240+0x14100], [R4.64], !P4 ;  /* 0x1410000004f00fae */ /* 0x0003e4000e101d4c */
[----:B-1----:R-:W-:Y:S02]  /*77d0*/  @P0 LEA R4, P1, R0, c[0x0][0x1c8], 0x1 ;  /* 0x0000720000040a11 */ /* 0x002fe400078208ff */
[----:B------:R-:W-:Y:S01]  /*77e0*/  @P0 IADD3.X R5, R20, UR14, RZ, P2, !PT ;  /* 0x0000000e14050c10 */ /* 0x000fe200097fe4ff */
[----:B------:R-:W-:Y:S03]  /*77f0*/  @UP0 UIADD3.X UR14, UR9, UR14, URZ, UP1, !UPT ;  /* 0x0000000e090e0290 */ /* 0x000fe60008ffe43f */
[----:B------:R-:W-:Y:S02]  /*7800*/  @P0 LEA.HI.X R5, R0, c[0x0][0x1cc], R5, 0x1, P1 ;  /* 0x0000730000050a11 */ /* 0x000fe400008f0c05 */
[----:B------:R-:W-:Y:S02]  /*7810*/  @P0 IADD3 R0, P2, R32, UR15, RZ ;  /* 0x0000000f20000c10 */ /* 0x000fe4000ff5e0ff */
[----:B------:R-:W1:Y:S01]  /*7820*/  MUFU.EX2 R32, R176 ;  /* 0x000000b000207308 */ /* 0x000e620000000800 */
[----:B------:R2:W-:Y:S09]  /*7830*/  @P0 LDGSTS.E.BYPASS.LTC128B.128 [R240+0x16100], [R4.64], !P3 ;  /* 0x1610000004f00fae */ /* 0x0005f2000d901d4c */
[----:B------:R-:W-:Y:S01]  /*7840*/  MUFU.EX2 R176, R174 ;  /* 0x000000ae00b07308 */ /* 0x000fe20000000800 */
[C---:B--2---:R-:W-:Y:S02]  /*7850*/  @P0 LEA R4, P1, R0.reuse, c[0x0][0x1c8], 0x1 ;  /* 0x0000720000040a11 */ /* 0x044fe400078208ff */
[----:B------:R-:W-:Y:S07]  /*7860*/  @P0 IADD3.X R5, R29, UR14, RZ, P2, !PT ;  /* 0x0000000e1d050c10 */ /* 0x000fee00097fe4ff */
[----:B------:R1:W-:Y:S01]  /*7870*/  MUFU.EX2 R29, R22 ;  /* 0x00000016001d7308 */ /* 0x0003e20000000800 */
[----:B------:R-:W-:Y:S02]  /*7880*/  @P0 LEA.HI.X R5, R0, c[0x0][0x1cc], R5, 0x1, P1 ;  /* 0x0000730000050a11 */ /* 0x000fe400008f0c05 */
[----:B------:R-:W-:Y:S03]  /*7890*/  @P0 IADD3 R0, P2, R25, UR15, RZ ;  /* 0x0000000f19000c10 */ /* 0x000fe6000ff5e0ff */
[----:B------:R2:W-:Y:S04]  /*78a0*/  @P0 LDGSTS.E.BYPASS.LTC128B.128 [R240+0x11100], [R4.64], !P6 ;  /* 0x1110000004f00fae */ /* 0x0005e8000f101d4c */
[----:B------:R-:W-:Y:S10]  /*78b0*/  MUFU.EX2 R25, R179 ;  /* 0x000000b300197308 */ /* 0x000ff40000000800 */
[----:B------:R-:W-:Y:S01]  /*78c0*/  MUFU.EX2 R179, R168 ;  /* 0x000000a800b37308 */ /* 0x000fe20000000800 */
[----:B-1----:R-:W-:Y:S02]  /*78d0*/  MOV R22, R32 ;  /* 0x0000002000167202 */ /* 0x002fe40000000f00 */
[----:B--2---:R-:W-:Y:S02]  /*78e0*/  @P0 LEA R4, P1, R0, c[0x0][0x1c8], 0x1 ;  /* 0x0000720000040a11 */ /* 0x004fe400078208ff */
[----:B------:R-:W-:Y:S05]  /*78f0*/  @P0 IADD3.X R5, R24, UR14, RZ, P2, !PT ;  /* 0x0000000e18050c10 */ /* 0x000fea00097fe4ff */
[----:B------:R-:W-:Y:S01]  /*7900*/  MUFU.EX2 R24, R166 ;  /* 0x000000a600187308 */ /* 0x000fe20000000800 */
[----:B------:R-:W-:Y:S02]  /*7910*/  @P0 LEA.HI.X R5, R0, c[0x0][0x1cc], R5, 0x1, P1 ;  /* 0x0000730000050a11 */ /* 0x000fe400008f0c05 */
[----:B------:R-:W-:Y:S03]  /*7920*/  @P0 IADD3 R0, P2, R12, UR15, RZ ;  /* 0x0000000f0c000c10 */ /* 0x000fe6000ff5e0ff */
[----:B------:R1:W-:Y:S04]  /*7930*/  @P0 LDGSTS.E.BYPASS.LTC128B.128 [R240+0x13100], [R4.64], !P5 ;  /* 0x1310000004f00fae */ /* 0x0003e8000e901d4c */
[----:B------:R-:W-:Y:S01]  /*7940*/  MUFU.EX2 R12, R165 ;  /* 0x000000a5000c7308 */ /* 0x000fe20000000800 */
[----:B-1----:R-:W-:Y:S02]  /*7950*/  @P0 LEA R4, P1, R0, c[0x0][0x1c8], 0x1 ;  /* 0x0000720000040a11 */ /* 0x002fe400078208ff */
[----:B------:R-:W-:Y:S01]  /*7960*/  @P0 IADD3.X R5, R6, UR14, RZ, P2, !PT ;  /* 0x0000000e06050c10 */ /* 0x000fe200097fe4ff */
[----:B------:R-:W-:Y:S03]  /*7970*/  FFMA.FTZ R6, R7, c[0x0][0x2d0], -R16 ;  /* 0x0000b40007067a23 */ /* 0x000fe60000010810 */
[----:B------:R-:W-:Y:S02]  /*7980*/  @P0 LEA.HI.X R5, R0, c[0x0][0x1cc], R5, 0x1, P1 ;  /* 0x0000730000050a11 */ /* 0x000fe400008f0c05 */
[----:B------:R-:W-:Y:S01]  /*7990*/  @P0 IADD3 R0, P2, R21, UR15, RZ ;  /* 0x0000000f15000c10 */ /* 0x000fe2000ff5e0ff */
[----:B------:R-:W1:Y:S02]  /*79a0*/  MUFU.EX2 R6, R6 ;  /* 0x0000000600067308 */ /* 0x000e640000000800 */
[----:B------:R2:W-:Y:S08]  /*79b0*/  @P0 LDGSTS.E.BYPASS.LTC128B.128 [R240+0x15100], [R4.64], !P4 ;  /* 0x1510000004f00fae */ /* 0x0005f0000e101d4c */
[----:B------:R-:W-:Y:S01]  /*79c0*/  MUFU.EX2 R21, R15 ;  /* 0x0000000f00157308 */ /* 0x000fe20000000800 */
[----:B--2---:R-:W-:Y:S02]  /*79d0*/  @P0 LEA R4, P1, R0, c[0x0][0x1c8], 0x1 ;  /* 0x0000720000040a11 */ /* 0x004fe400078208ff */
[----:B------:R-:W-:Y:S01]  /*79e0*/  @P0 IADD3.X R5, R20, UR14, RZ, P2, !PT ;  /* 0x0000000e14050c10 */ /* 0x000fe200097fe4ff */
[----:B-1----:R-:W-:Y:S03]  /*79f0*/  FADD.FTZ R20, R6, R9 ;  /* 0x0000000906147221 */ /* 0x002fe60000010000 */
[----:B------:R-:W-:Y:S03]  /*7a00*/  @P0 LEA.HI.X R5, R0, c[0x0][0x1cc], R5, 0x1, P1 ;  /* 0x0000730000050a11 */ /* 0x000fe600008f0c05 */
[----:B------:R-:W-:Y:S02]  /*7a10*/  MUFU.EX2 R0, R10 ;  /* 0x0000000a00007308 */ /* 0x000fe40000000800 */
[----:B------:R1:W-:Y:S06]  /*7a20*/  @P0 LDGSTS.E.BYPASS.LTC128B.128 [R240+0x17100], [R4.64], !P3 ;  /* 0x1710000004f00fae */ /* 0x0003ec000d901d4c */
[----:B------:R-:W2:Y:S06]  /*7a30*/  LDSM.16.MT88.4 R164, [R237+0x100] ;  /* 0x00010000eda4783b */ /* 0x000eac0000004200 */
[----:B------:R-:W0:Y:S06]  /*7a40*/  LDGDEPBAR ;  /* 0x00000000000079af */ /* 0x000e2c0000000000 */
[----:B-1----:R-:W3:Y:S01]  /*7a50*/  LDL.LU R240, [R1+0x90] ;  /* 0x0000900001f07983 */ /* 0x002ee20000300800 */
[C---:B------:R-:W-:Y:S01]  /*7a60*/  F2FP.BF16.PACK_AB R4, R12.reuse, R17 ;  /* 0x000000110c04723e */ /* 0x040fe200000010ff */
[----:B------:R-:W-:Y:S01]  /*7a70*/  FADD.FTZ R12, R12, R13 ;  /* 0x0000000d0c0c7221 */ /* 0x000fe20000010000 */
[----:B------:R-:W-:Y:S01]  /*7a80*/  F2FP.BF16.PACK_AB R5, R6, R8 ;  /* 0x000000080605723e */ /* 0x000fe200000010ff */
[----:B------:R1:W4:Y:S01]  /*7a90*/  MUFU.EX2 R13, R11 ;  /* 0x0000000b000d7308 */ /* 0x0003220000000800 */
[----:B------:R-:W-:Y:S01]  /*7aa0*/  F2FP.BF16.PACK_AB R6, R28, R24 ;  /* 0x000000181c06723e */ /* 0x000fe200000010ff */
[----:B------:R-:W-:Y:S08]  /*7ab0*/  FADD.FTZ R12, R24, R12 ;  /* 0x0000000c180c7221 */ /* 0x000ff00000010000 */
[----:B------:R2:W-:Y:S01]  /*7ac0*/  MUFU.EX2 R17, R14 ;  /* 0x0000000e00117308 */ /* 0x0005e20000000800 */
[----:B-1----:R-:W1:Y:S01]  /*7ad0*/  LDSM.16.MT88.4 R8, [R238+0x100] ;  /* 0x00010000ee08783b */ /* 0x002e620000004200 */
[----:B----4-:R-:W-:Y:S07]  /*7ae0*/  F2FP.BF16.PACK_AB R7, R13, R0 ;  /* 0x000000000d07723e */ /* 0x010fee00000010ff */
[C---:B--2---:R-:W-:Y:S01]  /*7af0*/  HMMA.16816.F32.BF16 R36, R4.reuse, R164, R36 ;  /* 0x000000a40424723c */ /* 0x044fe20000041824 */
[----:B------:R-:W-:Y:S04]  /*7b00*/  MUFU.EX2 R165, R19 ;  /* 0x0000001300a57308 */ /* 0x000fe80000000800 */
[----:B------:R-:W-:Y:S02]  /*7b10*/  FADD.FTZ R14, R0, R20 ;  /* 0x00000014000e7221 */ /* 0x000fe40000010000 */
[----:B------:R-:W-:Y:S01]  /*7b20*/  FADD.FTZ R0, R28, R12 ;  /* 0x0000000c1c007221 */ /* 0x000fe20000010000 */
[C---:B------:R-:W-:Y:S03]  /*7b30*/  HMMA.16816.F32.BF16 R40, R4.reuse, R166, R40 ;  /* 0x000000a60428723c */ /* 0x040fe60000041828 */
[----:B------:R2:W-:Y:S01]  /*7b40*/  MUFU.EX2 R167, R173 ;  /* 0x000000ad00a77308 */ /* 0x0005e20000000800 */
[----:B------:R-:W-:Y:S02]  /*7b50*/  FFMA.FTZ R28, R30, c[0x0][0x2d0], -R16 ;  /* 0x0000b4001e1c7a23 */ /* 0x000fe40000010810 */
[----:B------:R-:W-:Y:S07]  /*7b60*/  FADD.FTZ R0, R25, R0 ;  /* 0x0000000019007221 */ /* 0x000fee0000010000 */
[----:B------:R-:W-:Y:S10]  /*7b70*/  MUFU.EX2 R164, R23 ;  /* 0x0000001700a47308 */ /* 0x000ff40000000800 */
[----:B------:R-:W-:Y:S01]  /*7b80*/  MUFU.EX2 R30, R169 ;  /* 0x000000a9001e7308 */ /* 0x000fe20000000800 */
[C---:B-1----:R-:W-:Y:S01]  /*7b90*/  HMMA.16816.F32.BF16 R44, R4.reuse, R8, R44 ;  /* 0x00000008042c723c */ /* 0x042fe2000004182c */
[----:B--2---:R1:W5:Y:S07]  /*7ba0*/  LDL.LU R173, [R1+0x8c] ;  /* 0x00008c0001ad7983 */ /* 0x00436e0000300800 */
[C---:B------:R-:W-:Y:S01]  /*7bb0*/  HMMA.16816.F32.BF16 R48, R4.reuse, R10, R48 ;  /* 0x0000000a0430723c */ /* 0x040fe20000041830 */
[----:B------:R-:W2:Y:S01]  /*7bc0*/  LDSM.16.MT88.4 R8, [R241+0x100] ;  /* 0x00010000f108783b */ /* 0x000ea20000004200 */
[----:B------:R-:W4:Y:S05]  /*7bd0*/  MUFU.EX2 R166, R178 ;  /* 0x000000b200a67308 */ /* 0x000f2a0000000800 */
[----:B------:R1:W5:Y:S05]  /*7be0*/  LDL.LU R174, [R1+0x88] ;  /* 0x0000880001ae7983 */ /* 0x00036a0000300800 */
[----:B------:R1:W1:Y:S10]  /*7bf0*/  MUFU.EX2 R178, R175 ;  /* 0x000000af00b27308 */ /* 0x0002740000000800 */
[----:B------:R-:W-:Y:S01]  /*7c00*/  MUFU.EX2 R28, R28 ;  /* 0x0000001c001c7308 */ /* 0x000fe20000000800 */
[C---:B----4-:R-:W-:Y:S04]  /*7c10*/  FADD.FTZ R20, R166.reuse, R0 ;  /* 0x00000000a6147221 */ /* 0x050fe80000010000 */
[----:B------:R-:W-:Y:S01]  /*7c20*/  FADD.FTZ R20, R177, R20 ;  /* 0x00000014b1147221 */ /* 0x000fe20000010000 */
[----:B-1----:R1:W5:Y:S01]  /*7c30*/  LDL.LU R175, [R1+0x84] ;  /* 0x0000840001af7983 */ /* 0x0023620000300800 */
[C---:B--2---:R-:W-:Y:S05]  /*7c40*/  HMMA.16816.F32.BF16 R52, R4.reuse, R8, R52 ;  /* 0x000000080434723c */ /* 0x044fea0000041834 */
[----:B------:R1:W5:Y:S06]  /*7c50*/  LDL.LU R168, [R1+0x80] ;  /* 0x0000800001a87983 */ /* 0x00036c0000300800 */
[----:B------:R1:W5:Y:S01]  /*7c60*/  LDL.LU R169, [R1+0x7c] ;  /* 0x00007c0001a97983 */ /* 0x0003620000300800 */
[C---:B------:R-:W-:Y:S05]  /*7c70*/  HMMA.16816.F32.BF16 R56, R4.reuse, R10, R56 ;  /* 0x0000000a0438723c */ /* 0x040fea0000041838 */
[----:B---3--:R-:W2:Y:S03]  /*7c80*/  LDSM.16.MT88.4 R8, [R240+0x100] ;  /* 0x00010000f008783b */ /* 0x008ea60000004200 */
[C---:B--2---:R-:W-:Y:S08]  /*7c90*/  HMMA.16816.F32.BF16 R60, R4.reuse, R8, R60 ;  /* 0x00000008043c723c */ /* 0x044ff0000004183c */
[C---:B------:R-:W-:Y:S01]  /*7ca0*/  HMMA.16816.F32.BF16 R64, R4.reuse, R10, R64 ;  /* 0x0000000a0440723c */ /* 0x040fe20000041840 */
[----:B------:R-:W2:Y:S07]  /*7cb0*/  LDSM.16.MT88.4 R8, [R237+0x2100] ;  /* 0x00210000ed08783b */ /* 0x000eae0000004200 */
        /* <DEDUP_REMOVED lines=34> */
[----:B------:R-:W-:Y:S01]  /*7ee0*/  HMMA.16816.F32.BF16 R160, R4, R10, R160 ;  /* 0x0000000a04a0723c */ /* 0x000fe200000418a0 */
[----:B------:R-:W2:Y:S06]  /*7ef0*/  LDSM.16.MT88.4 R8, [R237+0x900] ;  /* 0x00090000ed08783b */ /* 0x000eac0000004200 */
[----:B------:R-:W-:Y:S02]  /*7f00*/  F2FP.BF16.PACK_AB R5, R21, R17 ;  /* 0x000000111505723e */ /* 0x000fe400000010ff */
[----:B------:R-:W-:Y:S03]  /*7f10*/  F2FP.BF16.PACK_AB R7, R165, R18 ;  /* 0x00000012a507723e */ /* 0x000fe600000010ff */
[----:B------:R-:W-:Y:S01]  /*7f20*/  F2FP.BF16.PACK_AB R4, R166, R25 ;  /* 0x00000019a604723e */ /* 0x000fe200000010ff */
[--C-:B------:R-:W-:Y:S01]  /*7f30*/  FFMA.FTZ R25, R35, c[0x0][0x2d0], -R16.reuse ;  /* 0x0000b40023197a23 */ /* 0x100fe20000010810 */
[----:B------:R-:W-:Y:S01]  /*7f40*/  F2FP.BF16.PACK_AB R6, R32, R177 ;  /* 0x000000b12006723e */ /* 0x000fe200000010ff */
[----:B------:R-:W-:Y:S10]  /*7f50*/  MUFU.EX2 R35, R243 ;  /* 0x000000f300237308 */ /* 0x000ff40000000800 */
[----:B------:R3:W4:Y:S10]  /*7f60*/  MUFU.EX2 R32, R27 ;  /* 0x0000001b00207308 */ /* 0x0007340000000800 */
[----:B------:R-:W-:Y:S01]  /*7f70*/  MUFU.EX2 R25, R25 ;  /* 0x0000001900197308 */ /* 0x000fe20000000800 */
[C---:B--2---:R-:W-:Y:S08]  /*7f80*/  HMMA.16816.F32.BF16 R36, R4.reuse, R8, R36 ;  /* 0x000000080424723c */ /* 0x044ff00000041824 */
[C---:B------:R-:W-:Y:S01]  /*7f90*/  HMMA.16816.F32.BF16 R40, R4.reuse, R10, R40 ;  /* 0x0000000a0428723c */ /* 0x040fe20000041828 */
[----:B------:R-:W2:Y:S03]  /*7fa0*/  LDSM.16.MT88.4 R8, [R238+0x900] ;  /* 0x00090000ee08783b */ /* 0x000ea60000004200 */
[----:B---3--:R-:W-:Y:S02]  /*7fb0*/  FFMA.FTZ R27, R31, c[0x0][0x2d0], -R16 ;  /* 0x0000b4001f1b7a23 */ /* 0x008fe40000010810 */
[----:B------:R3:W-:Y:S10]  /*7fc0*/  MUFU.EX2 R31, R170 ;  /* 0x000000aa001f7308 */ /* 0x0007f40000000800 */
[----:B------:R-:W1:Y:S01]  /*7fd0*/  MUFU.EX2 R27, R27 ;  /* 0x0000001b001b7308 */ /* 0x000e620000000800 */
[----:B---3--:R3:W5:Y:S06]  /*7fe0*/  LDL.LU R170, [R1+0x78] ;  /* 0x0000780001aa7983 */ /* 0x00876c0000300800 */
[----:B------:R3:W5:Y:S01]  /*7ff0*/  LDL.LU R171, [R1+0x74] ;  /* 0x0000740001ab7983 */ /* 0x0007620000300800 */
[C---:B--2---:R-:W-:Y:S05]  /*8000*/  HMMA.16816.F32.BF16 R44, R4.reuse, R8, R44 ;  /* 0x00000008042c723c */ /* 0x044fea000004182c */
[----:B------:R3:W5:Y:S03]  /*8010*/  LDL.LU R243, [R1+0x70] ;  /* 0x0000700001f37983 */ /* 0x0007660000300800 */
[C---:B------:R-:W-:Y:S03]  /*8020*/  HMMA.16816.F32.BF16 R48, R4.reuse, R10, R48 ;  /* 0x0000000a0430723c */ /* 0x040fe60000041830 */
[----:B------:R-:W2:Y:S05]  /*8030*/  LDSM.16.MT88.4 R8, [R241+0x900] ;  /* 0x00090000f108783b */ /* 0x000eaa0000004200 */
        /* <DEDUP_REMOVED lines=42> */
[----:B------:R-:W-:Y:S01]  /*82e0*/  FADD.FTZ R4, R13, R14 ;  /* 0x0000000e0d047221 */ /* 0x000fe20000010000 */
[----:B------:R-:W-:Y:S01]  /*82f0*/  F2FP.BF16.PACK_AB R6, R179, R178 ;  /* 0x000000b2b306723e */ /* 0x000fe200000010ff */
[----:B------:R-:W1:Y:S03]  /*8300*/  LDSM.16.MT88.4 R12, [R238+0x1100] ;  /* 0x00110000ee0c783b */ /* 0x000e660000004200 */
[----:B------:R-:W-:Y:S01]  /*8310*/  FADD.FTZ R17, R17, R4 ;  /* 0x0000000411117221 */ /* 0x000fe20000010000 */
[----:B------:R-:W-:Y:S02]  /*8320*/  F2FP.BF16.PACK_AB R4, R176, R167 ;  /* 0x000000a7b004723e */ /* 0x000fe400000010ff */
[----:B------:R-:W-:Y:S01]  /*8330*/  F2FP.BF16.PACK_AB R5, R164, R29 ;  /* 0x0000001da405723e */ /* 0x000fe200000010ff */
[----:B------:R-:W-:Y:S01]  /*8340*/  FADD.FTZ R0, R21, R17 ;  /* 0x0000001115007221 */ /* 0x000fe20000010000 */
[----:B----4-:R-:W-:Y:S03]  /*8350*/  F2FP.BF16.PACK_AB R7, R32, R33 ;  /* 0x000000212007723e */ /* 0x010fe600000010ff */
[----:B------:R-:W-:Y:S02]  /*8360*/  FADD.FTZ R24, R18, R0 ;  /* 0x0000000012187221 */ /* 0x000fe40000010000 */
[----:B------:R-:W-:Y:S01]  /*8370*/  LDSM.16.MT88.4 R16, [R238+0x1900] ;  /* 0x00190000ee10783b */ /* 0x000fe20000004200 */
[----:B------:R-:W-:Y:S04]  /*8380*/  FADD.FTZ R0, R22, R20 ;  /* 0x0000001416007221 */ /* 0x000fe80000010000 */
[----:B------:R-:W-:Y:S01]  /*8390*/  FADD.FTZ R0, R167, R0 ;  /* 0x00000000a7007221 */ /* 0x000fe20000010000 */
[----:B------:R-:W-:Y:S01]  /*83a0*/  LDSM.16.MT88.4 R20, [R240+0x1900] ;  /* 0x00190000f014783b */ /* 0x000fe20000004200 */
[C---:B--2---:R-:W-:Y:S08]  /*83b0*/  HMMA.16816.F32.BF16 R36, R4.reuse, R8, R36 ;  /* 0x000000080424723c */ /* 0x044ff00000041824 */
[C---:B------:R-:W-:Y:S01]  /*83c0*/  HMMA.16816.F32.BF16 R40, R4.reuse, R10, R40 ;  /* 0x0000000a0428723c */ /* 0x040fe20000041828 */
[----:B------:R-:W2:Y:S07]  /*83d0*/  LDSM.16.MT88.4 R8, [R241+0x1100] ;  /* 0x00110000f108783b */ /* 0x000eae0000004200 */
[C---:B-1----:R-:W-:Y:S08]  /*83e0*/  HMMA.16816.F32.BF16 R44, R4.reuse, R12, R44 ;  /* 0x0000000c042c723c */ /* 0x042ff0000004182c */
[C---:B------:R-:W-:Y:S01]  /*83f0*/  HMMA.16816.F32.BF16 R48, R4.reuse, R14, R48 ;  /* 0x0000000e0430723c */ /* 0x040fe20000041830 */
[----:B------:R-:W1:Y:S07]  /*8400*/  LDSM.16.MT88.4 R12, [R240+0x1100] ;  /* 0x00110000f00c783b */ /* 0x000e6e0000004200 */
        /* <DEDUP_REMOVED lines=40> */
[----:B------:R-:W-:Y:S01]  /*8690*/  HMMA.16816.F32.BF16 R160, R4, R14, R160 ;  /* 0x0000000e04a0723c */ /* 0x000fe200000418a0 */
[----:B------:R-:W1:Y:S06]  /*86a0*/  LDSM.16.MT88.4 R12, [R241+0x1900] ;  /* 0x00190000f10c783b */ /* 0x000e6c0000004200 */
[----:B------:R-:W-:Y:S01]  /*86b0*/  FADD.FTZ R4, R165, R24 ;  /* 0x00000018a5047221 */ /* 0x000fe20000010000 */
[----:B------:R-:W-:Y:S01]  /*86c0*/  F2FP.BF16.PACK_AB R6, R35, R34 ;  /* 0x000000222306723e */ /* 0x000fe200000010ff */
[----:B------:R-:W-:Y:S03]  /*86d0*/  FADD.FTZ R24, R176, R0 ;  /* 0x00000000b0187221 */ /* 0x000fe60000010000 */
[----:B------:R-:W-:Y:S01]  /*86e0*/  F2FP.BF16.PACK_AB R5, R27, R28 ;  /* 0x0000001c1b05723e */ /* 0x000fe200000010ff */
[----:B------:R-:W-:Y:S01]  /*86f0*/  FADD.FTZ R29, R29, R4 ;  /* 0x000000041d1d7221 */ /* 0x000fe20000010000 */
[----:B------:R-:W-:Y:S02]  /*8700*/  F2FP.BF16.PACK_AB R4, R31, R30 ;  /* 0x0000001e1f04723e */ /* 0x000fe400000010ff */
[----:B------:R-:W-:Y:S01]  /*8710*/  F2FP.BF16.PACK_AB R7, R25, R26 ;  /* 0x0000001a1907723e */ /* 0x000fe200000010ff */
[----:B------:R-:W-:Y:S01]  /*8720*/  FADD.FTZ R0, R164, R29 ;  /* 0x0000001da4007221 */ /* 0x000fe20000010000 */
[----:B------:R-:W-:Y:S03]  /*8730*/  MOV R164, R2 ;  /* 0x0000000200a47202 */ /* 0x000fe60000000f00 */
[----:B------:R-:W-:Y:S02]  /*8740*/  FADD.FTZ R0, R33, R0 ;  /* 0x0000000021007221 */ /* 0x000fe40000010000 */
[C---:B--2---:R-:W-:Y:S08]  /*8750*/  HMMA.16816.F32.BF16 R36, R4.reuse, R8, R36 ;  /* 0x000000080424723c */ /* 0x044ff00000041824 */
[C---:B------:R-:W-:Y:S01]  /*8760*/  HMMA.16816.F32.BF16 R40, R4.reuse, R10, R40 ;  /* 0x0000000a0428723c */ /* 0x040fe20000041828 */
[----:B------:R-:W2:Y:S07]  /*8770*/  LDSM.16.MT88.4 R8, [R237+0x3900] ;  /* 0x00390000ed08783b */ /* 0x000eae0000004200 */
[C---:B------:R-:W-:Y:S08]  /*8780*/  HMMA.16816.F32.BF16 R44, R4.reuse, R16, R44 ;  /* 0x00000010042c723c */ /* 0x040ff0000004182c */
[C---:B------:R-:W-:Y:S01]  /*8790*/  HMMA.16816.F32.BF16 R48, R4.reuse, R18, R48 ;  /* 0x000000120430723c */ /* 0x040fe20000041830 */
[----:B------:R-:W-:Y:S07]  /*87a0*/  LDSM.16.MT88.4 R16, [R241+0x3900] ;  /* 0x00390000f110783b */ /* 0x000fee0000004200 */
[C---:B-1----:R-:W-:Y:S08]  /*87b0*/  HMMA.16816.F32.BF16 R52, R4.reuse, R12, R52 ;  /* 0x0000000c0434723c */ /* 0x042ff00000041834 */
[C---:B------:R-:W-:Y:S01]  /*87c0*/  HMMA.16816.F32.BF16 R56, R4.reuse, R14, R56 ;  /* 0x0000000e0438723c */ /* 0x040fe20000041838 */
[----:B------:R-:W1:Y:S07]  /*87d0*/  LDSM.16.MT88.4 R12, [R238+0x3900] ;  /* 0x00390000ee0c783b */ /* 0x000e6e0000004200 */
[C---:B------:R-:W-:Y:S08]  /*87e0*/  HMMA.16816.F32.BF16 R60, R4.reuse, R20, R60 ;  /* 0x00000014043c723c */ /* 0x040ff0000004183c */
[C---:B------:R-:W-:Y:S01]  /*87f0*/  HMMA.16816.F32.BF16 R64, R4.reuse, R22, R64 ;  /* 0x000000160440723c */ /* 0x040fe20000041840 */
[----:B------:R-:W4:Y:S07]  /*8800*/  LDSM.16.MT88.4 R20, [R240+0x3900] ;  /* 0x00390000f014783b */ /* 0x000f2e0000004200 */
[C---:B--2---:R-:W-:Y:S08]  /*8810*/  HMMA.16816.F32.BF16 R68, R4.reuse, R8, R68 ;  /* 0x000000080444723c */ /* 0x044ff00000041844 */
[C---:B------:R-:W-:Y:S01]  /*8820*/  HMMA.16816.F32.BF16 R72, R4.reuse, R10, R72 ;  /* 0x0000000a0448723c */ /* 0x040fe20000041848 */
[----:B------:R-:W2:Y:S07]  /*8830*/  LDSM.16.MT88.4 R8, [R237+0x5900] ;  /* 0x00590000ed08783b */ /* 0x000eae0000004200 */
[C---:B-1----:R-:W-:Y:S08]  /*8840*/  HMMA.16816.F32.BF16 R76, R4.reuse, R12, R76 ;  /* 0x0000000c044c723c */ /* 0x042ff0000004184c */
[C---:B------:R-:W-:Y:S01]  /*8850*/  HMMA.16816.F32.BF16 R80, R4.reuse, R14, R80 ;  /* 0x0000000e0450723c */ /* 0x040fe20000041850 */
[----:B------:R-:W1:Y:S07]  /*8860*/  LDSM.16.MT88.4 R12, [R238+0x5900] ;  /* 0x00590000ee0c783b */ /* 0x000e6e0000004200 */
[C---:B------:R-:W-:Y:S08]  /*8870*/  HMMA.16816.F32.BF16 R84, R4.reuse, R16, R84 ;  /* 0x000000100454723c */ /* 0x040ff00000041854 */
[C---:B------:R-:W-:Y:S01]  /*8880*/  HMMA.16816.F32.BF16 R88, R4.reuse, R18, R88 ;  /* 0x000000120458723c */ /* 0x040fe20000041858 */
[----:B------:R-:W3:Y:S07]  /*8890*/  LDSM.16.MT88.4 R16, [R241+0x5900] ;  /* 0x00590000f110783b */ /* 0x000eee0000004200 */
[C---:B----4-:R-:W-:Y:S08]  /*88a0*/  HMMA.16816.F32.BF16 R92, R4.reuse, R20, R92 ;  /* 0x00000014045c723c */ /* 0x050ff0000004185c */
        /* <DEDUP_REMOVED lines=8> */
[C---:B---3--:R-:W-:Y:S08]  /*8930*/  HMMA.16816.F32.BF16 R116, R4.reuse, R16, R116 ;  /* 0x000000100474723c */ /* 0x048ff00000041874 */
[C---:B------:R-:W-:Y:S01]  /*8940*/  HMMA.16816.F32.BF16 R120, R4.reuse, R18, R120 ;  /* 0x000000120478723c */ /* 0x040fe20000041878 */
[----:B------:R-:W3:Y:S07]  /*8950*/  LDSM.16.MT88.4 R16, [R241+0x7900] ;  /* 0x00790000f110783b */ /* 0x000eee0000004200 */
[C---:B----4-:R-:W-:Y:S08]  /*8960*/  HMMA.16816.F32.BF16 R124, R4.reuse, R20, R124 ;  /* 0x00000014047c723c */ /* 0x050ff0000004187c */
[C---:B------:R-:W-:Y:S01]  /*8970*/  HMMA.16816.F32.BF16 R128, R4.reuse, R22, R128 ;  /* 0x000000160480723c */ /* 0x040fe20000041880 */
[----:B------:R-:W4:Y:S07]  /*8980*/  LDSM.16.MT88.4 R20, [R240+0x7900] ;  /* 0x00790000f014783b */ /* 0x000f2e0000004200 */
[C---:B--2---:R-:W-:Y:S07]  /*8990*/  HMMA.16816.F32.BF16 R132, R4.reuse, R8, R132 ;  /* 0x000000080484723c */ /* 0x044fee0000041884 */
[----:B------:R-:W-:Y:S01]  /*89a0*/  FADD.FTZ R8, R178, R24 ;  /* 0x00000018b2087221 */ /* 0x000fe20000010000 */
[C---:B------:R-:W-:Y:S04]  /*89b0*/  HMMA.16816.F32.BF16 R136, R4.reuse, R10, R136 ;  /* 0x0000000a0488723c */ /* 0x040fe80000041888 */
[----:B------:R-:W-:Y:S02]  /*89c0*/  FADD.FTZ R9, R179, R8 ;  /* 0x00000008b3097221 */ /* 0x000fe40000010000 */
[----:B------:R-:W-:Y:S02]  /*89d0*/  FADD.FTZ R8, R32, R0 ;  /* 0x0000000020087221 */ /* 0x000fe40000010000 */
[C---:B-1----:R-:W-:Y:S04]  /*89e0*/  HMMA.16816.F32.BF16 R140, R4.reuse, R12, R140 ;  /* 0x0000000c048c723c */ /* 0x042fe8000004188c */
[----:B------:R-:W-:Y:S04]  /*89f0*/  FADD.FTZ R0, R30, R9 ;  /* 0x000000091e007221 */ /* 0x000fe80000010000 */
[C---:B------:R-:W-:Y:S04]  /*8a00*/  HMMA.16816.F32.BF16 R144, R4.reuse, R14, R144 ;  /* 0x0000000e0490723c */ /* 0x040fe80000041890 */
[----:B------:R-:W-:Y:S04]  /*8a10*/  FADD.FTZ R0, R31, R0 ;  /* 0x000000001f007221 */ /* 0x000fe80000010000 */
[C---:B---3--:R-:W-:Y:S08]  /*8a20*/  HMMA.16816.F32.BF16 R148, R4.reuse, R16, R148 ;  /* 0x000000100494723c */ /* 0x048ff00000041894 */
[C---:B------:R-:W-:Y:S08]  /*8a30*/  HMMA.16816.F32.BF16 R152, R4.reuse, R18, R152 ;  /* 0x000000120498723c */ /* 0x040ff00000041898 */
[C---:B----4-:R-:W-:Y:S08]  /*8a40*/  HMMA.16816.F32.BF16 R156, R4.reuse, R20, R156 ;  /* 0x00000014049c723c */ /* 0x050ff0000004189c */
[----:B------:R-:W-:Y:S07]  /*8a50*/  HMMA.16816.F32.BF16 R160, R4, R22, R160 ;  /* 0x0000001604a0723c */ /* 0x000fee00000418a0 */
[----:B------:R-:W-:Y:S02]  /*8a60*/  FADD.FTZ R5, R28, R8 ;  /* 0x000000081c057221 */ /* 0x000fe40000010000 */
[----:B------:R-:W-:Y:S03]  /*8a70*/  FADD.FTZ R4, R34, R0 ;  /* 0x0000000022047221 */ /* 0x000fe60000010000 */
[----:B------:R-:W-:Y:S02]  /*8a80*/  FADD.FTZ R5, R27, R5 ;  /* 0x000000051b057221 */ /* 0x000fe40000010000 */
[----:B------:R-:W-:Y:S02]  /*8a90*/  FADD.FTZ R4, R35, R4 ;  /* 0x0000000423047221 */ /* 0x000fe40000010000 */
[----:B------:R-:W-:Y:S03]  /*8aa0*/  FADD.FTZ R0, R26, R5 ;  /* 0x000000051a007221 */ /* 0x000fe60000010000 */
[----:B------:R-:W-:Y:S01]  /*8ab0*/  STL [R1+0x1c], R4 ;  /* 0x00001c0401007387 */ /* 0x000fe20000100800 */
[----:B------:R-:W-:Y:S05]  /*8ac0*/  FADD.FTZ R0, R25, R0 ;  /* 0x0000000019007221 */ /* 0x000fea0000010000 */
[----:B------:R1:W-:Y:S02]  /*8ad0*/  STL [R1+0x20], R0 ;  /* 0x0000200001007387 */ /* 0x0003e40000100800 */
[----:B-1----:R-:W-:Y:S01]  /*8ae0*/  MOV R0, R3 ;  /* 0x0000000300007202 */ /* 0x002fe20000000f00 */
[----:B------:R-:W-:-:S05]  /*8af0*/  @P0 BRA `(.L_x_5) ;  /* 0xffffcbe000000947 */ /* 0x000fca000383ffff */
.L_x_4:
[----:B------:R-:W2:Y:S04]  /*8b00*/  LDL.LU R4, [R1+0x1c] ;  /* 0x00001c0001047983 */ /* 0x000ea80000300800 */
[----:B------:R-:W3:Y:S01]  /*8b10*/  LDL.LU R5, [R1+0x20] ;  /* 0x0000200001057983 */ /* 0x000ee20000300800 */
[----:B------:R-:W-:-:S02]  /*8b20*/  MOV R14, 0xff800000 ;  /* 0xff800000000e7802 */ /* 0x000fc40000000f00 */
[----:B------:R-:W-:Y:S02]  /*8b30*/  MOV R15, 0xff800000 ;  /* 0xff800000000f7802 */ /* 0x000fe40000000f00 */
[----:B------:R-:W-:Y:S01]  /*8b40*/  PLOP3.LUT P2, PT, PT, PT, PT, 0x8, 0x0 ;  /* 0x000000000000781c */ /* 0x000fe20003f4e170 */
[----:B--2---:R-:W1:Y:S04]  /*8b50*/  SHFL.BFLY PT, R7, R4, 0x2, 0x1f ;  /* 0x0c401f0004077f89 */ /* 0x004e6800000e0000 */
[----:B---3--:R-:W2:Y:S01]  /*8b60*/  SHFL.BFLY PT, R8, R5, 0x2, 0x1f ;  /* 0x0c401f0005087f89 */ /* 0x008ea200000e0000 */
[----:B-1----:R-:W-:Y:S02]  /*8b70*/  FADD.FTZ R7, R7, R4 ;  /* 0x0000000407077221 */ /* 0x002fe40000010000 */
[----:B--2---:R-:W-:-:S03]  /*8b80*/  FADD.FTZ R8, R8, R5 ;  /* 0x0000000508087221 */ /* 0x004fc60000010000 */
[----:B------:R-:W1:Y:S04]  /*8b90*/  SHFL.BFLY PT, R4, R7, 0x1, 0x1f ;  /* 0x0c201f0007047f89 */ /* 0x000e6800000e0000 */
[----:B------:R-:W2:Y:S01]  /*8ba0*/  SHFL.BFLY PT, R0, R8, 0x1, 0x1f ;  /* 0x0c201f0008007f89 */ /* 0x000ea200000e0000 */
[----:B-1----:R-:W-:Y:S01]  /*8bb0*/  FADD.FTZ R7, R7, R4 ;  /* 0x0000000407077221 */ /* 0x002fe20000010000 */
[----:B------:R-:W-:Y:S01]  /*8bc0*/  MOV R4, RZ ;  /* 0x000000ff00047202 */ /* 0x000fe20000000f00 */
[----:B--2---:R-:W-:-:S03]  /*8bd0*/  FADD.FTZ R8, R0, R8 ;  /* 0x0000000800087221 */ /* 0x004fc60000010000 */
[----:B------:R-:W-:Y:S02]  /*8be0*/  FSETP.NE.FTZ.AND P1, PT, R7, RZ, PT ;  /* 0x000000ff0700720b */ /* 0x000fe40003f35000 */
[----:B------:R-:W-:Y:S02]  /*8bf0*/  MOV R0, RZ ;  /* 0x000000ff00007202 */ /* 0x000fe40000000f00 */
[----:B------:R-:W-:-:S09]  /*8c00*/  FSETP.NE.FTZ.AND P0, PT, R8, RZ, PT ;  /* 0x000000ff0800720b */ /* 0x000fd20003f15000 */
[----:B------:R-:W1:Y:S01]  /*8c10*/  @P1 MUFU.RCP R4, R7 ;  /* 0x0000000700041308 */ /* 0x000e620000001000 */
[----:B------:R-:W-:-:S05]  /*8c20*/  @P1 MOV R5, 0x3f317218 ;  /* 0x3f31721800051802 */ /* 0x000fca0000000f00 */
[----:B------:R-:W-:Y:S02]  /*8c30*/  @P1 FMUL.FTZ R6, R5, c[0x0][0x2d0] ;  /* 0x0000b40005061a20 */ /* 0x000fe40000410000 */
[----:B------:R-:W-:Y:S08]  /*8c40*/  @P0 MUFU.RCP R0, R8 ;  /* 0x0000000800000308 */ /* 0x000ff00000001000 */
[----:B------:R-:W2:Y:S01]  /*8c50*/  @P1 MUFU.LG2 R7, R7 ;  /* 0x0000000700071308 */ /* 0x000ea20000000c00 */
[----:B-1----:R-:W-:-:S02]  /*8c60*/  FMUL.FTZ R36, R4, R36 ;  /* 0x0000002404247220 */ /* 0x002fc40000410000 */
[C---:B------:R-:W-:Y:S02]  /*8c70*/  FMUL.FTZ R37, R4.reuse, R37 ;  /* 0x0000002504257220 */ /* 0x040fe40000410000 */
[C---:B------:R-:W-:Y:S02]  /*8c80*/  FMUL.FTZ R40, R4.reuse, R40 ;  /* 0x0000002804287220 */ /* 0x040fe40000410000 */
[C---:B------:R-:W-:Y:S01]  /*8c90*/  FMUL.FTZ R41, R4.reuse, R41 ;  /* 0x0000002904297220 */ /* 0x040fe20000410000 */
[----:B------:R-:W1:Y:S01]  /*8ca0*/  @P0 MUFU.LG2 R8, R8 ;  /* 0x0000000800080308 */ /* 0x000e620000000c00 */
[C---:B------:R-:W-:Y:S02]  /*8cb0*/  FMUL.FTZ R44, R4.reuse, R44 ;  /* 0x0000002c042c7220 */ /* 0x040fe40000410000 */
[C---:B------:R-:W-:Y:S02]  /*8cc0*/  FMUL.FTZ R45, R4.reuse, R45 ;  /* 0x0000002d042d7220 */ /* 0x040fe40000410000 */
[----:B------:R-:W-:-:S02]  /*8cd0*/  FMUL.FTZ R48, R4, R48 ;  /* 0x0000003004307220 */ /* 0x000fc40000410000 */
[C---:B------:R-:W-:Y:S02]  /*8ce0*/  FMUL.FTZ R49, R4.reuse, R49 ;  /* 0x0000003104317220 */ /* 0x040fe40000410000 */
[C---:B------:R-:W-:Y:S02]  /*8cf0*/  FMUL.FTZ R52, R4.reuse, R52 ;  /* 0x0000003404347220 */ /* 0x040fe40000410000 */
[C---:B------:R-:W-:Y:S02]  /*8d00*/  FMUL.FTZ R53, R4.reuse, R53 ;  /* 0x0000003504357220 */ /* 0x040fe40000410000 */
        /* <DEDUP_REMOVED lines=53> */
[----:B------:R-:W-:Y:S01]  /*9060*/  FMUL.FTZ R161, R4, R161 ;  /* 0x000000a104a17220 */ /* 0x000fe20000410000 */
[----:B------:R-:W-:Y:S01]  /*9070*/  @P0 MOV R4, 0x3f317218 ;  /* 0x3f31721800040802 */ /* 0x000fe20000000f00 */
[----:B--2---:R-:W-:Y:S02]  /*9080*/  @P1 FMUL.FTZ R7, R7, 0.69314718246459960938 ;  /* 0x3f31721807071820 */ /* 0x004fe40000410000 */
[----:B-1----:R-:W-:Y:S02]  /*9090*/  @P0 FMUL.FTZ R5, R8, 0.69314718246459960938 ;  /* 0x3f31721808050820 */ /* 0x002fe40000410000 */
[----:B------:R-:W-:-:S02]  /*90a0*/  @P0 FMUL.FTZ R4, R4, c[0x0][0x2d0] ;  /* 0x0000b40004040a20 */ /* 0x000fc40000410000 */
        /* <DEDUP_REMOVED lines=63> */
[----:B------:R-:W-:Y:S02]  /*94a0*/  FMUL.FTZ R163, R0, R163 ;  /* 0x000000a300a37220 */ /* 0x000fe40000410000 */
[----:B------:R-:W-:Y:S02]  /*94b0*/  @P1 FFMA.FTZ R14, R6, R3, R7 ;  /* 0x00000003060e1223 */ /* 0x000fe40000010007 */
[----:B------:R-:W-:-:S02]  /*94c0*/  @P0 FFMA.FTZ R15, R4, R2, R5 ;  /* 0x00000002040f0223 */ /* 0x000fc40000010005 */
.L_x_3:
[----:B------:R-:W-:Y:S05]  /*94d0*/  @P2 BRA `(.L_x_6) ;  /* 0x00001f6000002947 */ /* 0x000fea0003800000 */
[----:B------:R-:W1:Y:S01]  /*94e0*/  S2R R7, SR_TID.X ;  /* 0x0000000000077919 */ /* 0x000e620000002100 */
[----:B------:R-:W-:Y:S01]  /*94f0*/  IMAD R0, RZ, RZ, -UR11 ;  /* 0x8000000bff007e24 */ /* 0x000fe2000f8e02ff */
[----:B------:R-:W-:Y:S01]  /*9500*/  ULDC.64 UR4, c[0x0][0x4d0] ;  /* 0x0001340000047ab9 */ /* 0x000fe20000000a00 */
[----:B------:R-:W-:Y:S01]  /*9510*/  MOV R18, c[0x0][0x4e8] ;  /* 0x00013a0000127a02 */ /* 0x000fe20000000f00 */
[----:B------:R-:W2:Y:S01]  /*9520*/  S2R R9, SR_CTAID.Y ;  /* 0x0000000000097919 */ /* 0x000ea20000002600 */
[----:B------:R-:W-:Y:S01]  /*9530*/  UIMAD.WIDE.U32 UR8, UR11, UR4, URZ ;  /* 0x000000040b0872a5 */ /* 0x000fe2000f8e003f */
[----:B------:R-:W-:Y:S01]  /*9540*/  BSSY B0, `(.L_x_7) ;  /* 0x000012d000007945 */ /* 0x000fe20003800000 */
[----:B------:R-:W-:Y:S01]  /*9550*/  USHF.R.S32.HI UR6, URZ, 0x1f, UR11 ;  /* 0x0000001f3f067899 */ /* 0x000fe2000801140b */
[----:B------:R-:W3:Y:S01]  /*9560*/  S2R R10, SR_CTAID.Z ;  /* 0x00000000000a7919 */ /* 0x000ee20000002700 */
[----:B------:R-:W-:-:S02]  /*9570*/  ISETP.NE.AND P1, PT, R18, 0x1, PT ;  /* 0x000000011200780c */ /* 0x000fc40003f25270 */
[----:B------:R-:W-:Y:S01]  /*9580*/  IMAD.U32 R2, RZ, RZ, UR8 ;  /* 0x00000008ff027e24 */ /* 0x000fe2000f8e00ff */
[----:B------:R-:W-:Y:S01]  /*9590*/  MOV R3, UR9 ;  /* 0x0000000900037c02 */ /* 0x000fe20008000f00 */
[----:B------:R-:W-:Y:S01]  /*95a0*/  UIMAD UR7, UR6, UR4, URZ ;  /* 0x00000004060772a4 */ /* 0x000fe2000f8e023f */
[----:B------:R-:W4:Y:S03]  /*95b0*/  S2R R17, SR_CTAID.X ;  /* 0x0000000000117919 */ /* 0x000f260000002500 */
[----:B------:R-:W-:-:S03]  /*95c0*/  UIMAD UR7, UR11, UR5, UR7 ;  /* 0x000000050b0772a4 */ /* 0x000fc6000f8e0207 */
[----:B------:R-:W-:Y:S02]  /*95d0*/  ULDC.64 UR4, c[0x0][0x438] ;  /* 0x00010e0000047ab9 */ /* 0x000fe40000000a00 */
[----:B------:R-:W-:Y:S01]  /*95e0*/  UIMAD.WIDE.U32 UR14, UR11, UR4, URZ ;  /* 0x000000040b0e72a5 */ /* 0x000fe2000f8e003f */
[----:B-1----:R-:W-:Y:S01]  /*95f0*/  SHF.R.S32.HI R5, RZ, 0x1f, R7 ;  /* 0x0000001fff057819 */ /* 0x002fe20000011407 */
[----:B------:R-:W-:Y:S02]  /*9600*/  UIMAD UR4, UR6, UR4, URZ ;  /* 0x00000004060472a4 */ /* 0x000fe4000f8e023f */
[----:B------:R-:W-:Y:S01]  /*9610*/  UIADD3 UR7, UR9, UR7, URZ ;  /* 0x0000000709077290 */ /* 0x000fe2000fffe03f */
[----:B--2---:R-:W-:Y:S01]  /*9620*/  IMAD R9, R0, c[0x0][0x550], R9 ;  /* 0x0001540000097a24 */ /* 0x004fe200078e0209 */
[CC--:B------:R-:W-:Y:S01]  /*9630*/  LEA.HI R0, R5.reuse, R7.reuse, RZ, 0x5 ;  /* 0x0000000705007211 */ /* 0x0c0fe200078f28ff */
[----:B------:R-:W-:Y:S01]  /*9640*/  UIMAD UR4, UR11, UR5, UR4 ;  /* 0x000000050b0472a4 */ /* 0x000fe2000f8e0204 */
[----:B------:R-:W-:-:S02]  /*9650*/  LEA.HI R5, R5, R7, RZ, 0x2 ;  /* 0x0000000705057211 */ /* 0x000fc400078f10ff */
[----:B------:R-:W-:Y:S01]  /*9660*/  LOP3.LUT R4, R0, 0xffffffe0, RZ, 0xc0, !PT ;  /* 0xffffffe000047812 */ /* 0x000fe200078ec0ff */
[----:B------:R-:W-:Y:S01]  /*9670*/  UIADD3 UR4, UR15, UR4, URZ ;  /* 0x000000040f047290 */ /* 0x000fe2000fffe03f */
[--C-:B------:R-:W-:Y:S02]  /*9680*/  SHF.R.S32.HI R6, RZ, 0x5, R0.reuse ;  /* 0x00000005ff067819 */ /* 0x100fe40000011400 */
[----:B------:R-:W-:Y:S01]  /*9690*/  SHF.R.S32.HI R0, RZ, 0x1f, R0 ;  /* 0x0000001fff007819 */ /* 0x000fe20000011400 */
[----:B------:R-:W-:Y:S01]  /*96a0*/  IMAD.IADD R12, R7, 0x1, -R4 ;  /* 0x00000001070c7824 */ /* 0x000fe200078e0a04 */
[----:B------:R-:W-:Y:S01]  /*96b0*/  LOP3.LUT R3, R5, 0xfffffffc, RZ, 0xc0, !PT ;  /* 0xfffffffc05037812 */ /* 0x000fe200078ec0ff */
[----:B------:R-:W-:Y:S01]  /*96c0*/  IMAD.MOV.U32 R4, RZ, RZ, R2 ;  /* 0x000000ffff047224 */ /* 0x000fe200078e0002 */
[----:B------:R-:W-:Y:S01]  /*96d0*/  LEA.HI R0, R0, R6, RZ, 0x3 ;  /* 0x0000000600007211 */ /* 0x000fe200078f18ff */
[----:B------:R-:W-:Y:S01]  /*96e0*/  IMAD.U32 R5, RZ, RZ, UR7 ;  /* 0x00000007ff057e24 */ /* 0x000fe2000f8e00ff */
[----:B------:R-:W-:Y:S01]  /*96f0*/  IADD3 R7, -R3, R7, RZ ;  /* 0x0000000703077210 */ /* 0x000fe20007ffe1ff */
[----:B------:R-:W-:Y:S01]  /*9700*/  IMAD.U32 R3, RZ, RZ, UR15 ;  /* 0x0000000fff037e24 */ /* 0x000fe2000f8e00ff */
[----:B------:R-:W-:Y:S01]  /*9710*/  LOP3.LUT R0, R0, 0xffffff8, RZ, 0xc0, !PT ;  /* 0x0ffffff800007812 */ /* 0x000fe200078ec0ff */
[----:B---3--:R-:W-:Y:S01]  /*9720*/  IMAD.WIDE.U32 R4, R10, c[0x0][0x4d8], R4 ;  /* 0x000136000a047a25 */ /* 0x008fe200078e0004 */
[----:B------:R-:W-:-:S02]  /*9730*/  SHF.R.S32.HI R2, RZ, 0x1f, R12 ;  /* 0x0000001fff027819 */ /* 0x000fc4000001140c */
[----:B------:R-:W-:Y:S01]  /*9740*/  SHF.R.S32.HI R11, RZ, 0x1f, R10 ;  /* 0x0000001fff0b7819 */ /* 0x000fe2000001140a */
[----:B------:R-:W-:Y:S01]  /*9750*/  IMAD.IADD R8, R6, 0x1, -R0 ;  /* 0x0000000106087824 */ /* 0x000fe200078e0a00 */
[C---:B------:R-:W-:Y:S02]  /*9760*/  LEA.HI R0, R7.reuse, R7, RZ, 0x1 ;  /* 0x0000000707007211 */ /* 0x040fe400078f08ff */
[----:B------:R-:W-:Y:S01]  /*9770*/  LEA.HI R16, R2, R12, RZ, 0x2 ;  /* 0x0000000c02107211 */ /* 0x000fe200078f10ff */
[----:B------:R-:W-:Y:S01]  /*9780*/  IMAD.U32 R2, RZ, RZ, UR14 ;  /* 0x0000000eff027e24 */ /* 0x000fe2000f8e00ff */
[----:B------:R-:W-:Y:S02]  /*9790*/  LOP3.LUT R0, R0, 0x1ffffffe, RZ, 0xc0, !PT ;  /* 0x1ffffffe00007812 */ /* 0x000fe400078ec0ff */
[----:B------:R-:W-:Y:S02]  /*97a0*/  SHF.R.S32.HI R6, RZ, 0x2, R16 ;  /* 0x00000002ff067819 */ /* 0x000fe40000011410 */
[----:B------:R-:W-:Y:S01]  /*97b0*/  MOV R3, UR4 ;  /* 0x0000000400037c02 */ /* 0x000fe20008000f00 */
[----:B------:R-:W-:-:S02]  /*97c0*/  IMAD.IADD R0, R7, 0x1, -R0 ;  /* 0x0000000107007824 */ /* 0x000fc400078e0a00 */
[----:B------:R-:W-:Y:S02]  /*97d0*/  IMAD R13, R8, 0x10, R6 ;  /* 0x00000010080d7824 */ /* 0x000fe400078e0206 */
[C---:B------:R-:W-:Y:S02]  /*97e0*/  IMAD R8, R11.reuse, c[0x0][0x4d8], RZ ;  /* 0x000136000b087a24 */ /* 0x040fe400078e02ff */
[----:B------:R-:W-:Y:S01]  /*97f0*/  IMAD R7, R11, c[0x0][0x440], RZ ;  /* 0x000110000b077a24 */ /* 0x000fe200078e02ff */
[----:B------:R-:W-:Y:S01]  /*9800*/  LEA R0, R0, R13, 0x3 ;  /* 0x0000000d00007211 */ /* 0x000fe200078e18ff */
[C---:B------:R-:W-:Y:S02]  /*9810*/  IMAD R8, R10.reuse, c[0x0][0x4dc], R8 ;  /* 0x000137000a087a24 */ /* 0x040fe400078e0208 */
[C---:B------:R-:W-:Y:S02]  /*9820*/  IMAD R7, R10.reuse, c[0x0][0x444], R7 ;  /* 0x000111000a077a24 */ /* 0x040fe400078e0207 */
[----:B----4-:R-:W-:Y:S01]  /*9830*/  IMAD R6, R17, 0x80, R0 ;  /* 0x0000008011067824 */ /* 0x010fe200078e0200 */
[----:B------:R-:W-:Y:S01]  /*9840*/  SHF.R.S32.HI R0, RZ, 0x1f, R9 ;  /* 0x0000001fff007819 */ /* 0x000fe20000011409 */
[----:B------:R-:W-:-:S04]  /*9850*/  IMAD.WIDE.U32 R2, R10, c[0x0][0x440], R2 ;  /* 0x000110000a027a25 */ /* 0x000fc800078e0002 */
[----:B------:R-:W-:Y:S01]  /*9860*/  @P1 IMAD.HI.U32 R10, R6, c[0x0][0x4ec], RZ ;  /* 0x00013b00060a1a27 */ /* 0x000fe200078e00ff */
[----:B------:R-:W-:-:S03]  /*9870*/  IADD3 R3, R3, R7, RZ ;  /* 0x0000000703037210 */ /* 0x000fc60007ffe0ff */
[----:B------:R-:W-:Y:S02]  /*9880*/  IMAD.IADD R5, R5, 0x1, R8 ;  /* 0x0000000105057824 */ /* 0x000fe400078e0208 */
[----:B------:R-:W-:Y:S01]  /*9890*/  IMAD.MOV.U32 R8, RZ, RZ, R6 ;  /* 0x000000ffff087224 */ /* 0x000fe200078e0006 */
[----:B------:R-:W-:Y:S01]  /*98a0*/  @P1 SHF.R.U32.HI R8, RZ, c[0x0][0x4f0], R10 ;  /* 0x00013c00ff081a19 */ /* 0x000fe2000001160a */
[C---:B------:R-:W-:Y:S02]  /*98b0*/  IMAD R7, R0.reuse, c[0x0][0x4e0], RZ ;  /* 0x0001380000077a24 */ /* 0x040fe400078e02ff */
[----:B------:R-:W-:Y:S02]  /*98c0*/  IMAD R0, R0, c[0x0][0x448], RZ ;  /* 0x0001120000007a24 */ /* 0x000fe400078e02ff */
[----:B------:R-:W-:Y:S02]  /*98d0*/  IMAD R11, R9, c[0x0][0x4e4], R7 ;  /* 0x00013900090b7a24 */ /* 0x000fe400078e0207 */
[----:B------:R-:W-:-:S02]  /*98e0*/  IMAD.MOV R7, RZ, RZ, -R8 ;  /* 0x000000ffff077224 */ /* 0x000fc400078e0a08 */
[C---:B------:R-:W-:Y:S01]  /*98f0*/  IMAD R10, R9.reuse, c[0x0][0x44c], R0 ;  /* 0x00011300090a7a24 */ /* 0x040fe200078e0200 */
[----:B------:R-:W-:Y:S01]  /*9900*/  MOV R0, R6 ;  /* 0x0000000600007202 */ /* 0x000fe20000000f00 */
[----:B------:R-:W-:-:S04]  /*9910*/  IMAD.WIDE.U32 R2, R9, c[0x0][0x448], R2 ;  /* 0x0001120009027a25 */ /* 0x000fc800078e0002 */
[----:B------:R-:W-:-:S04]  /*9920*/  IMAD.WIDE.U32 R4, R9, c[0x0][0x4e0], R4 ;  /* 0x0001380009047a25 */ /* 0x000fc800078e0004 */
[----:B------:R-:W-:Y:S01]  /*9930*/  @P1 IMAD.HI.U32 R9, R6, c[0x0][0x4ec], RZ ;  /* 0x00013b0006091a27 */ /* 0x000fe200078e00ff */
[----:B------:R-:W-:Y:S01]  /*9940*/  BAR.SYNC.DEFER_BLOCKING 0x1, 0x100 ;  /* 0x0044000000007b1d */ /* 0x000fe20000010000 */
[----:B------:R-:W-:Y:S02]  /*9950*/  IADD3 R4, P0, R8, R4, RZ ;  /* 0x0000000408047210 */ /* 0x000fe40007f1e0ff */
[----:B------:R-:W-:Y:S01]  /*9960*/  IMAD R7, R7, c[0x0][0x4e8], R6 ;  /* 0x00013a0007077a24 */ /* 0x000fe200078e0206 */
[----:B------:R-:W-:Y:S01]  /*9970*/  @P1 SHF.R.U32.HI R0, RZ, c[0x0][0x4f0], R9 ;  /* 0x00013c00ff001a19 */ /* 0x000fe20000011609 */
[----:B------:R-:W-:Y:S01]  /*9980*/  IMAD.IADD R3, R3, 0x1, R10 ;  /* 0x0000000103037824 */ /* 0x000fe200078e020a */
[----:B------:R-:W-:Y:S02]  /*9990*/  SHF.R.S32.HI R10, RZ, 0x1f, R8 ;  /* 0x0000001fff0a7819 */ /* 0x000fe40000011408 */
[----:B------:R-:W-:Y:S01]  /*99a0*/  SHF.R.S32.HI R9, RZ, 0x1f, R7 ;  /* 0x0000001fff097819 */ /* 0x000fe20000011407 */
[----:B------:R-:W-:Y:S01]  /*99b0*/  IMAD.WIDE.U32 R2, R0, c[0x0][0x430], R2 ;  /* 0x00010c0000027a25 */ /* 0x000fe200078e0002 */
[----:B------:R-:W-:-:S02]  /*99c0*/  IADD3.X R5, R10, R5, R11, P0, !PT ;  /* 0x000000050a057210 */ /* 0x000fc400007fe40b */
[----:B------:R-:W-:Y:S01]  /*99d0*/  IADD3 R8, -R0, RZ, RZ ;  /* 0x000000ff00087210 */ /* 0x000fe20007ffe1ff */
[----:B------:R-:W-:Y:S01]  /*99e0*/  IMAD R9, R9, c[0x0][0x4c8], RZ ;  /* 0x0001320009097a24 */ /* 0x000fe200078e02ff */
[----:B------:R-:W-:Y:S01]  /*99f0*/  SHF.R.S32.HI R10, RZ, 0x1f, R0 ;  /* 0x0000001fff0a7819 */ /* 0x000fe20000011400 */
[----:B------:R-:W-:Y:S01]  /*9a00*/  IMAD.WIDE.U32 R4, R7, c[0x0][0x4c8], R4 ;  /* 0x0001320007047a25 */ /* 0x000fe200078e0004 */
[----:B------:R-:W-:-:S03]  /*9a10*/  LOP3.LUT P1, RZ, R12, 0x3, RZ, 0xc0, !PT ;  /* 0x000000030cff7812 */ /* 0x000fc6000782c0ff */
[----:B------:R-:W-:Y:S01]  /*9a20*/  IMAD R7, R7, c[0x0][0x4cc], R9 ;  /* 0x0001330007077a24 */ /* 0x000fe200078e0209 */
[----:B------:R-:W-:Y:S01]  /*9a30*/  LEA R9, P0, R4, c[0x0][0x4a8], 0x2 ;  /* 0x00012a0004097a11 */ /* 0x000fe200078010ff */
[----:B------:R-:W-:Y:S02]  /*9a40*/  IMAD R8, R8, c[0x0][0x4e8], R6 ;  /* 0x00013a0008087a24 */ /* 0x000fe400078e0206 */
[----:B------:R-:W-:Y:S01]  /*9a50*/  IMAD R6, R10, c[0x0][0x430], RZ ;  /* 0x00010c000a067a24 */ /* 0x000fe200078e02ff */
[----:B------:R-:W-:Y:S01]  /*9a60*/  LEA R10, R17, R13, 0x7 ;  /* 0x0000000d110a7211 */ /* 0x000fe200078e38ff */
[----:B------:R-:W-:Y:S02]  /*9a70*/  IMAD.IADD R5, R5, 0x1, R7 ;  /* 0x0000000105057824 */ /* 0x000fe400078e0207 */
[----:B------:R-:W-:Y:S01]  /*9a80*/  IMAD R0, R0, c[0x0][0x434], R6 ;  /* 0x00010d0000007a24 */ /* 0x000fe200078e0206 */
[----:B------:R-:W-:Y:S02]  /*9a90*/  SHF.R.S32.HI R6, RZ, 0x1f, R8 ;  /* 0x0000001fff067819 */ /* 0x000fe40000011408 */
[----:B------:R-:W-:Y:S01]  /*9aa0*/  LEA.HI.X R5, R4, c[0x0][0x4ac], R5, 0x2, P0 ;  /* 0x00012b0004057a11 */ /* 0x000fe200000f1405 */
[----:B------:R-:W-:Y:S01]  /*9ab0*/  IMAD.IADD R3, R3, 0x1, R0 ;  /* 0x0000000103037824 */ /* 0x000fe200078e0200 */
[----:B------:R-:W-:Y:S01]  /*9ac0*/  SHFL.IDX PT, R4, R9, 0x1, 0x1c1f ;  /* 0x003c1f0009047f89 */ /* 0x000fe200000e0000 */
[----:B------:R-:W-:-:S02]  /*9ad0*/  IMAD R0, R6, c[0x0][0x428], RZ ;  /* 0x00010a0006007a24 */ /* 0x000fc400078e02ff */
[C---:B------:R-:W-:Y:S01]  /*9ae0*/  IMAD.WIDE.U32 R2, R8.reuse, c[0x0][0x428], R2 ;  /* 0x00010a0008027a25 */ /* 0x040fe200078e0002 */
[----:B------:R1:W-:Y:S03]  /*9af0*/  SHFL.IDX PT, R6, R9, RZ, 0x1c1f ;  /* 0x001c1fff09067589 */ /* 0x0003e600000e0000 */
[----:B------:R-:W-:Y:S01]  /*9b00*/  IMAD R0, R8, c[0x0][0x42c], R0 ;  /* 0x00010b0008007a24 */ /* 0x000fe200078e0200 */
[----:B------:R-:W2:Y:S01]  /*9b10*/  SHFL.IDX PT, R7, R5, RZ, 0x1c1f ;  /* 0x001c1fff05077589 */ /* 0x000ea200000e0000 */
[----:B------:R-:W-:-:S03]  /*9b20*/  IADD3 R8, R10, 0x8, RZ ;  /* 0x000000080a087810 */ /* 0x000fc60007ffe0ff */
[----:B------:R-:W3:Y:S01]  /*9b30*/  SHFL.IDX PT, R5, R5, 0x1, 0x1c1f ;  /* 0x003c1f0005057f89 */ /* 0x000ee200000e0000 */
[----:B------:R-:W-:Y:S01]  /*9b40*/  IADD3 R0, R3, R0, RZ ;  /* 0x0000000003007210 */ /* 0x000fe20007ffe0ff */
[----:B-1----:R-:W-:Y:S01]  /*9b50*/  IMAD R9, R18, c[0x0][0x388], RZ ;  /* 0x0000e20012097a24 */ /* 0x002fe200078e02ff */
[----:B------:R-:W-:-:S04]  /*9b60*/  LEA R18, P0, R2, c[0x0][0x400], 0x2 ;  /* 0x0001000002127a11 */ /* 0x000fc800078010ff */
[-C--:B------:R-:W-:Y:S02]  /*9b70*/  ISETP.GE.OR P2, PT, R10, R9.reuse, P1 ;  /* 0x000000090a00720c */ /* 0x080fe40000f46670 */
[-C--:B------:R-:W-:Y:S02]  /*9b80*/  ISETP.GE.OR P1, PT, R8, R9.reuse, P1 ;  /* 0x000000090800720c */ /* 0x080fe40000f26670 */
[----:B------:R-:W-:Y:S02]  /*9b90*/  LEA.HI.X R17, R2, c[0x0][0x404], R0, 0x2, P0 ;  /* 0x0001010002117a11 */ /* 0x000fe400000f1400 */
[----:B------:R-:W-:Y:S01]  /*9ba0*/  LOP3.LUT R0, R16, 0x7ffffffc, RZ, 0xc0, !PT ;  /* 0x7ffffffc10007812 */ /* 0x000fe200078ec0ff */
[----:B------:R1:W4:Y:S01]  /*9bb0*/  SHFL.IDX PT, R2, R18, RZ, 0x1c1f ;  /* 0x001c1fff12027589 */ /* 0x00032200000e0000 */
[----:B------:R-:W-:-:S03]  /*9bc0*/  ISETP.GE.AND P0, PT, R8, R9, PT ;  /* 0x000000090800720c */ /* 0x000fc60003f06270 */
[----:B------:R-:W-:Y:S01]  /*9bd0*/  IMAD.IADD R0, R12, 0x1, -R0 ;  /* 0x000000010c007824 */ /* 0x000fe200078e0a00 */
[----:B------:R1:W1:Y:S04]  /*9be0*/  SHFL.IDX PT, R3, R17, RZ, 0x1c1f ;  /* 0x001c1fff11037589 */ /* 0x00026800000e0000 */
[----:B--2---:R2:W-:Y:S01]  /*9bf0*/  @!P2 ST.E [R6.64], R14 ;  /* 0x0000000e0600a985 */ /* 0x0045e2000c10190c */
[----:B------:R-:W-:-:S03]  /*9c00*/  SHF.L.U32 R0, R0, 0x1, RZ ;  /* 0x0000000100007819 */ /* 0x000fc600000006ff */
[----:B---3--:R2:W-:Y:S01]  /*9c10*/  @!P1 ST.E [R4.64], R15 ;  /* 0x0000000f04009985 */ /* 0x0085e2000c10190c */
[----:B------:R-:W-:-:S13]  /*9c20*/  ISETP.GE.AND P1, PT, R10, R9, PT ;  /* 0x000000090a00720c */ /* 0x000fda0003f26270 */
[----:B------:R-:W-:Y:S05]  /*9c30*/  @P1 BRA `(.L_x_8) ;  /* 0x00000bd000001947 */ /* 0x000fea0003800000 */
[C---:B----4-:R-:W-:Y:S02]  /*9c40*/  ISETP.GE.AND P2, PT, R0.reuse, c[0x0][0x3c8], PT ;  /* 0x0000f20000007a0c */ /* 0x050fe40003f46270 */
[C---:B--2---:R-:W-:Y:S02]  /*9c50*/  IADD3 R5, R0.reuse, 0x8, RZ ;  /* 0x0000000800057810 */ /* 0x044fe40007ffe0ff */
[----:B------:R-:W-:Y:S02]  /*9c60*/  IADD3 R4, R0, 0x10, RZ ;  /* 0x0000001000047810 */ /* 0x000fe40007ffe0ff */
[----:B------:R-:W-:Y:S02]  /*9c70*/  ISETP.GE.AND P6, PT, R5, c[0x0][0x3c8], PT ;  /* 0x0000f20005007a0c */ /* 0x000fe40003fc6270 */
[----:B------:R-:W-:Y:S02]  /*9c80*/  ISETP.GE.AND P1, PT, R4, c[0x0][0x3c8], PT ;  /* 0x0000f20004007a0c */ /* 0x000fe40003f26270 */
[----:B------:R-:W-:-:S02]  /*9c90*/  IADD3 R8, R0, 0x18, RZ ;  /* 0x0000001800087810 */ /* 0x000fc40007ffe0ff */
[C---:B------:R-:W-:Y:S01]  /*9ca0*/  IADD3 R10, R0.reuse, 0x20, RZ ;  /* 0x00000020000a7810 */ /* 0x040fe20007ffe0ff */
[C---:B-1----:R-:W-:Y:S01]  /*9cb0*/  @!P2 IMAD.WIDE R6, R0.reuse, 0x4, R2 ;  /* 0x000000040006a825 */ /* 0x042fe200078e0202 */
[C---:B------:R-:W-:Y:S02]  /*9cc0*/  IADD3 R11, R0.reuse, 0x28, RZ ;  /* 0x00000028000b7810 */ /* 0x040fe40007ffe0ff */
[----:B------:R-:W-:Y:S02]  /*9cd0*/  IADD3 R9, R0, 0x30, RZ ;  /* 0x0000003000097810 */ /* 0x000fe40007ffe0ff */
[----:B------:R1:W-:Y:S01]  /*9ce0*/  @!P2 ST.E.64 [R6.64], R36 ;  /* 0x000000240600a985 */ /* 0x0003e2000c101b0c */
[----:B------:R-:W-:Y:S02]  /*9cf0*/  ISETP.GE.AND P5, PT, R8, c[0x0][0x3c8], PT ;  /* 0x0000f20008007a0c */ /* 0x000fe40003fa6270 */
[----:B------:R-:W-:Y:S02]  /*9d00*/  @!P1 LEA.HI R4, R4, R4, RZ, 0x1 ;  /* 0x0000000404049211 */ /* 0x000fe400078f08ff */
[----:B------:R-:W-:-:S02]  /*9d10*/  ISETP.GE.AND P4, PT, R10, c[0x0][0x3c8], PT ;  /* 0x0000f2000a007a0c */ /* 0x000fc40003f86270 */
[----:B------:R-:W-:Y:S02]  /*9d20*/  @!P1 LOP3.LUT R4, R4, 0xfffffffe, RZ, 0xc0, !PT ;  /* 0xfffffffe04049812 */ /* 0x000fe400078ec0ff */
[----:B------:R-:W-:Y:S02]  /*9d30*/  ISETP.GE.AND P3, PT, R11, c[0x0][0x3c8], PT ;  /* 0x0000f2000b007a0c */ /* 0x000fe40003f66270 */
[----:B------:R-:W-:Y:S02]  /*9d40*/  ISETP.GE.AND P2, PT, R9, c[0x0][0x3c8], PT ;  /* 0x0000f20009007a0c */ /* 0x000fe40003f46270 */
[C---:B------:R-:W-:Y:S02]  /*9d50*/  IADD3 R13, R0.reuse, 0x38, RZ ;  /* 0x00000038000d7810 */ /* 0x040fe40007ffe0ff */
[----:B------:R-:W-:Y:S02]  /*9d60*/  IADD3 R12, R0, 0x40, RZ ;  /* 0x00000040000c7810 */ /* 0x000fe40007ffe0ff */
[----:B-1----:R-:W-:Y:S01]  /*9d70*/  @!P6 LEA.HI R6, R5, R5, RZ, 0x1 ;  /* 0x000000050506e211 */ /* 0x002fe200078f08ff */
[----:B------:R-:W-:-:S03]  /*9d80*/  @!P1 IMAD.WIDE R4, R4, 0x4, R2 ;  /* 0x0000000404049825 */ /* 0x000fc600078e0202 */
[----:B------:R-:W-:-:S05]  /*9d90*/  @!P6 LOP3.LUT R6, R6, 0xfffffffe, RZ, 0xc0, !PT ;  /* 0xfffffffe0606e812 */ /* 0x000fca00078ec0ff */
[----:B------:R-:W-:-:S05]  /*9da0*/  @!P6 IMAD.WIDE R6, R6, 0x4, R2 ;  /* 0x000000040606e825 */ /* 0x000fca00078e0202 */
[----:B------:R1:W-:Y:S01]  /*9db0*/  @!P6 ST.E.64 [R6.64], R40 ;  /* 0x000000280600e985 */ /* 0x0003e2000c101b0c */
[----:B------:R-:W-:-:S03]  /*9dc0*/  ISETP.GE.AND P6, PT, R13, c[0x0][0x3c8], PT ;  /* 0x0000f2000d007a0c */ /* 0x000fc60003fc6270 */
[----:B------:R2:W-:Y:S01]  /*9dd0*/  @!P1 ST.E.64 [R4.64], R44 ;  /* 0x0000002c04009985 */ /* 0x0005e2000c101b0c */
[----:B------:R-:W-:Y:S02]  /*9de0*/  ISETP.GE.AND P1, PT, R12, c[0x0][0x3c8], PT ;  /* 0x0000f2000c007a0c */ /* 0x000fe40003f26270 */
[----:B-1----:R-:W-:Y:S02]  /*9df0*/  @!P4 LEA.HI R7, R10, R10, RZ, 0x1 ;  /* 0x0000000a0a07c211 */ /* 0x002fe400078f08ff */
[----:B------:R-:W-:Y:S02]  /*9e00*/  @!P3 LEA.HI R6, R11, R11, RZ, 0x1 ;  /* 0x0000000b0b06b211 */ /* 0x000fe400078f08ff */
[----:B--2---:R-:W-:Y:S02]  /*9e10*/  @!P5 LEA.HI R4, R8, R8, RZ, 0x1 ;  /* 0x000000080804d211 */ /* 0x004fe400078f08ff */
[----:B------:R-:W-:Y:S02]  /*9e20*/  @!P2 LEA.HI R5, R9, R9, RZ, 0x1 ;  /* 0x000000090905a211 */ /* 0x000fe400078f08ff */
[----:B------:R-:W-:-:S02]  /*9e30*/  @!P5 LOP3.LUT R4, R4, 0xfffffffe, RZ, 0xc0, !PT ;  /* 0xfffffffe0404d812 */ /* 0x000fc400078ec0ff */
[----:B------:R-:W-:Y:S02]  /*9e40*/  @!P4 LOP3.LUT R7, R7, 0xfffffffe, RZ, 0xc0, !PT ;  /* 0xfffffffe0707c812 */ /* 0x000fe400078ec0ff */
[----:B------:R-:W-:Y:S01]  /*9e50*/  @!P3 LOP3.LUT R6, R6, 0xfffffffe, RZ, 0xc0, !PT ;  /* 0xfffffffe0606b812 */ /* 0x000fe200078ec0ff */
[----:B------:R-:W-:Y:S01]  /*9e60*/  @!P5 IMAD.WIDE R10, R4, 0x4, R2 ;  /* 0x00000004040ad825 */ /* 0x000fe200078e0202 */
[----:B------:R-:W-:-:S03]  /*9e70*/  @!P2 LOP3.LUT R5, R5, 0xfffffffe, RZ, 0xc0, !PT ;  /* 0xfffffffe0505a812 */ /* 0x000fc600078ec0ff */
[--C-:B------:R-:W-:Y:S01]  /*9e80*/  @!P4 IMAD.WIDE R8, R7, 0x4, R2.reuse ;  /* 0x000000040708c825 */ /* 0x100fe200078e0202 */
[----:B------:R1:W-:Y:S03]  /*9e90*/  @!P5 ST.E.64 [R10.64], R48 ;  /* 0x000000300a00d985 */ /* 0x0003e6000c101b0c */
[--C-:B------:R-:W-:Y:S01]  /*9ea0*/  @!P3 IMAD.WIDE R6, R6, 0x4, R2.reuse ;  /* 0x000000040606b825 */ /* 0x100fe200078e0202 */
[----:B------:R2:W-:Y:S03]  /*9eb0*/  @!P4 ST.E.64 [R8.64], R52 ;  /* 0x000000340800c985 */ /* 0x0005e6000c101b0c */
[----:B------:R-:W-:Y:S01]  /*9ec0*/  @!P2 IMAD.WIDE R4, R5, 0x4, R2 ;  /* 0x000000040504a825 */ /* 0x000fe200078e0202 */
[----:B------:R3:W-:Y:S04]  /*9ed0*/  @!P3 ST.E.64 [R6.64], R56 ;  /* 0x000000380600b985 */ /* 0x0007e8000c101b0c */
[----:B------:R4:W-:Y:S01]  /*9ee0*/  @!P2 ST.E.64 [R4.64], R60 ;  /* 0x0000003c0400a985 */ /* 0x0009e2000c101b0c */
[----:B-1----:R-:W-:-:S02]  /*9ef0*/  IADD3 R10, R0, 0x58, RZ ;  /* 0x00000058000a7810 */ /* 0x002fc40007ffe0ff */
[C---:B------:R-:W-:Y:S02]  /*9f00*/  IADD3 R11, R0.reuse, 0x60, RZ ;  /* 0x00000060000b7810 */ /* 0x040fe40007ffe0ff */
[C---:B--2---:R-:W-:Y:S02]  /*9f10*/  IADD3 R8, R0.reuse, 0x48, RZ ;  /* 0x0000004800087810 */ /* 0x044fe40007ffe0ff */
[----:B------:R-:W-:Y:S02]  /*9f20*/  IADD3 R9, R0, 0x50, RZ ;  /* 0x0000005000097810 */ /* 0x000fe40007ffe0ff */
[----:B---3--:R-:W-:Y:S02]  /*9f30*/  @!P6 LEA.HI R6, R13, R13, RZ, 0x1 ;  /* 0x0000000d0d06e211 */ /* 0x008fe400078f08ff */
[----:B------:R-:W-:Y:S02]  /*9f40*/  ISETP.GE.AND P5, PT, R8, c[0x0][0x3c8], PT ;  /* 0x0000f20008007a0c */ /* 0x000fe40003fa6270 */
[----:B----4-:R-:W-:-:S02]  /*9f50*/  @!P1 LEA.HI R4, R12, R12, RZ, 0x1 ;  /* 0x0000000c0c049211 */ /* 0x010fc400078f08ff */
[----:B------:R-:W-:Y:S02]  /*9f60*/  @!P6 LOP3.LUT R6, R6, 0xfffffffe, RZ, 0xc0, !PT ;  /* 0xfffffffe0606e812 */ /* 0x000fe400078ec0ff */
[----:B------:R-:W-:Y:S02]  /*9f70*/  ISETP.GE.AND P4, PT, R9, c[0x0][0x3c8], PT ;  /* 0x0000f20009007a0c */ /* 0x000fe40003f86270 */
[----:B------:R-:W-:Y:S01]  /*9f80*/  @!P1 LOP3.LUT R4, R4, 0xfffffffe, RZ, 0xc0, !PT ;  /* 0xfffffffe04049812 */ /* 0x000fe200078ec0ff */
[--C-:B------:R-:W-:Y:S01]  /*9f90*/  @!P6 IMAD.WIDE R6, R6, 0x4, R2.reuse ;  /* 0x000000040606e825 */ /* 0x100fe200078e0202 */
[----:B------:R-:W-:Y:S02]  /*9fa0*/  ISETP.GE.AND P3, PT, R10, c[0x0][0x3c8], PT ;  /* 0x0000f2000a007a0c */ /* 0x000fe40003f66270 */
[----:B------:R-:W-:Y:S01]  /*9fb0*/  ISETP.GE.AND P2, PT, R11, c[0x0][0x3c8], PT ;  /* 0x0000f2000b007a0c */ /* 0x000fe20003f46270 */
[----:B------:R-:W-:Y:S01]  /*9fc0*/  @!P1 IMAD.WIDE R4, R4, 0x4, R2 ;  /* 0x0000000404049825 */ /* 0x000fe200078e0202 */
[----:B------:R1:W-:Y:S01]  /*9fd0*/  @!P6 ST.E.64 [R6.64], R64 ;  /* 0x000000400600e985 */ /* 0x0003e2000c101b0c */
[----:B------:R-:W-:-:S02]  /*9fe0*/  IADD3 R13, R0, 0x68, RZ ;  /* 0x00000068000d7810 */ /* 0x000fc40007ffe0ff */
[----:B------:R-:W-:Y:S01]  /*9ff0*/  IADD3 R12, R0, 0x70, RZ ;  /* 0x00000070000c7810 */ /* 0x000fe20007ffe0ff */
[----:B------:R2:W-:Y:S01]  /*a000*/  @!P1 ST.E.64 [R4.64], R68 ;  /* 0x0000004404009985 */ /* 0x0005e2000c101b0c */
[----:B------:R-:W-:Y:S02]  /*a010*/  ISETP.GE.AND P6, PT, R13, c[0x0][0x3c8], PT ;  /* 0x0000f2000d007a0c */ /* 0x000fe40003fc6270 */
[----:B------:R-:W-:Y:S02]  /*a020*/  ISETP.GE.AND P1, PT, R12, c[0x0][0x3c8], PT ;  /* 0x0000f2000c007a0c */ /* 0x000fe40003f26270 */
[----:B-1----:R-:W-:Y:S02]  /*a030*/  @!P4 LEA.HI R7, R9, R9, RZ, 0x1 ;  /* 0x000000090907c211 */ /* 0x002fe400078f08ff */
[----:B------:R-:W-:Y:S02]  /*a040*/  @!P3 LEA.HI R6, R10, R10, RZ, 0x1 ;  /* 0x0000000a0a06b211 */ /* 0x000fe400078f08ff */
[----:B--2---:R-:W-:-:S02]  /*a050*/  @!P5 LEA.HI R4, R8, R8, RZ, 0x1 ;  /* 0x000000080804d211 */ /* 0x004fc400078f08ff */
[----:B------:R-:W-:Y:S02]  /*a060*/  @!P2 LEA.HI R5, R11, R11, RZ, 0x1 ;  /* 0x0000000b0b05a211 */ /* 0x000fe400078f08ff */
[----:B------:R-:W-:Y:S02]  /*a070*/  @!P5 LOP3.LUT R4, R4, 0xfffffffe, RZ, 0xc0, !PT ;  /* 0xfffffffe0404d812 */ /* 0x000fe400078ec0ff */
        /* <DEDUP_REMOVED lines=18> */
[----:B------:R-:W-:Y:S02]  /*a1a0*/  ISETP.GE.AND P4, PT, R9, c[0x0][0x3c8], PT ;  /* 0x0000f20009007a0c */ /* 0x000fe40003f86270 */
[----:B------:R-:W-:Y:S02]  /*a1b0*/  @!P6 LOP3.LUT R6, R6, 0xfffffffe, RZ, 0xc0, !PT ;  /* 0xfffffffe0606e812 */ /* 0x000fe400078ec0ff */
[----:B------:R-:W-:Y:S02]  /*a1c0*/  @!P1 LOP3.LUT R4, R4, 0xfffffffe, RZ, 0xc0, !PT ;  /* 0xfffffffe04049812 */ /* 0x000fe400078ec0ff */
[----:B------:R-:W-:Y:S01]  /*a1d0*/  ISETP.GE.AND P3, PT, R10, c[0x0][0x3c8], PT ;  /* 0x0000f2000a007a0c */ /* 0x000fe20003f66270 */
[--C-:B------:R-:W-:Y:S01]  /*a1e0*/  @!P6 IMAD.WIDE R6, R6, 0x4, R2.reuse ;  /* 0x000000040606e825 */ /* 0x100fe200078e0202 */
[----:B------:R-:W-:Y:S02]  /*a1f0*/  ISETP.GE.AND P2, PT, R11, c[0x0][0x3c8], PT ;  /* 0x0000f2000b007a0c */ /* 0x000fe40003f46270 */
[----:B------:R-:W-:Y:S01]  /*a200*/  IADD3 R12, R0, 0x98, RZ ;  /* 0x00000098000c7810 */ /* 0x000fe20007ffe0ff */
[----:B------:R-:W-:Y:S01]  /*a210*/  @!P1 IMAD.WIDE R4, R4, 0x4, R2 ;  /* 0x0000000404049825 */ /* 0x000fe200078e0202 */
[----:B------:R1:W-:Y:S01]  /*a220*/  @!P6 ST.E.64 [R6.64], R88 ;  /* 0x000000580600e985 */ /* 0x0003e2000c101b0c */
[----:B------:R-:W-:-:S03]  /*a230*/  IADD3 R13, R0, 0xa0, RZ ;  /* 0x000000a0000d7810 */ /* 0x000fc60007ffe0ff */
[----:B------:R2:W-:Y:S01]  /*a240*/  @!P1 ST.E.64 [R4.64], R92 ;  /* 0x0000005c04009985 */ /* 0x0005e2000c101b0c */
[----:B------:R-:W-:Y:S02]  /*a250*/  ISETP.GE.AND P1, PT, R12, c[0x0][0x3c8], PT ;  /* 0x0000f2000c007a0c */ /* 0x000fe40003f26270 */
[----:B------:R-:W-:Y:S02]  /*a260*/  ISETP.GE.AND P6, PT, R13, c[0x0][0x3c8], PT ;  /* 0x0000f2000d007a0c */ /* 0x000fe40003fc6270 */
[----:B-1----:R-:W-:Y:S02]  /*a270*/  @!P4 LEA.HI R7, R9, R9, RZ, 0x1 ;  /* 0x000000090907c211 */ /* 0x002fe400078f08ff */
[----:B------:R-:W-:Y:S02]  /*a280*/  @!P3 LEA.HI R6, R10, R10, RZ, 0x1 ;  /* 0x0000000a0a06b211 */ /* 0x000fe400078f08ff */
[----:B--2---:R-:W-:Y:S02]  /*a290*/  @!P5 LEA.HI R4, R8, R8, RZ, 0x1 ;  /* 0x000000080804d211 */ /* 0x004fe400078f08ff */
[----:B------:R-:W-:-:S02]  /*a2a0*/  @!P4 LOP3.LUT R7, R7, 0xfffffffe, RZ, 0xc0, !PT ;  /* 0xfffffffe0707c812 */ /* 0x000fc400078ec0ff */
[----:B------:R-:W-:Y:S02]  /*a2b0*/  @!P5 LOP3.LUT R4, R4, 0xfffffffe, RZ, 0xc0, !PT ;  /* 0xfffffffe0404d812 */ /* 0x000fe400078ec0ff */
[----:B------:R-:W-:Y:S02]  /*a2c0*/  @!P2 LEA.HI R5, R11, R11, RZ, 0x1 ;  /* 0x0000000b0b05a211 */ /* 0x000fe400078f08ff */
        /* <DEDUP_REMOVED lines=12> */
[----:B--2---:R-:W-:Y:S02]  /*a390*/  IADD3 R7, R0, 0xa8, RZ ;  /* 0x000000a800077810 */ /* 0x004fe40007ffe0ff */
[----:B------:R-:W-:Y:S02]  /*a3a0*/  @!P6 LEA.HI R6, R13, R13, RZ, 0x1 ;  /* 0x0000000d0d06e211 */ /* 0x000fe400078f08ff */
[----:B---3--:R-:W-:Y:S02]  /*a3b0*/  @!P1 LEA.HI R4, R12, R12, RZ, 0x1 ;  /* 0x0000000c0c049211 */ /* 0x008fe400078f08ff */
[----:B------:R-:W-:Y:S02]  /*a3c0*/  ISETP.GE.AND P5, PT, R7, c[0x0][0x3c8], PT ;  /* 0x0000f20007007a0c */ /* 0x000fe40003fa6270 */
[----:B------:R-:W-:-:S02]  /*a3d0*/  @!P1 LOP3.LUT R4, R4, 0xfffffffe, RZ, 0xc0, !PT ;  /* 0xfffffffe04049812 */ /* 0x000fc400078ec0ff */
[C---:B----4-:R-:W-:Y:S02]  /*a3e0*/  IADD3 R10, R0.reuse, 0xc0, RZ ;  /* 0x000000c0000a7810 */ /* 0x050fe40007ffe0ff */
[----:B------:R-:W-:Y:S01]  /*a3f0*/  IADD3 R12, R0, 0xc8, RZ ;  /* 0x000000c8000c7810 */ /* 0x000fe20007ffe0ff */
[----:B------:R-:W-:Y:S01]  /*a400*/  @!P1 IMAD.WIDE R4, R4, 0x4, R2 ;  /* 0x0000000404049825 */ /* 0x000fe200078e0202 */
[----:B------:R-:W-:Y:S02]  /*a410*/  ISETP.GE.AND P4, PT, R8, c[0x0][0x3c8], PT ;  /* 0x0000f20008007a0c */ /* 0x000fe40003f86270 */
[----:B------:R-:W-:Y:S02]  /*a420*/  ISETP.GE.AND P3, PT, R9, c[0x0][0x3c8], PT ;  /* 0x0000f20009007a0c */ /* 0x000fe40003f66270 */
[----:B------:R-:W-:Y:S01]  /*a430*/  @!P6 LOP3.LUT R6, R6, 0xfffffffe, RZ, 0xc0, !PT ;  /* 0xfffffffe0606e812 */ /* 0x000fe200078ec0ff */
[----:B------:R1:W-:Y:S01]  /*a440*/  @!P1 ST.E.64 [R4.64], R112 ;  /* 0x0000007004009985 */ /* 0x0003e2000c101b0c */
[----:B------:R-:W-:-:S02]  /*a450*/  ISETP.GE.AND P2, PT, R10, c[0x0][0x3c8], PT ;  /* 0x0000f2000a007a0c */ /* 0x000fc40003f46270 */
[----:B------:R-:W-:-:S13]  /*a460*/  ISETP.GE.AND P1, PT, R12, c[0x0][0x3c8], PT ;  /* 0x0000f2000c007a0c */ /* 0x000fda0003f26270 */
[----:B------:R-:W-:-:S04]  /*a470*/  @!P1 LEA.HI R12, R12, R12, RZ, 0x1 ;  /* 0x0000000c0c0c9211 */ /* 0x000fc800078f08ff */
[----:B------:R-:W-:Y:S01]  /*a480*/  @!P1 LOP3.LUT R12, R12, 0xfffffffe, RZ, 0xc0, !PT ;  /* 0xfffffffe0c0c9812 */ /* 0x000fe200078ec0ff */
[----:B-1----:R-:W-:Y:S01]  /*a490*/  @!P6 IMAD.WIDE R4, R6, 0x4, R2 ;  /* 0x000000040604e825 */ /* 0x002fe200078e0202 */
[----:B------:R-:W-:Y:S02]  /*a4a0*/  @!P5 LEA.HI R6, R7, R7, RZ, 0x1 ;  /* 0x000000070706d211 */ /* 0x000fe400078f08ff */
[----:B------:R-:W-:Y:S02]  /*a4b0*/  @!P2 LEA.HI R7, R10, R10, RZ, 0x1 ;  /* 0x0000000a0a07a211 */ /* 0x000fe400078f08ff */
[----:B------:R1:W-:Y:S01]  /*a4c0*/  @!P6 ST.E.64 [R4.64], R116 ;  /* 0x000000740400e985 */ /* 0x0003e2000c101b0c */
[----:B------:R-:W-:Y:S02]  /*a4d0*/  @!P5 LOP3.LUT R6, R6, 0xfffffffe, RZ, 0xc0, !PT ;  /* 0xfffffffe0606d812 */ /* 0x000fe400078ec0ff */
[----:B------:R-:W-:Y:S02]  /*a4e0*/  @!P2 LOP3.LUT R7, R7, 0xfffffffe, RZ, 0xc0, !PT ;  /* 0xfffffffe0707a812 */ /* 0x000fe400078ec0ff */
[----:B-1----:R-:W-:-:S02]  /*a4f0*/  @!P4 LEA.HI R5, R8, R8, RZ, 0x1 ;  /* 0x000000080805c211 */ /* 0x002fc400078f08ff */
[----:B------:R-:W-:Y:S02]  /*a500*/  @!P3 LEA.HI R4, R9, R9, RZ, 0x1 ;  /* 0x000000090904b211 */ /* 0x000fe400078f08ff */
[----:B------:R-:W-:Y:S02]  /*a510*/  @!P4 LOP3.LUT R8, R5, 0xfffffffe, RZ, 0xc0, !PT ;  /* 0xfffffffe0508c812 */ /* 0x000fe400078ec0ff */
[----:B------:R-:W-:Y:S01]  /*a520*/  @!P3 LOP3.LUT R10, R4, 0xfffffffe, RZ, 0xc0, !PT ;  /* 0xfffffffe040ab812 */ /* 0x000fe200078ec0ff */
[----:B------:R-:W-:-:S04]  /*a530*/  @!P5 IMAD.WIDE R4, R6, 0x4, R2 ;  /* 0x000000040604d825 */ /* 0x000fc800078e0202 */
[--C-:B------:R-:W-:Y:S01]  /*a540*/  @!P4 IMAD.WIDE R8, R8, 0x4, R2.reuse ;  /* 0x000000040808c825 */ /* 0x100fe200078e0202 */
[----:B------:R1:W-:Y:S03]  /*a550*/  @!P5 ST.E.64 [R4.64], R120 ;  /* 0x000000780400d985 */ /* 0x0003e6000c101b0c */
[--C-:B------:R-:W-:Y:S01]  /*a560*/  @!P3 IMAD.WIDE R10, R10, 0x4, R2.reuse ;  /* 0x000000040a0ab825 */ /* 0x100fe200078e0202 */
[----:B------:R2:W-:Y:S03]  /*a570*/  @!P4 ST.E.64 [R8.64], R124 ;  /* 0x0000007c0800c985 */ /* 0x0005e6000c101b0c */
[--C-:B------:R-:W-:Y:S01]  /*a580*/  @!P2 IMAD.WIDE R6, R7, 0x4, R2.reuse ;  /* 0x000000040706a825 */ /* 0x100fe200078e0202 */
[----:B------:R-:W-:Y:S04]  /*a590*/  @!P3 ST.E.64 [R10.64], R128 ;  /* 0x000000800a00b985 */ /* 0x000fe8000c101b0c */
[----:B------:R3:W-:Y:S01]  /*a5a0*/  @!P2 ST.E.64 [R6.64], R132 ;  /* 0x000000840600a985 */ /* 0x0007e2000c101b0c */
[----:B-1----:R-:W-:Y:S01]  /*a5b0*/  @!P1 IMAD.WIDE R4, R12, 0x4, R2 ;  /* 0x000000040c049825 */ /* 0x002fe200078e0202 */
[----:B--2---:R-:W-:-:S04]  /*a5c0*/  IADD3 R9, R0, 0xd0, RZ ;  /* 0x000000d000097810 */ /* 0x004fc80007ffe0ff */
[----:B------:R1:W-:Y:S01]  /*a5d0*/  @!P1 ST.E.64 [R4.64], R136 ;  /* 0x0000008804009985 */ /* 0x0003e2000c101b0c */
[----:B------:R-:W-:Y:S02]  /*a5e0*/  IADD3 R8, R0, 0xd8, RZ ;  /* 0x000000d800087810 */ /* 0x000fe40007ffe0ff */
[----:B------:R-:W-:Y:S02]  /*a5f0*/  ISETP.GE.AND P6, PT, R9, c[0x0][0x3c8], PT ;  /* 0x0000f20009007a0c */ /* 0x000fe40003fc6270 */
[----:B------:R-:W-:Y:S02]  /*a600*/  ISETP.GE.AND P5, PT, R8, c[0x0][0x3c8], PT ;  /* 0x0000f20008007a0c */ /* 0x000fe40003fa6270 */
[C---:B---3--:R-:W-:Y:S02]  /*a610*/  IADD3 R7, R0.reuse, 0xe0, RZ ;  /* 0x000000e000077810 */ /* 0x048fe40007ffe0ff */
[----:B------:R-:W-:Y:S02]  /*a620*/  IADD3 R6, R0, 0xe8, RZ ;  /* 0x000000e800067810 */ /* 0x000fe40007ffe0ff */
[----:B------:R-:W-:-:S02]  /*a630*/  ISETP.GE.AND P4, PT, R7, c[0x0][0x3c8], PT ;  /* 0x0000f20007007a0c */ /* 0x000fc40003f86270 */
[----:B------:R-:W-:-:S03]  /*a640*/  ISETP.GE.AND P3, PT, R6, c[0x0][0x3c8], PT ;  /* 0x0000f20006007a0c */ /* 0x000fc60003f66270 */
[----:B------:R-:W-:Y:S02]  /*a650*/  @!P6 LEA.HI R9, R9, R9, RZ, 0x1 ;  /* 0x000000090909e211 */ /* 0x000fe400078f08ff */
[----:B------:R-:W-:-:S04]  /*a660*/  @!P5 LEA.HI R10, R8, R8, RZ, 0x1 ;  /* 0x00000008080ad211 */ /* 0x000fc800078f08ff */
[----:B------:R-:W-:Y:S02]  /*a670*/  @!P5 LOP3.LUT R10, R10, 0xfffffffe, RZ, 0xc0, !PT ;  /* 0xfffffffe0a0ad812 */ /* 0x000fe400078ec0ff */
[----:B------:R-:W-:Y:S02]  /*a680*/  @!P4 LEA.HI R8, R7, R7, RZ, 0x1 ;  /* 0x000000070708c211 */ /* 0x000fe400078f08ff */
[----:B------:R-:W-:Y:S01]  /*a690*/  @!P3 LEA.HI R7, R6, R6, RZ, 0x1 ;  /* 0x000000060607b211 */ /* 0x000fe200078f08ff */
[----:B------:R-:W-:Y:S01]  /*a6a0*/  @!P5 IMAD.WIDE R10, R10, 0x4, R2 ;  /* 0x000000040a0ad825 */ /* 0x000fe200078e0202 */
[----:B------:R-:W-:Y:S02]  /*a6b0*/  @!P4 LOP3.LUT R8, R8, 0xfffffffe, RZ, 0xc0, !PT ;  /* 0xfffffffe0808c812 */ /* 0x000fe400078ec0ff */
[C---:B-1----:R-:W-:Y:S02]  /*a6c0*/  IADD3 R5, R0.reuse, 0xf0, RZ ;  /* 0x000000f000057810 */ /* 0x042fe40007ffe0ff */
[----:B------:R-:W-:-:S02]  /*a6d0*/  IADD3 R4, R0, 0xf8, RZ ;  /* 0x000000f800047810 */ /* 0x000fc40007ffe0ff */
[----:B------:R-:W-:Y:S02]  /*a6e0*/  ISETP.GE.AND P2, PT, R5, c[0x0][0x3c8], PT ;  /* 0x0000f20005007a0c */ /* 0x000fe40003f46270 */
[----:B------:R-:W-:Y:S02]  /*a6f0*/  ISETP.GE.AND P1, PT, R4, c[0x0][0x3c8], PT ;  /* 0x0000f20004007a0c */ /* 0x000fe40003f26270 */
[----:B------:R-:W-:-:S09]  /*a700*/  @!P3 LOP3.LUT R7, R7, 0xfffffffe, RZ, 0xc0, !PT ;  /* 0xfffffffe0707b812 */ /* 0x000fd200078ec0ff */
[----:B------:R-:W-:Y:S02]  /*a710*/  @!P2 LEA.HI R6, R5, R5, RZ, 0x1 ;  /* 0x000000050506a211 */ /* 0x000fe400078f08ff */
[----:B------:R-:W-:Y:S01]  /*a720*/  @!P6 LOP3.LUT R5, R9, 0xfffffffe, RZ, 0xc0, !PT ;  /* 0xfffffffe0905e812 */ /* 0x000fe200078ec0ff */
[--C-:B------:R-:W-:Y:S01]  /*a730*/  @!P4 IMAD.WIDE R8, R8, 0x4, R2.reuse ;  /* 0x000000040808c825 */ /* 0x100fe200078e0202 */
        /* <DEDUP_REMOVED lines=10> */
[----:B------:R1:W-:Y:S04]  /*a7e0*/  @!P3 ST.E.64 [R6.64], R152 ;  /* 0x000000980600b985 */ /* 0x0003e8000c101b0c */
[----:B------:R1:W-:Y:S04]  /*a7f0*/  @!P2 ST.E.64 [R4.64], R156 ;  /* 0x0000009c0400a985 */ /* 0x0003e8000c101b0c */
[----:B------:R1:W-:Y:S02]  /*a800*/  @!P1 ST.E.64 [R2.64], R160 ;  /* 0x000000a002009985 */ /* 0x0003e4000c101b0c */
.L_x_8:
[----:B----4-:R-:W-:Y:S05]  /*a810*/  BSYNC B0 ;  /* 0x0000000000007941 */ /* 0x010fea0003800000 */
.L_x_7:
[----:B-1----:R1:W3:Y:S04]  /*a820*/  SHFL.IDX PT, R3, R17, 0x1, 0x1c1f ;  /* 0x003c1f0011037f89 */ /* 0x0022e800000e0000 */
[----:B------:R1:W4:Y:S01]  /*a830*/  SHFL.IDX PT, R2, R18, 0x1, 0x1c1f ;  /* 0x003c1f0012027f89 */ /* 0x00032200000e0000 */
[----:B------:R-:W-:Y:S05]  /*a840*/  @P0 EXIT ;  /* 0x000000000000094d */ /* 0x000fea0003800000 */
[C---:B--2---:R-:W-:Y:S02]  /*a850*/  IADD3 R5, R0.reuse, 0x8, RZ ;  /* 0x0000000800057810 */ /* 0x044fe40007ffe0ff */
[----:B------:R-:W-:-:S02]  /*a860*/  IADD3 R4, R0, 0x10, RZ ;  /* 0x0000001000047810 */ /* 0x000fc40007ffe0ff */
[----:B------:R-:W-:Y:S02]  /*a870*/  ISETP.GE.AND P1, PT, R5, c[0x0][0x3c8], PT ;  /* 0x0000f20005007a0c */ /* 0x000fe40003f26270 */
[----:B------:R-:W-:Y:S02]  /*a880*/  ISETP.GE.AND P0, PT, R4, c[0x0][0x3c8], PT ;  /* 0x0000f20004007a0c */ /* 0x000fe40003f06270 */
[C---:B------:R-:W-:Y:S02]  /*a890*/  ISETP.GE.AND P2, PT, R0.reuse, c[0x0][0x3c8], PT ;  /* 0x0000f20000007a0c */ /* 0x040fe40003f46270 */
[C---:B------:R-:W-:Y:S02]  /*a8a0*/  IADD3 R11, R0.reuse, 0x18, RZ ;  /* 0x00000018000b7810 */ /* 0x040fe40007ffe0ff */
[----:B------:R-:W-:Y:S02]  /*a8b0*/  IADD3 R13, R0, 0x20, RZ ;  /* 0x00000020000d7810 */ /* 0x000fe40007ffe0ff */
[----:B------:R-:W-:-:S02]  /*a8c0*/  ISETP.GE.AND P6, PT, R11, c[0x0][0x3c8], PT ;  /* 0x0000f2000b007a0c */ /* 0x000fc40003fc6270 */
[----:B------:R-:W-:Y:S02]  /*a8d0*/  ISETP.GE.AND P5, PT, R13, c[0x0][0x3c8], PT ;  /* 0x0000f2000d007a0c */ /* 0x000fe40003fa6270 */
[----:B------:R-:W-:Y:S02]  /*a8e0*/  @!P1 LEA.HI R5, R5, R5, RZ, 0x1 ;  /* 0x0000000505059211 */ /* 0x000fe400078f08ff */
[----:B------:R-:W-:Y:S01]  /*a8f0*/  @!P0 LEA.HI R4, R4, R4, RZ, 0x1 ;  /* 0x0000000404048211 */ /* 0x000fe200078f08ff */
[--C-:B---34-:R-:W-:Y:S01]  /*a900*/  @!P2 IMAD.WIDE R8, R0, 0x4, R2.reuse ;  /* 0x000000040008a825 */ /* 0x118fe200078e0202 */
[----:B------:R-:W-:Y:S02]  /*a910*/  @!P1 LOP3.LUT R5, R5, 0xfffffffe, RZ, 0xc0, !PT ;  /* 0xfffffffe05059812 */ /* 0x000fe400078ec0ff */
[----:B------:R-:W-:Y:S02]  /*a920*/  @!P0 LOP3.LUT R4, R4, 0xfffffffe, RZ, 0xc0, !PT ;  /* 0xfffffffe04048812 */ /* 0x000fe400078ec0ff */
[----:B------:R2:W-:Y:S01]  /*a930*/  @!P2 ST.E.64 [R8.64], R38 ;  /* 0x000000260800a985 */ /* 0x0005e2000c101b0c */
[----:B------:R-:W-:Y:S01]  /*a940*/  @!P1 IMAD.WIDE R6, R5, 0x4, R2 ;  /* 0x0000000405069825 */ /* 0x000fe200078e0202 */
[----:B------:R-:W-:-:S02]  /*a950*/  IADD3 R10, R0, 0x38, RZ ;  /* 0x00000038000a7810 */ /* 0x000fc40007ffe0ff */
[----:B------:R-:W-:Y:S01]  /*a960*/  IADD3 R12, R0, 0x40, RZ ;  /* 0x00000040000c7810 */ /* 0x000fe20007ffe0ff */
[----:B------:R-:W-:Y:S01]  /*a970*/  @!P0 IMAD.WIDE R4, R4, 0x4, R2 ;  /* 0x0000000404048825 */ /* 0x000fe200078e0202 */
[----:B------:R-:W-:Y:S01]  /*a980*/  @!P1 ST.E.64 [R6.64], R42 ;  /* 0x0000002a06009985 */ /* 0x000fe2000c101b0c */
[----:B------:R-:W-:Y:S02]  /*a990*/  IADD3 R14, R0, 0x48, RZ ;  /* 0x00000048000e7810 */ /* 0x000fe40007ffe0ff */
[----:B------:R-:W-:Y:S01]  /*a9a0*/  ISETP.GE.AND P2, PT, R10, c[0x0][0x3c8], PT ;  /* 0x0000f2000a007a0c */ /* 0x000fe20003f46270 */
[----:B------:R3:W-:Y:S01]  /*a9b0*/  @!P0 ST.E.64 [R4.64], R46 ;  /* 0x0000002e04008985 */ /* 0x0007e2000c101b0c */
[----:B------:R-:W-:Y:S02]  /*a9c0*/  ISETP.GE.AND P1, PT, R12, c[0x0][0x3c8], PT ;  /* 0x0000f2000c007a0c */ /* 0x000fe40003f26270 */
[----:B------:R-:W-:Y:S02]  /*a9d0*/  ISETP.GE.AND P0, PT, R14, c[0x0][0x3c8], PT ;  /* 0x0000f2000e007a0c */ /* 0x000fe40003f06270 */
[----:B------:R-:W-:-:S02]  /*a9e0*/  IADD3 R15, R0, 0x50, RZ ;  /* 0x00000050000f7810 */ /* 0x000fc40007ffe0ff */
[C---:B------:R-:W-:Y:S02]  /*a9f0*/  IADD3 R16, R0.reuse, 0x58, RZ ;  /* 0x0000005800107810 */ /* 0x040fe40007ffe0ff */
[C---:B--2---:R-:W-:Y:S02]  /*aa00*/  IADD3 R8, R0.reuse, 0x28, RZ ;  /* 0x0000002800087810 */ /* 0x044fe40007ffe0ff */
[----:B------:R-:W-:Y:S02]  /*aa10*/  IADD3 R9, R0, 0x30, RZ ;  /* 0x0000003000097810 */ /* 0x000fe40007ffe0ff */
[----:B------:R-:W-:Y:S02]  /*aa20*/  ISETP.GE.AND P4, PT, R8, c[0x0][0x3c8], PT ;  /* 0x0000f20008007a0c */ /* 0x000fe40003f86270 */
[----:B------:R-:W-:Y:S02]  /*aa30*/  ISETP.GE.AND P3, PT, R9, c[0x0][0x3c8], PT ;  /* 0x0000f20009007a0c */ /* 0x000fe40003f66270 */
[----:B---3--:R-:W-:-:S02]  /*aa40*/  @!P6 LEA.HI R4, R11, R11, RZ, 0x1 ;  /* 0x0000000b0b04e211 */ /* 0x008fc400078f08ff */
[----:B------:R-:W-:Y:S02]  /*aa50*/  @!P5 LEA.HI R5, R13, R13, RZ, 0x1 ;  /* 0x0000000d0d05d211 */ /* 0x000fe400078f08ff */
[----:B------:R-:W-:Y:S02]  /*aa60*/  @!P6 LOP3.LUT R4, R4, 0xfffffffe, RZ, 0xc0, !PT ;  /* 0xfffffffe0404e812 */ /* 0x000fe400078ec0ff */
[----:B------:R-:W-:-:S03]  /*aa70*/  @!P5 LOP3.LUT R5, R5, 0xfffffffe, RZ, 0xc0, !PT ;  /* 0xfffffffe0505d812 */ /* 0x000fc600078ec0ff */
[----:B------:R-:W-:-:S04]  /*aa80*/  @!P6 IMAD.WIDE R6, R4, 0x4, R2 ;  /* 0x000000040406e825 */ /* 0x000fc800078e0202 */
[----:B------:R-:W-:Y:S01]  /*aa90*/  @!P5 IMAD.WIDE R4, R5, 0x4, R2 ;  /* 0x000000040504d825 */ /* 0x000fe200078e0202 */
[----:B------:R2:W-:Y:S01]  /*aaa0*/  @!P6 ST.E.64 [R6.64], R50 ;  /* 0x000000320600e985 */ /* 0x0005e2000c101b0c */
[----:B------:R-:W-:-:S03]  /*aab0*/  ISETP.GE.AND P6, PT, R15, c[0x0][0x3c8], PT ;  /* 0x0000f2000f007a0c */ /* 0x000fc60003fc6270 */
[----:B------:R3:W-:Y:S01]  /*aac0*/  @!P5 ST.E.64 [R4.64], R54 ;  /* 0x000000360400d985 */ /* 0x0007e2000c101b0c */
[----:B------:R-:W-:Y:S02]  /*aad0*/  ISETP.GE.AND P5, PT, R16, c[0x0][0x3c8], PT ;  /* 0x0000f20010007a0c */ /* 0x000fe40003fa6270 */
[----:B--2---:R-:W-:Y:S02]  /*aae0*/  @!P2 LEA.HI R7, R10, R10, RZ, 0x1 ;  /* 0x0000000a0a07a211 */ /* 0x004fe400078f08ff */
[----:B------:R-:W-:Y:S02]  /*aaf0*/  @!P1 LEA.HI R6, R12, R12, RZ, 0x1 ;  /* 0x0000000c0c069211 */ /* 0x000fe400078f08ff */
[----:B---3--:R-:W-:Y:S02]  /*ab00*/  @!P4 LEA.HI R4, R8, R8, RZ, 0x1 ;  /* 0x000000080804c211 */ /* 0x008fe400078f08ff */
[----:B------:R-:W-:Y:S02]  /*ab10*/  @!P3 LEA.HI R8, R9, R9, RZ, 0x1 ;  /* 0x000000090908b211 */ /* 0x000fe400078f08ff */
[----:B------:R-:W-:-:S02]  /*ab20*/  @!P0 LEA.HI R5, R14, R14, RZ, 0x1 ;  /* 0x0000000e0e058211 */ /* 0x000fc400078f08ff */
[----:B------:R-:W-:Y:S02]  /*ab30*/  @!P4 LOP3.LUT R4, R4, 0xfffffffe, RZ, 0xc0, !PT ;  /* 0xfffffffe0404c812 */ /* 0x000fe400078ec0ff */
[----:B------:R-:W-:Y:S02]  /*ab40*/  @!P3 LOP3.LUT R8, R8, 0xfffffffe, RZ, 0xc0, !PT ;  /* 0xfffffffe0808b812 */ /* 0x000fe400078ec0ff */
[----:B------:R-:W-:Y:S01]  /*ab50*/  @!P2 LOP3.LUT R7, R7, 0xfffffffe, RZ, 0xc0, !PT ;  /* 0xfffffffe0707a812 */ /* 0x000fe200078ec0ff */
[--C-:B------:R-:W-:Y:S01]  /*ab60*/  @!P4 IMAD.WIDE R12, R4, 0x4, R2.reuse ;  /* 0x00000004040cc825 */ /* 0x100fe200078e0202 */
[----:B------:R-:W-:Y:S02]  /*ab70*/  @!P1 LOP3.LUT R6, R6, 0xfffffffe, RZ, 0xc0, !PT ;  /* 0xfffffffe06069812 */ /* 0x000fe400078ec0ff */
[----:B------:R-:W-:Y:S01]  /*ab80*/  @!P0 LOP3.LUT R5, R5, 0xfffffffe, RZ, 0xc0, !PT ;  /* 0xfffffffe05058812 */ /* 0x000fe200078ec0ff */
[----:B------:R-:W-:Y:S01]  /*ab90*/  @!P3 IMAD.WIDE R10, R8, 0x4, R2 ;  /* 0x00000004080ab825 */ /* 0x000fe200078e0202 */
[----:B------:R2:W-:Y:S01]  /*aba0*/  @!P4 ST.E.64 [R12.64], R58 ;  /* 0x0000003a0c00c985 */ /* 0x0005e2000c101b0c */
[----:B------:R-:W-:-:S02]  /*abb0*/  IADD3 R14, R0, 0x88, RZ ;  /* 0x00000088000e7810 */ /* 0x000fc40007ffe0ff */
[--C-:B------:R-:W-:Y:S01]  /*abc0*/  @!P2 IMAD.WIDE R8, R7, 0x4, R2.reuse ;  /* 0x000000040708a825 */ /* 0x100fe200078e0202 */
[----:B------:R3:W-:Y:S03]  /*abd0*/  @!P3 ST.E.64 [R10.64], R62 ;  /* 0x0000003e0a00b985 */ /* 0x0007e6000c101b0c */
[--C-:B------:R-:W-:Y:S01]  /*abe0*/  @!P1 IMAD.WIDE R6, R6, 0x4, R2.reuse ;  /* 0x0000000406069825 */ /* 0x100fe200078e0202 */
[----:B------:R4:W-:Y:S03]  /*abf0*/  @!P2 ST.E.64 [R8.64], R66 ;  /* 0x000000420800a985 */ /* 0x0009e6000c101b0c */
[----:B------:R-:W-:Y:S01]  /*ac00*/  @!P0 IMAD.WIDE R4, R5, 0x4, R2 ;  /* 0x0000000405048825 */ /* 0x000fe200078e0202 */
[----:B------:R-:W-:Y:S04]  /*ac10*/  @!P1 ST.E.64 [R6.64], R70 ;  /* 0x0000004606009985 */ /* 0x000fe8000c101b0c */
[----:B------:R1:W-:Y:S01]  /*ac20*/  @!P0 ST.E.64 [R4.64], R74 ;  /* 0x0000004a04008985 */ /* 0x0003e2000c101b0c */
[----:B--2---:R-:W-:-:S02]  /*ac30*/  IADD3 R12, R0, 0x80, RZ ;  /* 0x00000080000c7810 */ /* 0x004fc40007ffe0ff */
[C---:B---3--:R-:W-:Y:S02]  /*ac40*/  IADD3 R10, R0.reuse, 0x70, RZ ;  /* 0x00000070000a7810 */ /* 0x048fe40007ffe0ff */
[C---:B------:R-:W-:Y:S02]  /*ac50*/  IADD3 R11, R0.reuse, 0x78, RZ ;  /* 0x00000078000b7810 */ /* 0x040fe40007ffe0ff */
[C---:B----4-:R-:W-:Y:S02]  /*ac60*/  IADD3 R8, R0.reuse, 0x60, RZ ;  /* 0x0000006000087810 */ /* 0x050fe40007ffe0ff */
[----:B------:R-:W-:Y:S02]  /*ac70*/  IADD3 R9, R0, 0x68, RZ ;  /* 0x0000006800097810 */ /* 0x000fe40007ffe0ff */
[----:B------:R-:W-:Y:S02]  /*ac80*/  ISETP.GE.AND P4, PT, R8, c[0x0][0x3c8], PT ;  /* 0x0000f20008007a0c */ /* 0x000fe40003f86270 */
[----:B------:R-:W-:-:S02]  /*ac90*/  ISETP.GE.AND P3, PT, R9, c[0x0][0x3c8], PT ;  /* 0x0000f20009007a0c */ /* 0x000fc40003f66270 */
[----:B-1----:R-:W-:Y:S02]  /*aca0*/  @!P6 LEA.HI R4, R15, R15, RZ, 0x1 ;  /* 0x0000000f0f04e211 */ /* 0x002fe400078f08ff */
[----:B------:R-:W-:Y:S02]  /*acb0*/  @!P5 LEA.HI R5, R16, R16, RZ, 0x1 ;  /* 0x000000101005d211 */ /* 0x000fe400078f08ff */
[----:B------:R-:W-:Y:S02]  /*acc0*/  @!P6 LOP3.LUT R4, R4, 0xfffffffe, RZ, 0xc0, !PT ;  /* 0xfffffffe0404e812 */ /* 0x000fe400078ec0ff */
[----:B------:R-:W-:Y:S02]  /*acd0*/  @!P5 LOP3.LUT R5, R5, 0xfffffffe, RZ, 0xc0, !PT ;  /* 0xfffffffe0505d812 */ /* 0x000fe400078ec0ff */
[----:B------:R-:W-:Y:S01]  /*ace0*/  ISETP.GE.AND P2, PT, R10, c[0x0][0x3c8], PT ;  /* 0x0000f2000a007a0c */ /* 0x000fe20003f46270 */
[----:B------:R-:W-:Y:S01]  /*acf0*/  @!P6 IMAD.WIDE R6, R4, 0x4, R2 ;  /* 0x000000040406e825 */ /* 0x000fe200078e0202 */
[----:B------:R-:W-:-:S02]  /*ad00*/  ISETP.GE.AND P1, PT, R11, c[0x0][0x3c8], PT ;  /* 0x0000f2000b007a0c */ /* 0x000fc40003f26270 */
[----:B------:R-:W-:Y:S01]  /*ad10*/  ISETP.GE.AND P0, PT, R12, c[0x0][0x3c8], PT ;  /* 0x0000f2000c007a0c */ /* 0x000fe20003f06270 */
[----:B------:R-:W-:Y:S01]  /*ad20*/  @!P5 IMAD.WIDE R4, R5, 0x4, R2 ;  /* 0x000000040504d825 */ /* 0x000fe200078e0202 */
[----:B------:R1:W-:Y:S01]  /*ad30*/  @!P6 ST.E.64 [R6.64], R78 ;  /* 0x0000004e0600e985 */ /* 0x0003e2000c101b0c */
[----:B------:R-:W-:Y:S02]  /*ad40*/  IADD3 R15, R0, 0x90, RZ ;  /* 0x00000090000f7810 */ /* 0x000fe40007ffe0ff */
[----:B------:R-:W-:Y:S01]  /*ad50*/  ISETP.GE.AND P6, PT, R14, c[0x0][0x3c8], PT ;  /* 0x0000f2000e007a0c */ /* 0x000fe20003fc6270 */
[----:B------:R2:W-:Y:S01]  /*ad60*/  @!P5 ST.E.64 [R4.64], R82 ;  /* 0x000000520400d985 */ /* 0x0005e2000c101b0c */
[----:B------:R-:W-:Y:S02]  /*ad70*/  ISETP.GE.AND P5, PT, R15, c[0x0][0x3c8], PT ;  /* 0x0000f2000f007a0c */ /* 0x000fe40003fa6270 */
[----:B-1----:R-:W-:Y:S02]  /*ad80*/  @!P2 LEA.HI R7, R10, R10, RZ, 0x1 ;  /* 0x0000000a0a07a211 */ /* 0x002fe400078f08ff */
[----:B------:R-:W-:-:S02]  /*ad90*/  @!P1 LEA.HI R6, R11, R11, RZ, 0x1 ;  /* 0x0000000b0b069211 */ /* 0x000fc400078f08ff */
[----:B--2---:R-:W-:Y:S02]  /*ada0*/  @!P4 LEA.HI R4, R8, R8, RZ, 0x1 ;  /* 0x000000080804c211 */ /* 0x004fe400078f08ff */
[----:B------:R-:W-:Y:S02]  /*adb0*/  @!P3 LEA.HI R8, R9, R9, RZ, 0x1 ;  /* 0x000000090908b211 */ /* 0x000fe400078f08ff */
[----:B------:R-:W-:Y:S02]  /*adc0*/  @!P0 LEA.HI R5, R12, R12, RZ, 0x1 ;  /* 0x0000000c0c058211 */ /* 0x000fe400078f08ff */
[----:B------:R-:W-:Y:S02]  /*add0*/  @!P4 LOP3.LUT R4, R4, 0xfffffffe, RZ, 0xc0, !PT ;  /* 0xfffffffe0404c812 */ /* 0x000fe400078ec0ff */
[----:B------:R-:W-:Y:S02]  /*ade0*/  @!P3 LOP3.LUT R8, R8, 0xfffffffe, RZ, 0xc0, !PT ;  /* 0xfffffffe0808b812 */ /* 0x000fe400078ec0ff */
[----:B------:R-:W-:Y:S01]  /*adf0*/  @!P2 LOP3.LUT R7, R7, 0xfffffffe, RZ, 0xc0, !PT ;  /* 0xfffffffe0707a812 */ /* 0x000fe200078ec0ff */
[----:B------:R-:W-:Y:S01]  /*ae00*/  @!P4 IMAD.WIDE R12, R4, 0x4, R2 ;  /* 0x00000004040cc825 */ /* 0x000fe200078e0202 */
[----:B------:R-:W-:-:S02]  /*ae10*/  @!P1 LOP3.LUT R6, R6, 0xfffffffe, RZ, 0xc0, !PT ;  /* 0xfffffffe06069812 */ /* 0x000fc400078ec0ff */
[----:B------:R-:W-:Y:S01]  /*ae20*/  @!P0 LOP3.LUT R5, R5, 0xfffffffe, RZ, 0xc0, !PT ;  /* 0xfffffffe05058812 */ /* 0x000fe200078ec0ff */
[--C-:B------:R-:W-:Y:S01]  /*ae30*/  @!P3 IMAD.WIDE R10, R8, 0x4, R2.reuse ;  /* 0x00000004080ab825 */ /* 0x100fe200078e0202 */
[----:B------:R1:W-:Y:S03]  /*ae40*/  @!P4 ST.E.64 [R12.64], R86 ;  /* 0x000000560c00c985 */ /* 0x0003e6000c101b0c */
[--C-:B------:R-:W-:Y:S01]  /*ae50*/  @!P2 IMAD.WIDE R8, R7, 0x4, R2.reuse ;  /* 0x000000040708a825 */ /* 0x100fe200078e0202 */
[----:B------:R2:W-:Y:S03]  /*ae60*/  @!P3 ST.E.64 [R10.64], R90 ;  /* 0x0000005a0a00b985 */ /* 0x0005e6000c101b0c */
[--C-:B------:R-:W-:Y:S01]  /*ae70*/  @!P1 IMAD.WIDE R6, R6, 0x4, R2.reuse ;  /* 0x0000000406069825 */ /* 0x100fe200078e0202 */
[----:B------:R3:W-:Y:S03]  /*ae80*/  @!P2 ST.E.64 [R8.64], R94 ;  /* 0x0000005e0800a985 */ /* 0x0007e6000c101b0c */
[----:B------:R-:W-:Y:S01]  /*ae90*/  @!P0 IMAD.WIDE R4, R5, 0x4, R2 ;  /* 0x0000000405048825 */ /* 0x000fe200078e0202 */
[----:B------:R-:W-:Y:S04]  /*aea0*/  @!P1 ST.E.64 [R6.64], R98 ;  /* 0x0000006206009985 */ /* 0x000fe8000c101b0c */
[----:B------:R4:W-:Y:S01]  /*aeb0*/  @!P0 ST.E.64 [R4.64], R102 ;  /* 0x0000006604008985 */ /* 0x0009e2000c101b0c */
[----:B-1----:R-:W-:-:S02]  /*aec0*/  IADD3 R12, R0, 0xb8, RZ ;  /* 0x000000b8000c7810 */ /* 0x002fc40007ffe0ff */
[C---:B--2---:R-:W-:Y:S02]  /*aed0*/  IADD3 R10, R0.reuse, 0xa8, RZ ;  /* 0x000000a8000a7810 */ /* 0x044fe40007ffe0ff */
[C---:B------:R-:W-:Y:S02]  /*aee0*/  IADD3 R11, R0.reuse, 0xb0, RZ ;  /* 0x000000b0000b7810 */ /* 0x040fe40007ffe0ff */
[C---:B---3--:R-:W-:Y:S02]  /*aef0*/  IADD3 R8, R0.reuse, 0x98, RZ ;  /* 0x0000009800087810 */ /* 0x048fe40007ffe0ff */
[----:B------:R-:W-:Y:S02]  /*af00*/  IADD3 R9, R0, 0xa0, RZ ;  /* 0x000000a000097810 */ /* 0x000fe40007ffe0ff */
[----:B------:R-:W-:Y:S02]  /*af10*/  ISETP.GE.AND P4, PT, R8, c[0x0][0x3c8], PT ;  /* 0x0000f20008007a0c */ /* 0x000fe40003f86270 */
[----:B------:R-:W-:-:S02]  /*af20*/  ISETP.GE.AND P3, PT, R9, c[0x0][0x3c8], PT ;  /* 0x0000f20009007a0c */ /* 0x000fc40003f66270 */
[----:B----4-:R-:W-:Y:S02]  /*af30*/  @!P6 LEA.HI R4, R14, R14, RZ, 0x1 ;  /* 0x0000000e0e04e211 */ /* 0x010fe400078f08ff */
        /* <DEDUP_REMOVED lines=9> */
[C---:B------:R-:W-:Y:S02]  /*afd0*/  IADD3 R14, R0.reuse, 0xc0, RZ ;  /* 0x000000c0000e7810 */ /* 0x040fe40007ffe0ff */
[----:B------:R-:W-:Y:S01]  /*afe0*/  IADD3 R15, R0, 0xc8, RZ ;  /* 0x000000c8000f7810 */ /* 0x000fe20007ffe0ff */
[----:B------:R2:W-:Y:S01]  /*aff0*/  @!P5 ST.E.64 [R4.64], R110 ;  /* 0x0000006e0400d985 */ /* 0x0005e2000c101b0c */
[----:B------:R-:W-:Y:S02]  /*b000*/  ISETP.GE.AND P6, PT, R14, c[0x0][0x3c8], PT ;  /* 0x0000f2000e007a0c */ /* 0x000fe40003fc6270 */
[----:B------:R-:W-:Y:S02]  /*b010*/  ISETP.GE.AND P5, PT, R15, c[0x0][0x3c8], PT ;  /* 0x0000f2000f007a0c */ /* 0x000fe40003fa6270 */
[----:B-1----:R-:W-:-:S02]  /*b020*/  @!P2 LEA.HI R7, R10, R10, RZ, 0x1 ;  /* 0x0000000a0a07a211 */ /* 0x002fc400078f08ff */
[----:B------:R-:W-:Y:S02]  /*b030*/  @!P1 LEA.HI R6, R11, R11, RZ, 0x1 ;  /* 0x0000000b0b069211 */ /* 0x000fe400078f08ff */
[----:B--2---:R-:W-:Y:S02]  /*b040*/  @!P4 LEA.HI R4, R8, R8, RZ, 0x1 ;  /* 0x000000080804c211 */ /* 0x004fe400078f08ff */
[----:B------:R-:W-:Y:S02]  /*b050*/  @!P3 LEA.HI R8, R9, R9, RZ, 0x1 ;  /* 0x000000090908b211 */ /* 0x000fe400078f08ff */
[----:B------:R-:W-:Y:S02]  /*b060*/  @!P0 LEA.HI R5, R12, R12, RZ, 0x1 ;  /* 0x0000000c0c058211 */ /* 0x000fe400078f08ff */
[----:B------:R-:W-:Y:S02]  /*b070*/  @!P4 LOP3.LUT R4, R4, 0xfffffffe, RZ, 0xc0, !PT ;  /* 0xfffffffe0404c812 */ /* 0x000fe400078ec0ff */
[----:B------:R-:W-:-:S02]  /*b080*/  @!P3 LOP3.LUT R8, R8, 0xfffffffe, RZ, 0xc0, !PT ;  /* 0xfffffffe0808b812 */ /* 0x000fc400078ec0ff */
[----:B------:R-:W-:Y:S01]  /*b090*/  @!P2 LOP3.LUT R7, R7, 0xfffffffe, RZ, 0xc0, !PT ;  /* 0xfffffffe0707a812 */ /* 0x000fe200078ec0ff */
[--C-:B------:R-:W-:Y:S01]  /*b0a0*/  @!P4 IMAD.WIDE R12, R4, 0x4, R2.reuse ;  /* 0x00000004040cc825 */ /* 0x100fe200078e0202 */
[----:B------:R-:W-:Y:S02]  /*b0b0*/  @!P1 LOP3.LUT R6, R6, 0xfffffffe, RZ, 0xc0, !PT ;  /* 0xfffffffe06069812 */ /* 0x000fe400078ec0ff */
        /* <DEDUP_REMOVED lines=20> */
[----:B------:R-:W-:Y:S02]  /*b200*/  ISETP.GE.AND P2, PT, R10, c[0x0][0x3c8], PT ;  /* 0x0000f2000a007a0c */ /* 0x000fe40003f46270 */
[----:B------:R-:W-:Y:S01]  /*b210*/  @!P5 LOP3.LUT R5, R5, 0xfffffffe, RZ, 0xc0, !PT ;  /* 0xfffffffe0505d812 */ /* 0x000fe200078ec0ff */
[----:B------:R-:W-:Y:S01]  /*b220*/  @!P6 IMAD.WIDE R6, R4, 0x4, R2 ;  /* 0x000000040406e825 */ /* 0x000fe200078e0202 */
[----:B------:R-:W-:-:S02]  /*b230*/  ISETP.GE.AND P1, PT, R11, c[0x0][0x3c8], PT ;  /* 0x0000f2000b007a0c */ /* 0x000fc40003f26270 */
[----:B------:R-:W-:Y:S01]  /*b240*/  ISETP.GE.AND P0, PT, R12, c[0x0][0x3c8], PT ;  /* 0x0000f2000c007a0c */ /* 0x000fe20003f06270 */
[----:B------:R-:W-:Y:S01]  /*b250*/  @!P5 IMAD.WIDE R4, R5, 0x4, R2 ;  /* 0x000000040504d825 */ /* 0x000fe200078e0202 */
[----:B------:R1:W-:Y:S01]  /*b260*/  @!P6 ST.E.64 [R6.64], R134 ;  /* 0x000000860600e985 */ /* 0x0003e2000c101b0c */
[----:B------:R-:W-:-:S03]  /*b270*/  IADD3 R0, R0, 0xf8, RZ ;  /* 0x000000f800007810 */ /* 0x000fc60007ffe0ff */
[----:B------:R2:W-:Y:S01]  /*b280*/  @!P5 ST.E.64 [R4.64], R138 ;  /* 0x0000008a0400d985 */ /* 0x0005e2000c101b0c */
[----:B-1----:R-:W-:-:S04]  /*b290*/  @!P2 LEA.HI R7, R10, R10, RZ, 0x1 ;  /* 0x0000000a0a07a211 */ /* 0x002fc800078f08ff */
        /* <DEDUP_REMOVED lines=17> */
[----:B------:R1:W-:Y:S04]  /*b3b0*/  @!P1 ST.E.64 [R6.64], R154 ;  /* 0x0000009a06009985 */ /* 0x0003e8000c101b0c */
[----:B------:R1:W-:Y:S01]  /*b3c0*/  @!P0 ST.E.64 [R4.64], R158 ;  /* 0x0000009e04008985 */ /* 0x0003e2000c101b0c */
[----:B------:R-:W-:-:S13]  /*b3d0*/  ISETP.GE.AND P0, PT, R0, c[0x0][0x3c8], PT ;  /* 0x0000f20000007a0c */ /* 0x000fda0003f06270 */
[----:B------:R-:W-:Y:S05]  /*b3e0*/  @P0 EXIT ;  /* 0x000000000000094d */ /* 0x000fea0003800000 */
[----:B------:R-:W-:-:S04]  /*b3f0*/  LEA.HI R0, R0, R0, RZ, 0x1 ;  /* 0x0000000000007211 */ /* 0x000fc800078f08ff */
[----:B------:R-:W-:-:S05]  /*b400*/  LOP3.LUT R0, R0, 0xfffffffe, RZ, 0xc0, !PT ;  /* 0xfffffffe00007812 */ /* 0x000fca00078ec0ff */
[----:B------:R-:W-:-:S05]  /*b410*/  IMAD.WIDE R2, R0, 0x4, R2 ;  /* 0x0000000400027825 */ /* 0x000fca00078e0202 */
[----:B------:R-:W-:Y:S01]  /*b420*/  ST.E.64 [R2.64], R162 ;  /* 0x000000a202007985 */ /* 0x000fe2000c101b0c */
[----:B------:R-:W-:Y:S05]  /*b430*/  EXIT ;  /* 0x000000000000794d */ /* 0x000fea0003800000 */
.L_x_6:
[----:B------:R-:W1:Y:S02]  /*b440*/  S2R R0, SR_TID.X ;  /* 0x0000000000007919 */ /* 0x000e640000002100 */
[----:B-1----:R-:W-:-:S13]  /*b450*/  ISETP.GT.AND P0, PT, R0, 0x7f, PT ;  /* 0x0000007f0000780c */ /* 0x002fda0003f04270 */
[----:B------:R-:W-:Y:S05]  /*b460*/  @P0 EXIT ;  /* 0x000000000000094d */ /* 0x000fea0003800000 */
[----:B------:R-:W1:Y:S01]  /*b470*/  S2R R8, SR_CTAID.X ;  /* 0x0000000000087919 */ /* 0x000e620000002500 */
[----:B------:R-:W-:-:S05]  /*b480*/  MOV R3, c[0x0][0x4e8] ;  /* 0x00013a0000037a02 */ /* 0x000fca0000000f00 */
[----:B------:R-:W-:Y:S01]  /*b490*/  IMAD R2, R3, c[0x0][0x388], RZ ;  /* 0x0000e20003027a24 */ /* 0x000fe200078e02ff */
[----:B-1----:R-:W-:-:S04]  /*b4a0*/  LEA R8, R8, R0, 0x7 ;  /* 0x0000000008087211 */ /* 0x002fc800078e38ff */
[----:B------:R-:W-:-:S13]  /*b4b0*/  ISETP.GE.AND P0, PT, R8, R2, PT ;  /* 0x000000020800720c */ /* 0x000fda0003f06270 */
[----:B------:R-:W-:Y:S05]  /*b4c0*/  @P0 EXIT ;  /* 0x000000000000094d */ /* 0x000fea0003800000 */
[----:B------:R-:W1:Y:S01]  /*b4d0*/  S2R R7, SR_CTAID.Z ;  /* 0x0000000000077919 */ /* 0x000e620000002700 */
[----:B------:R-:W-:Y:S01]  /*b4e0*/  USHF.R.S32.HI UR6, URZ, 0x1f, UR11 ;  /* 0x0000001f3f067899 */ /* 0x000fe2000801140b */
[----:B------:R-:W-:Y:S01]  /*b4f0*/  ISETP.NE.AND P0, PT, R3, 0x1, PT ;  /* 0x000000010300780c */ /* 0x000fe20003f05270 */
[----:B------:R-:W-:Y:S01]  /*b500*/  ULDC.64 UR4, c[0x0][0x4d0] ;  /* 0x0001340000047ab9 */ /* 0x000fe20000000a00 */
[----:B------:R-:W2:Y:S01]  /*b510*/  S2R R9, SR_CTAID.Y ;  /* 0x0000000000097919 */ /* 0x000ea20000002600 */
[----:B------:R-:W-:Y:S01]  /*b520*/  UIMAD UR6, UR6, UR4, URZ ;  /* 0x00000004060672a4 */ /* 0x000fe2000f8e023f */
[----:B------:R-:W-:Y:S01]  /*b530*/  IADD3 R4, RZ, -UR11, RZ ;  /* 0x8000000bff047c10 */ /* 0x000fe2000fffe0ff */
[----:B------:R-:W-:Y:S01]  /*b540*/  UIMAD.WIDE.U32 UR8, UR11, UR4, URZ ;  /* 0x000000040b0872a5 */ /* 0x000fe2000f8e003f */
[----:B------:R-:W-:Y:S01]  /*b550*/  MOV R0, R8 ;  /* 0x0000000800007202 */ /* 0x000fe20000000f00 */
[----:B------:R-:W-:-:S04]  /*b560*/  UIMAD UR4, UR11, UR5, UR6 ;  /* 0x000000050b0472a4 */ /* 0x000fc8000f8e0206 */
[----:B------:R-:W-:Y:S01]  /*b570*/  UIADD3 UR4, UR9, UR4, URZ ;  /* 0x0000000409047290 */ /* 0x000fe2000fffe03f */
[----:B------:R-:W-:Y:S01]  /*b580*/  MOV R3, UR9 ;  /* 0x0000000900037c02 */ /* 0x000fe20008000f00 */
[----:B------:R-:W-:-:S04]  /*b590*/  @P0 IMAD.HI.U32 R5, R8, c[0x0][0x4ec], RZ ;  /* 0x00013b0008050a27 */ /* 0x000fc800078e00ff */
[----:B------:R-:W-:Y:S01]  /*b5a0*/  IMAD.U32 R2, RZ, RZ, UR8 ;  /* 0x00000008ff027e24 */ /* 0x000fe2000f8e00ff */
[----:B------:R-:W-:Y:S01]  /*b5b0*/  @P0 SHF.R.U32.HI R0, RZ, c[0x0][0x4f0], R5 ;  /* 0x00013c00ff000a19 */ /* 0x000fe20000011605 */
[----:B------:R-:W-:Y:S01]  /*b5c0*/  IMAD.U32 R3, RZ, RZ, UR4 ;  /* 0x00000004ff037e24 */ /* 0x000fe2000f8e00ff */
[----:B-1----:R-:W-:-:S03]  /*b5d0*/  SHF.R.S32.HI R6, RZ, 0x1f, R7 ;  /* 0x0000001fff067819 */ /* 0x002fc60000011407 */
[----:B------:R-:W-:-:S04]  /*b5e0*/  IMAD.WIDE.U32 R2, R7, c[0x0][0x4d8], R2 ;  /* 0x0001360007027a25 */ /* 0x000fc800078e0002 */
[----:B------:R-:W-:Y:S02]  /*b5f0*/  IMAD R6, R6, c[0x0][0x4d8], RZ ;  /* 0x0001360006067a24 */ /* 0x000fe400078e02ff */
[----:B--2---:R-:W-:Y:S02]  /*b600*/  IMAD R4, R4, c[0x0][0x550], R9 ;  /* 0x0001540004047a24 */ /* 0x004fe400078e0209 */
[----:B------:R-:W-:Y:S01]  /*b610*/  IMAD R5, R7, c[0x0][0x4dc], R6 ;  /* 0x0001370007057a24 */ /* 0x000fe200078e0206 */
[----:B------:R-:W-:Y:S02]  /*b620*/  IADD3 R7, -R0, RZ, RZ ;  /* 0x000000ff00077210 */ /* 0x000fe40007ffe1ff */
[----:B------:R-:W-:Y:S01]  /*b630*/  SHF.R.S32.HI R6, RZ, 0x1f, R4 ;  /* 0x0000001fff067819 */ /* 0x000fe20000011404 */
[----:B------:R-:W-:Y:S02]  /*b640*/  IMAD.IADD R3, R5, 0x1, R3 ;  /* 0x0000000105037824 */ /* 0x000fe400078e0203 */
[----:B------:R-:W-:Y:S01]  /*b650*/  IMAD R5, R7, c[0x0][0x4e8], R8 ;  /* 0x00013a0007057a24 */ /* 0x000fe200078e0208 */
[----:B------:R-:W-:Y:S01]  /*b660*/  SHF.R.S32.HI R7, RZ, 0x1f, R0 ;  /* 0x0000001fff077819 */ /* 0x000fe20000011400 */
[----:B------:R-:W-:-:S02]  /*b670*/  IMAD R6, R6, c[0x0][0x4e0], RZ ;  /* 0x0001380006067a24 */ /* 0x000fc400078e02ff */
[----:B------:R-:W-:-:S04]  /*b680*/  IMAD.WIDE.U32 R2, R4, c[0x0][0x4e0], R2 ;  /* 0x0001380004027a25 */ /* 0x000fc800078e0002 */
[----:B------:R-:W-:Y:S01]  /*b690*/  IMAD R6, R4, c[0x0][0x4e4], R6 ;  /* 0x0001390004067a24 */ /* 0x000fe200078e0206 */
[----:B------:R-:W-:Y:S02]  /*b6a0*/  SHF.R.S32.HI R4, RZ, 0x1f, R5 ;  /* 0x0000001fff047819 */ /* 0x000fe40000011405 */
[----:B------:R-:W-:-:S03]  /*b6b0*/  IADD3 R2, P0, R0, R2, RZ ;  /* 0x0000000200027210 */ /* 0x000fc60007f1e0ff */
[----:B------:R-:W-:Y:S01]  /*b6c0*/  IMAD R0, R4, c[0x0][0x4c8], RZ ;  /* 0x0001320004007a24 */ /* 0x000fe200078e02ff */
[----:B------:R-:W-:-:S03]  /*b6d0*/  IADD3.X R3, R7, R3, R6, P0, !PT ;  /* 0x0000000307037210 */ /* 0x000fc600007fe406 */
[C---:B------:R-:W-:Y:S02]  /*b6e0*/  IMAD R0, R5.reuse, c[0x0][0x4cc], R0 ;  /* 0x0001330005007a24 */ /* 0x040fe400078e0200 */
[----:B------:R-:W-:-:S05]  /*b6f0*/  IMAD.WIDE.U32 R2, R5, c[0x0][0x4c8], R2 ;  /* 0x0001320005027a25 */ /* 0x000fca00078e0002 */
[----:B------:R-:W-:Y:S02]  /*b700*/  IADD3 R0, R3, R0, RZ ;  /* 0x0000000003007210 */ /* 0x000fe40007ffe0ff */
[----:B------:R-:W-:-:S04]  /*b710*/  LEA R4, P0, R2, c[0x0][0x4a8], 0x2 ;  /* 0x00012a0002047a11 */ /* 0x000fc800078010ff */
[----:B------:R-:W-:Y:S02]  /*b720*/  LEA.HI.X R5, R2, c[0x0][0x4ac], R0, 0x2, P0 ;  /* 0x00012b0002057a11 */ /* 0x000fe400000f1400 */
[----:B------:R-:W-:-:S05]  /*b730*/  MOV R0, 0xff800000 ;  /* 0xff80000000007802 */ /* 0x000fca0000000f00 */
[----:B------:R-:W-:Y:S01]  /*b740*/  STG.E [R4.64], R0 ;  /* 0x0000000004007986 */ /* 0x000fe2000c10190c */
[----:B------:R-:W-:Y:S05]  /*b750*/  EXIT ;  /* 0x000000000000794d */ /* 0x000fea0003800000 */
.L_x_9:
[----:B------:R-:W-:-:S00]  /*b760*/  BRA `(.L_x_9) ;  /* 0xfffffff000007947 */ /* 0x000fc0000383ffff */
[----:B------:R-:W-:-:S00]  /*b770*/  NOP ;  /* 0x0000000000007918 */ /* 0x000fc00000000000 */
        /* <DEDUP_REMOVED lines=8> */
.L_x_2584:


//--------------------- .text._ZN7cutlass13device_kernelIN5flash19enable_sm80_to_sm89INS1_16FlashAttnFwdSm80INS1_25CollectiveMainloopFwdSm80ILi8ELi1ELb1EN4cute5tupleIJNS5_1CILi128EEENS7_ILi48EEENS7_ILi256EEEEEELi256ENS_10bfloat16_tEfNS_4arch4Sm80ELb0ELb0ELb0ELb1ELb0ELb0ELb1ELb1EEENS1_21CollectiveEpilogueFwdINS6_IJS8_SA_S9_EEENS6_IJNS7_ILi1EEESI_SI_EEESC_SE_Li256ELb1ELb1ELb1ELb0EEENS1_36VarlenDynamicPersistentTileSchedulerILi128ELi48ELi256ELi256ELb1ELb1ELb0ELb0ELb1ELb1EEEEEEEEEvNT_6ParamsE --------------------------
	.section	.text._ZN7cutlass13device_kernelIN5flash19enable_sm80_to_sm89INS1_16FlashAttnFwdSm80INS1_25CollectiveMainloopFwdSm80ILi8ELi1ELb1EN4cute5tupleIJNS5_1CILi128EEENS7_ILi48EEENS7_ILi256EEEEEELi256ENS_10bfloat16_tEfNS_4arch4Sm80ELb0ELb0ELb0ELb1ELb0ELb0ELb1ELb1EEENS1_21CollectiveEpilogueFwdINS6_IJS8_SA_S9_EEENS6_IJNS7_ILi1EEESI_SI_EEESC_SE_Li256ELb1ELb1ELb1ELb0EEENS1_36VarlenDynamicPersistentTileSchedulerILi128ELi48ELi256ELi256ELb1ELb1ELb0ELb0ELb1ELb1EEEEEEEEEvNT_6ParamsE,"ax",@progbits
	.sectioninfo	@"SHI_REGISTERS=255"
	.align	128
.text._ZN7cutlass13device_kernelIN5flash19enable_sm80_to_sm89INS1_16FlashAttnFwdSm80INS1_25CollectiveMainloopFwdSm80ILi8ELi1ELb1EN4cute5tupleIJNS5_1CILi128EEENS7_ILi48EEENS7_ILi256EEEEEELi256ENS_10bfloat16_tEfNS_4arch4Sm80ELb0ELb0ELb0ELb1ELb0ELb0ELb1ELb1EEENS1_21CollectiveEpilogueFwdINS6_IJS8_SA_S9_EEENS6_IJNS7_ILi1EEESI_SI_EEESC_SE_Li256ELb1ELb1ELb1ELb0EEENS1_36VarlenDynamicPersistentTileSchedulerILi128ELi48ELi256ELi256ELb1ELb1ELb0ELb0ELb1ELb1EEEEEEEEEvNT_6ParamsE:
        .type           _ZN7cutlass13device_kernelIN5flash19enable_sm80_to_sm89INS1_16FlashAttnFwdSm80INS1_25CollectiveMainloopFwdSm80ILi8ELi1ELb1EN4cute5tupleIJNS5_1CILi128EEENS7_ILi48EEENS7_ILi256EEEEEELi256ENS_10bfloat16_tEfNS_4arch4Sm80ELb0ELb0ELb0ELb1ELb0ELb0ELb1ELb1EEENS1_21CollectiveEpilogueFwdINS6_IJS8_SA_S9_EEENS6_IJNS7_ILi1EEESI_SI_EEESC_SE_Li256ELb1ELb1ELb1ELb0EEENS1_36VarlenDynamicPersistentTileSchedulerILi128ELi48ELi256ELi256ELb1ELb1ELb0ELb0ELb1ELb1EEEEEEEEEvNT_6ParamsE,@function
        .size           _ZN7cutlass13device_kernelIN5flash19enable_sm80_to_sm89INS1_16FlashAttnFwdSm80INS1_25CollectiveMainloopFwdSm80ILi8ELi1ELb1EN4cute5tupleIJNS5_1CILi128EEENS7_ILi48EEENS7_ILi256EEEEEELi256ENS_10bfloat16_tEfNS_4arch4Sm80ELb0ELb0ELb0ELb1ELb0ELb0ELb1ELb1EEENS1_21CollectiveEpilogueFwdINS6_IJS8_SA_S9_EEENS6_IJNS7_ILi1EEESI_SI_EEESC_SE_Li256ELb1ELb1ELb1ELb0EEENS1_36VarlenDynamicPersistentTileSchedulerILi128ELi48ELi256ELi256ELb1ELb1ELb0ELb0ELb1ELb1EEEEEEEEEvNT_6ParamsE,(.L_x_2585 - _ZN7cutlass13device_kernelIN5flash19enable_sm80_to_sm89INS1_16FlashAttnFwdSm80INS1_25CollectiveMainloopFwdSm80ILi8ELi1ELb1EN4cute5tupleIJNS5_1CILi128EEENS7_ILi48EEENS7_ILi256EEEEEELi256ENS_10bfloat16_tEfNS_4arch4Sm80ELb0ELb0ELb0ELb1ELb0ELb0ELb1ELb1EEENS1_21CollectiveEpilogueFwdINS6_IJS8_SA_S9_EEENS6_IJNS7_ILi1EEESI_SI_EEESC_SE_Li256ELb1ELb1ELb1ELb0EEENS1_36VarlenDynamicPersistentTileSchedulerILi128ELi48ELi256ELi256ELb1ELb1ELb0ELb0ELb1ELb1EEEEEEEEEvNT_6ParamsE)
        .other          _ZN7cutlass13device_kernelIN5flash19enable_sm80_to_sm89INS1_16FlashAttnFwdSm80INS1_25CollectiveMainloopFwdSm80ILi8ELi1ELb1EN4cute5tupleIJNS5_1CILi128EEENS7_ILi48EEENS7_ILi256EEEEEELi256ENS_10bfloat16_tEfNS_4arch4Sm80ELb0ELb0ELb0ELb1ELb0ELb0ELb1ELb1EEENS1_21CollectiveEpilogueFwdINS6_IJS8_SA_S9_EEENS6_IJNS7_ILi1EEESI_SI_EEESC_SE_Li256ELb1ELb1ELb1ELb0EEENS1_36VarlenDynamicPersistentTileSchedulerILi128ELi48ELi256ELi256ELb1ELb1ELb0ELb0ELb1ELb1EEEEEEEEEvNT_6ParamsE,@"STO_CUDA_ENTRY STV_DEFAULT"
_ZN7cutlass13device_kernelIN5flash19enable_sm80_to_sm89INS1_16FlashAttnFwdSm80INS1_25CollectiveMainloopFwdSm80ILi8ELi1ELb1EN4cute5tupleIJNS5_1CILi128EEENS7_ILi48EEENS7_ILi256EEEEEELi256ENS_10bfloat16_tEfNS_4arch4Sm80ELb0ELb0ELb0ELb1ELb0ELb0ELb1ELb1EEENS1_21CollectiveEpilogueFwdINS6_IJS8_SA_S9_EEENS6_IJNS7_ILi1EEESI_SI_EEESC_SE_Li256ELb1ELb1ELb1ELb0EEENS1_36VarlenDynamicPersistentTileSchedulerILi128ELi48ELi256ELi256ELb1ELb1ELb0ELb0ELb1ELb1EEEEEEEEEvNT_6ParamsE:
[----:B------:R-:W-:-:S03]  /*0000*/  MOV R1, c[0x0][0x28] ;  /* 0x00000a0000017a02 */ /* 0x000fc60000000f00 */
[----:B------:R-:W1:Y:S01]  /*0010*/  S2R R2, SR_TID.X ;  /* 0x0000000000027919 */ /* 0x000e620000002100 */
[----:B------:R-:W-:Y:S01]  /*0020*/  IADD3 R1, R1, -0xb8, RZ ;  /* 0xffffff4801017810 */ /* 0x000fe20007ffe0ff */
[----:B------:R-:W-:Y:S01]  /*0030*/  ULDC.64 UR6, c[0x0][0x118] ;  /* 0x0000460000067ab9 */ /* 0x000fe20000000a00 */
[----:B-1----:R-:W-:-:S05]  /*0040*/  SHF.R.U32.HI R0, RZ, 0x5, R2 ;  /* 0x00000005ff007819 */ /* 0x002fca0000011602 */
[----:B------:R-:W1:Y:S02]  /*0050*/  SHFL.IDX PT, R3, R0, RZ, 0x1f ;  /* 0x00001fff00037589 */ /* 0x000e6400000e0000 */
[----:B-1----:R-:W-:Y:S02]  /*0060*/  ISETP.NE.AND P0, PT, R3, RZ, PT ;  /* 0x000000ff0300720c */ /* 0x002fe40003f05270 */
[----:B------:R-:W-:Y:S11]  /*0070*/  STL [R1+0x94], R3 ;  /* 0x0000940301007387 */ /* 0x000ff60000100800 */
[----:B------:R-:W-:Y:S06]  /*0080*/  @P0 BAR.SYNC.DEFER_BLOCKING 0x5, 0x100 ;  /* 0x0144000000000b1d */ /* 0x000fec0000010000 */
[----:B------:R-:W1:Y:S04]  /*0090*/  @P0 LDS.128 R4, [0x1a080] ;  /* 0x01a08000ff040984 */ /* 0x000e680000000c00 */
[----:B-1----:R1:W-:Y:S04]  /*00a0*/  @P0 STL.64 [R1+0x48], R4 ;  /* 0x0000480401000387 */ /* 0x0023e80000100a00 */
[----:B------:R1:W-:Y:S04]  /*00b0*/  @P0 STL.64 [R1+0x50], R6 ;  /* 0x0000500601000387 */ /* 0x0003e80000100a00 */
[----:B------:R-:W-:Y:S06]  /*00c0*/  @P0 BAR.ARV 0x4, 0x100 ;  /* 0x0104000000000b1d */ /* 0x000fec0000002000 */
[----:B------:R-:W-:Y:S05]  /*00d0*/  @P0 BRA `(.L_x_10) ;  /* 0x00000b1000000947 */ /* 0x000fea0003800000 */
[----:B------:R-:W-:Y:S01]  /*00e0*/  LOP3.LUT R14, R2, 0x1f, RZ, 0xc0, !PT ;  /* 0x0000001f020e7812 */ /* 0x000fe200078ec0ff */
[----:B------:R-:W-:Y:S01]  /*00f0*/  CS2R R8, SRZ ;  /* 0x0000000000087805 */ /* 0x000fe2000001ff00 */
[----:B-1----:R-:W-:-:S02]  /*0100*/  IMAD.MOV.U32 R7, RZ, RZ, RZ ;  /* 0x000000ffff077224 */ /* 0x002fc400078e00ff */
[----:B------:R-:W-:-:S04]  /*0110*/  ISETP.NE.AND P6, PT, R14, 0x1f, PT ;  /* 0x0000001f0e00780c */ /* 0x000fc80003fc5270 */
[----:B------:R-:W-:-:S13]  /*0120*/  ISETP.GE.OR P0, PT, R14, c[0x0][0x53c], !P6 ;  /* 0x00014f000e007a0c */ /* 0x000fda0007706670 */
[----:B------:R-:W-:Y:S02]  /*0130*/  @!P0 IMAD.MOV.U32 R4, RZ, RZ, 0x4 ;  /* 0x00000004ff048424 */ /* 0x000fe400078e00ff */
[----:B------:R-:W-:Y:S02]  /*0140*/  @!P0 IMAD.MOV.U32 R2, RZ, RZ, 0x4 ;  /* 0x00000004ff028424 */ /* 0x000fe400078e00ff */
[----:B------:R-:W-:-:S04]  /*0150*/  @!P0 IMAD.WIDE.U32 R4, R14, R4, c[0x0][0x580] ;  /* 0x000160000e048625 */ /* 0x000fc800078e0004 */
[C---:B------:R-:W-:Y:S01]  /*0160*/  @!P0 IMAD.WIDE.U32 R2, R14.reuse, R2, c[0x0][0x578] ;  /* 0x00015e000e028625 */ /* 0x040fe200078e0002 */
[----:B------:R-:W2:Y:S04]  /*0170*/  @!P0 LDG.E R8, [R4.64] ;  /* 0x0000000604088981 */ /* 0x000ea8000c1e1900 */
[----:B------:R-:W2:Y:S01]  /*0180*/  @!P0 LDG.E R7, [R2.64] ;  /* 0x0000000602078981 */ /* 0x000ea2000c1e1900 */
[C---:B------:R-:W-:Y:S01]  /*0190*/  ISETP.NE.AND P5, PT, R14.reuse, RZ, PT ;  /* 0x000000ff0e00720c */ /* 0x040fe20003fa5270 */
[----:B------:R-:W1:Y:S01]  /*01a0*/  S2UR UR4, SR_CTAID.X ;  /* 0x00000000000479c3 */ /* 0x000e620000002500 */
[C---:B------:R-:W-:Y:S02]  /*01b0*/  ISETP.GE.U32.AND P4, PT, R14.reuse, 0x2, PT ;  /* 0x000000020e00780c */ /* 0x040fe40003f86070 */
[----:B------:R-:W-:-:S02]  /*01c0*/  ISETP.GE.U32.AND P3, PT, R14, 0x4, PT ;  /* 0x000000040e00780c */ /* 0x000fc40003f66070 */
[C---:B------:R-:W-:Y:S02]  /*01d0*/  ISETP.GE.U32.AND P2, PT, R14.reuse, 0x8, PT ;  /* 0x000000080e00780c */ /* 0x040fe40003f46070 */
[----:B------:R-:W-:Y:S01]  /*01e0*/  ISETP.GE.U32.AND P1, PT, R14, 0x10, PT ;  /* 0x000000100e00780c */ /* 0x000fe20003f26070 */
[----:B--2---:R-:W-:-:S05]  /*01f0*/  IMAD R4, R8, R7, RZ ;  /* 0x0000000708047224 */ /* 0x004fca00078e02ff */
[----:B------:R-:W2:Y:S02]  /*0200*/  SHFL.UP PT, R0, R4, 0x1, RZ ;  /* 0x0420000004007989 */ /* 0x000ea400000e00ff */
[----:B--2---:R-:W-:-:S05]  /*0210*/  SEL R0, R0, RZ, P5 ;  /* 0x000000ff00007207 */ /* 0x004fca0002800000 */
[----:B------:R-:W-:-:S05]  /*0220*/  IMAD.IADD R4, R4, 0x1, R0 ;  /* 0x0000000104047824 */ /* 0x000fca00078e0200 */
        /* <DEDUP_REMOVED lines=12> */
[----:B------:R-:W2:Y:S02]  /*02f0*/  SHFL.IDX PT, R6, R4, 0x1f, 0x1f ;  /* 0x03e01f0004067f89 */ /* 0x000ea400000e0000 */
[----:B--2---:R-:W-:-:S04]  /*0300*/  IMAD R6, R6, c[0x0][0x538], RZ ;  /* 0x00014e0006067a24 */ /* 0x004fc800078e02ff */
[----:B------:R-:W-:Y:S01]  /*0310*/  IMAD.MOV.U32 R0, RZ, RZ, R6 ;  /* 0x000000ffff007224 */ /* 0x000fe200078e0006 */
[----:B-1----:R-:W-:-:S13]  /*0320*/  ISETP.GT.AND P0, PT, R6, UR4, PT ;  /* 0x0000000406007c0c */ /* 0x002fda000bf04270 */
[----:B------:R-:W-:Y:S05]  /*0330*/  @P0 BRA `(.L_x_11) ;  /* 0x0000027000000947 */ /* 0x000fea0003800000 */
[----:B------:R-:W-:Y:S02]  /*0340*/  MOV R6, R0 ;  /* 0x0000000000067202 */ /* 0x000fe40000000f00 */
[----:B------:R-:W-:-:S04]  /*0350*/  MOV R9, RZ ;  /* 0x000000ff00097202 */ /* 0x000fc80000000f00 */
.L_x_15:
[----:B------:R-:W-:-:S04]  /*0360*/  IADD3 R0, R9, 0x1f, RZ ;  /* 0x0000001f09007810 */ /* 0x000fc80007ffe0ff */
[----:B------:R-:W-:-:S13]  /*0370*/  ISETP.GE.AND P0, PT, R0, c[0x0][0x53c], PT ;  /* 0x00014f0000007a0c */ /* 0x000fda0003f06270 */
[----:B------:R-:W-:Y:S05]  /*0380*/  @P0 BRA `(.L_x_12) ;  /* 0x0000078000000947 */ /* 0x000fea0003800000 */
[----:B------:R-:W-:Y:S01]  /*0390*/  MOV R9, R0 ;  /* 0x0000000000097202 */ /* 0x000fe20000000f00 */
[----:B------:R-:W-:Y:S01]  /*03a0*/  IMAD.MOV.U32 R7, RZ, RZ, RZ ;  /* 0x000000ffff077224 */ /* 0x000fe200078e00ff */
[----:B------:R-:W-:Y:S02]  /*03b0*/  MOV R8, RZ ;  /* 0x000000ff00087202 */ /* 0x000fe40000000f00 */
[----:B------:R-:W-:-:S04]  /*03c0*/  IADD3 R0, R14, R9, RZ ;  /* 0x000000090e007210 */ /* 0x000fc80007ffe0ff */
[----:B------:R-:W-:-:S13]  /*03d0*/  ISETP.GE.OR P0, PT, R0, c[0x0][0x53c], !P6 ;  /* 0x00014f0000007a0c */ /* 0x000fda0007706670 */
[----:B------:R-:W-:Y:S01]  /*03e0*/  @!P0 MOV R2, 0x4 ;  /* 0x0000000400028802 */ /* 0x000fe20000000f00 */
[----:B------:R-:W-:-:S04]  /*03f0*/  @!P0 IMAD.MOV.U32 R3, RZ, RZ, 0x4 ;  /* 0x00000004ff038424 */ /* 0x000fc800078e00ff */
[----:B------:R-:W-:-:S04]  /*0400*/  @!P0 IMAD.WIDE R4, R0, R2, c[0x0][0x580] ;  /* 0x0001600000048625 */ /* 0x000fc800078e0202 */
[----:B------:R-:W-:Y:S01]  /*0410*/  @!P0 IMAD.WIDE R2, R0, R3, c[0x0][0x578] ;  /* 0x00015e0000028625 */ /* 0x000fe200078e0203 */
[----:B------:R-:W2:Y:S04]  /*0420*/  @!P0 LDG.E R8, [R4.64] ;  /* 0x0000000604088981 */ /* 0x000ea8000c1e1900 */
[----:B------:R-:W2:Y:S02]  /*0430*/  @!P0 LDG.E R7, [R2.64] ;  /* 0x0000000602078981 */ /* 0x000ea4000c1e1900 */
[----:B--2---:R-:W-:Y:S01]  /*0440*/  IMAD R5, R8, R7, RZ ;  /* 0x0000000708057224 */ /* 0x004fe200078e02ff */
[----:B------:R-:W-:Y:S05]  /*0450*/  BRA.DIV ~URZ, `(.L_x_13) ;  /* 0x0000d5827f007947 */ /* 0x000fea000b800000 */
[----:B------:R1:W2:Y:S02]  /*0460*/  SHFL.UP PT, R0, R5, 0x1, RZ ;  /* 0x0420000005007989 */ /* 0x0002a400000e00ff */
.L_x_93:
[----:B--2---:R-:W-:-:S04]  /*0470*/  SEL R0, R0, RZ, P5 ;  /* 0x000000ff00007207 */ /* 0x004fc80002800000 */
[----:B-1----:R-:W-:Y:S01]  /*0480*/  IADD3 R5, R5, R0, RZ ;  /* 0x0000000005057210 */ /* 0x002fe20007ffe0ff */
[----:B------:R-:W-:Y:S05]  /*0490*/  BRA.DIV ~URZ, `(.L_x_14) ;  /* 0x0000d5a27f007947 */ /* 0x000fea000b800000 */
[----:B------:R-:W1:Y:S02]  /*04a0*/  SHFL.UP PT, R0, R5, 0x2, RZ ;  /* 0x0440000005007989 */ /* 0x000e6400000e00ff */
[----:B-1----:R-:W-:-:S05]  /*04b0*/  SEL R0, R0, RZ, P4 ;  /* 0x000000ff00007207 */ /* 0x002fca0002000000 */
[----:B------:R-:W-:-:S05]  /*04c0*/  IMAD.IADD R0, R5, 0x1, R0 ;  /* 0x0000000105007824 */ /* 0x000fca00078e0200 */
        /* <DEDUP_REMOVED lines=9> */
[----:B------:R1:W2:Y:S02]  /*0560*/  SHFL.IDX PT, R0, R4, 0x1f, 0x1f ;  /* 0x03e01f0004007f89 */ /* 0x0002a400000e0000 */
.L_x_94:
[----:B--2---:R-:W-:-:S05]  /*0570*/  IMAD R0, R0, c[0x0][0x538], RZ ;  /* 0x00014e0000007a24 */ /* 0x004fca00078e02ff */
[----:B------:R-:W-:-:S04]  /*0580*/  IADD3 R6, R0, R6, RZ ;  /* 0x0000000600067210 */ /* 0x000fc80007ffe0ff */
[----:B------:R-:W-:-:S13]  /*0590*/  ISETP.GT.AND P0, PT, R6, UR4, PT ;  /* 0x0000000406007c0c */ /* 0x000fda000bf04270 */
[----:B-1----:R-:W-:Y:S05]  /*05a0*/  @!P0 BRA `(.L_x_15) ;  /* 0xfffffdb000008947 */ /* 0x002fea000383ffff */
.L_x_11:
[----:B------:R-:W-:-:S05]  /*05b0*/  IADD3 R12, -R0, R6, RZ ;  /* 0x00000006000c7210 */ /* 0x000fca0007ffe1ff */
[----:B------:R-:W-:-:S05]  /*05c0*/  IMAD R0, R4, c[0x0][0x538], R12 ;  /* 0x00014e0004007a24 */ /* 0x000fca00078e020c */
[----:B------:R-:W-:Y:S01]  /*05d0*/  ISETP.GT.AND P0, PT, R0, UR4, PT ;  /* 0x0000000400007c0c */ /* 0x000fe2000bf04270 */
[----:B------:R-:W-:-:S12]  /*05e0*/  BRA.DIV ~URZ, `(.L_x_16) ;  /* 0x0000d6027f007947 */ /* 0x000fd8000b800000 */
[----:B------:R-:W-:-:S04]  /*05f0*/  VOTE.ANY R6, PT, !P0 ;  /* 0x0000000000067806 */ /* 0x000fc800040e0100 */
.L_x_95:
[----:B------:R1:W2:Y:S01]  /*0600*/  POPC R13, R6 ;  /* 0x00000006000d7309 */ /* 0x0002a20000000000 */
[----:B------:R-:W-:Y:S05]  /*0610*/  BRA.DIV ~URZ, `(.L_x_17) ;  /* 0x0000d6227f007947 */ /* 0x000fea000b800000 */
[----:B--2---:R-:W2:Y:S04]  /*0620*/  SHFL.IDX PT, R11, R8, R13, 0x1f ;  /* 0x00001f0d080b7589 */ /* 0x004ea800000e0000 */
[----:B------:R3:W4:Y:S02]  /*0630*/  SHFL.IDX PT, R10, R7, R13, 0x1f ;  /* 0x00001f0d070a7589 */ /* 0x00072400000e0000 */
[----:B---3--:R-:W-:Y:S02]  /*0640*/  MOV R7, RZ ;  /* 0x000000ff00077202 */ /* 0x008fe40000000f00 */
.L_x_96:
[----:B--2-4-:R-:W-:Y:S01]  /*0650*/  ISETP.NE.AND P0, PT, R6, RZ, PT ;  /* 0x000000ff0600720c */ /* 0x014fe20003f05270 */
[----:B------:R-:W-:-:S12]  /*0660*/  BSSY B0, `(.L_x_18) ;  /* 0x0000005000007945 */ /* 0x000fd80003800000 */
[----:B------:R-:W-:Y:S05]  /*0670*/  @!P0 BRA `(.L_x_19) ;  /* 0x0000003000008947 */ /* 0x000fea0003800000 */
[----:B------:R-:W-:Y:S01]  /*0680*/  IADD3 R3, R13, -0x1, RZ ;  /* 0xffffffff0d037810 */ /* 0x000fe20007ffe0ff */
[----:B------:R-:W-:Y:S05]  /*0690*/  BRA.DIV ~URZ, `(.L_x_20) ;  /* 0x0000d6827f007947 */ /* 0x000fea000b800000 */
[----:B------:R2:W3:Y:S02]  /*06a0*/  SHFL.IDX PT, R7, R4, R3, 0x1f ;  /* 0x00001f0304077589 */ /* 0x0004e400000e0000 */
.L_x_19:
[----:B------:R-:W-:Y:S05]  /*06b0*/  BSYNC B0 ;  /* 0x0000000000007941 */ /* 0x000fea0003800000 */
.L_x_18:
[----:B------:R-:W-:Y:S01]  /*06c0*/  IABS R0, R11 ;  /* 0x0000000b00007213 */ /* 0x000fe20000000000 */
[----:B--23--:R-:W-:-:S04]  /*06d0*/  IMAD R4, R7, c[0x0][0x538], R12 ;  /* 0x00014e0007047a24 */ /* 0x00cfc800078e020c */
[----:B------:R-:W-:Y:S01]  /*06e0*/  IMAD.MOV.U32 R5, RZ, RZ, R0 ;  /* 0x000000ffff057224 */ /* 0x000fe200078e0000 */
[----:B------:R-:W-:Y:S01]  /*06f0*/  IABS R0, R10 ;  /* 0x0000000a00007213 */ /* 0x000fe20000000000 */
[----:B------:R2:W-:Y:S01]  /*0700*/  STL [R1+0x48], R4 ;  /* 0x0000480401007387 */ /* 0x0005e20000100800 */
[----:B------:R-:W-:Y:S01]  /*0710*/  IADD3 R12, -R4, UR4, RZ ;  /* 0x00000004040c7c10 */ /* 0x000fe2000fffe1ff */
[----:B------:R-:W3:Y:S02]  /*0720*/  I2F.RP R2, R5 ;  /* 0x0000000500027306 */ /* 0x000ee40000209400 */
[----:B------:R-:W-:Y:S01]  /*0730*/  IMAD.MOV.U32 R7, RZ, RZ, R0 ;  /* 0x000000ffff077224 */ /* 0x000fe200078e0000 */
[----:B-1----:R-:W-:Y:S02]  /*0740*/  IABS R6, R12 ;  /* 0x0000000c00067213 */ /* 0x002fe40000000000 */
[----:B------:R-:W-:-:S03]  /*0750*/  IABS R0, R11 ;  /* 0x0000000b00007213 */ /* 0x000fc60000000000 */
[----:B------:R-:W-:Y:S01]  /*0760*/  I2F.RP R8, R7 ;  /* 0x0000000700087306 */ /* 0x000fe20000209400 */
[----:B------:R-:W-:-:S07]  /*0770*/  IADD3 R0, RZ, -R0, RZ ;  /* 0x80000000ff007210 */ /* 0x000fce0007ffe0ff */
[----:B---3--:R-:W1:Y:S02]  /*0780*/  MUFU.RCP R2, R2 ;  /* 0x0000000200027308 */ /* 0x008e640000001000 */
[----:B-1----:R-:W-:-:S06]  /*0790*/  IADD3 R2, R2, 0xffffffe, RZ ;  /* 0x0ffffffe02027810 */ /* 0x002fcc0007ffe0ff */
[----:B------:R-:W1:Y:S02]  /*07a0*/  F2I.FTZ.U32.TRUNC.NTZ R3, R2 ;  /* 0x0000000200037305 */ /* 0x000e64000021f000 */
[----:B-1----:R-:W-:-:S04]  /*07b0*/  IMAD.MOV R2, RZ, RZ, -R3 ;  /* 0x000000ffff027224 */ /* 0x002fc800078e0a03 */
[----:B--2---:R-:W-:Y:S02]  /*07c0*/  IMAD R4, R2, R5, RZ ;  /* 0x0000000502047224 */ /* 0x004fe400078e02ff */
[----:B------:R-:W-:-:S04]  /*07d0*/  IMAD.MOV.U32 R2, RZ, RZ, RZ ;  /* 0x000000ffff027224 */ /* 0x000fc800078e00ff */
[----:B------:R-:W-:-:S04]  /*07e0*/  IMAD.HI.U32 R2, R3, R4, R2 ;  /* 0x0000000403027227 */ /* 0x000fc800078e0002 */
[----:B------:R-:W-:-:S04]  /*07f0*/  IMAD.MOV.U32 R3, RZ, RZ, R6 ;  /* 0x000000ffff037224 */ /* 0x000fc800078e0006 */
[----:B------:R-:W-:-:S04]  /*0800*/  IMAD.HI.U32 R2, R2, R3, RZ ;  /* 0x0000000302027227 */ /* 0x000fc800078e00ff */
[----:B------:R-:W-:Y:S02]  /*0810*/  IMAD R0, R2, R0, R3 ;  /* 0x0000000002007224 */ /* 0x000fe400078e0203 */
[----:B------:R-:W1:Y:S03]  /*0820*/  MUFU.RCP R3, R8 ;  /* 0x0000000800037308 */ /* 0x000e660000001000 */
[----:B------:R-:W-:-:S13]  /*0830*/  ISETP.GT.U32.AND P0, PT, R5, R0, PT ;  /* 0x000000000500720c */ /* 0x000fda0003f04070 */
[----:B------:R-:W-:Y:S01]  /*0840*/  @!P0 IMAD.IADD R0, R0, 0x1, -R5 ;  /* 0x0000000100008824 */ /* 0x000fe200078e0a05 */
[----:B-1----:R-:W-:Y:S02]  /*0850*/  IADD3 R3, R3, 0xffffffe, RZ ;  /* 0x0ffffffe03037810 */ /* 0x002fe40007ffe0ff */
[----:B------:R-:W-:Y:S02]  /*0860*/  @!P0 IADD3 R2, R2, 0x1, RZ ;  /* 0x0000000102028810 */ /* 0x000fe40007ffe0ff */
[----:B------:R-:W-:Y:S02]  /*0870*/  ISETP.GE.U32.AND P2, PT, R0, R5, PT ;  /* 0x000000050000720c */ /* 0x000fe40003f46070 */
[----:B------:R-:W1:Y:S01]  /*0880*/  F2I.FTZ.U32.TRUNC.NTZ R3, R3 ;  /* 0x0000000300037305 */ /* 0x000e62000021f000 */
[----:B------:R-:W-:Y:S02]  /*0890*/  LOP3.LUT R0, R12, R11, RZ, 0x3c, !PT ;  /* 0x0000000b0c007212 */ /* 0x000fe400078e3cff */
[----:B------:R-:W-:-:S02]  /*08a0*/  ISETP.NE.AND P0, PT, R11, RZ, PT ;  /* 0x000000ff0b00720c */ /* 0x000fc40003f05270 */
[----:B------:R-:W-:-:S06]  /*08b0*/  ISETP.GE.AND P1, PT, R0, RZ, PT ;  /* 0x000000ff0000720c */ /* 0x000fcc0003f26270 */
[----:B------:R-:W-:Y:S02]  /*08c0*/  @P2 IADD3 R2, R2, 0x1, RZ ;  /* 0x0000000102022810 */ /* 0x000fe40007ffe0ff */
[----:B-1----:R-:W-:-:S03]  /*08d0*/  IADD3 R0, RZ, -R3, RZ ;  /* 0x80000003ff007210 */ /* 0x002fc60007ffe0ff */
[----:B------:R-:W-:Y:S01]  /*08e0*/  IMAD.MOV.U32 R4, RZ, RZ, R2 ;  /* 0x000000ffff047224 */ /* 0x000fe200078e0002 */
[----:B------:R-:W-:-:S03]  /*08f0*/  MOV R2, RZ ;  /* 0x000000ff00027202 */ /* 0x000fc60000000f00 */
[----:B------:R-:W-:Y:S01]  /*0900*/  @!P1 IMAD.MOV R4, RZ, RZ, -R4 ;  /* 0x000000ffff049224 */ /* 0x000fe200078e0a04 */
[----:B------:R-:W-:Y:S01]  /*0910*/  @!P0 LOP3.LUT R4, RZ, R11, RZ, 0x33, !PT ;  /* 0x0000000bff048212 */ /* 0x000fe200078e33ff */
[----:B------:R-:W-:Y:S01]  /*0920*/  IMAD.MOV.U32 R5, RZ, RZ, R0 ;  /* 0x000000ffff057224 */ /* 0x000fe200078e0000 */
[----:B------:R-:W-:Y:S02]  /*0930*/  IABS R0, R10 ;  /* 0x0000000a00007213 */ /* 0x000fe40000000000 */
[----:B------:R-:W-:Y:S01]  /*0940*/  IABS R8, R4 ;  /* 0x0000000400087213 */ /* 0x000fe20000000000 */
[----:B------:R-:W-:Y:S02]  /*0950*/  IMAD R5, R5, R7, RZ ;  /* 0x0000000705057224 */ /* 0x000fe400078e02ff */
[----:B------:R-:W-:Y:S02]  /*0960*/  IMAD.MOV R6, RZ, RZ, -R0 ;  /* 0x000000ffff067224 */ /* 0x000fe400078e0a00 */
[----:B------:R-:W-:-:S04]  /*0970*/  IMAD.HI.U32 R0, R3, R5, R2 ;  /* 0x0000000503007227 */ /* 0x000fc800078e0002 */
[----:B------:R-:W-:Y:S02]  /*0980*/  IMAD.MOV.U32 R2, RZ, RZ, R8 ;  /* 0x000000ffff027224 */ /* 0x000fe400078e0008 */
[----:B------:R-:W-:Y:S02]  /*0990*/  IMAD.MOV.U32 R3, RZ, RZ, R6 ;  /* 0x000000ffff037224 */ /* 0x000fe400078e0006 */
[----:B------:R-:W-:-:S04]  /*09a0*/  IMAD.HI.U32 R0, R0, R2, RZ ;  /* 0x0000000200007227 */ /* 0x000fc800078e00ff */
[----:B------:R-:W-:Y:S02]  /*09b0*/  IMAD R2, R0, R3, R2 ;  /* 0x0000000300027224 */ /* 0x000fe400078e0202 */
[----:B------:R-:W-:-:S03]  /*09c0*/  IMAD R3, R4, R11, RZ ;  /* 0x0000000b04037224 */ /* 0x000fc600078e02ff */
[----:B------:R-:W-:Y:S02]  /*09d0*/  ISETP.GT.U32.AND P0, PT, R7, R2, PT ;  /* 0x000000020700720c */ /* 0x000fe40003f04070 */
[----:B------:R-:W-:-:S11]  /*09e0*/  IADD3 R3, R12, -R3, RZ ;  /* 0x800000030c037210 */ /* 0x000fd60007ffe0ff */
[----:B------:R-:W-:Y:S01]  /*09f0*/  @!P0 IMAD.IADD R2, R2, 0x1, -R7 ;  /* 0x0000000102028824 */ /* 0x000fe200078e0a07 */
[----:B------:R-:W-:Y:S02]  /*0a00*/  @!P0 IADD3 R0, R0, 0x1, RZ ;  /* 0x0000000100008810 */ /* 0x000fe40007ffe0ff */
[----:B------:R-:W-:Y:S02]  /*0a10*/  ISETP.NE.AND P0, PT, R10, RZ, PT ;  /* 0x000000ff0a00720c */ /* 0x000fe40003f05270 */
[----:B------:R-:W-:Y:S02]  /*0a20*/  ISETP.GE.U32.AND P2, PT, R2, R7, PT ;  /* 0x000000070200720c */ /* 0x000fe40003f46070 */
[----:B------:R-:W-:-:S04]  /*0a30*/  LOP3.LUT R2, R4, R10, RZ, 0x3c, !PT ;  /* 0x0000000a04027212 */ /* 0x000fc800078e3cff */
[----:B------:R-:W-:-:S07]  /*0a40*/  ISETP.GE.AND P1, PT, R2, RZ, PT ;  /* 0x000000ff0200720c */ /* 0x000fce0003f26270 */
[----:B------:R-:W-:-:S06]  /*0a50*/  @P2 IADD3 R0, R0, 0x1, RZ ;  /* 0x0000000100002810 */ /* 0x000fcc0007ffe0ff */
[----:B------:R-:W-:Y:S02]  /*0a60*/  @!P1 IADD3 R0, -R0, RZ, RZ ;  /* 0x000000ff00009210 */ /* 0x000fe40007ffe1ff */
[----:B------:R-:W-:-:S05]  /*0a70*/  @!P0 LOP3.LUT R0, RZ, R10, RZ, 0x33, !PT ;  /* 0x0000000aff008212 */ /* 0x000fca00078e33ff */
[--C-:B------:R-:W-:Y:S02]  /*0a80*/  IMAD.MOV R2, RZ, RZ, -R0.reuse ;  /* 0x000000ffff027224 */ /* 0x100fe400078e0a00 */
[C---:B------:R-:W-:Y:S02]  /*0a90*/  IMAD R0, R10.reuse, 0x1000000, R0 ;  /* 0x010000000a007824 */ /* 0x040fe400078e0200 */
[----:B------:R-:W-:Y:S02]  /*0aa0*/  IMAD R2, R10, R2, R4 ;  /* 0x000000020a027224 */ /* 0x000fe400078e0204 */
[----:B------:R-:W-:Y:S02]  /*0ab0*/  IMAD.IADD R4, R13, 0x1, R9 ;  /* 0x000000010d047824 */ /* 0x000fe400078e0209 */
[----:B------:R-:W-:-:S03]  /*0ac0*/  IMAD R0, R2, 0x10000, R0 ;  /* 0x0001000002007824 */ /* 0x000fc600078e0200 */
[----:B------:R1:W-:Y:S04]  /*0ad0*/  STL [R1+0x54], R4 ;  /* 0x0000540401007387 */ /* 0x0003e80000100800 */
[----:B------:R1:W-:Y:S04]  /*0ae0*/  STL [R1+0x50], R0 ;  /* 0x0000500001007387 */ /* 0x0003e80000100800 */
[----:B------:R1:W-:Y:S01]  /*0af0*/  STL [R1+0x4c], R3 ;  /* 0x00004c0301007387 */ /* 0x0003e20000100800 */
[----:B------:R-:W-:Y:S05]  /*0b00*/  BRA `(.L_x_21) ;  /* 0x0000006000007947 */ /* 0x000fea0003800000 */
.L_x_12:
[----:B------:R-:W-:Y:S01]  /*0b10*/  MOV R0, UR4 ;  /* 0x0000000400007c02 */ /* 0x000fe20008000f00 */
[----:B------:R-:W-:Y:S04]  /*0b20*/  STL [R1+0x4c], RZ ;  /* 0x00004cff01007387 */ /* 0x000fe80000100800 */
[----:B------:R-:W-:Y:S04]  /*0b30*/  STL [R1+0x50], RZ ;  /* 0x000050ff01007387 */ /* 0x000fe80000100800 */
[----:B------:R1:W-:Y:S02]  /*0b40*/  STL [R1+0x48], R0 ;  /* 0x0000480001007387 */ /* 0x0003e40000100800 */
[----:B-1----:R-:W-:-:S05]  /*0b50*/  MOV R0, c[0x0][0x53c] ;  /* 0x00014f0000007a02 */ /* 0x002fca0000000f00 */
[----:B------:R1:W-:Y:S02]  /*0b60*/  STL [R1+0x54], R0 ;  /* 0x0000540001007387 */ /* 0x0003e40000100800 */
.L_x_21:
[----:B-1----:R-:W2:Y:S04]  /*0b70*/  LDL R4, [R1+0x48] ;  /* 0x0000480001047983 */ /* 0x002ea80000100800 */
[----:B------:R-:W2:Y:S04]  /*0b80*/  LDL R5, [R1+0x4c] ;  /* 0x00004c0001057983 */ /* 0x000ea80000100800 */
[----:B------:R-:W2:Y:S04]  /*0b90*/  LDL R6, [R1+0x50] ;  /* 0x0000500001067983 */ /* 0x000ea80000100800 */
[----:B------:R-:W2:Y:S01]  /*0ba0*/  LDL R7, [R1+0x54] ;  /* 0x0000540001077983 */ /* 0x000ea20000100800 */
[----:B------:R-:W-:Y:S01]  /*0bb0*/  ISETP.NE.AND P0, PT, R14, RZ, PT ;  /* 0x000000ff0e00720c */ /* 0x000fe20003f05270 */
[----:B------:R-:W-:-:S12]  /*0bc0*/  WARPSYNC 0xffffffff ;  /* 0xffffffff00007948 */ /* 0x000fd80003800000 */
[----:B--2---:R1:W-:Y:S04]  /*0bd0*/  @!P0 STS.128 [0x1a080], R4 ;  /* 0x01a08004ff008388 */ /* 0x0043e80000000c00 */
[----:B------:R-:W-:Y:S06]  /*0be0*/  BAR.ARV 0x5, 0x100 ;  /* 0x0144000000007b1d */ /* 0x000fec0000002000 */
.L_x_10:
[----:B------:R-:W2:Y:S02]  /*0bf0*/  LDL R0, [R1+0x54] ;  /* 0x0000540001007983 */ /* 0x000ea40000100800 */
[----:B--2---:R-:W-:-:S13]  /*0c00*/  ISETP.GE.AND P0, PT, R0, c[0x0][0x53c], PT ;  /* 0x00014f0000007a0c */ /* 0x004fda0003f06270 */
[----:B------:R-:W-:Y:S05]  /*0c10*/  @P0 EXIT ;  /* 0x000000000000094d */ /* 0x000fea0003800000 */
[----:B------:R-:W2:Y:S02]  /*0c20*/  S2R R17, SR_TID.X ;  /* 0x0000000000117919 */ /* 0x000ea40000002100 */
[----:B--2---:R-:W-:-:S04]  /*0c30*/  SHF.R.S32.HI R10, RZ, 0x1f, R17 ;  /* 0x0000001fff0a7819 */ /* 0x004fc80000011411 */
[CC--:B------:R-:W-:Y:S02]  /*0c40*/  LEA.HI R2, R10.reuse, R17.reuse, RZ, 0x4 ;  /* 0x000000110a027211 */ /* 0x0c0fe400078f20ff */
[CC--:B------:R-:W-:Y:S02]  /*0c50*/  LEA.HI R14, R10.reuse, R17.reuse, RZ, 0x2 ;  /* 0x000000110a0e7211 */ /* 0x0c0fe400078f10ff */
[----:B------:R-:W-:Y:S02]  /*0c60*/  SHF.R.S32.HI R3, RZ, 0x4, R2 ;  /* 0x00000004ff037819 */ /* 0x000fe40000011402 */
[----:B------:R-:W-:Y:S02]  /*0c70*/  LEA.HI R12, R10, R17, RZ, 0x3 ;  /* 0x000000110a0c7211 */ /* 0x000fe400078f18ff */
[----:B------:R-:W-:Y:S02]  /*0c80*/  LEA.HI R0, R2, R3, RZ, 0x1 ;  /* 0x0000000302007211 */ /* 0x000fe400078f08ff */
[----:B-1----:R-:W-:-:S02]  /*0c90*/  SHF.R.S32.HI R7, RZ, 0x2, R14 ;  /* 0x00000002ff077819 */ /* 0x002fc4000001140e */
[----:B------:R-:W-:Y:S02]  /*0ca0*/  LOP3.LUT R0, R0, 0xfffffffe, RZ, 0xc0, !PT ;  /* 0xfffffffe00007812 */ /* 0x000fe400078ec0ff */
[----:B------:R-:W-:Y:S02]  /*0cb0*/  SHF.R.S32.HI R4, RZ, 0x3, R12 ;  /* 0x00000003ff047819 */ /* 0x000fe4000001140c */
[----:B------:R-:W-:Y:S01]  /*0cc0*/  LEA.HI R9, R10, R17, RZ, 0x5 ;  /* 0x000000110a097211 */ /* 0x000fe200078f28ff */
[----:B------:R-:W-:Y:S01]  /*0cd0*/  IMAD.IADD R13, R3, 0x1, -R0 ;  /* 0x00000001030d7824 */ /* 0x000fe200078e0a00 */
[----:B------:R-:W-:Y:S01]  /*0ce0*/  LOP3.LUT R0, R2, 0xfffffff0, RZ, 0xc0, !PT ;  /* 0xfffffff002007812 */ /* 0x000fe200078ec0ff */
[----:B------:R-:W-:Y:S01]  /*0cf0*/  IMAD.SHL.U32 R4, R4, 0x40, RZ ;  /* 0x0000004004047824 */ /* 0x000fe200078e00ff */
[----:B------:R-:W-:Y:S02]  /*0d00*/  SHF.R.S32.HI R2, RZ, 0x1f, R14 ;  /* 0x0000001fff027819 */ /* 0x000fe4000001140e */
[----:B------:R-:W-:Y:S01]  /*0d10*/  LOP3.LUT R3, R12, 0xfffffff8, RZ, 0xc0, !PT ;  /* 0xfffffff80c037812 */ /* 0x000fe200078ec0ff */
[----:B------:R-:W-:Y:S01]  /*0d20*/  IMAD.IADD R0, R17, 0x1, -R0 ;  /* 0x0000000111007824 */ /* 0x000fe200078e0a00 */
[----:B------:R-:W-:-:S02]  /*0d30*/  LEA.HI R2, R2, R7, RZ, 0x3 ;  /* 0x0000000702027211 */ /* 0x000fc400078f18ff */
[----:B------:R-:W-:Y:S01]  /*0d40*/  SHF.R.S32.HI R242, RZ, 0x5, R9 ;  /* 0x00000005fff27819 */ /* 0x000fe20000011409 */
[----:B------:R-:W-:Y:S01]  /*0d50*/  IMAD.IADD R6, R17, 0x1, -R3 ;  /* 0x0000000111067824 */ /* 0x000fe200078e0a03 */
[----:B------:R-:W-:Y:S02]  /*0d60*/  SHF.R.S32.HI R5, RZ, 0x1f, R0 ;  /* 0x0000001fff057819 */ /* 0x000fe40000011400 */
[----:B------:R-:W-:Y:S01]  /*0d70*/  LOP3.LUT R3, R2, 0xfffffff8, RZ, 0xc0, !PT ;  /* 0xfffffff802037812 */ /* 0x000fe200078ec0ff */
[----:B------:R-:W-:Y:S01]  /*0d80*/  IMAD.SHL.U32 R20, R6, 0x8, RZ ;  /* 0x0000000806147824 */ /* 0x000fe200078e00ff */
[----:B------:R-:W-:Y:S01]  /*0d90*/  LOP3.LUT R2, R4, 0x1c0, RZ, 0xc0, !PT ;  /* 0x000001c004027812 */ /* 0x000fe200078ec0ff */
[----:B------:R-:W-:Y:S01]  /*0da0*/  IMAD.SHL.U32 R6, R6, 0x40, RZ ;  /* 0x0000004006067824 */ /* 0x000fe200078e00ff */
[----:B------:R-:W-:Y:S01]  /*0db0*/  LEA.HI R11, R5, R0, RZ, 0x3 ;  /* 0x00000000050b7211 */ /* 0x000fe200078f18ff */
[----:B------:R-:W-:Y:S01]  /*0dc0*/  IMAD.IADD R7, R7, 0x1, -R3 ;  /* 0x0000000107077824 */ /* 0x000fe200078e0a03 */
[----:B------:R-:W-:-:S02]  /*0dd0*/  SHF.R.U32.HI R4, RZ, 0x3, R2 ;  /* 0x00000003ff047819 */ /* 0x000fc40000011602 */
[----:B------:R-:W-:Y:S02]  /*0de0*/  LOP3.LUT R3, R2, 0x38, R20, 0xf8, !PT ;  /* 0x0000003802037812 */ /* 0x000fe400078ef814 */
[----:B------:R-:W-:Y:S02]  /*0df0*/  LOP3.LUT R2, R11, 0xfffffff8, RZ, 0xc0, !PT ;  /* 0xfffffff80b027812 */ /* 0x000fe400078ec0ff */
[----:B------:R-:W-:Y:S02]  /*0e00*/  LOP3.LUT R8, R3, R4, RZ, 0x3c, !PT ;  /* 0x0000000403087212 */ /* 0x000fe400078e3cff */
[----:B------:R-:W-:Y:S01]  /*0e10*/  SHF.R.S32.HI R3, RZ, 0x1f, R9 ;  /* 0x0000001fff037819 */ /* 0x000fe20000011409 */
[----:B------:R-:W-:Y:S01]  /*0e20*/  IMAD.IADD R5, R0, 0x1, -R2 ;  /* 0x0000000100057824 */ /* 0x000fe200078e0a02 */
[----:B------:R-:W-:Y:S02]  /*0e30*/  LOP3.LUT R2, R9, 0xffffffe0, RZ, 0xc0, !PT ;  /* 0xffffffe009027812 */ /* 0x000fe400078ec0ff */
[----:B------:R-:W-:-:S02]  /*0e40*/  LOP3.LUT R0, R6, 0x1c0, RZ, 0xc0, !PT ;  /* 0x000001c006007812 */ /* 0x000fc400078ec0ff */
[----:B------:R-:W-:Y:S01]  /*0e50*/  LEA.HI R6, R10, R17, RZ, 0x6 ;  /* 0x000000110a067211 */ /* 0x000fe200078f30ff */
[----:B------:R-:W-:Y:S01]  /*0e60*/  IMAD.IADD R16, R17, 0x1, -R2 ;  /* 0x0000000111107824 */ /* 0x000fe200078e0a02 */
[----:B------:R-:W-:Y:S02]  /*0e70*/  LOP3.LUT R4, R0, 0x8, R12, 0xf8, !PT ;  /* 0x0000000800047812 */ /* 0x000fe400078ef80c */
[----:B------:R-:W-:Y:S02]  /*0e80*/  SHF.R.U32.HI R2, RZ, 0x3, R0 ;  /* 0x00000003ff027819 */ /* 0x000fe40000011600 */
[----:B------:R-:W-:Y:S02]  /*0e90*/  LEA.HI R0, R3, R242, RZ, 0x3 ;  /* 0x000000f203007211 */ /* 0x000fe400078f18ff */
[----:B------:R-:W-:Y:S02]  /*0ea0*/  SHF.R.S32.HI R9, RZ, 0x1f, R16 ;  /* 0x0000001fff097819 */ /* 0x000fe40000011410 */
[----:B------:R-:W-:Y:S01]  /*0eb0*/  LOP3.LUT R12, R4, R2, RZ, 0x3c, !PT ;  /* 0x00000002040c7212 */ /* 0x000fe200078e3cff */
[----:B------:R-:W-:Y:S01]  /*0ec0*/  IMAD.SHL.U32 R2, R6, 0x8, RZ ;  /* 0x0000000806027824 */ /* 0x000fe200078e00ff */
[----:B------:R-:W-:Y:S01]  /*0ed0*/  LOP3.LUT R0, R0, 0xffffff8, RZ, 0xc0, !PT ;  /* 0x0ffffff800007812 */ /* 0x000fe200078ec0ff */
[----:B------:R-:W-:Y:S01]  /*0ee0*/  IMAD.MOV.U32 R6, RZ, RZ, 0x10 ;  /* 0x00000010ff067424 */ /* 0x000fe200078e00ff */
[----:B------:R-:W-:-:S02]  /*0ef0*/  LEA.HI R9, R9, R16, RZ, 0x2 ;  /* 0x0000001009097211 */ /* 0x000fc400078f10ff */
[----:B------:R-:W-:Y:S02]  /*0f00*/  LOP3.LUT R3, R7, 0x1, RZ, 0xc0, !PT ;  /* 0x0000000107037812 */ /* 0x000fe400078ec0ff */
[----:B------:R-:W-:Y:S01]  /*0f10*/  LOP3.LUT R248, R8, 0x7ffffe00, R2, 0xf8, !PT ;  /* 0x7ffffe0008f87812 */ /* 0x000fe200078ef802 */
[----:B------:R-:W-:Y:S01]  /*0f20*/  IMAD.IADD R2, R242, 0x1, -R0 ;  /* 0x00000001f2027824 */ /* 0x000fe200078e0a00 */
[----:B------:R-:W-:Y:S02]  /*0f30*/  SHF.R.S32.HI R0, RZ, 0x2, R9 ;  /* 0x00000002ff007819 */ /* 0x000fe40000011409 */
[----:B------:R-:W-:Y:S01]  /*0f40*/  ISETP.NE.U32.AND P4, PT, R3, 0x1, PT ;  /* 0x000000010300780c */ /* 0x000fe20003f85070 */
[C---:B------:R-:W-:Y:S01]  /*0f50*/  IMAD.SHL.U32 R3, R5.reuse, 0x40, RZ ;  /* 0x0000004005037824 */ /* 0x040fe200078e00ff */
[----:B------:R-:W-:Y:S01]  /*0f60*/  LOP3.LUT R4, R14, 0xfffffffc, RZ, 0xc0, !PT ;  /* 0xfffffffc0e047812 */ /* 0x000fe200078ec0ff */
[----:B------:R-:W-:Y:S01]  /*0f70*/  IMAD R15, R2, 0x10, R0 ;  /* 0x00000010020f7824 */ /* 0x000fe200078e0200 */
[----:B------:R-:W-:Y:S01]  /*0f80*/  LOP3.LUT P3, RZ, R5, 0x2, RZ, 0xc0, !PT ;  /* 0x0000000205ff7812 */ /* 0x000fe2000786c0ff */
[----:B------:R-:W-:Y:S01]  /*0f90*/  IMAD.SHL.U32 R2, R13, 0x8, RZ ;  /* 0x000000080d027824 */ /* 0x000fe200078e00ff */
[----:B------:R-:W-:Y:S01]  /*0fa0*/  LOP3.LUT R0, R3, 0x1c0, RZ, 0xc0, !PT ;  /* 0x000001c003007812 */ /* 0x000fe200078ec0ff */
[----:B------:R-:W-:Y:S01]  /*0fb0*/  IMAD.IADD R3, R17, 0x1, -R4 ;  /* 0x0000000111037824 */ /* 0x000fe200078e0a04 */
[----:B------:R-:W-:Y:S01]  /*0fc0*/  LOP3.LUT P0, RZ, R5, 0x4, RZ, 0xc0, !PT ;  /* 0x0000000405ff7812 */ /* 0x000fe2000780c0ff */
[C---:B------:R-:W-:Y:S01]  /*0fd0*/  IMAD.SHL.U32 R4, R7.reuse, 0x40, RZ ;  /* 0x0000004007047824 */ /* 0x040fe200078e00ff */
[----:B------:R-:W-:Y:S01]  /*0fe0*/  LOP3.LUT R5, R0, 0x8, R2, 0xf8, !PT ;  /* 0x0000000800057812 */ /* 0x000fe200078ef802 */
[----:B------:R-:W-:Y:S01]  /*0ff0*/  IMAD.MOV.U32 R14, RZ, RZ, 0x20 ;  /* 0x00000020ff0e7424 */ /* 0x000fe200078e00ff */
[----:B------:R-:W-:Y:S01]  /*1000*/  SHF.R.U32.HI R2, RZ, 0x3, R0 ;  /* 0x00000003ff027819 */ /* 0x000fe20000011600 */
[----:B------:R-:W-:Y:S01]  /*1010*/  STL [R1+0x98], R15 ;  /* 0x0000980f01007387 */ /* 0x000fe20000100800 */
[----:B------:R-:W-:Y:S01]  /*1020*/  R2P PR, R7, 0x6 ;  /* 0x0000000607007804 */ /* 0x000fe20000000000 */
[----:B------:R-:W-:Y:S01]  /*1030*/  IMAD.SHL.U32 R248, R248, 0x2, RZ ;  /* 0x00000002f8f87824 */ /* 0x000fe200078e00ff */
[----:B------:R-:W-:Y:S01]  /*1040*/  LOP3.LUT R7, R5, R2, RZ, 0x3c, !PT ;  /* 0x0000000205077212 */ /* 0x000fe200078e3cff */
[----:B------:R-:W-:Y:S01]  /*1050*/  IMAD R5, R242, 0x200, R3 ;  /* 0x00000200f2057824 */ /* 0x000fe200078e0203 */
[----:B------:R-:W-:-:S02]  /*1060*/  LEA.HI R0, R3, R3, RZ, 0x1 ;  /* 0x0000000303007211 */ /* 0x000fc400078f08ff */
[----:B------:R-:W-:Y:S02]  /*1070*/  LOP3.LUT R2, R4, 0x1c0, RZ, 0xc0, !PT ;  /* 0x000001c004027812 */ /* 0x000fe400078ec0ff */
[----:B------:R-:W-:Y:S02]  /*1080*/  LOP3.LUT R0, R0, 0x1ffffffe, RZ, 0xc0, !PT ;  /* 0x1ffffffe00007812 */ /* 0x000fe400078ec0ff */
[----:B------:R-:W-:Y:S02]  /*1090*/  LEA.HI R2, R2, R2, RZ, 0x1d ;  /* 0x0000000202027211 */ /* 0x000fe400078fe8ff */
[----:B------:R-:W-:Y:S01]  /*10a0*/  IADD3 R18, R20, 0x40, RZ ;  /* 0x0000004014127810 */ /* 0x000fe20007ffe0ff */
[----:B------:R-:W-:Y:S01]  /*10b0*/  IMAD.IADD R10, R3, 0x1, -R0 ;  /* 0x00000001030a7824 */ /* 0x000fe200078e0a00 */
[----:B------:R-:W-:Y:S01]  /*10c0*/  SHF.R.S32.HI R21, RZ, 0x1f, R20 ;  /* 0x0000001fff157819 */ /* 0x000fe20000011414 */
[----:B------:R-:W-:Y:S01]  /*10d0*/  IMAD.U32 R8, R5, 0x2, R2 ;  /* 0x0000000205087824 */ /* 0x000fe200078e0002 */
[----:B------:R-:W-:Y:S01]  /*10e0*/  SEL R4, R6, 0xfffffff0, !P3 ;  /* 0xfffffff006047807 */ /* 0x000fe20005800000 */
[----:B------:R-:W-:Y:S01]  /*10f0*/  IMAD.SHL.U32 R6, R11, 0x40, RZ ;  /* 0x000000400b067824 */ /* 0x000fe200078e00ff */
[----:B------:R-:W-:Y:S01]  /*1100*/  SEL R3, R14, 0xffffffe0, !P0 ;  /* 0xffffffe00e037807 */ /* 0x000fe20004000000 */
[----:B------:R-:W-:Y:S01]  /*1110*/  STL.64 [R1+0x28], R20 ;  /* 0x0000281401007387 */ /* 0x000fe20000100a00 */
[----:B------:R-:W-:Y:S01]  /*1120*/  IADD3 R17, R20, 0x80, RZ ;  /* 0x0000008014117810 */ /* 0x000fe20007ffe0ff */
[----:B------:R-:W-:Y:S01]  /*1130*/  IMAD R0, R13, 0x200, R12 ;  /* 0x000002000d007824 */ /* 0x000fe200078e020c */
[----:B------:R-:W-:Y:S01]  /*1140*/  LOP3.LUT R2, R9, 0x7ffffffc, RZ, 0xc0, !PT ;  /* 0x7ffffffc09027812 */ /* 0x000fe200078ec0ff */
[----:B------:R-:W-:Y:S01]  /*1150*/  STL [R1+0x30], R18 ;  /* 0x0000301201007387 */ /* 0x000fe20000100800 */
[----:B------:R-:W-:Y:S01]  /*1160*/  SHF.R.S32.HI R9, RZ, 0x1f, R18 ;  /* 0x0000001fff097819 */ /* 0x000fe20000011412 */
[----:B------:R-:W-:Y:S01]  /*1170*/  IMAD.IADD R4, R4, 0x1, R3 ;  /* 0x0000000104047824 */ /* 0x000fe200078e0203 */
[----:B------:R-:W-:Y:S01]  /*1180*/  IADD3 R5, R20, 0xc0, RZ ;  /* 0x000000c014057810 */ /* 0x000fe20007ffe0ff */
[----:B------:R-:W-:Y:S01]  /*1190*/  STL [R1+0x34], R17 ;  /* 0x0000341101007387 */ /* 0x000fe20000100800 */
[----:B------:R-:W-:Y:S01]  /*11a0*/  LOP3.LUT R3, R7, 0x7ffffe00, R6, 0xf8, !PT ;  /* 0x7ffffe0007037812 */ /* 0x000fe200078ef806 */
[----:B------:R-:W-:Y:S01]  /*11b0*/  IMAD.IADD R2, R16, 0x1, -R2 ;  /* 0x0000000110027824 */ /* 0x000fe200078e0a02 */
[----:B------:R-:W-:Y:S01]  /*11c0*/  SHF.R.S32.HI R6, RZ, 0x1f, R17 ;  /* 0x0000001fff067819 */ /* 0x000fe20000011411 */
[----:B------:R-:W-:Y:S01]  /*11d0*/  STL [R1+0x68], R9 ;  /* 0x0000680901007387 */ /* 0x000fe20000100800 */
[----:B------:R-:W-:Y:S01]  /*11e0*/  IMAD.MOV.U32 R7, RZ, RZ, 0x40 ;  /* 0x00000040ff077424 */ /* 0x000fe200078e00ff */
[----:B------:R-:W-:Y:S01]  /*11f0*/  LEA R11, R8, 0x80, 0x1 ;  /* 0x00000080080b7811 */ /* 0x000fe200078e08ff */
[----:B------:R-:W-:Y:S01]  /*1200*/  IMAD.SHL.U32 R8, R2, 0x2, RZ ;  /* 0x0000000202087824 */ /* 0x000fe200078e00ff */
[----:B------:R1:W-:Y:S01]  /*1210*/  STL [R1+0x38], R5 ;  /* 0x0000380501007387 */ /* 0x0003e20000100800 */
[----:B------:R-:W-:Y:S01]  /*1220*/  IMAD R2, R10, 0x8, R15 ;  /* 0x000000080a027824 */ /* 0x000fe200078e020f */
[----:B------:R-:W-:-:S02]  /*1230*/  LEA R134, R0, 0x14080, 0x1 ;  /* 0x0001408000867811 */ /* 0x000fc400078e08ff */
[----:B------:R2:W-:Y:S01]  /*1240*/  STL [R1+0x64], R6 ;  /* 0x0000640601007387 */ /* 0x0005e20000100800 */
[----:B------:R-:W-:Y:S02]  /*1250*/  SEL R0, R7, 0xffffffc0, !P0 ;  /* 0xffffffc007007807 */ /* 0x000fe40004000000 */
[----:B------:R-:W-:-:S05]  /*1260*/  LEA R236, R3, 0x4080, 0x1 ;  /* 0x0000408003ec7811 */ /* 0x000fca00078e08ff */
[--C-:B------:R-:W-:Y:S02]  /*1270*/  IMAD R242, R242, 0x800, R236.reuse ;  /* 0x00000800f2f27824 */ /* 0x100fe400078e02ec */
[----:B------:R-:W-:Y:S02]  /*1280*/  IMAD R241, R4, 0x2, R236 ;  /* 0x0000000204f17824 */ /* 0x000fe400078e02ec */
[----:B------:R-:W-:Y:S02]  /*1290*/  IMAD.IADD R237, R236, 0x1, R0 ;  /* 0x00000001eced7824 */ /* 0x000fe400078e0200 */
[----:B------:R-:W-:Y:S01]  /*12a0*/  IMAD.IADD R245, R0, 0x1, R242 ;  /* 0x0000000100f57824 */ /* 0x000fe200078e02f2 */
[----:B-1----:R-:W-:Y:S02]  /*12b0*/  SHF.R.S32.HI R5, RZ, 0x1f, R5 ;  /* 0x0000001fff057819 */ /* 0x002fe40000011405 */
[----:B--2---:R-:W-:-:S03]  /*12c0*/  SEL R6, R14, 0xffffffe0, !P1 ;  /* 0xffffffe00e067807 */ /* 0x004fc60004800000 */
[----:B------:R1:W-:Y:S04]  /*12d0*/  STL [R1+0x60], R5 ;  /* 0x0000600501007387 */ /* 0x0003e80000100800 */
[----:B------:R2:W-:Y:S01]  /*12e0*/  STL [R1+0x3c], R8 ;  /* 0x00003c0801007387 */ /* 0x0005e20000100800 */
[----:B------:R-:W-:-:S03]  /*12f0*/  IMAD.IADD R9, R11, 0x1, R6 ;  /* 0x000000010b097824 */ /* 0x000fc600078e0206 */
[----:B------:R-:W-:Y:S04]  /*1300*/  STL [R1+0x70], R11 ;  /* 0x0000700b01007387 */ /* 0x000fe80000100800 */
[----:B------:R3:W-:Y:S04]  /*1310*/  STL [R1+0x9c], R2 ;  /* 0x00009c0201007387 */ /* 0x0007e80000100800 */
[----:B------:R-:W-:Y:S01]  /*1320*/  STL [R1+0x7c], R9 ;  /* 0x00007c0901007387 */ /* 0x000fe20000100800 */
[----:B-1----:R-:W-:Y:S02]  /*1330*/  SEL R5, R7, 0xffffffc0, !P2 ;  /* 0xffffffc007057807 */ /* 0x002fe40005000000 */
[----:B--2---:R-:W-:-:S03]  /*1340*/  IADD3 R8, R11, -0x10, RZ ;  /* 0xfffffff00b087810 */ /* 0x004fc60007ffe0ff */
[C---:B------:R-:W-:Y:S01]  /*1350*/  IMAD.IADD R7, R11.reuse, 0x1, R5 ;  /* 0x000000010b077824 */ /* 0x040fe200078e0205 */
[----:B------:R-:W-:-:S04]  /*1360*/  @P4 IADD3 R8, R11, 0x10, RZ ;  /* 0x000000100b084810 */ /* 0x000fc80007ffe0ff */
[----:B------:R1:W-:Y:S01]  /*1370*/  STL [R1+0x8c], R7 ;  /* 0x00008c0701007387 */ /* 0x0003e20000100800 */
[--C-:B------:R-:W-:Y:S01]  /*1380*/  IMAD.IADD R3, R6, 0x1, R8.reuse ;  /* 0x0000000106037824 */ /* 0x100fe200078e0208 */
[----:B---3--:R-:W-:Y:S01]  /*1390*/  SEL R2, R14, 0xffffffe0, !P3 ;  /* 0xffffffe00e027807 */ /* 0x008fe20005800000 */
[----:B------:R-:W-:Y:S01]  /*13a0*/  IMAD.IADD R6, R5, 0x1, R8 ;  /* 0x0000000105067824 */ /* 0x000fe200078e0208 */
[----:B------:R2:W-:Y:S02]  /*13b0*/  STL [R1+0x74], R8 ;  /* 0x0000740801007387 */ /* 0x0005e40000100800 */
[--C-:B------:R-:W-:Y:S01]  /*13c0*/  IADD3 R239, R0, R236, R2.reuse ;  /* 0x000000ec00ef7210 */ /* 0x100fe20007ffe002 */
[----:B------:R-:W-:Y:S02]  /*13d0*/  IMAD.IADD R238, R236, 0x1, R2 ;  /* 0x00000001ecee7824 */ /* 0x000fe400078e0202 */
[----:B------:R-:W-:Y:S02]  /*13e0*/  IMAD.IADD R243, R2, 0x1, R242 ;  /* 0x0000000102f37824 */ /* 0x000fe400078e02f2 */
[----:B------:R-:W-:-:S02]  /*13f0*/  IMAD.IADD R2, R3, 0x1, R5 ;  /* 0x0000000103027824 */ /* 0x000fc400078e0205 */
[----:B------:R-:W-:Y:S02]  /*1400*/  IMAD.IADD R244, R0, 0x1, R243 ;  /* 0x0000000100f47824 */ /* 0x000fe400078e02f3 */
[----:B-1----:R-:W-:-:S05]  /*1410*/  IMAD.IADD R7, R9, 0x1, R5 ;  /* 0x0000000109077824 */ /* 0x002fca00078e0205 */
[----:B------:R2:W-:Y:S04]  /*1420*/  STL [R1+0x88], R7 ;  /* 0x0000880701007387 */ /* 0x0005e80000100800 */
[----:B------:R2:W-:Y:S04]  /*1430*/  STL [R1+0x84], R6 ;  /* 0x0000840601007387 */ /* 0x0005e80000100800 */
[----:B------:R2:W-:Y:S04]  /*1440*/  STL [R1+0x78], R3 ;  /* 0x0000780301007387 */ /* 0x0005e80000100800 */
[----:B------:R2:W-:Y:S02]  /*1450*/  STL [R1+0x80], R2 ;  /* 0x0000800201007387 */ /* 0x0005e40000100800 */
.L_x_92:
[----:B------:R-:W3:Y:S01]  /*1460*/  LDL R0, [R1+0x54] ;  /* 0x0000540001007983 */ /* 0x000ee20000100800 */
[----:B------:R-:W-:Y:S01]  /*1470*/  IMAD.MOV.U32 R12, RZ, RZ, 0x4 ;  /* 0x00000004ff0c7424 */ /* 0x000fe200078e00ff */
[----:B------:R-:W-:-:S02]  /*1480*/  ISETP.NE.U32.AND P0, PT, RZ, c[0x0][0x370], PT ;  /* 0x0000dc00ff007a0c */ /* 0x000fc40003f05070 */
[----:B------:R-:W4:Y:S02]  /*1490*/  LDL R10, [R1+0x50] ;  /* 0x00005000010a7983 */ /* 0x000f240000100800 */
[----:B------:R-:W-:Y:S01]  /*14a0*/  ISETP.NE.AND.EX P1, PT, RZ, c[0x0][0x374], PT, P0 ;  /* 0x0000dd00ff007a0c */ /* 0x000fe20003f25300 */
[----:B--23--:R-:W-:-:S05]  /*14b0*/  IMAD.WIDE R2, R0, R12, c[0x0][0x588] ;  /* 0x0001620000027625 */ /* 0x00cfca00078e020c */
[----:B------:R-:W2:Y:S01]  /*14c0*/  LDG.E R32, [R2.64] ;  /* 0x0000000602207981 */ /* 0x000ea2000c1e1900 */
[----:B------:R-:W-:Y:S01]  /*14d0*/  ISETP.NE.U32.AND P3, PT, RZ, c[0x0][0x360], PT ;  /* 0x0000d800ff007a0c */ /* 0x000fe20003f65070 */
[----:B------:R-:W-:Y:S01]  /*14e0*/  CS2R R8, SRZ ;  /* 0x0000000000087805 */ /* 0x000fe2000001ff00 */
[----:B------:R-:W-:Y:S02]  /*14f0*/  ISETP.NE.U32.AND P4, PT, RZ, c[0x0][0x348], PT ;  /* 0x0000d200ff007a0c */ /* 0x000fe40003f85070 */
[----:B------:R-:W-:Y:S02]  /*1500*/  ISETP.NE.AND.EX P3, PT, RZ, c[0x0][0x364], PT, P3 ;  /* 0x0000d900ff007a0c */ /* 0x000fe40003f65330 */
[----:B------:R-:W-:Y:S02]  /*1510*/  ISETP.NE.U32.AND P2, PT, RZ, c[0x0][0x350], PT ;  /* 0x0000d400ff007a0c */ /* 0x000fe40003f45070 */
[----:B------:R-:W-:Y:S02]  /*1520*/  ISETP.NE.AND.EX P4, PT, RZ, c[0x0][0x34c], PT, P4 ;  /* 0x0000d300ff007a0c */ /* 0x000fe40003f85340 */
[----:B------:R-:W-:Y:S01]  /*1530*/  ISETP.NE.AND.EX P5, PT, RZ, c[0x0][0x354], PT, P2 ;  /* 0x0000d500ff007a0c */ /* 0x000fe20003fa5320 */
[----:B------:R-:W-:Y:S01]  /*1540*/  IMAD.MOV.U32 R11, RZ, RZ, RZ ;  /* 0x000000ffff0b7224 */ /* 0x000fe200078e00ff */
[----:B--2---:R-:W-:Y:S01]  /*1550*/  SHF.R.S32.HI R31, RZ, 0x1f, R32 ;  /* 0x0000001fff1f7819 */ /* 0x004fe20000011420 */
[----:B------:R1:W-:Y:S01]  /*1560*/  STL [R1+0x40], R32 ;  /* 0x0000402001007387 */ /* 0x0003e20000100800 */
[----:B------:R-:W-:-:S02]  /*1570*/  @P1 LEA R2, P0, R32, c[0x0][0x370], 0x2 ;  /* 0x0000dc0020021a11 */ /* 0x000fc400078010ff */
[C---:B------:R-:W-:Y:S01]  /*1580*/  LEA R4, P2, R32.reuse, c[0x0][0x348], 0x2 ;  /* 0x0000d20020047a11 */ /* 0x040fe200078410ff */
[----:B------:R1:W-:Y:S01]  /*1590*/  STL [R1+0x5c], R31 ;  /* 0x00005c1f01007387 */ /* 0x0003e20000100800 */
[C---:B------:R-:W-:Y:S02]  /*15a0*/  @P1 LEA.HI.X R3, R32.reuse, c[0x0][0x374], R31, 0x2, P0 ;  /* 0x0000dd0020031a11 */ /* 0x040fe400000f141f */
[----:B------:R-:W-:-:S03]  /*15b0*/  @P3 LEA R6, P0, R32, c[0x0][0x360], 0x2 ;  /* 0x0000d80020063a11 */ /* 0x000fc600078010ff */
[----:B------:R2:W5:Y:S01]  /*15c0*/  @P1 LDG.E R8, [R2.64] ;  /* 0x0000000602081981 */ /* 0x000562000c1e1900 */
[C-C-:B------:R-:W-:Y:S02]  /*15d0*/  @P3 LEA.HI.X R7, R32.reuse, c[0x0][0x364], R31.reuse, 0x2, P0 ;  /* 0x0000d90020073a11 */ /* 0x140fe400000f141f */
[----:B------:R-:W-:Y:S02]  /*15e0*/  LEA.HI.X R5, R32, c[0x0][0x34c], R31, 0x2, P2 ;  /* 0x0000d30020057a11 */ /* 0x000fe400010f141f */
[----:B----4-:R-:W-:Y:S01]  /*15f0*/  LOP3.LUT R30, R10, 0xffff, RZ, 0xc0, !PT ;  /* 0x0000ffff0a1e7812 */ /* 0x010fe200078ec0ff */
[----:B------:R1:W5:Y:S01]  /*1600*/  @P3 LDG.E R14, [R6.64] ;  /* 0x00000006060e3981 */ /* 0x000362000c1e1900 */
[----:B------:R-:W-:Y:S01]  /*1610*/  YIELD ;  /* 0x0000000000007946 */ /* 0x000fe20003800000 */
[----:B------:R-:W-:Y:S02]  /*1620*/  P2R R21, PR, RZ, 0x20 ;  /* 0x00000020ff157803 */ /* 0x000fe40000000000 */
[----:B------:R1:W5:Y:S01]  /*1630*/  @P4 LDG.E R11, [R4.64] ;  /* 0x00000006040b4981 */ /* 0x000362000c1e1900 */
[----:B--2---:R-:W-:-:S04]  /*1640*/  LEA R2, P1, R32, c[0x0][0x350], 0x2 ;  /* 0x0000d40020027a11 */ /* 0x004fc800078210ff */
[----:B------:R-:W-:-:S05]  /*1650*/  LEA.HI.X R3, R32, c[0x0][0x354], R31, 0x2, P1 ;  /* 0x0000d50020037a11 */ /* 0x000fca00008f141f */
[----:B------:R1:W5:Y:S04]  /*1660*/  @P5 LDG.E R9, [R2.64] ;  /* 0x0000000602095981 */ /* 0x000368000c1e1900 */
[----:B------:R1:W-:Y:S01]  /*1670*/  STL [R1+0x58], R30 ;  /* 0x0000581e01007387 */ /* 0x0003e20000100800 */
[----:B------:R-:W-:Y:S05]  /*1680*/  @P3 BRA `(.L_x_22) ;  /* 0x0000005000003947 */ /* 0x000fea0003800000 */
[----:B-----5:R-:W-:Y:S01]  /*1690*/  MOV R14, c[0x0][0x168] ;  /* 0x00005a00000e7a02 */ /* 0x020fe20000000f00 */
[----:B------:R-:W-:Y:S05]  /*16a0*/  @!P4 BRA `(.L_x_22) ;  /* 0x000000300000c947 */ /* 0x000fea0003800000 */
[----:B-1----:R-:W2:Y:S04]  /*16b0*/  LDG.E R6, [R4.64] ;  /* 0x0000000604067981 */ /* 0x002ea8000c1e1900 */
[----:B------:R-:W2:Y:S02]  /*16c0*/  LDG.E R0, [R4.64+0x4] ;  /* 0x0000040604007981 */ /* 0x000ea4000c1e1900 */
[----:B--2---:R-:W-:-:S02]  /*16d0*/  IADD3 R14, -R6, R0, RZ ;  /* 0x00000000060e7210 */ /* 0x004fc40007ffe1ff */
.L_x_22:
[----:B------:R-:W-:-:S04]  /*16e0*/  ISETP.NE.U32.AND P0, PT, RZ, c[0x0][0x368], PT ;  /* 0x0000da00ff007a0c */ /* 0x000fc80003f05070 */
[----:B------:R-:W-:-:S13]  /*16f0*/  ISETP.NE.AND.EX P0, PT, RZ, c[0x0][0x36c], PT, P0 ;  /* 0x0000db00ff007a0c */ /* 0x000fda0003f05300 */
[----:B------:R-:W-:Y:S05]  /*1700*/  @!P0 BRA `(.L_x_23) ;  /* 0x0000004000008947 */ /* 0x000fea0003800000 */
[----:B-1----:R-:W-:-:S04]  /*1710*/  LEA R2, P0, R32, c[0x0][0x368], 0x2 ;  /* 0x0000da0020027a11 */ /* 0x002fc800078010ff */
[----:B------:R-:W-:-:S05]  /*1720*/  LEA.HI.X R3, R32, c[0x0][0x36c], R31, 0x2, P0 ;  /* 0x0000db0020037a11 */ /* 0x000fca00000f141f */
[----:B------:R1:W5:Y:S01]  /*1730*/  LDG.E R0, [R2.64] ;  /* 0x0000000602007981 */ /* 0x000362000c1e1900 */
[----:B------:R-:W-:Y:S05]  /*1740*/  BRA `(.L_x_24) ;  /* 0x0000005000007947 */ /* 0x000fea0003800000 */
.L_x_23:
[----:B------:R-:W-:Y:S01]  /*1750*/  MOV R0, c[0x0][0x1d0] ;  /* 0x0000740000007a02 */ /* 0x000fe20000000f00 */
[----:B------:R-:W-:Y:S05]  /*1760*/  @!P5 BRA `(.L_x_24) ;  /* 0x000000300000d947 */ /* 0x000fea0003800000 */
[----:B-1----:R-:W2:Y:S04]  /*1770*/  LDG.E R4, [R2.64] ;  /* 0x0000000602047981 */ /* 0x002ea8000c1e1900 */
[----:B------:R-:W2:Y:S02]  /*1780*/  LDG.E R0, [R2.64+0x4] ;  /* 0x0000040602007981 */ /* 0x000ea4000c1e1900 */
[----:B--2---:R-:W-:-:S04]  /*1790*/  IADD3 R0, -R4, R0, RZ ;  /* 0x0000000004007210 */ /* 0x004fc80007ffe1ff */
.L_x_24:
[----:B-1----:R-:W-:Y:S01]  /*17a0*/  LOP3.LUT R2, R10, 0xff000000, RZ, 0xc0, !PT ;  /* 0xff0000000a027812 */ /* 0x002fe200078ec0ff */
[----:B-----5:R-:W-:Y:S01]  /*17b0*/  IMAD.IADD R24, R0, 0x1, -R8 ;  /* 0x0000000100187824 */ /* 0x020fe200078e0a08 */
[----:B------:R-:W-:Y:S01]  /*17c0*/  LOP3.LUT R3, R10, 0xff0000, RZ, 0xc0, !PT ;  /* 0x00ff00000a037812 */ /* 0x000fe200078ec0ff */
[----:B------:R-:W-:Y:S01]  /*17d0*/  BSSY B0, `(.L_x_25) ;  /* 0x000002d000007945 */ /* 0x000fe20003800000 */
[----:B------:R-:W-:Y:S01]  /*17e0*/  SHF.R.U32.HI R4, RZ, 0x8, R2 ;  /* 0x00000008ff047819 */ /* 0x000fe20000011602 */
[----:B------:R-:W-:Y:S01]  /*17f0*/  IMAD.IADD R19, R9, 0x1, R8 ;  /* 0x0000000109137824 */ /* 0x000fe200078e0208 */
[----:B------:R-:W-:-:S02]  /*1800*/  IADD3 R0, R24, 0x2f, RZ ;  /* 0x0000002f18007810 */ /* 0x000fc40007ffe0ff */
[----:B------:R-:W-:Y:S02]  /*1810*/  LEA.HI R3, R3, R4, RZ, 0x10 ;  /* 0x0000000403037211 */ /* 0x000fe400078f80ff */
[----:B------:R-:W-:Y:S01]  /*1820*/  ISETP.GE.AND P0, PT, R24, 0x1, PT ;  /* 0x000000011800780c */ /* 0x000fe20003f06270 */
[----:B------:R-:W-:Y:S01]  /*1830*/  IMAD.HI R0, R0, 0x2aaaaaab, RZ ;  /* 0x2aaaaaab00007827 */ /* 0x000fe200078e02ff */
[----:B------:R-:W-:Y:S02]  /*1840*/  LOP3.LUT R13, R3, 0xff, RZ, 0xc0, !PT ;  /* 0x000000ff030d7812 */ /* 0x000fe400078ec0ff */
[----:B------:R-:W-:Y:S02]  /*1850*/  SHF.R.U32.HI R5, RZ, 0x10, R3 ;  /* 0x00000010ff057819 */ /* 0x000fe40000011603 */
[----:B------:R-:W-:Y:S01]  /*1860*/  SHF.R.U32.HI R2, RZ, 0x1f, R0 ;  /* 0x0000001fff027819 */ /* 0x000fe20000011600 */
[----:B------:R1:W-:Y:S03]  /*1870*/  STL [R1+0x90], R13 ;  /* 0x0000900d01007387 */ /* 0x0003e60000100800 */
[----:B------:R-:W-:Y:S01]  /*1880*/  LEA.HI.SX32 R10, R0, R2, 0x1d ;  /* 0x00000002000a7211 */ /* 0x000fe200078feaff */
[----:B------:R1:W-:Y:S01]  /*1890*/  STL [R1+0x6c], R5 ;  /* 0x00006c0501007387 */ /* 0x0003e20000100800 */
[----:B------:R-:W-:Y:S01]  /*18a0*/  IMAD.MOV.U32 R2, RZ, RZ, RZ ;  /* 0x000000ffff027224 */ /* 0x000fe200078e00ff */
[----:B------:R-:W-:Y:S05]  /*18b0*/  @!P0 BRA `(.L_x_26) ;  /* 0x000001e000008947 */ /* 0x000fea0003800000 */
[----:B------:R-:W-:Y:S01]  /*18c0*/  ISETP.NE.AND P0, PT, R5, RZ, PT ;  /* 0x000000ff0500720c */ /* 0x000fe20003f05270 */
[----:B------:R-:W-:-:S03]  /*18d0*/  IMAD.MOV.U32 R4, RZ, RZ, RZ ;  /* 0x000000ffff047224 */ /* 0x000fc600078e00ff */
[----:B------:R-:W-:-:S04]  /*18e0*/  SEL R0, R5, c[0x0][0x338], P0 ;  /* 0x0000ce0005007a07 */ /* 0x000fc80000000000 */
[----:B------:R-:W-:Y:S02]  /*18f0*/  IABS R3, R0 ;  /* 0x0000000000037213 */ /* 0x000fe40000000000 */
[----:B------:R-:W-:Y:S02]  /*1900*/  IADD3 R6, R10, -0x1, R0 ;  /* 0xffffffff0a067810 */ /* 0x000fe40007ffe000 */
[----:B------:R-:W2:Y:S02]  /*1910*/  I2F.RP R2, R3 ;  /* 0x0000000300027306 */ /* 0x000ea40000209400 */
[----:B------:R-:W-:-:S06]  /*1920*/  IABS R9, R6 ;  /* 0x0000000600097213 */ /* 0x000fcc0000000000 */
[----:B--2---:R-:W2:Y:S02]  /*1930*/  MUFU.RCP R2, R2 ;  /* 0x0000000200027308 */ /* 0x004ea40000001000 */
[----:B--2---:R-:W-:-:S06]  /*1940*/  IADD3 R2, R2, 0xffffffe, RZ ;  /* 0x0ffffffe02027810 */ /* 0x004fcc0007ffe0ff */
[----:B-1----:R-:W1:Y:S02]  /*1950*/  F2I.FTZ.U32.TRUNC.NTZ R5, R2 ;  /* 0x0000000200057305 */ /* 0x002e64000021f000 */
[----:B-1----:R-:W-:-:S04]  /*1960*/  IMAD.MOV R2, RZ, RZ, -R5 ;  /* 0x000000ffff027224 */ /* 0x002fc800078e0a05 */
[----:B------:R-:W-:Y:S01]  /*1970*/  IMAD.MOV.U32 R7, RZ, RZ, R2 ;  /* 0x000000ffff077224 */ /* 0x000fe200078e0002 */
[----:B------:R-:W-:-:S03]  /*1980*/  IABS R2, R0 ;  /* 0x0000000000027213 */ /* 0x000fc60000000000 */
[----:B------:R-:W-:Y:S02]  /*1990*/  IMAD R7, R7, R3, RZ ;  /* 0x0000000307077224 */ /* 0x000fe400078e02ff */
[----:B------:R-:W-:Y:S02]  /*19a0*/  IMAD.MOV R8, RZ, RZ, -R2 ;  /* 0x000000ffff087224 */ /* 0x000fe400078e0a02 */
[----:B------:R-:W-:-:S04]  /*19b0*/  IMAD.HI.U32 R2, R5, R7, R4 ;  /* 0x0000000705027227 */ /* 0x000fc800078e0004 */
[----:B------:R-:W-:Y:S02]  /*19c0*/  IMAD.MOV.U32 R4, RZ, RZ, R9 ;  /* 0x000000ffff047224 */ /* 0x000fe400078e0009 */
[----:B------:R-:W-:Y:S02]  /*19d0*/  IMAD.MOV.U32 R5, RZ, RZ, R8 ;  /* 0x000000ffff057224 */ /* 0x000fe400078e0008 */
[----:B------:R-:W-:-:S04]  /*19e0*/  IMAD.HI.U32 R2, R2, R4, RZ ;  /* 0x0000000402027227 */ /* 0x000fc800078e00ff */
[----:B------:R-:W-:-:S05]  /*19f0*/  IMAD R4, R2, R5, R4 ;  /* 0x0000000502047224 */ /* 0x000fca00078e0204 */
[----:B------:R-:W-:-:S13]  /*1a00*/  ISETP.GT.U32.AND P0, PT, R3, R4, PT ;  /* 0x000000040300720c */ /* 0x000fda0003f04070 */
[----:B------:R-:W-:Y:S01]  /*1a10*/  @!P0 IMAD.IADD R4, R4, 0x1, -R3 ;  /* 0x0000000104048824 */ /* 0x000fe200078e0a03 */
[----:B------:R-:W-:Y:S02]  /*1a20*/  @!P0 IADD3 R2, R2, 0x1, RZ ;  /* 0x0000000102028810 */ /* 0x000fe40007ffe0ff */
[----:B------:R-:W-:Y:S02]  /*1a30*/  ISETP.NE.AND P0, PT, R0, RZ, PT ;  /* 0x000000ff0000720c */ /* 0x000fe40003f05270 */
[----:B------:R-:W-:Y:S02]  /*1a40*/  ISETP.GE.U32.AND P2, PT, R4, R3, PT ;  /* 0x000000030400720c */ /* 0x000fe40003f46070 */
[----:B------:R-:W-:-:S04]  /*1a50*/  LOP3.LUT R3, R6, R0, RZ, 0x3c, !PT ;  /* 0x0000000006037212 */ /* 0x000fc800078e3cff */
[----:B------:R-:W-:-:S07]  /*1a60*/  ISETP.GE.AND P1, PT, R3, RZ, PT ;  /* 0x000000ff0300720c */ /* 0x000fce0003f26270 */
[----:B------:R-:W-:-:S06]  /*1a70*/  @P2 IADD3 R2, R2, 0x1, RZ ;  /* 0x0000000102022810 */ /* 0x000fcc0007ffe0ff */
[----:B------:R-:W-:Y:S01]  /*1a80*/  @!P1 IMAD.MOV R2, RZ, RZ, -R2 ;  /* 0x000000ffff029224 */ /* 0x000fe200078e0a02 */
[----:B------:R-:W-:Y:S02]  /*1a90*/  @!P0 LOP3.LUT R2, RZ, R0, RZ, 0x33, !PT ;  /* 0x00000000ff028212 */ /* 0x000fe400078e33ff */
.L_x_26:
[----:B------:R-:W-:Y:S05]  /*1aa0*/  BSYNC B0 ;  /* 0x0000000000007941 */ /* 0x000fea0003800000 */
.L_x_25:
[----:B------:R-:W-:Y:S01]  /*1ab0*/  IMAD R249, R13, R2, RZ ;  /* 0x000000020df97224 */ /* 0x000fe200078e02ff */
[----:B------:R-:W-:Y:S01]  /*1ac0*/  PRMT R0, RZ, 0x7610, R0 ;  /* 0x00007610ff007816 */ /* 0x000fe20000000000 */
[----:B------:R-:W-:Y:S01]  /*1ad0*/  IMAD.MOV.U32 R20, RZ, RZ, RZ ;  /* 0x000000ffff147224 */ /* 0x000fe200078e00ff */
[----:B------:R-:W-:Y:S01]  /*1ae0*/  MOV R15, RZ ;  /* 0x000000ff000f7202 */ /* 0x000fe20000000f00 */
[----:B------:R-:W-:Y:S01]  /*1af0*/  IMAD.IADD R2, R249, 0x1, R2 ;  /* 0x00000001f9027824 */ /* 0x000fe200078e0202 */
[----:B------:R2:W-:Y:S01]  /*1b00*/  STL [R1+0x50], R249 ;  /* 0x000050f901007387 */ /* 0x0005e20000100800 */
[----:B------:R-:W-:Y:S01]  /*1b10*/  CS2R R78, SRZ ;  /* 0x00000000004e7805 */ /* 0x000fe2000001ff00 */
[----:B------:R-:W-:Y:S01]  /*1b20*/  CS2R R76, SRZ ;  /* 0x00000000004c7805 */ /* 0x000fe2000001ff00 */
[----:B------:R-:W-:Y:S01]  /*1b30*/  CS2R R126, SRZ ;  /* 0x00000000007e7805 */ /* 0x000fe2000001ff00 */
[----:B------:R-:W-:Y:S01]  /*1b40*/  IMNMX R246, R10, R2, PT ;  /* 0x000000020af67217 */ /* 0x000fe20003800200 */
[----:B------:R-:W-:Y:S01]  /*1b50*/  CS2R R124, SRZ ;  /* 0x00000000007c7805 */ /* 0x000fe2000001ff00 */
[----:B------:R-:W-:Y:S01]  /*1b60*/  CS2R R122, SRZ ;  /* 0x00000000007a7805 */ /* 0x000fe2000001ff00 */
[----:B------:R-:W-:Y:S01]  /*1b70*/  CS2R R188, SRZ ;  /* 0x0000000000bc7805 */ /* 0x000fe2000001ff00 */
[----:B------:R-:W-:Y:S01]  /*1b80*/  ISETP.GT.AND P0, PT, R246, R249, PT ;  /* 0x000000f9f600720c */ /* 0x000fe20003f04270 */
        /* <DEDUP_REMOVED lines=59> */
[----:B--2---:R-:W2:Y:S04]  /*1f40*/  LDL R8, [R1+0x4c] ;  /* 0x00004c0001087983 */ /* 0x004ea80000100800 */
[----:B------:R-:W3:Y:S04]  /*1f50*/  LDL.64 R62, [R1+0x28] ;  /* 0x00002800013e7983 */ /* 0x000ee80000100a00 */
[----:B------:R-:W4:Y:S04]  /*1f60*/  LDL R26, [R1+0x38] ;  /* 0x00003800011a7983 */ /* 0x000f280000100800 */
[----:B------:R-:W5:Y:S04]  /*1f70*/  LDL R252, [R1+0x34] ;  /* 0x0000340001fc7983 */ /* 0x000f680000100800 */
[----:B------:R-:W3:Y:S04]  /*1f80*/  LDL R27, [R1+0x60] ;  /* 0x00006000011b7983 */ /* 0x000ee80000100800 */
[----:B------:R-:W3:Y:S04]  /*1f90*/  LDL R28, [R1+0x64] ;  /* 0x00006400011c7983 */ /* 0x000ee80000100800 */
[----:B------:R-:W3:Y:S01]  /*1fa0*/  LDL R251, [R1+0x30] ;  /* 0x0000300001fb7983 */ /* 0x000ee20000100800 */
[----:B------:R-:W-:-:S03]  /*1fb0*/  ISETP.NE.U32.AND P0, PT, RZ, c[0x0][0x340], PT ;  /* 0x0000d000ff007a0c */ /* 0x000fc60003f05070 */
[----:B------:R-:W3:Y:S01]  /*1fc0*/  LDL R29, [R1+0x68] ;  /* 0x00006800011d7983 */ /* 0x000ee20000100800 */
[----:B------:R-:W-:-:S03]  /*1fd0*/  ISETP.NE.AND.EX P1, PT, RZ, c[0x0][0x344], PT, P0 ;  /* 0x0000d100ff007a0c */ /* 0x000fc60003f25300 */
[----:B-1----:R-:W1:Y:S01]  /*1fe0*/  S2R R5, SR_TID.X ;  /* 0x0000000000057919 */ /* 0x002e620000002100 */
[----:B------:R-:W-:Y:S01]  /*1ff0*/  IMAD.MOV.U32 R4, RZ, RZ, c[0x0][0x2c4] ;  /* 0x0000b100ff047624 */ /* 0x000fe200078e00ff */
[----:B------:R-:W-:Y:S02]  /*2000*/  SHF.R.S32.HI R0, RZ, 0x1f, R11 ;  /* 0x0000001fff007819 */ /* 0x000fe4000001140b */
[----:B------:R-:W-:-:S06]  /*2010*/  SEL R6, R31, RZ, !P4 ;  /* 0x000000ff1f067207 */ /* 0x000fcc0006000000 */
[----:B------:R-:W-:Y:S01]  /*2020*/  @P1 IMAD.WIDE R2, R32, R12, c[0x0][0x340] ;  /* 0x0000d00020021625 */ /* 0x000fe200078e020c */
[----:B------:R-:W-:Y:S01]  /*2030*/  WARPSYNC 0xffffffff ;  /* 0xffffffff00007948 */ /* 0x000fe20003800000 */
[----:B------:R-:W-:Y:S01]  /*2040*/  BSSY B0, `(.L_x_28) ;  /* 0x00001cd000007945 */ /* 0x000fe20003800000 */
[----:B------:R-:W-:Y:S02]  /*2050*/  P2R R25, PR, RZ, 0x2 ;  /* 0x00000002ff197803 */ /* 0x000fe40000000000 */
[----:B------:R1:W3:Y:S02]  /*2060*/  @P1 LDG.E R23, [R2.64] ;  /* 0x0000000602171981 */ /* 0x0002e4000c1e1900 */
[--C-:B-1----:R-:W-:Y:S01]  /*2070*/  SHF.R.S32.HI R247, RZ, 0x1f, R5.reuse ;  /* 0x0000001ffff77819 */ /* 0x102fe20000011405 */
[----:B------:R-:W-:Y:S01]  /*2080*/  IMAD R0, R0, c[0x0][0x178], RZ ;  /* 0x00005e0000007a24 */ /* 0x000fe200078e02ff */
[----:B------:R-:W-:Y:S02]  /*2090*/  SHF.R.S32.HI R68, RZ, 0x1f, R5 ;  /* 0x0000001fff447819 */ /* 0x000fe40000011405 */
[----:B------:R-:W-:-:S02]  /*20a0*/  LEA.HI R247, R247, R5, RZ, 0x3 ;  /* 0x00000005f7f77211 */ /* 0x000fc400078f18ff */
[----:B------:R-:W-:Y:S02]  /*20b0*/  LEA.HI R68, R68, R5, RZ, 0x3 ;  /* 0x0000000544447211 */ /* 0x000fe400078f18ff */
[----:B------:R-:W-:Y:S02]  /*20c0*/  LOP3.LUT R247, R247, 0xfffffff8, RZ, 0xc0, !PT ;  /* 0xfffffff8f7f77812 */ /* 0x000fe400078ec0ff */
[----:B------:R-:W-:Y:S02]  /*20d0*/  SHF.R.S32.HI R68, RZ, 0x3, R68 ;  /* 0x00000003ff447819 */ /* 0x000fe40000011444 */
[----:B------:R-:W-:Y:S01]  /*20e0*/  ISETP.NE.AND P0, PT, R4, 0x1, PT ;  /* 0x000000010400780c */ /* 0x000fe20003f05270 */
[----:B------:R-:W-:Y:S02]  /*20f0*/  IMAD.IADD R247, R5, 0x1, -R247 ;  /* 0x0000000105f77824 */ /* 0x000fe400078e0af7 */
[----:B------:R-:W-:Y:S02]  /*2100*/  IMAD R0, R11, c[0x0][0x17c], R0 ;  /* 0x00005f000b007a24 */ /* 0x000fe400078e0200 */
[----:B------:R-:W-:-:S02]  /*2110*/  IMAD R5, R247, 0x20, R68 ;  /* 0x00000020f7057824 */ /* 0x000fc400078e0244 */
[----:B------:R-:W-:-:S04]  /*2120*/  IMAD.WIDE.U32 R2, R11, c[0x0][0x178], RZ ;  /* 0x00005e000b027a25 */ /* 0x000fc800078e00ff */
[----:B------:R-:W-:Y:S01]  /*2130*/  IMAD.IADD R3, R3, 0x1, R0 ;  /* 0x0000000103037824 */ /* 0x000fe200078e0200 */
[----:B------:R-:W-:-:S03]  /*2140*/  SEL R4, R32, RZ, !P4 ;  /* 0x000000ff20047207 */ /* 0x000fc60006000000 */
[----:B------:R-:W-:-:S04]  /*2150*/  IMAD.WIDE.U32 R2, R30, c[0x0][0x1b8], R2 ;  /* 0x00006e001e027a25 */ /* 0x000fc800078e0002 */
[----:B------:R-:W-:Y:S02]  /*2160*/  IMAD R3, R30, c[0x0][0x1bc], R3 ;  /* 0x00006f001e037a24 */ /* 0x000fe400078e0203 */
[----:B------:R-:W-:Y:S02]  /*2170*/  IMAD R6, R6, c[0x0][0x1c0], RZ ;  /* 0x0000700006067a24 */ /* 0x000fe400078e02ff */
[----:B------:R-:W-:-:S04]  /*2180*/  IMAD.WIDE.U32 R2, R4, c[0x0][0x1c0], R2 ;  /* 0x0000700004027a25 */ /* 0x000fc800078e0002 */
[----:B------:R-:W-:-:S04]  /*2190*/  IMAD R6, R4, c[0x0][0x1c4], R6 ;  /* 0x0000710004067a24 */ /* 0x000fc800078e0206 */
[----:B------:R-:W-:Y:S02]  /*21a0*/  IMAD.IADD R3, R3, 0x1, R6 ;  /* 0x0000000103037824 */ /* 0x000fe400078e0206 */
[----:B------:R-:W-:Y:S01]  /*21b0*/  IMAD R14, R14, c[0x0][0x2c4], RZ ;  /* 0x0000b1000e0e7a24 */ /* 0x000fe200078e02ff */
[----:B------:R-:W-:Y:S01]  /*21c0*/  IADD3 R61, R246, -0x1, RZ ;  /* 0xfffffffff63d7810 */ /* 0x000fe20007ffe0ff */
[----:B--2---:R-:W-:-:S04]  /*21d0*/  IMAD R5, R8, 0x80, R5 ;  /* 0x0000008008057824 */ /* 0x004fc800078e0205 */
[----:B------:R-:W-:-:S04]  /*21e0*/  @P0 IMAD.HI.U32 R7, R5, c[0x0][0x2c8], RZ ;  /* 0x0000b20005070a27 */ /* 0x000fc800078e00ff */
[----:B------:R-:W-:Y:S01]  /*21f0*/  IMAD.MOV.U32 R0, RZ, RZ, R5 ;  /* 0x000000ffff007224 */ /* 0x000fe200078e0005 */
[----:B------:R-:W-:-:S04]  /*2200*/  @P0 SHF.R.U32.HI R0, RZ, c[0x0][0x2cc], R7 ;  /* 0x0000b300ff000a19 */ /* 0x000fc80000011607 */
[--C-:B------:R-:W-:Y:S01]  /*2210*/  SHF.R.S32.HI R7, RZ, 0x1f, R0.reuse ;  /* 0x0000001fff077819 */ /* 0x100fe20000011400 */
[----:B------:R-:W-:-:S04]  /*2220*/  IMAD.MOV R4, RZ, RZ, -R0 ;  /* 0x000000ffff047224 */ /* 0x000fc800078e0a00 */
[----:B------:R-:W-:Y:S02]  /*2230*/  IMAD R4, R4, c[0x0][0x2c4], R5 ;  /* 0x0000b10004047a24 */ /* 0x000fe400078e0205 */
[----:B------:R-:W-:Y:S02]  /*2240*/  IMAD R5, R7, c[0x0][0x1b0], RZ ;  /* 0x00006c0007057a24 */ /* 0x000fe400078e02ff */
[----:B------:R-:W-:-:S04]  /*2250*/  IMAD.WIDE.U32 R2, R0, c[0x0][0x1b0], R2 ;  /* 0x00006c0000027a25 */ /* 0x000fc800078e0002 */
[----:B------:R-:W-:Y:S01]  /*2260*/  IMAD R6, R0, c[0x0][0x1b4], R5 ;  /* 0x00006d0000067a24 */ /* 0x000fe200078e0205 */
[----:B------:R-:W-:-:S03]  /*2270*/  SHF.R.S32.HI R5, RZ, 0x1f, R4 ;  /* 0x0000001fff057819 */ /* 0x000fc60000011404 */
[----:B------:R-:W-:Y:S02]  /*2280*/  IMAD.IADD R3, R3, 0x1, R6 ;  /* 0x0000000103037824 */ /* 0x000fe400078e0206 */
[----:B------:R-:W-:Y:S02]  /*2290*/  IMAD R0, R5, c[0x0][0x1a8], RZ ;  /* 0x00006a0005007a24 */ /* 0x000fe400078e02ff */
[----:B------:R-:W-:-:S04]  /*22a0*/  IMAD.WIDE.U32 R2, R4, c[0x0][0x1a8], R2 ;  /* 0x00006a0004027a25 */ /* 0x000fc800078e0002 */
[----:B------:R-:W-:Y:S01]  /*22b0*/  IMAD R0, R4, c[0x0][0x1ac], R0 ;  /* 0x00006b0004007a24 */ /* 0x000fe200078e0200 */
[----:B------:R-:W-:Y:S01]  /*22c0*/  BAR.SYNC.DEFER_BLOCKING 0x0 ;  /* 0x0000000000007b1d */ /* 0x000fe20000010000 */
[----:B------:R-:W-:Y:S02]  /*22d0*/  LEA R18, P0, R2, c[0x0][0x160], 0x1 ;  /* 0x0000580002127a11 */ /* 0x000fe400078008ff */
[----:B------:R-:W-:-:S03]  /*22e0*/  IMAD.IADD R0, R3, 0x1, R0 ;  /* 0x0000000103007824 */ /* 0x000fc600078e0200 */
[----:B------:R-:W3:Y:S02]  /*22f0*/  SHFL.IDX PT, R3, R18, RZ, 0x181f ;  /* 0x00181fff12037589 */ /* 0x000ee400000e0000 */
[----:B------:R-:W-:Y:S01]  /*2300*/  LEA.HI.X R15, R2, c[0x0][0x164], R0, 0x1, P0 ;  /* 0x00005900020f7a11 */ /* 0x000fe200000f0c00 */
[----:B------:R-:W-:-:S04]  /*2310*/  IMAD R20, R8, 0x80, R68 ;  /* 0x0000008008147824 */ /* 0x000fc800078e0244 */
[----:B------:R-:W1:Y:S01]  /*2320*/  SHFL.IDX PT, R4, R15, RZ, 0x181f ;  /* 0x00181fff0f047589 */ /* 0x000e6200000e0000 */
[CC--:B------:R-:W-:Y:S02]  /*2330*/  ISETP.GE.AND P0, PT, R20.reuse, R14.reuse, PT ;  /* 0x0000000e1400720c */ /* 0x0c0fe40003f06270 */
[----:B------:R-:W-:Y:S01]  /*2340*/  IADD3 R5, R20, 0x20, RZ ;  /* 0x0000002014057810 */ /* 0x000fe20007ffe0ff */
[----:B------:R-:W2:Y:S03]  /*2350*/  SHFL.IDX PT, R0, R18, 0x1, 0x181f ;  /* 0x00381f0012007f89 */ /* 0x000ea600000e0000 */
[----:B------:R-:W-:Y:S02]  /*2360*/  ISETP.GE.AND P1, PT, R5, R14, PT ;  /* 0x0000000e0500720c */ /* 0x000fe40003f26270 */
[----:B------:R-:W-:-:S05]  /*2370*/  SHF.R.S32.HI R5, RZ, 0x1f, R19 ;  /* 0x0000001fff057819 */ /* 0x000fca0000011413 */
[-C--:B---3--:R-:W-:Y:S02]  /*2380*/  @!P0 LEA R12, P3, R62, R3.reuse, 0x1 ;  /* 0x000000033e0c8211 */ /* 0x088fe400078608ff */
[----:B----4-:R-:W-:Y:S02]  /*2390*/  @!P0 LEA R6, P4, R26, R3, 0x1 ;  /* 0x000000031a068211 */ /* 0x010fe400078808ff */
[----:B-1----:R-:W-:Y:S02]  /*23a0*/  @!P0 LEA.HI.X R13, R62, R4, R63, 0x1, P3 ;  /* 0x000000043e0d8211 */ /* 0x002fe400018f0c3f */
[----:B------:R-:W-:Y:S01]  /*23b0*/  IADD3 R19, P3, R68, R19, RZ ;  /* 0x0000001344137210 */ /* 0x000fe20007f7e0ff */
[----:B------:R-:W1:Y:S01]  /*23c0*/  SHFL.IDX PT, R2, R15, 0x1, 0x181f ;  /* 0x00381f000f027f89 */ /* 0x000e6200000e0000 */
[----:B-----5:R-:W-:Y:S02]  /*23d0*/  @!P0 LEA R8, P5, R252, R3, 0x1 ;  /* 0x00000003fc088211 */ /* 0x020fe400078a08ff */
[----:B------:R-:W-:-:S02]  /*23e0*/  LEA.HI.X.SX32 R22, R68, R5, 0x1, P3 ;  /* 0x0000000544167211 */ /* 0x000fc400018f0eff */
[----:B------:R-:W-:Y:S02]  /*23f0*/  ISETP.NE.AND P3, PT, R21, RZ, PT ;  /* 0x000000ff1500720c */ /* 0x000fe40003f65270 */
[-C--:B------:R-:W-:Y:S02]  /*2400*/  @!P0 LEA.HI.X R7, R26, R4.reuse, R27, 0x1, P4 ;  /* 0x000000041a078211 */ /* 0x080fe400020f0c1b */
[----:B------:R-:W-:Y:S02]  /*2410*/  @!P0 LEA.HI.X R9, R252, R4, R28, 0x1, P5 ;  /* 0x00000004fc098211 */ /* 0x000fe400028f0c1c */
[----:B------:R-:W-:Y:S02]  /*2420*/  ISETP.GE.AND P4, PT, R62, c[0x0][0x198], PT ;  /* 0x000066003e007a0c */ /* 0x000fe40003f86270 */
[----:B------:R-:W-:Y:S02]  /*2430*/  ISETP.GE.AND P5, PT, R251, c[0x0][0x198], PT ;  /* 0x00006600fb007a0c */ /* 0x000fe40003fa6270 */
[----:B------:R-:W-:-:S02]  /*2440*/  P2R R21, PR, RZ, 0x8 ;  /* 0x00000008ff157803 */ /* 0x000fc40000000000 */
[----:B------:R-:W-:Y:S02]  /*2450*/  ISETP.GE.AND P3, PT, R252, c[0x0][0x198], PT ;  /* 0x00006600fc007a0c */ /* 0x000fe40003f66270 */
[----:B------:R-:W-:Y:S02]  /*2460*/  ISETP.GE.AND P6, PT, R26, c[0x0][0x198], PT ;  /* 0x000066001a007a0c */ /* 0x000fe40003fc6270 */
[----:B------:R-:W-:-:S03]  /*2470*/  @!P0 LEA R10, P2, R251, R3, 0x1 ;  /* 0x00000003fb0a8211 */ /* 0x000fc600078408ff */
[----:B------:R3:W-:Y:S01]  /*2480*/  @!P0 LDGSTS.E.BYPASS.LTC128B.128 [R248+0x4080], [R12.64], !P4 ;  /* 0x040800000cf88fae */ /* 0x0007e2000e101d46 */
[----:B------:R-:W-:-:S05]  /*2490*/  @!P0 LEA.HI.X R11, R251, R4, R29, 0x1, P2 ;  /* 0x00000004fb0b8211 */ /* 0x000fca00010f0c1d */
[----:B------:R4:W-:Y:S04]  /*24a0*/  @!P0 LDGSTS.E.BYPASS.LTC128B.128 [R248+0x8080], [R10.64], !P5 ;  /* 0x080800000af88fae */ /* 0x0009e8000e901d46 */
[----:B------:R5:W-:Y:S04]  /*24b0*/  @!P0 LDGSTS.E.BYPASS.LTC128B.128 [R248+0xc080], [R8.64], !P3 ;  /* 0x0c08000008f88fae */ /* 0x000be8000d901d46 */
[----:B------:R3:W-:Y:S01]  /*24c0*/  @!P0 LDGSTS.E.BYPASS.LTC128B.128 [R248+0x10080], [R6.64], !P6 ;  /* 0x1008000006f88fae */ /* 0x0007e2000f101d46 */
[----:B--2---:R-:W-:-:S04]  /*24d0*/  @!P1 LEA R16, P2, R62, R0, 0x1 ;  /* 0x000000003e109211 */ /* 0x004fc800078408ff */
[----:B-1----:R-:W-:Y:S02]  /*24e0*/  @!P1 LEA.HI.X R17, R62, R2, R63, 0x1, P2 ;  /* 0x000000023e119211 */ /* 0x002fe400010f0c3f */
[----:B------:R-:W-:-:S03]  /*24f0*/  IADD3 R3, R20, 0x40, RZ ;  /* 0x0000004014037810 */ /* 0x000fc60007ffe0ff */
[----:B------:R1:W-:Y:S01]  /*2500*/  @!P1 LDGSTS.E.BYPASS.LTC128B.128 [R248+0x5080], [R16.64], !P4 ;  /* 0x0508000010f89fae */ /* 0x0003e2000e101d46 */
[----:B-----5:R-:W-:-:S04]  /*2510*/  @!P1 LEA R8, P0, R251, R0, 0x1 ;  /* 0x00000000fb089211 */ /* 0x020fc800078008ff */
[----:B------:R-:W-:Y:S02]  /*2520*/  @!P1 LEA.HI.X R9, R251, R2, R29, 0x1, P0 ;  /* 0x00000002fb099211 */ /* 0x000fe400000f0c1d */
[----:B---3--:R-:W-:-:S03]  /*2530*/  @!P1 LEA R6, P0, R252, R0, 0x1 ;  /* 0x00000000fc069211 */ /* 0x008fc600078008ff */
[----:B------:R2:W-:Y:S01]  /*2540*/  @!P1 LDGSTS.E.BYPASS.LTC128B.128 [R248+0x9080], [R8.64], !P5 ;  /* 0x0908000008f89fae */ /* 0x0005e2000e901d46 */
[----:B------:R-:W-:Y:S02]  /*2550*/  @!P1 LEA.HI.X R7, R252, R2, R28, 0x1, P0 ;  /* 0x00000002fc079211 */ /* 0x000fe400000f0c1c */
[C---:B------:R-:W-:Y:S02]  /*2560*/  @!P1 LEA R4, P0, R26.reuse, R0, 0x1 ;  /* 0x000000001a049211 */ /* 0x040fe400078008ff */
[----:B------:R-:W2:Y:S02]  /*2570*/  SHFL.IDX PT, R0, R18, 0x2, 0x181f ;  /* 0x00581f0012007f89 */ /* 0x000ea400000e0000 */
[----:B------:R-:W-:Y:S02]  /*2580*/  @!P1 LEA.HI.X R5, R26, R2, R27, 0x1, P0 ;  /* 0x000000021a059211 */ /* 0x000fe400000f0c1b */
[----:B------:R-:W3:Y:S01]  /*2590*/  SHFL.IDX PT, R2, R15, 0x2, 0x181f ;  /* 0x00581f000f027f89 */ /* 0x000ee200000e0000 */
[----:B------:R-:W-:-:S03]  /*25a0*/  ISETP.GE.AND P0, PT, R3, R14, PT ;  /* 0x0000000e0300720c */ /* 0x000fc60003f06270 */
[----:B------:R5:W-:Y:S04]  /*25b0*/  @!P1 LDGSTS.E.BYPASS.LTC128B.128 [R248+0xd080], [R6.64], !P3 ;  /* 0x0d08000006f89fae */ /* 0x000be8000d901d46 */
[----:B------:R4:W-:Y:S04]  /*25c0*/  @!P1 LDGSTS.E.BYPASS.LTC128B.128 [R248+0x11080], [R4.64], !P6 ;  /* 0x1108000004f89fae */ /* 0x0009e8000f101d46 */
[----:B-1----:R-:W1:Y:S02]  /*25d0*/  SHFL.IDX PT, R16, R18, 0x3, 0x181f ;  /* 0x00781f0012107f89 */ /* 0x002e6400000e0000 */
[----:B--2---:R-:W-:-:S04]  /*25e0*/  @!P0 LEA R8, P1, R251, R0, 0x1 ;  /* 0x00000000fb088211 */ /* 0x004fc800078208ff */
[----:B---3--:R-:W-:Y:S01]  /*25f0*/  @!P0 LEA.HI.X R9, R251, R2, R29, 0x1, P1 ;  /* 0x00000002fb098211 */ /* 0x008fe200008f0c1d */
[----:B------:R-:W2:Y:S01]  /*2600*/  SHFL.IDX PT, R15, R15, 0x3, 0x181f ;  /* 0x00781f000f0f7f89 */ /* 0x000ea200000e0000 */
[-C--:B------:R-:W-:Y:S02]  /*2610*/  @!P0 LEA R12, P2, R62, R0.reuse, 0x1 ;  /* 0x000000003e0c8211 */ /* 0x080fe400078408ff */
[----:B-----5:R-:W-:-:S04]  /*2620*/  @!P0 LEA R6, P1, R252, R0, 0x1 ;  /* 0x00000000fc068211 */ /* 0x020fc800078208ff */
[----:B------:R-:W-:Y:S02]  /*2630*/  @!P0 LEA.HI.X R7, R252, R2, R28, 0x1, P1 ;  /* 0x00000002fc078211 */ /* 0x000fe400008f0c1c */
[----:B----4-:R-:W-:Y:S02]  /*2640*/  @!P0 LEA R4, P1, R26, R0, 0x1 ;  /* 0x000000001a048211 */ /* 0x010fe400078208ff */
[----:B------:R-:W-:Y:S02]  /*2650*/  IADD3 R0, R20, 0x60, RZ ;  /* 0x0000006014007810 */ /* 0x000fe40007ffe0ff */
[----:B------:R-:W-:Y:S02]  /*2660*/  @!P0 LEA.HI.X R5, R26, R2, R27, 0x1, P1 ;  /* 0x000000021a058211 */ /* 0x000fe400008f0c1b */
[----:B------:R-:W-:Y:S02]  /*2670*/  ISETP.GE.AND P1, PT, R0, R14, PT ;  /* 0x0000000e0000720c */ /* 0x000fe40003f26270 */
[----:B------:R-:W-:Y:S01]  /*2680*/  @!P0 LEA.HI.X R13, R62, R2, R63, 0x1, P2 ;  /* 0x000000023e0d8211 */ /* 0x000fe200010f0c3f */
[----:B------:R-:W-:-:S04]  /*2690*/  IMAD.MOV.U32 R14, RZ, RZ, 0x30 ;  /* 0x00000030ff0e7424 */ /* 0x000fc800078e00ff */
[----:B------:R3:W-:Y:S01]  /*26a0*/  @!P0 LDGSTS.E.BYPASS.LTC128B.128 [R248+0x6080], [R12.64], !P4 ;  /* 0x060800000cf88fae */ /* 0x0007e2000e101d46 */
[----:B------:R-:W-:-:S03]  /*26b0*/  IMAD R0, R22, c[0x0][0x1e0], RZ ;  /* 0x0000780016007a24 */ /* 0x000fc600078e02ff */
[----:B------:R4:W-:Y:S02]  /*26c0*/  @!P0 LDGSTS.E.BYPASS.LTC128B.128 [R248+0xa080], [R8.64], !P5 ;  /* 0x0a08000008f88fae */ /* 0x0009e4000e901d46 */
[C---:B-1----:R-:W-:Y:S02]  /*26d0*/  @!P1 LEA R10, P2, R62.reuse, R16, 0x1 ;  /* 0x000000103e0a9211 */ /* 0x042fe400078408ff */
[----:B------:R1:W-:Y:S02]  /*26e0*/  @!P0 LDGSTS.E.BYPASS.LTC128B.128 [R248+0xe080], [R6.64], !P3 ;  /* 0x0e08000006f88fae */ /* 0x0003e4000d901d46 */
[----:B--2---:R-:W-:Y:S02]  /*26f0*/  @!P1 LEA.HI.X R11, R62, R15, R63, 0x1, P2 ;  /* 0x0000000f3e0b9211 */ /* 0x004fe400010f0c3f */
[----:B------:R-:W-:Y:S01]  /*2700*/  ISETP.NE.AND P2, PT, R25, RZ, PT ;  /* 0x000000ff1900720c */ /* 0x000fe20003f45270 */
[----:B------:R2:W-:Y:S01]  /*2710*/  @!P0 LDGSTS.E.BYPASS.LTC128B.128 [R248+0x12080], [R4.64], !P6 ;  /* 0x1208000004f88fae */ /* 0x0005e2000f101d46 */
[----:B------:R-:W-:-:S02]  /*2720*/  IMAD R14, R246, -0x30, R14 ;  /* 0xffffffd0f60e7824 */ /* 0x000fc400078e020e */
[----:B------:R-:W-:-:S04]  /*2730*/  IMAD.WIDE.U32 R2, R19, c[0x0][0x1e0], R62 ;  /* 0x0000780013027a25 */ /* 0x000fc800078e003e */
[----:B------:R-:W-:Y:S01]  /*2740*/  IMAD R0, R19, c[0x0][0x1e4], R0 ;  /* 0x0000790013007a24 */ /* 0x000fe200078e0200 */
[----:B------:R-:W-:Y:S01]  /*2750*/  ISETP.NE.AND P3, PT, R21, RZ, PT ;  /* 0x000000ff1500720c */ /* 0x000fe20003f65270 */
[----:B------:R-:W-:Y:S01]  /*2760*/  IMAD.IADD R60, R24, 0x1, R14 ;  /* 0x00000001183c7824 */ /* 0x000fe200078e020e */
[----:B------:R5:W-:Y:S01]  /*2770*/  @!P1 LDGSTS.E.BYPASS.LTC128B.128 [R248+0x7080], [R10.64], !P4 ;  /* 0x070800000af89fae */ /* 0x000be2000e101d46 */
[----:B-1----:R-:W-:-:S04]  /*2780*/  IMAD.WIDE.U32 R6, R19, c[0x0][0x208], R62 ;  /* 0x0000820013067a25 */ /* 0x002fc800078e003e */
[----:B--2---:R-:W-:-:S04]  /*2790*/  IMAD R4, R22, c[0x0][0x208], RZ ;  /* 0x0000820016047a24 */ /* 0x004fc800078e02ff */
[----:B------:R-:W-:Y:S02]  /*27a0*/  IMAD R4, R19, c[0x0][0x20c], R4 ;  /* 0x0000830013047a24 */ /* 0x000fe400078e0204 */
[----:B------:R-:W-:Y:S02]  /*27b0*/  IMAD.IADD R5, R3, 0x1, R0 ;  /* 0x0000000103057824 */ /* 0x000fe400078e0200 */
[----:B------:R-:W-:Y:S02]  /*27c0*/  IMAD.IADD R3, R7, 0x1, R4 ;  /* 0x0000000107037824 */ /* 0x000fe400078e0204 */
[----:B------:R-:W-:Y:S01]  /*27d0*/  IMAD.MOV.U32 R4, RZ, RZ, R2 ;  /* 0x000000ffff047224 */ /* 0x000fe200078e0002 */
[----:B------:R-:W-:Y:S01]  /*27e0*/  IMNMX R0, R60, 0x30, PT ;  /* 0x000000303c007817 */ /* 0x000fe20003800200 */
[----:B------:R-:W-:Y:S01]  /*27f0*/  IMAD.MOV.U32 R2, RZ, RZ, R6 ;  /* 0x000000ffff027224 */ /* 0x000fe200078e0006 */
[----:B------:R-:W-:Y:S01]  /*2800*/  @P2 SHF.R.S32.HI R6, RZ, 0x1f, R23 ;  /* 0x0000001fff062819 */ /* 0x000fe20000011417 */
[----:B------:R-:W-:-:S02]  /*2810*/  @!P2 IMAD.MOV.U32 R23, RZ, RZ, R32 ;  /* 0x000000ffff17a224 */ /* 0x000fc400078e0020 */
[----:B------:R-:W-:Y:S02]  /*2820*/  @!P2 IMAD.MOV.U32 R6, RZ, RZ, R31 ;  /* 0x000000ffff06a224 */ /* 0x000fe400078e001f */
[----:B------:R-:W-:Y:S01]  /*2830*/  IMAD.IADD R7, R0, 0x1, -R68 ;  /* 0x0000000100077824 */ /* 0x000fe200078e0a44 */
[----:B------:R-:W-:Y:S02]  /*2840*/  SEL R0, R23, RZ, !P3 ;  /* 0x000000ff17007207 */ /* 0x000fe40005800000 */
[----:B----4-:R-:W-:Y:S02]  /*2850*/  SEL R8, R6, RZ, !P3 ;  /* 0x000000ff06087207 */ /* 0x010fe40005800000 */
[----:B------:R-:W-:Y:S02]  /*2860*/  @!P1 LEA R6, P3, R251, R16, 0x1 ;  /* 0x00000010fb069211 */ /* 0x000fe400078608ff */
[C---:B------:R-:W-:Y:S02]  /*2870*/  ISETP.GE.AND P2, PT, R7.reuse, 0x1, PT ;  /* 0x000000010700780c */ /* 0x040fe40003f46270 */
[----:B------:R-:W-:-:S02]  /*2880*/  ISETP.GE.AND P0, PT, R7, 0x21, PT ;  /* 0x000000210700780c */ /* 0x000fc40003f06270 */
[----:B------:R-:W-:Y:S01]  /*2890*/  @!P1 LEA.HI.X R7, R251, R15, R29, 0x1, P3 ;  /* 0x0000000ffb079211 */ /* 0x000fe200018f0c1d */
[----:B------:R-:W-:Y:S01]  /*28a0*/  IMAD.WIDE.U32 R4, R30, c[0x0][0x1e8], R4 ;  /* 0x00007a001e047a25 */ /* 0x000fe200078e0004 */
[----:B---3--:R-:W-:-:S03]  /*28b0*/  SHF.R.S32.HI R13, RZ, 0x1f, R61 ;  /* 0x0000001fff0d7819 */ /* 0x008fc6000001143d */
[----:B------:R-:W-:Y:S01]  /*28c0*/  IMAD.WIDE.U32 R2, R30, c[0x0][0x210], R2 ;  /* 0x000084001e027a25 */ /* 0x000fe200078e0002 */
[----:B------:R1:W-:Y:S01]  /*28d0*/  @!P1 LDGSTS.E.BYPASS.LTC128B.128 [R248+0xb080], [R6.64], !P5 ;  /* 0x0b08000006f89fae */ /* 0x0003e2000e901d46 */
[----:B------:R-:W-:Y:S02]  /*28e0*/  ISETP.GE.AND P5, PT, R252, c[0x0][0x198], PT ;  /* 0x00006600fc007a0c */ /* 0x000fe40003fa6270 */
[C---:B------:R-:W-:Y:S02]  /*28f0*/  IMAD R5, R30.reuse, c[0x0][0x1ec], R5 ;  /* 0x00007b001e057a24 */ /* 0x040fe400078e0205 */
[----:B------:R-:W-:Y:S02]  /*2900*/  IMAD R3, R30, c[0x0][0x214], R3 ;  /* 0x000085001e037a24 */ /* 0x000fe400078e0203 */
[----:B------:R-:W-:Y:S02]  /*2910*/  IMAD R9, R8, c[0x0][0x1f0], RZ ;  /* 0x00007c0008097a24 */ /* 0x000fe400078e02ff */
[----:B-----5:R-:W-:-:S02]  /*2920*/  IMAD R11, R13, c[0x0][0x1e0], RZ ;  /* 0x000078000d0b7a24 */ /* 0x020fc400078e02ff */
[C---:B------:R-:W-:Y:S02]  /*2930*/  IMAD R10, R0.reuse, c[0x0][0x1f4], R9 ;  /* 0x00007d00000a7a24 */ /* 0x040fe400078e0209 */
[----:B------:R-:W-:-:S04]  /*2940*/  IMAD.WIDE.U32 R66, R0, c[0x0][0x1f0], R4 ;  /* 0x00007c0000427a25 */ /* 0x000fc800078e0004 */
[----:B------:R-:W-:-:S04]  /*2950*/  IMAD.WIDE.U32 R18, R0, c[0x0][0x218], R2 ;  /* 0x0000860000127a25 */ /* 0x000fc800078e0002 */
[----:B------:R-:W-:-:S04]  /*2960*/  IMAD.WIDE.U32 R2, R61, c[0x0][0x1e0], RZ ;  /* 0x000078003d027a25 */ /* 0x000fc800078e00ff */
[----:B-1----:R-:W-:Y:S01]  /*2970*/  IMAD R6, R8, c[0x0][0x218], RZ ;  /* 0x0000860008067a24 */ /* 0x002fe200078e02ff */
[----:B------:R-:W-:-:S03]  /*2980*/  @!P1 LEA R8, P4, R252, R16, 0x1 ;  /* 0x00000010fc089211 */ /* 0x000fc600078808ff */
[----:B------:R-:W-:Y:S02]  /*2990*/  IMAD R12, R0, c[0x0][0x21c], R6 ;  /* 0x00008700000c7a24 */ /* 0x000fe400078e0206 */
[----:B------:R-:W-:Y:S01]  /*29a0*/  IMAD R0, R61, c[0x0][0x1e4], R11 ;  /* 0x000079003d007a24 */ /* 0x000fe200078e020b */
[----:B------:R-:W-:Y:S01]  /*29b0*/  @!P1 LEA R6, P3, R26, R16, 0x1 ;  /* 0x000000101a069211 */ /* 0x000fe200078608ff */
[----:B------:R-:W-:Y:S01]  /*29c0*/  IMAD.IADD R65, R67, 0x1, R10 ;  /* 0x0000000143417824 */ /* 0x000fe200078e020a */
[-C--:B------:R-:W-:Y:S01]  /*29d0*/  @!P1 LEA.HI.X R9, R252, R15.reuse, R28, 0x1, P4 ;  /* 0x0000000ffc099211 */ /* 0x080fe200020f0c1c */
[----:B------:R-:W-:Y:S02]  /*29e0*/  IMAD.IADD R0, R3, 0x1, R0 ;  /* 0x0000000103007824 */ /* 0x000fe400078e0200 */
[----:B------:R-:W-:Y:S01]  /*29f0*/  IMAD.MOV.U32 R64, RZ, RZ, R66 ;  /* 0x000000ffff407224 */ /* 0x000fe200078e0042 */
[----:B------:R-:W-:Y:S01]  /*2a00*/  @!P1 LEA.HI.X R7, R26, R15, R27, 0x1, P3 ;  /* 0x0000000f1a079211 */ /* 0x000fe200018f0c1b */
[----:B------:R1:W-:Y:S01]  /*2a10*/  @!P1 LDGSTS.E.BYPASS.LTC128B.128 [R248+0xf080], [R8.64], !P5 ;  /* 0x0f08000008f89fae */ /* 0x0003e2000e901d46 */
[----:B------:R-:W-:Y:S01]  /*2a20*/  IMAD R0, R0, 0x30, RZ ;  /* 0x0000003000007824 */ /* 0x000fe200078e02ff */
[----:B------:R-:W-:Y:S01]  /*2a30*/  ISETP.GE.AND P5, PT, R62, c[0x0][0x1d4], PT ;  /* 0x000075003e007a0c */ /* 0x000fe20003fa6270 */
[----:B------:R-:W-:Y:S01]  /*2a40*/  IMAD.WIDE.U32 R4, R2, 0x30, R64 ;  /* 0x0000003002047825 */ /* 0x000fe200078e0040 */
[----:B------:R-:W-:Y:S01]  /*2a50*/  ISETP.GE.AND P4, PT, R251, c[0x0][0x1d4], PT ;  /* 0x00007500fb007a0c */ /* 0x000fe20003f86270 */
[----:B------:R2:W-:Y:S01]  /*2a60*/  @!P1 LDGSTS.E.BYPASS.LTC128B.128 [R248+0x13080], [R6.64], !P6 ;  /* 0x1308000006f89fae */ /* 0x0005e2000f101d46 */
[----:B------:R-:W-:Y:S01]  /*2a70*/  ISETP.GE.AND P3, PT, R252, c[0x0][0x1d4], PT ;  /* 0x00007500fc007a0c */ /* 0x000fe20003f66270 */
[----:B------:R-:W-:Y:S01]  /*2a80*/  IMAD R3, R13, c[0x0][0x208], RZ ;  /* 0x000082000d037a24 */ /* 0x000fe200078e02ff */
[----:B------:R-:W-:Y:S01]  /*2a90*/  ISETP.GE.AND P6, PT, R26, c[0x0][0x1d4], PT ;  /* 0x000075001a007a0c */ /* 0x000fe20003fc6270 */
[----:B------:R-:W-:Y:S01]  /*2aa0*/  IMAD.IADD R0, R5, 0x1, R0 ;  /* 0x0000000105007824 */ /* 0x000fe200078e0200 */
[----:B------:R-:W-:Y:S01]  /*2ab0*/  @P2 LEA R2, P1, R4, c[0x0][0x1c8], 0x1 ;  /* 0x0000720004022a11 */ /* 0x000fe200078208ff */
[----:B------:R-:W0:Y:S01]  /*2ac0*/  LDGDEPBAR ;  /* 0x00000000000079af */ /* 0x000e220000000000 */
[----:B------:R-:W-:-:S02]  /*2ad0*/  IMAD.IADD R17, R19, 0x1, R12 ;  /* 0x0000000113117824 */ /* 0x000fc400078e020c */
[----:B------:R-:W-:Y:S02]  /*2ae0*/  IMAD.MOV.U32 R16, RZ, RZ, R18 ;  /* 0x000000ffff107224 */ /* 0x000fe400078e0012 */
[----:B--2---:R-:W-:Y:S02]  /*2af0*/  IMAD.MOV.U32 R6, RZ, RZ, 0x20 ;  /* 0x00000020ff067424 */ /* 0x004fe400078e00ff */
[----:B------:R-:W-:Y:S01]  /*2b00*/  IMAD R7, R61, c[0x0][0x20c], R3 ;  /* 0x000083003d077a24 */ /* 0x000fe200078e0203 */
[----:B------:R-:W-:Y:S01]  /*2b10*/  @P2 LEA.HI.X R3, R4, c[0x0][0x1cc], R0, 0x1, P1 ;  /* 0x0000730004032a11 */ /* 0x000fe200008f0c00 */
[----:B------:R-:W-:-:S04]  /*2b20*/  IMAD.WIDE.U32 R10, R6, c[0x0][0x1e0], RZ ;  /* 0x00007800060a7a25 */ /* 0x000fc800078e00ff */
[----:B-1----:R-:W-:Y:S01]  /*2b30*/  IMAD.WIDE.U32 R8, R61, c[0x0][0x208], RZ ;  /* 0x000082003d087a25 */ /* 0x002fe200078e00ff */
[----:B------:R1:W-:Y:S03]  /*2b40*/  @P2 LDGSTS.E.BYPASS.LTC128B.128 [R248+0x14080], [R2.64], !P5 ;  /* 0x1408000002f82fae */ /* 0x0003e6000e901d46 */
[----:B------:R-:W-:Y:S01]  /*2b50*/  IMAD R12, R6, c[0x0][0x1e4], RZ ;  /* 0x00007900060c7a24 */ /* 0x000fe200078e02ff */
[----:B------:R1:W-:Y:S01]  /*2b60*/  @P2 LDGSTS.E.BYPASS.LTC128B.128 [R248+0x15880], [R2.64+0x80], !P4 ;  /* 0x1588008002f82fae */ /* 0x0003e2000e101d46 */
[----:B------:R-:W-:-:S03]  /*2b70*/  @P0 IADD3 R6, P1, R4, R10, RZ ;  /* 0x0000000a04060210 */ /* 0x000fc60007f3e0ff */
[----:B------:R1:W-:Y:S01]  /*2b80*/  @P2 LDGSTS.E.BYPASS.LTC128B.128 [R248+0x17080], [R2.64+0x100], !P3 ;  /* 0x1708010002f82fae */ /* 0x0003e2000d901d46 */
[----:B------:R-:W-:-:S03]  /*2b90*/  IMAD.WIDE.U32 R4, R8, 0x30, R16 ;  /* 0x0000003008047825 */ /* 0x000fc600078e0010 */
[----:B------:R1:W-:Y:S01]  /*2ba0*/  @P2 LDGSTS.E.BYPASS.LTC128B.128 [R248+0x18880], [R2.64+0x180], !P6 ;  /* 0x1888018002f82fae */ /* 0x0003e2000f101d46 */
[----:B------:R-:W-:Y:S02]  /*2bb0*/  ISETP.GE.AND P2, PT, R251, c[0x0][0x1d4], PT ;  /* 0x00007500fb007a0c */ /* 0x000fe40003f46270 */
[----:B------:R-:W-:Y:S02]  /*2bc0*/  @P0 IADD3.X R8, R0, R11, R12, P1, !PT ;  /* 0x0000000b00080210 */ /* 0x000fe40000ffe40c */
[----:B-1----:R-:W-:-:S04]  /*2bd0*/  @P0 LEA R2, P1, R6, c[0x0][0x1c8], 0x1 ;  /* 0x0000720006020a11 */ /* 0x002fc800078208ff */
[----:B------:R-:W-:-:S05]  /*2be0*/  @P0 LEA.HI.X R3, R6, c[0x0][0x1cc], R8, 0x1, P1 ;  /* 0x0000730006030a11 */ /* 0x000fca00008f0c08 */
[----:B------:R1:W-:Y:S04]  /*2bf0*/  @P0 LDGSTS.E.BYPASS.LTC128B.128 [R248+0x15080], [R2.64], !P5 ;  /* 0x1508000002f80fae */ /* 0x0003e8000e901d46 */
[----:B------:R1:W-:Y:S04]  /*2c00*/  @P0 LDGSTS.E.BYPASS.LTC128B.128 [R248+0x16880], [R2.64+0x80], !P2 ;  /* 0x1688008002f80fae */ /* 0x0003e8000d101d46 */
[----:B------:R1:W-:Y:S04]  /*2c10*/  @P0 LDGSTS.E.BYPASS.LTC128B.128 [R248+0x18080], [R2.64+0x100], !P3 ;  /* 0x1808010002f80fae */ /* 0x0003e8000d901d46 */
[----:B------:R1:W-:Y:S04]  /*2c20*/  @P0 LDGSTS.E.BYPASS.LTC128B.128 [R248+0x19880], [R2.64+0x180], !P6 ;  /* 0x1988018002f80fae */ /* 0x0003e8000f101d46 */
[----:B------:R-:W0:Y:S04]  /*2c30*/  LDGDEPBAR ;  /* 0x00000000000079af */ /* 0x000e280000000000 */
[----:B------:R-:W2:Y:S01]  /*2c40*/  S2R R25, SR_TID.X ;  /* 0x0000000000197919 */ /* 0x000ea20000002100 */
[----:B------:R-:W-:-:S04]  /*2c50*/  DEPBAR.LE SB0, 0x1 ;  /* 0x000080400000791a */ /* 0x000fc80000000000 */
[----:B------:R-:W-:Y:S01]  /*2c60*/  BAR.SYNC.DEFER_BLOCKING 0x0 ;  /* 0x0000000000007b1d */ /* 0x000fe20000010000 */
[----:B------:R-:W-:Y:S01]  /*2c70*/  IMAD.IADD R7, R9, 0x1, R7 ;  /* 0x0000000109077824 */ /* 0x000fe200078e0207 */
[----:B--2---:R-:W-:-:S03]  /*2c80*/  ISETP.GT.AND P4, PT, R25, 0x7f, PT ;  /* 0x0000007f1900780c */ /* 0x004fc60003f84270 */
[----:B------:R-:W-:Y:S01]  /*2c90*/  IMAD R0, R7, 0x30, RZ ;  /* 0x0000003007007824 */ /* 0x000fe200078e02ff */
[----:B------:R-:W-:-:S03]  /*2ca0*/  LEA R6, P1, R4, c[0x0][0x1f8], 0x1 ;  /* 0x00007e0004067a11 */ /* 0x000fc600078208ff */
[----:B------:R-:W-:Y:S01]  /*2cb0*/  IMAD.IADD R0, R5, 0x1, R0 ;  /* 0x0000000105007824 */ /* 0x000fe200078e0200 */
[----:B------:R-:W-:Y:S04]  /*2cc0*/  LDSM.16.M88.4 R160, [R242] ;  /* 0x00000000f2a0783b */ /* 0x000fe80000000200 */
[----:B------:R-:W-:Y:S04]  /*2cd0*/  LDSM.16.M88.4 R164, [R243] ;  /* 0x00000000f3a4783b */ /* 0x000fe80000000200 */
[----:B------:R-:W-:Y:S04]  /*2ce0*/  LDSM.16.M88.4 R180, [R245] ;  /* 0x00000000f5b4783b */ /* 0x000fe80000000200 */
[----:B------:R-:W-:Y:S04]  /*2cf0*/  LDSM.16.M88.4 R184, [R244] ;  /* 0x00000000f4b8783b */ /* 0x000fe80000000200 */
[----:B------:R-:W-:Y:S04]  /*2d00*/  LDSM.16.M88.4 R188, [R242+0x4000] ;  /* 0x00400000f2bc783b */ /* 0x000fe80000000200 */
        /* <DEDUP_REMOVED lines=11> */
[----:B------:R-:W-:Y:S01]  /*2dc0*/  BAR.SYNC.DEFER_BLOCKING 0x0 ;  /* 0x0000000000007b1d */ /* 0x000fe20000010000 */
[----:B------:R-:W-:Y:S01]  /*2dd0*/  LEA.HI.X R7, R4, c[0x0][0x1fc], R0, 0x1, P1 ;  /* 0x00007f0004077a11 */ /* 0x000fe200008f0c00 */
[----:B------:R-:W-:Y:S01]  /*2de0*/  @!P4 IMAD.MOV.U32 R0, RZ, RZ, c[0x0][0x208] ;  /* 0x00008200ff00c624 */ /* 0x000fe200078e00ff */
[----:B-1----:R-:W-:Y:S01]  /*2df0*/  SEL R3, RZ, 0xffffffff, P2 ;  /* 0xffffffffff037807 */ /* 0x002fe20001000000 */
[----:B------:R-:W-:Y:S01]  /*2e00*/  @!P4 IMAD.MOV.U32 R2, RZ, RZ, c[0x0][0x20c] ;  /* 0x00008300ff02c624 */ /* 0x000fe200078e00ff */
[----:B------:R-:W-:-:S02]  /*2e10*/  SEL R4, RZ, 0x1, P5 ;  /* 0x00000001ff047807 */ /* 0x000fc40002800000 */
[----:B------:R-:W-:Y:S01]  /*2e20*/  @!P4 LEA R8, P0, R0, R6, 0x6 ;  /* 0x000000060008c211 */ /* 0x000fe200078030ff */
[----:B------:R-:W-:-:S03]  /*2e30*/  IMAD.SHL.U32 R3, R3, 0x2, RZ ;  /* 0x0000000203037824 */ /* 0x000fc600078e00ff */
[----:B------:R-:W-:Y:S02]  /*2e40*/  @!P4 LEA.HI.X R9, R0, R7, R2, 0x6, P0 ;  /* 0x000000070009c211 */ /* 0x000fe400000f3402 */
[----:B------:R-:W-:Y:S02]  /*2e50*/  LOP3.LUT R4, R3, 0x2, R4, 0xe2, !PT ;  /* 0x0000000203047812 */ /* 0x000fe400078ee204 */
[----:B------:R-:W-:Y:S02]  /*2e60*/  SEL R0, RZ, 0x4, P3 ;  /* 0x00000004ff007807 */ /* 0x000fe40001800000 */
[----:B------:R-:W-:Y:S01]  /*2e70*/  SEL R2, RZ, 0x8, P6 ;  /* 0x00000008ff027807 */ /* 0x000fe20003000000 */
[----:B------:R-:W-:-:S04]  /*2e80*/  DEPBAR.LE SB0, 0x0 ;  /* 0x000080000000791a */ /* 0x000fc80000000000 */
[----:B------:R-:W-:Y:S01]  /*2e90*/  BAR.SYNC.DEFER_BLOCKING 0x0 ;  /* 0x0000000000007b1d */ /* 0x000fe20000010000 */
[----:B------:R-:W-:Y:S01]  /*2ea0*/  LOP3.LUT R4, R2, R4, R0, 0xfe, !PT ;  /* 0x0000000402047212 */ /* 0x000fe200078efe00 */
[----:B------:R-:W-:Y:S01]  /*2eb0*/  IMAD.MOV.U32 R5, RZ, RZ, 0x40 ;  /* 0x00000040ff057424 */ /* 0x000fe200078e00ff */
[C---:B------:R-:W-:Y:S02]  /*2ec0*/  LOP3.LUT P5, RZ, R247.reuse, 0x2, RZ, 0xc0, !PT ;  /* 0x00000002f7ff7812 */ /* 0x040fe400078ac0ff */
[----:B------:R-:W-:Y:S02]  /*2ed0*/  LOP3.LUT P0, RZ, R247, 0x4, RZ, 0xc0, !PT ;  /* 0x00000004f7ff7812 */ /* 0x000fe4000780c0ff */
[----:B------:R-:W-:Y:S02]  /*2ee0*/  IADD3 R2, R14, R24, -R68 ;  /* 0x000000180e027210 */ /* 0x000fe40007ffe844 */
[----:B------:R-:W-:Y:S02]  /*2ef0*/  LOP3.LUT P4, RZ, R4, 0x1, RZ, 0xc0, !PT ;  /* 0x0000000104ff7812 */ /* 0x000fe4000788c0ff */
[----:B------:R-:W-:-:S02]  /*2f00*/  SEL R0, R5, 0xffffffc0, !P0 ;  /* 0xffffffc005007807 */ /* 0x000fc40004000000 */
[----:B------:R-:W-:Y:S02]  /*2f10*/  ISETP.LT.OR P0, PT, R2, 0x1, !P4 ;  /* 0x000000010200780c */ /* 0x000fe40006701670 */
[C---:B------:R-:W-:Y:S01]  /*2f20*/  IADD3 R240, R134.reuse, 0x20, RZ ;  /* 0x0000002086f07810 */ /* 0x040fe20007ffe0ff */
[----:B------:R-:W-:Y:S04]  /*2f30*/  STL.64 [R1+0x18], R66 ;  /* 0x0000184201007387 */ /* 0x000fe80000100a00 */
[----:B------:R-:W-:Y:S01]  /*2f40*/  IMAD.MOV.U32 R3, RZ, RZ, R240 ;  /* 0x000000ffff037224 */ /* 0x000fe200078e00f0 */
[----:B------:R-:W-:Y:S01]  /*2f50*/  @P5 IADD3 R3, R134, -0x20, RZ ;  /* 0xffffffe086035810 */ /* 0x000fe20007ffe0ff */
[----:B------:R-:W-:Y:S01]  /*2f60*/  STL.64 [R1+0x20], R18 ;  /* 0x0000201201007387 */ /* 0x000fe20000100a00 */
[----:B------:R-:W-:-:S03]  /*2f70*/  LOP3.LUT P3, RZ, R4, 0x2, RZ, 0xc0, !PT ;  /* 0x0000000204ff7812 */ /* 0x000fc6000786c0ff */
[----:B------:R-:W-:Y:S04]  /*2f80*/  STL.64 [R1+0x8], R64 ;  /* 0x0000084001007387 */ /* 0x000fe80000100a00 */
[----:B------:R-:W-:Y:S04]  /*2f90*/  STL.64 [R1+0x10], R16 ;  /* 0x0000101001007387 */ /* 0x000fe80000100a00 */
[----:B------:R-:W-:Y:S04]  /*2fa0*/  LDSM.16.M88.4 R20, [R3] ;  /* 0x000000000314783b */ /* 0x000fe80000000200 */
[----:B------:R-:W-:Y:S04]  /*2fb0*/  LDSM.16.M88.4 R32, [R3+0x800] ;  /* 0x000800000320783b */ /* 0x000fe80000000200 */
[----:B------:R-:W-:Y:S04]  /*2fc0*/  LDSM.16.M88.4 R36, [R3+0x1000] ;  /* 0x001000000324783b */ /* 0x000fe80000000200 */
[----:B------:R-:W1:Y:S04]  /*2fd0*/  LDSM.16.M88.4 R12, [R134] ;  /* 0x00000000860c783b */ /* 0x000e680000000200 */
[----:B------:R-:W-:Y:S04]  /*2fe0*/  LDSM.16.M88.4 R16, [R134+0x800] ;  /* 0x000800008610783b */ /* 0x000fe80000000200 */
[----:B------:R-:W2:Y:S04]  /*2ff0*/  LDSM.16.M88.4 R28, [R134+0x1000] ;  /* 0x00100000861c783b */ /* 0x000ea80000000200 */
[----:B------:R-:W-:Y:S01]  /*3000*/  @!PT LDS RZ, [RZ] ;  /* 0x00000000fffff984 */ /* 0x000fe20000000800 */
[----:B------:R-:W-:Y:S01]  /*3010*/  @!PT LDS RZ, [RZ] ;  /* 0x00000000fffff984 */ /* 0x000fe20000000800 */
[----:B------:R-:W-:Y:S01]  /*3020*/  @!PT LDS RZ, [RZ] ;  /* 0x00000000fffff984 */ /* 0x000fe20000000800 */
[----:B------:R1:W-:Y:S01]  /*3030*/  LDGSTS.E.BYPASS.LTC128B.128 [R248+0x4080], [R6.64], !P0 ;  /* 0x0408000006f87fae */ /* 0x0003e2000c101d46 */
[----:B------:R-:W-:-:S02]  /*3040*/  ISETP.LT.OR P0, PT, R2, 0x1, !P3 ;  /* 0x000000010200780c */ /* 0x000fc40005f01670 */
[----:B------:R-:W-:-:S11]  /*3050*/  LOP3.LUT P2, RZ, R4, 0x4, RZ, 0xc0, !PT ;  /* 0x0000000404ff7812 */ /* 0x000fd6000784c0ff */
[----:B------:R1:W-:Y:S01]  /*3060*/  LDGSTS.E.BYPASS.LTC128B.128 [R248+0x5880], [R6.64+0x80], !P0 ;  /* 0x0588008006f87fae */ /* 0x0003e2000c101d46 */
[----:B------:R-:W-:Y:S02]  /*3070*/  ISETP.LT.OR P0, PT, R2, 0x1, !P2 ;  /* 0x000000010200780c */ /* 0x000fe40005701670 */
[----:B------:R-:W-:-:S11]  /*3080*/  LOP3.LUT P1, RZ, R4, 0x8, RZ, 0xc0, !PT ;  /* 0x0000000804ff7812 */ /* 0x000fd6000782c0ff */
[----:B------:R1:W-:Y:S01]  /*3090*/  LDGSTS.E.BYPASS.LTC128B.128 [R248+0x7080], [R6.64+0x100], !P0 ;  /* 0x0708010006f87fae */ /* 0x0003e2000c101d46 */
[----:B------:R-:W-:-:S13]  /*30a0*/  ISETP.LT.OR P0, PT, R2, 0x1, !P1 ;  /* 0x000000010200780c */ /* 0x000fda0004f01670 */
[----:B------:R1:W-:Y:S01]  /*30b0*/  LDGSTS.E.BYPASS.LTC128B.128 [R248+0x8880], [R6.64+0x180], !P0 ;  /* 0x0888018006f87fae */ /* 0x0003e2000c101d46 */
[----:B------:R-:W-:-:S13]  /*30c0*/  ISETP.GT.AND P0, PT, R25, 0x7f, PT ;  /* 0x0000007f1900780c */ /* 0x000fda0003f04270 */
[----:B------:R-:W-:Y:S02]  /*30d0*/  @!P0 ISETP.LT.OR P0, PT, R2, 0x21, !P4 ;  /* 0x000000210200880c */ /* 0x000fe40006701670 */
[----:B------:R-:W-:-:S13]  /*30e0*/  ISETP.GT.AND P4, PT, R25, 0x7f, PT ;  /* 0x0000007f1900780c */ /* 0x000fda0003f84270 */
[----:B------:R3:W-:Y:S01]  /*30f0*/  @!P4 LDGSTS.E.BYPASS.LTC128B.128 [R248+0x5080], [R8.64], !P0 ;  /* 0x0508000008f8cfae */ /* 0x0007e2000c101d46 */
[C---:B------:R-:W-:Y:S01]  /*3100*/  @!P4 ISETP.LT.OR P0, PT, R2.reuse, 0x21, !P3 ;  /* 0x000000210200c80c */ /* 0x040fe20005f01670 */
[C---:B-1----:R-:W-:Y:S11]  /*3110*/  HMMA.16816.F32.BF16 R4, R160.reuse, R12, RZ ;  /* 0x0000000ca004723c */ /* 0x042ff600000418ff */
[----:B------:R-:W-:Y:S01]  /*3120*/  @!UPT UIADD3 URZ, URZ, URZ, URZ ;  /* 0x0000003f3f3ff290 */ /* 0x000fe2000fffe03f */
[----:B------:R3:W-:Y:S01]  /*3130*/  @!P4 LDGSTS.E.BYPASS.LTC128B.128 [R248+0x6880], [R8.64+0x80], !P0 ;  /* 0x0688008008f8cfae */ /* 0x0007e2000c101d46 */
[C---:B------:R-:W-:Y:S01]  /*3140*/  @!P4 ISETP.LT.OR P0, PT, R2.reuse, 0x21, !P2 ;  /* 0x000000210200c80c */ /* 0x040fe20005701670 */
[----:B--2---:R-:W-:Y:S11]  /*3150*/  HMMA.16816.F32.BF16 R24, R160, R28, RZ ;  /* 0x0000001ca018723c */ /* 0x004ff600000418ff */
[----:B------:R-:W-:Y:S01]  /*3160*/  @!UPT UIADD3 URZ, URZ, URZ, URZ ;  /* 0x0000003f3f3ff290 */ /* 0x000fe2000fffe03f */
[----:B------:R3:W-:Y:S01]  /*3170*/  @!P4 LDGSTS.E.BYPASS.LTC128B.128 [R248+0x8080], [R8.64+0x100], !P0 ;  /* 0x0808010008f8cfae */ /* 0x0007e2000c101d46 */
[----:B------:R-:W-:Y:S01]  /*3180*/  @!P4 ISETP.LT.OR P0, PT, R2, 0x21, !P1 ;  /* 0x000000210200c80c */ /* 0x000fe20004f01670 */
[----:B------:R-:W-:Y:S01]  /*3190*/  HMMA.16816.F32.BF16 R52, R164, R20, R4 ;  /* 0x00000014a434723c */ /* 0x000fe20000041804 */
[----:B------:R-:W-:-:S07]  /*31a0*/  IMAD.IADD R2, R134, 0x1, R0 ;  /* 0x0000000186027824 */ /* 0x000fce00078e0200 */
[C---:B------:R-:W-:Y:S04]  /*31b0*/  HMMA.16816.F32.BF16 R4, R160.reuse, R14, RZ ;  /* 0x0000000ea004723c */ /* 0x040fe800000418ff */
[----:B------:R3:W-:Y:S04]  /*31c0*/  @!P4 LDGSTS.E.BYPASS.LTC128B.128 [R248+0x9880], [R8.64+0x180], !P0 ;  /* 0x0988018008f8cfae */ /* 0x0007e8000c101d46 */
[C---:B------:R-:W-:Y:S01]  /*31d0*/  HMMA.16816.F32.BF16 R12, R160.reuse, R16, RZ ;  /* 0x00000010a00c723c */ /* 0x040fe200000418ff */
[----:B------:R-:W-:Y:S04]  /*31e0*/  LDSM.16.M88.4 R44, [R2+0x800] ;  /* 0x00080000022c783b */ /* 0x000fe80000000200 */
[----:B------:R-:W-:Y:S03]  /*31f0*/  LDSM.16.M88.4 R48, [R2+0x1000] ;  /* 0x001000000230783b */ /* 0x000fe60000000200 */
[C---:B------:R-:W-:Y:S01]  /*3200*/  HMMA.16816.F32.BF16 R16, R160.reuse, R18, RZ ;  /* 0x00000012a010723c */ /* 0x040fe200000418ff */
[----:B------:R-:W-:Y:S01]  /*3210*/  @P5 IADD3 R240, R134, -0x20, RZ ;  /* 0xffffffe086f05810 */ /* 0x000fe20007ffe0ff */
[----:B------:R-:W0:Y:S06]  /*3220*/  LDGDEPBAR ;  /* 0x00000000000079af */ /* 0x000e2c0000000000 */
[----:B------:R-:W-:Y:S01]  /*3230*/  HMMA.16816.F32.BF16 R28, R160, R30, RZ ;  /* 0x0000001ea01c723c */ /* 0x000fe200000418ff */
[----:B---3--:R-:W1:Y:S07]  /*3240*/  LDSM.16.M88.4 R8, [R2] ;  /* 0x000000000208783b */ /* 0x008e6e0000000200 */
[----:B------:R-:W-:Y:S01]  /*3250*/  HMMA.16816.F32.BF16 R4, R164, R22, R4 ;  /* 0x00000016a404723c */ /* 0x000fe20000041804 */
[----:B------:R-:W-:-:S05]  /*3260*/  IMAD.IADD R135, R0, 0x1, R240 ;  /* 0x0000000100877824 */ /* 0x000fca00078e02f0 */
[----:B------:R-:W-:Y:S02]  /*3270*/  LDSM.16.M88.4 R40, [R135+0x800] ;  /* 0x000800008728783b */ /* 0x000fe40000000200 */
[C---:B------:R-:W-:Y:S02]  /*3280*/  HMMA.16816.F32.BF16 R12, R164.reuse, R32, R12 ;  /* 0x00000020a40c723c */ /* 0x040fe4000004180c */
[----:B------:R-:W-:Y:S06]  /*3290*/  LDSM.16.M88.4 R56, [R135+0x1000] ;  /* 0x001000008738783b */ /* 0x000fec0000000200 */
[C---:B------:R-:W-:Y:S01]  /*32a0*/  HMMA.16816.F32.BF16 R16, R164.reuse, R34, R16 ;  /* 0x00000022a410723c */ /* 0x040fe20000041810 */
[----:B------:R-:W2:Y:S07]  /*32b0*/  LDSM.16.M88.4 R32, [R135] ;  /* 0x000000008720783b */ /* 0x000eae0000000200 */
[C---:B------:R-:W-:Y:S08]  /*32c0*/  HMMA.16816.F32.BF16 R20, R164.reuse, R36, R24 ;  /* 0x00000024a414723c */ /* 0x040ff00000041818 */
[----:B------:R-:W-:Y:S01]  /*32d0*/  HMMA.16816.F32.BF16 R24, R164, R38, R28 ;  /* 0x00000026a418723c */ /* 0x000fe2000004181c */
[----:B------:R-:W3:Y:S07]  /*32e0*/  LDSM.16.M88.4 R36, [R134+0x1800] ;  /* 0x001800008624783b */ /* 0x000eee0000000200 */
[C---:B-1----:R-:W-:Y:S01]  /*32f0*/  HMMA.16816.F32.BF16 R28, R180.reuse, R8, R52 ;  /* 0x00000008b41c723c */ /* 0x042fe20000041834 */
[----:B------:R-:W-:Y:S07]  /*3300*/  LDSM.16.M88.4 R52, [R240+0x2800] ;  /* 0x00280000f034783b */ /* 0x000fee0000000200 */
[C---:B------:R-:W-:Y:S01]  /*3310*/  HMMA.16816.F32.BF16 R4, R180.reuse, R10, R4 ;  /* 0x0000000ab404723c */ /* 0x040fe20000041804 */
[----:B------:R-:W-:Y:S07]  /*3320*/  LDSM.16.M88.4 R8, [R240+0x1800] ;  /* 0x00180000f008783b */ /* 0x000fee0000000200 */
[C---:B------:R-:W-:Y:S08]  /*3330*/  HMMA.16816.F32.BF16 R12, R180.reuse, R44, R12 ;  /* 0x0000002cb40c723c */ /* 0x040ff0000004180c */
[C---:B------:R-:W-:Y:S01]  /*3340*/  HMMA.16816.F32.BF16 R16, R180.reuse, R46, R16 ;  /* 0x0000002eb410723c */ /* 0x040fe20000041810 */
[----:B------:R-:W1:Y:S07]  /*3350*/  LDSM.16.M88.4 R44, [R134+0x2000] ;  /* 0x00200000862c783b */ /* 0x000e6e0000000200 */
[C---:B------:R-:W-:Y:S08]  /*3360*/  HMMA.16816.F32.BF16 R20, R180.reuse, R48, R20 ;  /* 0x00000030b414723c */ /* 0x040ff00000041814 */
[----:B------:R-:W-:Y:S01]  /*3370*/  HMMA.16816.F32.BF16 R24, R180, R50, R24 ;  /* 0x00000032b418723c */ /* 0x000fe20000041818 */
[----:B------:R-:W4:Y:S07]  /*3380*/  LDSM.16.M88.4 R48, [R134+0x2800] ;  /* 0x002800008630783b */ /* 0x000f2e0000000200 */
[C---:B--2---:R-:W-:Y:S08]  /*3390*/  HMMA.16816.F32.BF16 R28, R184.reuse, R32, R28 ;  /* 0x00000020b81c723c */ /* 0x044ff0000004181c */
[C---:B------:R-:W-:Y:S01]  /*33a0*/  HMMA.16816.F32.BF16 R4, R184.reuse, R34, R4 ;  /* 0x00000022b804723c */ /* 0x040fe20000041804 */
[----:B------:R-:W-:Y:S07]  /*33b0*/  LDSM.16.M88.4 R32, [R2+0x1800] ;  /* 0x001800000220783b */ /* 0x000fee0000000200 */
[C---:B------:R-:W-:Y:S08]  /*33c0*/  HMMA.16816.F32.BF16 R12, R184.reuse, R40, R12 ;  /* 0x00000028b80c723c */ /* 0x040ff0000004180c */
[C---:B------:R-:W-:Y:S01]  /*33d0*/  HMMA.16816.F32.BF16 R16, R184.reuse, R42, R16 ;  /* 0x0000002ab810723c */ /* 0x040fe20000041810 */
[----:B------:R-:W2:Y:S07]  /*33e0*/  LDSM.16.M88.4 R40, [R240+0x2000] ;  /* 0x00200000f028783b */ /* 0x000eae0000000200 */
[C---:B------:R-:W-:Y:S08]  /*33f0*/  HMMA.16816.F32.BF16 R20, R184.reuse, R56, R20 ;  /* 0x00000038b814723c */ /* 0x040ff00000041814 */
[----:B------:R-:W-:Y:S01]  /*3400*/  HMMA.16816.F32.BF16 R24, R184, R58, R24 ;  /* 0x0000003ab818723c */ /* 0x000fe20000041818 */
[----:B------:R-:W-:Y:S07]  /*3410*/  LDSM.16.M88.4 R56, [R135+0x4000] ;  /* 0x004000008738783b */ /* 0x000fee0000000200 */
[C---:B---3--:R-:W-:Y:S08]  /*3420*/  HMMA.16816.F32.BF16 R28, R188.reuse, R36, R28 ;  /* 0x00000024bc1c723c */ /* 0x048ff0000004181c */
[C---:B------:R-:W-:Y:S01]  /*3430*/  HMMA.16816.F32.BF16 R4, R188.reuse, R38, R4 ;  /* 0x00000026bc04723c */ /* 0x040fe20000041804 */
[----:B------:R-:W-:Y:S07]  /*3440*/  LDSM.16.M88.4 R36, [R135+0x2000] ;  /* 0x002000008724783b */ /* 0x000fee0000000200 */
[C---:B-1----:R-:W-:Y:S08]  /*3450*/  HMMA.16816.F32.BF16 R12, R188.reuse, R44, R12 ;  /* 0x0000002cbc0c723c */ /* 0x042ff0000004180c */
[C---:B------:R-:W-:Y:S01]  /*3460*/  HMMA.16816.F32.BF16 R16, R188.reuse, R46, R16 ;  /* 0x0000002ebc10723c */ /* 0x040fe20000041810 */
[----:B------:R-:W1:Y:S07]  /*3470*/  LDSM.16.M88.4 R44, [R2+0x2000] ;  /* 0x00200000022c783b */ /* 0x000e6e0000000200 */
[C---:B----4-:R-:W-:Y:S08]  /*3480*/  HMMA.16816.F32.BF16 R20, R188.reuse, R48, R20 ;  /* 0x00000030bc14723c */ /* 0x050ff00000041814 */
[----:B------:R-:W-:Y:S01]  /*3490*/  HMMA.16816.F32.BF16 R24, R188, R50, R24 ;  /* 0x00000032bc18723c */ /* 0x000fe20000041818 */
[----:B------:R-:W3:Y:S07]  /*34a0*/  LDSM.16.M88.4 R48, [R2+0x2800] ;  /* 0x002800000230783b */ /* 0x000eee0000000200 */
[C---:B------:R-:W-:Y:S08]  /*34b0*/  HMMA.16816.F32.BF16 R28, R192.reuse, R8, R28 ;  /* 0x00000008c01c723c */ /* 0x040ff0000004181c */
[C---:B------:R-:W-:Y:S01]  /*34c0*/  HMMA.16816.F32.BF16 R4, R192.reuse, R10, R4 ;  /* 0x0000000ac004723c */ /* 0x040fe20000041804 */
[----:B------:R-:W4:Y:S07]  /*34d0*/  LDSM.16.M88.4 R8, [R135+0x1800] ;  /* 0x001800008708783b */ /* 0x000f2e0000000200 */
[C---:B--2---:R-:W-:Y:S08]  /*34e0*/  HMMA.16816.F32.BF16 R12, R192.reuse, R40, R12 ;  /* 0x00000028c00c723c */ /* 0x044ff0000004180c */
[C---:B------:R-:W-:Y:S01]  /*34f0*/  HMMA.16816.F32.BF16 R16, R192.reuse, R42, R16 ;  /* 0x0000002ac010723c */ /* 0x040fe20000041810 */
[----:B------:R-:W-:Y:S07]  /*3500*/  LDSM.16.M88.4 R40, [R134+0x3800] ;  /* 0x003800008628783b */ /* 0x000fee0000000200 */
[C---:B------:R-:W-:Y:S08]  /*3510*/  HMMA.16816.F32.BF16 R20, R192.reuse, R52, R20 ;  /* 0x00000034c014723c */ /* 0x040ff00000041814 */
[----:B------:R-:W-:Y:S01]  /*3520*/  HMMA.16816.F32.BF16 R24, R192, R54, R24 ;  /* 0x00000036c018723c */ /* 0x000fe20000041818 */
[----:B------:R-:W2:Y:S07]  /*3530*/  LDSM.16.M88.4 R52, [R135+0x2800] ;  /* 0x002800008734783b */ /* 0x000eae0000000200 */
[C---:B------:R-:W-:Y:S08]  /*3540*/  HMMA.16816.F32.BF16 R28, R196.reuse, R32, R28 ;  /* 0x00000020c41c723c */ /* 0x040ff0000004181c */
[C---:B------:R-:W-:Y:S01]  /*3550*/  HMMA.16816.F32.BF16 R4, R196.reuse, R34, R4 ;  /* 0x00000022c404723c */ /* 0x040fe20000041804 */
[----:B------:R-:W5:Y:S07]  /*3560*/  LDSM.16.M88.4 R32, [R134+0x3000] ;  /* 0x003000008620783b */ /* 0x000f6e0000000200 */
[C---:B-1----:R-:W-:Y:S08]  /*3570*/  HMMA.16816.F32.BF16 R12, R196.reuse, R44, R12 ;  /* 0x0000002cc40c723c */ /* 0x042ff0000004180c */
[C---:B------:R-:W-:Y:S01]  /*3580*/  HMMA.16816.F32.BF16 R16, R196.reuse, R46, R16 ;  /* 0x0000002ec410723c */ /* 0x040fe20000041810 */
[----:B------:R-:W1:Y:S07]  /*3590*/  LDSM.16.M88.4 R44, [R134+0x4000] ;  /* 0x00400000862c783b */ /* 0x000e6e0000000200 */
[C---:B---3--:R-:W-:Y:S08]  /*35a0*/  HMMA.16816.F32.BF16 R20, R196.reuse, R48, R20 ;  /* 0x00000030c414723c */ /* 0x048ff00000041814 */
[----:B------:R-:W-:Y:S01]  /*35b0*/  HMMA.16816.F32.BF16 R24, R196, R50, R24 ;  /* 0x00000032c418723c */ /* 0x000fe20000041818 */
[----:B------:R-:W-:Y:S07]  /*35c0*/  LDSM.16.M88.4 R48, [R2+0x4000] ;  /* 0x004000000230783b */ /* 0x000fee0000000200 */
[C---:B----4-:R-:W-:Y:S08]  /*35d0*/  HMMA.16816.F32.BF16 R28, R200.reuse, R8, R28 ;  /* 0x00000008c81c723c */ /* 0x050ff0000004181c */
[C---:B------:R-:W-:Y:S01]  /*35e0*/  HMMA.16816.F32.BF16 R4, R200.reuse, R10, R4 ;  /* 0x0000000ac804723c */ /* 0x040fe20000041804 */
[----:B------:R-:W3:Y:S07]  /*35f0*/  LDSM.16.M88.4 R8, [R240+0x3000] ;  /* 0x00300000f008783b */ /* 0x000eee0000000200 */
[C---:B------:R-:W-:Y:S08]  /*3600*/  HMMA.16816.F32.BF16 R12, R200.reuse, R36, R12 ;  /* 0x00000024c80c723c */ /* 0x040ff0000004180c */
[C---:B------:R-:W-:Y:S01]  /*3610*/  HMMA.16816.F32.BF16 R16, R200.reuse, R38, R16 ;  /* 0x00000026c810723c */ /* 0x040fe20000041810 */
[----:B------:R-:W4:Y:S07]  /*3620*/  LDSM.16.M88.4 R36, [R240+0x3800] ;  /* 0x00380000f024783b */ /* 0x000f2e0000000200 */
[C---:B--2---:R-:W-:Y:S08]  /*3630*/  HMMA.16816.F32.BF16 R20, R200.reuse, R52, R20 ;  /* 0x00000034c814723c */ /* 0x044ff00000041814 */
[----:B------:R-:W-:Y:S01]  /*3640*/  HMMA.16816.F32.BF16 R24, R200, R54, R24 ;  /* 0x00000036c818723c */ /* 0x000fe20000041818 */
[----:B------:R-:W2:Y:S07]  /*3650*/  LDSM.16.M88.4 R52, [R240+0x4000] ;  /* 0x00400000f034783b */ /* 0x000eae0000000200 */
[C---:B-----5:R-:W-:Y:S08]  /*3660*/  HMMA.16816.F32.BF16 R28, R204.reuse, R32, R28 ;  /* 0x00000020cc1c723c */ /* 0x060ff0000004181c */
[C---:B------:R-:W-:Y:S01]  /*3670*/  HMMA.16816.F32.BF16 R4, R204.reuse, R34, R4 ;  /* 0x00000022cc04723c */ /* 0x040fe20000041804 */
[----:B------:R-:W5:Y:S07]  /*3680*/  LDSM.16.M88.4 R32, [R2+0x3000] ;  /* 0x003000000220783b */ /* 0x000f6e0000000200 */
[C---:B------:R-:W-:Y:S08]  /*3690*/  HMMA.16816.F32.BF16 R12, R204.reuse, R40, R12 ;  /* 0x00000028cc0c723c */ /* 0x040ff0000004180c */
[C---:B------:R-:W-:Y:S01]  /*36a0*/  HMMA.16816.F32.BF16 R16, R204.reuse, R42, R16 ;  /* 0x0000002acc10723c */ /* 0x040fe20000041810 */
[----:B------:R-:W-:Y:S07]  /*36b0*/  LDSM.16.M88.4 R40, [R135+0x3800] ;  /* 0x003800008728783b */ /* 0x000fee0000000200 */
[C---:B-1----:R-:W-:Y:S08]  /*36c0*/  HMMA.16816.F32.BF16 R20, R204.reuse, R44, R20 ;  /* 0x0000002ccc14723c */ /* 0x042ff00000041814 */
[----:B------:R-:W-:Y:S01]  /*36d0*/  HMMA.16816.F32.BF16 R24, R204, R46, R24 ;  /* 0x0000002ecc18723c */ /* 0x000fe20000041818 */
[----:B------:R-:W1:Y:S07]  /*36e0*/  LDSM.16.M88.4 R44, [R2+0x3800] ;  /* 0x00380000022c783b */ /* 0x000e6e0000000200 */
[C---:B---3--:R-:W-:Y:S08]  /*36f0*/  HMMA.16816.F32.BF16 R28, R208.reuse, R8, R28 ;  /* 0x00000008d01c723c */ /* 0x048ff0000004181c */
[C---:B------:R-:W-:Y:S01]  /*3700*/  HMMA.16816.F32.BF16 R4, R208.reuse, R10, R4 ;  /* 0x0000000ad004723c */ /* 0x040fe20000041804 */
[----:B------:R-:W3:Y:S07]  /*3710*/  LDSM.16.M88.4 R8, [R135+0x3000] ;  /* 0x003000008708783b */ /* 0x000eee0000000200 */
[C---:B----4-:R-:W-:Y:S08]  /*3720*/  HMMA.16816.F32.BF16 R12, R208.reuse, R36, R12 ;  /* 0x00000024d00c723c */ /* 0x050ff0000004180c */
[C---:B------:R-:W-:Y:S01]  /*3730*/  HMMA.16816.F32.BF16 R16, R208.reuse, R38, R16 ;  /* 0x00000026d010723c */ /* 0x040fe20000041810 */
[----:B------:R-:W4:Y:S07]  /*3740*/  LDSM.16.M88.4 R36, [R134+0x4800] ;  /* 0x004800008624783b */ /* 0x000f2e0000000200 */
[C---:B--2---:R-:W-:Y:S08]  /*3750*/  HMMA.16816.F32.BF16 R20, R208.reuse, R52, R20 ;  /* 0x00000034d014723c */ /* 0x044ff00000041814 */
[----:B------:R-:W-:Y:S01]  /*3760*/  HMMA.16816.F32.BF16 R24, R208, R54, R24 ;  /* 0x00000036d018723c */ /* 0x000fe20000041818 */
[----:B------:R-:W-:Y:S07]  /*3770*/  LDSM.16.M88.4 R52, [R134+0x5800] ;  /* 0x005800008634783b */ /* 0x000fee0000000200 */
[C---:B-----5:R-:W-:Y:S08]  /*3780*/  HMMA.16816.F32.BF16 R28, R212.reuse, R32, R28 ;  /* 0x00000020d41c723c */ /* 0x060ff0000004181c */
[C---:B------:R-:W-:Y:S01]  /*3790*/  HMMA.16816.F32.BF16 R4, R212.reuse, R34, R4 ;  /* 0x00000022d404723c */ /* 0x040fe20000041804 */
[----:B------:R-:W-:Y:S07]  /*37a0*/  LDSM.16.M88.4 R32, [R240+0x4800] ;  /* 0x00480000f020783b */ /* 0x000fee0000000200 */
[C---:B-1----:R-:W-:Y:S08]  /*37b0*/  HMMA.16816.F32.BF16 R12, R212.reuse, R44, R12 ;  /* 0x0000002cd40c723c */ /* 0x042ff0000004180c */
[C---:B------:R-:W-:Y:S01]  /*37c0*/  HMMA.16816.F32.BF16 R16, R212.reuse, R46, R16 ;  /* 0x0000002ed410723c */ /* 0x040fe20000041810 */
[----:B------:R-:W-:Y:S07]  /*37d0*/  LDSM.16.M88.4 R44, [R240+0x5000] ;  /* 0x00500000f02c783b */ /* 0x000fee0000000200 */
[C---:B------:R-:W-:Y:S08]  /*37e0*/  HMMA.16816.F32.BF16 R20, R212.reuse, R48, R20 ;  /* 0x00000030d414723c */ /* 0x040ff00000041814 */
[----:B------:R-:W-:Y:S01]  /*37f0*/  HMMA.16816.F32.BF16 R24, R212, R50, R24 ;  /* 0x00000032d418723c */ /* 0x000fe20000041818 */
[----:B------:R-:W1:Y:S07]  /*3800*/  LDSM.16.M88.4 R48, [R134+0x5000] ;  /* 0x005000008630783b */ /* 0x000e6e0000000200 */
[C---:B---3--:R-:W-:Y:S08]  /*3810*/  HMMA.16816.F32.BF16 R28, R216.reuse, R8, R28 ;  /* 0x00000008d81c723c */ /* 0x048ff0000004181c */
[C---:B------:R-:W-:Y:S08]  /*3820*/  HMMA.16816.F32.BF16 R8, R216.reuse, R10, R4 ;  /* 0x0000000ad808723c */ /* 0x040ff00000041804 */
[C---:B------:R-:W-:Y:S08]  /*3830*/  HMMA.16816.F32.BF16 R4, R216.reuse, R40, R12 ;  /* 0x00000028d804723c */ /* 0x040ff0000004180c */
[C---:B------:R-:W-:Y:S01]  /*3840*/  HMMA.16816.F32.BF16 R16, R216.reuse, R42, R16 ;  /* 0x0000002ad810723c */ /* 0x040fe20000041810 */
[----:B------:R-:W-:Y:S07]  /*3850*/  LDSM.16.M88.4 R40, [R2+0x4800] ;  /* 0x004800000228783b */ /* 0x000fee0000000200 */
[C---:B------:R-:W-:Y:S08]  /*3860*/  HMMA.16816.F32.BF16 R20, R216.reuse, R56, R20 ;  /* 0x00000038d814723c */ /* 0x040ff00000041814 */
[----:B------:R-:W-:Y:S01]  /*3870*/  HMMA.16816.F32.BF16 R24, R216, R58, R24 ;  /* 0x0000003ad818723c */ /* 0x000fe20000041818 */
[----:B------:R-:W2:Y:S07]  /*3880*/  LDSM.16.M88.4 R56, [R240+0x5800] ;  /* 0x00580000f038783b */ /* 0x000eae0000000200 */
[C---:B----4-:R-:W-:Y:S08]  /*3890*/  HMMA.16816.F32.BF16 R12, R220.reuse, R38, R8 ;  /* 0x00000026dc0c723c */ /* 0x050ff00000041808 */
[C---:B------:R-:W-:Y:S01]  /*38a0*/  HMMA.16816.F32.BF16 R28, R220.reuse, R36, R28 ;  /* 0x00000024dc1c723c */ /* 0x040fe2000004181c */
[----:B------:R-:W-:Y:S07]  /*38b0*/  LDSM.16.M88.4 R36, [R135+0x5000] ;  /* 0x005000008724783b */ /* 0x000fee0000000200 */
[C---:B-1----:R-:W-:Y:S08]  /*38c0*/  HMMA.16816.F32.BF16 R8, R220.reuse, R48, R4 ;  /* 0x00000030dc08723c */ /* 0x042ff00000041804 */
[C---:B------:R-:W-:Y:S01]  /*38d0*/  HMMA.16816.F32.BF16 R4, R220.reuse, R50, R16 ;  /* 0x00000032dc04723c */ /* 0x040fe20000041810 */
[----:B------:R-:W1:Y:S07]  /*38e0*/  LDSM.16.M88.4 R48, [R2+0x5000] ;  /* 0x005000000230783b */ /* 0x000e6e0000000200 */
[C---:B------:R-:W-:Y:S08]  /*38f0*/  HMMA.16816.F32.BF16 R20, R220.reuse, R52, R20 ;  /* 0x00000034dc14723c */ /* 0x040ff00000041814 */
[----:B------:R-:W-:Y:S01]  /*3900*/  HMMA.16816.F32.BF16 R24, R220, R54, R24 ;  /* 0x00000036dc18723c */ /* 0x000fe20000041818 */
[----:B------:R-:W3:Y:S07]  /*3910*/  LDSM.16.M88.4 R52, [R2+0x5800] ;  /* 0x005800000234783b */ /* 0x000eee0000000200 */
[C---:B------:R-:W-:Y:S08]  /*3920*/  HMMA.16816.F32.BF16 R16, R224.reuse, R34, R12 ;  /* 0x00000022e010723c */ /* 0x040ff0000004180c */
[C---:B------:R-:W-:Y:S01]  /*3930*/  HMMA.16816.F32.BF16 R28, R224.reuse, R32, R28 ;  /* 0x00000020e01c723c */ /* 0x040fe2000004181c */
[----:B------:R-:W4:Y:S07]  /*3940*/  LDSM.16.M88.4 R32, [R135+0x4800] ;  /* 0x004800008720783b */ /* 0x000f2e0000000200 */
[C---:B------:R-:W-:Y:S08]  /*3950*/  HMMA.16816.F32.BF16 R12, R224.reuse, R44, R8 ;  /* 0x0000002ce00c723c */ /* 0x040ff00000041808 */
[----:B------:R-:W-:Y:S01]  /*3960*/  HMMA.16816.F32.BF16 R8, R224, R46, R4 ;  /* 0x0000002ee008723c */ /* 0x000fe20000041804 */
[----:B------:R-:W5:Y:S01]  /*3970*/  LDSM.16.M88.4 R44, [R135+0x5800] ;  /* 0x00580000872c783b */ /* 0x000f620000000200 */
[----:B------:R-:W-:Y:S01]  /*3980*/  ISETP.GT.AND P0, PT, R61, R249, PT ;  /* 0x000000f93d00720c */ /* 0x000fe20003f04270 */
[----:B------:R-:W-:-:S05]  /*3990*/  DEPBAR.LE SB0, 0x0 ;  /* 0x000080000000791a */ /* 0x000fca0000000000 */
[C---:B--2---:R-:W-:Y:S08]  /*39a0*/  HMMA.16816.F32.BF16 R4, R224.reuse, R56, R20 ;  /* 0x00000038e004723c */ /* 0x044ff00000041814 */
[----:B------:R-:W-:Y:S08]  /*39b0*/  HMMA.16816.F32.BF16 R24, R224, R58, R24 ;  /* 0x0000003ae018723c */ /* 0x000ff00000041818 */
[C---:B------:R-:W-:Y:S08]  /*39c0*/  HMMA.16816.F32.BF16 R20, R228.reuse, R42, R16 ;  /* 0x0000002ae414723c */ /* 0x040ff00000041810 */
[C---:B------:R-:W-:Y:S08]  /*39d0*/  HMMA.16816.F32.BF16 R28, R228.reuse, R40, R28 ;  /* 0x00000028e41c723c */ /* 0x040ff0000004181c */
[C---:B-1----:R-:W-:Y:S08]  /*39e0*/  HMMA.16816.F32.BF16 R16, R228.reuse, R48, R12 ;  /* 0x00000030e410723c */ /* 0x042ff0000004180c */
[C---:B------:R-:W-:Y:S08]  /*39f0*/  HMMA.16816.F32.BF16 R12, R228.reuse, R50, R8 ;  /* 0x00000032e40c723c */ /* 0x040ff00000041808 */
[C---:B---3--:R-:W-:Y:S08]  /*3a00*/  HMMA.16816.F32.BF16 R8, R228.reuse, R52, R4 ;  /* 0x00000034e408723c */ /* 0x048ff00000041804 */
[----:B------:R-:W-:Y:S08]  /*3a10*/  HMMA.16816.F32.BF16 R4, R228, R54, R24 ;  /* 0x00000036e404723c */ /* 0x000ff00000041818 */
[C---:B----4-:R-:W-:Y:S08]  /*3a20*/  HMMA.16816.F32.BF16 R40, R232.reuse, R32, R28 ;  /* 0x00000020e828723c */ /* 0x050ff0000004181c */
[C---:B------:R-:W-:Y:S08]  /*3a30*/  HMMA.16816.F32.BF16 R32, R232.reuse, R34, R20 ;  /* 0x00000022e820723c */ /* 0x040ff00000041814 */
[C---:B------:R-:W-:Y:S08]  /*3a40*/  HMMA.16816.F32.BF16 R20, R232.reuse, R36, R16 ;  /* 0x00000024e814723c */ /* 0x040ff00000041810 */
[C---:B------:R-:W-:Y:S08]  /*3a50*/  HMMA.16816.F32.BF16 R36, R232.reuse, R38, R12 ;  /* 0x00000026e824723c */ /* 0x040ff0000004180c */
[C---:B-----5:R-:W-:Y:S08]  /*3a60*/  HMMA.16816.F32.BF16 R28, R232.reuse, R44, R8 ;  /* 0x0000002ce81c723c */ /* 0x060ff00000041808 */
[----:B------:R-:W-:Y:S01]  /*3a70*/  HMMA.16816.F32.BF16 R24, R232, R46, R4 ;  /* 0x0000002ee818723c */ /* 0x000fe20000041804 */
[----:B------:R-:W-:Y:S06]  /*3a80*/  BAR.SYNC.DEFER_BLOCKING 0x0 ;  /* 0x0000000000007b1d */ /* 0x000fec0000010000 */
[----:B------:R-:W-:Y:S01]  /*3a90*/  @!UPT UIADD3 URZ, URZ, URZ, URZ ;  /* 0x0000003f3f3ff290 */ /* 0x000fe2000fffe03f */
[----:B------:R-:W-:Y:S11]  /*3aa0*/  @!P0 BRA `(.L_x_29) ;  /* 0x0000026000008947 */ /* 0x000ff60003800000 */
[----:B------:R-:W-:Y:S02]  /*3ab0*/  IADD3 R3, -R68, 0x30, RZ ;  /* 0x0000003044037810 */ /* 0x000fe40007ffe1ff */
[----:B------:R-:W-:-:S02]  /*3ac0*/  IADD3 R0, R246, -0x2, RZ ;  /* 0xfffffffef6007810 */ /* 0x000fc40007ffe0ff */
[C---:B------:R-:W-:Y:S02]  /*3ad0*/  ISETP.GE.AND P0, PT, R3.reuse, 0x21, PT ;  /* 0x000000210300780c */ /* 0x040fe40003f06270 */
[----:B------:R-:W-:Y:S02]  /*3ae0*/  SHF.R.S32.HI R2, RZ, 0x1f, R0 ;  /* 0x0000001fff027819 */ /* 0x000fe40000011400 */
[----:B------:R-:W-:Y:S02]  /*3af0*/  ISETP.GE.AND P1, PT, R3, 0x1, PT ;  /* 0x000000010300780c */ /* 0x000fe40003f26270 */
[----:B------:R-:W-:Y:S01]  /*3b00*/  ISETP.GE.AND P5, PT, R62, c[0x0][0x1d4], PT ;  /* 0x000075003e007a0c */ /* 0x000fe20003fa6270 */
[----:B------:R-:W-:Y:S01]  /*3b10*/  IMAD R2, R2, c[0x0][0x1e0], RZ ;  /* 0x0000780002027a24 */ /* 0x000fe200078e02ff */
[----:B------:R-:W-:Y:S02]  /*3b20*/  ISETP.GE.AND P3, PT, R251, c[0x0][0x1d4], PT ;  /* 0x00007500fb007a0c */ /* 0x000fe40003f66270 */
[----:B------:R-:W-:Y:S01]  /*3b30*/  ISETP.GE.AND P4, PT, R252, c[0x0][0x1d4], PT ;  /* 0x00007500fc007a0c */ /* 0x000fe20003f86270 */
[----:B------:R-:W-:-:S02]  /*3b40*/  IMAD R4, R0, c[0x0][0x1e4], R2 ;  /* 0x0000790000047a24 */ /* 0x000fc400078e0202 */
[----:B------:R-:W-:Y:S02]  /*3b50*/  @P0 IMAD.MOV.U32 R5, RZ, RZ, c[0x0][0x1e0] ;  /* 0x00007800ff050624 */ /* 0x000fe400078e00ff */
[----:B------:R-:W-:Y:S02]  /*3b60*/  @P0 IMAD.MOV.U32 R6, RZ, RZ, 0x5 ;  /* 0x00000005ff060424 */ /* 0x000fe400078e00ff */
[----:B------:R-:W-:-:S03]  /*3b70*/  @P0 IMAD.SHL.U32 R2, R5, 0x20, RZ ;  /* 0x0000002005020824 */ /* 0x000fc600078e00ff */
[----:B------:R-:W-:Y:S01]  /*3b80*/  @P0 SHF.L.U64.HI R3, R5, R6, c[0x0][0x1e4] ;  /* 0x0000790005030619 */ /* 0x000fe20000010206 */
[----:B------:R-:W-:-:S04]  /*3b90*/  IMAD.WIDE.U32 R6, R0, c[0x0][0x1e0], RZ ;  /* 0x0000780000067a25 */ /* 0x000fc800078e00ff */
[----:B------:R-:W-:Y:S02]  /*3ba0*/  IMAD.IADD R0, R7, 0x1, R4 ;  /* 0x0000000107007824 */ /* 0x000fe400078e0204 */
[----:B------:R-:W-:-:S04]  /*3bb0*/  @P0 IMAD.WIDE.U32 R4, R6, 0x30, R2 ;  /* 0x0000003006040825 */ /* 0x000fc800078e0002 */
[----:B------:R-:W-:Y:S01]  /*3bc0*/  @P1 IMAD.WIDE.U32 R2, R6, 0x30, R64 ;  /* 0x0000003006021825 */ /* 0x000fe200078e0040 */
[----:B------:R-:W-:-:S03]  /*3bd0*/  @P0 IADD3 R6, P2, R66, R4, RZ ;  /* 0x0000000442060210 */ /* 0x000fc60007f5e0ff */
[C---:B------:R-:W-:Y:S02]  /*3be0*/  @P0 IMAD R7, R0.reuse, 0x30, RZ ;  /* 0x0000003000070824 */ /* 0x040fe400078e02ff */
[----:B------:R-:W-:-:S03]  /*3bf0*/  @P1 IMAD R0, R0, 0x30, RZ ;  /* 0x0000003000001824 */ /* 0x000fc600078e02ff */
[----:B------:R-:W-:Y:S01]  /*3c00*/  @P0 IADD3.X R7, R65, R7, R5, P2, !PT ;  /* 0x0000000741070210 */ /* 0x000fe200017fe405 */
[----:B------:R-:W-:Y:S01]  /*3c10*/  @P1 IMAD.IADD R0, R3, 0x1, R0 ;  /* 0x0000000103001824 */ /* 0x000fe200078e0200 */
[----:B------:R-:W-:-:S04]  /*3c20*/  @P1 LEA R4, P2, R2, c[0x0][0x1c8], 0x1 ;  /* 0x0000720002041a11 */ /* 0x000fc800078408ff */
[----:B------:R-:W-:Y:S02]  /*3c30*/  @P1 LEA.HI.X R5, R2, c[0x0][0x1cc], R0, 0x1, P2 ;  /* 0x0000730002051a11 */ /* 0x000fe400010f0c00 */
[----:B------:R-:W-:-:S03]  /*3c40*/  @P0 LEA R2, P2, R6, c[0x0][0x1c8], 0x1 ;  /* 0x0000720006020a11 */ /* 0x000fc600078408ff */
[----:B------:R-:W-:Y:S01]  /*3c50*/  @!PT LDS RZ, [RZ] ;  /* 0x00000000fffff984 */ /* 0x000fe20000000800 */
[----:B------:R-:W-:Y:S01]  /*3c60*/  @!PT LDS RZ, [RZ] ;  /* 0x00000000fffff984 */ /* 0x000fe20000000800 */
[----:B------:R-:W-:Y:S01]  /*3c70*/  @!PT LDS RZ, [RZ] ;  /* 0x00000000fffff984 */ /* 0x000fe20000000800 */
[----:B------:R1:W-:Y:S01]  /*3c80*/  @P1 LDGSTS.E.BYPASS.LTC128B.128 [R248+0x14080], [R4.64], !P5 ;  /* 0x1408000004f81fae */ /* 0x0003e2000e901d46 */
[----:B------:R-:W-:-:S03]  /*3c90*/  @P0 LEA.HI.X R3, R6, c[0x0][0x1cc], R7, 0x1, P2 ;  /* 0x0000730006030a11 */ /* 0x000fc600010f0c07 */
[----:B------:R1:W-:Y:S04]  /*3ca0*/  @P1 LDGSTS.E.BYPASS.LTC128B.128 [R248+0x15880], [R4.64+0x80], !P3 ;  /* 0x1588008004f81fae */ /* 0x0003e8000d901d46 */
[----:B------:R1:W-:Y:S04]  /*3cb0*/  @P1 LDGSTS.E.BYPASS.LTC128B.128 [R248+0x17080], [R4.64+0x100], !P4 ;  /* 0x1708010004f81fae */ /* 0x0003e8000e101d46 */
[----:B------:R1:W-:Y:S04]  /*3cc0*/  @P1 LDGSTS.E.BYPASS.LTC128B.128 [R248+0x18880], [R4.64+0x180], !P6 ;  /* 0x1888018004f81fae */ /* 0x0003e8000f101d46 */
[----:B------:R1:W-:Y:S04]  /*3cd0*/  @P0 LDGSTS.E.BYPASS.LTC128B.128 [R248+0x15080], [R2.64], !P5 ;  /* 0x1508000002f80fae */ /* 0x0003e8000e901d46 */
[----:B------:R1:W-:Y:S04]  /*3ce0*/  @P0 LDGSTS.E.BYPASS.LTC128B.128 [R248+0x16880], [R2.64+0x80], !P3 ;  /* 0x1688008002f80fae */ /* 0x0003e8000d901d46 */
[----:B------:R1:W-:Y:S04]  /*3cf0*/  @P0 LDGSTS.E.BYPASS.LTC128B.128 [R248+0x18080], [R2.64+0x100], !P4 ;  /* 0x1808010002f80fae */ /* 0x0003e8000e101d46 */
[----:B------:R1:W-:Y:S02]  /*3d00*/  @P0 LDGSTS.E.BYPASS.LTC128B.128 [R248+0x19880], [R2.64+0x180], !P6 ;  /* 0x1988018002f80fae */ /* 0x0003e4000f101d46 */
.L_x_29:
[----:B------:R-:W-:Y:S05]  /*3d10*/  BSYNC B0 ;  /* 0x0000000000007941 */ /* 0x000fea0003800000 */
.L_x_28:
[----:B------:R-:W2:Y:S04]  /*3d20*/  LDL R0, [R1+0x3c] ;  /* 0x00003c0001007983 */ /* 0x000ea80000100800 */
[----:B------:R-:W-:Y:S04]  /*3d30*/  LDSM.16.MT88.4 R48, [R236+0x1800] ;  /* 0x00180000ec30783b */ /* 0x000fe80000004200 */
[----:B------:R-:W-:Y:S04]  /*3d40*/  LDSM.16.MT88.4 R76, [R238+0x1800] ;  /* 0x00180000ee4c783b */ /* 0x000fe80000004200 */
[----:B------:R-:W-:Y:S04]  /*3d50*/  LDSM.16.MT88.4 R44, [R241] ;  /* 0x00000000f12c783b */ /* 0x000fe80000004200 */
[----:B------:R-:W-:Y:S04]  /*3d60*/  LDSM.16.MT88.4 R56, [R236+0x2000] ;  /* 0x00200000ec38783b */ /* 0x000fe80000004200 */
[----:B------:R-:W-:Y:S04]  /*3d70*/  LDSM.16.MT88.4 R84, [R238+0x2000] ;  /* 0x00200000ee54783b */ /* 0x000fe80000004200 */
[----:B------:R-:W-:Y:S04]  /*3d80*/  LDSM.16.MT88.4 R72, [R238+0x800] ;  /* 0x00080000ee48783b */ /* 0x000fe80000004200 */
[----:B------:R-:W-:Y:S04]  /*3d90*/  LDSM.16.MT88.4 R64, [R237+0x800] ;  /* 0x00080000ed40783b */ /* 0x000fe80000004200 */
[----:B------:R-:W-:Y:S04]  /*3da0*/  STL [R1+0xb0], R162 ;  /* 0x0000b0a201007387 */ /* 0x000fe80000100800 */
[----:B------:R-:W-:Y:S04]  /*3db0*/  STL [R1+0xac], R161 ;  /* 0x0000aca101007387 */ /* 0x000fe80000100800 */
[----:B------:R-:W-:Y:S04]  /*3dc0*/  LDSM.16.MT88.4 R68, [R239+0x1800] ;  /* 0x00180000ef44783b */ /* 0x000fe80000004200 */
[----:B------:R-:W-:Y:S04]  /*3dd0*/  STL [R1+0xa8], R160 ;  /* 0x0000a8a001007387 */ /* 0x000fe80000100800 */
[----:B------:R-:W-:Y:S04]  /*3de0*/  STL [R1+0xa4], R135 ;  /* 0x0000a48701007387 */ /* 0x000fe80000100800 */
[----:B------:R-:W-:Y:S04]  /*3df0*/  STL [R1+0xa0], R134 ;  /* 0x0000a08601007387 */ /* 0x000fe80000100800 */
[----:B------:R-:W0:Y:S01]  /*3e00*/  LDGDEPBAR ;  /* 0x00000000000079af */ /* 0x000e220000000000 */
[----:B--2---:R-:W-:-:S03]  /*3e10*/  IMAD.IADD R0, R60, 0x1, -R0 ;  /* 0x000000013c007824 */ /* 0x004fc600078e0a00 */
[----:B------:R-:W-:Y:S02]  /*3e20*/  LDSM.16.MT88.4 R60, [R239+0x800] ;  /* 0x00080000ef3c783b */ /* 0x000fe40000004200 */
[C---:B------:R-:W-:Y:S02]  /*3e30*/  ISETP.GT.AND P2, PT, R0.reuse, RZ, PT ;  /* 0x000000ff0000720c */ /* 0x040fe40003f44270 */
[C---:B------:R-:W-:Y:S02]  /*3e40*/  ISETP.GT.AND P1, PT, R0.reuse, 0x1, PT ;  /* 0x000000010000780c */ /* 0x040fe40003f24270 */
[----:B------:R-:W-:Y:S02]  /*3e50*/  ISETP.GT.AND P0, PT, R0, 0x8, PT ;  /* 0x000000080000780c */ /* 0x000fe40003f04270 */
[----:B------:R-:W-:Y:S02]  /*3e60*/  FSEL R8, R40, -INF , P2 ;  /* 0xff80000028087808 */ /* 0x000fe40001000000 */
[----:B------:R-:W-:-:S02]  /*3e70*/  FSEL R7, R41, -INF , P1 ;  /* 0xff80000029077808 */ /* 0x000fc40000800000 */
[----:B------:R-:W-:Y:S02]  /*3e80*/  ISETP.GT.AND P4, PT, R0, 0x9, PT ;  /* 0x000000090000780c */ /* 0x000fe40003f84270 */
[----:B------:R-:W-:Y:S02]  /*3e90*/  FSEL R6, R32, -INF , P0 ;  /* 0xff80000020067808 */ /* 0x000fe40000000000 */
[----:B-1----:R-:W-:Y:S02]  /*3ea0*/  FMNMX.FTZ R2, R8, R7, !PT ;  /* 0x0000000708027209 */ /* 0x002fe40007810000 */
[----:B------:R-:W-:Y:S02]  /*3eb0*/  ISETP.GT.AND P6, PT, R0, 0x10, PT ;  /* 0x000000100000780c */ /* 0x000fe40003fc4270 */
[----:B------:R-:W-:Y:S02]  /*3ec0*/  FSEL R5, R33, -INF , P4 ;  /* 0xff80000021057808 */ /* 0x000fe40002000000 */
[----:B------:R-:W-:-:S02]  /*3ed0*/  FMNMX.FTZ R2, R6, R2, !PT ;  /* 0x0000000206027209 */ /* 0x000fc40007810000 */
[----:B------:R-:W-:Y:S02]  /*3ee0*/  ISETP.GT.AND P5, PT, R0, 0x11, PT ;  /* 0x000000110000780c */ /* 0x000fe40003fa4270 */
[----:B------:R-:W-:Y:S02]  /*3ef0*/  FSEL R4, R20, -INF , P6 ;  /* 0xff80000014047808 */ /* 0x000fe40003000000 */
[----:B------:R-:W-:Y:S02]  /*3f00*/  FMNMX.FTZ R2, R5, R2, !PT ;  /* 0x0000000205027209 */ /* 0x000fe40007810000 */
        /* <DEDUP_REMOVED lines=9> */
[----:B------:R-:W-:Y:S02]  /*3fa0*/  FSEL R18, R42, -INF , P2 ;  /* 0xff8000002a127808 */ /* 0x000fe40001000000 */
[----:B------:R-:W-:Y:S02]  /*3fb0*/  ISETP.GT.AND P2, PT, R0, 0x21, PT ;  /* 0x000000210000780c */ /* 0x000fe40003f44270 */
[----:B------:R-:W-:Y:S02]  /*3fc0*/  FSEL R107, R28, -INF , P3 ;  /* 0xff8000001c6b7808 */ /* 0x000fe40001800000 */
[----:B------:R-:W-:Y:S02]  /*3fd0*/  FMNMX.FTZ R2, R13, R2, !PT ;  /* 0x000000020d027209 */ /* 0x000fe40007810000 */
[----:B------:R-:W-:Y:S02]  /*3fe0*/  FSEL R17, R43, -INF , P1 ;  /* 0xff8000002b117808 */ /* 0x000fe40000800000 */
[----:B------:R-:W-:-:S02]  /*3ff0*/  ISETP.GT.AND P1, PT, R0, 0x28, PT ;  /* 0x000000280000780c */ /* 0x000fc40003f24270 */
[----:B------:R-:W-:Y:S02]  /*4000*/  FSEL R106, R29, -INF , P2 ;  /* 0xff8000001d6a7808 */ /* 0x000fe40001000000 */
[----:B------:R-:W-:Y:S02]  /*4010*/  FMNMX.FTZ R2, R107, R2, !PT ;  /* 0x000000026b027209 */ /* 0x000fe40007810000 */
[----:B------:R-:W-:Y:S02]  /*4020*/  FSEL R16, R34, -INF , P0 ;  /* 0xff80000022107808 */ /* 0x000fe40000000000 */
[----:B------:R-:W-:Y:S02]  /*4030*/  ISETP.GT.AND P0, PT, R0, 0x29, PT ;  /* 0x000000290000780c */ /* 0x000fe40003f04270 */
[----:B------:R-:W-:Y:S02]  /*4040*/  FSEL R105, R24, -INF , P1 ;  /* 0xff80000018697808 */ /* 0x000fe40000800000 */
[----:B------:R-:W-:-:S02]  /*4050*/  FMNMX.FTZ R2, R106, R2, !PT ;  /* 0x000000026a027209 */ /* 0x000fc40007810000 */
[----:B------:R-:W-:Y:S02]  /*4060*/  FSEL R104, R25, -INF , P0 ;  /* 0xff80000019687808 */ /* 0x000fe40000000000 */
[----:B------:R-:W-:Y:S02]  /*4070*/  FMNMX.FTZ R2, R105, R2, !PT ;  /* 0x0000000269027209 */ /* 0x000fe40007810000 */
[----:B------:R-:W-:Y:S02]  /*4080*/  FMNMX.FTZ R3, R18, R17, !PT ;  /* 0x0000001112037209 */ /* 0x000fe40007810000 */
[----:B------:R-:W-:Y:S02]  /*4090*/  FMNMX.FTZ R2, R104, R2, !PT ;  /* 0x0000000268027209 */ /* 0x000fe40007810000 */
[----:B------:R-:W-:Y:S02]  /*40a0*/  FSEL R15, R35, -INF , P4 ;  /* 0xff800000230f7808 */ /* 0x000fe40002000000 */
[----:B------:R-:W-:Y:S01]  /*40b0*/  FMNMX.FTZ R3, R16, R3, !PT ;  /* 0x0000000310037209 */ /* 0x000fe20007810000 */
[----:B------:R-:W1:Y:S01]  /*40c0*/  SHFL.BFLY PT, R20, R2, 0x2, 0x1f ;  /* 0x0c401f0002147f89 */ /* 0x000e6200000e0000 */
[----:B------:R-:W-:-:S02]  /*40d0*/  FSEL R14, R22, -INF , P6 ;  /* 0xff800000160e7808 */ /* 0x000fc40003000000 */
[C---:B------:R-:W-:Y:S01]  /*40e0*/  ISETP.GT.AND P6, PT, R0.reuse, 0x11, PT ;  /* 0x000000110000780c */ /* 0x040fe20003fc4270 */
[----:B------:R-:W-:Y:S01]  /*40f0*/  LDSM.16.MT88.4 R32, [R236] ;  /* 0x00000000ec20783b */ /* 0x000fe20000004200 */
[----:B------:R-:W-:Y:S02]  /*4100*/  ISETP.GT.AND P4, PT, R0, 0x18, PT ;  /* 0x000000180000780c */ /* 0x000fe40003f84270 */
[----:B------:R-:W-:Y:S02]  /*4110*/  FMNMX.FTZ R0, R15, R3, !PT ;  /* 0x000000030f007209 */ /* 0x000fe40007810000 */
[----:B------:R-:W-:Y:S02]  /*4120*/  FSEL R12, R23, -INF , P6 ;  /* 0xff800000170c7808 */ /* 0x000fe40003000000 */
[----:B------:R-:W-:Y:S02]  /*4130*/  FMNMX.FTZ R0, R14, R0, !PT ;  /* 0x000000000e007209 */ /* 0x000fe40007810000 */
[----:B------:R-:W-:-:S02]  /*4140*/  FSEL R10, R38, -INF , P4 ;  /* 0xff800000260a7808 */ /* 0x000fc40002000000 */
[----:B------:R-:W-:Y:S02]  /*4150*/  FMNMX.FTZ R0, R12, R0, !PT ;  /* 0x000000000c007209 */ /* 0x000fe40007810000 */
[----:B------:R-:W-:Y:S02]  /*4160*/  FSEL R19, R39, -INF , P5 ;  /* 0xff80000027137808 */ /* 0x000fe40002800000 */
[----:B------:R-:W-:Y:S02]  /*4170*/  FMNMX.FTZ R0, R10, R0, !PT ;  /* 0x000000000a007209 */ /* 0x000fe40007810000 */
[----:B------:R-:W-:Y:S02]  /*4180*/  FSEL R103, R30, -INF , P3 ;  /* 0xff8000001e677808 */ /* 0x000fe40001800000 */
[----:B------:R-:W-:Y:S02]  /*4190*/  FMNMX.FTZ R0, R19, R0, !PT ;  /* 0x0000000013007209 */ /* 0x000fe40007810000 */
[----:B------:R-:W-:-:S02]  /*41a0*/  FSEL R102, R31, -INF , P2 ;  /* 0xff8000001f667808 */ /* 0x000fc40001000000 */
[----:B------:R-:W-:Y:S01]  /*41b0*/  FMNMX.FTZ R3, R103, R0, !PT ;  /* 0x0000000067037209 */ /* 0x000fe20007810000 */
[----:B------:R-:W-:Y:S01]  /*41c0*/  LDSM.16.MT88.4 R28, [R236+0x800] ;  /* 0x00080000ec1c783b */ /* 0x000fe20000004200 */
[----:B-1----:R-:W-:Y:S02]  /*41d0*/  FMNMX.FTZ R0, R2, R20, !PT ;  /* 0x0000001402007209 */ /* 0x002fe40007810000 */
[----:B------:R-:W-:Y:S02]  /*41e0*/  FSEL R101, R26, -INF , P1 ;  /* 0xff8000001a657808 */ /* 0x000fe40000800000 */
[----:B------:R-:W-:Y:S01]  /*41f0*/  FMNMX.FTZ R3, R102, R3, !PT ;  /* 0x0000000366037209 */ /* 0x000fe20007810000 */
[----:B------:R-:W1:Y:S01]  /*4200*/  SHFL.BFLY PT, R2, R0, 0x1, 0x1f ;  /* 0x0c201f0000027f89 */ /* 0x000e6200000e0000 */
[----:B------:R-:W-:Y:S02]  /*4210*/  FSEL R100, R27, -INF , P0 ;  /* 0xff8000001b647808 */ /* 0x000fe40000000000 */
[----:B------:R-:W-:Y:S01]  /*4220*/  FMNMX.FTZ R3, R101, R3, !PT ;  /* 0x0000000365037209 */ /* 0x000fe20007810000 */
[----:B------:R-:W-:Y:S03]  /*4230*/  LDSM.16.MT88.4 R24, [R238] ;  /* 0x00000000ee18783b */ /* 0x000fe60000004200 */
[----:B------:R-:W-:-:S05]  /*4240*/  FMNMX.FTZ R3, R100, R3, !PT ;  /* 0x0000000364037209 */ /* 0x000fca0007810000 */
[----:B------:R-:W2:Y:S01]  /*4250*/  SHFL.BFLY PT, R20, R3, 0x2, 0x1f ;  /* 0x0c401f0003147f89 */ /* 0x000ea200000e0000 */
[----:B-1----:R-:W-:-:S04]  /*4260*/  FMNMX.FTZ R133, R0, R2, !PT ;  /* 0x0000000200857209 */ /* 0x002fc80007810000 */
[C---:B------:R-:W-:Y:S01]  /*4270*/  FSETP.NEU.FTZ.AND P0, PT, R133.reuse, -INF , PT ;  /* 0xff8000008500780b */ /* 0x040fe20003f1d000 */
[----:B------:R-:W-:-:S05]  /*4280*/  FMUL.FTZ R2, R133, c[0x0][0x2d0] ;  /* 0x0000b40085027a20 */ /* 0x000fca0000410000 */
[----:B------:R-:W-:Y:S02]  /*4290*/  FSEL R2, R2, RZ, P0 ;  /* 0x000000ff02027208 */ /* 0x000fe40000000000 */
[----:B--2---:R-:W-:Y:S02]  /*42a0*/  FMNMX.FTZ R0, R3, R20, !PT ;  /* 0x0000001403007209 */ /* 0x004fe40007810000 */
[----:B------:R-:W-:Y:S01]  /*42b0*/  LDSM.16.MT88.4 R20, [R237] ;  /* 0x00000000ed14783b */ /* 0x000fe20000004200 */
[----:B------:R-:W-:-:S03]  /*42c0*/  FFMA.FTZ R3, R8, c[0x0][0x2d0], -R2 ;  /* 0x0000b40008037a23 */ /* 0x000fc60000010802 */
[----:B------:R-:W1:Y:S01]  /*42d0*/  SHFL.BFLY PT, R8, R0, 0x1, 0x1f ;  /* 0x0c201f0000087f89 */ /* 0x000e6200000e0000 */
[----:B------:R2:W-:Y:S02]  /*42e0*/  MUFU.EX2 R89, R3 ;  /* 0x0000000300597308 */ /* 0x0005e40000000800 */
[----:B--2---:R-:W-:-:S06]  /*42f0*/  FFMA.FTZ R3, R7, c[0x0][0x2d0], -R2 ;  /* 0x0000b40007037a23 */ /* 0x004fcc0000010802 */
[----:B------:R2:W3:Y:S01]  /*4300*/  MUFU.EX2 R88, R3 ;  /* 0x0000000300587308 */ /* 0x0004e20000000800 */
[----:B-1----:R-:W-:Y:S01]  /*4310*/  FMNMX.FTZ R132, R0, R8, !PT ;  /* 0x0000000800847209 */ /* 0x002fe20007810000 */
[----:B------:R-:W-:-:S03]  /*4320*/  FFMA.FTZ R0, R11, c[0x0][0x2d0], -R2 ;  /* 0x0000b4000b007a23 */ /* 0x000fc60000010802 */
[----:B------:R-:W-:-:S03]  /*4330*/  FSETP.NEU.FTZ.AND P0, PT, R132, -INF , PT ;  /* 0xff8000008400780b */ /* 0x000fc60003f1d000 */
[----:B------:R1:W-:Y:S01]  /*4340*/  MUFU.EX2 R96, R0 ;  /* 0x0000000000607308 */ /* 0x0003e20000000800 */
[----:B--2---:R-:W-:Y:S01]  /*4350*/  FFMA.FTZ R3, R6, c[0x0][0x2d0], -R2 ;  /* 0x0000b40006037a23 */ /* 0x004fe20000010802 */
[----:B---3--:R-:W-:-:S06]  /*4360*/  F2FP.BF16.PACK_AB R8, R88, R89 ;  /* 0x000000595808723e */ /* 0x008fcc00000010ff */
[----:B------:R2:W-:Y:S01]  /*4370*/  MUFU.EX2 R91, R3 ;  /* 0x00000003005b7308 */ /* 0x0005e20000000800 */
[----:B-1----:R-:W-:-:S07]  /*4380*/  FFMA.FTZ R0, R9, c[0x0][0x2d0], -R2 ;  /* 0x0000b40009007a23 */ /* 0x002fce0000010802 */
[----:B------:R-:W-:Y:S01]  /*4390*/  MUFU.EX2 R97, R0 ;  /* 0x0000000000617308 */ /* 0x000fe20000000800 */
[----:B--2---:R-:W-:-:S07]  /*43a0*/  FFMA.FTZ R3, R5, c[0x0][0x2d0], -R2 ;  /* 0x0000b40005037a23 */ /* 0x004fce0000010802 */
[----:B------:R1:W-:Y:S02]  /*43b0*/  MUFU.EX2 R90, R3 ;  /* 0x00000003005a7308 */ /* 0x0003e40000000800 */
[----:B-1----:R-:W-:-:S06]  /*43c0*/  FFMA.FTZ R3, R4, c[0x0][0x2d0], -R2 ;  /* 0x0000b40004037a23 */ /* 0x002fcc0000010802 */
[----:B------:R1:W2:Y:S02]  /*43d0*/  MUFU.EX2 R94, R3 ;  /* 0x00000003005e7308 */ /* 0x0002a40000000800 */
[----:B-1----:R-:W-:Y:S01]  /*43e0*/  FMUL.FTZ R3, R132, c[0x0][0x2d0] ;  /* 0x0000b40084037a20 */ /* 0x002fe20000410000 */
[----:B--2---:R-:W-:-:S04]  /*43f0*/  F2FP.BF16.PACK_AB R4, R96, R94 ;  /* 0x0000005e6004723e */ /* 0x004fc800000010ff */
[----:B------:R-:W-:Y:S01]  /*4400*/  FSEL R0, R3, RZ, P0 ;  /* 0x000000ff03007208 */ /* 0x000fe20000000000 */
[----:B------:R-:W-:-:S04]  /*4410*/  FFMA.FTZ R3, R13, c[0x0][0x2d0], -R2 ;  /* 0x0000b4000d037a23 */ /* 0x000fc80000010802 */
[----:B------:R1:W2:Y:S02]  /*4420*/  MUFU.EX2 R98, R3 ;  /* 0x0000000300627308 */ /* 0x0002a40000000800 */
[----:B-1----:R-:W-:Y:S01]  /*4430*/  FFMA.FTZ R3, R18, c[0x0][0x2d0], -R0 ;  /* 0x0000b40012037a23 */ /* 0x002fe20000010800 */
[----:B--2---:R-:W-:-:S05]  /*4440*/  F2FP.BF16.PACK_AB R6, R98, R97 ;  /* 0x000000616206723e */ /* 0x004fca00000010ff */
[----:B------:R1:W-:Y:S02]  /*4450*/  MUFU.EX2 R82, R3 ;  /* 0x0000000300527308 */ /* 0x0003e40000000800 */
[----:B-1----:R-:W-:-:S06]  /*4460*/  FFMA.FTZ R3, R17, c[0x0][0x2d0], -R0 ;  /* 0x0000b40011037a23 */ /* 0x002fcc0000010800 */
        /* <DEDUP_REMOVED lines=12> */
[----:B------:R-:W-:Y:S02]  /*4530*/  F2FP.BF16.PACK_AB R10, R90, R91 ;  /* 0x0000005b5a0a723e */ /* 0x000fe400000010ff */
[----:B--2---:R-:W-:-:S03]  /*4540*/  F2FP.BF16.PACK_AB R5, R93, R92 ;  /* 0x0000005c5d05723e */ /* 0x004fc600000010ff */
[----:B------:R1:W-:Y:S02]  /*4550*/  MUFU.EX2 R95, R3 ;  /* 0x00000003005f7308 */ /* 0x0003e40000000800 */
[C---:B------:R-:W-:Y:S08]  /*4560*/  HMMA.16816.F32.BF16 R12, R8.reuse, R34, RZ ;  /* 0x00000022080c723c */ /* 0x040ff000000418ff */
[----:B------:R-:W-:Y:S01]  /*4570*/  HMMA.16816.F32.BF16 R36, R8, R20, RZ ;  /* 0x000000140824723c */ /* 0x000fe200000418ff */
[----:B-1----:R-:W-:-:S04]  /*4580*/  FFMA.FTZ R3, R19, c[0x0][0x2d0], -R0 ;  /* 0x0000b40013037a23 */ /* 0x002fc80000010800 */
[----:B------:R-:W1:Y:S03]  /*4590*/  MUFU.EX2 R99, R3 ;  /* 0x0000000300637308 */ /* 0x000e660000000800 */
[C---:B------:R-:W-:Y:S08]  /*45a0*/  HMMA.16816.F32.BF16 R16, R8.reuse, R32, RZ ;  /* 0x000000200810723c */ /* 0x040ff000000418ff */
[----:B------:R-:W-:Y:S01]  /*45b0*/  HMMA.16816.F32.BF16 R32, R8, R22, RZ ;  /* 0x000000160820723c */ /* 0x000fe200000418ff */
[----:B-1----:R-:W-:-:S07]  /*45c0*/  F2FP.BF16.PACK_AB R7, R99, R95 ;  /* 0x0000005f6307723e */ /* 0x002fce00000010ff */
[----:B------:R-:W-:Y:S08]  /*45d0*/  HMMA.16816.F32.BF16 R20, R8, R48, RZ ;  /* 0x000000300814723c */ /* 0x000ff000000418ff */
[----:B------:R-:W-:Y:S08]  /*45e0*/  HMMA.16816.F32.BF16 R144, R4, R30, R12 ;  /* 0x0000001e0490723c */ /* 0x000ff0000004180c */
[----:B------:R-:W-:Y:S08]  /*45f0*/  HMMA.16816.F32.BF16 R12, R8, R76, RZ ;  /* 0x0000004c080c723c */ /* 0x000ff000000418ff */
[----:B------:R-:W-:Y:S08]  /*4600*/  HMMA.16816.F32.BF16 R156, R4, R28, R16 ;  /* 0x0000001c049c723c */ /* 0x000ff00000041810 */
[C---:B------:R-:W-:Y:S08]  /*4610*/  HMMA.16816.F32.BF16 R52, R8.reuse, R24, RZ ;  /* 0x000000180834723c */ /* 0x040ff000000418ff */
[C---:B------:R-:W-:Y:S08]  /*4620*/  HMMA.16816.F32.BF16 R40, R8.reuse, R26, RZ ;  /* 0x0000001a0828723c */ /* 0x040ff000000418ff */
[C---:B------:R-:W-:Y:S08]  /*4630*/  HMMA.16816.F32.BF16 R28, R8.reuse, R44, RZ ;  /* 0x0000002c081c723c */ /* 0x040ff000000418ff */
[----:B------:R-:W-:Y:S01]  /*4640*/  HMMA.16816.F32.BF16 R24, R8, R46, RZ ;  /* 0x0000002e0818723c */ /* 0x000fe200000418ff */
[----:B------:R-:W1:Y:S07]  /*4650*/  LDSM.16.MT88.4 R44, [R237+0x1800] ;  /* 0x00180000ed2c783b */ /* 0x000e6e0000004200 */
[----:B------:R-:W-:Y:S08]  /*4660*/  HMMA.16816.F32.BF16 R20, R4, R56, R20 ;  /* 0x000000380414723c */ /* 0x000ff00000041814 */
[----:B------:R-:W-:Y:S01]  /*4670*/  HMMA.16816.F32.BF16 R16, R8, R50, RZ ;  /* 0x000000320810723c */ /* 0x000fe200000418ff */
[----:B------:R-:W-:Y:S07]  /*4680*/  LDSM.16.MT88.4 R48, [R238+0x3000] ;  /* 0x00300000ee30783b */ /* 0x000fee0000004200 */
[C---:B------:R-:W-:Y:S08]  /*4690*/  HMMA.16816.F32.BF16 R12, R4.reuse, R84, R12 ;  /* 0x00000054040c723c */ /* 0x040ff0000004180c */
[----:B------:R-:W-:Y:S01]  /*46a0*/  IMAD.MOV.U32 R130, RZ, RZ, R21 ;  /* 0x000000ffff827224 */ /* 0x000fe200078e0015 */
[----:B------:R-:W-:Y:S01]  /*46b0*/  MOV R128, R23 ;  /* 0x0000001700807202 */ /* 0x000fe20000000f00 */
[----:B------:R-:W-:Y:S01]  /*46c0*/  IMAD.MOV.U32 R129, RZ, RZ, R22 ;  /* 0x000000ffff817224 */ /* 0x000fe200078e0016 */
[C---:B------:R-:W-:Y:S01]  /*46d0*/  HMMA.16816.F32.BF16 R136, R4.reuse, R74, R40 ;  /* 0x0000004a0488723c */ /* 0x040fe20000041828 */
[----:B------:R-:W-:Y:S01]  /*46e0*/  IMAD.MOV.U32 R127, RZ, RZ, R20 ;  /* 0x000000ffff7f7224 */ /* 0x000fe200078e0014 */
[----:B------:R-:W-:Y:S04]  /*46f0*/  LDSM.16.MT88.4 R40, [R236+0x3000] ;  /* 0x00300000ec28783b */ /* 0x000fe80000004200 */
[----:B------:R-:W2:Y:S02]  /*4700*/  LDSM.16.MT88.4 R20, [R237+0x2000] ;  /* 0x00200000ed14783b */ /* 0x000ea40000004200 */
[C---:B------:R-:W-:Y:S05]  /*4710*/  HMMA.16816.F32.BF16 R108, R4.reuse, R66, R32 ;  /* 0x00000042046c723c */ /* 0x040fea0000041820 */
[----:B------:R-:W-:Y:S01]  /*4720*/  MOV R85, R13 ;  /* 0x0000000d00557202 */ /* 0x000fe20000000f00 */
[----:B------:R-:W-:Y:S01]  /*4730*/  IMAD.MOV.U32 R84, RZ, RZ, R12 ;  /* 0x000000ffff547224 */ /* 0x000fe200078e000c */
[----:B------:R-:W-:Y:S01]  /*4740*/  MOV R161, R15 ;  /* 0x0000000f00a17202 */ /* 0x000fe20000000f00 */
[----:B------:R-:W-:Y:S01]  /*4750*/  HMMA.16816.F32.BF16 R16, R4, R58, R16 ;  /* 0x0000003a0410723c */ /* 0x000fe20000041810 */
[----:B------:R-:W-:Y:S01]  /*4760*/  IMAD.MOV.U32 R162, RZ, RZ, R14 ;  /* 0x000000ffffa27224 */ /* 0x000fe200078e000e */
[----:B------:R-:W-:Y:S06]  /*4770*/  LDSM.16.MT88.4 R56, [R237+0x3000] ;  /* 0x00300000ed38783b */ /* 0x000fec0000004200 */
[----:B-1----:R-:W-:Y:S08]  /*4780*/  HMMA.16816.F32.BF16 R12, R8, R44, RZ ;  /* 0x0000002c080c723c */ /* 0x002ff000000418ff */
[----:B------:R-:W-:Y:S01]  /*4790*/  HMMA.16816.F32.BF16 R148, R4, R72, R52 ;  /* 0x000000480494723c */ /* 0x000fe20000041834 */
[----:B------:R-:W1:Y:S01]  /*47a0*/  LDSM.16.MT88.4 R52, [R236+0x3800] ;  /* 0x00380000ec34783b */ /* 0x000e620000004200 */
[----:B------:R-:W-:Y:S01]  /*47b0*/  IMAD.MOV.U32 R125, RZ, RZ, R111 ;  /* 0x000000ffff7d7224 */ /* 0x000fe200078e006f */
[----:B------:R-:W-:Y:S01]  /*47c0*/  MOV R124, R109 ;  /* 0x0000006d007c7202 */ /* 0x000fe20000000f00 */
[----:B------:R-:W-:-:S02]  /*47d0*/  IMAD.MOV.U32 R126, RZ, RZ, R110 ;  /* 0x000000ffff7e7224 */ /* 0x000fc400078e006e */
[----:B------:R-:W-:Y:S02]  /*47e0*/  IMAD.MOV.U32 R123, RZ, RZ, R108 ;  /* 0x000000ffff7b7224 */ /* 0x000fe400078e006c */
[----:B------:R-:W-:Y:S01]  /*47f0*/  HMMA.16816.F32.BF16 R28, R4, R60, R28 ;  /* 0x0000003c041c723c */ /* 0x000fe2000004181c */
[----:B------:R-:W-:Y:S01]  /*4800*/  IMAD.MOV.U32 R114, RZ, RZ, R17 ;  /* 0x000000ffff727224 */ /* 0x000fe200078e0011 */
[----:B------:R-:W-:Y:S01]  /*4810*/  MOV R113, R18 ;  /* 0x0000001200717202 */ /* 0x000fe20000000f00 */
[----:B------:R-:W-:Y:S02]  /*4820*/  IMAD.MOV.U32 R112, RZ, RZ, R19 ;  /* 0x000000ffff707224 */ /* 0x000fe400078e0013 */
[----:B------:R-:W-:-:S03]  /*4830*/  IMAD.MOV.U32 R111, RZ, RZ, R16 ;  /* 0x000000ffff6f7224 */ /* 0x000fc600078e0010 */
[----:B------:R-:W-:Y:S08]  /*4840*/  HMMA.16816.F32.BF16 R24, R4, R62, R24 ;  /* 0x0000003e0418723c */ /* 0x000ff00000041818 */
[----:B------:R-:W-:Y:S08]  /*4850*/  HMMA.16816.F32.BF16 R16, R8, R78, RZ ;  /* 0x0000004e0810723c */ /* 0x000ff000000418ff */
[----:B--2---:R-:W-:Y:S01]  /*4860*/  HMMA.16816.F32.BF16 R60, R4, R20, R12 ;  /* 0x00000014043c723c */ /* 0x004fe2000004180c */
[----:B------:R-:W-:Y:S01]  /*4870*/  IMAD.MOV.U32 R122, RZ, RZ, R29 ;  /* 0x000000ffff7a7224 */ /* 0x000fe200078e001d */
[----:B------:R-:W-:Y:S01]  /*4880*/  MOV R121, R30 ;  /* 0x0000001e00797202 */ /* 0x000fe20000000f00 */
[----:B------:R-:W-:-:S02]  /*4890*/  IMAD.MOV.U32 R120, RZ, RZ, R31 ;  /* 0x000000ffff787224 */ /* 0x000fc400078e001f */
[----:B------:R-:W-:-:S03]  /*48a0*/  IMAD.MOV.U32 R119, RZ, RZ, R28 ;  /* 0x000000ffff777224 */ /* 0x000fc600078e001c */
[----:B------:R-:W-:Y:S01]  /*48b0*/  HMMA.16816.F32.BF16 R12, R8, R40, RZ ;  /* 0x00000028080c723c */ /* 0x000fe200000418ff */
[----:B------:R-:W-:Y:S01]  /*48c0*/  MOV R118, R25 ;  /* 0x0000001900767202 */ /* 0x000fe20000000f00 */
[----:B------:R-:W-:Y:S01]  /*48d0*/  IMAD.MOV.U32 R117, RZ, RZ, R26 ;  /* 0x000000ffff757224 */ /* 0x000fe200078e001a */
[----:B------:R-:W-:Y:S01]  /*48e0*/  MOV R115, R24 ;  /* 0x0000001800737202 */ /* 0x000fe20000000f00 */
[----:B------:R-:W-:-:S03]  /*48f0*/  IMAD.MOV.U32 R116, RZ, RZ, R27 ;  /* 0x000000ffff747224 */ /* 0x000fc600078e001b */
[----:B------:R-:W-:Y:S01]  /*4900*/  IMAD.MOV.U32 R41, RZ, RZ, R118 ;  /* 0x000000ffff297224 */ /* 0x000fe200078e0076 */
[----:B------:R-:W-:Y:S01]  /*4910*/  HMMA.16816.F32.BF16 R32, R8, R46, RZ ;  /* 0x0000002e0820723c */ /* 0x000fe200000418ff */
[----:B------:R-:W-:Y:S01]  /*4920*/  LDSM.16.MT88.4 R44, [R238+0x3800] ;  /* 0x00380000ee2c783b */ /* 0x000fe20000004200 */
[----:B------:R-:W-:-:S06]  /*4930*/  IMAD.MOV.U32 R40, RZ, RZ, R115 ;  /* 0x000000ffff287224 */ /* 0x000fcc00078e0073 */
[C---:B------:R-:W-:Y:S01]  /*4940*/  HMMA.16816.F32.BF16 R140, R4.reuse, R64, R36 ;  /* 0x00000040048c723c */ /* 0x040fe20000041824 */
[----:B------:R-:W2:Y:S01]  /*4950*/  LDSM.16.MT88.4 R36, [R239+0x2000] ;  /* 0x00200000ef24783b */ /* 0x000ea20000004200 */
[----:B------:R-:W-:Y:S01]  /*4960*/  IMAD.MOV.U32 R110, RZ, RZ, R61 ;  /* 0x000000ffff6e7224 */ /* 0x000fe200078e003d */
[----:B------:R-:W-:Y:S01]  /*4970*/  MOV R108, R63 ;  /* 0x0000003f006c7202 */ /* 0x000fe20000000f00 */
[----:B------:R-:W-:Y:S02]  /*4980*/  IMAD.MOV.U32 R109, RZ, RZ, R62 ;  /* 0x000000ffff6d7224 */ /* 0x000fe400078e003e */
[----:B------:R-:W-:Y:S02]  /*4990*/  IMAD.MOV.U32 R3, RZ, RZ, R60 ;  /* 0x000000ffff037224 */ /* 0x000fe400078e003c */
[C---:B------:R-:W-:Y:S08]  /*49a0*/  HMMA.16816.F32.BF16 R64, R4.reuse, R86, R16 ;  /* 0x000000560440723c */ /* 0x040ff00000041810 */
[C---:B-1----:R-:W-:Y:S07]  /*49b0*/  HMMA.16816.F32.BF16 R16, R4.reuse, R52, R12 ;  /* 0x000000340410723c */ /* 0x042fee000004180c */
[----:B------:R-:W-:Y:S01]  /*49c0*/  MOV R53, R110 ;  /* 0x0000006e00357202 */ /* 0x000fe20000000f00 */
[----:B------:R-:W-:Y:S01]  /*49d0*/  HMMA.16816.F32.BF16 R60, R4, R22, R32 ;  /* 0x00000016043c723c */ /* 0x000fe20000041820 */
[----:B------:R-:W1:Y:S01]  /*49e0*/  LDSM.16.MT88.4 R32, [R237+0x3800] ;  /* 0x00380000ed20783b */ /* 0x000e620000004200 */
[----:B------:R-:W-:Y:S01]  /*49f0*/  MOV R52, R3 ;  /* 0x0000000300347202 */ /* 0x000fe20000000f00 */
[----:B------:R-:W-:-:S04]  /*4a00*/  FADD.FTZ R3, R89, R88 ;  /* 0x0000005859037221 */ /* 0x000fc80000010000 */
[----:B------:R-:W-:Y:S01]  /*4a10*/  FADD.FTZ R3, R91, R3 ;  /* 0x000000035b037221 */ /* 0x000fe20000010000 */
[----:B------:R-:W-:Y:S03]  /*4a20*/  HMMA.16816.F32.BF16 R28, R8, R68, RZ ;  /* 0x00000044081c723c */ /* 0x000fe600000418ff */
[----:B------:R-:W-:-:S05]  /*4a30*/  FADD.FTZ R3, R90, R3 ;  /* 0x000000035a037221 */ /* 0x000fca0000010000 */
[----:B------:R-:W-:Y:S01]  /*4a40*/  HMMA.16816.F32.BF16 R24, R8, R70, RZ ;  /* 0x000000460818723c */ /* 0x000fe200000418ff */
[----:B------:R-:W-:Y:S01]  /*4a50*/  IMAD.MOV.U32 R154, RZ, RZ, R16 ;  /* 0x000000ffff9a7224 */ /* 0x000fe200078e0010 */
[----:B------:R-:W-:Y:S01]  /*4a60*/  MOV R153, R17 ;  /* 0x0000001100997202 */ /* 0x000fe20000000f00 */
[----:B------:R-:W-:Y:S02]  /*4a70*/  IMAD.MOV.U32 R152, RZ, RZ, R18 ;  /* 0x000000ffff987224 */ /* 0x000fe400078e0012 */
[----:B------:R-:W-:-:S03]  /*4a80*/  IMAD.MOV.U32 R131, RZ, RZ, R19 ;  /* 0x000000ffff837224 */ /* 0x000fc600078e0013 */
[----:B------:R-:W-:Y:S07]  /*4a90*/  HMMA.16816.F32.BF16 R16, R8, R56, RZ ;  /* 0x000000380810723c */ /* 0x000fee00000418ff */
[----:B------:R-:W-:Y:S01]  /*4aa0*/  IMAD.MOV.U32 R57, RZ, RZ, R85 ;  /* 0x000000ffff397224 */ /* 0x000fe200078e0055 */
[----:B--2---:R-:W-:Y:S01]  /*4ab0*/  HMMA.16816.F32.BF16 R72, R4, R36, R28 ;  /* 0x000000240448723c */ /* 0x004fe2000004181c */
[----:B------:R-:W-:-:S07]  /*4ac0*/  IMAD.MOV.U32 R56, RZ, RZ, R84 ;  /* 0x000000ffff387224 */ /* 0x000fce00078e0054 */
[----:B------:R-:W-:Y:S01]  /*4ad0*/  HMMA.16816.F32.BF16 R68, R4, R38, R24 ;  /* 0x000000260444723c */ /* 0x000fe20000041818 */
[----:B------:R-:W2:Y:S07]  /*4ae0*/  LDSM.16.MT88.4 R36, [R239+0x3000] ;  /* 0x00300000ef24783b */ /* 0x000eae0000004200 */
[C---:B------:R-:W-:Y:S07]  /*4af0*/  HMMA.16816.F32.BF16 R20, R8.reuse, R50, RZ ;  /* 0x000000320814723c */ /* 0x040fee00000418ff */
[----:B------:R-:W-:Y:S01]  /*4b00*/  MOV R50, R113 ;  /* 0x0000007100327202 */ /* 0x000fe20000000f00 */
[----:B------:R-:W-:Y:S01]  /*4b10*/  HMMA.16816.F32.BF16 R28, R8, R42, RZ ;  /* 0x0000002a081c723c */ /* 0x000fe200000418ff */
[----:B------:R-:W-:-:S06]  /*4b20*/  IMAD.MOV.U32 R51, RZ, RZ, R112 ;  /* 0x000000ffff337224 */ /* 0x000fcc00078e0070 */
[----:B------:R-:W-:Y:S01]  /*4b30*/  IMAD.MOV.U32 R42, RZ, RZ, R117 ;  /* 0x000000ffff2a7224 */ /* 0x000fe200078e0075 */
[----:B-1----:R-:W-:Y:S01]  /*4b40*/  HMMA.16816.F32.BF16 R16, R4, R32, R16 ;  /* 0x000000200410723c */ /* 0x002fe20000041810 */
[----:B------:R-:W-:-:S06]  /*4b50*/  MOV R43, R116 ;  /* 0x00000074002b7202 */ /* 0x000fcc0000000f00 */
[--C-:B------:R-:W-:Y:S01]  /*4b60*/  FFMA.FTZ R33, R101, c[0x0][0x2d0], -R0.reuse ;  /* 0x0000b40065217a23 */ /* 0x100fe20000010800 */
[----:B------:R-:W-:Y:S01]  /*4b70*/  HMMA.16816.F32.BF16 R24, R8, R48, RZ ;  /* 0x000000300818723c */ /* 0x000fe200000418ff */
[----:B------:R-:W-:-:S06]  /*4b80*/  FFMA.FTZ R32, R100, c[0x0][0x2d0], -R0 ;  /* 0x0000b40064207a23 */ /* 0x000fcc0000010800 */
[----:B------:R-:W-:Y:S01]  /*4b90*/  IMAD.MOV.U32 R49, RZ, RZ, R114 ;  /* 0x000000ffff317224 */ /* 0x000fe200078e0072 */
[----:B------:R-:W-:Y:S01]  /*4ba0*/  HMMA.16816.F32.BF16 R84, R4, R46, R20 ;  /* 0x0000002e0454723c */ /* 0x000fe20000041814 */
[----:B------:R-:W1:Y:S01]  /*4bb0*/  LDSM.16.MT88.4 R20, [R239+0x3800] ;  /* 0x00380000ef14783b */ /* 0x000e620000004200 */
[----:B------:R-:W-:-:S05]  /*4bc0*/  IMAD.MOV.U32 R48, RZ, RZ, R111 ;  /* 0x000000ffff307224 */ /* 0x000fca00078e006f */
[----:B------:R-:W-:Y:S01]  /*4bd0*/  IMAD.MOV.U32 R46, RZ, RZ, R126 ;  /* 0x000000ffff2e7224 */ /* 0x000fe200078e007e */
[----:B------:R-:W-:Y:S01]  /*4be0*/  HMMA.16816.F32.BF16 R12, R8, R58, RZ ;  /* 0x0000003a080c723c */ /* 0x000fe200000418ff */
[----:B------:R-:W-:-:S06]  /*4bf0*/  IMAD.MOV.U32 R47, RZ, RZ, R125 ;  /* 0x000000ffff2f7224 */ /* 0x000fcc00078e007d */
[----:B------:R-:W-:Y:S01]  /*4c00*/  IMAD.MOV.U32 R59, RZ, RZ, R128 ;  /* 0x000000ffff3b7224 */ /* 0x000fe200078e0080 */
[----:B------:R-:W-:Y:S01]  /*4c10*/  HMMA.16816.F32.BF16 R76, R4, R54, R28 ;  /* 0x00000036044c723c */ /* 0x000fe2000004181c */
[----:B------:R-:W-:-:S06]  /*4c20*/  IMAD.MOV.U32 R58, RZ, RZ, R129 ;  /* 0x000000ffff3a7224 */ /* 0x000fcc00078e0081 */
[----:B------:R-:W-:Y:S01]  /*4c30*/  MOV R31, R18 ;  /* 0x00000012001f7202 */ /* 0x000fe20000000f00 */
[----:B------:R-:W-:Y:S01]  /*4c40*/  IMAD.MOV.U32 R30, RZ, RZ, R19 ;  /* 0x000000ffff1e7224 */ /* 0x000fe200078e0013 */
[----:B------:R-:W-:Y:S01]  /*4c50*/  MOV R28, R16 ;  /* 0x00000010001c7202 */ /* 0x000fe20000000f00 */
[----:B------:R-:W-:Y:S01]  /*4c60*/  IMAD.MOV.U32 R29, RZ, RZ, R17 ;  /* 0x000000ffff1d7224 */ /* 0x000fe200078e0011 */
[----:B------:R-:W-:Y:S01]  /*4c70*/  HMMA.16816.F32.BF16 R168, R4, R44, R24 ;  /* 0x0000002c04a8723c */ /* 0x000fe20000041818 */
[----:B------:R-:W3:Y:S01]  /*4c80*/  LDSM.16.MT88.4 R24, [R236+0x4800] ;  /* 0x00480000ec18783b */ /* 0x000ee20000004200 */
[----:B------:R-:W-:Y:S02]  /*4c90*/  IMAD.MOV.U32 R54, RZ, RZ, R109 ;  /* 0x000000ffff367224 */ /* 0x000fe400078e006d */
[----:B------:R-:W-:Y:S02]  /*4ca0*/  IMAD.MOV.U32 R55, RZ, RZ, R108 ;  /* 0x000000ffff377224 */ /* 0x000fe400078e006c */
[----:B------:R-:W-:Y:S01]  /*4cb0*/  IMAD.MOV.U32 R89, RZ, RZ, R31 ;  /* 0x000000ffff597224 */ /* 0x000fe200078e001f */
[----:B------:R-:W-:Y:S01]  /*4cc0*/  MOV R44, R127 ;  /* 0x0000007f002c7202 */ /* 0x000fe20000000f00 */
[----:B--2---:R-:W-:Y:S01]  /*4cd0*/  HMMA.16816.F32.BF16 R16, R8, R36, RZ ;  /* 0x000000240810723c */ /* 0x004fe200000418ff */
[----:B------:R-:W-:Y:S01]  /*4ce0*/  IMAD.MOV.U32 R88, RZ, RZ, R30 ;  /* 0x000000ffff587224 */ /* 0x000fe200078e001e */
[----:B------:R-:W-:Y:S01]  /*4cf0*/  MOV R45, R130 ;  /* 0x00000082002d7202 */ /* 0x000fe20000000f00 */
[----:B------:R-:W-:-:S02]  /*4d00*/  FFMA.FTZ R31, R105, c[0x0][0x2d0], -R2 ;  /* 0x0000b400691f7a23 */ /* 0x000fc40000010802 */
[----:B------:R-:W-:Y:S02]  /*4d10*/  FFMA.FTZ R30, R104, c[0x0][0x2d0], -R2 ;  /* 0x0000b400681e7a23 */ /* 0x000fe40000010802 */
[----:B------:R-:W-:Y:S01]  /*4d20*/  MOV R37, R122 ;  /* 0x0000007a00257202 */ /* 0x000fe20000000f00 */
[----:B------:R-:W-:Y:S01]  /*4d30*/  HMMA.16816.F32.BF16 R176, R4, R34, R12 ;  /* 0x0000002204b0723c */ /* 0x000fe2000004180c */
[----:B------:R-:W-:-:S06]  /*4d40*/  MOV R36, R119 ;  /* 0x0000007700247202 */ /* 0x000fcc0000000f00 */
[----:B------:R-:W-:Y:S01]  /*4d50*/  IMAD.MOV.U32 R35, RZ, RZ, R124 ;  /* 0x000000ffff237224 */ /* 0x000fe200078e007c */
[----:B------:R-:W-:Y:S01]  /*4d60*/  HMMA.16816.F32.BF16 R12, R8, R38, RZ ;  /* 0x00000026080c723c */ /* 0x000fe200000418ff */
[----:B------:R-:W-:Y:S01]  /*4d70*/  MOV R160, R168 ;  /* 0x000000a800a07202 */ /* 0x000fe20000000f00 */
[----:B------:R-:W-:Y:S01]  /*4d80*/  IMAD.MOV.U32 R135, RZ, RZ, R169 ;  /* 0x000000ffff877224 */ /* 0x000fe200078e00a9 */
[----:B------:R-:W-:Y:S01]  /*4d90*/  MOV R155, R171 ;  /* 0x000000ab009b7202 */ /* 0x000fe20000000f00 */
[----:B------:R-:W-:Y:S02]  /*4da0*/  IMAD.MOV.U32 R134, RZ, RZ, R170 ;  /* 0x000000ffff867224 */ /* 0x000fe400078e00aa */
[----:B------:R-:W-:Y:S02]  /*4db0*/  IMAD.MOV.U32 R34, RZ, RZ, R123 ;  /* 0x000000ffff227224 */ /* 0x000fe400078e007b */
[----:B-1----:R-:W-:Y:S01]  /*4dc0*/  HMMA.16816.F32.BF16 R172, R4, R20, R16 ;  /* 0x0000001404ac723c */ /* 0x002fe20000041810 */
[----:B------:R-:W1:Y:S01]  /*4dd0*/  LDSM.16.MT88.4 R16, [R236+0x5000] ;  /* 0x00500000ec10783b */ /* 0x000e620000004200 */
[----:B------:R-:W-:Y:S01]  /*4de0*/  IMAD.MOV.U32 R38, RZ, RZ, R121 ;  /* 0x000000ffff267224 */ /* 0x000fe200078e0079 */
[----:B------:R-:W-:Y:S01]  /*4df0*/  MOV R100, R34 ;  /* 0x0000002200647202 */ /* 0x000fe20000000f00 */
[----:B------:R-:W-:-:S02]  /*4e00*/  IMAD.MOV.U32 R39, RZ, RZ, R120 ;  /* 0x000000ffff277224 */ /* 0x000fc400078e0078 */
[----:B------:R-:W-:Y:S02]  /*4e10*/  IMAD.MOV.U32 R101, RZ, RZ, R35 ;  /* 0x000000ffff657224 */ /* 0x000fe400078e0023 */
[----:B------:R-:W-:-:S08]  /*4e20*/  FADD.FTZ R20, R94, R3 ;  /* 0x000000035e147221 */ /* 0x000fd00000010000 */
[----:B------:R-:W-:Y:S08]  /*4e30*/  HMMA.16816.F32.BF16 R168, R4, R22, R12 ;  /* 0x0000001604a8723c */ /* 0x000ff0000004180c */
[----:B---3--:R-:W-:Y:S11]  /*4e40*/  HMMA.16816.F32.BF16 R12, R8, R24, RZ ;  /* 0x00000018080c723c */ /* 0x008ff600000418ff */
[----:B------:R-:W-:Y:S11]  /*4e50*/  @!UPT UIADD3 URZ, URZ, URZ, URZ ;  /* 0x0000003f3f3ff290 */ /* 0x000ff6000fffe03f */
[----:B------:R-:W-:Y:S02]  /*4e60*/  @!UPT UIADD3 URZ, URZ, URZ, URZ ;  /* 0x0000003f3f3ff290 */ /* 0x000fe4000fffe03f */
[----:B-1----:R-:W-:Y:S07]  /*4e70*/  HMMA.16816.F32.BF16 R124, R4, R16, R12 ;  /* 0x00000010047c723c */ /* 0x002fee000004180c */
[----:B------:R-:W-:Y:S01]  /*4e80*/  FADD.FTZ R12, R82, R81 ;  /* 0x00000051520c7221 */ /* 0x000fe20000010000 */
[----:B------:R-:W-:Y:S01]  /*4e90*/  MOV R81, R29 ;  /* 0x0000001d00517202 */ /* 0x000fe20000000f00 */
[----:B------:R-:W-:Y:S02]  /*4ea0*/  FFMA.FTZ R29, R106, c[0x0][0x2d0], -R2 ;  /* 0x0000b4006a1d7a23 */ /* 0x000fe40000010802 */
[----:B------:R-:W-:Y:S01]  /*4eb0*/  FADD.FTZ R16, R80, R12 ;  /* 0x0000000c50107221 */ /* 0x000fe20000010000 */
[----:B------:R-:W-:Y:S01]  /*4ec0*/  MOV R105, R81 ;  /* 0x0000005100697202 */ /* 0x000fe20000000f00 */
[----:B------:R-:W-:Y:S01]  /*4ed0*/  HMMA.16816.F32.BF16 R12, R8, R26, RZ ;  /* 0x0000001a080c723c */ /* 0x000fe200000418ff */
[----:B------:R-:W1:Y:S01]  /*4ee0*/  LDSM.16.MT88.4 R24, [R238+0x4800] ;  /* 0x00480000ee18783b */ /* 0x000e620000004200 */
[----:B------:R-:W-:-:S02]  /*4ef0*/  FADD.FTZ R21, R83, R16 ;  /* 0x0000001053157221 */ /* 0x000fc40000010000 */
[----:B------:R-:W-:Y:S02]  /*4f00*/  IMAD.MOV.U32 R82, RZ, RZ, R28 ;  /* 0x000000ffff527224 */ /* 0x000fe400078e001c */
[----:B------:R-:W-:Y:S02]  /*4f10*/  FADD.FTZ R3, R92, R21 ;  /* 0x000000155c037221 */ /* 0x000fe40000010000 */
[----:B------:R-:W-:Y:S02]  /*4f20*/  FFMA.FTZ R28, R102, c[0x0][0x2d0], -R0 ;  /* 0x0000b400661c7a23 */ /* 0x000fe40000010800 */
[----:B------:R-:W-:Y:S02]  /*4f30*/  FADD.FTZ R3, R93, R3 ;  /* 0x000000035d037221 */ /* 0x000fe40000010000 */
[----:B------:R-:W-:Y:S11]  /*4f40*/  IMAD.MOV.U32 R106, RZ, RZ, R89 ;  /* 0x000000ffff6a7224 */ /* 0x000ff600078e0059 */
[----:B------:R-:W-:Y:S01]  /*4f50*/  @!UPT UIADD3 URZ, URZ, URZ, URZ ;  /* 0x0000003f3f3ff290 */ /* 0x000fe2000fffe03f */
[----:B------:R-:W-:Y:S01]  /*4f60*/  HMMA.16816.F32.BF16 R112, R4, R18, R12 ;  /* 0x000000120470723c */ /* 0x000fe2000004180c */
[----:B------:R-:W2:Y:S01]  /*4f70*/  LDSM.16.MT88.4 R16, [R238+0x5000] ;  /* 0x00500000ee10783b */ /* 0x000ea20000004200 */
[----:B------:R-:W-:Y:S01]  /*4f80*/  MOV R83, R131 ;  /* 0x0000008300537202 */ /* 0x000fe20000000f00 */
[----:B------:R-:W-:Y:S02]  /*4f90*/  IMAD.MOV.U32 R102, RZ, RZ, R46 ;  /* 0x000000ffff667224 */ /* 0x000fe400078e002e */
[----:B------:R-:W-:Y:S01]  /*4fa0*/  IMAD.MOV.U32 R46, RZ, RZ, R58 ;  /* 0x000000ffff2e7224 */ /* 0x000fe200078e003a */
[----:B------:R-:W-:Y:S01]  /*4fb0*/  MOV R58, R162 ;  /* 0x000000a2003a7202 */ /* 0x000fe20000000f00 */
[----:B------:R-:W-:Y:S01]  /*4fc0*/  IMAD.MOV.U32 R90, RZ, RZ, R134 ;  /* 0x000000ffff5a7224 */ /* 0x000fe200078e0086 */
[----:B------:R-:W-:Y:S01]  /*4fd0*/  MOV R80, R154 ;  /* 0x0000009a00507202 */ /* 0x000fe20000000f00 */
[----:B------:R-:W-:Y:S01]  /*4fe0*/  IMAD.MOV.U32 R104, RZ, RZ, R82 ;  /* 0x000000ffff687224 */ /* 0x000fe200078e0052 */
[----:B-1----:R-:W-:Y:S07]  /*4ff0*/  HMMA.16816.F32.BF16 R12, R8, R24, RZ ;  /* 0x00000018080c723c */ /* 0x002fee00000418ff */
[----:B------:R-:W-:Y:S01]  /*5000*/  FFMA.FTZ R25, R103, c[0x0][0x2d0], -R0 ;  /* 0x0000b40067197a23 */ /* 0x000fe20000010800 */
[----:B------:R-:W-:Y:S01]  /*5010*/  MOV R103, R47 ;  /* 0x0000002f00677202 */ /* 0x000fe20000000f00 */
[----:B------:R-:W-:Y:S01]  /*5020*/  MUFU.EX2 R0, R29 ;  /* 0x0000001d00007308 */ /* 0x000fe20000000800 */
[----:B------:R-:W-:Y:S11]  /*5030*/  IMAD.MOV.U32 R47, RZ, RZ, R59 ;  /* 0x000000ffff2f7224 */ /* 0x000ff600078e003b */
[----:B------:R-:W-:Y:S03]  /*5040*/  @!UPT UIADD3 URZ, URZ, URZ, URZ ;  /* 0x0000003f3f3ff290 */ /* 0x000fe6000fffe03f */
[----:B--2---:R-:W-:Y:S08]  /*5050*/  HMMA.16816.F32.BF16 R108, R4, R16, R12 ;  /* 0x00000010046c723c */ /* 0x004ff0000004180c */
[----:B------:R-:W-:Y:S07]  /*5060*/  HMMA.16816.F32.BF16 R12, R8, R26, RZ ;  /* 0x0000001a080c723c */ /* 0x000fee00000418ff */
[----:B------:R-:W-:-:S02]  /*5070*/  FFMA.FTZ R26, R107, c[0x0][0x2d0], -R2 ;  /* 0x0000b4006b1a7a23 */ /* 0x000fc40000010802 */
[----:B------:R-:W-:Y:S02]  /*5080*/  FADD.FTZ R2, R96, R20 ;  /* 0x0000001460027221 */ /* 0x000fe40000010000 */
[----:B------:R-:W-:Y:S01]  /*5090*/  LDSM.16.MT88.4 R20, [R237+0x5000] ;  /* 0x00500000ed14783b */ /* 0x000fe20000004200 */
[----:B------:R-:W-:Y:S02]  /*50a0*/  FADD.FTZ R27, R95, R3 ;  /* 0x000000035f1b7221 */ /* 0x000fe40000010000 */
[----:B------:R-:W-:Y:S01]  /*50b0*/  FADD.FTZ R2, R97, R2 ;  /* 0x0000000261027221 */ /* 0x000fe20000010000 */
[----:B------:R-:W-:Y:S01]  /*50c0*/  MUFU.EX2 R3, R30 ;  /* 0x0000001e00037308 */ /* 0x000fe20000000800 */
[----:B------:R-:W-:Y:S02]  /*50d0*/  IMAD.MOV.U32 R59, RZ, RZ, R161 ;  /* 0x000000ffff3b7224 */ /* 0x000fe400078e00a1 */
[----:B------:R-:W-:Y:S02]  /*50e0*/  FADD.FTZ R24, R98, R2 ;  /* 0x0000000262187221 */ /* 0x000fe40000010000 */
[----:B------:R-:W-:-:S03]  /*50f0*/  IMAD.MOV.U32 R107, RZ, RZ, R88 ;  /* 0x000000ffff6b7224 */ /* 0x000fc600078e0058 */
[----:B------:R-:W1:Y:S01]  /*5100*/  MUFU.EX2 R2, R26 ;  /* 0x0000001a00027308 */ /* 0x000e620000000800 */
[----:B------:R-:W-:Y:S01]  /*5110*/  HMMA.16816.F32.BF16 R120, R4, R18, R12 ;  /* 0x000000120478723c */ /* 0x000fe2000004180c */
[----:B------:R-:W2:Y:S01]  /*5120*/  LDSM.16.MT88.4 R16, [R237+0x4800] ;  /* 0x00480000ed10783b */ /* 0x000ea20000004200 */
[----:B-1----:R-:W-:-:S06]  /*5130*/  F2FP.BF16.PACK_AB R128, R0, R2 ;  /* 0x000000020080723e */ /* 0x002fcc00000010ff */
[C---:B--2---:R-:W-:Y:S08]  /*5140*/  HMMA.16816.F32.BF16 R12, R8.reuse, R16, RZ ;  /* 0x00000010080c723c */ /* 0x044ff000000418ff */
[----:B------:R-:W-:Y:S11]  /*5150*/  HMMA.16816.F32.BF16 R16, R8, R18, RZ ;  /* 0x000000120810723c */ /* 0x000ff600000418ff */
[----:B------:R-:W-:Y:S05]  /*5160*/  @!UPT UIADD3 URZ, URZ, URZ, URZ ;  /* 0x0000003f3f3ff290 */ /* 0x000fea000fffe03f */
[C---:B------:R-:W-:Y:S01]  /*5170*/  HMMA.16816.F32.BF16 R116, R4.reuse, R20, R12 ;  /* 0x000000140474723c */ /* 0x040fe2000004180c */
[----:B------:R-:W1:Y:S06]  /*5180*/  MUFU.EX2 R12, R31 ;  /* 0x0000001f000c7308 */ /* 0x000e6c0000000800 */
[----:B------:R-:W-:Y:S01]  /*5190*/  FADD.FTZ R15, R2, R24 ;  /* 0x00000018020f7221 */ /* 0x000fe20000010000 */
[----:B------:R-:W-:Y:S01]  /*51a0*/  HMMA.16816.F32.BF16 R20, R4, R22, R16 ;  /* 0x000000160414723c */ /* 0x000fe20000041810 */
[----:B------:R-:W2:Y:S02]  /*51b0*/  MUFU.EX2 R14, R25 ;  /* 0x00000019000e7308 */ /* 0x000ea40000000800 */
[----:B------:R-:W-:-:S04]  /*51c0*/  FADD.FTZ R15, R0, R15 ;  /* 0x0000000f000f7221 */ /* 0x000fc80000010000 */
[----:B------:R-:W-:Y:S02]  /*51d0*/  FADD.FTZ R16, R99, R27 ;  /* 0x0000001b63107221 */ /* 0x000fe40000010000 */
[----:B------:R-:W3:Y:S01]  /*51e0*/  MUFU.EX2 R13, R28 ;  /* 0x0000001c000d7308 */ /* 0x000ee20000000800 */
[----:B-1----:R-:W-:Y:S01]  /*51f0*/  FADD.FTZ R0, R12, R15 ;  /* 0x0000000f0c007221 */ /* 0x002fe20000010000 */
[C---:B------:R-:W-:Y:S01]  /*5200*/  F2FP.BF16.PACK_AB R130, R3.reuse, R12 ;  /* 0x0000000c0382723e */ /* 0x040fe200000010ff */
[----:B------:R-:W-:Y:S01]  /*5210*/  IMAD.MOV.U32 R88, RZ, RZ, R160 ;  /* 0x000000ffff587224 */ /* 0x000fe200078e00a0 */
[----:B------:R-:W-:Y:S01]  /*5220*/  MOV R89, R135 ;  /* 0x0000008700597202 */ /* 0x000fe20000000f00 */
[----:B------:R-:W-:Y:S01]  /*5230*/  FADD.FTZ R250, R3, R0 ;  /* 0x0000000003fa7221 */ /* 0x000fe20000010000 */
[----:B------:R-:W-:Y:S01]  /*5240*/  LDSM.16.MT88.4 R96, [R239+0x4000] ;  /* 0x00400000ef60783b */ /* 0x000fe20000004200 */
[----:B--2---:R-:W-:Y:S01]  /*5250*/  FADD.FTZ R2, R14, R16 ;  /* 0x000000100e027221 */ /* 0x004fe20000010000 */
[----:B------:R-:W-:Y:S03]  /*5260*/  MUFU.EX2 R0, R32 ;  /* 0x0000002000007308 */ /* 0x000fe60000000800 */
[C---:B---3--:R-:W-:Y:S01]  /*5270*/  FADD.FTZ R3, R13.reuse, R2 ;  /* 0x000000020d037221 */ /* 0x048fe20000010000 */
[----:B------:R-:W-:-:S04]  /*5280*/  F2FP.BF16.PACK_AB R129, R13, R14 ;  /* 0x0000000e0d81723e */ /* 0x000fc800000010ff */
[----:B------:R1:W2:Y:S01]  /*5290*/  MUFU.EX2 R2, R33 ;  /* 0x0000002100027308 */ /* 0x0002a20000000800 */
[----:B------:R-:W-:Y:S01]  /*52a0*/  IMAD.MOV.U32 R81, RZ, RZ, R153 ;  /* 0x000000ffff517224 */ /* 0x000fe200078e0099 */
[----:B------:R-:W3:Y:S04]  /*52b0*/  LDSM.16.MT88.4 R12, [R239+0x4800] ;  /* 0x00480000ef0c783b */ /* 0x000ee80000004200 */
[----:B-1----:R-:W1:Y:S01]  /*52c0*/  LDSM.16.MT88.4 R32, [R239+0x1000] ;  /* 0x00100000ef20783b */ /* 0x002e620000004200 */
[----:B--2---:R-:W-:Y:S01]  /*52d0*/  F2FP.BF16.PACK_AB R131, R0, R2 ;  /* 0x000000020083723e */ /* 0x004fe200000010ff */
[----:B------:R-:W-:-:S04]  /*52e0*/  FADD.FTZ R3, R2, R3 ;  /* 0x0000000302037221 */ /* 0x000fc80000010000 */
[----:B------:R-:W-:-:S05]  /*52f0*/  FADD.FTZ R3, R0, R3 ;  /* 0x0000000300037221 */ /* 0x000fca0000010000 */
[----:B------:R-:W-:Y:S04]  /*5300*/  STL [R1], R3 ;  /* 0x0000000301007387 */ /* 0x000fe80000100800 */
[----:B------:R2:W5:Y:S04]  /*5310*/  LDL.LU R162, [R1+0xb0] ;  /* 0x0000b00001a27983 */ /* 0x0005680000300800 */
[----:B------:R2:W5:Y:S04]  /*5320*/  LDL.LU R161, [R1+0xac] ;  /* 0x0000ac0001a17983 */ /* 0x0005680000300800 */
[----:B------:R2:W5:Y:S04]  /*5330*/  LDL.LU R160, [R1+0xa8] ;  /* 0x0000a80001a07983 */ /* 0x0005680000300800 */
[----:B------:R2:W5:Y:S04]  /*5340*/  LDL.LU R135, [R1+0xa4] ;  /* 0x0000a40001877983 */ /* 0x0005680000300800 */
[----:B------:R2:W5:Y:S01]  /*5350*/  LDL.LU R134, [R1+0xa0] ;  /* 0x0000a00001867983 */ /* 0x0005620000300800 */
[----:B------:R-:W-:Y:S01]  /*5360*/  IMAD.MOV.U32 R82, RZ, RZ, R152 ;  /* 0x000000ffff527224 */ /* 0x000fe200078e0098 */
[----:B---3--:R-:W-:Y:S01]  /*5370*/  HMMA.16816.F32.BF16 R16, R8, R12, RZ ;  /* 0x0000000c0810723c */ /* 0x008fe200000418ff */
[----:B------:R-:W-:-:S02]  /*5380*/  IMAD.MOV.U32 R91, RZ, RZ, R155 ;  /* 0x000000ffff5b7224 */ /* 0x000fc400078e009b */
[----:B------:R-:W3:Y:S01]  /*5390*/  LDSM.16.MT88.4 R152, [R236+0x1000] ;  /* 0x00100000ec98783b */ /* 0x000ee20000004200 */
[----:B------:R-:W-:Y:S01]  /*53a0*/  IMAD.MOV.U32 R26, RZ, RZ, R249 ;  /* 0x000000ffff1a7224 */ /* 0x000fe200078e00f9 */
[----:B------:R-:W-:-:S03]  /*53b0*/  IADD3 R249, R246, -0x2, RZ ;  /* 0xfffffffef6f97810 */ /* 0x000fc60007ffe0ff */
[----:B-1----:R-:W-:Y:S01]  /*53c0*/  HMMA.16816.F32.BF16 R28, R128, R32, R36 ;  /* 0x00000020801c723c */ /* 0x002fe20000041824 */
[----:B------:R-:W-:-:S07]  /*53d0*/  ISETP.GE.AND P0, PT, R249, R26, PT ;  /* 0x0000001af900720c */ /* 0x000fce0003f06270 */
[----:B------:R-:W-:Y:S01]  /*53e0*/  HMMA.16816.F32.BF16 R32, R128, R34, R40 ;  /* 0x000000228020723c */ /* 0x000fe20000041828 */
[----:B------:R-:W1:Y:S07]  /*53f0*/  LDSM.16.MT88.4 R40, [R236+0x2800] ;  /* 0x00280000ec28783b */ /* 0x000e6e0000004200 */
[----:B------:R-:W-:Y:S01]  /*5400*/  HMMA.16816.F32.BF16 R8, R8, R14, RZ ;  /* 0x0000000e0808723c */ /* 0x000fe200000418ff */
[----:B------:R-:W4:Y:S07]  /*5410*/  LDSM.16.MT88.4 R12, [R239+0x5000] ;  /* 0x00500000ef0c783b */ /* 0x000f2e0000004200 */
[C---:B------:R-:W-:Y:S08]  /*5420*/  HMMA.16816.F32.BF16 R92, R128.reuse, R96, R172 ;  /* 0x00000060805c723c */ /* 0x040ff000000418ac */
[C---:B------:R-:W-:Y:S08]  /*5430*/  HMMA.16816.F32.BF16 R96, R128.reuse, R98, R168 ;  /* 0x000000628060723c */ /* 0x040ff000000418a8 */
[C---:B---3--:R-:W-:Y:S08]  /*5440*/  HMMA.16816.F32.BF16 R156, R128.reuse, R152, R156 ;  /* 0x00000098809c723c */ /* 0x048ff0000004189c */
[C---:B------:R-:W-:Y:S01]  /*5450*/  HMMA.16816.F32.BF16 R152, R128.reuse, R154, R144 ;  /* 0x0000009a8098723c */ /* 0x040fe20000041890 */
[----:B------:R-:W3:Y:S07]  /*5460*/  LDSM.16.MT88.4 R144, [R238+0x1000] ;  /* 0x00100000ee90783b */ /* 0x000eee0000004200 */
[C---:B-1----:R-:W-:Y:S08]  /*5470*/  HMMA.16816.F32.BF16 R36, R128.reuse, R40, R44 ;  /* 0x000000288024723c */ /* 0x042ff0000004182c */
[----:B------:R-:W-:Y:S01]  /*5480*/  HMMA.16816.F32.BF16 R40, R128, R42, R48 ;  /* 0x0000002a8028723c */ /* 0x000fe20000041830 */
[----:B------:R-:W1:Y:S07]  /*5490*/  LDSM.16.MT88.4 R48, [R238+0x2800] ;  /* 0x00280000ee30783b */ /* 0x000e6e0000004200 */
[C---:B----4-:R-:W-:Y:S08]  /*54a0*/  HMMA.16816.F32.BF16 R16, R4.reuse, R12, R16 ;  /* 0x0000000c0410723c */ /* 0x050ff00000041810 */
[----:B------:R-:W-:Y:S01]  /*54b0*/  HMMA.16816.F32.BF16 R8, R4, R14, R8 ;  /* 0x0000000e0408723c */ /* 0x000fe20000041808 */
[----:B------:R-:W-:Y:S07]  /*54c0*/  LDSM.16.MT88.4 R4, [R239+0x5800] ;  /* 0x00580000ef04783b */ /* 0x000fee0000004200 */
[C---:B---3--:R-:W-:Y:S08]  /*54d0*/  HMMA.16816.F32.BF16 R148, R128.reuse, R144, R148 ;  /* 0x000000908094723c */ /* 0x048ff00000041894 */
[C---:B------:R-:W-:Y:S01]  /*54e0*/  HMMA.16816.F32.BF16 R144, R128.reuse, R146, R136 ;  /* 0x000000928090723c */ /* 0x040fe20000041888 */
[----:B------:R-:W3:Y:S07]  /*54f0*/  LDSM.16.MT88.4 R136, [R237+0x1000] ;  /* 0x00100000ed88783b */ /* 0x000eee0000004200 */
[C---:B-1----:R-:W-:Y:S01]  /*5500*/  HMMA.16816.F32.BF16 R44, R128.reuse, R48, R56 ;  /* 0x00000030802c723c */ /* 0x042fe20000041838 */
[----:B------:R-:W1:Y:S07]  /*5510*/  LDSM.16.MT88.4 R56, [R237+0x2800] ;  /* 0x00280000ed38783b */ /* 0x000e6e0000004200 */
[C---:B------:R-:W-:Y:S01]  /*5520*/  HMMA.16816.F32.BF16 R48, R128.reuse, R50, R64 ;  /* 0x000000328030723c */ /* 0x040fe20000041840 */
[----:B------:R-:W4:Y:S07]  /*5530*/  LDSM.16.MT88.4 R64, [R239+0x2800] ;  /* 0x00280000ef40783b */ /* 0x000f2e0000004200 */
[C---:B---3--:R-:W-:Y:S08]  /*5540*/  HMMA.16816.F32.BF16 R140, R128.reuse, R136, R140 ;  /* 0x00000088808c723c */ /* 0x048ff0000004188c */
[C---:B-1----:R-:W-:Y:S08]  /*5550*/  HMMA.16816.F32.BF16 R52, R128.reuse, R56, R52 ;  /* 0x000000388034723c */ /* 0x042ff00000041834 */
[C---:B------:R-:W-:Y:S08]  /*5560*/  HMMA.16816.F32.BF16 R56, R128.reuse, R58, R60 ;  /* 0x0000003a8038723c */ /* 0x040ff0000004183c */
[C---:B----4-:R-:W-:Y:S01]  /*5570*/  HMMA.16816.F32.BF16 R60, R128.reuse, R64, R72 ;  /* 0x00000040803c723c */ /* 0x050fe20000041848 */
[----:B------:R-:W1:Y:S07]  /*5580*/  LDSM.16.MT88.4 R72, [R236+0x4000] ;  /* 0x00400000ec48783b */ /* 0x000e6e0000004200 */
[C---:B------:R-:W-:Y:S08]  /*5590*/  HMMA.16816.F32.BF16 R64, R128.reuse, R66, R68 ;  /* 0x000000428040723c */ /* 0x040ff00000041844 */
[C---:B------:R-:W-:Y:S08]  /*55a0*/  HMMA.16816.F32.BF16 R136, R128.reuse, R138, R100 ;  /* 0x0000008a8088723c */ /* 0x040ff00000041864 */
[C---:B-1----:R-:W-:Y:S01]  /*55b0*/  HMMA.16816.F32.BF16 R68, R128.reuse, R72, R80 ;  /* 0x000000488044723c */ /* 0x042fe20000041850 */
[----:B------:R-:W1:Y:S07]  /*55c0*/  LDSM.16.MT88.4 R80, [R238+0x4000] ;  /* 0x00400000ee50783b */ /* 0x000e6e0000004200 */
[C---:B------:R-:W-:Y:S08]  /*55d0*/  HMMA.16816.F32.BF16 R72, R128.reuse, R74, R76 ;  /* 0x0000004a8048723c */ /* 0x040ff0000004184c */
[C---:B-1----:R-:W-:Y:S01]  /*55e0*/  HMMA.16816.F32.BF16 R76, R128.reuse, R80, R88 ;  /* 0x00000050804c723c */ /* 0x042fe20000041858 */
[----:B------:R-:W1:Y:S07]  /*55f0*/  LDSM.16.MT88.4 R88, [R237+0x4000] ;  /* 0x00400000ed58783b */ /* 0x000e6e0000004200 */
[C---:B------:R-:W-:Y:S08]  /*5600*/  HMMA.16816.F32.BF16 R80, R128.reuse, R82, R84 ;  /* 0x000000528050723c */ /* 0x040ff00000041854 */
[C---:B-1----:R-:W-:Y:S01]  /*5610*/  HMMA.16816.F32.BF16 R84, R128.reuse, R88, R104 ;  /* 0x000000588054723c */ /* 0x042fe20000041868 */
[----:B------:R-:W1:Y:S07]  /*5620*/  LDSM.16.MT88.4 R104, [R236+0x5800] ;  /* 0x00580000ec68783b */ /* 0x000e6e0000004200 */
[C---:B------:R-:W-:Y:S08]  /*5630*/  HMMA.16816.F32.BF16 R88, R128.reuse, R90, R176 ;  /* 0x0000005a8058723c */ /* 0x040ff000000418b0 */
[C---:B-1----:R-:W-:Y:S08]  /*5640*/  HMMA.16816.F32.BF16 R100, R128.reuse, R104, R124 ;  /* 0x000000688064723c */ /* 0x042ff0000004187c */
[C---:B------:R-:W-:Y:S01]  /*5650*/  HMMA.16816.F32.BF16 R104, R128.reuse, R106, R112 ;  /* 0x0000006a8068723c */ /* 0x040fe20000041870 */
[----:B------:R-:W1:Y:S07]  /*5660*/  LDSM.16.MT88.4 R112, [R238+0x5800] ;  /* 0x00580000ee70783b */ /* 0x000e6e0000004200 */
[C---:B------:R-:W-:Y:S08]  /*5670*/  HMMA.16816.F32.BF16 R124, R128.reuse, R4, R16 ;  /* 0x00000004807c723c */ /* 0x040ff00000041810 */
[C---:B-1----:R-:W-:Y:S08]  /*5680*/  HMMA.16816.F32.BF16 R108, R128.reuse, R112, R108 ;  /* 0x00000070806c723c */ /* 0x042ff0000004186c */
[C---:B------:R-:W-:Y:S01]  /*5690*/  HMMA.16816.F32.BF16 R112, R128.reuse, R114, R120 ;  /* 0x000000728070723c */ /* 0x040fe20000041878 */
[----:B------:R-:W1:Y:S07]  /*56a0*/  LDSM.16.MT88.4 R120, [R237+0x5800] ;  /* 0x00580000ed78783b */ /* 0x000e6e0000004200 */
[C---:B-1----:R-:W-:Y:S08]  /*56b0*/  HMMA.16816.F32.BF16 R116, R128.reuse, R120, R116 ;  /* 0x000000788074723c */ /* 0x042ff00000041874 */
[C---:B------:R-:W-:Y:S08]  /*56c0*/  HMMA.16816.F32.BF16 R120, R128.reuse, R122, R20 ;  /* 0x0000007a8078723c */ /* 0x040ff00000041814 */
[----:B------:R-:W-:Y:S01]  /*56d0*/  HMMA.16816.F32.BF16 R128, R128, R6, R8 ;  /* 0x000000068080723c */ /* 0x000fe20000041808 */
[----:B------:R-:W-:Y:S07]  /*56e0*/  @!UPT UIADD3 URZ, URZ, URZ, URZ ;  /* 0x0000003f3f3ff290 */ /* 0x000fee000fffe03f */
[----:B------:R-:W-:Y:S11]  /*56f0*/  @!P0 BRA `(.L_x_30) ;  /* 0x00002a5000008947 */ /* 0x000ff60003800000 */
[----:B--2---:R-:W2:Y:S04]  /*5700*/  LDL.64 R24, [R1+0x28] ;  /* 0x0000280001187983 */ /* 0x004ea80000100a00 */
[----:B------:R-:W3:Y:S04]  /*5710*/  LDL R26, [R1+0x38] ;  /* 0x00003800011a7983 */ /* 0x000ee80000100800 */
[----:B------:R-:W4:Y:S04]  /*5720*/  LDL.LU R0, [R1+0x4] ;  /* 0x0000040001007983 */ /* 0x000f280000300800 */
[----:B------:R-:W1:Y:S01]  /*5730*/  S2R R27, SR_TID.X ;  /* 0x00000000001b7919 */ /* 0x000e620000002100 */
[----:B------:R-:W-:-:S02]  /*5740*/  LOP3.LUT P0, RZ, R247, 0x2, RZ, 0xc0, !PT ;  /* 0x00000002f7ff7812 */ /* 0x000fc4000780c0ff */
[----:B-1----:R-:W-:Y:S02]  /*5750*/  ISETP.GT.AND P2, PT, R27, 0x7f, PT ;  /* 0x0000007f1b00780c */ /* 0x002fe40003f44270 */
[----:B------:R-:W-:Y:S02]  /*5760*/  ISETP.GE.AND P6, PT, R251, c[0x0][0x1d4], PT ;  /* 0x00007500fb007a0c */ /* 0x000fe40003fc6270 */
[----:B----4-:R-:W-:-:S07]  /*5770*/  LOP3.LUT R0, R0, 0xffffffef, RZ, 0xc0, !PT ;  /* 0xffffffef00007812 */ /* 0x010fce00078ec0ff */
[----:B------:R-:W-:Y:S02]  /*5780*/  @P0 LOP3.LUT R0, R0, 0x10, RZ, 0xfc, !PT ;  /* 0x0000001000000812 */ /* 0x000fe400078efcff */
[----:B---3--:R-:W-:Y:S02]  /*5790*/  ISETP.GE.AND P1, PT, R26, c[0x0][0x1d4], PT ;  /* 0x000075001a007a0c */ /* 0x008fe40003f26270 */
[----:B------:R-:W-:-:S04]  /*57a0*/  LOP3.LUT R0, R0, 0xfffffffb, RZ, 0xc0, !PT ;  /* 0xfffffffb00007812 */ /* 0x000fc800078ec0ff */
[----:B------:R-:W-:Y:S02]  /*57b0*/  @P2 LOP3.LUT R0, R0, 0x4, RZ, 0xfc, !PT ;  /* 0x0000000400002812 */ /* 0x000fe400078efcff */
[----:B------:R-:W-:Y:S02]  /*57c0*/  ISETP.GE.AND P0, PT, R252, c[0x0][0x1d4], PT ;  /* 0x00007500fc007a0c */ /* 0x000fe40003f06270 */
[----:B------:R-:W-:-:S04]  /*57d0*/  LOP3.LUT R0, R0, 0xfffffffd, RZ, 0xc0, !PT ;  /* 0xfffffffd00007812 */ /* 0x000fc800078ec0ff */
[----:B------:R-:W-:-:S04]  /*57e0*/  @P1 LOP3.LUT R0, R0, 0x2, RZ, 0xfc, !PT ;  /* 0x0000000200001812 */ /* 0x000fc800078efcff */
[----:B------:R-:W-:-:S04]  /*57f0*/  LOP3.LUT R0, R0, 0xfffffffe, RZ, 0xc0, !PT ;  /* 0xfffffffe00007812 */ /* 0x000fc800078ec0ff */
[----:B------:R-:W-:Y:S02]  /*5800*/  @P0 LOP3.LUT R0, R0, 0x1, RZ, 0xfc, !PT ;  /* 0x0000000100000812 */ /* 0x000fe400078efcff */
[----:B------:R-:W-:Y:S02]  /*5810*/  LOP3.LUT P0, RZ, R247, 0x4, RZ, 0xc0, !PT ;  /* 0x00000004f7ff7812 */ /* 0x000fe4000780c0ff */
[----:B------:R-:W-:-:S11]  /*5820*/  LOP3.LUT R0, R0, 0xfffffff7, RZ, 0xc0, !PT ;  /* 0xfffffff700007812 */ /* 0x000fd600078ec0ff */
[----:B------:R-:W-:-:S05]  /*5830*/  @P0 LOP3.LUT R0, R0, 0x8, RZ, 0xfc, !PT ;  /* 0x0000000800000812 */ /* 0x000fca00078efcff */
[----:B------:R1:W-:Y:S01]  /*5840*/  STL [R1+0x4], R0 ;  /* 0x0000040001007387 */ /* 0x0003e20000100800 */
[----:B--2---:R-:W-:-:S03]  /*5850*/  ISETP.GE.AND P5, PT, R24, c[0x0][0x1d4], PT ;  /* 0x0000750018007a0c */ /* 0x004fc60003fa6270 */
.L_x_33:
[----:B------:R-:W2:Y:S01]  /*5860*/  LDL.64 R10, [R1+0x20] ;  /* 0x00002000010a7983 */ /* 0x000ea20000100a00 */
[----:B-1----:R-:W-:Y:S01]  /*5870*/  SHF.R.S32.HI R0, RZ, 0x1f, R249 ;  /* 0x0000001fff007819 */ /* 0x002fe200000114f9 */
[C---:B------:R-:W-:Y:S01]  /*5880*/  IMAD.WIDE.U32 R2, R249.reuse, c[0x0][0x208], RZ ;  /* 0x00008200f9027a25 */ /* 0x040fe200078e00ff */
[----:B------:R-:W-:Y:S04]  /*5890*/  DEPBAR.LE SB0, 0x0 ;  /* 0x000080000000791a */ /* 0x000fe80000000000 */
[----:B------:R-:W3:Y:S01]  /*58a0*/  LDL.64 R8, [R1+0x10] ;  /* 0x0000100001087983 */ /* 0x000ee20000100a00 */
[----:B------:R-:W-:Y:S01]  /*58b0*/  IMAD R0, R0, c[0x0][0x208], RZ ;  /* 0x0000820000007a24 */ /* 0x000fe200078e02ff */
[----:B------:R-:W-:Y:S01]  /*58c0*/  WARPSYNC 0xffffffff ;  /* 0xffffffff00007948 */ /* 0x000fe20003800000 */
[----:B------:R-:W-:Y:S01]  /*58d0*/  IMAD.MOV.U32 R4, RZ, RZ, c[0x0][0x208] ;  /* 0x00008200ff047624 */ /* 0x000fe200078e00ff */
[----:B------:R-:W-:Y:S01]  /*58e0*/  BSSY B0, `(.L_x_31) ;  /* 0x00000ef000007945 */ /* 0x000fe20003800000 */
[----:B------:R-:W4:Y:S01]  /*58f0*/  LDL R251, [R1+0x4] ;  /* 0x0000040001fb7983 */ /* 0x000f220000100800 */
[----:B------:R-:W-:Y:S02]  /*5900*/  IMAD R0, R249, c[0x0][0x20c], R0 ;  /* 0x00008300f9007a24 */ /* 0x000fe400078e0200 */
[----:B------:R-:W-:Y:S02]  /*5910*/  IMAD.MOV.U32 R12, RZ, RZ, c[0x0][0x20c] ;  /* 0x00008300ff0c7624 */ /* 0x000fe400078e00ff */
[----:B------:R-:W1:Y:S01]  /*5920*/  S2R R7, SR_TID.X ;  /* 0x0000000000077919 */ /* 0x000e620000002100 */
[----:B------:R-:W-:Y:S02]  /*5930*/  IMAD.IADD R0, R3, 0x1, R0 ;  /* 0x0000000103007824 */ /* 0x000fe400078e0200 */
[----:B------:R-:W-:Y:S02]  /*5940*/  IMAD.WIDE.U32 R2, R2, 0x30, RZ ;  /* 0x0000003002027825 */ /* 0x000fe400078e00ff */
[----:B------:R-:W-:Y:S02]  /*5950*/  BAR.SYNC.DEFER_BLOCKING 0x0 ;  /* 0x0000000000007b1d */ /* 0x000fe40000010000 */
[----:B------:R-:W-:Y:S04]  /*5960*/  IMAD R0, R0, 0x30, RZ ;  /* 0x0000003000007824 */ /* 0x000fe800078e02ff */
[----:B------:R-:W-:Y:S01]  /*5970*/  IMAD.IADD R0, R3, 0x1, R0 ;  /* 0x0000000103007824 */ /* 0x000fe200078e0200 */
[----:B-----5:R-:W-:Y:S05]  /*5980*/  LDSM.16.M88.4 R16, [R134+0x800] ;  /* 0x000800008610783b */ /* 0x020fea0000000200 */
[----:B------:R-:W-:Y:S01]  /*5990*/  LDSM.16.M88.4 R24, [R134+0x1000] ;  /* 0x001000008618783b */ /* 0x000fe20000000200 */
[----:B----4-:R-:W-:Y:S02]  /*59a0*/  LOP3.LUT P3, RZ, R251, 0x1, RZ, 0xc0, !PT ;  /* 0x00000001fbff7812 */ /* 0x010fe4000786c0ff */
[----:B-1----:R-:W-:Y:S02]  /*59b0*/  ISETP.GT.AND P2, PT, R7, 0x7f, PT ;  /* 0x0000007f0700780c */ /* 0x002fe40003f44270 */
[-C--:B--2---:R-:W-:Y:S02]  /*59c0*/  IADD3 R3, P0, R10, R2.reuse, RZ ;  /* 0x000000020a037210 */ /* 0x084fe40007f1e0ff */
[----:B------:R-:W-:Y:S02]  /*59d0*/  SHF.R.S32.HI R252, RZ, 0x1f, R7 ;  /* 0x0000001ffffc7819 */ /* 0x000fe40000011407 */
[----:B------:R-:W-:Y:S01]  /*59e0*/  LOP3.LUT P1, RZ, R251, 0x2, RZ, 0xc0, !PT ;  /* 0x00000002fbff7812 */ /* 0x000fe2000782c0ff */
[--C-:B---3--:R-:W-:Y:S01]  /*59f0*/  IMAD.X R6, R0, 0x1, R9.reuse, P0 ;  /* 0x0000000100067824 */ /* 0x108fe200000e0609 */
[----:B------:R-:W-:Y:S04]  /*5a00*/  LEA.HI R252, R252, R7, RZ, 0x3 ;  /* 0x00000007fcfc7211 */ /* 0x000fe800078f18ff */
[----:B------:R-:W-:Y:S02]  /*5a10*/  LOP3.LUT R252, R252, 0xfffffff8, RZ, 0xc0, !PT ;  /* 0xfffffff8fcfc7812 */ /* 0x000fe400078ec0ff */
[C---:B------:R-:W-:Y:S03]  /*5a20*/  @!P2 LEA R5, P0, R4.reuse, R2, 0x5 ;  /* 0x000000020405a211 */ /* 0x040fe600078028ff */
[----:B------:R-:W-:Y:S01]  /*5a30*/  IMAD.IADD R252, R7, 0x1, -R252 ;  /* 0x0000000107fc7824 */ /* 0x000fe200078e0afc */
[----:B------:R-:W-:Y:S02]  /*5a40*/  @!P2 LEA.HI.X R4, R4, R0, R12, 0x5, P0 ;  /* 0x000000000404a211 */ /* 0x000fe400000f2c0c */
[C---:B------:R-:W-:Y:S02]  /*5a50*/  LEA R2, P0, R3.reuse, c[0x0][0x1f8], 0x1 ;  /* 0x00007e0003027a11 */ /* 0x040fe400078008ff */
[----:B------:R-:W-:Y:S02]  /*5a60*/  LOP3.LUT P4, RZ, R252, 0x2, RZ, 0xc0, !PT ;  /* 0x00000002fcff7812 */ /* 0x000fe4000788c0ff */
[----:B------:R-:W-:Y:S02]  /*5a70*/  LEA.HI.X R3, R3, c[0x0][0x1fc], R6, 0x1, P0 ;  /* 0x00007f0003037a11 */ /* 0x000fe400000f0c06 */
[----:B------:R-:W-:Y:S05]  /*5a80*/  @!P2 IADD3 R0, P0, R5, R10, RZ ;  /* 0x0000000a0500a210 */ /* 0x000fea0007f1e0ff */
[----:B------:R-:W-:Y:S01]  /*5a90*/  @!P2 IMAD.X R4, R4, 0x1, R9, P0 ;  /* 0x000000010404a824 */ /* 0x000fe200000e0609 */
[C---:B------:R-:W-:Y:S01]  /*5aa0*/  @!P2 LEA R246, P0, R0.reuse, c[0x0][0x1f8], 0x1 ;  /* 0x00007e0000f6aa11 */ /* 0x040fe200078008ff */
[----:B------:R-:W1:Y:S03]  /*5ab0*/  LDSM.16.M88.4 R8, [R134] ;  /* 0x000000008608783b */ /* 0x000e660000000200 */
[----:B------:R-:W-:Y:S02]  /*5ac0*/  @!P2 LEA.HI.X R247, R0, c[0x0][0x1fc], R4, 0x1, P0 ;  /* 0x00007f0000f7aa11 */ /* 0x000fe400000f0c04 */
[C---:B------:R-:W-:Y:S02]  /*5ad0*/  IADD3 R0, R134.reuse, 0x20, RZ ;  /* 0x0000002086007810 */ /* 0x040fe40007ffe0ff */
[C---:B------:R-:W-:Y:S05]  /*5ae0*/  @P4 IADD3 R0, R134.reuse, -0x20, RZ ;  /* 0xffffffe086004810 */ /* 0x040fea0007ffe0ff */
[----:B------:R-:W2:Y:S05]  /*5af0*/  LDSM.16.M88.4 R168, [R0] ;  /* 0x0000000000a8783b */ /* 0x000eaa0000000200 */
[----:B------:R-:W3:Y:S05]  /*5b00*/  LDSM.16.M88.4 R172, [R0+0x800] ;  /* 0x0008000000ac783b */ /* 0x000eea0000000200 */
[----:B------:R4:W2:Y:S05]  /*5b10*/  LDSM.16.M88.4 R176, [R0+0x1000] ;  /* 0x0010000000b0783b */ /* 0x0008aa0000000200 */
[----:B------:R-:W-:Y:S01]  /*5b20*/  @!PT LDS RZ, [RZ] ;  /* 0x00000000fffff984 */ /* 0x000fe20000000800 */
[----:B------:R-:W-:Y:S01]  /*5b30*/  @!PT LDS RZ, [RZ] ;  /* 0x00000000fffff984 */ /* 0x000fe20000000800 */
[----:B------:R-:W-:Y:S01]  /*5b40*/  @!PT LDS RZ, [RZ] ;  /* 0x00000000fffff984 */ /* 0x000fe20000000800 */
[----:B------:R2:W-:Y:S05]  /*5b50*/  LDGSTS.E.BYPASS.LTC128B.128 [R248+0x4080], [R2.64], !P5 ;  /* 0x0408000002f87fae */ /* 0x0005ea000e901d46 */
[----:B------:R2:W-:Y:S05]  /*5b60*/  LDGSTS.E.BYPASS.LTC128B.128 [R248+0x5880], [R2.64+0x80], !P6 ;  /* 0x0588008002f87fae */ /* 0x0005ea000f101d46 */
[----:B------:R2:W-:Y:S01]  /*5b70*/  LDGSTS.E.BYPASS.LTC128B.128 [R248+0x7080], [R2.64+0x100], !P3 ;  /* 0x0708010002f87fae */ /* 0x0005e2000d901d46 */
[C---:B-1----:R-:W-:Y:S04]  /*5b80*/  HMMA.16816.F32.BF16 R4, R160.reuse, R8, RZ ;  /* 0x00000008a004723c */ /* 0x042fe800000418ff */
[----:B------:R2:W-:Y:S01]  /*5b90*/  LDGSTS.E.BYPASS.LTC128B.128 [R248+0x8880], [R2.64+0x180], !P1 ;  /* 0x0888018002f87fae */ /* 0x0005e2000c901d46 */
[----:B----4-:R-:W-:Y:S04]  /*5ba0*/  IADD3 R0, R134, 0x40, RZ ;  /* 0x0000004086007810 */ /* 0x010fe80007ffe0ff */
[----:B------:R1:W-:Y:S01]  /*5bb0*/  @!P2 LDGSTS.E.BYPASS.LTC128B.128 [R248+0x5080], [R246.64], !P5 ;  /* 0x05080000f6f8afae */ /* 0x0003e2000e901d46 */
[C---:B------:R-:W-:Y:S04]  /*5bc0*/  HMMA.16816.F32.BF16 R8, R160.reuse, R10, RZ ;  /* 0x0000000aa008723c */ /* 0x040fe800000418ff */
[----:B------:R1:W-:Y:S04]  /*5bd0*/  @!P2 LDGSTS.E.BYPASS.LTC128B.128 [R248+0x6880], [R246.64+0x80], !P6 ;  /* 0x06880080f6f8afae */ /* 0x0003e8000f101d46 */
[C---:B------:R-:W-:Y:S01]  /*5be0*/  HMMA.16816.F32.BF16 R12, R160.reuse, R16, RZ ;  /* 0x00000010a00c723c */ /* 0x040fe200000418ff */
[----:B------:R1:W-:Y:S05]  /*5bf0*/  @!P2 LDGSTS.E.BYPASS.LTC128B.128 [R248+0x8080], [R246.64+0x100], !P3 ;  /* 0x08080100f6f8afae */ /* 0x0003ea000d901d46 */
[----:B------:R1:W-:Y:S01]  /*5c00*/  @!P2 LDGSTS.E.BYPASS.LTC128B.128 [R248+0x9880], [R246.64+0x180], !P1 ;  /* 0x09880180f6f8afae */ /* 0x0003e2000c901d46 */
[----:B------:R-:W-:Y:S01]  /*5c10*/  LOP3.LUT P1, RZ, R252, 0x4, RZ, 0xc0, !PT ;  /* 0x00000004fcff7812 */ /* 0x000fe2000782c0ff */
[C---:B------:R-:W-:Y:S03]  /*5c20*/  HMMA.16816.F32.BF16 R16, R160.reuse, R18, RZ ;  /* 0x00000012a010723c */ /* 0x040fe600000418ff */
[----:B------:R-:W0:Y:S05]  /*5c30*/  LDGDEPBAR ;  /* 0x00000000000079af */ /* 0x000e2a0000000000 */
[C---:B------:R-:W-:Y:S01]  /*5c40*/  HMMA.16816.F32.BF16 R20, R160.reuse, R24, RZ ;  /* 0x00000018a014723c */ /* 0x040fe200000418ff */
[----:B--2---:R-:W2:Y:S03]  /*5c50*/  LDL R2, [R1+0x50] ;  /* 0x0000500001027983 */ /* 0x004ea60000100800 */
[----:B------:R-:W-:Y:S04]  /*5c60*/  @P1 IADD3 R0, R134, -0x40, RZ ;  /* 0xffffffc086001810 */ /* 0x000fe80007ffe0ff */
[----:B------:R-:W-:Y:S08]  /*5c70*/  HMMA.16816.F32.BF16 R24, R160, R26, RZ ;  /* 0x0000001aa018723c */ /* 0x000ff000000418ff */
[C---:B------:R-:W-:Y:S08]  /*5c80*/  HMMA.16816.F32.BF16 R4, R164.reuse, R168, R4 ;  /* 0x000000a8a404723c */ /* 0x040ff00000041804 */
[C---:B------:R-:W-:Y:S01]  /*5c90*/  HMMA.16816.F32.BF16 R8, R164.reuse, R170, R8 ;  /* 0x000000aaa408723c */ /* 0x040fe20000041808 */
[----:B------:R-:W4:Y:S07]  /*5ca0*/  LDSM.16.M88.4 R168, [R0] ;  /* 0x0000000000a8783b */ /* 0x000f2e0000000200 */
[C---:B---3--:R-:W-:Y:S08]  /*5cb0*/  HMMA.16816.F32.BF16 R12, R164.reuse, R172, R12 ;  /* 0x000000aca40c723c */ /* 0x048ff0000004180c */
[C---:B------:R-:W-:Y:S01]  /*5cc0*/  HMMA.16816.F32.BF16 R16, R164.reuse, R174, R16 ;  /* 0x000000aea410723c */ /* 0x040fe20000041810 */
[----:B------:R-:W3:Y:S07]  /*5cd0*/  LDSM.16.M88.4 R172, [R0+0x800] ;  /* 0x0008000000ac783b */ /* 0x000eee0000000200 */
[C---:B------:R-:W-:Y:S08]  /*5ce0*/  HMMA.16816.F32.BF16 R20, R164.reuse, R176, R20 ;  /* 0x000000b0a414723c */ /* 0x040ff00000041814 */
[----:B------:R-:W-:Y:S08]  /*5cf0*/  HMMA.16816.F32.BF16 R24, R164, R178, R24 ;  /* 0x000000b2a418723c */ /* 0x000ff00000041818 */
[C---:B----4-:R-:W-:Y:S08]  /*5d00*/  HMMA.16816.F32.BF16 R4, R180.reuse, R168, R4 ;  /* 0x000000a8b404723c */ /* 0x050ff00000041804 */
[C---:B------:R-:W-:Y:S01]  /*5d10*/  HMMA.16816.F32.BF16 R8, R180.reuse, R170, R8 ;  /* 0x000000aab408723c */ /* 0x040fe20000041808 */
[----:B------:R-:W4:Y:S07]  /*5d20*/  LDSM.16.M88.4 R168, [R0+0x1000] ;  /* 0x0010000000a8783b */ /* 0x000f2e0000000200 */
[C---:B---3--:R-:W-:Y:S08]  /*5d30*/  HMMA.16816.F32.BF16 R12, R180.reuse, R172, R12 ;  /* 0x000000acb40c723c */ /* 0x048ff0000004180c */
[C---:B------:R-:W-:Y:S01]  /*5d40*/  HMMA.16816.F32.BF16 R16, R180.reuse, R174, R16 ;  /* 0x000000aeb410723c */ /* 0x040fe20000041810 */
[----:B------:R-:W3:Y:S07]  /*5d50*/  LDSM.16.M88.4 R172, [R135] ;  /* 0x0000000087ac783b */ /* 0x000eee0000000200 */
[C---:B----4-:R-:W-:Y:S08]  /*5d60*/  HMMA.16816.F32.BF16 R20, R180.reuse, R168, R20 ;  /* 0x000000a8b414723c */ /* 0x050ff00000041814 */
[----:B------:R-:W-:Y:S01]  /*5d70*/  HMMA.16816.F32.BF16 R24, R180, R170, R24 ;  /* 0x000000aab418723c */ /* 0x000fe20000041818 */
[----:B------:R-:W4:Y:S07]  /*5d80*/  LDSM.16.M88.4 R168, [R135+0x800] ;  /* 0x0008000087a8783b */ /* 0x000f2e0000000200 */
[C---:B---3--:R-:W-:Y:S08]  /*5d90*/  HMMA.16816.F32.BF16 R4, R184.reuse, R172, R4 ;  /* 0x000000acb804723c */ /* 0x048ff00000041804 */
[C---:B------:R-:W-:Y:S01]  /*5da0*/  HMMA.16816.F32.BF16 R8, R184.reuse, R174, R8 ;  /* 0x000000aeb808723c */ /* 0x040fe20000041808 */
[----:B------:R-:W3:Y:S07]  /*5db0*/  LDSM.16.M88.4 R172, [R135+0x1000] ;  /* 0x0010000087ac783b */ /* 0x000eee0000000200 */
[C---:B----4-:R-:W-:Y:S08]  /*5dc0*/  HMMA.16816.F32.BF16 R12, R184.reuse, R168, R12 ;  /* 0x000000a8b80c723c */ /* 0x050ff0000004180c */
[C---:B------:R-:W-:Y:S01]  /*5dd0*/  HMMA.16816.F32.BF16 R16, R184.reuse, R170, R16 ;  /* 0x000000aab810723c */ /* 0x040fe20000041810 */
[----:B------:R-:W4:Y:S07]  /*5de0*/  LDSM.16.M88.4 R168, [R134+0x1800] ;  /* 0x0018000086a8783b */ /* 0x000f2e0000000200 */
[C---:B---3--:R-:W-:Y:S08]  /*5df0*/  HMMA.16816.F32.BF16 R20, R184.reuse, R172, R20 ;  /* 0x000000acb814723c */ /* 0x048ff00000041814 */
[----:B------:R-:W-:Y:S01]  /*5e00*/  HMMA.16816.F32.BF16 R24, R184, R174, R24 ;  /* 0x000000aeb818723c */ /* 0x000fe20000041818 */
[----:B------:R-:W3:Y:S07]  /*5e10*/  LDSM.16.M88.4 R172, [R134+0x2000] ;  /* 0x0020000086ac783b */ /* 0x000eee0000000200 */
[C---:B----4-:R-:W-:Y:S08]  /*5e20*/  HMMA.16816.F32.BF16 R4, R188.reuse, R168, R4 ;  /* 0x000000a8bc04723c */ /* 0x050ff00000041804 */
[C---:B------:R-:W-:Y:S01]  /*5e30*/  HMMA.16816.F32.BF16 R8, R188.reuse, R170, R8 ;  /* 0x000000aabc08723c */ /* 0x040fe20000041808 */
[----:B------:R-:W4:Y:S07]  /*5e40*/  LDSM.16.M88.4 R168, [R134+0x2800] ;  /* 0x0028000086a8783b */ /* 0x000f2e0000000200 */
[C---:B---3--:R-:W-:Y:S08]  /*5e50*/  HMMA.16816.F32.BF16 R12, R188.reuse, R172, R12 ;  /* 0x000000acbc0c723c */ /* 0x048ff0000004180c */
[C---:B------:R-:W-:Y:S01]  /*5e60*/  HMMA.16816.F32.BF16 R16, R188.reuse, R174, R16 ;  /* 0x000000aebc10723c */ /* 0x040fe20000041810 */
[----:B------:R-:W3:Y:S07]  /*5e70*/  LDSM.16.M88.4 R172, [R240+0x1800] ;  /* 0x00180000f0ac783b */ /* 0x000eee0000000200 */
[C---:B----4-:R-:W-:Y:S08]  /*5e80*/  HMMA.16816.F32.BF16 R20, R188.reuse, R168, R20 ;  /* 0x000000a8bc14723c */ /* 0x050ff00000041814 */
[----:B------:R-:W-:Y:S01]  /*5e90*/  HMMA.16816.F32.BF16 R24, R188, R170, R24 ;  /* 0x000000aabc18723c */ /* 0x000fe20000041818 */
[----:B------:R-:W4:Y:S07]  /*5ea0*/  LDSM.16.M88.4 R168, [R240+0x2000] ;  /* 0x00200000f0a8783b */ /* 0x000f2e0000000200 */
[C---:B---3--:R-:W-:Y:S08]  /*5eb0*/  HMMA.16816.F32.BF16 R4, R192.reuse, R172, R4 ;  /* 0x000000acc004723c */ /* 0x048ff00000041804 */
[C---:B------:R-:W-:Y:S01]  /*5ec0*/  HMMA.16816.F32.BF16 R8, R192.reuse, R174, R8 ;  /* 0x000000aec008723c */ /* 0x040fe20000041808 */
[----:B------:R-:W3:Y:S02]  /*5ed0*/  LDSM.16.M88.4 R172, [R240+0x2800] ;  /* 0x00280000f0ac783b */ /* 0x000ee40000000200 */
[----:B--2---:R-:W-:Y:S05]  /*5ee0*/  ISETP.GT.AND P4, PT, R249, R2, PT ;  /* 0x00000002f900720c */ /* 0x004fea0003f84270 */
[C---:B----4-:R-:W-:Y:S08]  /*5ef0*/  HMMA.16816.F32.BF16 R12, R192.reuse, R168, R12 ;  /* 0x000000a8c00c723c */ /* 0x050ff0000004180c */
[C---:B------:R-:W-:Y:S01]  /*5f00*/  HMMA.16816.F32.BF16 R16, R192.reuse, R170, R16 ;  /* 0x000000aac010723c */ /* 0x040fe20000041810 */
[----:B------:R-:W2:Y:S07]  /*5f10*/  LDSM.16.M88.4 R168, [R0+0x1800] ;  /* 0x0018000000a8783b */ /* 0x000eae0000000200 */
[C---:B---3--:R-:W-:Y:S08]  /*5f20*/  HMMA.16816.F32.BF16 R20, R192.reuse, R172, R20 ;  /* 0x000000acc014723c */ /* 0x048ff00000041814 */
[----:B------:R-:W-:Y:S01]  /*5f30*/  HMMA.16816.F32.BF16 R24, R192, R174, R24 ;  /* 0x000000aec018723c */ /* 0x000fe20000041818 */
[----:B------:R-:W3:Y:S07]  /*5f40*/  LDSM.16.M88.4 R172, [R0+0x2000] ;  /* 0x0020000000ac783b */ /* 0x000eee0000000200 */
[C---:B--2---:R-:W-:Y:S08]  /*5f50*/  HMMA.16816.F32.BF16 R4, R196.reuse, R168, R4 ;  /* 0x000000a8c404723c */ /* 0x044ff00000041804 */
[C---:B------:R-:W-:Y:S01]  /*5f60*/  HMMA.16816.F32.BF16 R8, R196.reuse, R170, R8 ;  /* 0x000000aac408723c */ /* 0x040fe20000041808 */
[----:B------:R-:W2:Y:S07]  /*5f70*/  LDSM.16.M88.4 R168, [R0+0x2800] ;  /* 0x0028000000a8783b */ /* 0x000eae0000000200 */
[C---:B---3--:R-:W-:Y:S08]  /*5f80*/  HMMA.16816.F32.BF16 R12, R196.reuse, R172, R12 ;  /* 0x000000acc40c723c */ /* 0x048ff0000004180c */
[C---:B------:R-:W-:Y:S01]  /*5f90*/  HMMA.16816.F32.BF16 R16, R196.reuse, R174, R16 ;  /* 0x000000aec410723c */ /* 0x040fe20000041810 */
[----:B------:R-:W3:Y:S07]  /*5fa0*/  LDSM.16.M88.4 R172, [R135+0x1800] ;  /* 0x0018000087ac783b */ /* 0x000eee0000000200 */
[C---:B--2---:R-:W-:Y:S08]  /*5fb0*/  HMMA.16816.F32.BF16 R20, R196.reuse, R168, R20 ;  /* 0x000000a8c414723c */ /* 0x044ff00000041814 */
[----:B------:R-:W-:Y:S01]  /*5fc0*/  HMMA.16816.F32.BF16 R24, R196, R170, R24 ;  /* 0x000000aac418723c */ /* 0x000fe20000041818 */
[----:B------:R-:W2:Y:S07]  /*5fd0*/  LDSM.16.M88.4 R168, [R135+0x2000] ;  /* 0x0020000087a8783b */ /* 0x000eae0000000200 */
[C---:B---3--:R-:W-:Y:S08]  /*5fe0*/  HMMA.16816.F32.BF16 R4, R200.reuse, R172, R4 ;  /* 0x000000acc804723c */ /* 0x048ff00000041804 */
[C---:B------:R-:W-:Y:S01]  /*5ff0*/  HMMA.16816.F32.BF16 R8, R200.reuse, R174, R8 ;  /* 0x000000aec808723c */ /* 0x040fe20000041808 */
[----:B------:R-:W3:Y:S07]  /*6000*/  LDSM.16.M88.4 R172, [R135+0x2800] ;  /* 0x0028000087ac783b */ /* 0x000eee0000000200 */
[C---:B--2---:R-:W-:Y:S08]  /*6010*/  HMMA.16816.F32.BF16 R12, R200.reuse, R168, R12 ;  /* 0x000000a8c80c723c */ /* 0x044ff0000004180c */
        /* <DEDUP_REMOVED lines=61> */
[----:B------:R2:W4:Y:S07]  /*63f0*/  LDSM.16.M88.4 R168, [R0+0x5800] ;  /* 0x0058000000a8783b */ /* 0x00052e0000000200 */
[C---:B---3--:R-:W-:Y:S08]  /*6400*/  HMMA.16816.F32.BF16 R12, R228.reuse, R172, R12 ;  /* 0x000000ace40c723c */ /* 0x048ff0000004180c */
[C---:B------:R-:W-:Y:S01]  /*6410*/  HMMA.16816.F32.BF16 R16, R228.reuse, R174, R16 ;  /* 0x000000aee410723c */ /* 0x040fe20000041810 */
[----:B------:R-:W3:Y:S03]  /*6420*/  LDSM.16.M88.4 R172, [R135+0x4800] ;  /* 0x0048000087ac783b */ /* 0x000ee60000000200 */
[----:B--2---:R-:W-:Y:S04]  /*6430*/  IMAD.MOV.U32 R0, RZ, RZ, R133 ;  /* 0x000000ffff007224 */ /* 0x004fe800078e0085 */
[C---:B----4-:R-:W-:Y:S08]  /*6440*/  HMMA.16816.F32.BF16 R20, R228.reuse, R168, R20 ;  /* 0x000000a8e414723c */ /* 0x050ff00000041814 */
[----:B------:R-:W-:Y:S01]  /*6450*/  HMMA.16816.F32.BF16 R24, R228, R170, R24 ;  /* 0x000000aae418723c */ /* 0x000fe20000041818 */
[----:B------:R-:W2:Y:S07]  /*6460*/  LDSM.16.M88.4 R168, [R135+0x5000] ;  /* 0x0050000087a8783b */ /* 0x000eae0000000200 */
[C---:B---3--:R-:W-:Y:S08]  /*6470*/  HMMA.16816.F32.BF16 R4, R232.reuse, R172, R4 ;  /* 0x000000ace804723c */ /* 0x048ff00000041804 */
[C---:B------:R-:W-:Y:S01]  /*6480*/  HMMA.16816.F32.BF16 R8, R232.reuse, R174, R8 ;  /* 0x000000aee808723c */ /* 0x040fe20000041808 */
[----:B------:R-:W3:Y:S01]  /*6490*/  LDSM.16.M88.4 R172, [R135+0x5800] ;  /* 0x0058000087ac783b */ /* 0x000ee20000000200 */
[----:B------:R-:W-:Y:S04]  /*64a0*/  DEPBAR.LE SB0, 0x0 ;  /* 0x000080000000791a */ /* 0x000fe80000000000 */
[----:B------:R-:W-:Y:S02]  /*64b0*/  BAR.SYNC.DEFER_BLOCKING 0x0 ;  /* 0x0000000000007b1d */ /* 0x000fe40000010000 */
[C---:B--2---:R-:W-:Y:S08]  /*64c0*/  HMMA.16816.F32.BF16 R12, R232.reuse, R168, R12 ;  /* 0x000000a8e80c723c */ /* 0x044ff0000004180c */
[C---:B------:R-:W-:Y:S08]  /*64d0*/  HMMA.16816.F32.BF16 R16, R232.reuse, R170, R16 ;  /* 0x000000aae810723c */ /* 0x040ff00000041810 */
[C---:B---3--:R-:W-:Y:S08]  /*64e0*/  HMMA.16816.F32.BF16 R20, R232.reuse, R172, R20 ;  /* 0x000000ace814723c */ /* 0x048ff00000041814 */
[----:B------:R-:W-:Y:S01]  /*64f0*/  HMMA.16816.F32.BF16 R24, R232, R174, R24 ;  /* 0x000000aee818723c */ /* 0x000fe20000041818 */
[----:B------:R-:W-:Y:S07]  /*6500*/  @!UPT UIADD3 URZ, URZ, URZ, URZ ;  /* 0x0000003f3f3ff290 */ /* 0x000fee000fffe03f */
[----:B------:R-:W-:-:S11]  /*6510*/  @!P4 BRA `(.L_x_32) ;  /* 0x000002b00000c947 */ /* 0x000fd60003800000 */
[----:B-1----:R-:W2:Y:S04]  /*6520*/  LDL.64 R176, [R1+0x18] ;  /* 0x0000180001b07983 */ /* 0x002ea80000100a00 */
[----:B------:R-:W3:Y:S04]  /*6530*/  LDL.64 R246, [R1+0x8] ;  /* 0x0000080001f67983 */ /* 0x000ee80000100a00 */
[----:B------:R-:W1:Y:S02]  /*6540*/  S2R R2, SR_TID.X ;  /* 0x0000000000027919 */ /* 0x000e640000002100 */
[----:B-1----:R-:W-:Y:S04]  /*6550*/  SHF.R.S32.HI R252, RZ, 0x1f, R2 ;  /* 0x0000001ffffc7819 */ /* 0x002fe80000011402 */
[----:B------:R-:W-:Y:S02]  /*6560*/  LEA.HI R252, R252, R2, RZ, 0x3 ;  /* 0x00000002fcfc7211 */ /* 0x000fe400078f18ff */
[----:B------:R-:W-:Y:S02]  /*6570*/  IADD3 R2, R249, -0x1, RZ ;  /* 0xfffffffff9027810 */ /* 0x000fe40007ffe0ff */
[----:B------:R-:W-:Y:S02]  /*6580*/  SHF.R.S32.HI R252, RZ, 0x3, R252 ;  /* 0x00000003fffc7819 */ /* 0x000fe400000114fc */
[----:B------:R-:W-:Y:S05]  /*6590*/  SHF.R.S32.HI R3, RZ, 0x1f, R2 ;  /* 0x0000001fff037819 */ /* 0x000fea0000011402 */
[----:B------:R-:W-:Y:S01]  /*65a0*/  IMAD R168, R3, c[0x0][0x1e0], RZ ;  /* 0x0000780003a87a24 */ /* 0x000fe200078e02ff */
[----:B------:R-:W-:Y:S03]  /*65b0*/  IADD3 R3, -R252, 0x30, RZ ;  /* 0x00000030fc037810 */ /* 0x000fe60007ffe1ff */
[C---:B------:R-:W-:Y:S01]  /*65c0*/  IMAD R168, R2.reuse, c[0x0][0x1e4], R168 ;  /* 0x0000790002a87a24 */ /* 0x040fe200078e02a8 */
[C---:B------:R-:W-:Y:S02]  /*65d0*/  ISETP.GE.AND P0, PT, R3.reuse, 0x21, PT ;  /* 0x000000210300780c */ /* 0x040fe40003f06270 */
[----:B------:R-:W-:Y:S01]  /*65e0*/  ISETP.GE.AND P1, PT, R3, 0x1, PT ;  /* 0x000000010300780c */ /* 0x000fe20003f26270 */
[----:B------:R-:W-:Y:S04]  /*65f0*/  IMAD.WIDE.U32 R2, R2, c[0x0][0x1e0], RZ ;  /* 0x0000780002027a25 */ /* 0x000fe800078e00ff */
[----:B------:R-:W-:Y:S02]  /*6600*/  IMAD.IADD R168, R3, 0x1, R168 ;  /* 0x0000000103a87824 */ /* 0x000fe400078e02a8 */
[----:B------:R-:W-:Y:S04]  /*6610*/  IMAD.WIDE.U32 R2, R2, 0x30, RZ ;  /* 0x0000003002027825 */ /* 0x000fe800078e00ff */
[----:B------:R-:W-:Y:S02]  /*6620*/  @P0 IMAD.MOV.U32 R170, RZ, RZ, c[0x0][0x1e0] ;  /* 0x00007800ffaa0624 */ /* 0x000fe400078e00ff */
[----:B------:R-:W-:Y:S04]  /*6630*/  IMAD R168, R168, 0x30, RZ ;  /* 0x00000030a8a87824 */ /* 0x000fe800078e02ff */
[----:B------:R-:W-:Y:S02]  /*6640*/  IMAD.IADD R3, R3, 0x1, R168 ;  /* 0x0000000103037824 */ /* 0x000fe400078e02a8 */
[----:B------:R-:W-:Y:S01]  /*6650*/  @P0 IMAD.MOV.U32 R168, RZ, RZ, c[0x0][0x1e4] ;  /* 0x00007900ffa80624 */ /* 0x000fe200078e00ff */
[-C--:B--2---:R-:W-:Y:S02]  /*6660*/  @P1 IADD3 R169, P3, R176, R2.reuse, RZ ;  /* 0x00000002b0a91210 */ /* 0x084fe40007f7e0ff */
[C---:B------:R-:W-:Y:S04]  /*6670*/  @P0 LEA R2, P2, R170.reuse, R2, 0x5 ;  /* 0x00000002aa020211 */ /* 0x040fe800078428ff */
[----:B------:R-:W-:Y:S01]  /*6680*/  @P0 LEA.HI.X R168, R170, R3, R168, 0x5, P2 ;  /* 0x00000003aaa80211 */ /* 0x000fe200010f2ca8 */
[--C-:B---3--:R-:W-:Y:S01]  /*6690*/  @P1 IMAD.X R170, R3, 0x1, R247.reuse, P3 ;  /* 0x0000000103aa1824 */ /* 0x108fe200018e06f7 */
[----:B------:R-:W-:Y:S02]  /*66a0*/  @P0 IADD3 R3, P2, R2, R176, RZ ;  /* 0x000000b002030210 */ /* 0x000fe40007f5e0ff */
[----:B------:R-:W-:Y:S03]  /*66b0*/  LOP3.LUT P3, RZ, R251, 0x2, RZ, 0xc0, !PT ;  /* 0x00000002fbff7812 */ /* 0x000fe6000786c0ff */
[----:B------:R-:W-:Y:S01]  /*66c0*/  @P0 IMAD.X R168, R168, 0x1, R247, P2 ;  /* 0x00000001a8a80824 */ /* 0x000fe200010e06f7 */
[C---:B------:R-:W-:Y:S04]  /*66d0*/  @P0 LEA R2, P2, R3.reuse, c[0x0][0x1c8], 0x1 ;  /* 0x0000720003020a11 */ /* 0x040fe800078408ff */
[----:B------:R-:W-:Y:S02]  /*66e0*/  @P0 LEA.HI.X R3, R3, c[0x0][0x1cc], R168, 0x1, P2 ;  /* 0x0000730003030a11 */ /* 0x000fe400010f0ca8 */
[C---:B------:R-:W-:Y:S04]  /*66f0*/  @P1 LEA R168, P2, R169.reuse, c[0x0][0x1c8], 0x1 ;  /* 0x00007200a9a81a11 */ /* 0x040fe800078408ff */
[----:B------:R-:W-:Y:S02]  /*6700*/  @P1 LEA.HI.X R169, R169, c[0x0][0x1cc], R170, 0x1, P2 ;  /* 0x00007300a9a91a11 */ /* 0x000fe400010f0caa */
[----:B------:R-:W-:Y:S03]  /*6710*/  LOP3.LUT P2, RZ, R251, 0x1, RZ, 0xc0, !PT ;  /* 0x00000001fbff7812 */ /* 0x000fe6000784c0ff */
[----:B------:R-:W-:Y:S01]  /*6720*/  @!PT LDS RZ, [RZ] ;  /* 0x00000000fffff984 */ /* 0x000fe20000000800 */
[----:B------:R-:W-:Y:S01]  /*6730*/  @!PT LDS RZ, [RZ] ;  /* 0x00000000fffff984 */ /* 0x000fe20000000800 */
[----:B------:R-:W-:Y:S01]  /*6740*/  @!PT LDS RZ, [RZ] ;  /* 0x00000000fffff984 */ /* 0x000fe20000000800 */
[----:B------:R1:W-:Y:S04]  /*6750*/  @P1 LDGSTS.E.BYPASS.LTC128B.128 [R248+0x14080], [R168.64], !P5 ;  /* 0x14080000a8f81fae */ /* 0x0003e8000e901d46 */
[----:B------:R1:W-:Y:S06]  /*6760*/  @P1 LDGSTS.E.BYPASS.LTC128B.128 [R248+0x15880], [R168.64+0x80], !P6 ;  /* 0x15880080a8f81fae */ /* 0x0003ec000f101d46 */
[----:B------:R1:W-:Y:S04]  /*6770*/  @P1 LDGSTS.E.BYPASS.LTC128B.128 [R248+0x17080], [R168.64+0x100], !P2 ;  /* 0x17080100a8f81fae */ /* 0x0003e8000d101d46 */
[----:B------:R1:W-:Y:S04]  /*6780*/  @P1 LDGSTS.E.BYPASS.LTC128B.128 [R248+0x18880], [R168.64+0x180], !P3 ;  /* 0x18880180a8f81fae */ /* 0x0003e8000d901d46 */
[----:B------:R1:W-:Y:S04]  /*6790*/  @P0 LDGSTS.E.BYPASS.LTC128B.128 [R248+0x15080], [R2.64], !P5 ;  /* 0x1508000002f80fae */ /* 0x0003e8000e901d46 */
[----:B------:R1:W-:Y:S04]  /*67a0*/  @P0 LDGSTS.E.BYPASS.LTC128B.128 [R248+0x16880], [R2.64+0x80], !P6 ;  /* 0x1688008002f80fae */ /* 0x0003e8000f101d46 */
[----:B------:R1:W-:Y:S04]  /*67b0*/  @P0 LDGSTS.E.BYPASS.LTC128B.128 [R248+0x18080], [R2.64+0x100], !P2 ;  /* 0x1808010002f80fae */ /* 0x0003e8000d101d46 */
[----:B------:R1:W-:Y:S02]  /*67c0*/  @P0 LDGSTS.E.BYPASS.LTC128B.128 [R248+0x19880], [R2.64+0x180], !P3 ;  /* 0x1988018002f80fae */ /* 0x0003e4000d901d46 */
.L_x_32:
[----:B-1----:R-:W-:Y:S05]  /*67d0*/  BSYNC B0 ;  /* 0x0000000000007941 */ /* 0x002fea0003800000 */
.L_x_31:
[----:B------:R-:W-:Y:S01]  /*67e0*/  FMNMX.FTZ R2, R4, R133, !PT ;  /* 0x0000008504027209 */ /* 0x000fe20007810000 */
[----:B------:R-:W2:Y:S01]  /*67f0*/  LDL.LU R169, [R1] ;  /* 0x0000000001a97983 */ /* 0x000ea20000300800 */
[----:B------:R-:W-:Y:S02]  /*6800*/  IADD3 R249, R249, -0x1, RZ ;  /* 0xfffffffff9f97810 */ /* 0x000fe40007ffe0ff */
[----:B------:R-:W-:Y:S01]  /*6810*/  FMNMX.FTZ R2, R5, R2, !PT ;  /* 0x0000000205027209 */ /* 0x000fe20007810000 */
[----:B------:R-:W0:Y:S03]  /*6820*/  LDGDEPBAR ;  /* 0x00000000000079af */ /* 0x000e260000000000 */
        /* <DEDUP_REMOVED lines=9> */
[----:B------:R-:W-:Y:S05]  /*68c0*/  FMNMX.FTZ R2, R25, R2, !PT ;  /* 0x0000000219027209 */ /* 0x000fea0007810000 */
[----:B------:R-:W1:Y:S02]  /*68d0*/  SHFL.BFLY PT, R3, R2, 0x2, 0x1f ;  /* 0x0c401f0002037f89 */ /* 0x000e6400000e0000 */
[----:B-1----:R-:W-:Y:S06]  /*68e0*/  FMNMX.FTZ R2, R2, R3, !PT ;  /* 0x0000000302027209 */ /* 0x002fec0007810000 */
[----:B------:R-:W1:Y:S02]  /*68f0*/  SHFL.BFLY PT, R3, R2, 0x1, 0x1f ;  /* 0x0c201f0002037f89 */ /* 0x000e6400000e0000 */
[----:B-1----:R-:W-:Y:S05]  /*6900*/  FMNMX.FTZ R133, R2, R3, !PT ;  /* 0x0000000302857209 */ /* 0x002fea0007810000 */
[C---:B------:R-:W-:Y:S02]  /*6910*/  FADD.FTZ R0, -R133.reuse, R0 ;  /* 0x0000000085007221 */ /* 0x040fe40000010100 */
[----:B------:R-:W-:Y:S02]  /*6920*/  FMUL.FTZ R2, R133, c[0x0][0x2d0] ;  /* 0x0000b40085027a20 */ /* 0x000fe40000410000 */
[----:B------:R-:W-:Y:S02]  /*6930*/  FMUL.FTZ R0, R0, c[0x0][0x2d0] ;  /* 0x0000b40000007a20 */ /* 0x000fe40000410000 */
[--C-:B------:R-:W-:Y:S02]  /*6940*/  FFMA.FTZ R168, R4, c[0x0][0x2d0], -R2.reuse ;  /* 0x0000b40004a87a23 */ /* 0x100fe40000010802 */
[----:B------:R1:W3:Y:S01]  /*6950*/  MUFU.EX2 R3, R0 ;  /* 0x0000000000037308 */ /* 0x0002e20000000800 */
[--C-:B------:R-:W-:Y:S02]  /*6960*/  FFMA.FTZ R178, R16, c[0x0][0x2d0], -R2.reuse ;  /* 0x0000b40010b27a23 */ /* 0x100fe40000010802 */
        /* <DEDUP_REMOVED lines=9> */
[----:B------:R-:W4:Y:S01]  /*6a00*/  MUFU.EX2 R8, R168 ;  /* 0x000000a800087308 */ /* 0x000f220000000800 */
[----:B-1----:R-:W-:Y:S02]  /*6a10*/  FFMA.FTZ R0, R9, c[0x0][0x2d0], -R2 ;  /* 0x0000b40009007a23 */ /* 0x002fe40000010802 */
[C---:B---3--:R-:W-:Y:S01]  /*6a20*/  FMUL.FTZ R12, R3.reuse, R148 ;  /* 0x00000094030c7220 */ /* 0x048fe20000410000 */
[----:B------:R-:W-:Y:S01]  /*6a30*/  MOV R148, R20 ;  /* 0x0000001400947202 */ /* 0x000fe20000000f00 */
[C---:B------:R-:W-:Y:S02]  /*6a40*/  FMUL.FTZ R13, R3.reuse, R149 ;  /* 0x00000095030d7220 */ /* 0x040fe40000410000 */
[C---:B------:R-:W-:Y:S03]  /*6a50*/  FMUL.FTZ R16, R3.reuse, R144 ;  /* 0x0000009003107220 */ /* 0x040fe60000410000 */
[----:B------:R4:W-:Y:S01]  /*6a60*/  MUFU.EX2 R2, R0 ;  /* 0x0000000000027308 */ /* 0x0009e20000000800 */
[C---:B------:R-:W-:Y:S02]  /*6a70*/  FMUL.FTZ R17, R3.reuse, R145 ;  /* 0x0000009103117220 */ /* 0x040fe40000410000 */
[C---:B------:R-:W-:Y:S02]  /*6a80*/  FMUL.FTZ R20, R3.reuse, R140 ;  /* 0x0000008c03147220 */ /* 0x040fe40000410000 */
[C---:B------:R-:W-:Y:S02]  /*6a90*/  FMUL.FTZ R28, R3.reuse, R28 ;  /* 0x0000001c031c7220 */ /* 0x040fe40000410000 */
[C---:B------:R-:W-:Y:S02]  /*6aa0*/  FMUL.FTZ R29, R3.reuse, R29 ;  /* 0x0000001d031d7220 */ /* 0x040fe40000410000 */
[C---:B------:R-:W-:Y:S01]  /*6ab0*/  FMUL.FTZ R32, R3.reuse, R32 ;  /* 0x0000002003207220 */ /* 0x040fe20000410000 */
[----:B------:R-:W1:Y:S01]  /*6ac0*/  MUFU.EX2 R5, R5 ;  /* 0x0000000500057308 */ /* 0x000e620000000800 */
[C---:B------:R-:W-:Y:S02]  /*6ad0*/  FMUL.FTZ R33, R3.reuse, R33 ;  /* 0x0000002103217220 */ /* 0x040fe40000410000 */
[C---:B------:R-:W-:Y:S02]  /*6ae0*/  FMUL.FTZ R36, R3.reuse, R36 ;  /* 0x0000002403247220 */ /* 0x040fe40000410000 */
[C---:B------:R-:W-:Y:S02]  /*6af0*/  FMUL.FTZ R37, R3.reuse, R37 ;  /* 0x0000002503257220 */ /* 0x040fe40000410000 */
[C---:B------:R-:W-:Y:S02]  /*6b00*/  FMUL.FTZ R40, R3.reuse, R40 ;  /* 0x0000002803287220 */ /* 0x040fe40000410000 */
[C---:B------:R-:W-:Y:S01]  /*6b10*/  FMUL.FTZ R41, R3.reuse, R41 ;  /* 0x0000002903297220 */ /* 0x040fe20000410000 */
[----:B------:R-:W3:Y:S01]  /*6b20*/  MUFU.EX2 R4, R4 ;  /* 0x0000000400047308 */ /* 0x000ee20000000800 */
[C---:B------:R-:W-:Y:S02]  /*6b30*/  FMUL.FTZ R44, R3.reuse, R44 ;  /* 0x0000002c032c7220 */ /* 0x040fe40000410000 */
[C---:B------:R-:W-:Y:S02]  /*6b40*/  FMUL.FTZ R45, R3.reuse, R45 ;  /* 0x0000002d032d7220 */ /* 0x040fe40000410000 */
[C---:B----4-:R-:W-:Y:S02]  /*6b50*/  FFMA.FTZ R0, R3.reuse, R250, R8 ;  /* 0x000000fa03007223 */ /* 0x050fe40000010008 */
[C---:B------:R-:W-:Y:S02]  /*6b60*/  FMUL.FTZ R48, R3.reuse, R48 ;  /* 0x0000003003307220 */ /* 0x040fe40000410000 */
[C---:B------:R-:W-:Y:S01]  /*6b70*/  FMUL.FTZ R49, R3.reuse, R49 ;  /* 0x0000003103317220 */ /* 0x040fe20000410000 */
[----:B------:R-:W-:Y:S01]  /*6b80*/  MUFU.EX2 R145, R178 ;  /* 0x000000b200917308 */ /* 0x000fe20000000800 */
[C---:B------:R-:W-:Y:S02]  /*6b90*/  FMUL.FTZ R52, R3.reuse, R52 ;  /* 0x0000003403347220 */ /* 0x040fe40000410000 */
[----:B------:R-:W-:Y:S01]  /*6ba0*/  FMUL.FTZ R53, R3, R53 ;  /* 0x0000003503357220 */ /* 0x000fe20000410000 */
[C---:B-1----:R-:W-:Y:S01]  /*6bb0*/  F2FP.BF16.PACK_AB R168, R5.reuse, R8 ;  /* 0x0000000805a8723e */ /* 0x042fe200000010ff */
[----:B------:R-:W-:Y:S02]  /*6bc0*/  FADD.FTZ R0, R5, R0 ;  /* 0x0000000005007221 */ /* 0x000fe40000010000 */
[C---:B------:R-:W-:Y:S01]  /*6bd0*/  FMUL.FTZ R5, R3.reuse, R157 ;  /* 0x0000009d03057220 */ /* 0x040fe20000410000 */
[----:B------:R-:W-:Y:S01]  /*6be0*/  MOV R157, R25 ;  /* 0x00000019009d7202 */ /* 0x000fe20000000f00 */
[C---:B------:R-:W-:Y:S01]  /*6bf0*/  FMUL.FTZ R25, R3.reuse, R137 ;  /* 0x0000008903197220 */ /* 0x040fe20000410000 */
[----:B------:R-:W-:Y:S01]  /*6c00*/  MUFU.EX2 R144, R177 ;  /* 0x000000b100907308 */ /* 0x000fe20000000800 */
[C---:B------:R-:W-:Y:S01]  /*6c10*/  FMUL.FTZ R8, R3.reuse, R152 ;  /* 0x0000009803087220 */ /* 0x040fe20000410000 */
[----:B------:R-:W-:Y:S01]  /*6c20*/  MOV R152, R24 ;  /* 0x0000001800987202 */ /* 0x000fe20000000f00 */
[C---:B------:R-:W-:Y:S01]  /*6c30*/  FMUL.FTZ R24, R3.reuse, R136 ;  /* 0x0000008803187220 */ /* 0x040fe20000410000 */
[----:B---3--:R-:W-:Y:S01]  /*6c40*/  F2FP.BF16.PACK_AB R170, R2, R4 ;  /* 0x0000000402aa723e */ /* 0x008fe200000010ff */
[----:B------:R-:W-:Y:S02]  /*6c50*/  FADD.FTZ R0, R4, R0 ;  /* 0x0000000004007221 */ /* 0x000fe40000010000 */
[C---:B------:R-:W-:Y:S02]  /*6c60*/  FMUL.FTZ R56, R3.reuse, R56 ;  /* 0x0000003803387220 */ /* 0x040fe40000410000 */
[----:B------:R-:W-:Y:S01]  /*6c70*/  FADD.FTZ R247, R2, R0 ;  /* 0x0000000002f77221 */ /* 0x000fe20000010000 */
[----:B------:R-:W-:Y:S01]  /*6c80*/  FMNMX.FTZ R0, R6, R132, !PT ;  /* 0x0000008406007209 */ /* 0x000fe20007810000 */
[C---:B------:R-:W-:Y:S02]  /*6c90*/  FMUL.FTZ R57, R3.reuse, R57 ;  /* 0x0000003903397220 */ /* 0x040fe40000410000 */
[----:B------:R-:W-:Y:S01]  /*6ca0*/  FMUL.FTZ R60, R3, R60 ;  /* 0x0000003c033c7220 */ /* 0x000fe20000410000 */
[----:B------:R-:W-:Y:S01]  /*6cb0*/  FMNMX.FTZ R0, R7, R0, !PT ;  /* 0x0000000007007209 */ /* 0x000fe20007810000 */
[C---:B------:R-:W-:Y:S02]  /*6cc0*/  FMUL.FTZ R61, R3.reuse, R61 ;  /* 0x0000003d033d7220 */ /* 0x040fe40000410000 */
[C---:B------:R-:W-:Y:S01]  /*6cd0*/  FMUL.FTZ R64, R3.reuse, R64 ;  /* 0x0000004003407220 */ /* 0x040fe20000410000 */
        /* <DEDUP_REMOVED lines=29> */
[C---:B------:R-:W-:Y:S02]  /*6eb0*/  FMUL.FTZ R104, R3.reuse, R104 ;  /* 0x0000006803687220 */ /* 0x040fe40000410000 */
[----:B------:R-:W1:Y:S01]  /*6ec0*/  SHFL.BFLY PT, R2, R0, 0x2, 0x1f ;  /* 0x0c401f0000027f89 */ /* 0x000e6200000e0000 */
        /* <DEDUP_REMOVED lines=11> */
[C---:B------:R-:W-:Y:S01]  /*6f80*/  FMUL.FTZ R128, R3.reuse, R128 ;  /* 0x0000008003807220 */ /* 0x040fe20000410000 */
[----:B-1----:R-:W-:Y:S01]  /*6f90*/  FMNMX.FTZ R0, R0, R2, !PT ;  /* 0x0000000200007209 */ /* 0x002fe20007810000 */
[----:B------:R-:W-:Y:S04]  /*6fa0*/  FMUL.FTZ R129, R3, R129 ;  /* 0x0000008103817220 */ /* 0x000fe80000410000 */
[----:B------:R-:W1:Y:S02]  /*6fb0*/  SHFL.BFLY PT, R2, R0, 0x1, 0x1f ;  /* 0x0c201f0000027f89 */ /* 0x000e6400000e0000 */
[----:B-1----:R-:W-:Y:S05]  /*6fc0*/  FMNMX.FTZ R2, R0, R2, !PT ;  /* 0x0000000200027209 */ /* 0x002fea0007810000 */
[C---:B------:R-:W-:Y:S02]  /*6fd0*/  FADD.FTZ R0, -R2.reuse, R132 ;  /* 0x0000008402007221 */ /* 0x040fe40000010100 */
[----:B------:R-:W-:Y:S02]  /*6fe0*/  FMUL.FTZ R4, R2, c[0x0][0x2d0] ;  /* 0x0000b40002047a20 */ /* 0x000fe40000410000 */
[----:B------:R-:W-:Y:S02]  /*6ff0*/  FMUL.FTZ R0, R0, c[0x0][0x2d0] ;  /* 0x0000b40000007a20 */ /* 0x000fe40000410000 */
[--C-:B------:R-:W-:Y:S02]  /*7000*/  FFMA.FTZ R6, R6, c[0x0][0x2d0], -R4.reuse ;  /* 0x0000b40006067a23 */ /* 0x100fe40000010804 */
[--C-:B------:R-:W-:Y:S02]  /*7010*/  FFMA.FTZ R7, R7, c[0x0][0x2d0], -R4.reuse ;  /* 0x0000b40007077a23 */ /* 0x100fe40000010804 */
[----:B------:R-:W1:Y:S01]  /*7020*/  MUFU.EX2 R0, R0 ;  /* 0x0000000000007308 */ /* 0x000e620000000800 */
[--C-:B------:R-:W-:Y:S02]  /*7030*/  FFMA.FTZ R252, R26, c[0x0][0x2d0], -R4.reuse ;  /* 0x0000b4001afc7a23 */ /* 0x100fe40000010804 */
[--C-:B------:R-:W-:Y:S02]  /*7040*/  FFMA.FTZ R9, R27, c[0x0][0x2d0], -R4.reuse ;  /* 0x0000b4001b097a23 */ /* 0x100fe40000010804 */
[--C-:B------:R-:W-:Y:S02]  /*7050*/  FFMA.FTZ R171, R10, c[0x0][0x2d0], -R4.reuse ;  /* 0x0000b4000aab7a23 */ /* 0x100fe40000010804 */
[--C-:B------:R-:W-:Y:S02]  /*7060*/  FFMA.FTZ R172, R11, c[0x0][0x2d0], -R4.reuse ;  /* 0x0000b4000bac7a23 */ /* 0x100fe40000010804 */
[--C-:B------:R-:W-:Y:S01]  /*7070*/  FFMA.FTZ R175, R18, c[0x0][0x2d0], -R4.reuse ;  /* 0x0000b40012af7a23 */ /* 0x100fe20000010804 */
[----:B------:R-:W2:Y:S01]  /*7080*/  MUFU.EX2 R6, R6 ;  /* 0x0000000600067308 */ /* 0x000ea20000000800 */
[--C-:B------:R-:W-:Y:S02]  /*7090*/  FFMA.FTZ R176, R19, c[0x0][0x2d0], -R4.reuse ;  /* 0x0000b40013b07a23 */ /* 0x100fe40000010804 */
[--C-:B------:R-:W-:Y:S02]  /*70a0*/  FFMA.FTZ R251, R22, c[0x0][0x2d0], -R4.reuse ;  /* 0x0000b40016fb7a23 */ /* 0x100fe40000010804 */
[--C-:B------:R-:W-:Y:S02]  /*70b0*/  FFMA.FTZ R250, R23, c[0x0][0x2d0], -R4.reuse ;  /* 0x0000b40017fa7a23 */ /* 0x100fe40000010804 */
[--C-:B------:R-:W-:Y:S02]  /*70c0*/  FFMA.FTZ R174, R14, c[0x0][0x2d0], -R4.reuse ;  /* 0x0000b4000eae7a23 */ /* 0x100fe40000010804 */
[----:B------:R-:W-:Y:S01]  /*70d0*/  FFMA.FTZ R173, R15, c[0x0][0x2d0], -R4 ;  /* 0x0000b4000fad7a23 */ /* 0x000fe20000010804 */
[----:B------:R-:W3:Y:S01]  /*70e0*/  MUFU.EX2 R7, R7 ;  /* 0x0000000700077308 */ /* 0x000ee20000000800 */
[C---:B-1----:R-:W-:Y:S02]  /*70f0*/  FMUL.FTZ R26, R0.reuse, R138 ;  /* 0x0000008a001a7220 */ /* 0x042fe40000410000 */
[C---:B------:R-:W-:Y:S02]  /*7100*/  FMUL.FTZ R27, R0.reuse, R139 ;  /* 0x0000008b001b7220 */ /* 0x040fe40000410000 */
[----:B------:R-:W1:Y:S01]  /*7110*/  LDSM.16.MT88.4 R136, [R236] ;  /* 0x00000000ec88783b */ /* 0x000e620000004200 */
[C---:B------:R-:W-:Y:S04]  /*7120*/  FMUL.FTZ R10, R0.reuse, R154 ;  /* 0x0000009a000a7220 */ /* 0x040fe80000410000 */
[----:B------:R-:W-:Y:S01]  /*7130*/  MUFU.EX2 R178, R173 ;  /* 0x000000ad00b27308 */ /* 0x000fe20000000800 */
[C---:B------:R-:W-:Y:S02]  /*7140*/  FMUL.FTZ R11, R0.reuse, R155 ;  /* 0x0000009b000b7220 */ /* 0x040fe40000410000 */
[C---:B------:R-:W-:Y:S02]  /*7150*/  FMUL.FTZ R18, R0.reuse, R146 ;  /* 0x0000009200127220 */ /* 0x040fe40000410000 */
[C---:B--2---:R-:W-:Y:S02]  /*7160*/  FFMA.FTZ R4, R0.reuse, R169, R6 ;  /* 0x000000a900047223 */ /* 0x044fe40000010006 */
[C---:B------:R-:W-:Y:S02]  /*7170*/  FMUL.FTZ R19, R0.reuse, R147 ;  /* 0x0000009300137220 */ /* 0x040fe40000410000 */
[C---:B------:R-:W-:Y:S01]  /*7180*/  FMUL.FTZ R22, R0.reuse, R142 ;  /* 0x0000008e00167220 */ /* 0x040fe20000410000 */
[----:B------:R-:W-:Y:S01]  /*7190*/  MUFU.EX2 R177, R175 ;  /* 0x000000af00b17308 */ /* 0x000fe20000000800 */
[C---:B------:R-:W-:Y:S02]  /*71a0*/  FMUL.FTZ R23, R0.reuse, R143 ;  /* 0x0000008f00177220 */ /* 0x040fe40000410000 */
[C---:B------:R-:W-:Y:S01]  /*71b0*/  FMUL.FTZ R14, R0.reuse, R150 ;  /* 0x00000096000e7220 */ /* 0x040fe20000410000 */
[C---:B---3--:R-:W-:Y:S01]  /*71c0*/  F2FP.BF16.PACK_AB R169, R7.reuse, R6 ;  /* 0x0000000607a9723e */ /* 0x048fe200000010ff */
[C---:B------:R-:W-:Y:S02]  /*71d0*/  FMUL.FTZ R6, R0.reuse, R158 ;  /* 0x0000009e00067220 */ /* 0x040fe40000410000 */
[C---:B------:R-:W-:Y:S02]  /*71e0*/  FMUL.FTZ R15, R0.reuse, R151 ;  /* 0x00000097000f7220 */ /* 0x040fe40000410000 */
[C---:B------:R-:W-:Y:S01]  /*71f0*/  FMUL.FTZ R30, R0.reuse, R30 ;  /* 0x0000001e001e7220 */ /* 0x040fe20000410000 */
[----:B------:R-:W-:Y:S01]  /*7200*/  MUFU.EX2 R151, R172 ;  /* 0x000000ac00977308 */ /* 0x000fe20000000800 */
[C---:B------:R-:W-:Y:S02]  /*7210*/  FMUL.FTZ R31, R0.reuse, R31 ;  /* 0x0000001f001f7220 */ /* 0x040fe40000410000 */
[C---:B------:R-:W-:Y:S02]  /*7220*/  FMUL.FTZ R34, R0.reuse, R34 ;  /* 0x0000002200227220 */ /* 0x040fe40000410000 */
        /* <DEDUP_REMOVED lines=50> */
[----:B------:R-:W-:Y:S02]  /*7550*/  FADD.FTZ R132, R7, R4 ;  /* 0x0000000407847221 */ /* 0x000fe40000010000 */
[C---:B------:R-:W-:Y:S02]  /*7560*/  FMUL.FTZ R7, R0.reuse, R159 ;  /* 0x0000009f00077220 */ /* 0x040fe40000410000 */
[C---:B------:R-:W-:Y:S02]  /*7570*/  FMUL.FTZ R126, R0.reuse, R126 ;  /* 0x0000007e007e7220 */ /* 0x040fe40000410000 */
[C---:B------:R-:W-:Y:S02]  /*7580*/  FMUL.FTZ R127, R0.reuse, R127 ;  /* 0x0000007f007f7220 */ /* 0x040fe40000410000 */
[C---:B------:R-:W-:Y:S02]  /*7590*/  FMUL.FTZ R130, R0.reuse, R130 ;  /* 0x0000008200827220 */ /* 0x040fe40000410000 */
[----:B------:R-:W-:Y:S02]  /*75a0*/  FMUL.FTZ R131, R0, R131 ;  /* 0x0000008300837220 */ /* 0x000fe40000410000 */
[----:B------:R-:W2:Y:S01]  /*75b0*/  MUFU.EX2 R0, R171 ;  /* 0x000000ab00007308 */ /* 0x000ea20000000800 */
[C---:B------:R-:W-:Y:S01]  /*75c0*/  FMUL.FTZ R4, R3.reuse, R156 ;  /* 0x0000009c03047220 */ /* 0x040fe20000410000 */
[----:B------:R-:W-:Y:S01]  /*75d0*/  MOV R156, R9 ;  /* 0x00000009009c7202 */ /* 0x000fe20000000f00 */
[C---:B------:R-:W-:Y:S01]  /*75e0*/  FMUL.FTZ R9, R3.reuse, R153 ;  /* 0x0000009903097220 */ /* 0x040fe20000410000 */
[----:B------:R-:W-:Y:S01]  /*75f0*/  MOV R153, R21 ;  /* 0x0000001500997202 */ /* 0x000fe20000000f00 */
[----:B------:R-:W-:Y:S02]  /*7600*/  FMUL.FTZ R21, R3, R141 ;  /* 0x0000008d03157220 */ /* 0x000fe40000410000 */
[----:B------:R-:W-:Y:S03]  /*7610*/  LDSM.16.MT88.4 R140, [R236+0x800] ;  /* 0x00080000ec8c783b */ /* 0x000fe60000004200 */
[----:B------:R-:W-:Y:S10]  /*7620*/  MUFU.EX2 R3, R179 ;  /* 0x000000b300037308 */ /* 0x000ff40000000800 */
[----:B------:R-:W-:Y:S01]  /*7630*/  MUFU.EX2 R173, R156 ;  /* 0x0000009c00ad7308 */ /* 0x000fe20000000800 */
[----:B--2---:R-:W-:Y:S01]  /*7640*/  F2FP.BF16.PACK_AB R171, R151, R0 ;  /* 0x0000000097ab723e */ /* 0x004fe200000010ff */
[----:B------:R-:W-:Y:S08]  /*7650*/  FADD.FTZ R149, R0, R132 ;  /* 0x0000008400957221 */ /* 0x000ff00000010000 */
[----:B------:R-:W2:Y:S01]  /*7660*/  MUFU.EX2 R132, R246 ;  /* 0x000000f600847308 */ /* 0x000ea20000000800 */
[C---:B-1----:R-:W-:Y:S08]  /*7670*/  HMMA.16816.F32.BF16 R4, R168.reuse, R136, R4 ;  /* 0x00000088a804723c */ /* 0x042ff00000041804 */
[C---:B------:R-:W-:Y:S01]  /*7680*/  HMMA.16816.F32.BF16 R8, R168.reuse, R138, R8 ;  /* 0x0000008aa808723c */ /* 0x040fe20000041808 */
[----:B------:R-:W1:Y:S03]  /*7690*/  LDSM.16.MT88.4 R136, [R238] ;  /* 0x00000000ee88783b */ /* 0x000e660000004200 */
[----:B--2---:R-:W-:Y:S04]  /*76a0*/  FADD.FTZ R0, R132, R247 ;  /* 0x000000f784007221 */ /* 0x004fe80000010000 */
[----:B------:R-:W-:Y:S04]  /*76b0*/  FADD.FTZ R0, R3, R0 ;  /* 0x0000000003007221 */ /* 0x000fe80000010000 */
[----:B------:R-:W-:Y:S04]  /*76c0*/  FADD.FTZ R0, R145, R0 ;  /* 0x0000000091007221 */ /* 0x000fe80000010000 */
[----:B------:R-:W-:Y:S01]  /*76d0*/  FADD.FTZ R0, R144, R0 ;  /* 0x0000000090007221 */ /* 0x000fe20000010000 */
[C---:B-1----:R-:W-:Y:S08]  /*76e0*/  HMMA.16816.F32.BF16 R12, R168.reuse, R136, R12 ;  /* 0x00000088a80c723c */ /* 0x042ff0000004180c */
[C---:B------:R-:W-:Y:S01]  /*76f0*/  HMMA.16816.F32.BF16 R16, R168.reuse, R138, R16 ;  /* 0x0000008aa810723c */ /* 0x040fe20000041810 */
[----:B------:R-:W1:Y:S07]  /*7700*/  LDSM.16.MT88.4 R136, [R237] ;  /* 0x00000000ed88783b */ /* 0x000e6e0000004200 */
[C---:B-1----:R-:W-:Y:S08]  /*7710*/  HMMA.16816.F32.BF16 R20, R168.reuse, R136, R20 ;  /* 0x00000088a814723c */ /* 0x042ff00000041814 */
[C---:B------:R-:W-:Y:S01]  /*7720*/  HMMA.16816.F32.BF16 R24, R168.reuse, R138, R24 ;  /* 0x0000008aa818723c */ /* 0x040fe20000041818 */
[----:B------:R-:W1:Y:S07]  /*7730*/  LDSM.16.MT88.4 R136, [R241] ;  /* 0x00000000f188783b */ /* 0x000e6e0000004200 */
[C---:B-1----:R-:W-:Y:S08]  /*7740*/  HMMA.16816.F32.BF16 R28, R168.reuse, R136, R28 ;  /* 0x00000088a81c723c */ /* 0x042ff0000004181c */
[C---:B------:R-:W-:Y:S01]  /*7750*/  HMMA.16816.F32.BF16 R32, R168.reuse, R138, R32 ;  /* 0x0000008aa820723c */ /* 0x040fe20000041820 */
[----:B------:R-:W1:Y:S07]  /*7760*/  LDSM.16.MT88.4 R136, [R236+0x1800] ;  /* 0x00180000ec88783b */ /* 0x000e6e0000004200 */
        /* <DEDUP_REMOVED lines=33> */
[C---:B-1----:R-:W-:Y:S07]  /*7980*/  HMMA.16816.F32.BF16 R124, R168.reuse, R136, R124 ;  /* 0x00000088a87c723c */ /* 0x042fee000004187c */
[----:B------:R-:W-:Y:S01]  /*7990*/  F2FP.BF16.PACK_AB R136, R3, R132 ;  /* 0x000000840388723e */ /* 0x000fe200000010ff */
[----:B------:R-:W-:Y:S01]  /*79a0*/  HMMA.16816.F32.BF16 R128, R168, R138, R128 ;  /* 0x0000008aa880723c */ /* 0x000fe20000041880 */
[----:B------:R-:W-:Y:S03]  /*79b0*/  MUFU.EX2 R132, R153 ;  /* 0x0000009900847308 */ /* 0x000fe60000000800 */
[----:B------:R-:W-:Y:S01]  /*79c0*/  F2FP.BF16.PACK_AB R137, R178, R150 ;  /* 0x00000096b289723e */ /* 0x000fe200000010ff */
[----:B------:R-:W-:Y:S02]  /*79d0*/  FADD.FTZ R3, R151, R149 ;  /* 0x0000009597037221 */ /* 0x000fe40000010000 */
[----:B------:R-:W-:Y:S02]  /*79e0*/  F2FP.BF16.PACK_AB R138, R144, R145 ;  /* 0x00000091908a723e */ /* 0x000fe400000010ff */
[----:B------:R-:W1:Y:S03]  /*79f0*/  LDSM.16.MT88.4 R144, [R238+0x800] ;  /* 0x00080000ee90783b */ /* 0x000e660000004200 */
[----:B------:R-:W-:Y:S02]  /*7a00*/  F2FP.BF16.PACK_AB R139, R176, R177 ;  /* 0x000000b1b08b723e */ /* 0x000fe400000010ff */
[----:B------:R-:W-:Y:S02]  /*7a10*/  F2FP.BF16.PACK_AB R169, R175, R174 ;  /* 0x000000aeafa9723e */ /* 0x000fe400000010ff */
[----:B------:R-:W-:Y:S03]  /*7a20*/  F2FP.BF16.PACK_AB R171, R173, R172 ;  /* 0x000000acadab723e */ /* 0x000fe600000010ff */
[C---:B------:R-:W-:Y:S08]  /*7a30*/  HMMA.16816.F32.BF16 R4, R136.reuse, R140, R4 ;  /* 0x0000008c8804723c */ /* 0x040ff00000041804 */
        /* <DEDUP_REMOVED lines=41> */
[C---:B--2---:R-:W-:Y:S01]  /*7cd0*/  HMMA.16816.F32.BF16 R116, R136.reuse, R140, R116 ;  /* 0x0000008c8874723c */ /* 0x044fe20000041874 */
[----:B------:R-:W2:Y:S07]  /*7ce0*/  MUFU.EX2 R140, R148 ;  /* 0x00000094008c7308 */ /* 0x000eae0000000800 */
[C---:B------:R-:W-:Y:S03]  /*7cf0*/  HMMA.16816.F32.BF16 R120, R136.reuse, R142, R120 ;  /* 0x0000008e8878723c */ /* 0x040fe60000041878 */
[----:B------:R3:W4:Y:S10]  /*7d00*/  MUFU.EX2 R148, R152 ;  /* 0x0000009800947308 */ /* 0x0007340000000800 */
[----:B------:R-:W5:Y:S01]  /*7d10*/  MUFU.EX2 R141, R157 ;  /* 0x0000009d008d7308 */ /* 0x000f620000000800 */
[----:B--2---:R-:W-:Y:S01]  /*7d20*/  F2FP.BF16.PACK_AB R168, R132, R140 ;  /* 0x0000008c84a8723e */ /* 0x004fe200000010ff */
[----:B------:R-:W-:Y:S01]  /*7d30*/  FADD.FTZ R0, R140, R0 ;  /* 0x000000008c007221 */ /* 0x000fe20000010000 */
[C---:B-1----:R-:W-:Y:S03]  /*7d40*/  HMMA.16816.F32.BF16 R124, R136.reuse, R144, R124 ;  /* 0x00000090887c723c */ /* 0x042fe6000004187c */
[----:B------:R-:W-:Y:S01]  /*7d50*/  FADD.FTZ R0, R132, R0 ;  /* 0x0000000084007221 */ /* 0x000fe20000010000 */
[----:B------:R-:W-:Y:S01]  /*7d60*/  MOV R132, R2 ;  /* 0x0000000200847202 */ /* 0x000fe20000000f00 */
[----:B---3--:R-:W1:Y:S02]  /*7d70*/  LDSM.16.MT88.4 R152, [R236+0x1000] ;  /* 0x00100000ec98783b */ /* 0x008e640000004200 */
[----:B----4-:R-:W-:Y:S01]  /*7d80*/  FADD.FTZ R0, R148, R0 ;  /* 0x0000000094007221 */ /* 0x010fe20000010000 */
[----:B------:R-:W-:Y:S05]  /*7d90*/  HMMA.16816.F32.BF16 R128, R136, R146, R128 ;  /* 0x000000928880723c */ /* 0x000fea0000041880 */
[----:B------:R-:W2:Y:S01]  /*7da0*/  LDSM.16.MT88.4 R144, [R238+0x1000] ;  /* 0x00100000ee90783b */ /* 0x000ea20000004200 */
[C---:B-----5:R-:W-:Y:S01]  /*7db0*/  F2FP.BF16.PACK_AB R170, R141.reuse, R148 ;  /* 0x000000948daa723e */ /* 0x060fe200000010ff */
[----:B------:R-:W-:Y:S02]  /*7dc0*/  FADD.FTZ R250, R141, R0 ;  /* 0x000000008dfa7221 */ /* 0x000fe40000010000 */
[----:B------:R-:W-:Y:S04]  /*7dd0*/  FADD.FTZ R0, R150, R3 ;  /* 0x0000000396007221 */ /* 0x000fe80000010000 */
[----:B------:R-:W3:Y:S01]  /*7de0*/  LDSM.16.MT88.4 R136, [R237+0x1000] ;  /* 0x00100000ed88783b */ /* 0x000ee20000004200 */
[----:B------:R-:W-:Y:S04]  /*7df0*/  FADD.FTZ R0, R178, R0 ;  /* 0x00000000b2007221 */ /* 0x000fe80000010000 */
[----:B------:R-:W-:Y:S04]  /*7e00*/  FADD.FTZ R0, R177, R0 ;  /* 0x00000000b1007221 */ /* 0x000fe80000010000 */
[----:B------:R-:W-:Y:S04]  /*7e10*/  FADD.FTZ R0, R176, R0 ;  /* 0x00000000b0007221 */ /* 0x000fe80000010000 */
[----:B------:R-:W-:Y:S04]  /*7e20*/  FADD.FTZ R0, R174, R0 ;  /* 0x00000000ae007221 */ /* 0x000fe80000010000 */
[----:B------:R-:W-:Y:S04]  /*7e30*/  FADD.FTZ R0, R175, R0 ;  /* 0x00000000af007221 */ /* 0x000fe80000010000 */
[----:B------:R-:W-:Y:S01]  /*7e40*/  FADD.FTZ R0, R172, R0 ;  /* 0x00000000ac007221 */ /* 0x000fe20000010000 */
[C---:B-1----:R-:W-:Y:S01]  /*7e50*/  HMMA.16816.F32.BF16 R156, R168.reuse, R152, R4 ;  /* 0x00000098a89c723c */ /* 0x042fe20000041804 */
[----:B------:R-:W1:Y:S04]  /*7e60*/  LDSM.16.MT88.4 R4, [R239+0x1000] ;  /* 0x00100000ef04783b */ /* 0x000e680000004200 */
[----:B------:R-:W-:Y:S03]  /*7e70*/  FADD.FTZ R0, R173, R0 ;  /* 0x00000000ad007221 */ /* 0x000fe60000010000 */
[C---:B------:R-:W-:Y:S01]  /*7e80*/  HMMA.16816.F32.BF16 R152, R168.reuse, R154, R8 ;  /* 0x0000009aa898723c */ /* 0x040fe20000041808 */
[----:B------:R-:W4:Y:S07]  /*7e90*/  LDSM.16.MT88.4 R8, [R236+0x2800] ;  /* 0x00280000ec08783b */ /* 0x000f2e0000004200 */
[C---:B--2---:R-:W-:Y:S01]  /*7ea0*/  HMMA.16816.F32.BF16 R148, R168.reuse, R144, R12 ;  /* 0x00000090a894723c */ /* 0x044fe2000004180c */
[----:B------:R-:W2:Y:S07]  /*7eb0*/  LDSM.16.MT88.4 R12, [R238+0x2800] ;  /* 0x00280000ee0c783b */ /* 0x000eae0000004200 */
[C---:B------:R-:W-:Y:S01]  /*7ec0*/  HMMA.16816.F32.BF16 R144, R168.reuse, R146, R16 ;  /* 0x00000092a890723c */ /* 0x040fe20000041810 */
[----:B------:R-:W-:Y:S07]  /*7ed0*/  STL [R1], R0 ;  /* 0x0000000001007387 */ /* 0x000fee0000100800 */
[C---:B---3--:R-:W-:Y:S08]  /*7ee0*/  HMMA.16816.F32.BF16 R140, R168.reuse, R136, R20 ;  /* 0x00000088a88c723c */ /* 0x048ff00000041814 */
[C---:B------:R-:W-:Y:S08]  /*7ef0*/  HMMA.16816.F32.BF16 R136, R168.reuse, R138, R24 ;  /* 0x0000008aa888723c */ /* 0x040ff00000041818 */
[C---:B-1----:R-:W-:Y:S08]  /*7f00*/  HMMA.16816.F32.BF16 R28, R168.reuse, R4, R28 ;  /* 0x00000004a81c723c */ /* 0x042ff0000004181c */
[C---:B------:R-:W-:Y:S01]  /*7f10*/  HMMA.16816.F32.BF16 R32, R168.reuse, R6, R32 ;  /* 0x00000006a820723c */ /* 0x040fe20000041820 */
[----:B------:R-:W1:Y:S07]  /*7f20*/  LDSM.16.MT88.4 R4, [R237+0x2800] ;  /* 0x00280000ed04783b */ /* 0x000e6e0000004200 */
[C---:B----4-:R-:W-:Y:S08]  /*7f30*/  HMMA.16816.F32.BF16 R36, R168.reuse, R8, R36 ;  /* 0x00000008a824723c */ /* 0x050ff00000041824 */
[C---:B------:R-:W-:Y:S01]  /*7f40*/  HMMA.16816.F32.BF16 R40, R168.reuse, R10, R40 ;  /* 0x0000000aa828723c */ /* 0x040fe20000041828 */
[----:B------:R-:W3:Y:S07]  /*7f50*/  LDSM.16.MT88.4 R8, [R239+0x2800] ;  /* 0x00280000ef08783b */ /* 0x000eee0000004200 */
        /* <DEDUP_REMOVED lines=25> */
[C---:B------:R-:W-:Y:S08]  /*80f0*/  HMMA.16816.F32.BF16 R112, R168.reuse, R10, R112 ;  /* 0x0000000aa870723c */ /* 0x040ff00000041870 */
[C---:B--2---:R-:W-:Y:S08]  /*8100*/  HMMA.16816.F32.BF16 R116, R168.reuse, R12, R116 ;  /* 0x0000000ca874723c */ /* 0x044ff00000041874 */
[C---:B------:R-:W-:Y:S08]  /*8110*/  HMMA.16816.F32.BF16 R120, R168.reuse, R14, R120 ;  /* 0x0000000ea878723c */ /* 0x040ff00000041878 */
[C---:B-1----:R-:W-:Y:S08]  /*8120*/  HMMA.16816.F32.BF16 R124, R168.reuse, R4, R124 ;  /* 0x00000004a87c723c */ /* 0x042ff0000004187c */
[----:B------:R-:W-:Y:S01]  /*8130*/  HMMA.16816.F32.BF16 R128, R168, R6, R128 ;  /* 0x00000006a880723c */ /* 0x000fe20000041880 */
[----:B------:R-:W-:-:S07]  /*8140*/  @P4 BRA `(.L_x_33) ;  /* 0xffffd71000004947 */ /* 0x000fce000383ffff */
.L_x_30:
[----:B------:R-:W-:Y:S11]  /*8150*/  @!UPT UIADD3 URZ, URZ, URZ, URZ ;  /* 0x0000003f3f3ff290 */ /* 0x000ff6000fffe03f */
[----:B--2---:R-:W-:Y:S05]  /*8160*/  BRA.DIV ~URZ, `(.L_x_34) ;  /* 0x00005c127f007947 */ /* 0x004fea000b800000 */
[----:B------:R-:W2:Y:S04]  /*8170*/  LDL.LU R6, [R1] ;  /* 0x0000000001067983 */ /* 0x000ea80000300800 */
[----:B------:R-:W1:Y:S02]  /*8180*/  SHFL.BFLY PT, R0, R250, 0x2, 0x1f ;  /* 0x0c401f00fa007f89 */ /* 0x000e6400000e0000 */
[----:B-1----:R-:W-:-:S05]  /*8190*/  FADD.FTZ R0, R0, R250 ;  /* 0x000000fa00007221 */ /* 0x002fca0000010000 */
[----:B------:R-:W1:Y:S02]  /*81a0*/  SHFL.BFLY PT, R5, R0, 0x1, 0x1f ;  /* 0x0c201f0000057f89 */ /* 0x000e6400000e0000 */
[----:B-1----:R-:W-:Y:S02]  /*81b0*/  FADD.FTZ R0, R0, R5 ;  /* 0x0000000500007221 */ /* 0x002fe40000010000 */
[----:B--2---:R-:W1:Y:S02]  /*81c0*/  SHFL.BFLY PT, R2, R6, 0x2, 0x1f ;  /* 0x0c401f0006027f89 */ /* 0x004e6400000e0000 */
[----:B-1----:R-:W-:-:S05]  /*81d0*/  FADD.FTZ R4, R2, R6 ;  /* 0x0000000602047221 */ /* 0x002fca0000010000 */
[----:B------:R1:W2:Y:S02]  /*81e0*/  SHFL.BFLY PT, R3, R4, 0x1, 0x1f ;  /* 0x0c201f0004037f89 */ /* 0x0002a400000e0000 */
.L_x_97:
[----:B------:R-:W-:Y:S01]  /*81f0*/  FSETP.NE.FTZ.AND P1, PT, R0, RZ, PT ;  /* 0x000000ff0000720b */ /* 0x000fe20003f35000 */
[----:B--2---:R-:W-:Y:S01]  /*8200*/  FADD.FTZ R3, R3, R4 ;  /* 0x0000000403037221 */ /* 0x004fe20000010000 */
[----:B------:R-:W-:Y:S02]  /*8210*/  MOV R2, RZ ;  /* 0x000000ff00027202 */ /* 0x000fe40000000f00 */
[----:B------:R-:W-:Y:S02]  /*8220*/  MOV R20, 0xff800000 ;  /* 0xff80000000147802 */ /* 0x000fe40000000f00 */
[----:B------:R-:W-:Y:S02]  /*8230*/  FSETP.NE.FTZ.AND P0, PT, R3, RZ, PT ;  /* 0x000000ff0300720b */ /* 0x000fe40003f15000 */
[----:B------:R-:W-:-:S05]  /*8240*/  MOV R15, 0xff800000 ;  /* 0xff800000000f7802 */ /* 0x000fca0000000f00 */
[----:B------:R-:W2:Y:S01]  /*8250*/  @P1 MUFU.RCP R2, R0 ;  /* 0x0000000000021308 */ /* 0x000ea20000001000 */
[----:B-1----:R-:W-:-:S05]  /*8260*/  @P1 MOV R4, 0x3f317218 ;  /* 0x3f31721800041802 */ /* 0x002fca0000000f00 */
[----:B------:R-:W-:Y:S02]  /*8270*/  @P1 FMUL.FTZ R4, R4, c[0x0][0x2d0] ;  /* 0x0000b40004041a20 */ /* 0x000fe40000410000 */
[----:B------:R1:W3:Y:S01]  /*8280*/  @P1 MUFU.LG2 R5, R0 ;  /* 0x0000000000051308 */ /* 0x0002e20000000c00 */
[C---:B--2---:R-:W-:Y:S02]  /*8290*/  FMUL.FTZ R184, R2.reuse, R76 ;  /* 0x0000004c02b87220 */ /* 0x044fe40000410000 */
[C---:B------:R-:W-:Y:S02]  /*82a0*/  FMUL.FTZ R185, R2.reuse, R77 ;  /* 0x0000004d02b97220 */ /* 0x040fe40000410000 */
[C---:B------:R-:W-:Y:S02]  /*82b0*/  FMUL.FTZ R156, R2.reuse, R156 ;  /* 0x0000009c029c7220 */ /* 0x040fe40000410000 */
[C---:B------:R-:W-:Y:S01]  /*82c0*/  FMUL.FTZ R157, R2.reuse, R157 ;  /* 0x0000009d029d7220 */ /* 0x040fe20000410000 */
[----:B-1----:R-:W-:Y:S01]  /*82d0*/  MOV R0, RZ ;  /* 0x000000ff00007202 */ /* 0x002fe20000000f00 */
[----:B------:R-:W-:-:S02]  /*82e0*/  FMUL.FTZ R152, R2, R152 ;  /* 0x0000009802987220 */ /* 0x000fc40000410000 */
[C---:B------:R-:W-:Y:S02]  /*82f0*/  FMUL.FTZ R153, R2.reuse, R153 ;  /* 0x0000009902997220 */ /* 0x040fe40000410000 */
[C---:B------:R-:W-:Y:S01]  /*8300*/  FMUL.FTZ R148, R2.reuse, R148 ;  /* 0x0000009402947220 */ /* 0x040fe20000410000 */
[----:B------:R-:W1:Y:S01]  /*8310*/  @P0 MUFU.RCP R0, R3 ;  /* 0x0000000300000308 */ /* 0x000e620000001000 */
[C---:B------:R-:W-:Y:S02]  /*8320*/  FMUL.FTZ R149, R2.reuse, R149 ;  /* 0x0000009502957220 */ /* 0x040fe40000410000 */
[C---:B------:R-:W-:Y:S02]  /*8330*/  FMUL.FTZ R144, R2.reuse, R144 ;  /* 0x0000009002907220 */ /* 0x040fe40000410000 */
[C---:B------:R-:W-:Y:S02]  /*8340*/  FMUL.FTZ R145, R2.reuse, R145 ;  /* 0x0000009102917220 */ /* 0x040fe40000410000 */
[----:B------:R-:W-:-:S02]  /*8350*/  FMUL.FTZ R140, R2, R140 ;  /* 0x0000008c028c7220 */ /* 0x000fc40000410000 */
[C---:B------:R-:W-:Y:S02]  /*8360*/  FMUL.FTZ R141, R2.reuse, R141 ;  /* 0x0000008d028d7220 */ /* 0x040fe40000410000 */
[C---:B------:R-:W-:Y:S02]  /*8370*/  FMUL.FTZ R136, R2.reuse, R136 ;  /* 0x0000008802887220 */ /* 0x040fe40000410000 */
[C---:B------:R-:W-:Y:S02]  /*8380*/  FMUL.FTZ R137, R2.reuse, R137 ;  /* 0x0000008902897220 */ /* 0x040fe40000410000 */
[C---:B-----5:R-:W-:Y:S02]  /*8390*/  FMUL.FTZ R160, R2.reuse, R28 ;  /* 0x0000001c02a07220 */ /* 0x060fe40000410000 */
        /* <DEDUP_REMOVED lines=48> */
[----:B------:R-:W-:Y:S02]  /*86a0*/  FMUL.FTZ R77, R2, R129 ;  /* 0x00000081024d7220 */ /* 0x000fe40000410000 */
[----:B------:R2:W4:Y:S01]  /*86b0*/  @P0 MUFU.LG2 R2, R3 ;  /* 0x0000000300020308 */ /* 0x0005220000000c00 */
[----:B---3--:R-:W-:-:S02]  /*86c0*/  @P1 FMUL.FTZ R5, R5, 0.69314718246459960938 ;  /* 0x3f31721805051820 */ /* 0x008fc40000410000 */
[----:B-1----:R-:W-:Y:S02]  /*86d0*/  FMUL.FTZ R192, R0, R146 ;  /* 0x0000009200c07220 */ /* 0x002fe40000410000 */
[----:B------:R-:W-:Y:S01]  /*86e0*/  @P1 FFMA.FTZ R20, R4, R133, R5 ;  /* 0x0000008504141223 */ /* 0x000fe20000010005 */
[----:B------:R-:W-:Y:S01]  /*86f0*/  MOV R4, 0x1 ;  /* 0x0000000100047802 */ /* 0x000fe20000000f00 */
[C---:B------:R-:W-:Y:S02]  /*8700*/  FMUL.FTZ R193, R0.reuse, R147 ;  /* 0x0000009300c17220 */ /* 0x040fe40000410000 */
[C---:B------:R-:W-:Y:S02]  /*8710*/  FMUL.FTZ R204, R0.reuse, R154 ;  /* 0x0000009a00cc7220 */ /* 0x040fe40000410000 */
[C---:B------:R-:W-:Y:S02]  /*8720*/  FMUL.FTZ R205, R0.reuse, R155 ;  /* 0x0000009b00cd7220 */ /* 0x040fe40000410000 */
[----:B------:R-:W-:-:S02]  /*8730*/  FMUL.FTZ R198, R0, R150 ;  /* 0x0000009600c67220 */ /* 0x000fc40000410000 */
[----:B------:R-:W-:Y:S01]  /*8740*/  FMUL.FTZ R199, R0, R151 ;  /* 0x0000009700c77220 */ /* 0x000fe20000410000 */
[----:B--2---:R-:W-:Y:S01]  /*8750*/  @P0 MOV R3, 0x3f317218 ;  /* 0x3f31721800030802 */ /* 0x004fe20000000f00 */
[----:B----4-:R-:W-:Y:S02]  /*8760*/  @P0 FMUL.FTZ R2, R2, 0.69314718246459960938 ;  /* 0x3f31721802020820 */ /* 0x010fe40000410000 */
[C---:B------:R-:W-:Y:S02]  /*8770*/  FMUL.FTZ R146, R0.reuse, R142 ;  /* 0x0000008e00927220 */ /* 0x040fe40000410000 */
[----:B------:R-:W-:Y:S02]  /*8780*/  @P0 FMUL.FTZ R3, R3, c[0x0][0x2d0] ;  /* 0x0000b40003030a20 */ /* 0x000fe40000410000 */
        /* <DEDUP_REMOVED lines=56> */
[----:B------:R-:W-:Y:S01]  /*8b10*/  FMUL.FTZ R79, R0, R131 ;  /* 0x00000083004f7220 */ /* 0x000fe20000410000 */
[----:B------:R-:W-:Y:S01]  /*8b20*/  PRMT R0, R4, 0x7610, R0 ;  /* 0x0000761004007816 */ /* 0x000fe20000000000 */
[----:B------:R-:W-:Y:S02]  /*8b30*/  @P0 FFMA.FTZ R15, R3, R132, R2 ;  /* 0x00000084030f0223 */ /* 0x000fe40000010002 */
.L_x_27:
[----:B--2---:R2:W5:Y:S04]  /*8b40*/  LDL R6, [R1+0x48] ;  /* 0x0000480001067983 */ /* 0x0045680000100800 */
[----:B------:R-:W3:Y:S01]  /*8b50*/  S2R R2, SR_TID.X ;  /* 0x0000000000027919 */ /* 0x000ee20000002100 */
[----:B------:R-:W-:Y:S01]  /*8b60*/  BSSY B0, `(.L_x_35) ;  /* 0x0000011000007945 */ /* 0x000fe20003800000 */
[----:B---3--:R-:W-:-:S13]  /*8b70*/  LOP3.LUT P0, RZ, R2, 0xff, RZ, 0xc0, !PT ;  /* 0x000000ff02ff7812 */ /* 0x008fda000780c0ff */
[----:B------:R-:W-:Y:S05]  /*8b80*/  @P0 BRA `(.L_x_36) ;  /* 0x000000e000000947 */ /* 0x000fea0003800000 */
[----:B--2---:R-:W2:Y:S01]  /*8b90*/  S2R R4, SR_LANEID ;  /* 0x0000000000047919 */ /* 0x004ea20000000000 */
[----:B------:R-:W-:Y:S01]  /*8ba0*/  VOTEU.ANY UR4, UPT, PT ;  /* 0x0000000000047886 */ /* 0x000fe200038e0100 */
[----:B-1----:R-:W-:Y:S01]  /*8bb0*/  IMAD.MOV.U32 R5, RZ, RZ, c[0x0][0x564] ;  /* 0x00015900ff057624 */ /* 0x002fe200078e00ff */
[----:B------:R-:W2:Y:S08]  /*8bc0*/  FLO.U32 R3, UR4 ;  /* 0x0000000400037d00 */ /* 0x000eb000080e0000 */
[----:B------:R-:W1:Y:S01]  /*8bd0*/  POPC R2, UR4 ;  /* 0x0000000400027d09 */ /* 0x000e620008000000 */
[----:B--2---:R-:W-:Y:S01]  /*8be0*/  ISETP.EQ.U32.AND P0, PT, R3, R4, PT ;  /* 0x000000040300720c */ /* 0x004fe20003f02070 */
[----:B------:R-:W-:-:S12]  /*8bf0*/  IMAD.MOV.U32 R4, RZ, RZ, c[0x0][0x560] ;  /* 0x00015800ff047624 */ /* 0x000fd800078e00ff */
[----:B-1----:R1:W2:Y:S04]  /*8c00*/  @P0 ATOMG.E.ADD.STRONG.GPU PT, R2, [R4.64], R2 ;  /* 0x00000002040209a8 */ /* 0x0022a800081ee1c6 */
[----:B-1----:R-:W1:Y:S04]  /*8c10*/  S2R R4, SR_LTMASK ;  /* 0x0000000000047919 */ /* 0x002e680000003900 */
[----:B--2---:R1:W2:Y:S02]  /*8c20*/  SHFL.IDX PT, R3, R2, R3, 0x1f ;  /* 0x00001f0302037589 */ /* 0x0042a400000e0000 */
[----:B-1----:R-:W-:-:S06]  /*8c30*/  LOP3.LUT R2, R4, UR4, RZ, 0xc0, !PT ;  /* 0x0000000404027c12 */ /* 0x002fcc000f8ec0ff */
[----:B------:R-:W2:Y:S02]  /*8c40*/  POPC R2, R2 ;  /* 0x0000000200027309 */ /* 0x000ea40000000000 */
[----:B--2--5:R-:W-:-:S05]  /*8c50*/  IADD3 R6, R3, c[0x0][0xc], R2 ;  /* 0x0000030003067a10 */ /* 0x024fca0007ffe002 */
[----:B------:R1:W-:Y:S02]  /*8c60*/  STL [R1+0x48], R6 ;  /* 0x0000480601007387 */ /* 0x0003e40000100800 */
.L_x_36:
[----:B--2---:R-:W-:Y:S05]  /*8c70*/  BSYNC B0 ;  /* 0x0000000000007941 */ /* 0x004fea0003800000 */
.L_x_35:
[----:B------:R-:W-:Y:S01]  /*8c80*/  PRMT R0, R0, 0x9910, RZ ;  /* 0x0000991000007816 */ /* 0x000fe200000000ff */
[----:B------:R-:W-:Y:S01]  /*8c90*/  BSSY B1, `(.L_x_37) ;  /* 0x000040d000017945 */ /* 0x000fe20003800000 */
[----:B-----5:R-:W-:Y:S02]  /*8ca0*/  IMAD.MOV.U32 R131, RZ, RZ, R6 ;  /* 0x000000ffff837224 */ /* 0x020fe400078e0006 */
[----:B------:R-:W-:-:S13]  /*8cb0*/  ISETP.NE.AND P0, PT, R0, RZ, PT ;  /* 0x000000ff0000720c */ /* 0x000fda0003f05270 */
[----:B------:R-:W-:Y:S05]  /*8cc0*/  @!P0 BRA `(.L_x_38) ;  /* 0x0000310000008947 */ /* 0x000fea0003800000 */
[----:B------:R-:W2:Y:S04]  /*8cd0*/  LDL R7, [R1+0x70] ;  /* 0x0000700001077983 */ /* 0x000ea80000100800 */
[----:B-1----:R-:W3:Y:S04]  /*8ce0*/  LDL R13, [R1+0x74] ;  /* 0x00007400010d7983 */ /* 0x002ee80000100800 */
[----:B------:R-:W4:Y:S04]  /*8cf0*/  LDL R9, [R1+0x7c] ;  /* 0x00007c0001097983 */ /* 0x000f280000100800 */
[----:B------:R-:W4:Y:S04]  /*8d00*/  LDL R12, [R1+0x78] ;  /* 0x00007800010c7983 */ /* 0x000f280000100800 */
[----:B------:R-:W4:Y:S04]  /*8d10*/  LDL R11, [R1+0x8c] ;  /* 0x00008c00010b7983 */ /* 0x000f280000100800 */
[----:B------:R-:W4:Y:S04]  /*8d20*/  LDL R6, [R1+0x84] ;  /* 0x0000840001067983 */ /* 0x000f280000100800 */
[----:B------:R-:W4:Y:S04]  /*8d30*/  LDL R5, [R1+0x88] ;  /* 0x0000880001057983 */ /* 0x000f280000100800 */
[----:B------:R-:W4:Y:S04]  /*8d40*/  LDL R10, [R1+0x80] ;  /* 0x00008000010a7983 */ /* 0x000f280000100800 */
[----:B------:R-:W4:Y:S01]  /*8d50*/  LDL R8, [R1+0x40] ;  /* 0x0000400001087983 */ /* 0x000f220000100800 */
[----:B------:R-:W-:Y:S01]  /*8d60*/  WARPSYNC 0xffffffff ;  /* 0xffffffff00007948 */ /* 0x000fe20003800000 */
[----:B------:R-:W-:-:S02]  /*8d70*/  F2FP.BF16.PACK_AB R0, R157, R156 ;  /* 0x0000009c9d00723e */ /* 0x000fc400000010ff */
[----:B------:R-:W-:Y:S01]  /*8d80*/  BAR.SYNC.DEFER_BLOCKING 0x1, 0x100 ;  /* 0x0044000000007b1d */ /* 0x000fe20000010000 */
[----:B------:R-:W-:Y:S02]  /*8d90*/  F2FP.BF16.PACK_AB R2, R159, R158 ;  /* 0x0000009e9f02723e */ /* 0x000fe400000010ff */
[----:B------:R-:W-:Y:S02]  /*8da0*/  F2FP.BF16.PACK_AB R3, R153, R152 ;  /* 0x000000989903723e */ /* 0x000fe400000010ff */
[----:B------:R-:W-:Y:S02]  /*8db0*/  F2FP.BF16.PACK_AB R4, R105, R104 ;  /* 0x000000686904723e */ /* 0x000fe400000010ff */
[----:B------:R-:W-:-:S04]  /*8dc0*/  ISETP.NE.U32.AND P2, PT, RZ, c[0x0][0x500], PT ;  /* 0x00014000ff007a0c */ /* 0x000fc80003f45070 */
[----:B------:R-:W-:Y:S01]  /*8dd0*/  ISETP.NE.AND.EX P2, PT, RZ, c[0x0][0x504], PT, P2 ;  /* 0x00014100ff007a0c */ /* 0x000fe20003f45320 */
[----:B--2---:R1:W-:Y:S04]  /*8de0*/  STS [R7], R0 ;  /* 0x0000000007007388 */ /* 0x0043e80000000800 */
[----:B------:R2:W-:Y:S04]  /*8df0*/  STS [R7+0x400], R2 ;  /* 0x0004000207007388 */ /* 0x0005e80000000800 */
[----:B---3--:R3:W-:Y:S01]  /*8e00*/  STS [R13], R3 ;  /* 0x000000030d007388 */ /* 0x0087e20000000800 */
[----:B-1----:R-:W-:-:S02]  /*8e10*/  F2FP.BF16.PACK_AB R0, R205, R204 ;  /* 0x000000cccd00723e */ /* 0x002fc400000010ff */
[----:B--2---:R-:W-:-:S03]  /*8e20*/  F2FP.BF16.PACK_AB R2, R149, R148 ;  /* 0x000000949502723e */ /* 0x004fc600000010ff */
[----:B------:R1:W-:Y:S01]  /*8e30*/  STS [R13+0x400], R0 ;  /* 0x000400000d007388 */ /* 0x0003e20000000800 */
[----:B---3--:R-:W-:-:S03]  /*8e40*/  F2FP.BF16.PACK_AB R3, R199, R198 ;  /* 0x000000c6c703723e */ /* 0x008fc600000010ff */
[----:B----4-:R2:W-:Y:S04]  /*8e50*/  STS [R9], R2 ;  /* 0x0000000209007388 */ /* 0x0105e80000000800 */
[----:B------:R3:W-:Y:S01]  /*8e60*/  STS [R9+0x400], R3 ;  /* 0x0004000309007388 */ /* 0x0007e20000000800 */
[----:B-1----:R-:W-:Y:S02]  /*8e70*/  F2FP.BF16.PACK_AB R0, R145, R144 ;  /* 0x000000909100723e */ /* 0x002fe400000010ff */
[----:B--2---:R-:W-:-:S03]  /*8e80*/  F2FP.BF16.PACK_AB R2, R193, R192 ;  /* 0x000000c0c102723e */ /* 0x004fc600000010ff */
[----:B------:R1:W-:Y:S01]  /*8e90*/  STS [R12], R0 ;  /* 0x000000000c007388 */ /* 0x0003e20000000800 */
[----:B---3--:R-:W-:-:S03]  /*8ea0*/  F2FP.BF16.PACK_AB R3, R141, R140 ;  /* 0x0000008c8d03723e */ /* 0x008fc600000010ff */
[----:B------:R2:W-:Y:S04]  /*8eb0*/  STS [R12+0x400], R2 ;  /* 0x000400020c007388 */ /* 0x0005e80000000800 */
[----:B------:R3:W-:Y:S01]  /*8ec0*/  STS [R11], R3 ;  /* 0x000000030b007388 */ /* 0x0007e20000000800 */
[----:B-1----:R-:W-:Y:S02]  /*8ed0*/  F2FP.BF16.PACK_AB R0, R147, R146 ;  /* 0x000000929300723e */ /* 0x002fe400000010ff */
[----:B--2---:R-:W-:-:S03]  /*8ee0*/  F2FP.BF16.PACK_AB R2, R137, R136 ;  /* 0x000000888902723e */ /* 0x004fc600000010ff */
[----:B------:R1:W-:Y:S01]  /*8ef0*/  STS [R11+0x400], R0 ;  /* 0x000400000b007388 */ /* 0x0003e20000000800 */
[----:B---3--:R-:W-:-:S03]  /*8f00*/  F2FP.BF16.PACK_AB R3, R139, R138 ;  /* 0x0000008a8b03723e */ /* 0x008fc600000010ff */
[----:B------:R2:W-:Y:S04]  /*8f10*/  STS [R6], R2 ;  /* 0x0000000206007388 */ /* 0x0005e80000000800 */
        /* <DEDUP_REMOVED lines=11> */
[----:B------:R2:W-:Y:S04]  /*8fd0*/  STS [R7+0x4000], R2 ;  /* 0x0040000207007388 */ /* 0x0005e80000000800 */
[----:B------:R3:W-:Y:S01]  /*8fe0*/  STS [R7+0x4400], R3 ;  /* 0x0044000307007388 */ /* 0x0007e20000000800 */
        /* <DEDUP_REMOVED lines=71> */
[----:B------:R-:W-:Y:S04]  /*9460*/  STS [R9+0xc400], R4 ;  /* 0x00c4000409007388 */ /* 0x000fe80000000800 */
[----:B------:R3:W-:Y:S04]  /*9470*/  STS [R12+0xc000], R2 ;  /* 0x00c000020c007388 */ /* 0x0007e80000000800 */
[----:B------:R-:W4:Y:S01]  /*9480*/  LDL R7, [R1+0x5c] ;  /* 0x00005c0001077983 */ /* 0x000f220000100800 */
[----:B-1----:R-:W-:-:S02]  /*9490*/  F2FP.BF16.PACK_AB R0, R115, R114 ;  /* 0x000000727300723e */ /* 0x002fc400000010ff */
[----:B--2---:R-:W-:-:S03]  /*94a0*/  F2FP.BF16.PACK_AB R3, R191, R190 ;  /* 0x000000bebf03723e */ /* 0x004fc600000010ff */
[----:B------:R1:W-:Y:S04]  /*94b0*/  STS [R12+0xc400], R0 ;  /* 0x00c400000c007388 */ /* 0x0003e80000000800 */
[----:B------:R2:W-:Y:S01]  /*94c0*/  STS [R11+0xc000], R3 ;  /* 0x00c000030b007388 */ /* 0x0005e20000000800 */
[----:B---3--:R-:W-:Y:S01]  /*94d0*/  F2FP.BF16.PACK_AB R2, R119, R118 ;  /* 0x000000767702723e */ /* 0x008fe200000010ff */
[----:B------:R-:W-:Y:S02]  /*94e0*/  IMAD.MOV.U32 R4, RZ, RZ, 0x4 ;  /* 0x00000004ff047424 */ /* 0x000fe400078e00ff */
[----:B------:R-:W3:Y:S01]  /*94f0*/  LDL.LU R9, [R1+0x6c] ;  /* 0x00006c0001097983 */ /* 0x000ee20000300800 */
[----:B------:R-:W-:Y:S01]  /*9500*/  ISETP.NE.U32.AND P0, PT, RZ, c[0x0][0x508], PT ;  /* 0x00014200ff007a0c */ /* 0x000fe20003f05070 */
[----:B------:R-:W-:-:S02]  /*9510*/  IMAD.MOV.U32 R14, RZ, RZ, c[0x0][0x388] ;  /* 0x0000e200ff0e7624 */ /* 0x000fc400078e00ff */
[----:B------:R2:W-:Y:S01]  /*9520*/  STS [R11+0xc400], R2 ;  /* 0x00c400020b007388 */ /* 0x0005e20000000800 */
[----:B------:R-:W-:Y:S02]  /*9530*/  ISETP.NE.AND.EX P1, PT, RZ, c[0x0][0x50c], PT, P0 ;  /* 0x00014300ff007a0c */ /* 0x000fe40003f25300 */
[----:B-1----:R-:W-:Y:S02]  /*9540*/  F2FP.BF16.PACK_AB R0, R189, R188 ;  /* 0x000000bcbd00723e */ /* 0x002fe400000010ff */
[----:B--2---:R-:W-:-:S03]  /*9550*/  F2FP.BF16.PACK_AB R3, R123, R122 ;  /* 0x0000007a7b03723e */ /* 0x004fc600000010ff */
[----:B------:R1:W-:Y:S04]  /*9560*/  STS [R6+0xc000], R0 ;  /* 0x00c0000006007388 */ /* 0x0003e80000000800 */
[----:B------:R2:W-:Y:S01]  /*9570*/  STS [R6+0xc400], R3 ;  /* 0x00c4000306007388 */ /* 0x0005e20000000800 */
[----:B------:R-:W-:-:S05]  /*9580*/  F2FP.BF16.PACK_AB R2, R125, R124 ;  /* 0x0000007c7d02723e */ /* 0x000fca00000010ff */
[----:B------:R2:W-:Y:S01]  /*9590*/  STS [R5+0xc000], R2 ;  /* 0x00c0000205007388 */ /* 0x0005e20000000800 */
[----:B-1----:R-:W-:Y:S02]  /*95a0*/  F2FP.BF16.PACK_AB R0, R127, R126 ;  /* 0x0000007e7f00723e */ /* 0x002fe400000010ff */
[----:B--2---:R-:W-:-:S03]  /*95b0*/  F2FP.BF16.PACK_AB R3, R77, R76 ;  /* 0x0000004c4d03723e */ /* 0x004fc600000010ff */
[----:B------:R1:W-:Y:S01]  /*95c0*/  STS [R5+0xc400], R0 ;  /* 0x00c4000005007388 */ /* 0x0003e20000000800 */
[----:B------:R-:W-:-:S03]  /*95d0*/  F2FP.BF16.PACK_AB R6, R79, R78 ;  /* 0x0000004e4f06723e */ /* 0x000fc600000010ff */
[----:B------:R4:W-:Y:S04]  /*95e0*/  STS [R10+0xc000], R3 ;  /* 0x00c000030a007388 */ /* 0x0009e80000000800 */
[----:B------:R2:W-:Y:S04]  /*95f0*/  STS [R10+0xc400], R6 ;  /* 0x00c400060a007388 */ /* 0x0005e80000000800 */
[----:B------:R-:W-:Y:S01]  /*9600*/  BAR.SYNC.DEFER_BLOCKING 0x1, 0x100 ;  /* 0x0044000000007b1d */ /* 0x000fe20000010000 */
[----:B------:R-:W-:Y:S01]  /*9610*/  @P1 LEA R2, P0, R8, c[0x0][0x508], 0x2 ;  /* 0x0001420008021a11 */ /* 0x000fe200078010ff */
[----:B-1----:R-:W-:-:S02]  /*9620*/  IMAD.MOV.U32 R0, RZ, RZ, RZ ;  /* 0x000000ffff007224 */ /* 0x002fc400078e00ff */
[----:B------:R-:W-:-:S05]  /*9630*/  IMAD.WIDE R4, R8, R4, c[0x0][0x500] ;  /* 0x0001400008047625 */ /* 0x000fca00078e0204 */
[----:B------:R2:W5:Y:S01]  /*9640*/  @P2 LDG.E R0, [R4.64] ;  /* 0x0000000604002981 */ /* 0x000562000c1e1900 */
[----:B----4-:R-:W-:-:S05]  /*9650*/  @P1 LEA.HI.X R3, R8, c[0x0][0x50c], R7, 0x2, P0 ;  /* 0x0001430008031a11 */ /* 0x010fca00000f1407 */
[----:B------:R1:W5:Y:S01]  /*9660*/  @P1 LDG.E R14, [R2.64] ;  /* 0x00000006020e1981 */ /* 0x000362000c1e1900 */
[----:B---3--:R-:W-:-:S04]  /*9670*/  ISETP.NE.AND P0, PT, R9, RZ, PT ;  /* 0x000000ff0900720c */ /* 0x008fc80003f05270 */
[----:B-1----:R-:W-:Y:S01]  /*9680*/  SEL R3, R9, c[0x0][0x3d4], P0 ;  /* 0x0000f50009037a07 */ /* 0x002fe20000000000 */
[----:B------:R-:W-:Y:S05]  /*9690*/  @P1 BRA `(.L_x_39) ;  /* 0x0000004000001947 */ /* 0x000fea0003800000 */
[----:B--2---:R-:W-:Y:S05]  /*96a0*/  @!P2 BRA `(.L_x_39) ;  /* 0x000000300000a947 */ /* 0x004fea0003800000 */
[----:B------:R1:W2:Y:S04]  /*96b0*/  LDG.E R2, [R4.64] ;  /* 0x0000000604027981 */ /* 0x0002a8000c1e1900 */
[----:B-1----:R-:W2:Y:S02]  /*96c0*/  LDG.E R4, [R4.64+0x4] ;  /* 0x0000040604047981 */ /* 0x002ea4000c1e1900 */
[----:B--2--5:R-:W-:Y:S02]  /*96d0*/  IADD3 R14, -R2, R4, RZ ;  /* 0x00000004020e7210 */ /* 0x024fe40007ffe1ff */
.L_x_39:
[----:B--2---:R-:W2:Y:S04]  /*96e0*/  LDL R6, [R1+0x9c] ;  /* 0x00009c0001067983 */ /* 0x004ea80000100800 */
[----:B------:R-:W2:Y:S04]  /*96f0*/  LDL R132, [R1+0x4c] ;  /* 0x00004c0001847983 */ /* 0x000ea80000100800 */
[----:B------:R-:W3:Y:S04]  /*9700*/  LDL R21, [R1+0x58] ;  /* 0x0000580001157983 */ /* 0x000ee80000100800 */
[----:B------:R-:W4:Y:S04]  /*9710*/  LDL R22, [R1+0x90] ;  /* 0x0000900001167983 */ /* 0x000f280000100800 */
[----:B------:R-:W4:Y:S01]  /*9720*/  LDL R23, [R1+0x98] ;  /* 0x0000980001177983 */ /* 0x000f220000100800 */
[----:B------:R-:W-:Y:S01]  /*9730*/  IMAD.MOV.U32 R2, RZ, RZ, 0x368 ;  /* 0x00000368ff027424 */ /* 0x000fe200078e00ff */
[----:B------:R-:W-:-:S04]  /*9740*/  ISETP.GT.AND P2, PT, R3, 0x1, PT ;  /* 0x000000010300780c */ /* 0x000fc80003f44270 */
[----:B------:R-:W-:-:S04]  /*9750*/  SEL R2, R2, 0x328, P2 ;  /* 0x0000032802027807 */ /* 0x000fc80001000000 */
[----:B------:R1:W1:Y:S08]  /*9760*/  LDC.64 R4, c[0x0][R2+0x170] ;  /* 0x00005c0002047b82 */ /* 0x0002700000000a00 */
[----:B------:R1:W3:Y:S08]  /*9770*/  LDC.64 R12, c[0x0][R2+0x168] ;  /* 0x00005a00020c7b82 */ /* 0x0002f00000000a00 */
[----:B------:R1:W2:Y:S08]  /*9780*/  LDC.64 R16, c[0x0][R2+0x178] ;  /* 0x00005e0002107b82 */ /* 0x0002b00000000a00 */
[----:B------:R1:W2:Y:S01]  /*9790*/  LDC.64 R18, c[0x0][R2+0x160] ;  /* 0x0000580002127b82 */ /* 0x0002a20000000a00 */
[----:B------:R-:W-:-:S04]  /*97a0*/  ISETP.NE.U32.AND P0, PT, RZ, c[0x0][0x500], PT ;  /* 0x00014000ff007a0c */ /* 0x000fc80003f05070 */
[----:B------:R-:W-:-:S04]  /*97b0*/  ISETP.NE.AND.EX P0, PT, RZ, c[0x0][0x504], PT, P0 ;  /* 0x00014100ff007a0c */ /* 0x000fc80003f05300 */
[----:B------:R-:W-:Y:S02]  /*97c0*/  SEL R8, R8, RZ, !P0 ;  /* 0x000000ff08087207 */ /* 0x000fe40004000000 */
[----:B------:R-:W-:Y:S01]  /*97d0*/  SEL R3, R7, RZ, !P0 ;  /* 0x000000ff07037207 */ /* 0x000fe20004000000 */
[----:B-1----:R-:W-:-:S05]  /*97e0*/  IMAD.MOV.U32 R2, RZ, RZ, c[0x0][0x4e8] ;  /* 0x00013a00ff027624 */ /* 0x002fca00078e00ff */
[----:B------:R-:W-:Y:S01]  /*97f0*/  ISETP.NE.AND P3, PT, R2, 0x1, PT ;  /* 0x000000010200780c */ /* 0x000fe20003f65270 */
[----:B------:R-:W-:-:S04]  /*9800*/  IMAD R2, R5, R8, RZ ;  /* 0x0000000805027224 */ /* 0x000fc800078e02ff */
[C---:B------:R-:W-:Y:S02]  /*9810*/  IMAD R11, R4.reuse, R3, R2 ;  /* 0x00000003040b7224 */ /* 0x040fe400078e0202 */
[----:B------:R-:W-:Y:S01]  /*9820*/  IMAD.WIDE.U32 R4, R4, R8, RZ ;  /* 0x0000000804047225 */ /* 0x000fe200078e00ff */
[----:B------:R-:W1:Y:S03]  /*9830*/  S2R R24, SR_TID.X ;  /* 0x0000000000187919 */ /* 0x000e660000002100 */
[----:B--2---:R-:W-:-:S04]  /*9840*/  IMAD R9, R132, 0x80, R6 ;  /* 0x0000008084097824 */ /* 0x004fc800078e0206 */
[----:B------:R-:W-:-:S04]  /*9850*/  @P3 IMAD.HI.U32 R3, R9, c[0x0][0x4ec], RZ ;  /* 0x00013b0009033a27 */ /* 0x000fc800078e00ff */
[----:B---3--:R-:W-:-:S04]  /*9860*/  IMAD.WIDE.U32 R6, R12, R21, RZ ;  /* 0x000000150c067225 */ /* 0x008fc800078e00ff */
[----:B------:R-:W-:Y:S01]  /*9870*/  IMAD.MOV.U32 R2, RZ, RZ, R9 ;  /* 0x000000ffff027224 */ /* 0x000fe200078e0009 */
[----:B------:R-:W-:Y:S01]  /*9880*/  @P3 SHF.R.U32.HI R2, RZ, c[0x0][0x4f0], R3 ;  /* 0x00013c00ff023a19 */ /* 0x000fe20000011603 */
[----:B------:R-:W-:Y:S01]  /*9890*/  IMAD R10, R13, R21, RZ ;  /* 0x000000150d0a7224 */ /* 0x000fe200078e02ff */
[----:B----4-:R-:W-:Y:S02]  /*98a0*/  SEL R3, R22, RZ, P2 ;  /* 0x000000ff16037207 */ /* 0x010fe40001000000 */
[----:B-----5:R-:W-:Y:S01]  /*98b0*/  IADD3 R13, P1, P0, R4, R6, R0 ;  /* 0x00000006040d7210 */ /* 0x020fe2000783e000 */
[----:B------:R-:W-:Y:S01]  /*98c0*/  IMAD.IADD R6, R7, 0x1, R10 ;  /* 0x0000000107067824 */ /* 0x000fe200078e020a */
[----:B------:R-:W-:Y:S01]  /*98d0*/  SHF.R.S32.HI R10, RZ, 0x1f, R0 ;  /* 0x0000001fff0a7819 */ /* 0x000fe20000011400 */
[----:B------:R-:W-:Y:S02]  /*98e0*/  IMAD.IADD R12, R5, 0x1, R11 ;  /* 0x00000001050c7824 */ /* 0x000fe400078e020b */
[----:B------:R-:W-:-:S02]  /*98f0*/  IMAD.MOV R7, RZ, RZ, -R2 ;  /* 0x000000ffff077224 */ /* 0x000fc400078e0a02 */
[-C--:B------:R-:W-:Y:S02]  /*9900*/  IMAD R11, R17, R3.reuse, RZ ;  /* 0x00000003110b7224 */ /* 0x080fe400078e02ff */
[----:B------:R-:W-:Y:S01]  /*9910*/  IMAD.WIDE.U32 R4, R16, R3, RZ ;  /* 0x0000000310047225 */ /* 0x000fe200078e00ff */
[----:B------:R-:W-:-:S03]  /*9920*/  IADD3.X R12, R12, R6, R10, P1, P0 ;  /* 0x000000060c0c7210 */ /* 0x000fc60000fe040a */
[----:B------:R-:W-:Y:S01]  /*9930*/  IMAD R3, R7, c[0x0][0x4e8], R9 ;  /* 0x00013a0007037a24 */ /* 0x000fe200078e0209 */
[----:B------:R-:W-:Y:S01]  /*9940*/  IADD3 R4, P1, P0, R2, R13, R4 ;  /* 0x0000000d02047210 */ /* 0x000fe2000783e004 */
[----:B------:R-:W-:Y:S01]  /*9950*/  IMAD.IADD R11, R5, 0x1, R11 ;  /* 0x00000001050b7824 */ /* 0x000fe200078e020b */
[----:B------:R-:W-:Y:S01]  /*9960*/  SHF.R.S32.HI R5, RZ, 0x1f, R2 ;  /* 0x0000001fff057819 */ /* 0x000fe20000011402 */
[----:B------:R-:W-:Y:S01]  /*9970*/  IMAD R2, R19, R3, RZ ;  /* 0x0000000313027224 */ /* 0x000fe200078e02ff */
[----:B------:R-:W-:Y:S02]  /*9980*/  SHF.R.S32.HI R6, RZ, 0x1f, R3 ;  /* 0x0000001fff067819 */ /* 0x000fe40000011403 */
[----:B------:R-:W-:Y:S01]  /*9990*/  IADD3.X R5, R5, R12, R11, P1, P0 ;  /* 0x0000000c05057210 */ /* 0x000fe20000fe040b */
[----:B------:R-:W-:Y:S02]  /*99a0*/  IMAD.MOV.U32 R7, RZ, RZ, c[0x0][0x4a8] ;  /* 0x00012a00ff077624 */ /* 0x000fe400078e00ff */
[----:B------:R-:W-:-:S02]  /*99b0*/  IMAD R6, R18, R6, R2 ;  /* 0x0000000612067224 */ /* 0x000fc400078e0202 */
[----:B------:R-:W-:Y:S01]  /*99c0*/  IMAD.WIDE.U32 R2, R18, R3, R4 ;  /* 0x0000000312027225 */ /* 0x000fe200078e0004 */
[----:B------:R-:W-:-:S03]  /*99d0*/  SEL R4, R7, c[0x0][0x450], P2 ;  /* 0x0001140007047a07 */ /* 0x000fc60001000000 */
[----:B------:R-:W-:Y:S01]  /*99e0*/  IMAD.MOV.U32 R5, RZ, RZ, c[0x0][0x4ac] ;  /* 0x00012b00ff057624 */ /* 0x000fe200078e00ff */
[----:B-1----:R-:W-:Y:S01]  /*99f0*/  SHF.R.S32.HI R22, RZ, 0x1f, R24 ;  /* 0x0000001fff167819 */ /* 0x002fe20000011418 */
[----:B------:R-:W-:Y:S01]  /*9a00*/  IMAD.IADD R3, R3, 0x1, R6 ;  /* 0x0000000103037824 */ /* 0x000fe200078e0206 */
[----:B------:R-:W-:Y:S02]  /*9a10*/  LEA R4, P0, R2, R4, 0x2 ;  /* 0x0000000402047211 */ /* 0x000fe400078010ff */
[----:B------:R-:W-:Y:S02]  /*9a20*/  SEL R5, R5, c[0x0][0x454], P2 ;  /* 0x0001150005057a07 */ /* 0x000fe40001000000 */
[----:B------:R-:W-:Y:S02]  /*9a30*/  LEA.HI R22, R22, R24, RZ, 0x5 ;  /* 0x0000001816167211 */ /* 0x000fe400078f28ff */
[----:B------:R-:W-:Y:S02]  /*9a40*/  LEA.HI.X R2, R2, R5, R3, 0x2, P0 ;  /* 0x0000000502027211 */ /* 0x000fe400000f1403 */
[----:B------:R-:W-:Y:S01]  /*9a50*/  LOP3.LUT R22, R22, 0xffffffe0, RZ, 0xc0, !PT ;  /* 0xffffffe016167812 */ /* 0x000fe200078ec0ff */
[----:B------:R-:W-:Y:S04]  /*9a60*/  SHFL.IDX PT, R6, R4, RZ, 0x1c1f ;  /* 0x001c1fff04067589 */ /* 0x000fe800000e0000 */
[----:B------:R-:W1:Y:S01]  /*9a70*/  SHFL.IDX PT, R7, R2, RZ, 0x1c1f ;  /* 0x001c1fff02077589 */ /* 0x000e6200000e0000 */
[----:B------:R-:W-:-:S03]  /*9a80*/  IMAD.IADD R22, R24, 0x1, -R22 ;  /* 0x0000000118167824 */ /* 0x000fc600078e0a16 */
[----:B------:R-:W-:Y:S01]  /*9a90*/  SHFL.IDX PT, R4, R4, 0x1, 0x1c1f ;  /* 0x003c1f0004047f89 */ /* 0x000fe200000e0000 */
[----:B------:R-:W-:-:S03]  /*9aa0*/  IMAD R13, R14, c[0x0][0x4e8], RZ ;  /* 0x00013a000e0d7a24 */ /* 0x000fc600078e02ff */
[----:B------:R2:W3:Y:S01]  /*9ab0*/  SHFL.IDX PT, R5, R2, 0x1, 0x1c1f ;  /* 0x003c1f0002057f89 */ /* 0x0004e200000e0000 */
[----:B------:R-:W-:Y:S01]  /*9ac0*/  LOP3.LUT P0, RZ, R22, 0x3, RZ, 0xc0, !PT ;  /* 0x0000000316ff7812 */ /* 0x000fe2000780c0ff */
[----:B--2---:R-:W-:-:S05]  /*9ad0*/  IMAD R2, R132, 0x80, R23 ;  /* 0x0000008084027824 */ /* 0x004fca00078e0217 */
[C---:B------:R-:W-:Y:S02]  /*9ae0*/  IADD3 R3, R2.reuse, 0x8, RZ ;  /* 0x0000000802037810 */ /* 0x040fe40007ffe0ff */
[-C--:B------:R-:W-:Y:S02]  /*9af0*/  ISETP.GE.OR P1, PT, R2, R13.reuse, P0 ;  /* 0x0000000d0200720c */ /* 0x080fe40000726670 */
[----:B------:R-:W-:-:S11]  /*9b00*/  ISETP.GE.OR P0, PT, R3, R13, P0 ;  /* 0x0000000d0300720c */ /* 0x000fd60000706670 */
[----:B-1----:R1:W-:Y:S01]  /*9b10*/  @!P1 ST.E [R6.64], R20 ;  /* 0x0000001406009985 */ /* 0x0023e2000c101906 */
[----:B------:R-:W-:-:S03]  /*9b20*/  ISETP.GE.AND P1, PT, R3, R13, PT ;  /* 0x0000000d0300720c */ /* 0x000fc60003f26270 */
[----:B---3--:R1:W-:Y:S01]  /*9b30*/  @!P0 ST.E [R4.64], R15 ;  /* 0x0000000f04008985 */ /* 0x0083e2000c101906 */
[----:B------:R-:W-:Y:S02]  /*9b40*/  ISETP.GE.AND P0, PT, R2, R13, PT ;  /* 0x0000000d0200720c */ /* 0x000fe40003f06270 */
[----:B------:R-:W-:Y:S01]  /*9b50*/  P2R R130, PR, RZ, 0x2 ;  /* 0x00000002ff827803 */ /* 0x000fe20000000000 */
[----:B------:R-:W-:Y:S05]  /*9b60*/  @P2 BRA `(.L_x_40) ;  /* 0x00000b4000002947 */ /* 0x000fea0003800000 */
[----:B------:R-:W2:Y:S01]  /*9b70*/  S2R R23, SR_TID.X ;  /* 0x0000000000177919 */ /* 0x000ea20000002100 */
[----:B------:R-:W-:Y:S01]  /*9b80*/  IMAD R10, R10, c[0x0][0x3a0], RZ ;  /* 0x0000e8000a0a7a24 */ /* 0x000fe200078e02ff */
[----:B-1----:R-:W-:Y:S01]  /*9b90*/  SHF.R.S32.HI R5, RZ, 0x1f, R8 ;  /* 0x0000001fff057819 */ /* 0x002fe20000011408 */
[C---:B------:R-:W-:Y:S01]  /*9ba0*/  IMAD.WIDE.U32 R2, R0.reuse, c[0x0][0x3a0], RZ ;  /* 0x0000e80000027a25 */ /* 0x040fe200078e00ff */
[----:B------:R1:W3:Y:S03]  /*9bb0*/  LDS.128 R28, [R248+0x80] ;  /* 0x00008000f81c7984 */ /* 0x0002e60000000c00 */
[----:B------:R-:W-:Y:S01]  /*9bc0*/  IMAD R0, R0, c[0x0][0x3a4], R10 ;  /* 0x0000e90000007a24 */ /* 0x000fe200078e020a */
[----:B------:R1:W4:Y:S01]  /*9bd0*/  LDS.128 R44, [R248+0x1080] ;  /* 0x00108000f82c7984 */ /* 0x0003220000000c00 */
[----:B------:R-:W-:-:S02]  /*9be0*/  IMAD R5, R5, c[0x0][0x3f0], RZ ;  /* 0x0000fc0005057a24 */ /* 0x000fc400078e02ff */
[----:B------:R-:W-:Y:S01]  /*9bf0*/  IMAD.IADD R3, R3, 0x1, R0 ;  /* 0x0000000103037824 */ /* 0x000fe200078e0200 */
[----:B------:R1:W1:Y:S01]  /*9c00*/  LDS.128 R60, [R248+0x2080] ;  /* 0x00208000f83c7984 */ /* 0x0002620000000c00 */
[C---:B------:R-:W-:Y:S02]  /*9c10*/  IMAD R7, R8.reuse, c[0x0][0x3f4], R5 ;  /* 0x0000fd0008077a24 */ /* 0x040fe400078e0205 */
[C---:B------:R-:W-:Y:S01]  /*9c20*/  IMAD.WIDE.U32 R2, R21.reuse, c[0x0][0x3e8], R2 ;  /* 0x0000fa0015027a25 */ /* 0x040fe200078e0002 */
[----:B------:R1:W1:Y:S03]  /*9c30*/  LDS.128 R72, [R248+0x3080] ;  /* 0x00308000f8487984 */ /* 0x0002660000000c00 */
[----:B------:R-:W-:Y:S01]  /*9c40*/  IMAD R3, R21, c[0x0][0x3ec], R3 ;  /* 0x0000fb0015037a24 */ /* 0x000fe200078e0203 */
[----:B------:R1:W1:Y:S03]  /*9c50*/  LDS.128 R24, [R248+0x4080] ;  /* 0x00408000f8187984 */ /* 0x0002660000000c00 */
[----:B------:R-:W-:Y:S01]  /*9c60*/  IMAD.WIDE.U32 R2, R8, c[0x0][0x3f0], R2 ;  /* 0x0000fc0008027a25 */ /* 0x000fe200078e0002 */
[--C-:B--2---:R-:W-:Y:S01]  /*9c70*/  SHF.R.S32.HI R22, RZ, 0x1f, R23.reuse ;  /* 0x0000001fff167819 */ /* 0x104fe20000011417 */
[----:B------:R2:W1:Y:S01]  /*9c80*/  LDS.128 R40, [R248+0x5080] ;  /* 0x00508000f8287984 */ /* 0x0004620000000c00 */
[----:B------:R-:W-:-:S02]  /*9c90*/  SHF.R.S32.HI R133, RZ, 0x1f, R23 ;  /* 0x0000001fff857819 */ /* 0x000fc40000011417 */
[-C--:B------:R-:W-:Y:S01]  /*9ca0*/  LEA.HI R22, R22, R23.reuse, RZ, 0x3 ;  /* 0x0000001716167211 */ /* 0x080fe200078f18ff */
[----:B------:R2:W1:Y:S01]  /*9cb0*/  LDS.128 R56, [R248+0x6080] ;  /* 0x00608000f8387984 */ /* 0x0004620000000c00 */
[-C--:B------:R-:W-:Y:S02]  /*9cc0*/  LEA.HI R133, R133, R23.reuse, RZ, 0x3 ;  /* 0x0000001785857211 */ /* 0x080fe400078f18ff */
[----:B------:R-:W-:Y:S01]  /*9cd0*/  LOP3.LUT R22, R22, 0xfffffff8, RZ, 0xc0, !PT ;  /* 0xfffffff816167812 */ /* 0x000fe200078ec0ff */
[----:B------:R2:W1:Y:S01]  /*9ce0*/  LDS.128 R68, [R248+0x7080] ;  /* 0x00708000f8447984 */ /* 0x0004620000000c00 */
[----:B------:R-:W-:Y:S02]  /*9cf0*/  SHF.R.S32.HI R133, RZ, 0x3, R133 ;  /* 0x00000003ff857819 */ /* 0x000fe40000011485 */
[----:B------:R-:W-:Y:S01]  /*9d00*/  IADD3 R22, -R22, R23, RZ ;  /* 0x0000001716167210 */ /* 0x000fe20007ffe1ff */
[----:B------:R2:W1:Y:S01]  /*9d10*/  LDS.128 R36, [R248+0x9080] ;  /* 0x00908000f8247984 */ /* 0x0004620000000c00 */
[----:B------:R-:W-:-:S02]  /*9d20*/  IADD3 R3, R3, R7, RZ ;  /* 0x0000000703037210 */ /* 0x000fc40007ffe0ff */
[-C--:B------:R-:W-:Y:S01]  /*9d30*/  LEA R4, R22, R133.reuse, 0x5 ;  /* 0x0000008516047211 */ /* 0x080fe200078e28ff */
[----:B------:R2:W1:Y:S01]  /*9d40*/  LDS.128 R52, [R248+0xa080] ;  /* 0x00a08000f8347984 */ /* 0x0004620000000c00 */
[C---:B------:R-:W-:Y:S02]  /*9d50*/  LEA R11, R132.reuse, R133, 0x7 ;  /* 0x00000085840b7211 */ /* 0x040fe400078e38ff */
[----:B------:R-:W-:Y:S01]  /*9d60*/  LEA R4, R132, R4, 0x7 ;  /* 0x0000000484047211 */ /* 0x000fe200078e38ff */
[----:B------:R2:W1:Y:S04]  /*9d70*/  LDS.128 R20, [R248+0x8080] ;  /* 0x00808000f8147984 */ /* 0x0004680000000c00 */
[----:B------:R-:W-:Y:S01]  /*9d80*/  @P3 IMAD.HI.U32 R6, R4, c[0x0][0x4ec], RZ ;  /* 0x00013b0004063a27 */ /* 0x000fe200078e00ff */
[----:B------:R2:W1:Y:S03]  /*9d90*/  LDS.128 R64, [R248+0xb080] ;  /* 0x00b08000f8407984 */ /* 0x0004660000000c00 */
[----:B------:R-:W-:Y:S01]  /*9da0*/  IMAD.MOV.U32 R0, RZ, RZ, R4 ;  /* 0x000000ffff007224 */ /* 0x000fe200078e0004 */
[----:B------:R2:W1:Y:S01]  /*9db0*/  LDS.128 R16, [R248+0xc080] ;  /* 0x00c08000f8107984 */ /* 0x0004620000000c00 */
[----:B------:R-:W-:-:S03]  /*9dc0*/  @P3 SHF.R.U32.HI R0, RZ, c[0x0][0x4f0], R6 ;  /* 0x00013c00ff003a19 */ /* 0x000fc60000011606 */
[----:B------:R2:W1:Y:S01]  /*9dd0*/  LDS.128 R32, [R248+0xd080] ;  /* 0x00d08000f8207984 */ /* 0x0004620000000c00 */
[----:B------:R-:W-:Y:S01]  /*9de0*/  SHF.R.S32.HI R6, RZ, 0x1f, R0 ;  /* 0x0000001fff067819 */ /* 0x000fe20000011400 */
[C---:B------:R-:W-:Y:S01]  /*9df0*/  IMAD.WIDE.U32 R2, R0.reuse, c[0x0][0x3e0], R2 ;  /* 0x0000f80000027a25 */ /* 0x040fe200078e0002 */
[----:B------:R-:W-:Y:S01]  /*9e00*/  IADD3 R5, -R0, RZ, RZ ;  /* 0x000000ff00057210 */ /* 0x000fe20007ffe1ff */
[----:B------:R2:W1:Y:S02]  /*9e10*/  LDS.128 R48, [R248+0xe080] ;  /* 0x00e08000f8307984 */ /* 0x0004640000000c00 */
[----:B------:R-:W-:Y:S02]  /*9e20*/  IMAD R6, R6, c[0x0][0x3e0], RZ ;  /* 0x0000f80006067a24 */ /* 0x000fe400078e02ff */
[----:B------:R2:W1:Y:S01]  /*9e30*/  LDS.128 R76, [R248+0xf080] ;  /* 0x00f08000f84c7984 */ /* 0x0004620000000c00 */
[----:B------:R-:W-:Y:S02]  /*9e40*/  IMAD R4, R5, c[0x0][0x4e8], R4 ;  /* 0x00013a0005047a24 */ /* 0x000fe400078e0204 */
[----:B------:R-:W-:-:S03]  /*9e50*/  IMAD R5, R0, c[0x0][0x3e4], R6 ;  /* 0x0000f90000057a24 */ /* 0x000fc600078e0206 */
[----:B------:R-:W-:Y:S01]  /*9e60*/  SHF.R.S32.HI R0, RZ, 0x1f, R4 ;  /* 0x0000001fff007819 */ /* 0x000fe20000011404 */
[----:B------:R-:W-:-:S04]  /*9e70*/  IMAD.IADD R3, R3, 0x1, R5 ;  /* 0x0000000103037824 */ /* 0x000fc800078e0205 */
[----:B------:R-:W-:Y:S02]  /*9e80*/  IMAD R0, R0, c[0x0][0x3d8], RZ ;  /* 0x0000f60000007a24 */ /* 0x000fe400078e02ff */
[----:B------:R-:W-:-:S04]  /*9e90*/  IMAD.WIDE.U32 R2, R4, c[0x0][0x3d8], R2 ;  /* 0x0000f60004027a25 */ /* 0x000fc800078e0002 */
[----:B------:R-:W-:Y:S01]  /*9ea0*/  IMAD R0, R4, c[0x0][0x3dc], R0 ;  /* 0x0000f70004007a24 */ /* 0x000fe200078e0200 */
[----:B------:R-:W-:-:S04]  /*9eb0*/  LEA R14, P0, R2, c[0x0][0x380], 0x1 ;  /* 0x0000e000020e7a11 */ /* 0x000fc800078008ff */
[----:B------:R-:W-:-:S04]  /*9ec0*/  IADD3 R0, R3, R0, RZ ;  /* 0x0000000003007210 */ /* 0x000fc80007ffe0ff */
[----:B------:R-:W-:Y:S01]  /*9ed0*/  LEA.HI.X R12, R2, c[0x0][0x384], R0, 0x1, P0 ;  /* 0x0000e100020c7a11 */ /* 0x000fe200000f0c00 */
[----:B------:R-:W-:Y:S05]  /*9ee0*/  BRA.DIV ~URZ, `(.L_x_41) ;  /* 0x000040127f007947 */ /* 0x000fea000b800000 */
[----:B--234-:R2:W3:Y:S02]  /*9ef0*/  SHFL.IDX PT, R10, R12, RZ, 0x181f ;  /* 0x00181fff0c0a7589 */ /* 0x01c4e400000e0000 */
.L_x_98:
[----:B------:R-:W-:Y:S05]  /*9f00*/  BRA.DIV ~URZ, `(.L_x_42) ;  /* 0x000040627f007947 */ /* 0x000fea000b800000 */
[----:B------:R4:W2:Y:S02]  /*9f10*/  SHFL.IDX PT, R0, R14, RZ, 0x181f ;  /* 0x00181fff0e007589 */ /* 0x0008a400000e0000 */
.L_x_99:
[----:B------:R-:W-:Y:S01]  /*9f20*/  ISETP.GE.AND P0, PT, R11, R13, PT ;  /* 0x0000000d0b00720c */ /* 0x000fe20003f06270 */
[----:B------:R-:W-:-:S12]  /*9f30*/  BSSY B0, `(.L_x_43) ;  /* 0x0000019000007945 */ /* 0x000fd80003800000 */
[----:B------:R-:W-:Y:S05]  /*9f40*/  @P0 BRA `(.L_x_44) ;  /* 0x0000017000000947 */ /* 0x000fea0003800000 */
[----:B------:R-:W5:Y:S04]  /*9f50*/  LDL.64 R2, [R1+0x28] ;  /* 0x0000280001027983 */ /* 0x000f680000100a00 */
[----:B----4-:R-:W4:Y:S04]  /*9f60*/  LDL R83, [R1+0x30] ;  /* 0x0000300001537983 */ /* 0x010f280000100800 */
[----:B---3--:R-:W3:Y:S04]  /*9f70*/  LDL R81, [R1+0x34] ;  /* 0x0000340001517983 */ /* 0x008ee80000100800 */
[----:B--2---:R-:W2:Y:S04]  /*9f80*/  LDL R15, [R1+0x38] ;  /* 0x00003800010f7983 */ /* 0x004ea80000100800 */
[----:B------:R-:W2:Y:S04]  /*9f90*/  LDL R84, [R1+0x68] ;  /* 0x0000680001547983 */ /* 0x000ea80000100800 */
[----:B------:R-:W2:Y:S04]  /*9fa0*/  LDL R82, [R1+0x64] ;  /* 0x0000640001527983 */ /* 0x000ea80000100800 */
[----:B------:R-:W2:Y:S01]  /*9fb0*/  LDL R80, [R1+0x60] ;  /* 0x0000600001507983 */ /* 0x000ea20000100800 */
[----:B-----5:R-:W-:-:S02]  /*9fc0*/  ISETP.GE.AND P3, PT, R2, c[0x0][0x3c8], PT ;  /* 0x0000f20002007a0c */ /* 0x020fc40003f66270 */
[----:B----4-:R-:W-:Y:S02]  /*9fd0*/  ISETP.GE.AND P2, PT, R83, c[0x0][0x3c8], PT ;  /* 0x0000f20053007a0c */ /* 0x010fe40003f46270 */
[----:B---3--:R-:W-:Y:S02]  /*9fe0*/  ISETP.GE.AND P1, PT, R81, c[0x0][0x3c8], PT ;  /* 0x0000f20051007a0c */ /* 0x008fe40003f26270 */
[----:B--2---:R-:W-:-:S07]  /*9ff0*/  ISETP.GE.AND P0, PT, R15, c[0x0][0x3c8], PT ;  /* 0x0000f2000f007a0c */ /* 0x004fce0003f06270 */
[CC--:B------:R-:W-:Y:S02]  /*a000*/  @!P3 LEA R8, P4, R2.reuse, R0.reuse, 0x1 ;  /* 0x000000000208b211 */ /* 0x0c0fe400078808ff */
[----:B------:R-:W-:Y:S02]  /*a010*/  @!P2 LEA R6, P6, R83, R0, 0x1 ;  /* 0x000000005306a211 */ /* 0x000fe400078c08ff */
[----:B------:R-:W-:Y:S02]  /*a020*/  @!P3 LEA.HI.X R9, R2, R10, R3, 0x1, P4 ;  /* 0x0000000a0209b211 */ /* 0x000fe400020f0c03 */
[----:B------:R-:W-:Y:S02]  /*a030*/  @!P1 LEA R4, P5, R81, R0, 0x1 ;  /* 0x0000000051049211 */ /* 0x000fe400078a08ff */
[----:B------:R-:W-:Y:S02]  /*a040*/  @!P2 LEA.HI.X R7, R83, R10, R84, 0x1, P6 ;  /* 0x0000000a5307a211 */ /* 0x000fe400030f0c54 */
[----:B------:R-:W-:-:S02]  /*a050*/  @!P0 LEA R2, P4, R15, R0, 0x1 ;  /* 0x000000000f028211 */ /* 0x000fc400078808ff */
[-C--:B------:R-:W-:Y:S02]  /*a060*/  @!P1 LEA.HI.X R5, R81, R10.reuse, R82, 0x1, P5 ;  /* 0x0000000a51059211 */ /* 0x080fe400028f0c52 */
[----:B------:R-:W-:Y:S01]  /*a070*/  @!P0 LEA.HI.X R3, R15, R10, R80, 0x1, P4 ;  /* 0x0000000a0f038211 */ /* 0x000fe200020f0c50 */
[----:B------:R2:W-:Y:S04]  /*a080*/  @!P3 ST.E.128 [R8.64], R28 ;  /* 0x0000001c0800b985 */ /* 0x0005e8000c101d06 */
[----:B-1----:R2:W-:Y:S04]  /*a090*/  @!P2 ST.E.128 [R6.64], R24 ;  /* 0x000000180600a985 */ /* 0x0025e8000c101d06 */
[----:B------:R2:W-:Y:S04]  /*a0a0*/  @!P1 ST.E.128 [R4.64], R20 ;  /* 0x0000001404009985 */ /* 0x0005e8000c101d06 */
[----:B------:R2:W-:Y:S02]  /*a0b0*/  @!P0 ST.E.128 [R2.64], R16 ;  /* 0x0000001002008985 */ /* 0x0005e4000c101d06 */
.L_x_44:
[----:B------:R-:W-:Y:S05]  /*a0c0*/  BSYNC B0 ;  /* 0x0000000000007941 */ /* 0x000fea0003800000 */
.L_x_43:
[----:B------:R-:W-:Y:S05]  /*a0d0*/  BRA.DIV ~URZ, `(.L_x_45) ;  /* 0x00003ef27f007947 */ /* 0x000fea000b800000 */
[----:B---3--:R3:W4:Y:S04]  /*a0e0*/  SHFL.IDX PT, R10, R12, 0x1, 0x181f ;  /* 0x00381f000c0a7f89 */ /* 0x00872800000e0000 */
[----:B--2---:R3:W2:Y:S02]  /*a0f0*/  SHFL.IDX PT, R0, R14, 0x1, 0x181f ;  /* 0x00381f000e007f89 */ /* 0x0046a400000e0000 */
.L_x_100:
[----:B------:R-:W-:Y:S01]  /*a100*/  IADD3 R2, R11, 0x20, RZ ;  /* 0x000000200b027810 */ /* 0x000fe20007ffe0ff */
[----:B------:R-:W-:Y:S03]  /*a110*/  BSSY B0, `(.L_x_46) ;  /* 0x000001a000007945 */ /* 0x000fe60003800000 */
[----:B------:R-:W-:-:S13]  /*a120*/  ISETP.GE.AND P0, PT, R2, R13, PT ;  /* 0x0000000d0200720c */ /* 0x000fda0003f06270 */
[----:B------:R-:W-:Y:S05]  /*a130*/  @P0 BRA `(.L_x_47) ;  /* 0x0000017000000947 */ /* 0x000fea0003800000 */
[----:B-1----:R-:W5:Y:S04]  /*a140*/  LDL.64 R22, [R1+0x28] ;  /* 0x0000280001167983 */ /* 0x002f680000100a00 */
[----:B---3--:R-:W3:Y:S04]  /*a150*/  LDL R19, [R1+0x30] ;  /* 0x0000300001137983 */ /* 0x008ee80000100800 */
[----:B----4-:R-:W4:Y:S04]  /*a160*/  LDL R17, [R1+0x34] ;  /* 0x0000340001117983 */ /* 0x010f280000100800 */
[----:B--2---:R-:W2:Y:S04]  /*a170*/  LDL R15, [R1+0x38] ;  /* 0x00003800010f7983 */ /* 0x004ea80000100800 */
[----:B------:R-:W2:Y:S04]  /*a180*/  LDL R20, [R1+0x68] ;  /* 0x0000680001147983 */ /* 0x000ea80000100800 */
[----:B------:R-:W2:Y:S04]  /*a190*/  LDL R18, [R1+0x64] ;  /* 0x0000640001127983 */ /* 0x000ea80000100800 */
[----:B------:R-:W2:Y:S01]  /*a1a0*/  LDL R16, [R1+0x60] ;  /* 0x0000600001107983 */ /* 0x000ea20000100800 */
[----:B-----5:R-:W-:-:S02]  /*a1b0*/  ISETP.GE.AND P3, PT, R22, c[0x0][0x3c8], PT ;  /* 0x0000f20016007a0c */ /* 0x020fc40003f66270 */
[----:B---3--:R-:W-:Y:S02]  /*a1c0*/  ISETP.GE.AND P2, PT, R19, c[0x0][0x3c8], PT ;  /* 0x0000f20013007a0c */ /* 0x008fe40003f46270 */
[----:B----4-:R-:W-:Y:S02]  /*a1d0*/  ISETP.GE.AND P1, PT, R17, c[0x0][0x3c8], PT ;  /* 0x0000f20011007a0c */ /* 0x010fe40003f26270 */
        /* <DEDUP_REMOVED lines=10> */
[----:B------:R1:W-:Y:S04]  /*a280*/  @!P2 ST.E.128 [R6.64], R40 ;  /* 0x000000280600a985 */ /* 0x0003e8000c101d06 */
[----:B------:R1:W-:Y:S04]  /*a290*/  @!P1 ST.E.128 [R4.64], R36 ;  /* 0x0000002404009985 */ /* 0x0003e8000c101d06 */
[----:B------:R1:W-:Y:S02]  /*a2a0*/  @!P0 ST.E.128 [R2.64], R32 ;  /* 0x0000002002008985 */ /* 0x0003e4000c101d06 */
.L_x_47:
[----:B------:R-:W-:Y:S05]  /*a2b0*/  BSYNC B0 ;  /* 0x0000000000007941 */ /* 0x000fea0003800000 */
.L_x_46:
[----:B------:R-:W-:Y:S05]  /*a2c0*/  BRA.DIV ~URZ, `(.L_x_48) ;  /* 0x00003dc27f007947 */ /* 0x000fea000b800000 */
[----:B----4-:R4:W3:Y:S02]  /*a2d0*/  SHFL.IDX PT, R10, R12, 0x2, 0x181f ;  /* 0x00581f000c0a7f89 */ /* 0x0108e400000e0000 */
.L_x_101:
[----:B------:R-:W-:Y:S05]  /*a2e0*/  BRA.DIV ~URZ, `(.L_x_49) ;  /* 0x00003e127f007947 */ /* 0x000fea000b800000 */
[----:B--2---:R2:W4:Y:S02]  /*a2f0*/  SHFL.IDX PT, R0, R14, 0x2, 0x181f ;  /* 0x00581f000e007f89 */ /* 0x00452400000e0000 */
.L_x_102:
[----:B-1----:R-:W-:Y:S01]  /*a300*/  IADD3 R2, R11, 0x40, RZ ;  /* 0x000000400b027810 */ /* 0x002fe20007ffe0ff */
[----:B------:R-:W-:Y:S03]  /*a310*/  BSSY B0, `(.L_x_50) ;  /* 0x000001a000007945 */ /* 0x000fe60003800000 */
[----:B------:R-:W-:-:S13]  /*a320*/  ISETP.GE.AND P0, PT, R2, R13, PT ;  /* 0x0000000d0200720c */ /* 0x000fda0003f06270 */
[----:B------:R-:W-:Y:S05]  /*a330*/  @P0 BRA `(.L_x_51) ;  /* 0x0000017000000947 */ /* 0x000fea0003800000 */
[----:B------:R-:W5:Y:S04]  /*a340*/  LDL.64 R22, [R1+0x28] ;  /* 0x0000280001167983 */ /* 0x000f680000100a00 */
[----:B--2---:R-:W2:Y:S04]  /*a350*/  LDL R19, [R1+0x30] ;  /* 0x0000300001137983 */ /* 0x004ea80000100800 */
[----:B----4-:R-:W4:Y:S04]  /*a360*/  LDL R17, [R1+0x34] ;  /* 0x0000340001117983 */ /* 0x010f280000100800 */
[----:B---3--:R-:W3:Y:S04]  /*a370*/  LDL R15, [R1+0x38] ;  /* 0x00003800010f7983 */ /* 0x008ee80000100800 */
[----:B------:R-:W3:Y:S04]  /*a380*/  LDL R20, [R1+0x68] ;  /* 0x0000680001147983 */ /* 0x000ee80000100800 */
[----:B------:R-:W3:Y:S04]  /*a390*/  LDL R18, [R1+0x64] ;  /* 0x0000640001127983 */ /* 0x000ee80000100800 */
[----:B------:R-:W3:Y:S01]  /*a3a0*/  LDL R16, [R1+0x60] ;  /* 0x0000600001107983 */ /* 0x000ee20000100800 */
[----:B-----5:R-:W-:-:S02]  /*a3b0*/  ISETP.GE.AND P3, PT, R22, c[0x0][0x3c8], PT ;  /* 0x0000f20016007a0c */ /* 0x020fc40003f66270 */
[----:B--2---:R-:W-:Y:S02]  /*a3c0*/  ISETP.GE.AND P2, PT, R19, c[0x0][0x3c8], PT ;  /* 0x0000f20013007a0c */ /* 0x004fe40003f46270 */
[----:B----4-:R-:W-:Y:S02]  /*a3d0*/  ISETP.GE.AND P1, PT, R17, c[0x0][0x3c8], PT ;  /* 0x0000f20011007a0c */ /* 0x010fe40003f26270 */
[----:B---3--:R-:W-:-:S07]  /*a3e0*/  ISETP.GE.AND P0, PT, R15, c[0x0][0x3c8], PT ;  /* 0x0000f2000f007a0c */ /* 0x008fce0003f06270 */
        /* <DEDUP_REMOVED lines=12> */
.L_x_51:
[----:B------:R-:W-:Y:S05]  /*a4b0*/  BSYNC B0 ;  /* 0x0000000000007941 */ /* 0x000fea0003800000 */
.L_x_50:
[----:B------:R-:W-:Y:S05]  /*a4c0*/  BRA.DIV ~URZ, `(.L_x_52) ;  /* 0x00003c927f007947 */ /* 0x000fea000b800000 */
[----:B-1----:R1:W2:Y:S04]  /*a4d0*/  SHFL.IDX PT, R8, R12, 0x3, 0x181f ;  /* 0x00781f000c087f89 */ /* 0x0022a800000e0000 */
[----:B----4-:R1:W4:Y:S02]  /*a4e0*/  SHFL.IDX PT, R0, R14, 0x3, 0x181f ;  /* 0x00781f000e007f89 */ /* 0x01032400000e0000 */
.L_x_103:
[----:B------:R-:W-:-:S04]  /*a4f0*/  IADD3 R2, R11, 0x60, RZ ;  /* 0x000000600b027810 */ /* 0x000fc80007ffe0ff */
[----:B------:R-:W-:-:S13]  /*a500*/  ISETP.GE.AND P0, PT, R2, R13, PT ;  /* 0x0000000d0200720c */ /* 0x000fda0003f06270 */
[----:B------:R-:W-:Y:S05]  /*a510*/  @P0 BRA `(.L_x_53) ;  /* 0x0000284000000947 */ /* 0x000fea0003800000 */
[----:B------:R-:W5:Y:S04]  /*a520*/  LDL.64 R16, [R1+0x28] ;  /* 0x0000280001107983 */ /* 0x000f680000100a00 */
[----:B-123--:R-:W2:Y:S04]  /*a530*/  LDL R14, [R1+0x30] ;  /* 0x00003000010e7983 */ /* 0x00eea80000100800 */
[----:B------:R-:W3:Y:S04]  /*a540*/  LDL R10, [R1+0x34] ;  /* 0x00003400010a7983 */ /* 0x000ee80000100800 */
[----:B----4-:R-:W4:Y:S04]  /*a550*/  LDL R15, [R1+0x68] ;  /* 0x00006800010f7983 */ /* 0x010f280000100800 */
[----:B------:R-:W4:Y:S04]  /*a560*/  LDL R12, [R1+0x64] ;  /* 0x00006400010c7983 */ /* 0x000f280000100800 */
[----:B------:R-:W4:Y:S01]  /*a570*/  LDL R9, [R1+0x38] ;  /* 0x0000380001097983 */ /* 0x000f220000100800 */
[----:B-----5:R-:W-:-:S02]  /*a580*/  ISETP.GE.AND P2, PT, R16, c[0x0][0x3c8], PT ;  /* 0x0000f20010007a0c */ /* 0x020fc40003f46270 */
[----:B--2---:R-:W-:Y:S02]  /*a590*/  ISETP.GE.AND P1, PT, R14, c[0x0][0x3c8], PT ;  /* 0x0000f2000e007a0c */ /* 0x004fe40003f26270 */
[----:B---3--:R-:W-:-:S09]  /*a5a0*/  ISETP.GE.AND P0, PT, R10, c[0x0][0x3c8], PT ;  /* 0x0000f2000a007a0c */ /* 0x008fd20003f06270 */
[-C--:B------:R-:W-:Y:S02]  /*a5b0*/  @!P2 LEA R6, P5, R16, R0.reuse, 0x1 ;  /* 0x000000001006a211 */ /* 0x080fe400078a08ff */
[----:B------:R-:W-:Y:S02]  /*a5c0*/  @!P1 LEA R4, P4, R14, R0, 0x1 ;  /* 0x000000000e049211 */ /* 0x000fe400078808ff */
[----:B------:R-:W-:Y:S02]  /*a5d0*/  @!P2 LEA.HI.X R7, R16, R8, R17, 0x1, P5 ;  /* 0x000000081007a211 */ /* 0x000fe400028f0c11 */
[----:B------:R-:W-:Y:S02]  /*a5e0*/  @!P0 LEA R2, P3, R10, R0, 0x1 ;  /* 0x000000000a028211 */ /* 0x000fe400078608ff */
[-C--:B----4-:R-:W-:Y:S02]  /*a5f0*/  @!P1 LEA.HI.X R5, R14, R8.reuse, R15, 0x1, P4 ;  /* 0x000000080e059211 */ /* 0x090fe400020f0c0f */
[----:B------:R-:W-:Y:S01]  /*a600*/  @!P0 LEA.HI.X R3, R10, R8, R12, 0x1, P3 ;  /* 0x000000080a038211 */ /* 0x000fe200018f0c0c */
[----:B------:R1:W-:Y:S04]  /*a610*/  @!P2 ST.E.128 [R6.64], R72 ;  /* 0x000000480600a985 */ /* 0x0003e8000c101d06 */
[----:B------:R1:W-:Y:S04]  /*a620*/  @!P1 ST.E.128 [R4.64], R68 ;  /* 0x0000004404009985 */ /* 0x0003e8000c101d06 */
[----:B------:R1:W-:Y:S01]  /*a630*/  @!P0 ST.E.128 [R2.64], R64 ;  /* 0x0000004002008985 */ /* 0x0003e2000c101d06 */
[----:B------:R-:W-:-:S13]  /*a640*/  ISETP.GE.AND P0, PT, R9, c[0x0][0x3c8], PT ;  /* 0x0000f20009007a0c */ /* 0x000fda0003f06270 */
[----:B------:R-:W-:Y:S05]  /*a650*/  @P0 BRA `(.L_x_53) ;  /* 0x0000270000000947 */ /* 0x000fea0003800000 */
[----:B------:R-:W2:Y:S01]  /*a660*/  LDL R10, [R1+0x60] ;  /* 0x00006000010a7983 */ /* 0x000ea20000100800 */
[----:B-1----:R-:W-:-:S04]  /*a670*/  LEA R2, P0, R9, R0, 0x1 ;  /* 0x0000000009027211 */ /* 0x002fc800078008ff */
[----:B--2---:R-:W-:-:S05]  /*a680*/  LEA.HI.X R3, R9, R8, R10, 0x1, P0 ;  /* 0x0000000809037211 */ /* 0x004fca00000f0c0a */
[----:B------:R1:W-:Y:S01]  /*a690*/  ST.E.128 [R2.64], R76 ;  /* 0x0000004c02007985 */ /* 0x0003e2000c101d06 */
[----:B------:R-:W-:Y:S05]  /*a6a0*/  BRA `(.L_x_53) ;  /* 0x000026b000007947 */ /* 0x000fea0003800000 */
.L_x_40:
[----:B-1----:R-:W2:Y:S04]  /*a6b0*/  LDL.LU R4, [R1+0x58] ;  /* 0x0000580001047983 */ /* 0x002ea80000300800 */
[----:B------:R-:W3:Y:S01]  /*a6c0*/  LDL.LU R6, [R1+0x90] ;  /* 0x0000900001067983 */ /* 0x000ee20000300800 */
[----:B------:R-:W-:Y:S02]  /*a6d0*/  IMAD R10, R10, c[0x0][0x408], RZ ;  /* 0x000102000a0a7a24 */ /* 0x000fe400078e02ff */
[----:B------:R-:W-:-:S04]  /*a6e0*/  IMAD.WIDE.U32 R2, R0, c[0x0][0x408], RZ ;  /* 0x0001020000027a25 */ /* 0x000fc800078e00ff */
[----:B------:R-:W-:Y:S02]  /*a6f0*/  IMAD R0, R0, c[0x0][0x40c], R10 ;  /* 0x0001030000007a24 */ /* 0x000fe400078e020a */
[----:B------:R-:W-:-:S03]  /*a700*/  @P3 IMAD.HI.U32 R5, R9, c[0x0][0x4ec], RZ ;  /* 0x00013b0009053a27 */ /* 0x000fc600078e00ff */
[----:B------:R-:W-:Y:S02]  /*a710*/  IADD3 R3, R3, R0, RZ ;  /* 0x0000000003037210 */ /* 0x000fe40007ffe0ff */
[----:B------:R-:W-:-:S05]  /*a720*/  SHF.R.S32.HI R0, RZ, 0x1f, R8 ;  /* 0x0000001fff007819 */ /* 0x000fca0000011408 */
[----:B------:R-:W-:Y:S02]  /*a730*/  IMAD R0, R0, c[0x0][0x440], RZ ;  /* 0x0001100000007a24 */ /* 0x000fe400078e02ff */
[----:B--2---:R-:W-:-:S04]  /*a740*/  IMAD.WIDE.U32 R2, R4, c[0x0][0x438], R2 ;  /* 0x00010e0004027a25 */ /* 0x004fc800078e0002 */
[----:B------:R-:W-:Y:S02]  /*a750*/  IMAD R3, R4, c[0x0][0x43c], R3 ;  /* 0x00010f0004037a24 */ /* 0x000fe400078e0203 */
[C---:B------:R-:W-:Y:S01]  /*a760*/  IMAD R4, R8.reuse, c[0x0][0x444], R0 ;  /* 0x0001110008047a24 */ /* 0x040fe200078e0200 */
[----:B------:R-:W-:Y:S01]  /*a770*/  MOV R0, R9 ;  /* 0x0000000900007202 */ /* 0x000fe20000000f00 */
[----:B------:R-:W-:Y:S01]  /*a780*/  IMAD.WIDE.U32 R2, R8, c[0x0][0x440], R2 ;  /* 0x0001100008027a25 */ /* 0x000fe200078e0002 */
[----:B------:R-:W-:-:S04]  /*a790*/  @P3 SHF.R.U32.HI R0, RZ, c[0x0][0x4f0], R5 ;  /* 0x00013c00ff003a19 */ /* 0x000fc80000011605 */
[----:B------:R-:W-:Y:S02]  /*a7a0*/  IADD3 R3, R3, R4, RZ ;  /* 0x0000000403037210 */ /* 0x000fe40007ffe0ff */
[----:B------:R-:W-:Y:S02]  /*a7b0*/  SHF.R.S32.HI R5, RZ, 0x1f, R0 ;  /* 0x0000001fff057819 */ /* 0x000fe40000011400 */
[----:B------:R-:W-:Y:S01]  /*a7c0*/  IADD3 R4, -R0, RZ, RZ ;  /* 0x000000ff00047210 */ /* 0x000fe20007ffe1ff */
[----:B---3--:R-:W-:-:S04]  /*a7d0*/  IMAD.WIDE.U32 R2, R6, c[0x0][0x448], R2 ;  /* 0x0001120006027a25 */ /* 0x008fc800078e0002 */
[----:B------:R-:W-:Y:S02]  /*a7e0*/  IMAD R5, R5, c[0x0][0x430], RZ ;  /* 0x00010c0005057a24 */ /* 0x000fe400078e02ff */
[----:B------:R-:W-:Y:S02]  /*a7f0*/  IMAD R3, R6, c[0x0][0x44c], R3 ;  /* 0x0001130006037a24 */ /* 0x000fe400078e0203 */
[----:B------:R-:W-:Y:S02]  /*a800*/  IMAD R4, R4, c[0x0][0x4e8], R9 ;  /* 0x00013a0004047a24 */ /* 0x000fe400078e0209 */
[C---:B------:R-:W-:Y:S02]  /*a810*/  IMAD R5, R0.reuse, c[0x0][0x434], R5 ;  /* 0x00010d0000057a24 */ /* 0x040fe400078e0205 */
[----:B------:R-:W-:Y:S01]  /*a820*/  IMAD.WIDE.U32 R2, R0, c[0x0][0x430], R2 ;  /* 0x00010c0000027a25 */ /* 0x000fe200078e0002 */
[----:B------:R-:W-:-:S04]  /*a830*/  SHF.R.S32.HI R0, RZ, 0x1f, R4 ;  /* 0x0000001fff007819 */ /* 0x000fc80000011404 */
[----:B------:R-:W-:Y:S01]  /*a840*/  IADD3 R3, R3, R5, RZ ;  /* 0x0000000503037210 */ /* 0x000fe20007ffe0ff */
[----:B------:R-:W-:-:S04]  /*a850*/  IMAD R0, R0, c[0x0][0x428], RZ ;  /* 0x00010a0000007a24 */ /* 0x000fc800078e02ff */
[----:B------:R-:W-:-:S04]  /*a860*/  IMAD.WIDE.U32 R2, R4, c[0x0][0x428], R2 ;  /* 0x00010a0004027a25 */ /* 0x000fc800078e0002 */
[----:B------:R-:W-:Y:S01]  /*a870*/  IMAD R4, R4, c[0x0][0x42c], R0 ;  /* 0x00010b0004047a24 */ /* 0x000fe200078e0200 */
[----:B------:R-:W-:-:S04]  /*a880*/  LEA R14, P1, R2, c[0x0][0x400], 0x2 ;  /* 0x00010000020e7a11 */ /* 0x000fc800078210ff */
[----:B------:R-:W-:-:S04]  /*a890*/  IADD3 R4, R3, R4, RZ ;  /* 0x0000000403047210 */ /* 0x000fc80007ffe0ff */
[----:B------:R-:W-:Y:S01]  /*a8a0*/  LEA.HI.X R12, R2, c[0x0][0x404], R4, 0x2, P1 ;  /* 0x00010100020c7a11 */ /* 0x000fe200008f1404 */
[----:B------:R-:W-:Y:S05]  /*a8b0*/  BRA.DIV ~URZ, `(.L_x_54) ;  /* 0x000039627f007947 */ /* 0x000fea000b800000 */
[----:B------:R1:W2:Y:S02]  /*a8c0*/  SHFL.IDX PT, R4, R12, RZ, 0x1c1f ;  /* 0x001c1fff0c047589 */ /* 0x0002a400000e0000 */
.L_x_104:
[----:B------:R-:W-:Y:S05]  /*a8d0*/  BRA.DIV ~URZ, `(.L_x_55) ;  /* 0x000039b27f007947 */ /* 0x000fea000b800000 */
[----:B------:R3:W4:Y:S02]  /*a8e0*/  SHFL.IDX PT, R0, R14, RZ, 0x1c1f ;  /* 0x001c1fff0e007589 */ /* 0x00072400000e0000 */
.L_x_105:
[----:B------:R-:W5:Y:S01]  /*a8f0*/  LDL R5, [R1+0x3c] ;  /* 0x00003c0001057983 */ /* 0x000f620000100800 */
[----:B------:R-:W-:Y:S01]  /*a900*/  BSSY B0, `(.L_x_56) ;  /* 0x00000c1000007945 */ /* 0x000fe20003800000 */
[C---:B-----5:R-:W-:Y:S02]  /*a910*/  IADD3 R13, R5.reuse, 0x8, RZ ;  /* 0x00000008050d7810 */ /* 0x060fe40007ffe0ff */
[C---:B------:R-:W-:Y:S02]  /*a920*/  IADD3 R17, R5.reuse, 0x10, RZ ;  /* 0x0000001005117810 */ /* 0x040fe40007ffe0ff */
[C---:B------:R-:W-:Y:S02]  /*a930*/  IADD3 R16, R5.reuse, 0x18, RZ ;  /* 0x0000001805107810 */ /* 0x040fe40007ffe0ff */
[C---:B------:R-:W-:Y:S02]  /*a940*/  IADD3 R18, R5.reuse, 0x20, RZ ;  /* 0x0000002005127810 */ /* 0x040fe40007ffe0ff */
[----:B------:R-:W-:-:S02]  /*a950*/  IADD3 R19, R5, 0x28, RZ ;  /* 0x0000002805137810 */ /* 0x000fc40007ffe0ff */
[C---:B------:R-:W-:Y:S02]  /*a960*/  IADD3 R20, R5.reuse, 0x30, RZ ;  /* 0x0000003005147810 */ /* 0x040fe40007ffe0ff */
[C---:B------:R-:W-:Y:S02]  /*a970*/  IADD3 R21, R5.reuse, 0x38, RZ ;  /* 0x0000003805157810 */ /* 0x040fe40007ffe0ff */
        /* <DEDUP_REMOVED lines=23> */
[----:B------:R-:W-:Y:S02]  /*aaf0*/  IADD3 R45, R5, 0xf8, RZ ;  /* 0x000000f8052d7810 */ /* 0x000fe40007ffe0ff */
[----:B------:R-:W-:Y:S02]  /*ab00*/  SHF.R.S32.HI R15, RZ, 0x1f, R13 ;  /* 0x0000001fff0f7819 */ /* 0x000fe4000001140d */
[----:B------:R-:W-:Y:S02]  /*ab10*/  SHF.R.S32.HI R47, RZ, 0x1f, R17 ;  /* 0x0000001fff2f7819 */ /* 0x000fe40000011411 */
[----:B------:R-:W-:Y:S02]  /*ab20*/  SHF.R.S32.HI R46, RZ, 0x1f, R16 ;  /* 0x0000001fff2e7819 */ /* 0x000fe40000011410 */
[----:B------:R-:W-:-:S02]  /*ab30*/  SHF.R.S32.HI R48, RZ, 0x1f, R18 ;  /* 0x0000001fff307819 */ /* 0x000fc40000011412 */
[----:B------:R-:W-:Y:S02]  /*ab40*/  SHF.R.S32.HI R49, RZ, 0x1f, R19 ;  /* 0x0000001fff317819 */ /* 0x000fe40000011413 */
[----:B------:R-:W-:Y:S02]  /*ab50*/  SHF.R.S32.HI R50, RZ, 0x1f, R20 ;  /* 0x0000001fff327819 */ /* 0x000fe40000011414 */
        /* <DEDUP_REMOVED lines=24> */
[----:B------:R-:W-:Y:S01]  /*ace0*/  SHF.R.S32.HI R75, RZ, 0x1f, R45 ;  /* 0x0000001fff4b7819 */ /* 0x000fe2000001142d */
[----:B------:R-:W-:Y:S05]  /*acf0*/  @P0 BRA `(.L_x_57) ;  /* 0x0000081000000947 */ /* 0x000fea0003800000 */
[----:B------:R-:W-:Y:S02]  /*ad00*/  ISETP.GE.AND P0, PT, R5, c[0x0][0x3c8], PT ;  /* 0x0000f20005007a0c */ /* 0x000fe40003f06270 */
[----:B------:R-:W-:Y:S02]  /*ad10*/  ISETP.GE.AND P1, PT, R13, c[0x0][0x3c8], PT ;  /* 0x0000f2000d007a0c */ /* 0x000fe40003f26270 */
[----:B------:R-:W-:Y:S02]  /*ad20*/  ISETP.GE.AND P3, PT, R17, c[0x0][0x3c8], PT ;  /* 0x0000f20011007a0c */ /* 0x000fe40003f66270 */
[----:B------:R-:W-:-:S02]  /*ad30*/  ISETP.GE.AND P4, PT, R16, c[0x0][0x3c8], PT ;  /* 0x0000f20010007a0c */ /* 0x000fc40003f86270 */
[----:B------:R-:W-:Y:S02]  /*ad40*/  ISETP.GE.AND P2, PT, R18, c[0x0][0x3c8], PT ;  /* 0x0000f20012007a0c */ /* 0x000fe40003f46270 */
[----:B------:R-:W-:-:S03]  /*ad50*/  ISETP.GE.AND P6, PT, R41, c[0x0][0x3c8], PT ;  /* 0x0000f20029007a0c */ /* 0x000fc60003fc6270 */
[----:B----4-:R-:W-:Y:S02]  /*ad60*/  @!P0 IMAD.MOV.U32 R2, RZ, RZ, R0 ;  /* 0x000000ffff028224 */ /* 0x010fe400078e0000 */
[----:B--2---:R-:W-:-:S04]  /*ad70*/  @!P0 IMAD.MOV.U32 R3, RZ, RZ, R4 ;  /* 0x000000ffff038224 */ /* 0x004fc800078e0004 */
[----:B------:R-:W-:-:S05]  /*ad80*/  @!P0 IMAD.WIDE R2, R5, 0x4, R2 ;  /* 0x0000000405028825 */ /* 0x000fca00078e0202 */
[----:B------:R2:W-:Y:S02]  /*ad90*/  @!P0 ST.E.64 [R2.64], R156 ;  /* 0x0000009c02008985 */ /* 0x0005e4000c101b06 */
[----:B--2---:R-:W-:-:S04]  /*ada0*/  @!P1 LEA R2, P0, R13, R0, 0x2 ;  /* 0x000000000d029211 */ /* 0x004fc800078010ff */
[----:B------:R-:W-:-:S05]  /*adb0*/  @!P1 LEA.HI.X R3, R13, R4, R15, 0x2, P0 ;  /* 0x000000040d039211 */ /* 0x000fca00000f140f */
[----:B------:R2:W-:Y:S01]  /*adc0*/  @!P1 ST.E.64 [R2.64], R152 ;  /* 0x0000009802009985 */ /* 0x0005e2000c101b06 */
[----:B------:R-:W-:Y:S02]  /*add0*/  ISETP.GE.AND P1, PT, R19, c[0x0][0x3c8], PT ;  /* 0x0000f20013007a0c */ /* 0x000fe40003f26270 */
[----:B--2---:R-:W-:-:S04]  /*ade0*/  @!P3 LEA R2, P0, R17, R0, 0x2 ;  /* 0x000000001102b211 */ /* 0x004fc800078010ff */
[----:B------:R-:W-:Y:S02]  /*adf0*/  @!P3 LEA.HI.X R3, R17, R4, R47, 0x2, P0 ;  /* 0x000000041103b211 */ /* 0x000fe400000f142f */
[----:B------:R-:W-:-:S03]  /*ae00*/  @!P4 LEA R6, P0, R16, R0, 0x2 ;  /* 0x000000001006c211 */ /* 0x000fc600078010ff */
[----:B------:R2:W-:Y:S01]  /*ae10*/  @!P3 ST.E.64 [R2.64], R148 ;  /* 0x000000940200b985 */ /* 0x0005e2000c101b06 */
[----:B------:R-:W-:Y:S02]  /*ae20*/  @!P4 LEA.HI.X R7, R16, R4, R46, 0x2, P0 ;  /* 0x000000041007c211 */ /* 0x000fe400000f142e */
[----:B------:R-:W-:-:S03]  /*ae30*/  ISETP.GE.AND P3, PT, R20, c[0x0][0x3c8], PT ;  /* 0x0000f20014007a0c */ /* 0x000fc60003f66270 */
[----:B------:R4:W-:Y:S01]  /*ae40*/  @!P4 ST.E.64 [R6.64], R144 ;  /* 0x000000900600c985 */ /* 0x0009e2000c101b06 */
[----:B------:R-:W-:Y:S02]  /*ae50*/  ISETP.GE.AND P4, PT, R21, c[0x0][0x3c8], PT ;  /* 0x0000f20015007a0c */ /* 0x000fe40003f86270 */
[----:B--2---:R-:W-:-:S04]  /*ae60*/  @!P2 LEA R2, P5, R18, R0, 0x2 ;  /* 0x000000001202a211 */ /* 0x004fc800078a10ff */
[----:B------:R-:W-:Y:S02]  /*ae70*/  @!P2 LEA.HI.X R3, R18, R4, R48, 0x2, P5 ;  /* 0x000000041203a211 */ /* 0x000fe400028f1430 */
[----:B----4-:R-:W-:-:S03]  /*ae80*/  @!P1 LEA R6, P0, R19, R0, 0x2 ;  /* 0x0000000013069211 */ /* 0x010fc600078010ff */
        /* <DEDUP_REMOVED lines=58> */
[----:B------:R-:W-:Y:S02]  /*b230*/  ISETP.GE.AND P3, PT, R36, c[0x0][0x3c8], PT ;  /* 0x0000f20024007a0c */ /* 0x000fe40003f66270 */
[C---:B------:R-:W-:Y:S01]  /*b240*/  @!P1 LEA R8, P0, R34.reuse, R0, 0x2 ;  /* 0x0000000022089211 */ /* 0x040fe200078010ff */
[----:B------:R4:W-:Y:S01]  /*b250*/  @!P4 ST.E.64 [R6.64], R80 ;  /* 0x000000500600c985 */ /* 0x0009e2000c101b06 */
[----:B------:R-:W-:Y:S02]  /*b260*/  ISETP.GE.AND P4, PT, R37, c[0x0][0x3c8], PT ;  /* 0x0000f20025007a0c */ /* 0x000fe40003f86270 */
[----:B------:R-:W-:Y:S02]  /*b270*/  @!P1 LEA.HI.X R9, R34, R4, R64, 0x2, P0 ;  /* 0x0000000422099211 */ /* 0x000fe400000f1440 */
[----:B--2---:R-:W-:-:S04]  /*b280*/  @!P2 LEA R2, P5, R35, R0, 0x2 ;  /* 0x000000002302a211 */ /* 0x004fc800078a10ff */
[----:B------:R-:W-:Y:S02]  /*b290*/  @!P2 LEA.HI.X R3, R35, R4, R65, 0x2, P5 ;  /* 0x000000042303a211 */ /* 0x000fe400028f1441 */
[----:B----4-:R-:W-:-:S03]  /*b2a0*/  @!P3 LEA R6, P5, R36, R0, 0x2 ;  /* 0x000000002406b211 */ /* 0x010fc600078a10ff */
[----:B------:R2:W-:Y:S01]  /*b2b0*/  @!P2 ST.E.64 [R2.64], R84 ;  /* 0x000000540200a985 */ /* 0x0005e2000c101b06 */
[----:B------:R-:W-:Y:S02]  /*b2c0*/  ISETP.GE.AND P2, PT, R38, c[0x0][0x3c8], PT ;  /* 0x0000f20026007a0c */ /* 0x000fe40003f46270 */
[----:B------:R-:W-:Y:S01]  /*b2d0*/  @!P3 LEA.HI.X R7, R36, R4, R66, 0x2, P5 ;  /* 0x000000042407b211 */ /* 0x000fe200028f1442 */
[----:B------:R4:W-:Y:S01]  /*b2e0*/  @!P1 ST.E.64 [R8.64], R88 ;  /* 0x0000005808009985 */ /* 0x0009e2000c101b06 */
[----:B------:R-:W-:Y:S02]  /*b2f0*/  ISETP.GE.AND P1, PT, R39, c[0x0][0x3c8], PT ;  /* 0x0000f20027007a0c */ /* 0x000fe40003f26270 */
[----:B------:R-:W-:Y:S01]  /*b300*/  ISETP.GE.AND P5, PT, R40, c[0x0][0x3c8], PT ;  /* 0x0000f20028007a0c */ /* 0x000fe20003fa6270 */
[----:B------:R5:W-:Y:S01]  /*b310*/  @!P3 ST.E.64 [R6.64], R92 ;  /* 0x0000005c0600b985 */ /* 0x000be2000c101b06 */
[----:B--2---:R-:W-:-:S04]  /*b320*/  @!P4 LEA R2, P0, R37, R0, 0x2 ;  /* 0x000000002502c211 */ /* 0x004fc800078010ff */
[----:B------:R-:W-:Y:S02]  /*b330*/  @!P4 LEA.HI.X R3, R37, R4, R67, 0x2, P0 ;  /* 0x000000042503c211 */ /* 0x000fe400000f1443 */
[----:B----4-:R-:W-:-:S03]  /*b340*/  @!P2 LEA R8, P0, R38, R0, 0x2 ;  /* 0x000000002608a211 */ /* 0x010fc600078010ff */
[----:B------:R2:W-:Y:S01]  /*b350*/  @!P4 ST.E.64 [R2.64], R96 ;  /* 0x000000600200c985 */ /* 0x0005e2000c101b06 */
[----:B------:R-:W-:Y:S02]  /*b360*/  @!P2 LEA.HI.X R9, R38, R4, R68, 0x2, P0 ;  /* 0x000000042609a211 */ /* 0x000fe400000f1444 */
[----:B-----5:R-:W-:Y:S02]  /*b370*/  @!P6 LEA R6, P0, R41, R0, 0x2 ;  /* 0x000000002906e211 */ /* 0x020fe400078010ff */
[----:B------:R-:W-:Y:S01]  /*b380*/  ISETP.GE.AND P4, PT, R42, c[0x0][0x3c8], PT ;  /* 0x0000f2002a007a0c */ /* 0x000fe20003f86270 */
[----:B------:R-:W-:Y:S01]  /*b390*/  @!P2 ST.E.64 [R8.64], R186 ;  /* 0x000000ba0800a985 */ /* 0x000fe2000c101b06 */
[----:B------:R-:W-:Y:S02]  /*b3a0*/  ISETP.GE.AND P2, PT, R43, c[0x0][0x3c8], PT ;  /* 0x0000f2002b007a0c */ /* 0x000fe40003f46270 */
[----:B------:R-:W-:Y:S02]  /*b3b0*/  @!P6 LEA.HI.X R7, R41, R4, R71, 0x2, P0 ;  /* 0x000000042907e211 */ /* 0x000fe400000f1447 */
[----:B------:R-:W-:-:S02]  /*b3c0*/  ISETP.GE.AND P0, PT, R45, c[0x0][0x3c8], PT ;  /* 0x0000f2002d007a0c */ /* 0x000fc40003f06270 */
[----:B--2---:R-:W-:-:S04]  /*b3d0*/  @!P1 LEA R2, P3, R39, R0, 0x2 ;  /* 0x0000000027029211 */ /* 0x004fc800078610ff */
[----:B------:R-:W-:-:S05]  /*b3e0*/  @!P1 LEA.HI.X R3, R39, R4, R69, 0x2, P3 ;  /* 0x0000000427039211 */ /* 0x000fca00018f1445 */
[----:B------:R2:W-:Y:S01]  /*b3f0*/  @!P1 ST.E.64 [R2.64], R104 ;  /* 0x0000006802009985 */ /* 0x0005e2000c101b06 */
[----:B------:R-:W-:-:S03]  /*b400*/  ISETP.GE.AND P1, PT, R44, c[0x0][0x3c8], PT ;  /* 0x0000f2002c007a0c */ /* 0x000fc60003f26270 */
[----:B------:R4:W-:Y:S01]  /*b410*/  @!P6 ST.E.64 [R6.64], R108 ;  /* 0x0000006c0600e985 */ /* 0x0009e2000c101b06 */
[----:B------:R-:W-:-:S04]  /*b420*/  @!P4 LEA R10, P6, R42, R0, 0x2 ;  /* 0x000000002a0ac211 */ /* 0x000fc800078c10ff */
[----:B------:R-:W-:Y:S02]  /*b430*/  @!P4 LEA.HI.X R11, R42, R4, R72, 0x2, P6 ;  /* 0x000000042a0bc211 */ /* 0x000fe400030f1448 */
[----:B--2---:R-:W-:-:S04]  /*b440*/  @!P5 LEA R2, P3, R40, R0, 0x2 ;  /* 0x000000002802d211 */ /* 0x004fc800078610ff */
[----:B------:R-:W-:Y:S02]  /*b450*/  @!P5 LEA.HI.X R3, R40, R4, R70, 0x2, P3 ;  /* 0x000000042803d211 */ /* 0x000fe400018f1446 */
[----:B------:R-:W-:-:S03]  /*b460*/  @!P2 LEA R8, P3, R43, R0, 0x2 ;  /* 0x000000002b08a211 */ /* 0x000fc600078610ff */
[----:B------:R2:W-:Y:S01]  /*b470*/  @!P5 ST.E.64 [R2.64], R112 ;  /* 0x000000700200d985 */ /* 0x0005e2000c101b06 */
[C---:B----4-:R-:W-:Y:S02]  /*b480*/  @!P1 LEA R6, P5, R44.reuse, R0, 0x2 ;  /* 0x000000002c069211 */ /* 0x050fe400078a10ff */
[-C--:B------:R-:W-:Y:S01]  /*b490*/  @!P2 LEA.HI.X R9, R43, R4.reuse, R73, 0x2, P3 ;  /* 0x000000042b09a211 */ /* 0x080fe200018f1449 */
[----:B------:R4:W-:Y:S01]  /*b4a0*/  @!P4 ST.E.64 [R10.64], R190 ;  /* 0x000000be0a00c985 */ /* 0x0009e2000c101b06 */
[----:B------:R-:W-:-:S03]  /*b4b0*/  @!P1 LEA.HI.X R7, R44, R4, R74, 0x2, P5 ;  /* 0x000000042c079211 */ /* 0x000fc600028f144a */
[----:B------:R4:W-:Y:S04]  /*b4c0*/  @!P2 ST.E.64 [R8.64], R188 ;  /* 0x000000bc0800a985 */ /* 0x0009e8000c101b06 */
[----:B------:R4:W-:Y:S01]  /*b4d0*/  @!P1 ST.E.64 [R6.64], R124 ;  /* 0x0000007c06009985 */ /* 0x0009e2000c101b06 */
[----:B--2---:R-:W-:-:S04]  /*b4e0*/  @!P0 LEA R2, P3, R45, R0, 0x2 ;  /* 0x000000002d028211 */ /* 0x004fc800078610ff */
[----:B------:R-:W-:-:S05]  /*b4f0*/  @!P0 LEA.HI.X R3, R45, R4, R75, 0x2, P3 ;  /* 0x000000042d038211 */ /* 0x000fca00018f144b */
[----:B------:R4:W-:Y:S04]  /*b500*/  @!P0 ST.E.64 [R2.64], R76 ;  /* 0x0000004c02008985 */ /* 0x0009e8000c101b06 */
.L_x_57:
[----:B------:R-:W-:Y:S05]  /*b510*/  BSYNC B0 ;  /* 0x0000000000007941 */ /* 0x000fea0003800000 */
.L_x_56:
[----:B------:R-:W-:Y:S05]  /*b520*/  BRA.DIV ~URZ, `(.L_x_58) ;  /* 0x00002dc27f007947 */ /* 0x000fea000b800000 */
[----:B--2---:R2:W1:Y:S04]  /*b530*/  SHFL.IDX PT, R4, R12, 0x1, 0x1c1f ;  /* 0x003c1f000c047f89 */ /* 0x00446800000e0000 */
[----:B----4-:R2:W4:Y:S02]  /*b540*/  SHFL.IDX PT, R0, R14, 0x1, 0x1c1f ;  /* 0x003c1f000e007f89 */ /* 0x01052400000e0000 */
.L_x_106:
[----:B------:R-:W-:-:S13]  /*b550*/  ISETP.NE.AND P0, PT, R130, RZ, PT ;  /* 0x000000ff8200720c */ /* 0x000fda0003f05270 */
[----:B------:R-:W-:Y:S05]  /*b560*/  @P0 BRA `(.L_x_53) ;  /* 0x000017f000000947 */ /* 0x000fea0003800000 */
[----:B------:R-:W5:Y:S01]  /*b570*/  LDL R5, [R1+0x3c] ;  /* 0x00003c0001057983 */ /* 0x000f620000100800 */
[----:B------:R-:W-:Y:S02]  /*b580*/  ISETP.GE.AND P4, PT, R17, c[0x0][0x3c8], PT ;  /* 0x0000f20011007a0c */ /* 0x000fe40003f86270 */
[----:B------:R-:W-:Y:S02]  /*b590*/  ISETP.GE.AND P5, PT, R13, c[0x0][0x3c8], PT ;  /* 0x0000f2000d007a0c */ /* 0x000fe40003fa6270 */
[----:B------:R-:W-:Y:S02]  /*b5a0*/  ISETP.GE.AND P3, PT, R16, c[0x0][0x3c8], PT ;  /* 0x0000f20010007a0c */ /* 0x000fe40003f66270 */
[----:B------:R-:W-:Y:S02]  /*b5b0*/  ISETP.GE.AND P2, PT, R18, c[0x0][0x3c8], PT ;  /* 0x0000f20012007a0c */ /* 0x000fe40003f46270 */
[----:B------:R-:W-:-:S05]  /*b5c0*/  ISETP.GE.AND P1, PT, R19, c[0x0][0x3c8], PT ;  /* 0x0000f20013007a0c */ /* 0x000fca0003f26270 */
[----:B-12-4-:R-:W-:Y:S02]  /*b5d0*/  @!P4 LEA R12, P6, R17, R0, 0x2 ;  /* 0x00000000110cc211 */ /* 0x016fe400078c10ff */
[----:B-----5:R-:W-:-:S13]  /*b5e0*/  ISETP.GE.AND P0, PT, R5, c[0x0][0x3c8], PT ;  /* 0x0000f20005007a0c */ /* 0x020fda0003f06270 */
[----:B------:R-:W-:Y:S02]  /*b5f0*/  @!P0 IMAD.MOV.U32 R2, RZ, RZ, R0 ;  /* 0x000000ffff028224 */ /* 0x000fe400078e0000 */
[----:B------:R-:W-:-:S04]  /*b600*/  @!P0 IMAD.MOV.U32 R3, RZ, RZ, R4 ;  /* 0x000000ffff038224 */ /* 0x000fc800078e0004 */
[----:B------:R-:W-:-:S05]  /*b610*/  @!P0 IMAD.WIDE R2, R5, 0x4, R2 ;  /* 0x0000000405028825 */ /* 0x000fca00078e0202 */
[----:B------:R1:W-:Y:S01]  /*b620*/  @!P0 ST.E.64 [R2.64], R158 ;  /* 0x0000009e02008985 */ /* 0x0003e2000c101b06 */
[----:B---3--:R-:W-:-:S04]  /*b630*/  @!P5 LEA R14, P0, R13, R0, 0x2 ;  /* 0x000000000d0ed211 */ /* 0x008fc800078010ff */
[----:B------:R-:W-:-:S05]  /*b640*/  @!P5 LEA.HI.X R15, R13, R4, R15, 0x2, P0 ;  /* 0x000000040d0fd211 */ /* 0x000fca00000f140f */
[----:B------:R-:W-:Y:S01]  /*b650*/  @!P5 ST.E.64 [R14.64], R204 ;  /* 0x000000cc0e00d985 */ /* 0x000fe2000c101b06 */
[----:B------:R-:W-:Y:S02]  /*b660*/  ISETP.GE.AND P5, PT, R23, c[0x0][0x3c8], PT ;  /* 0x0000f20017007a0c */ /* 0x000fe40003fa6270 */
[----:B-1----:R-:W-:Y:S02]  /*b670*/  P2R R2, PR, RZ, 0x40 ;  /* 0x00000040ff027803 */ /* 0x002fe40000000000 */
[----:B------:R-:W-:Y:S02]  /*b680*/  @!P3 LEA R10, P6, R16, R0, 0x2 ;  /* 0x00000000100ab211 */ /* 0x000fe400078c10ff */
[----:B------:R-:W-:Y:S02]  /*b690*/  ISETP.NE.AND P0, PT, R2, RZ, PT ;  /* 0x000000ff0200720c */ /* 0x000fe40003f05270 */
[-C--:B------:R-:W-:Y:S02]  /*b6a0*/  @!P3 LEA.HI.X R11, R16, R4.reuse, R46, 0x2, P6 ;  /* 0x00000004100bb211 */ /* 0x080fe400030f142e */
[----:B------:R-:W-:-:S02]  /*b6b0*/  @!P4 LEA.HI.X R13, R17, R4, R47, 0x2, P0 ;  /* 0x00000004110dc211 */ /* 0x000fc400000f142f */
[----:B------:R-:W-:Y:S02]  /*b6c0*/  ISETP.GE.AND P0, PT, R20, c[0x0][0x3c8], PT ;  /* 0x0000f20014007a0c */ /* 0x000fe40003f06270 */
[----:B------:R-:W-:Y:S01]  /*b6d0*/  @!P2 LEA R8, P6, R18, R0, 0x2 ;  /* 0x000000001208a211 */ /* 0x000fe200078c10ff */
[----:B------:R1:W-:Y:S01]  /*b6e0*/  @!P4 ST.E.64 [R12.64], R198 ;  /* 0x000000c60c00c985 */ /* 0x0003e2000c101b06 */
[----:B------:R-:W-:Y:S02]  /*b6f0*/  ISETP.GE.AND P4, PT, R22, c[0x0][0x3c8], PT ;  /* 0x0000f20016007a0c */ /* 0x000fe40003f86270 */
[----:B------:R-:W-:Y:S01]  /*b700*/  @!P2 LEA.HI.X R9, R18, R4, R48, 0x2, P6 ;  /* 0x000000041209a211 */ /* 0x000fe200030f1430 */
[----:B------:R2:W-:Y:S01]  /*b710*/  @!P3 ST.E.64 [R10.64], R192 ;  /* 0x000000c00a00b985 */ /* 0x0005e2000c101b06 */
[C---:B------:R-:W-:Y:S02]  /*b720*/  @!P1 LEA R6, P6, R19.reuse, R0, 0x2 ;  /* 0x0000000013069211 */ /* 0x040fe400078c10ff */
[----:B------:R-:W-:Y:S01]  /*b730*/  ISETP.GE.AND P3, PT, R24, c[0x0][0x3c8], PT ;  /* 0x0000f20018007a0c */ /* 0x000fe20003f66270 */
[----:B------:R3:W-:Y:S01]  /*b740*/  @!P2 ST.E.64 [R8.64], R146 ;  /* 0x000000920800a985 */ /* 0x0007e2000c101b06 */
[----:B------:R-:W-:-:S02]  /*b750*/  @!P1 LEA.HI.X R7, R19, R4, R49, 0x2, P6 ;  /* 0x0000000413079211 */ /* 0x000fc400030f1431 */
[C---:B------:R-:W-:Y:S02]  /*b760*/  @!P0 LEA R2, P6, R20.reuse, R0, 0x2 ;  /* 0x0000000014028211 */ /* 0x040fe400078c10ff */
[----:B------:R-:W-:Y:S01]  /*b770*/  ISETP.GE.AND P2, PT, R25, c[0x0][0x3c8], PT ;  /* 0x0000f20019007a0c */ /* 0x000fe20003f46270 */
[----:B------:R4:W-:Y:S01]  /*b780*/  @!P1 ST.E.64 [R6.64], R138 ;  /* 0x0000008a06009985 */ /* 0x0009e2000c101b06 */
[----:B------:R-:W-:Y:S02]  /*b790*/  @!P0 LEA.HI.X R3, R20, R4, R50, 0x2, P6 ;  /* 0x0000000414038211 */ /* 0x000fe400030f1432 */
[----:B------:R-:W-:-:S03]  /*b7a0*/  ISETP.GE.AND P6, PT, R21, c[0x0][0x3c8], PT ;  /* 0x0000f20015007a0c */ /* 0x000fc60003fc6270 */
[----:B------:R5:W-:Y:S01]  /*b7b0*/  @!P0 ST.E.64 [R2.64], R100 ;  /* 0x0000006402008985 */ /* 0x000be2000c101b06 */
[----:B-1----:R-:W-:-:S09]  /*b7c0*/  @!P5 LEA R12, P1, R23, R0, 0x2 ;  /* 0x00000000170cd211 */ /* 0x002fd200078210ff */
[----:B------:R-:W-:Y:S02]  /*b7d0*/  @!P6 LEA R14, P0, R21, R0, 0x2 ;  /* 0x00000000150ee211 */ /* 0x000fe400078010ff */
[-C--:B------:R-:W-:Y:S02]  /*b7e0*/  @!P5 LEA.HI.X R13, R23, R4.reuse, R53, 0x2, P1 ;  /* 0x00000004170dd211 */ /* 0x080fe400008f1435 */
[----:B------:R-:W-:Y:S02]  /*b7f0*/  @!P6 LEA.HI.X R15, R21, R4, R51, 0x2, P0 ;  /* 0x00000004150fe211 */ /* 0x000fe400000f1433 */
[----:B--2---:R-:W-:Y:S02]  /*b800*/  @!P4 LEA R10, P0, R22, R0, 0x2 ;  /* 0x00000000160ac211 */ /* 0x004fe400078010ff */
[----:B------:R-:W-:Y:S01]  /*b810*/  ISETP.GE.AND P1, PT, R26, c[0x0][0x3c8], PT ;  /* 0x0000f2001a007a0c */ /* 0x000fe20003f26270 */
[----:B------:R1:W-:Y:S01]  /*b820*/  @!P6 ST.E.64 [R14.64], R206 ;  /* 0x000000ce0e00e985 */ /* 0x0003e2000c101b06 */
[----:B------:R-:W-:-:S02]  /*b830*/  @!P4 LEA.HI.X R11, R22, R4, R52, 0x2, P0 ;  /* 0x00000004160bc211 */ /* 0x000fc400000f1434 */
[C---:B---3--:R-:W-:Y:S01]  /*b840*/  @!P3 LEA R8, P0, R24.reuse, R0, 0x2 ;  /* 0x000000001808b211 */ /* 0x048fe200078010ff */
[----:B------:R2:W-:Y:S01]  /*b850*/  @!P5 ST.E.64 [R12.64], R200 ;  /* 0x000000c80c00d985 */ /* 0x0005e2000c101b06 */
[----:B------:R-:W-:Y:S02]  /*b860*/  ISETP.GE.AND P6, PT, R27, c[0x0][0x3c8], PT ;  /* 0x0000f2001b007a0c */ /* 0x000fe40003fc6270 */
[----:B------:R-:W-:Y:S01]  /*b870*/  @!P3 LEA.HI.X R9, R24, R4, R54, 0x2, P0 ;  /* 0x000000041809b211 */ /* 0x000fe200000f1436 */
[----:B------:R3:W-:Y:S01]  /*b880*/  @!P4 ST.E.64 [R10.64], R194 ;  /* 0x000000c20a00c985 */ /* 0x0007e2000c101b06 */
[----:B----4-:R-:W-:Y:S02]  /*b890*/  @!P2 LEA R6, P0, R25, R0, 0x2 ;  /* 0x000000001906a211 */ /* 0x010fe400078010ff */
[----:B------:R-:W-:Y:S01]  /*b8a0*/  ISETP.GE.AND P5, PT, R29, c[0x0][0x3c8], PT ;  /* 0x0000f2001d007a0c */ /* 0x000fe20003fa6270 */
[----:B------:R4:W-:Y:S01]  /*b8b0*/  @!P3 ST.E.64 [R8.64], R150 ;  /* 0x000000960800b985 */ /* 0x0009e2000c101b06 */
[----:B------:R-:W-:-:S02]  /*b8c0*/  @!P2 LEA.HI.X R7, R25, R4, R55, 0x2, P0 ;  /* 0x000000041907a211 */ /* 0x000fc400000f1437 */
[----:B-----5:R-:W-:Y:S02]  /*b8d0*/  @!P1 LEA R2, P0, R26, R0, 0x2 ;  /* 0x000000001a029211 */ /* 0x020fe400078010ff */
[----:B------:R-:W-:Y:S01]  /*b8e0*/  ISETP.GE.AND P4, PT, R28, c[0x0][0x3c8], PT ;  /* 0x0000f2001c007a0c */ /* 0x000fe20003f86270 */
[----:B------:R5:W-:Y:S01]  /*b8f0*/  @!P2 ST.E.64 [R6.64], R128 ;  /* 0x000000800600a985 */ /* 0x000be2000c101b06 */
[----:B------:R-:W-:Y:S02]  /*b900*/  @!P1 LEA.HI.X R3, R26, R4, R56, 0x2, P0 ;  /* 0x000000041a039211 */ /* 0x000fe400000f1438 */
[----:B------:R-:W-:Y:S02]  /*b910*/  ISETP.GE.AND P3, PT, R30, c[0x0][0x3c8], PT ;  /* 0x0000f2001e007a0c */ /* 0x000fe40003f66270 */
[----:B------:R-:W-:Y:S01]  /*b920*/  ISETP.GE.AND P2, PT, R31, c[0x0][0x3c8], PT ;  /* 0x0000f2001f007a0c */ /* 0x000fe20003f46270 */
[----:B------:R5:W-:Y:S01]  /*b930*/  @!P1 ST.E.64 [R2.64], R116 ;  /* 0x0000007402009985 */ /* 0x000be2000c101b06 */
[----:B-1----:R-:W-:-:S02]  /*b940*/  @!P6 LEA R14, P0, R27, R0, 0x2 ;  /* 0x000000001b0ee211 */ /* 0x002fc400078010ff */
[----:B--2---:R-:W-:Y:S02]  /*b950*/  @!P5 LEA R12, P1, R29, R0, 0x2 ;  /* 0x000000001d0cd211 */ /* 0x004fe400078210ff */
[----:B------:R-:W-:Y:S02]  /*b960*/  @!P6 LEA.HI.X R15, R27, R4, R57, 0x2, P0 ;  /* 0x000000041b0fe211 */ /* 0x000fe400000f1439 */
[----:B---3--:R-:W-:Y:S02]  /*b970*/  @!P4 LEA R10, P0, R28, R0, 0x2 ;  /* 0x000000001c0ac211 */ /* 0x008fe400078010ff */
[-C--:B------:R-:W-:Y:S01]  /*b980*/  @!P5 LEA.HI.X R13, R29, R4.reuse, R59, 0x2, P1 ;  /* 0x000000041d0dd211 */ /* 0x080fe200008f143b */
[----:B------:R1:W-:Y:S01]  /*b990*/  @!P6 ST.E.64 [R14.64], R208 ;  /* 0x000000d00e00e985 */ /* 0x0003e2000c101b06 */
[----:B------:R-:W-:Y:S02]  /*b9a0*/  ISETP.GE.AND P1, PT, R32, c[0x0][0x3c8], PT ;  /* 0x0000f20020007a0c */ /* 0x000fe40003f26270 */
[----:B------:R-:W-:Y:S01]  /*b9b0*/  @!P4 LEA.HI.X R11, R28, R4, R58, 0x2, P0 ;  /* 0x000000041c0bc211 */ /* 0x000fe200000f143a */
[----:B------:R2:W-:Y:S01]  /*b9c0*/  @!P5 ST.E.64 [R12.64], R202 ;  /* 0x000000ca0c00d985 */ /* 0x0005e2000c101b06 */
[----:B----4-:R-:W-:-:S02]  /*b9d0*/  @!P3 LEA R8, P0, R30, R0, 0x2 ;  /* 0x000000001e08b211 */ /* 0x010fc400078010ff */
[----:B------:R-:W-:Y:S01]  /*b9e0*/  ISETP.GE.AND P6, PT, R33, c[0x0][0x3c8], PT ;  /* 0x0000f20021007a0c */ /* 0x000fe20003fc6270 */
[----:B------:R3:W-:Y:S01]  /*b9f0*/  @!P4 ST.E.64 [R10.64], R196 ;  /* 0x000000c40a00c985 */ /* 0x0007e2000c101b06 */
[----:B------:R-:W-:Y:S02]  /*ba00*/  @!P3 LEA.HI.X R9, R30, R4, R60, 0x2, P0 ;  /* 0x000000041e09b211 */ /* 0x000fe400000f143c */
[----:B-----5:R-:W-:Y:S02]  /*ba10*/  @!P2 LEA R6, P0, R31, R0, 0x2 ;  /* 0x000000001f06a211 */ /* 0x020fe400078010ff */
[----:B------:R-:W-:Y:S01]  /*ba20*/  ISETP.GE.AND P5, PT, R35, c[0x0][0x3c8], PT ;  /* 0x0000f20023007a0c */ /* 0x000fe20003fa6270 */
[----:B------:R4:W-:Y:S01]  /*ba30*/  @!P3 ST.E.64 [R8.64], R154 ;  /* 0x0000009a0800b985 */ /* 0x0009e2000c101b06 */
[----:B------:R-:W-:Y:S02]  /*ba40*/  @!P2 LEA.HI.X R7, R31, R4, R61, 0x2, P0 ;  /* 0x000000041f07a211 */ /* 0x000fe400000f143d */
[----:B------:R-:W-:-:S02]  /*ba50*/  @!P1 LEA R2, P0, R32, R0, 0x2 ;  /* 0x0000000020029211 */ /* 0x000fc400078010ff */
[----:B------:R-:W-:Y:S01]  /*ba60*/  ISETP.GE.AND P4, PT, R34, c[0x0][0x3c8], PT ;  /* 0x0000f20022007a0c */ /* 0x000fe20003f86270 */
[----:B------:R5:W-:Y:S01]  /*ba70*/  @!P2 ST.E.64 [R6.64], R142 ;  /* 0x0000008e0600a985 */ /* 0x000be2000c101b06 */
[----:B------:R-:W-:Y:S02]  /*ba80*/  @!P1 LEA.HI.X R3, R32, R4, R62, 0x2, P0 ;  /* 0x0000000420039211 */ /* 0x000fe400000f143e */
[----:B------:R-:W-:Y:S02]  /*ba90*/  ISETP.GE.AND P3, PT, R36, c[0x0][0x3c8], PT ;  /* 0x0000f20024007a0c */ /* 0x000fe40003f66270 */
[----:B------:R-:W-:Y:S01]  /*baa0*/  ISETP.GE.AND P2, PT, R37, c[0x0][0x3c8], PT ;  /* 0x0000f20025007a0c */ /* 0x000fe20003f46270 */
[----:B------:R5:W-:Y:S01]  /*bab0*/  @!P1 ST.E.64 [R2.64], R120 ;  /* 0x0000007802009985 */ /* 0x000be2000c101b06 */
[-C--:B-1----:R-:W-:Y:S02]  /*bac0*/  @!P6 LEA R14, P0, R33, R0.reuse, 0x2 ;  /* 0x00000000210ee211 */ /* 0x082fe400078010ff */
[----:B--2---:R-:W-:-:S02]  /*bad0*/  @!P5 LEA R12, P1, R35, R0, 0x2 ;  /* 0x00000000230cd211 */ /* 0x004fc400078210ff */
        /* <DEDUP_REMOVED lines=31> */
[----:B----4-:R-:W-:-:S03]  /*bcd0*/  @!P3 LEA R8, P0, R42, R0, 0x2 ;  /* 0x000000002a08b211 */ /* 0x010fc600078010ff */
[----:B------:R1:W-:Y:S01]  /*bce0*/  @!P4 ST.E.64 [R10.64], R114 ;  /* 0x000000720a00c985 */ /* 0x0003e2000c101b06 */
[----:B------:R-:W-:Y:S02]  /*bcf0*/  @!P3 LEA.HI.X R9, R42, R4, R72, 0x2, P0 ;  /* 0x000000042a09b211 */ /* 0x000fe400000f1448 */
[----:B-----5:R-:W-:-:S03]  /*bd00*/  @!P2 LEA R6, P0, R43, R0, 0x2 ;  /* 0x000000002b06a211 */ /* 0x020fc600078010ff */
[----:B------:R1:W-:Y:S01]  /*bd10*/  @!P3 ST.E.64 [R8.64], R118 ;  /* 0x000000760800b985 */ /* 0x0003e2000c101b06 */
[----:B------:R-:W-:Y:S02]  /*bd20*/  @!P2 LEA.HI.X R7, R43, R4, R73, 0x2, P0 ;  /* 0x000000042b07a211 */ /* 0x000fe400000f1449 */
[----:B------:R-:W-:-:S03]  /*bd30*/  @!P1 LEA R2, P0, R44, R0, 0x2 ;  /* 0x000000002c029211 */ /* 0x000fc600078010ff */
[----:B------:R1:W-:Y:S01]  /*bd40*/  @!P2 ST.E.64 [R6.64], R122 ;  /* 0x0000007a0600a985 */ /* 0x0003e2000c101b06 */
[----:B------:R-:W-:Y:S02]  /*bd50*/  @!P1 LEA.HI.X R3, R44, R4, R74, 0x2, P0 ;  /* 0x000000042c039211 */ /* 0x000fe400000f144a */
[----:B------:R-:W-:-:S03]  /*bd60*/  ISETP.GE.AND P0, PT, R45, c[0x0][0x3c8], PT ;  /* 0x0000f2002d007a0c */ /* 0x000fc60003f06270 */
[----:B------:R1:W-:Y:S10]  /*bd70*/  @!P1 ST.E.64 [R2.64], R126 ;  /* 0x0000007e02009985 */ /* 0x0003f4000c101b06 */
[----:B------:R-:W-:Y:S05]  /*bd80*/  @P0 BRA `(.L_x_53) ;  /* 0x00000fd000000947 */ /* 0x000fea0003800000 */
[----:B-1----:R-:W-:-:S04]  /*bd90*/  LEA R2, P0, R45, R0, 0x2 ;  /* 0x000000002d027211 */ /* 0x002fc800078010ff */
[----:B------:R-:W-:-:S05]  /*bda0*/  LEA.HI.X R3, R45, R4, R75, 0x2, P0 ;  /* 0x000000042d037211 */ /* 0x000fca00000f144b */
[----:B------:R1:W-:Y:S01]  /*bdb0*/  ST.E.64 [R2.64], R78 ;  /* 0x0000004e02007985 */ /* 0x0003e2000c101b06 */
[----:B------:R-:W-:Y:S05]  /*bdc0*/  BRA `(.L_x_53) ;  /* 0x00000f9000007947 */ /* 0x000fea0003800000 */
.L_x_38:
[----:B------:R-:W2:Y:S04]  /*bdd0*/  LDL.LU R0, [R1+0x6c] ;  /* 0x00006c0001007983 */ /* 0x000ea80000300800 */
[----:B------:R-:W3:Y:S04]  /*bde0*/  LDL R7, [R1+0x40] ;  /* 0x0000400001077983 */ /* 0x000ee80000100800 */
[----:B-1----:R-:W4:Y:S01]  /*bdf0*/  LDL R6, [R1+0x5c] ;  /* 0x00005c0001067983 */ /* 0x002f220000100800 */
[----:B------:R-:W-:Y:S01]  /*be00*/  ISETP.NE.U32.AND P0, PT, RZ, c[0x0][0x508], PT ;  /* 0x00014200ff007a0c */ /* 0x000fe20003f05070 */
[----:B------:R-:W-:Y:S01]  /*be10*/  IMAD.MOV.U32 R4, RZ, RZ, 0x4 ;  /* 0x00000004ff047424 */ /* 0x000fe200078e00ff */
[----:B------:R-:W-:Y:S01]  /*be20*/  ISETP.NE.U32.AND P2, PT, RZ, c[0x0][0x500], PT ;  /* 0x00014000ff007a0c */ /* 0x000fe20003f45070 */
[----:B------:R-:W-:Y:S01]  /*be30*/  IMAD.MOV.U32 R8, RZ, RZ, RZ ;  /* 0x000000ffff087224 */ /* 0x000fe200078e00ff */
[----:B------:R-:W-:Y:S01]  /*be40*/  ISETP.NE.AND.EX P1, PT, RZ, c[0x0][0x50c], PT, P0 ;  /* 0x00014300ff007a0c */ /* 0x000fe20003f25300 */
[----:B------:R-:W-:Y:S01]  /*be50*/  IMAD.MOV.U32 R19, RZ, RZ, c[0x0][0x388] ;  /* 0x0000e200ff137624 */ /* 0x000fe200078e00ff */
[----:B------:R-:W-:-:S11]  /*be60*/  ISETP.NE.AND.EX P2, PT, RZ, c[0x0][0x504], PT, P2 ;  /* 0x00014100ff007a0c */ /* 0x000fd60003f45320 */
[C---:B---3--:R-:W-:Y:S01]  /*be70*/  @P1 LEA R2, P0, R7.reuse, c[0x0][0x508], 0x2 ;  /* 0x0001420007021a11 */ /* 0x048fe200078010ff */
[----:B------:R-:W-:-:S03]  /*be80*/  IMAD.WIDE R4, R7, R4, c[0x0][0x500] ;  /* 0x0001400007047625 */ /* 0x000fc600078e0204 */
[----:B----4-:R-:W-:Y:S02]  /*be90*/  @P1 LEA.HI.X R3, R7, c[0x0][0x50c], R6, 0x2, P0 ;  /* 0x0001430007031a11 */ /* 0x010fe400000f1406 */
[----:B------:R1:W5:Y:S04]  /*bea0*/  @P2 LDG.E R8, [R4.64] ;  /* 0x0000000604082981 */ /* 0x000368000c1e1900 */
[----:B------:R1:W5:Y:S01]  /*beb0*/  @P1 LDG.E R19, [R2.64] ;  /* 0x0000000602131981 */ /* 0x000362000c1e1900 */
[----:B--2---:R-:W-:-:S04]  /*bec0*/  ISETP.NE.AND P0, PT, R0, RZ, PT ;  /* 0x000000ff0000720c */ /* 0x004fc80003f05270 */
[----:B------:R-:W-:Y:S01]  /*bed0*/  SEL R18, R0, c[0x0][0x3d4], P0 ;  /* 0x0000f50000127a07 */ /* 0x000fe20000000000 */
[----:B------:R-:W-:Y:S05]  /*bee0*/  @P1 BRA `(.L_x_59) ;  /* 0x0000004000001947 */ /* 0x000fea0003800000 */
[----:B------:R-:W-:Y:S05]  /*bef0*/  @!P2 BRA `(.L_x_59) ;  /* 0x000000300000a947 */ /* 0x000fea0003800000 */
[----:B------:R2:W3:Y:S04]  /*bf00*/  LDG.E R0, [R4.64] ;  /* 0x0000000604007981 */ /* 0x0004e8000c1e1900 */
[----:B-12---:R-:W3:Y:S02]  /*bf10*/  LDG.E R4, [R4.64+0x4] ;  /* 0x0000040604047981 */ /* 0x006ee4000c1e1900 */
[----:B---3-5:R-:W-:Y:S02]  /*bf20*/  IADD3 R19, -R0, R4, RZ ;  /* 0x0000000400137210 */ /* 0x028fe40007ffe1ff */
.L_x_59:
[----:B-1----:R-:W1:Y:S01]  /*bf30*/  S2R R3, SR_TID.X ;  /* 0x0000000000037919 */ /* 0x002e620000002100 */
[----:B------:R-:W-:Y:S01]  /*bf40*/  BSSY B0, `(.L_x_60) ;  /* 0x0000038000007945 */ /* 0x000fe20003800000 */
[----:B------:R-:W-:Y:S02]  /*bf50*/  SEL R14, R7, RZ, !P2 ;  /* 0x000000ff070e7207 */ /* 0x000fe40005000000 */
[----:B------:R-:W-:-:S02]  /*bf60*/  SEL R20, R6, RZ, !P2 ;  /* 0x000000ff06147207 */ /* 0x000fc40005000000 */
[----:B-----5:R-:W-:Y:S02]  /*bf70*/  SHF.R.S32.HI R17, RZ, 0x1f, R8 ;  /* 0x0000001fff117819 */ /* 0x020fe40000011408 */
[----:B-1----:R-:W-:-:S13]  /*bf80*/  ISETP.GT.AND P0, PT, R3, 0x7f, PT ;  /* 0x0000007f0300780c */ /* 0x002fda0003f04270 */
[----:B------:R-:W-:Y:S05]  /*bf90*/  @P0 BRA `(.L_x_61) ;  /* 0x0000032000000947 */ /* 0x000fea0003800000 */
[----:B------:R-:W2:Y:S01]  /*bfa0*/  LDL R2, [R1+0x4c] ;  /* 0x00004c0001027983 */ /* 0x000ea20000100800 */
[----:B------:R-:W-:Y:S01]  /*bfb0*/  IMAD R0, R19, c[0x0][0x4e8], RZ ;  /* 0x00013a0013007a24 */ /* 0x000fe200078e02ff */
[----:B--2---:R-:W-:-:S04]  /*bfc0*/  LEA R9, R2, R3, 0x7 ;  /* 0x0000000302097211 */ /* 0x004fc800078e38ff */
[----:B------:R-:W-:-:S13]  /*bfd0*/  ISETP.GE.AND P0, PT, R9, R0, PT ;  /* 0x000000000900720c */ /* 0x000fda0003f06270 */
[----:B------:R-:W-:Y:S05]  /*bfe0*/  @P0 BRA `(.L_x_61) ;  /* 0x000002d000000947 */ /* 0x000fea0003800000 */
[----:B------:R-:W2:Y:S04]  /*bff0*/  LDL R2, [R1+0x58] ;  /* 0x0000580001027983 */ /* 0x000ea80000100800 */
[----:B------:R-:W3:Y:S01]  /*c000*/  LDL.LU R21, [R1+0x90] ;  /* 0x0000900001157983 */ /* 0x000ee20000300800 */
[----:B------:R-:W-:Y:S01]  /*c010*/  IMAD.MOV.U32 R0, RZ, RZ, 0x368 ;  /* 0x00000368ff007424 */ /* 0x000fe200078e00ff */
[----:B------:R-:W-:-:S04]  /*c020*/  ISETP.GT.AND P2, PT, R18, 0x1, PT ;  /* 0x000000011200780c */ /* 0x000fc80003f44270 */
[----:B------:R-:W-:-:S04]  /*c030*/  SEL R0, R0, 0x328, P2 ;  /* 0x0000032800007807 */ /* 0x000fc80001000000 */
[----:B------:R1:W4:Y:S08]  /*c040*/  LDC.64 R6, c[0x0][R0+0x170] ;  /* 0x00005c0000067b82 */ /* 0x0003300000000a00 */
[----:B------:R1:W2:Y:S08]  /*c050*/  LDC.64 R4, c[0x0][R0+0x168] ;  /* 0x00005a0000047b82 */ /* 0x0002b00000000a00 */
[----:B------:R1:W5:Y:S08]  /*c060*/  LDC.64 R12, c[0x0][R0+0x178] ;  /* 0x00005e00000c7b82 */ /* 0x0003700000000a00 */
[----:B------:R1:W2:Y:S02]  /*c070*/  LDC.64 R10, c[0x0][R0+0x160] ;  /* 0x00005800000a7b82 */ /* 0x0002a40000000a00 */
[----:B-1----:R-:W-:-:S02]  /*c080*/  IMAD.MOV.U32 R0, RZ, RZ, c[0x0][0x4e8] ;  /* 0x00013a00ff007624 */ /* 0x002fc400078e00ff */
[----:B----4-:R-:W-:-:S03]  /*c090*/  IMAD R7, R7, R14, RZ ;  /* 0x0000000e07077224 */ /* 0x010fc600078e02ff */
[----:B------:R-:W-:Y:S01]  /*c0a0*/  ISETP.NE.AND P0, PT, R0, 0x1, PT ;  /* 0x000000010000780c */ /* 0x000fe20003f05270 */
[----:B------:R-:W-:Y:S01]  /*c0b0*/  IMAD R7, R6, R20, R7 ;  /* 0x0000001406077224 */ /* 0x000fe200078e0207 */
[----:B------:R-:W-:-:S11]  /*c0c0*/  MOV R0, R9 ;  /* 0x0000000900007202 */ /* 0x000fd60000000f00 */
[----:B------:R-:W-:-:S05]  /*c0d0*/  @P0 IMAD.HI.U32 R16, R9, c[0x0][0x4ec], RZ ;  /* 0x00013b0009100a27 */ /* 0x000fca00078e00ff */
[----:B------:R-:W-:Y:S01]  /*c0e0*/  @P0 SHF.R.U32.HI R0, RZ, c[0x0][0x4f0], R16 ;  /* 0x00013c00ff000a19 */ /* 0x000fe20000011610 */
[-C--:B--2---:R-:W-:Y:S02]  /*c0f0*/  IMAD R15, R5, R2.reuse, RZ ;  /* 0x00000002050f7224 */ /* 0x084fe400078e02ff */
[----:B------:R-:W-:-:S04]  /*c100*/  IMAD.WIDE.U32 R4, R4, R2, RZ ;  /* 0x0000000204047225 */ /* 0x000fc800078e00ff */
[----:B------:R-:W-:Y:S01]  /*c110*/  IMAD.WIDE.U32 R2, R6, R14, RZ ;  /* 0x0000000e06027225 */ /* 0x000fe200078e00ff */
[----:B---3--:R-:W-:-:S03]  /*c120*/  SEL R6, R21, RZ, P2 ;  /* 0x000000ff15067207 */ /* 0x008fc60001000000 */
[----:B------:R-:W-:Y:S01]  /*c130*/  IMAD.IADD R15, R5, 0x1, R15 ;  /* 0x00000001050f7824 */ /* 0x000fe200078e020f */
[----:B------:R-:W-:Y:S01]  /*c140*/  IADD3 R16, P1, P0, R2, R4, R8 ;  /* 0x0000000402107210 */ /* 0x000fe2000783e008 */
[----:B------:R-:W-:Y:S01]  /*c150*/  IMAD.MOV R2, RZ, RZ, -R0 ;  /* 0x000000ffff027224 */ /* 0x000fe200078e0a00 */
[----:B------:R-:W-:Y:S01]  /*c160*/  IADD3 R3, R3, R7, RZ ;  /* 0x0000000703037210 */ /* 0x000fe20007ffe0ff */
[-C--:B-----5:R-:W-:Y:S02]  /*c170*/  IMAD R7, R13, R6.reuse, RZ ;  /* 0x000000060d077224 */ /* 0x0a0fe400078e02ff */
[----:B------:R-:W-:-:S04]  /*c180*/  IMAD.WIDE.U32 R4, R12, R6, RZ ;  /* 0x000000060c047225 */ /* 0x000fc800078e00ff */
[----:B------:R-:W-:Y:S01]  /*c190*/  IMAD R2, R2, c[0x0][0x4e8], R9 ;  /* 0x00013a0002027a24 */ /* 0x000fe200078e0209 */
[----:B------:R-:W-:Y:S02]  /*c1a0*/  IADD3.X R9, R3, R15, R17, P1, P0 ;  /* 0x0000000f03097210 */ /* 0x000fe40000fe0411 */
[----:B------:R-:W-:Y:S01]  /*c1b0*/  IADD3 R5, R5, R7, RZ ;  /* 0x0000000705057210 */ /* 0x000fe20007ffe0ff */
[----:B------:R-:W-:Y:S01]  /*c1c0*/  IMAD.MOV.U32 R7, RZ, RZ, c[0x0][0x4a8] ;  /* 0x00012a00ff077624 */ /* 0x000fe200078e00ff */
[----:B------:R-:W-:Y:S02]  /*c1d0*/  IADD3 R4, P1, P0, R0, R16, R4 ;  /* 0x0000001000047210 */ /* 0x000fe4000783e004 */
[----:B------:R-:W-:Y:S01]  /*c1e0*/  SHF.R.S32.HI R3, RZ, 0x1f, R0 ;  /* 0x0000001fff037819 */ /* 0x000fe20000011400 */
[----:B------:R-:W-:Y:S01]  /*c1f0*/  IMAD R0, R11, R2, RZ ;  /* 0x000000020b007224 */ /* 0x000fe200078e02ff */
[----:B------:R-:W-:Y:S02]  /*c200*/  SHF.R.S32.HI R6, RZ, 0x1f, R2 ;  /* 0x0000001fff067819 */ /* 0x000fe40000011402 */
[----:B------:R-:W-:-:S03]  /*c210*/  IADD3.X R5, R3, R9, R5, P1, P0 ;  /* 0x0000000903057210 */ /* 0x000fc60000fe0405 */
[C---:B------:R-:W-:Y:S02]  /*c220*/  IMAD R0, R10.reuse, R6, R0 ;  /* 0x000000060a007224 */ /* 0x040fe400078e0200 */
[----:B------:R-:W-:Y:S01]  /*c230*/  IMAD.WIDE.U32 R2, R10, R2, R4 ;  /* 0x000000020a027225 */ /* 0x000fe200078e0004 */
[----:B------:R-:W-:Y:S02]  /*c240*/  MOV R5, c[0x0][0x4ac] ;  /* 0x00012b0000057a02 */ /* 0x000fe40000000f00 */
[----:B------:R-:W-:Y:S01]  /*c250*/  SEL R4, R7, c[0x0][0x450], P2 ;  /* 0x0001140007047a07 */ /* 0x000fe20001000000 */
[----:B------:R-:W-:Y:S01]  /*c260*/  IMAD.IADD R0, R3, 0x1, R0 ;  /* 0x0000000103007824 */ /* 0x000fe200078e0200 */
[----:B------:R-:W-:Y:S02]  /*c270*/  SEL R5, R5, c[0x0][0x454], P2 ;  /* 0x0001150005057a07 */ /* 0x000fe40001000000 */
[----:B------:R-:W-:-:S04]  /*c280*/  LEA R4, P0, R2, R4, 0x2 ;  /* 0x0000000402047211 */ /* 0x000fc800078010ff */
[----:B------:R-:W-:Y:S02]  /*c290*/  LEA.HI.X R5, R2, R5, R0, 0x2, P0 ;  /* 0x0000000502057211 */ /* 0x000fe400000f1400 */
[----:B------:R-:W-:-:S05]  /*c2a0*/  MOV R0, 0xff800000 ;  /* 0xff80000000007802 */ /* 0x000fca0000000f00 */
[----:B------:R1:W-:Y:S02]  /*c2b0*/  STG.E [R4.64], R0 ;  /* 0x0000000004007986 */ /* 0x0003e4000c101906 */
.L_x_61:
[----:B------:R-:W-:Y:S05]  /*c2c0*/  BSYNC B0 ;  /* 0x0000000000007941 */ /* 0x000fea0003800000 */
.L_x_60:
[----:B------:R-:W-:-:S13]  /*c2d0*/  ISETP.GT.AND P0, PT, R18, 0x1, PT ;  /* 0x000000011200780c */ /* 0x000fda0003f04270 */
[----:B------:R-:W-:Y:S05]  /*c2e0*/  @P0 BRA `(.L_x_53) ;  /* 0x00000a7000000947 */ /* 0x000fea0003800000 */
[----:B-1----:R-:W2:Y:S04]  /*c2f0*/  LDL.LU R0, [R1+0x4c] ;  /* 0x00004c0001007983 */ /* 0x002ea80000300800 */
[----:B------:R-:W3:Y:S01]  /*c300*/  LDL.LU R7, [R1+0x58] ;  /* 0x0000580001077983 */ /* 0x000ee20000300800 */
[----:B------:R-:W-:Y:S01]  /*c310*/  MOV R2, c[0x0][0x4e8] ;  /* 0x00013a0000027a02 */ /* 0x000fe20000000f00 */
[----:B------:R-:W-:Y:S02]  /*c320*/  IMAD R5, R20, c[0x0][0x3f0], RZ ;  /* 0x0000fc0014057a24 */ /* 0x000fe400078e02ff */
[----:B------:R-:W1:Y:S01]  /*c330*/  S2R R3, SR_TID.X ;  /* 0x0000000000037919 */ /* 0x000e620000002100 */
[----:B------:R-:W-:Y:S02]  /*c340*/  ISETP.NE.AND P0, PT, R2, 0x1, PT ;  /* 0x000000010200780c */ /* 0x000fe40003f05270 */
[----:B-1----:R-:W-:-:S02]  /*c350*/  SHF.R.S32.HI R4, RZ, 0x1f, R3 ;  /* 0x0000001fff047819 */ /* 0x002fc40000011403 */
[----:B------:R-:W-:Y:S02]  /*c360*/  SHF.R.S32.HI R10, RZ, 0x1f, R3 ;  /* 0x0000001fff0a7819 */ /* 0x000fe40000011403 */
[-C--:B------:R-:W-:Y:S02]  /*c370*/  LEA.HI R4, R4, R3.reuse, RZ, 0x3 ;  /* 0x0000000304047211 */ /* 0x080fe400078f18ff */
[----:B------:R-:W-:Y:S02]  /*c380*/  LEA.HI R10, R10, R3, RZ, 0x3 ;  /* 0x000000030a0a7211 */ /* 0x000fe400078f18ff */
[----:B------:R-:W-:Y:S02]  /*c390*/  LOP3.LUT R4, R4, 0xfffffff8, RZ, 0xc0, !PT ;  /* 0xfffffff804047812 */ /* 0x000fe400078ec0ff */
[----:B------:R-:W-:-:S03]  /*c3a0*/  SHF.R.S32.HI R10, RZ, 0x3, R10 ;  /* 0x00000003ff0a7819 */ /* 0x000fc6000001140a */
[----:B------:R-:W-:Y:S02]  /*c3b0*/  IMAD.IADD R4, R3, 0x1, -R4 ;  /* 0x0000000103047824 */ /* 0x000fe400078e0a04 */
[----:B------:R-:W-:-:S03]  /*c3c0*/  IMAD.WIDE.U32 R2, R8, c[0x0][0x3a0], RZ ;  /* 0x0000e80008027a25 */ /* 0x000fc600078e00ff */
[----:B------:R-:W-:Y:S02]  /*c3d0*/  LEA R4, R4, R10, 0x5 ;  /* 0x0000000a04047211 */ /* 0x000fe400078e28ff */
[----:B--2---:R-:W-:Y:S01]  /*c3e0*/  MOV R9, R0 ;  /* 0x0000000000097202 */ /* 0x004fe20000000f00 */
[----:B------:R-:W-:-:S03]  /*c3f0*/  IMAD R0, R17, c[0x0][0x3a0], RZ ;  /* 0x0000e80011007a24 */ /* 0x000fc600078e02ff */
[C---:B------:R-:W-:Y:S01]  /*c400*/  LEA R13, R9.reuse, R10, 0x7 ;  /* 0x0000000a090d7211 */ /* 0x040fe200078e38ff */
[----:B------:R-:W-:Y:S02]  /*c410*/  IMAD R8, R8, c[0x0][0x3a4], R0 ;  /* 0x0000e90008087a24 */ /* 0x000fe400078e0200 */
[----:B------:R-:W-:-:S03]  /*c420*/  IMAD R4, R9, 0x80, R4 ;  /* 0x0000008009047824 */ /* 0x000fc600078e0204 */
[----:B------:R-:W-:Y:S01]  /*c430*/  IADD3 R3, R3, R8, RZ ;  /* 0x0000000803037210 */ /* 0x000fe20007ffe0ff */
[----:B------:R-:W-:-:S04]  /*c440*/  @P0 IMAD.HI.U32 R6, R4, c[0x0][0x4ec], RZ ;  /* 0x00013b0004060a27 */ /* 0x000fc800078e00ff */
[----:B---3--:R-:W-:-:S04]  /*c450*/  IMAD.WIDE.U32 R2, R7, c[0x0][0x3e8], R2 ;  /* 0x0000fa0007027a25 */ /* 0x008fc800078e0002 */
[----:B------:R-:W-:Y:S01]  /*c460*/  IMAD.MOV.U32 R0, RZ, RZ, R4 ;  /* 0x000000ffff007224 */ /* 0x000fe200078e0004 */
[----:B------:R-:W-:Y:S01]  /*c470*/  @P0 SHF.R.U32.HI R0, RZ, c[0x0][0x4f0], R6 ;  /* 0x00013c00ff000a19 */ /* 0x000fe20000011606 */
[----:B------:R-:W-:Y:S02]  /*c480*/  IMAD R3, R7, c[0x0][0x3ec], R3 ;  /* 0x0000fb0007037a24 */ /* 0x000fe400078e0203 */
[C---:B------:R-:W-:Y:S01]  /*c490*/  IMAD R7, R14.reuse, c[0x0][0x3f4], R5 ;  /* 0x0000fd000e077a24 */ /* 0x040fe200078e0205 */
[----:B------:R-:W-:Y:S01]  /*c4a0*/  SHF.R.S32.HI R6, RZ, 0x1f, R0 ;  /* 0x0000001fff067819 */ /* 0x000fe20000011400 */
[----:B------:R-:W-:Y:S01]  /*c4b0*/  IMAD.WIDE.U32 R2, R14, c[0x0][0x3f0], R2 ;  /* 0x0000fc000e027a25 */ /* 0x000fe200078e0002 */
[----:B------:R-:W-:-:S03]  /*c4c0*/  IADD3 R5, -R0, RZ, RZ ;  /* 0x000000ff00057210 */ /* 0x000fc60007ffe1ff */
[----:B------:R-:W-:Y:S01]  /*c4d0*/  IMAD R6, R6, c[0x0][0x3e0], RZ ;  /* 0x0000f80006067a24 */ /* 0x000fe200078e02ff */
[----:B------:R-:W-:Y:S01]  /*c4e0*/  IADD3 R3, R3, R7, RZ ;  /* 0x0000000703037210 */ /* 0x000fe20007ffe0ff */
[----:B------:R-:W-:Y:S02]  /*c4f0*/  IMAD R4, R5, c[0x0][0x4e8], R4 ;  /* 0x00013a0005047a24 */ /* 0x000fe400078e0204 */
[C---:B------:R-:W-:Y:S02]  /*c500*/  IMAD R6, R0.reuse, c[0x0][0x3e4], R6 ;  /* 0x0000f90000067a24 */ /* 0x040fe400078e0206 */
[----:B------:R-:W-:Y:S01]  /*c510*/  IMAD.WIDE.U32 R2, R0, c[0x0][0x3e0], R2 ;  /* 0x0000f80000027a25 */ /* 0x000fe200078e0002 */
[----:B------:R-:W-:-:S03]  /*c520*/  SHF.R.S32.HI R0, RZ, 0x1f, R4 ;  /* 0x0000001fff007819 */ /* 0x000fc60000011404 */
[----:B------:R-:W-:Y:S02]  /*c530*/  IMAD.IADD R3, R3, 0x1, R6 ;  /* 0x0000000103037824 */ /* 0x000fe400078e0206 */
[----:B------:R-:W-:Y:S02]  /*c540*/  IMAD R0, R0, c[0x0][0x3d8], RZ ;  /* 0x0000f60000007a24 */ /* 0x000fe400078e02ff */
[----:B------:R-:W-:-:S04]  /*c550*/  IMAD.WIDE.U32 R2, R4, c[0x0][0x3d8], R2 ;  /* 0x0000f60004027a25 */ /* 0x000fc800078e0002 */
[----:B------:R-:W-:Y:S01]  /*c560*/  IMAD R4, R4, c[0x0][0x3dc], R0 ;  /* 0x0000f70004047a24 */ /* 0x000fe200078e0200 */
[----:B------:R-:W-:-:S04]  /*c570*/  LEA R14, P0, R2, c[0x0][0x380], 0x1 ;  /* 0x0000e000020e7a11 */ /* 0x000fc800078008ff */
[----:B------:R-:W-:-:S04]  /*c580*/  IADD3 R4, R3, R4, RZ ;  /* 0x0000000403047210 */ /* 0x000fc80007ffe0ff */
[----:B------:R-:W-:Y:S01]  /*c590*/  LEA.HI.X R11, R2, c[0x0][0x384], R4, 0x1, P0 ;  /* 0x0000e100020b7a11 */ /* 0x000fe200000f0c04 */
[----:B------:R-:W-:Y:S05]  /*c5a0*/  BRA.DIV ~URZ, `(.L_x_62) ;  /* 0x00001e027f007947 */ /* 0x000fea000b800000 */
[----:B------:R1:W2:Y:S02]  /*c5b0*/  SHFL.IDX PT, R10, R11, RZ, 0x181f ;  /* 0x00181fff0b0a7589 */ /* 0x0002a400000e0000 */
.L_x_107:
[----:B------:R-:W-:Y:S05]  /*c5c0*/  BRA.DIV ~URZ, `(.L_x_63) ;  /* 0x00001e527f007947 */ /* 0x000fea000b800000 */
[----:B------:R3:W4:Y:S02]  /*c5d0*/  SHFL.IDX PT, R0, R14, RZ, 0x181f ;  /* 0x00181fff0e007589 */ /* 0x00072400000e0000 */
.L_x_108:
[----:B------:R-:W-:Y:S01]  /*c5e0*/  IMAD R12, R19, c[0x0][0x4e8], RZ ;  /* 0x00013a00130c7a24 */ /* 0x000fe200078e02ff */
[----:B------:R-:W-:Y:S04]  /*c5f0*/  BSSY B0, `(.L_x_64) ;  /* 0x000001a000007945 */ /* 0x000fe80003800000 */
[----:B------:R-:W-:-:S13]  /*c600*/  ISETP.GE.AND P0, PT, R13, R12, PT ;  /* 0x0000000c0d00720c */ /* 0x000fda0003f06270 */
[----:B------:R-:W-:Y:S05]  /*c610*/  @P0 BRA `(.L_x_65) ;  /* 0x0000017000000947 */ /* 0x000fea0003800000 */
[----:B------:R-:W5:Y:S04]  /*c620*/  LDL.64 R2, [R1+0x28] ;  /* 0x0000280001027983 */ /* 0x000f680000100a00 */
        /* <DEDUP_REMOVED lines=10> */
[-C--:B------:R-:W-:Y:S02]  /*c6d0*/  @!P3 LEA R8, P4, R2, R0.reuse, 0x1 ;  /* 0x000000000208b211 */ /* 0x080fe400078808ff */
[----:B------:R-:W-:Y:S02]  /*c6e0*/  @!P2 LEA R6, P6, R20, R0, 0x1 ;  /* 0x000000001406a211 */ /* 0x000fe400078c08ff */
[----:B------:R-:W-:Y:S02]  /*c6f0*/  @!P3 LEA.HI.X R9, R2, R10, R3, 0x1, P4 ;  /* 0x0000000a0209b211 */ /* 0x000fe400020f0c03 */
[----:B------:R-:W-:Y:S02]  /*c700*/  @!P1 LEA R4, P5, R17, R0, 0x1 ;  /* 0x0000000011049211 */ /* 0x000fe400078a08ff */
[----:B------:R-:W-:Y:S02]  /*c710*/  @!P2 LEA.HI.X R7, R20, R10, R21, 0x1, P6 ;  /* 0x0000000a1407a211 */ /* 0x000fe400030f0c15 */
[----:B------:R-:W-:-:S02]  /*c720*/  @!P0 LEA R2, P4, R15, R0, 0x1 ;  /* 0x000000000f028211 */ /* 0x000fc400078808ff */
[-C--:B------:R-:W-:Y:S02]  /*c730*/  @!P1 LEA.HI.X R5, R17, R10.reuse, R18, 0x1, P5 ;  /* 0x0000000a11059211 */ /* 0x080fe400028f0c12 */
[----:B------:R-:W-:Y:S01]  /*c740*/  @!P0 LEA.HI.X R3, R15, R10, R16, 0x1, P4 ;  /* 0x0000000a0f038211 */ /* 0x000fe200020f0c10 */
[----:B------:R2:W-:Y:S04]  /*c750*/  @!P3 ST.E.128 [R8.64], RZ ;  /* 0x000000ff0800b985 */ /* 0x0005e8000c101d06 */
[----:B------:R2:W-:Y:S04]  /*c760*/  @!P2 ST.E.128 [R6.64], RZ ;  /* 0x000000ff0600a985 */ /* 0x0005e8000c101d06 */
[----:B------:R2:W-:Y:S04]  /*c770*/  @!P1 ST.E.128 [R4.64], RZ ;  /* 0x000000ff04009985 */ /* 0x0005e8000c101d06 */
[----:B------:R2:W-:Y:S02]  /*c780*/  @!P0 ST.E.128 [R2.64], RZ ;  /* 0x000000ff02008985 */ /* 0x0005e4000c101d06 */
.L_x_65:
[----:B------:R-:W-:Y:S05]  /*c790*/  BSYNC B0 ;  /* 0x0000000000007941 */ /* 0x000fea0003800000 */
.L_x_64:
[----:B------:R-:W-:Y:S05]  /*c7a0*/  BRA.DIV ~URZ, `(.L_x_66) ;  /* 0x00001cd27f007947 */ /* 0x000fea000b800000 */
[----:B--2---:R2:W1:Y:S04]  /*c7b0*/  SHFL.IDX PT, R10, R11, 0x1, 0x181f ;  /* 0x00381f000b0a7f89 */ /* 0x00446800000e0000 */
[----:B----4-:R2:W4:Y:S02]  /*c7c0*/  SHFL.IDX PT, R0, R14, 0x1, 0x181f ;  /* 0x00381f000e007f89 */ /* 0x01052400000e0000 */
.L_x_109:
[----:B------:R-:W-:Y:S01]  /*c7d0*/  IADD3 R2, R13, 0x20, RZ ;  /* 0x000000200d027810 */ /* 0x000fe20007ffe0ff */
[----:B------:R-:W-:Y:S03]  /*c7e0*/  BSSY B0, `(.L_x_67) ;  /* 0x000001a000007945 */ /* 0x000fe60003800000 */
[----:B------:R-:W-:-:S13]  /*c7f0*/  ISETP.GE.AND P0, PT, R2, R12, PT ;  /* 0x0000000c0200720c */ /* 0x000fda0003f06270 */
[----:B------:R-:W-:Y:S05]  /*c800*/  @P0 BRA `(.L_x_68) ;  /* 0x0000017000000947 */ /* 0x000fea0003800000 */
[----:B------:R-:W5:Y:S04]  /*c810*/  LDL.64 R22, [R1+0x28] ;  /* 0x0000280001167983 */ /* 0x000f680000100a00 */
[----:B--2---:R-:W2:Y:S04]  /*c820*/  LDL R19, [R1+0x30] ;  /* 0x0000300001137983 */ /* 0x004ea80000100800 */
[----:B---3--:R-:W3:Y:S04]  /*c830*/  LDL R17, [R1+0x34] ;  /* 0x0000340001117983 */ /* 0x008ee80000100800 */
[----:B----4-:R-:W4:Y:S04]  /*c840*/  LDL R15, [R1+0x38] ;  /* 0x00003800010f7983 */ /* 0x010f280000100800 */
[----:B------:R-:W4:Y:S04]  /*c850*/  LDL R20, [R1+0x68] ;  /* 0x0000680001147983 */ /* 0x000f280000100800 */
[----:B------:R-:W4:Y:S04]  /*c860*/  LDL R18, [R1+0x64] ;  /* 0x0000640001127983 */ /* 0x000f280000100800 */
[----:B------:R-:W4:Y:S01]  /*c870*/  LDL R16, [R1+0x60] ;  /* 0x0000600001107983 */ /* 0x000f220000100800 */
[----:B-----5:R-:W-:-:S02]  /*c880*/  ISETP.GE.AND P3, PT, R22, c[0x0][0x3c8], PT ;  /* 0x0000f20016007a0c */ /* 0x020fc40003f66270 */
[----:B--2---:R-:W-:Y:S02]  /*c890*/  ISETP.GE.AND P2, PT, R19, c[0x0][0x3c8], PT ;  /* 0x0000f20013007a0c */ /* 0x004fe40003f46270 */
[----:B---3--:R-:W-:Y:S02]  /*c8a0*/  ISETP.GE.AND P1, PT, R17, c[0x0][0x3c8], PT ;  /* 0x0000f20011007a0c */ /* 0x008fe40003f26270 */
[----:B----4-:R-:W-:-:S07]  /*c8b0*/  ISETP.GE.AND P0, PT, R15, c[0x0][0x3c8], PT ;  /* 0x0000f2000f007a0c */ /* 0x010fce0003f06270 */
[CC--:B------:R-:W-:Y:S02]  /*c8c0*/  @!P3 LEA R8, P4, R22.reuse, R0.reuse, 0x1 ;  /* 0x000000001608b211 */ /* 0x0c0fe400078808ff */
[----:B------:R-:W-:Y:S02]  /*c8d0*/  @!P2 LEA R6, P6, R19, R0, 0x1 ;  /* 0x000000001306a211 */ /* 0x000fe400078c08ff */
[----:B-1----:R-:W-:Y:S02]  /*c8e0*/  @!P3 LEA.HI.X R9, R22, R10, R23, 0x1, P4 ;  /* 0x0000000a1609b211 */ /* 0x002fe400020f0c17 */
        /* <DEDUP_REMOVED lines=9> */
.L_x_68:
[----:B------:R-:W-:Y:S05]  /*c980*/  BSYNC B0 ;  /* 0x0000000000007941 */ /* 0x000fea0003800000 */
.L_x_67:
[----:B------:R-:W-:Y:S05]  /*c990*/  BRA.DIV ~URZ, `(.L_x_69) ;  /* 0x00001ba27f007947 */ /* 0x000fea000b800000 */
[----:B-1----:R1:W2:Y:S02]  /*c9a0*/  SHFL.IDX PT, R10, R11, 0x2, 0x181f ;  /* 0x00581f000b0a7f89 */ /* 0x0022a400000e0000 */
.L_x_110:
[----:B------:R-:W-:Y:S05]  /*c9b0*/  BRA.DIV ~URZ, `(.L_x_70) ;  /* 0x00001bf27f007947 */ /* 0x000fea000b800000 */
[----:B----4-:R4:W1:Y:S02]  /*c9c0*/  SHFL.IDX PT, R0, R14, 0x2, 0x181f ;  /* 0x00581f000e007f89 */ /* 0x01086400000e0000 */
.L_x_111:
[----:B------:R-:W-:Y:S01]  /*c9d0*/  IADD3 R2, R13, 0x40, RZ ;  /* 0x000000400d027810 */ /* 0x000fe20007ffe0ff */
[----:B------:R-:W-:Y:S03]  /*c9e0*/  BSSY B0, `(.L_x_71) ;  /* 0x000001a000007945 */ /* 0x000fe60003800000 */
        /* <DEDUP_REMOVED lines=13> */
[CC--:B-1----:R-:W-:Y:S02]  /*cac0*/  @!P3 LEA R8, P4, R22.reuse, R0.reuse, 0x1 ;  /* 0x000000001608b211 */ /* 0x0c2fe400078808ff */
        /* <DEDUP_REMOVED lines=11> */
.L_x_72:
[----:B------:R-:W-:Y:S05]  /*cb80*/  BSYNC B0 ;  /* 0x0000000000007941 */ /* 0x000fea0003800000 */
.L_x_71:
[----:B------:R-:W-:Y:S05]  /*cb90*/  BRA.DIV ~URZ, `(.L_x_73) ;  /* 0x00001a727f007947 */ /* 0x000fea000b800000 */
[----:B--2---:R2:W3:Y:S04]  /*cba0*/  SHFL.IDX PT, R10, R11, 0x3, 0x181f ;  /* 0x00781f000b0a7f89 */ /* 0x0044e800000e0000 */
[----:B-1----:R2:W1:Y:S02]  /*cbb0*/  SHFL.IDX PT, R0, R14, 0x3, 0x181f ;  /* 0x00781f000e007f89 */ /* 0x00246400000e0000 */
.L_x_112:
[----:B------:R-:W-:-:S04]  /*cbc0*/  IADD3 R2, R13, 0x60, RZ ;  /* 0x000000600d027810 */ /* 0x000fc80007ffe0ff */
        /* <DEDUP_REMOVED lines=25> */
.L_x_53:
[----:B------:R-:W-:Y:S05]  /*cd60*/  BSYNC B1 ;  /* 0x0000000000017941 */ /* 0x000fea0003800000 */
.L_x_37:
[----:B-1--4-:R-:W4:Y:S02]  /*cd70*/  LDL R0, [R1+0x94] ;  /* 0x0000940001007983 */ /* 0x012f240000100800 */
[----:B----4-:R-:W-:-:S13]  /*cd80*/  ISETP.NE.AND P0, PT, R0, RZ, PT ;  /* 0x000000ff0000720c */ /* 0x010fda0003f05270 */
[----:B------:R-:W-:Y:S01]  /*cd90*/  @P0 WARPSYNC 0xffffffff ;  /* 0xffffffff00000948 */ /* 0x000fe20003800000 */
[----:B------:R-:W-:Y:S06]  /*cda0*/  @P0 BAR.SYNC.DEFER_BLOCKING 0x5, 0x100 ;  /* 0x0144000000000b1d */ /* 0x000fec0000010000 */
[----:B------:R-:W1:Y:S04]  /*cdb0*/  @P0 LDS.128 R4, [0x1a080] ;  /* 0x01a08000ff040984 */ /* 0x000e680000000c00 */
[----:B-1----:R1:W-:Y:S04]  /*cdc0*/  @P0 STL.64 [R1+0x48], R4 ;  /* 0x0000480401000387 */ /* 0x0023e80000100a00 */
[----:B------:R1:W-:Y:S04]  /*cdd0*/  @P0 STL.64 [R1+0x50], R6 ;  /* 0x0000500601000387 */ /* 0x0003e80000100a00 */
[----:B------:R-:W-:Y:S06]  /*cde0*/  @P0 BAR.ARV 0x4, 0x100 ;  /* 0x0104000000000b1d */ /* 0x000fec0000002000 */
[----:B------:R-:W-:Y:S05]  /*cdf0*/  @P0 BRA `(.L_x_74) ;  /* 0x00000b9000000947 */ /* 0x000fea0003800000 */
[----:B------:R-:W4:Y:S01]  /*ce00*/  S2R R0, SR_TID.X ;  /* 0x0000000000007919 */ /* 0x000f220000002100 */
[----:B-1----:R-:W-:Y:S01]  /*ce10*/  IMAD.MOV.U32 R7, RZ, RZ, RZ ;  /* 0x000000ffff077224 */ /* 0x002fe200078e00ff */
[----:B----4-:R-:W-:-:S04]  /*ce20*/  LOP3.LUT R13, R0, 0x1f, RZ, 0xc0, !PT ;  /* 0x0000001f000d7812 */ /* 0x010fc800078ec0ff */
[----:B------:R-:W-:Y:S01]  /*ce30*/  ISETP.NE.AND P6, PT, R13, 0x1f, PT ;  /* 0x0000001f0d00780c */ /* 0x000fe20003fc5270 */
[----:B------:R-:W-:Y:S10]  /*ce40*/  BRA.DIV ~URZ, `(.L_x_75) ;  /* 0x000018827f007947 */ /* 0x000ff4000b800000 */
[----:B------:R1:W4:Y:S02]  /*ce50*/  SHFL.IDX PT, R9, R131, RZ, 0x1f ;  /* 0x00001fff83097589 */ /* 0x00032400000e0000 */
.L_x_113:
[----:B------:R-:W-:Y:S05]  /*ce60*/  BRA.DIV ~URZ, `(.L_x_76) ;  /* 0x000018d27f007947 */ /* 0x000fea000b800000 */
[----:B--2---:R2:W1:Y:S02]  /*ce70*/  SHFL.IDX PT, R8, R131, 0x1, 0x1f ;  /* 0x00201f0083087f89 */ /* 0x00446400000e0000 */
.L_x_114:
[----:B------:R-:W5:Y:S01]  /*ce80*/  LDL R0, [R1+0x54] ;  /* 0x0000540001007983 */ /* 0x000f620000100800 */
[----:B------:R-:W-:Y:S02]  /*ce90*/  IMAD.MOV.U32 R6, RZ, RZ, RZ ;  /* 0x000000ffff067224 */ /* 0x000fe400078e00ff */
[----:B-----5:R-:W-:-:S05]  /*cea0*/  IMAD.IADD R0, R0, 0x1, R13 ;  /* 0x0000000100007824 */ /* 0x020fca00078e020d */
[----:B------:R-:W-:-:S13]  /*ceb0*/  ISETP.GE.OR P0, PT, R0, c[0x0][0x53c], !P6 ;  /* 0x00014f0000007a0c */ /* 0x000fda0007706670 */
[----:B------:R-:W-:Y:S01]  /*cec0*/  @!P0 IMAD.MOV.U32 R2, RZ, RZ, 0x4 ;  /* 0x00000004ff028424 */ /* 0x000fe200078e00ff */
[----:B------:R-:W-:-:S03]  /*ced0*/  @!P0 MOV R3, 0x4 ;  /* 0x0000000400038802 */ /* 0x000fc60000000f00 */
[----:B------:R-:W-:-:S04]  /*cee0*/  @!P0 IMAD.WIDE R4, R0, R2, c[0x0][0x580] ;  /* 0x0001600000048625 */ /* 0x000fc800078e0202 */
[----:B------:R-:W-:Y:S01]  /*cef0*/  @!P0 IMAD.WIDE R2, R0, R3, c[0x0][0x578] ;  /* 0x00015e0000028625 */ /* 0x000fe200078e0203 */
[----:B------:R-:W5:Y:S04]  /*cf00*/  @!P0 LDG.E R6, [R4.64] ;  /* 0x0000000604068981 */ /* 0x000f68000c1e1900 */
[----:B------:R-:W5:Y:S01]  /*cf10*/  @!P0 LDG.E R7, [R2.64] ;  /* 0x0000000602078981 */ /* 0x000f62000c1e1900 */
[C---:B------:R-:W-:Y:S02]  /*cf20*/  ISETP.GE.U32.AND P4, PT, R13.reuse, 0x10, PT ;  /* 0x000000100d00780c */ /* 0x040fe40003f86070 */
[C---:B------:R-:W-:Y:S02]  /*cf30*/  ISETP.GE.U32.AND P3, PT, R13.reuse, 0x8, PT ;  /* 0x000000080d00780c */ /* 0x040fe40003f66070 */
[----:B------:R-:W-:-:S02]  /*cf40*/  ISETP.GE.U32.AND P2, PT, R13, 0x4, PT ;  /* 0x000000040d00780c */ /* 0x000fc40003f46070 */
[C---:B------:R-:W-:Y:S02]  /*cf50*/  ISETP.GE.U32.AND P1, PT, R13.reuse, 0x2, PT ;  /* 0x000000020d00780c */ /* 0x040fe40003f26070 */
[----:B------:R-:W-:Y:S02]  /*cf60*/  ISETP.NE.AND P5, PT, R13, RZ, PT ;  /* 0x000000ff0d00720c */ /* 0x000fe40003fa5270 */
[----:B------:R-:W-:Y:S01]  /*cf70*/  MOV R11, RZ ;  /* 0x000000ff000b7202 */ /* 0x000fe20000000f00 */
[----:B-----5:R-:W-:Y:S01]  /*cf80*/  IMAD R0, R7, R6, RZ ;  /* 0x0000000607007224 */ /* 0x020fe200078e02ff */
[----:B------:R-:W-:Y:S07]  /*cf90*/  BRA.DIV ~URZ, `(.L_x_77) ;  /* 0x000018127f007947 */ /* 0x000fee000b800000 */
[----:B------:R2:W4:Y:S02]  /*cfa0*/  SHFL.UP PT, R4, R0, 0x1, RZ ;  /* 0x0420000000047989 */ /* 0x00052400000e00ff */
.L_x_115:
[----:B----4-:R-:W-:-:S04]  /*cfb0*/  SEL R4, R4, RZ, P5 ;  /* 0x000000ff04047207 */ /* 0x010fc80002800000 */
[----:B--2---:R-:W-:Y:S01]  /*cfc0*/  IADD3 R0, R0, R4, RZ ;  /* 0x0000000400007210 */ /* 0x004fe20007ffe0ff */
[----:B------:R-:W-:Y:S05]  /*cfd0*/  BRA.DIV ~URZ, `(.L_x_78) ;  /* 0x000018127f007947 */ /* 0x000fea000b800000 */
        /* <DEDUP_REMOVED lines=12> */
[----:B------:R2:W4:Y:S02]  /*d0a0*/  SHFL.IDX PT, R0, R4, 0x1f, 0x1f ;  /* 0x03e01f0004007f89 */ /* 0x00052400000e0000 */
.L_x_116:
[----:B----4-:R-:W-:Y:S01]  /*d0b0*/  IMAD R0, R0, c[0x0][0x538], RZ ;  /* 0x00014e0000007a24 */ /* 0x010fe200078e02ff */
[----:B------:R-:W-:Y:S04]  /*d0c0*/  BSSY B1, `(.L_x_79) ;  /* 0x0000083000017945 */ /* 0x000fe80003800000 */
[----:B-1----:R-:W-:-:S04]  /*d0d0*/  IADD3 R8, R0, R8, RZ ;  /* 0x0000000800087210 */ /* 0x002fc80007ffe0ff */
[----:B------:R-:W-:-:S13]  /*d0e0*/  ISETP.GT.AND P0, PT, R8, R9, PT ;  /* 0x000000090800720c */ /* 0x000fda0003f04270 */
[----:B------:R-:W-:Y:S05]  /*d0f0*/  @P0 BRA `(.L_x_80) ;  /* 0x0000025000000947 */ /* 0x000fea0003800000 */
.L_x_84:
[----:B------:R-:W4:Y:S02]  /*d100*/  LDL.LU R0, [R1+0x54] ;  /* 0x0000540001007983 */ /* 0x000f240000300800 */
[----:B----4-:R-:W-:-:S04]  /*d110*/  IADD3 R0, R0, 0x1f, RZ ;  /* 0x0000001f00007810 */ /* 0x010fc80007ffe0ff */
[----:B------:R-:W-:-:S13]  /*d120*/  ISETP.GE.AND P0, PT, R0, c[0x0][0x53c], PT ;  /* 0x00014f0000007a0c */ /* 0x000fda0003f06270 */
[----:B------:R-:W-:Y:S05]  /*d130*/  @P0 BRA `(.L_x_81) ;  /* 0x0000076000000947 */ /* 0x000fea0003800000 */
[----:B------:R1:W-:Y:S01]  /*d140*/  STL [R1+0x54], R0 ;  /* 0x0000540001007387 */ /* 0x0003e20000100800 */
[----:B------:R-:W-:Y:S01]  /*d150*/  CS2R R6, SRZ ;  /* 0x0000000000067805 */ /* 0x000fe2000001ff00 */
[----:B-1----:R-:W-:-:S04]  /*d160*/  IADD3 R0, R0, R13, RZ ;  /* 0x0000000d00007210 */ /* 0x002fc80007ffe0ff */
[----:B------:R-:W-:-:S13]  /*d170*/  ISETP.GE.OR P0, PT, R0, c[0x0][0x53c], !P6 ;  /* 0x00014f0000007a0c */ /* 0x000fda0007706670 */
[----:B------:R-:W-:Y:S02]  /*d180*/  @!P0 MOV R2, 0x4 ;  /* 0x0000000400028802 */ /* 0x000fe40000000f00 */
[----:B------:R-:W-:-:S03]  /*d190*/  @!P0 MOV R3, 0x4 ;  /* 0x0000000400038802 */ /* 0x000fc60000000f00 */
[----:B--2---:R-:W-:-:S04]  /*d1a0*/  @!P0 IMAD.WIDE R4, R0, R2, c[0x0][0x580] ;  /* 0x0001600000048625 */ /* 0x004fc800078e0202 */
[----:B------:R-:W-:Y:S01]  /*d1b0*/  @!P0 IMAD.WIDE R2, R0, R3, c[0x0][0x578] ;  /* 0x00015e0000028625 */ /* 0x000fe200078e0203 */
[----:B------:R-:W2:Y:S04]  /*d1c0*/  @!P0 LDG.E R6, [R4.64] ;  /* 0x0000000604068981 */ /* 0x000ea8000c1e1900 */
[----:B------:R-:W2:Y:S02]  /*d1d0*/  @!P0 LDG.E R7, [R2.64] ;  /* 0x0000000602078981 */ /* 0x000ea4000c1e1900 */
[----:B--2---:R-:W-:Y:S01]  /*d1e0*/  IMAD R0, R7, R6, RZ ;  /* 0x0000000607007224 */ /* 0x004fe200078e02ff */
[----:B------:R-:W-:Y:S05]  /*d1f0*/  BRA.DIV ~URZ, `(.L_x_82) ;  /* 0x000017927f007947 */ /* 0x000fea000b800000 */
[----:B------:R1:W2:Y:S02]  /*d200*/  SHFL.UP PT, R2, R0, 0x1, RZ ;  /* 0x0420000000027989 */ /* 0x0002a400000e00ff */
.L_x_117:
        /* <DEDUP_REMOVED lines=16> */
.L_x_118:
[----:B--2---:R-:W-:-:S05]  /*d310*/  IMAD R0, R0, c[0x0][0x538], RZ ;  /* 0x00014e0000007a24 */ /* 0x004fca00078e02ff */
[----:B------:R-:W-:-:S04]  /*d320*/  IADD3 R8, R0, R8, RZ ;  /* 0x0000000800087210 */ /* 0x000fc80007ffe0ff */
[----:B------:R-:W-:-:S13]  /*d330*/  ISETP.GT.AND P0, PT, R8, R9, PT ;  /* 0x000000090800720c */ /* 0x000fda0003f04270 */
[----:B-1-3--:R-:W-:Y:S05]  /*d340*/  @!P0 BRA `(.L_x_84) ;  /* 0xfffffdb000008947 */ /* 0x00afea000383ffff */
.L_x_80:
[----:B---3--:R-:W-:-:S05]  /*d350*/  IADD3 R10, -R0, R8, RZ ;  /* 0x00000008000a7210 */ /* 0x008fca0007ffe1ff */
[----:B------:R-:W-:-:S05]  /*d360*/  IMAD R0, R4, c[0x0][0x538], R10 ;  /* 0x00014e0004007a24 */ /* 0x000fca00078e020a */
[----:B------:R-:W-:Y:S01]  /*d370*/  ISETP.GT.AND P0, PT, R0, R9, PT ;  /* 0x000000090000720c */ /* 0x000fe20003f04270 */
[----:B------:R-:W-:-:S12]  /*d380*/  BRA.DIV ~URZ, `(.L_x_85) ;  /* 0x000017f27f007947 */ /* 0x000fd8000b800000 */
[----:B------:R-:W-:-:S04]  /*d390*/  VOTE.ANY R8, PT, !P0 ;  /* 0x0000000000087806 */ /* 0x000fc800040e0100 */
.L_x_119:
[----:B------:R1:W3:Y:S01]  /*d3a0*/  POPC R12, R8 ;  /* 0x00000008000c7309 */ /* 0x0002e20000000000 */
[----:B------:R-:W-:Y:S05]  /*d3b0*/  BRA.DIV ~URZ, `(.L_x_86) ;  /* 0x000018127f007947 */ /* 0x000fea000b800000 */
[----:B---3--:R3:W4:Y:S04]  /*d3c0*/  SHFL.IDX PT, R6, R6, R12, 0x1f ;  /* 0x00001f0c06067589 */ /* 0x00872800000e0000 */
[----:B------:R3:W1:Y:S02]  /*d3d0*/  SHFL.IDX PT, R7, R7, R12, 0x1f ;  /* 0x00001f0c07077589 */ /* 0x00066400000e0000 */
.L_x_120:
[----:B------:R-:W-:Y:S01]  /*d3e0*/  ISETP.NE.AND P0, PT, R8, RZ, PT ;  /* 0x000000ff0800720c */ /* 0x000fe20003f05270 */
[----:B------:R-:W-:-:S12]  /*d3f0*/  BSSY B0, `(.L_x_87) ;  /* 0x0000005000007945 */ /* 0x000fd80003800000 */
[----:B------:R-:W-:Y:S05]  /*d400*/  @!P0 BRA `(.L_x_88) ;  /* 0x0000003000008947 */ /* 0x000fea0003800000 */
[----:B------:R-:W-:Y:S01]  /*d410*/  IADD3 R3, R12, -0x1, RZ ;  /* 0xffffffff0c037810 */ /* 0x000fe20007ffe0ff */
[----:B------:R-:W-:Y:S05]  /*d420*/  BRA.DIV ~URZ, `(.L_x_89) ;  /* 0x000018727f007947 */ /* 0x000fea000b800000 */
[----:B------:R2:W3:Y:S02]  /*d430*/  SHFL.IDX PT, R11, R4, R3, 0x1f ;  /* 0x00001f03040b7589 */ /* 0x0004e400000e0000 */
.L_x_88:
[----:B------:R-:W-:Y:S05]  /*d440*/  BSYNC B0 ;  /* 0x0000000000007941 */ /* 0x000fea0003800000 */
.L_x_87:
[----:B---3--:R-:W-:Y:S01]  /*d450*/  IMAD R5, R11, c[0x0][0x538], R10 ;  /* 0x00014e000b057a24 */ /* 0x008fe200078e020a */
[----:B--2-4-:R-:W-:Y:S02]  /*d460*/  IABS R4, R6 ;  /* 0x0000000600047213 */ /* 0x014fe40000000000 */
[----:B-1----:R-:W-:Y:S01]  /*d470*/  IABS R0, R7 ;  /* 0x0000000700007213 */ /* 0x002fe20000000000 */
[----:B------:R-:W-:Y:S01]  /*d480*/  IMAD.IADD R10, R9, 0x1, -R5 ;  /* 0x00000001090a7824 */ /* 0x000fe200078e0a05 */
[----:B------:R1:W-:Y:S01]  /*d490*/  STL [R1+0x48], R5 ;  /* 0x0000480501007387 */ /* 0x0003e20000100800 */
[----:B------:R-:W2:Y:S03]  /*d4a0*/  I2F.RP R2, R4 ;  /* 0x0000000400027306 */ /* 0x000ea60000209400 */
[----:B------:R-:W3:Y:S05]  /*d4b0*/  LDL.LU R14, [R1+0x54] ;  /* 0x00005400010e7983 */ /* 0x000eea0000300800 */
[----:B--2---:R-:W2:Y:S02]  /*d4c0*/  MUFU.RCP R2, R2 ;  /* 0x0000000200027308 */ /* 0x004ea40000001000 */
[----:B--2---:R-:W-:-:S06]  /*d4d0*/  IADD3 R2, R2, 0xffffffe, RZ ;  /* 0x0ffffffe02027810 */ /* 0x004fcc0007ffe0ff */
[----:B------:R-:W2:Y:S01]  /*d4e0*/  F2I.FTZ.U32.TRUNC.NTZ R3, R2 ;  /* 0x0000000200037305 */ /* 0x000ea2000021f000 */
[----:B-1----:R-:W-:Y:S01]  /*d4f0*/  IMAD.MOV.U32 R5, RZ, RZ, R0 ;  /* 0x000000ffff057224 */ /* 0x002fe200078e0000 */
[----:B------:R-:W-:Y:S02]  /*d500*/  IABS R0, R6 ;  /* 0x0000000600007213 */ /* 0x000fe40000000000 */
[----:B------:R-:W-:-:S04]  /*d510*/  IABS R9, R10 ;  /* 0x0000000a00097213 */ /* 0x000fc80000000000 */
[----:B------:R-:W1:Y:S01]  /*d520*/  I2F.RP R11, R5 ;  /* 0x00000005000b7306 */ /* 0x000e620000209400 */
[----:B--2---:R-:W-:-:S04]  /*d530*/  IMAD.MOV R2, RZ, RZ, -R3 ;  /* 0x000000ffff027224 */ /* 0x004fc800078e0a03 */
[----:B------:R-:W-:Y:S01]  /*d540*/  IMAD R8, R2, R4, RZ ;  /* 0x0000000402087224 */ /* 0x000fe200078e02ff */
[----:B------:R-:W-:Y:S01]  /*d550*/  MOV R2, RZ ;  /* 0x000000ff00027202 */ /* 0x000fe20000000f00 */
[----:B------:R-:W-:-:S04]  /*d560*/  IMAD.MOV R0, RZ, RZ, -R0 ;  /* 0x000000ffff007224 */ /* 0x000fc800078e0a00 */
[----:B------:R-:W-:-:S04]  /*d570*/  IMAD.HI.U32 R8, R3, R8, R2 ;  /* 0x0000000803087227 */ /* 0x000fc800078e0002 */
[----:B------:R-:W-:Y:S02]  /*d580*/  IMAD.MOV.U32 R2, RZ, RZ, R9 ;  /* 0x000000ffff027224 */ /* 0x000fe400078e0009 */
[----:B------:R-:W-:Y:S02]  /*d590*/  IMAD.MOV.U32 R3, RZ, RZ, R0 ;  /* 0x000000ffff037224 */ /* 0x000fe400078e0000 */
[----:B------:R-:W-:-:S04]  /*d5a0*/  IMAD.HI.U32 R0, R8, R2, RZ ;  /* 0x0000000208007227 */ /* 0x000fc800078e00ff */
[----:B------:R-:W-:Y:S02]  /*d5b0*/  IMAD R2, R0, R3, R2 ;  /* 0x0000000300027224 */ /* 0x000fe400078e0202 */
[----:B-1----:R-:W1:Y:S03]  /*d5c0*/  MUFU.RCP R3, R11 ;  /* 0x0000000b00037308 */ /* 0x002e660000001000 */
[----:B------:R-:W-:Y:S02]  /*d5d0*/  ISETP.GT.U32.AND P0, PT, R4, R2, PT ;  /* 0x000000020400720c */ /* 0x000fe40003f04070 */
[----:B-1----:R-:W-:-:S11]  /*d5e0*/  IADD3 R3, R3, 0xffffffe, RZ ;  /* 0x0ffffffe03037810 */ /* 0x002fd60007ffe0ff */
[-C--:B------:R-:W-:Y:S01]  /*d5f0*/  @!P0 IADD3 R2, R2, -R4.reuse, RZ ;  /* 0x8000000402028210 */ /* 0x080fe20007ffe0ff */
[----:B------:R-:W1:Y:S03]  /*d600*/  F2I.FTZ.U32.TRUNC.NTZ R3, R3 ;  /* 0x0000000300037305 */ /* 0x000e66000021f000 */
[----:B------:R-:W-:Y:S02]  /*d610*/  ISETP.GE.U32.AND P2, PT, R2, R4, PT ;  /* 0x000000040200720c */ /* 0x000fe40003f46070 */
[----:B------:R-:W-:Y:S02]  /*d620*/  LOP3.LUT R2, R10, R6, RZ, 0x3c, !PT ;  /* 0x000000060a027212 */ /* 0x000fe400078e3cff */
[----:B------:R-:W-:Y:S02]  /*d630*/  @!P0 IADD3 R0, R0, 0x1, RZ ;  /* 0x0000000100008810 */ /* 0x000fe40007ffe0ff */
[----:B------:R-:W-:-:S02]  /*d640*/  ISETP.GE.AND P1, PT, R2, RZ, PT ;  /* 0x000000ff0200720c */ /* 0x000fc40003f26270 */
[----:B------:R-:W-:-:S05]  /*d650*/  ISETP.NE.AND P0, PT, R6, RZ, PT ;  /* 0x000000ff0600720c */ /* 0x000fca0003f05270 */
[----:B------:R-:W-:Y:S01]  /*d660*/  @P2 IADD3 R0, R0, 0x1, RZ ;  /* 0x0000000100002810 */ /* 0x000fe20007ffe0ff */
[----:B-1----:R-:W-:-:S04]  /*d670*/  IMAD.MOV R2, RZ, RZ, -R3 ;  /* 0x000000ffff027224 */ /* 0x002fc800078e0a03 */
[----:B------:R-:W-:Y:S01]  /*d680*/  IMAD.MOV.U32 R4, RZ, RZ, R2 ;  /* 0x000000ffff047224 */ /* 0x000fe200078e0002 */
[----:B------:R-:W-:Y:S01]  /*d690*/  IABS R2, R7 ;  /* 0x0000000700027213 */ /* 0x000fe20000000000 */
[----:B------:R-:W-:Y:S01]  /*d6a0*/  @!P1 IMAD.MOV R0, RZ, RZ, -R0 ;  /* 0x000000ffff009224 */ /* 0x000fe200078e0a00 */
[----:B------:R-:W-:Y:S01]  /*d6b0*/  @!P0 LOP3.LUT R0, RZ, R6, RZ, 0x33, !PT ;  /* 0x00000006ff008212 */ /* 0x000fe200078e33ff */
[----:B------:R-:W-:Y:S01]  /*d6c0*/  IMAD R4, R4, R5, RZ ;  /* 0x0000000504047224 */ /* 0x000fe200078e02ff */
[----:B------:R-:W-:Y:S01]  /*d6d0*/  IADD3 R8, RZ, -R2, RZ ;  /* 0x80000002ff087210 */ /* 0x000fe20007ffe0ff */
[----:B------:R-:W-:Y:S01]  /*d6e0*/  IMAD.MOV.U32 R2, RZ, RZ, RZ ;  /* 0x000000ffff027224 */ /* 0x000fe200078e00ff */
[----:B------:R-:W-:-:S03]  /*d6f0*/  IABS R9, R0 ;  /* 0x0000000000097213 */ /* 0x000fc60000000000 */
[----:B------:R-:W-:Y:S01]  /*d700*/  IMAD.HI.U32 R2, R3, R4, R2 ;  /* 0x0000000403027227 */ /* 0x000fe200078e0002 */
[----:B------:R-:W-:-:S03]  /*d710*/  MOV R4, R8 ;  /* 0x0000000800047202 */ /* 0x000fc60000000f00 */
[----:B------:R-:W-:-:S04]  /*d720*/  IMAD.MOV.U32 R3, RZ, RZ, R9 ;  /* 0x000000ffff037224 */ /* 0x000fc800078e0009 */
[----:B------:R-:W-:-:S04]  /*d730*/  IMAD.HI.U32 R2, R2, R3, RZ ;  /* 0x0000000302027227 */ /* 0x000fc800078e00ff */
[----:B------:R-:W-:-:S05]  /*d740*/  IMAD R3, R2, R4, R3 ;  /* 0x0000000402037224 */ /* 0x000fca00078e0203 */
[----:B------:R-:W-:-:S13]  /*d750*/  ISETP.GT.U32.AND P0, PT, R5, R3, PT ;  /* 0x000000030500720c */ /* 0x000fda0003f04070 */
[----:B------:R-:W-:-:S05]  /*d760*/  @!P0 IMAD.IADD R3, R3, 0x1, -R5 ;  /* 0x0000000103038824 */ /* 0x000fca00078e0a05 */
[----:B------:R-:W-:Y:S02]  /*d770*/  ISETP.GE.U32.AND P2, PT, R3, R5, PT ;  /* 0x000000050300720c */ /* 0x000fe40003f46070 */
[----:B------:R-:W-:Y:S02]  /*d780*/  LOP3.LUT R3, R0, R7, RZ, 0x3c, !PT ;  /* 0x0000000700037212 */ /* 0x000fe400078e3cff */
[----:B------:R-:W-:Y:S02]  /*d790*/  @!P0 IADD3 R2, R2, 0x1, RZ ;  /* 0x0000000102028810 */ /* 0x000fe40007ffe0ff */
[----:B------:R-:W-:Y:S02]  /*d7a0*/  ISETP.GE.AND P1, PT, R3, RZ, PT ;  /* 0x000000ff0300720c */ /* 0x000fe40003f26270 */
[----:B------:R-:W-:-:S05]  /*d7b0*/  ISETP.NE.AND P0, PT, R7, RZ, PT ;  /* 0x000000ff0700720c */ /* 0x000fca0003f05270 */
[----:B------:R-:W-:-:S06]  /*d7c0*/  @P2 IADD3 R2, R2, 0x1, RZ ;  /* 0x0000000102022810 */ /* 0x000fcc0007ffe0ff */
[----:B------:R-:W-:Y:S02]  /*d7d0*/  @!P1 IMAD.MOV R2, RZ, RZ, -R2 ;  /* 0x000000ffff029224 */ /* 0x000fe400078e0a02 */
[----:B------:R-:W-:-:S04]  /*d7e0*/  @!P0 LOP3.LUT R2, RZ, R7, RZ, 0x33, !PT ;  /* 0x00000007ff028212 */ /* 0x000fc800078e33ff */
[----:B------:R-:W-:Y:S01]  /*d7f0*/  IADD3 R3, -R2, RZ, RZ ;  /* 0x000000ff02037210 */ /* 0x000fe20007ffe1ff */
[----:B------:R-:W-:Y:S02]  /*d800*/  IMAD R6, R0, R6, RZ ;  /* 0x0000000600067224 */ /* 0x000fe400078e02ff */
[C---:B------:R-:W-:Y:S02]  /*d810*/  IMAD R2, R7.reuse, 0x1000000, R2 ;  /* 0x0100000007027824 */ /* 0x040fe400078e0202 */
[----:B------:R-:W-:Y:S01]  /*d820*/  IMAD R0, R7, R3, R0 ;  /* 0x0000000307007224 */ /* 0x000fe200078e0200 */
[----:B------:R-:W-:-:S03]  /*d830*/  IADD3 R3, R10, -R6, RZ ;  /* 0x800000060a037210 */ /* 0x000fc60007ffe0ff */
[----:B------:R-:W-:-:S05]  /*d840*/  IMAD R0, R0, 0x10000, R2 ;  /* 0x0001000000007824 */ /* 0x000fca00078e0202 */
[----:B------:R1:W-:Y:S01]  /*d850*/  STL [R1+0x50], R0 ;  /* 0x0000500001007387 */ /* 0x0003e20000100800 */
[----:B---3--:R-:W-:-:S05]  /*d860*/  IMAD.IADD R14, R12, 0x1, R14 ;  /* 0x000000010c0e7824 */ /* 0x008fca00078e020e */
[----:B------:R1:W-:Y:S04]  /*d870*/  STL [R1+0x54], R14 ;  /* 0x0000540e01007387 */ /* 0x0003e80000100800 */
[----:B------:R1:W-:Y:S01]  /*d880*/  STL [R1+0x4c], R3 ;  /* 0x00004c0301007387 */ /* 0x0003e20000100800 */
[----:B------:R-:W-:Y:S05]  /*d890*/  BRA `(.L_x_90) ;  /* 0x0000005000007947 */ /* 0x000fea0003800000 */
.L_x_81:
[----:B------:R-:W-:Y:S01]  /*d8a0*/  MOV R0, c[0x0][0x53c] ;  /* 0x00014f0000007a02 */ /* 0x000fe20000000f00 */
[----:B------:R1:W-:Y:S04]  /*d8b0*/  STL [R1+0x48], R9 ;  /* 0x0000480901007387 */ /* 0x0003e80000100800 */
[----:B------:R1:W-:Y:S04]  /*d8c0*/  STL [R1+0x4c], RZ ;  /* 0x00004cff01007387 */ /* 0x0003e80000100800 */
[----:B------:R1:W-:Y:S04]  /*d8d0*/  STL [R1+0x50], RZ ;  /* 0x000050ff01007387 */ /* 0x0003e80000100800 */
[----:B------:R1:W-:Y:S02]  /*d8e0*/  STL [R1+0x54], R0 ;  /* 0x0000540001007387 */ /* 0x0003e40000100800 */
.L_x_90:
[----:B------:R-:W-:Y:S05]  /*d8f0*/  BSYNC B1 ;  /* 0x0000000000017941 */ /* 0x000fea0003800000 */
.L_x_79:
[----:B--2---:R-:W2:Y:S04]  /*d900*/  LDL R4, [R1+0x48] ;  /* 0x0000480001047983 */ /* 0x004ea80000100800 */
[----:B------:R-:W2:Y:S04]  /*d910*/  LDL R5, [R1+0x4c] ;  /* 0x00004c0001057983 */ /* 0x000ea80000100800 */
[----:B------:R-:W2:Y:S04]  /*d920*/  LDL R6, [R1+0x50] ;  /* 0x0000500001067983 */ /* 0x000ea80000100800 */
[----:B------:R-:W2:Y:S01]  /*d930*/  LDL R7, [R1+0x54] ;  /* 0x0000540001077983 */ /* 0x000ea20000100800 */
[----:B------:R-:W-:Y:S03]  /*d940*/  WARPSYNC 0xffffffff ;  /* 0xffffffff00007948 */ /* 0x000fe60003800000 */
[----:B------:R-:W-:Y:S01]  /*d950*/  BAR.SYNC.DEFER_BLOCKING 0x4, 0x100 ;  /* 0x0104000000007b1d */ /* 0x000fe20000010000 */
[----:B------:R-:W-:-:S13]  /*d960*/  ISETP.NE.AND P0, PT, R13, RZ, PT ;  /* 0x000000ff0d00720c */ /* 0x000fda0003f05270 */
[----:B--2---:R2:W-:Y:S04]  /*d970*/  @!P0 STS.128 [0x1a080], R4 ;  /* 0x01a08004ff008388 */ /* 0x0045e80000000c00 */
[----:B------:R-:W-:Y:S06]  /*d980*/  BAR.ARV 0x5, 0x100 ;  /* 0x0144000000007b1d */ /* 0x000fec0000002000 */
.L_x_74:
[----:B-1----:R-:W4:Y:S02]  /*d990*/  LDL R0, [R1+0x54] ;  /* 0x0000540001007983 */ /* 0x002f240000100800 */
[----:B----4-:R-:W-:-:S13]  /*d9a0*/  ISETP.GE.AND P0, PT, R0, c[0x0][0x53c], PT ;  /* 0x00014f0000007a0c */ /* 0x010fda0003f06270 */
[----:B--23--:R-:W-:Y:S01]  /*d9b0*/  @P0 CALL.REL.NOINC `(.L_x_91) ;  /* 0x0000001000000944 */ /* 0x00cfe20003c00000 */
[----:B------:R-:W-:Y:S05]  /*d9c0*/  BRA `(.L_x_92) ;  /* 0xffff3a9000007947 */ /* 0x000fea000383ffff */
.L_x_91:
[----:B------:R-:W-:Y:S05]  /*d9d0*/  EXIT ;  /* 0x000000000000794d */ /* 0x000fea0003800000 */
.L_x_13:
[----:B------:R-:W-:Y:S01]  /*d9e0*/  IMAD.MOV.U32 R0, RZ, RZ, R5 ;  /* 0x000000ffff007224 */ /* 0x000fe200078e0005 */
[----:B------:R-:W-:Y:S02]  /*d9f0*/  MOV R2, 0x1 ;  /* 0x0000000100027802 */ /* 0x000fe40000000f00 */
[----:B------:R-:W-:Y:S02]  /*da00*/  MOV R3, 0xda20 ;  /* 0x0000da2000037802 */ /* 0x000fe40000000f00 */
[----:B------:R-:W-:Y:S05]  /*da10*/  CALL.REL.NOINC `($__internal_2_$__cuda_sm70_shflsync_up_p) ;  /* 0x0000138000007944 */ /* 0x000fea0003c00000 */
[----:B------:R-:W-:Y:S01]  /*da20*/  MOV R0, R4 ;  /* 0x0000000400007202 */ /* 0x000fe20000000f00 */
[----:B------:R-:W-:Y:S05]  /*da30*/  BRA `(.L_x_93) ;  /* 0xffff2a3000007947 */ /* 0x000fea000383ffff */
.L_x_14:
[----:B------:R-:W-:Y:S01]  /*da40*/  IMAD.MOV.U32 R0, RZ, RZ, R5 ;  /* 0x000000ffff007224 */ /* 0x000fe200078e0005 */
[----:B------:R-:W-:Y:S02]  /*da50*/  MOV R2, 0x2 ;  /* 0x0000000200027802 */ /* 0x000fe40000000f00 */
[----:B------:R-:W-:Y:S02]  /*da60*/  MOV R3, 0xda80 ;  /* 0x0000da8000037802 */ /* 0x000fe40000000f00 */
[----:B------:R-:W-:Y:S05]  /*da70*/  CALL.REL.NOINC `($__internal_2_$__cuda_sm70_shflsync_up_p) ;  /* 0x0000132000007944 */ /* 0x000fea0003c00000 */
[----:B------:R-:W-:Y:S01]  /*da80*/  SEL R0, R4, RZ, P4 ;  /* 0x000000ff04007207 */ /* 0x000fe20002000000 */
[----:B------:R-:W-:Y:S01]  /*da90*/  IMAD.MOV.U32 R2, RZ, RZ, 0x4 ;  /* 0x00000004ff027424 */ /* 0x000fe200078e00ff */
[----:B------:R-:W-:-:S03]  /*daa0*/  MOV R3, 0xdad0 ;  /* 0x0000dad000037802 */ /* 0x000fc60000000f00 */
[----:B------:R-:W-:Y:S02]  /*dab0*/  IMAD.IADD R0, R5, 0x1, R0 ;  /* 0x0000000105007824 */ /* 0x000fe400078e0200 */
        /* <DEDUP_REMOVED lines=14> */
[----:B------:R-:W-:Y:S01]  /*dba0*/  IMAD.IADD R4, R0, 0x1, R4 ;  /* 0x0000000100047824 */ /* 0x000fe200078e0204 */
[----:B------:R-:W-:-:S03]  /*dbb0*/  MOV R0, 0x1f ;  /* 0x0000001f00007802 */ /* 0x000fc60000000f00 */
[----:B------:R-:W-:Y:S02]  /*dbc0*/  IMAD.MOV.U32 R5, RZ, RZ, R4 ;  /* 0x000000ffff057224 */ /* 0x000fe400078e0004 */
[----:B------:R-:W-:Y:S05]  /*dbd0*/  CALL.REL.NOINC `($__internal_1_$__cuda_sm70_shflsync_idx_p) ;  /* 0x0000117000007944 */ /* 0x000fea0003c00000 */
[----:B------:R-:W-:Y:S05]  /*dbe0*/  BRA `(.L_x_94) ;  /* 0xffff298000007947 */ /* 0x000fea000383ffff */
.L_x_16:
[----:B------:R-:W-:Y:S02]  /*dbf0*/  SEL R0, RZ, 0x1, P0 ;  /* 0x00000001ff007807 */ /* 0x000fe40000000000 */
[----:B------:R-:W-:Y:S02]  /*dc00*/  MOV R2, 0xdc20 ;  /* 0x0000dc2000027802 */ /* 0x000fe40000000f00 */
[----:B------:R-:W-:Y:S05]  /*dc10*/  CALL.REL.NOINC `($__internal_3_$__cuda_sm70_votesync_ballot) ;  /* 0x000011f000007944 */ /* 0x000fea0003c00000 */
[----:B------:R-:W-:Y:S01]  /*dc20*/  MOV R6, R0 ;  /* 0x0000000000067202 */ /* 0x000fe20000000f00 */
[----:B------:R-:W-:Y:S05]  /*dc30*/  BRA `(.L_x_95) ;  /* 0xffff29c000007947 */ /* 0x000fea000383ffff */
.L_x_17:
[----:B------:R-:W-:Y:S01]  /*dc40*/  IMAD.MOV.U32 R5, RZ, RZ, R8 ;  /* 0x000000ffff057224 */ /* 0x000fe200078e0008 */
[----:B--2---:R-:W-:Y:S01]  /*dc50*/  MOV R3, R13 ;  /* 0x0000000d00037202 */ /* 0x004fe20000000f00 */
[----:B------:R-:W-:Y:S01]  /*dc60*/  IMAD.MOV.U32 R0, RZ, RZ, 0x1f ;  /* 0x0000001fff007424 */ /* 0x000fe200078e00ff */
[----:B------:R-:W-:Y:S02]  /*dc70*/  MOV R2, 0xdc90 ;  /* 0x0000dc9000027802 */ /* 0x000fe40000000f00 */
[----:B-1----:R-:W-:Y:S05]  /*dc80*/  CALL.REL.NOINC `($__internal_1_$__cuda_sm70_shflsync_idx_p) ;  /* 0x000010c000007944 */ /* 0x002fea0003c00000 */
[----:B------:R-:W-:Y:S01]  /*dc90*/  IMAD.MOV.U32 R11, RZ, RZ, R0 ;  /* 0x000000ffff0b7224 */ /* 0x000fe200078e0000 */
[----:B------:R-:W-:Y:S01]  /*dca0*/  MOV R5, R7 ;  /* 0x0000000700057202 */ /* 0x000fe20000000f00 */
[----:B------:R-:W-:Y:S01]  /*dcb0*/  IMAD.MOV.U32 R7, RZ, RZ, RZ ;  /* 0x000000ffff077224 */ /* 0x000fe200078e00ff */
[----:B------:R-:W-:Y:S01]  /*dcc0*/  MOV R3, R13 ;  /* 0x0000000d00037202 */ /* 0x000fe20000000f00 */
[----:B------:R-:W-:Y:S01]  /*dcd0*/  IMAD.MOV.U32 R0, RZ, RZ, 0x1f ;  /* 0x0000001fff007424 */ /* 0x000fe200078e00ff */
[----:B------:R-:W-:-:S02]  /*dce0*/  MOV R2, 0xdd00 ;  /* 0x0000dd0000027802 */ /* 0x000fc40000000f00 */
[----:B------:R-:W-:Y:S05]  /*dcf0*/  CALL.REL.NOINC `($__internal_1_$__cuda_sm70_shflsync_idx_p) ;  /* 0x0000105000007944 */ /* 0x000fea0003c00000 */
[----:B------:R-:W-:Y:S01]  /*dd00*/  MOV R10, R0 ;  /* 0x00000000000a7202 */ /* 0x000fe20000000f00 */
[----:B------:R-:W-:Y:S05]  /*dd10*/  BRA `(.L_x_96) ;  /* 0xffff293000007947 */ /* 0x000fea000383ffff */
.L_x_20:
[----:B------:R-:W-:Y:S01]  /*dd20*/  IMAD.MOV.U32 R5, RZ, RZ, R4 ;  /* 0x000000ffff057224 */ /* 0x000fe200078e0004 */
[----:B------:R-:W-:-:S02]  /*dd30*/  MOV R0, 0x1f ;  /* 0x0000001f00007802 */ /* 0x000fc40000000f00 */
[----:B------:R-:W-:Y:S02]  /*dd40*/  MOV R2, 0xdd60 ;  /* 0x0000dd6000027802 */ /* 0x000fe40000000f00 */
[----:B-1----:R-:W-:Y:S05]  /*dd50*/  CALL.REL.NOINC `($__internal_1_$__cuda_sm70_shflsync_idx_p) ;  /* 0x00000ff000007944 */ /* 0x002fea0003c00000 */
[----:B------:R-:W-:Y:S01]  /*dd60*/  MOV R7, R0 ;  /* 0x0000000000077202 */ /* 0x000fe20000000f00 */
[----:B------:R-:W-:Y:S05]  /*dd70*/  BRA `(.L_x_19) ;  /* 0xffff293000007947 */ /* 0x000fea000383ffff */
.L_x_34:
[----:B------:R-:W-:Y:S01]  /*dd80*/  IMAD.MOV.U32 R2, RZ, RZ, R250 ;  /* 0x000000ffff027224 */ /* 0x000fe200078e00fa */
[----:B------:R-:W-:Y:S01]  /*dd90*/  MOV R7, 0x1f ;  /* 0x0000001f00077802 */ /* 0x000fe20000000f00 */
[----:B------:R-:W-:Y:S01]  /*dda0*/  IMAD.MOV.U32 R5, RZ, RZ, 0x2 ;  /* 0x00000002ff057424 */ /* 0x000fe200078e00ff */
[----:B------:R-:W-:Y:S02]  /*ddb0*/  MOV R6, 0xffffffff ;  /* 0xffffffff00067802 */ /* 0x000fe40000000f00 */
[----:B------:R-:W-:Y:S02]  /*ddc0*/  MOV R3, 0xdde0 ;  /* 0x0000dde000037802 */ /* 0x000fe40000000f00 */
[----:B-----5:R-:W-:Y:S05]  /*ddd0*/  CALL.REL.NOINC `($__internal_0_$__cuda_sm70_shflsync_bfly_p) ;  /* 0x00000f2000007944 */ /* 0x020fea0003c00000 */
[----:B------:R-:W-:Y:S01]  /*dde0*/  FADD.FTZ R0, R250, R5 ;  /* 0x00000005fa007221 */ /* 0x000fe20000010000 */
[----:B------:R-:W-:Y:S02]  /*ddf0*/  MOV R5, 0x1 ;  /* 0x0000000100057802 */ /* 0x000fe40000000f00 */
[----:B------:R-:W-:Y:S02]  /*de00*/  MOV R3, 0xde30 ;  /* 0x0000de3000037802 */ /* 0x000fe40000000f00 */
[----:B------:R-:W-:-:S02]  /*de10*/  MOV R2, R0 ;  /* 0x0000000000027202 */ /* 0x000fc40000000f00 */
[----:B------:R-:W-:Y:S05]  /*de20*/  CALL.REL.NOINC `($__internal_0_$__cuda_sm70_shflsync_bfly_p) ;  /* 0x00000ed000007944 */ /* 0x000fea0003c00000 */
[----:B------:R1:W5:Y:S01]  /*de30*/  LDL R2, [R1] ;  /* 0x0000000001027983 */ /* 0x0003620000100800 */
[----:B------:R-:W-:Y:S01]  /*de40*/  FADD.FTZ R0, R0, R5 ;  /* 0x0000000500007221 */ /* 0x000fe20000010000 */
[----:B------:R-:W-:-:S02]  /*de50*/  MOV R5, 0x2 ;  /* 0x0000000200057802 */ /* 0x000fc40000000f00 */
[----:B------:R-:W-:Y:S02]  /*de60*/  MOV R3, 0xde80 ;  /* 0x0000de8000037802 */ /* 0x000fe40000000f00 */
[----:B-1---5:R-:W-:Y:S05]  /*de70*/  CALL.REL.NOINC `($__internal_0_$__cuda_sm70_shflsync_bfly_p) ;  /* 0x00000e8000007944 */ /* 0x022fea0003c00000 */
[----:B------:R-:W2:Y:S01]  /*de80*/  LDL.LU R2, [R1] ;  /* 0x0000000001027983 */ /* 0x000ea20000300800 */
[----:B------:R-:W-:Y:S01]  /*de90*/  MOV R3, 0xdee0 ;  /* 0x0000dee000037802 */ /* 0x000fe20000000f00 */
[----:B--2---:R-:W-:Y:S01]  /*dea0*/  FADD.FTZ R4, R2, R5 ;  /* 0x0000000502047221 */ /* 0x004fe20000010000 */
[----:B------:R-:W-:-:S04]  /*deb0*/  MOV R5, 0x1 ;  /* 0x0000000100057802 */ /* 0x000fc80000000f00 */
[----:B------:R-:W-:Y:S02]  /*dec0*/  MOV R2, R4 ;  /* 0x0000000400027202 */ /* 0x000fe40000000f00 */
[----:B------:R-:W-:Y:S05]  /*ded0*/  CALL.REL.NOINC `($__internal_0_$__cuda_sm70_shflsync_bfly_p) ;  /* 0x00000e2000007944 */ /* 0x000fea0003c00000 */
[----:B------:R-:W-:Y:S01]  /*dee0*/  MOV R3, R5 ;  /* 0x0000000500037202 */ /* 0x000fe20000000f00 */
[----:B------:R-:W-:Y:S05]  /*def0*/  BRA `(.L_x_97) ;  /* 0xffffa2f000007947 */ /* 0x000fea000383ffff */
.L_x_41:
[----:B--234-:R-:W-:Y:S01]  /*df00*/  IMAD.MOV.U32 R5, RZ, RZ, R12 ;  /* 0x000000ffff057224 */ /* 0x01cfe200078e000c */
[----:B------:R-:W-:Y:S01]  /*df10*/  MOV R3, RZ ;  /* 0x000000ff00037202 */ /* 0x000fe20000000f00 */
[----:B------:R-:W-:Y:S01]  /*df20*/  IMAD.MOV.U32 R0, RZ, RZ, 0x181f ;  /* 0x0000181fff007424 */ /* 0x000fe200078e00ff */
[----:B------:R-:W-:Y:S02]  /*df30*/  MOV R2, 0xdf50 ;  /* 0x0000df5000027802 */ /* 0x000fe40000000f00 */
[----:B-1----:R-:W-:Y:S05]  /*df40*/  CALL.REL.NOINC `($__internal_1_$__cuda_sm70_shflsync_idx_p) ;  /* 0x00000e0000007944 */ /* 0x002fea0003c00000 */
[----:B------:R-:W-:Y:S01]  /*df50*/  MOV R10, R0 ;  /* 0x00000000000a7202 */ /* 0x000fe20000000f00 */
[----:B------:R-:W-:Y:S05]  /*df60*/  BRA `(.L_x_98) ;  /* 0xffffbf9000007947 */ /* 0x000fea000383ffff */
.L_x_42:
[----:B------:R-:W-:Y:S01]  /*df70*/  IMAD.MOV.U32 R5, RZ, RZ, R14 ;  /* 0x000000ffff057224 */ /* 0x000fe200078e000e */
[----:B------:R-:W-:Y:S01]  /*df80*/  MOV R3, RZ ;  /* 0x000000ff00037202 */ /* 0x000fe20000000f00 */
[----:B------:R-:W-:Y:S01]  /*df90*/  IMAD.MOV.U32 R0, RZ, RZ, 0x181f ;  /* 0x0000181fff007424 */ /* 0x000fe200078e00ff */
[----:B------:R-:W-:Y:S02]  /*dfa0*/  MOV R2, 0xdfc0 ;  /* 0x0000dfc000027802 */ /* 0x000fe40000000f00 */
[----:B-123--:R-:W-:Y:S05]  /*dfb0*/  CALL.REL.NOINC `($__internal_1_$__cuda_sm70_shflsync_idx_p) ;  /* 0x00000d9000007944 */ /* 0x00efea0003c00000 */
[----:B------:R-:W-:Y:S05]  /*dfc0*/  BRA `(.L_x_99) ;  /* 0xffffbf5000007947 */ /* 0x000fea000383ffff */
.L_x_45:
[----:B--2---:R-:W-:Y:S01]  /*dfd0*/  IMAD.MOV.U32 R5, RZ, RZ, R12 ;  /* 0x000000ffff057224 */ /* 0x004fe200078e000c */
[----:B------:R-:W-:Y:S01]  /*dfe0*/  MOV R3, 0x1 ;  /* 0x0000000100037802 */ /* 0x000fe20000000f00 */
[----:B------:R-:W-:Y:S01]  /*dff0*/  IMAD.MOV.U32 R0, RZ, RZ, 0x181f ;  /* 0x0000181fff007424 */ /* 0x000fe200078e00ff */
[----:B------:R-:W-:-:S02]  /*e000*/  MOV R2, 0xe020 ;  /* 0x0000e02000027802 */ /* 0x000fc40000000f00 */
[----:B-1-34-:R-:W-:Y:S05]  /*e010*/  CALL.REL.NOINC `($__internal_1_$__cuda_sm70_shflsync_idx_p) ;  /* 0x00000d3000007944 */ /* 0x01afea0003c00000 */
[----:B------:R-:W-:Y:S01]  /*e020*/  IMAD.MOV.U32 R10, RZ, RZ, R0 ;  /* 0x000000ffff0a7224 */ /* 0x000fe200078e0000 */
[----:B------:R-:W-:Y:S01]  /*e030*/  MOV R3, 0x1 ;  /* 0x0000000100037802 */ /* 0x000fe20000000f00 */
[----:B------:R-:W-:Y:S01]  /*e040*/  IMAD.MOV.U32 R5, RZ, RZ, R14 ;  /* 0x000000ffff057224 */ /* 0x000fe200078e000e */
[----:B------:R-:W-:-:S02]  /*e050*/  MOV R0, 0x181f ;  /* 0x0000181f00007802 */ /* 0x000fc40000000f00 */
[----:B------:R-:W-:Y:S02]  /*e060*/  MOV R2, 0xe080 ;  /* 0x0000e08000027802 */ /* 0x000fe40000000f00 */
[----:B------:R-:W-:Y:S05]  /*e070*/  CALL.REL.NOINC `($__internal_1_$__cuda_sm70_shflsync_idx_p) ;  /* 0x00000cd000007944 */ /* 0x000fea0003c00000 */
[----:B------:R-:W-:Y:S05]  /*e080*/  BRA `(.L_x_100) ;  /* 0xffffc07000007947 */ /* 0x000fea000383ffff */
.L_x_48:
[----:B-1----:R-:W-:Y:S01]  /*e090*/  IMAD.MOV.U32 R5, RZ, RZ, R12 ;  /* 0x000000ffff057224 */ /* 0x002fe200078e000c */
[----:B------:R-:W-:Y:S01]  /*e0a0*/  MOV R3, 0x2 ;  /* 0x0000000200037802 */ /* 0x000fe20000000f00 */
[----:B--2---:R-:W-:Y:S01]  /*e0b0*/  IMAD.MOV.U32 R0, RZ, RZ, 0x181f ;  /* 0x0000181fff007424 */ /* 0x004fe200078e00ff */
[----:B------:R-:W-:Y:S02]  /*e0c0*/  MOV R2, 0xe0e0 ;  /* 0x0000e0e000027802 */ /* 0x000fe40000000f00 */
[----:B---34-:R-:W-:Y:S05]  /*e0d0*/  CALL.REL.NOINC `($__internal_1_$__cuda_sm70_shflsync_idx_p) ;  /* 0x00000c7000007944 */ /* 0x018fea0003c00000 */
[----:B------:R-:W-:Y:S01]  /*e0e0*/  MOV R10, R0 ;  /* 0x00000000000a7202 */ /* 0x000fe20000000f00 */
[----:B------:R-:W-:Y:S05]  /*e0f0*/  BRA `(.L_x_101) ;  /* 0xffffc1e000007947 */ /* 0x000fea000383ffff */
.L_x_49:
[----:B-1----:R-:W-:Y:S01]  /*e100*/  IMAD.MOV.U32 R5, RZ, RZ, R14 ;  /* 0x000000ffff057224 */ /* 0x002fe200078e000e */
[----:B------:R-:W-:Y:S01]  /*e110*/  MOV R3, 0x2 ;  /* 0x0000000200037802 */ /* 0x000fe20000000f00 */
[----:B--2---:R-:W-:Y:S01]  /*e120*/  IMAD.MOV.U32 R0, RZ, RZ, 0x181f ;  /* 0x0000181fff007424 */ /* 0x004fe200078e00ff */
[----:B------:R-:W-:Y:S02]  /*e130*/  MOV R2, 0xe150 ;  /* 0x0000e15000027802 */ /* 0x000fe40000000f00 */
[----:B---34-:R-:W-:Y:S05]  /*e140*/  CALL.REL.NOINC `($__internal_1_$__cuda_sm70_shflsync_idx_p) ;  /* 0x00000c0000007944 */ /* 0x018fea0003c00000 */
[----:B------:R-:W-:Y:S05]  /*e150*/  BRA `(.L_x_102) ;  /* 0xffffc1a000007947 */ /* 0x000fea000383ffff */
.L_x_52:
[----:B-1----:R-:W-:Y:S01]  /*e160*/  IMAD.MOV.U32 R5, RZ, RZ, R12 ;  /* 0x000000ffff057224 */ /* 0x002fe200078e000c */
[----:B------:R-:W-:Y:S01]  /*e170*/  MOV R3, 0x3 ;  /* 0x0000000300037802 */ /* 0x000fe20000000f00 */
[----:B----4-:R-:W-:Y:S01]  /*e180*/  IMAD.MOV.U32 R0, RZ, RZ, 0x181f ;  /* 0x0000181fff007424 */ /* 0x010fe200078e00ff */
[----:B------:R-:W-:-:S02]  /*e190*/  MOV R2, 0xe1b0 ;  /* 0x0000e1b000027802 */ /* 0x000fc40000000f00 */
[----:B--23--:R-:W-:Y:S05]  /*e1a0*/  CALL.REL.NOINC `($__internal_1_$__cuda_sm70_shflsync_idx_p) ;  /* 0x00000ba000007944 */ /* 0x00cfea0003c00000 */
[----:B------:R-:W-:Y:S01]  /*e1b0*/  IMAD.MOV.U32 R8, RZ, RZ, R0 ;  /* 0x000000ffff087224 */ /* 0x000fe200078e0000 */
[----:B------:R-:W-:Y:S01]  /*e1c0*/  MOV R3, 0x3 ;  /* 0x0000000300037802 */ /* 0x000fe20000000f00 */
[----:B------:R-:W-:Y:S01]  /*e1d0*/  IMAD.MOV.U32 R5, RZ, RZ, R14 ;  /* 0x000000ffff057224 */ /* 0x000fe200078e000e */
[----:B------:R-:W-:-:S02]  /*e1e0*/  MOV R0, 0x181f ;  /* 0x0000181f00007802 */ /* 0x000fc40000000f00 */
[----:B------:R-:W-:Y:S02]  /*e1f0*/  MOV R2, 0xe210 ;  /* 0x0000e21000027802 */ /* 0x000fe40000000f00 */
[----:B------:R-:W-:Y:S05]  /*e200*/  CALL.REL.NOINC `($__internal_1_$__cuda_sm70_shflsync_idx_p) ;  /* 0x00000b4000007944 */ /* 0x000fea0003c00000 */
[----:B------:R-:W-:Y:S05]  /*e210*/  BRA `(.L_x_103) ;  /* 0xffffc2d000007947 */ /* 0x000fea000383ffff */
.L_x_54:
[----:B------:R-:W-:Y:S01]  /*e220*/  IMAD.MOV.U32 R5, RZ, RZ, R12 ;  /* 0x000000ffff057224 */ /* 0x000fe200078e000c */
[----:B------:R-:W-:Y:S01]  /*e230*/  MOV R3, RZ ;  /* 0x000000ff00037202 */ /* 0x000fe20000000f00 */
[----:B------:R-:W-:Y:S01]  /*e240*/  IMAD.MOV.U32 R0, RZ, RZ, 0x1c1f ;  /* 0x00001c1fff007424 */ /* 0x000fe200078e00ff */
[----:B------:R-:W-:Y:S02]  /*e250*/  MOV R2, 0xe270 ;  /* 0x0000e27000027802 */ /* 0x000fe40000000f00 */
[----:B------:R-:W-:Y:S05]  /*e260*/  CALL.REL.NOINC `($__internal_1_$__cuda_sm70_shflsync_idx_p) ;  /* 0x00000ae000007944 */ /* 0x000fea0003c00000 */
[----:B------:R-:W-:Y:S01]  /*e270*/  MOV R4, R0 ;  /* 0x0000000000047202 */ /* 0x000fe20000000f00 */
[----:B------:R-:W-:Y:S05]  /*e280*/  BRA `(.L_x_104) ;  /* 0xffffc64000007947 */ /* 0x000fea000383ffff */
.L_x_55:
[----:B------:R-:W-:Y:S01]  /*e290*/  IMAD.MOV.U32 R5, RZ, RZ, R14 ;  /* 0x000000ffff057224 */ /* 0x000fe200078e000e */
[----:B------:R-:W-:Y:S01]  /*e2a0*/  MOV R3, RZ ;  /* 0x000000ff00037202 */ /* 0x000fe20000000f00 */
[----:B------:R-:W-:Y:S01]  /*e2b0*/  IMAD.MOV.U32 R0, RZ, RZ, 0x1c1f ;  /* 0x00001c1fff007424 */ /* 0x000fe200078e00ff */
[----:B------:R-:W-:Y:S02]  /*e2c0*/  MOV R2, 0xe2e0 ;  /* 0x0000e2e000027802 */ /* 0x000fe40000000f00 */
[----:B-12---:R-:W-:Y:S05]  /*e2d0*/  CALL.REL.NOINC `($__internal_1_$__cuda_sm70_shflsync_idx_p) ;  /* 0x00000a7000007944 */ /* 0x006fea0003c00000 */
[----:B------:R-:W-:Y:S05]  /*e2e0*/  BRA `(.L_x_105) ;  /* 0xffffc60000007947 */ /* 0x000fea000383ffff */
.L_x_58:
[----:B------:R-:W-:Y:S01]  /*e2f0*/  IMAD.MOV.U32 R5, RZ, RZ, R12 ;  /* 0x000000ffff057224 */ /* 0x000fe200078e000c */
[----:B----4-:R-:W-:Y:S01]  /*e300*/  MOV R3, 0x1 ;  /* 0x0000000100037802 */ /* 0x010fe20000000f00 */
[----:B------:R-:W-:Y:S01]  /*e310*/  IMAD.MOV.U32 R0, RZ, RZ, 0x1c1f ;  /* 0x00001c1fff007424 */ /* 0x000fe200078e00ff */
[----:B------:R-:W-:-:S02]  /*e320*/  MOV R2, 0xe340 ;  /* 0x0000e34000027802 */ /* 0x000fc40000000f00 */
[----:B-123--:R-:W-:Y:S05]  /*e330*/  CALL.REL.NOINC `($__internal_1_$__cuda_sm70_shflsync_idx_p) ;  /* 0x00000a1000007944 */ /* 0x00efea0003c00000 */
[----:B------:R-:W-:Y:S01]  /*e340*/  IMAD.MOV.U32 R4, RZ, RZ, R0 ;  /* 0x000000ffff047224 */ /* 0x000fe200078e0000 */
[----:B------:R-:W-:Y:S01]  /*e350*/  MOV R3, 0x1 ;  /* 0x0000000100037802 */ /* 0x000fe20000000f00 */
[----:B------:R-:W-:Y:S01]  /*e360*/  IMAD.MOV.U32 R5, RZ, RZ, R14 ;  /* 0x000000ffff057224 */ /* 0x000fe200078e000e */
[----:B------:R-:W-:-:S02]  /*e370*/  MOV R0, 0x1c1f ;  /* 0x00001c1f00007802 */ /* 0x000fc40000000f00 */
[----:B------:R-:W-:Y:S02]  /*e380*/  MOV R2, 0xe3a0 ;  /* 0x0000e3a000027802 */ /* 0x000fe40000000f00 */
[----:B------:R-:W-:Y:S05]  /*e390*/  CALL.REL.NOINC `($__internal_1_$__cuda_sm70_shflsync_idx_p) ;  /* 0x000009b000007944 */ /* 0x000fea0003c00000 */
[----:B------:R-:W-:Y:S05]  /*e3a0*/  BRA `(.L_x_106) ;  /* 0xffffd1a000007947 */ /* 0x000fea000383ffff */
.L_x_62:
[----:B------:R-:W-:Y:S01]  /*e3b0*/  IMAD.MOV.U32 R5, RZ, RZ, R11 ;  /* 0x000000ffff057224 */ /* 0x000fe200078e000b */
[----:B------:R-:W-:Y:S01]  /*e3c0*/  MOV R3, RZ ;  /* 0x000000ff00037202 */ /* 0x000fe20000000f00 */
[----:B------:R-:W-:Y:S01]  /*e3d0*/  IMAD.MOV.U32 R0, RZ, RZ, 0x181f ;  /* 0x0000181fff007424 */ /* 0x000fe200078e00ff */
[----:B------:R-:W-:Y:S02]  /*e3e0*/  MOV R2, 0xe400 ;  /* 0x0000e40000027802 */ /* 0x000fe40000000f00 */
[----:B------:R-:W-:Y:S05]  /*e3f0*/  CALL.REL.NOINC `($__internal_1_$__cuda_sm70_shflsync_idx_p) ;  /* 0x0000095000007944 */ /* 0x000fea0003c00000 */
[----:B------:R-:W-:Y:S01]  /*e400*/  MOV R10, R0 ;  /* 0x00000000000a7202 */ /* 0x000fe20000000f00 */
[----:B------:R-:W-:Y:S05]  /*e410*/  BRA `(.L_x_107) ;  /* 0xffffe1a000007947 */ /* 0x000fea000383ffff */
.L_x_63:
[----:B------:R-:W-:Y:S01]  /*e420*/  IMAD.MOV.U32 R5, RZ, RZ, R14 ;  /* 0x000000ffff057224 */ /* 0x000fe200078e000e */
[----:B------:R-:W-:Y:S01]  /*e430*/  MOV R3, RZ ;  /* 0x000000ff00037202 */ /* 0x000fe20000000f00 */
[----:B------:R-:W-:Y:S01]  /*e440*/  IMAD.MOV.U32 R0, RZ, RZ, 0x181f ;  /* 0x0000181fff007424 */ /* 0x000fe200078e00ff */
[----:B------:R-:W-:Y:S02]  /*e450*/  MOV R2, 0xe470 ;  /* 0x0000e47000027802 */ /* 0x000fe40000000f00 */
[----:B-12---:R-:W-:Y:S05]  /*e460*/  CALL.REL.NOINC `($__internal_1_$__cuda_sm70_shflsync_idx_p) ;  /* 0x000008e000007944 */ /* 0x006fea0003c00000 */
[----:B------:R-:W-:Y:S05]  /*e470*/  BRA `(.L_x_108) ;  /* 0xffffe16000007947 */ /* 0x000fea000383ffff */
.L_x_66:
[----:B--2---:R-:W-:Y:S01]  /*e480*/  IMAD.MOV.U32 R5, RZ, RZ, R11 ;  /* 0x000000ffff057224 */ /* 0x004fe200078e000b */
[----:B------:R-:W-:Y:S01]  /*e490*/  MOV R3, 0x1 ;  /* 0x0000000100037802 */ /* 0x000fe20000000f00 */
[----:B----4-:R-:W-:Y:S01]  /*e4a0*/  IMAD.MOV.U32 R0, RZ, RZ, 0x181f ;  /* 0x0000181fff007424 */ /* 0x010fe200078e00ff */
[----:B------:R-:W-:-:S02]  /*e4b0*/  MOV R2, 0xe4d0 ;  /* 0x0000e4d000027802 */ /* 0x000fc40000000f00 */
[----:B-1-3--:R-:W-:Y:S05]  /*e4c0*/  CALL.REL.NOINC `($__internal_1_$__cuda_sm70_shflsync_idx_p) ;  /* 0x0000088000007944 */ /* 0x00afea0003c00000 */
[----:B------:R-:W-:Y:S01]  /*e4d0*/  IMAD.MOV.U32 R10, RZ, RZ, R0 ;  /* 0x000000ffff0a7224 */ /* 0x000fe200078e0000 */
[----:B------:R-:W-:Y:S01]  /*e4e0*/  MOV R3, 0x1 ;  /* 0x0000000100037802 */ /* 0x000fe20000000f00 */
[----:B------:R-:W-:Y:S01]  /*e4f0*/  IMAD.MOV.U32 R5, RZ, RZ, R14 ;  /* 0x000000ffff057224 */ /* 0x000fe200078e000e */
[----:B------:R-:W-:-:S02]  /*e500*/  MOV R0, 0x181f ;  /* 0x0000181f00007802 */ /* 0x000fc40000000f00 */
[----:B------:R-:W-:Y:S02]  /*e510*/  MOV R2, 0xe530 ;  /* 0x0000e53000027802 */ /* 0x000fe40000000f00 */
[----:B------:R-:W-:Y:S05]  /*e520*/  CALL.REL.NOINC `($__internal_1_$__cuda_sm70_shflsync_idx_p) ;  /* 0x0000082000007944 */ /* 0x000fea0003c00000 */
[----:B------:R-:W-:Y:S05]  /*e530*/  BRA `(.L_x_109) ;  /* 0xffffe29000007947 */ /* 0x000fea000383ffff */
.L_x_69:
[----:B-1----:R-:W-:Y:S01]  /*e540*/  IMAD.MOV.U32 R5, RZ, RZ, R11 ;  /* 0x000000ffff057224 */ /* 0x002fe200078e000b */
[----:B------:R-:W-:Y:S01]  /*e550*/  MOV R3, 0x2 ;  /* 0x0000000200037802 */ /* 0x000fe20000000f00 */
[----:B----4-:R-:W-:Y:S01]  /*e560*/  IMAD.MOV.U32 R0, RZ, RZ, 0x181f ;  /* 0x0000181fff007424 */ /* 0x010fe200078e00ff */
[----:B------:R-:W-:Y:S02]  /*e570*/  MOV R2, 0xe590 ;  /* 0x0000e59000027802 */ /* 0x000fe40000000f00 */
[----:B--23--:R-:W-:Y:S05]  /*e580*/  CALL.REL.NOINC `($__internal_1_$__cuda_sm70_shflsync_idx_p) ;  /* 0x000007c000007944 */ /* 0x00cfea0003c00000 */
[----:B------:R-:W-:Y:S01]  /*e590*/  MOV R10, R0 ;  /* 0x00000000000a7202 */ /* 0x000fe20000000f00 */
[----:B------:R-:W-:Y:S05]  /*e5a0*/  BRA `(.L_x_110) ;  /* 0xffffe40000007947 */ /* 0x000fea000383ffff */
.L_x_70:
[----:B------:R-:W-:Y:S01]  /*e5b0*/  IMAD.MOV.U32 R5, RZ, RZ, R14 ;  /* 0x000000ffff057224 */ /* 0x000fe200078e000e */
[----:B------:R-:W-:Y:S01]  /*e5c0*/  MOV R3, 0x2 ;  /* 0x0000000200037802 */ /* 0x000fe20000000f00 */
[----:B----4-:R-:W-:Y:S01]  /*e5d0*/  IMAD.MOV.U32 R0, RZ, RZ, 0x181f ;  /* 0x0000181fff007424 */ /* 0x010fe200078e00ff */
[----:B------:R-:W-:Y:S02]  /*e5e0*/  MOV R2, 0xe600 ;  /* 0x0000e60000027802 */ /* 0x000fe40000000f00 */
[----:B-123--:R-:W-:Y:S05]  /*e5f0*/  CALL.REL.NOINC `($__internal_1_$__cuda_sm70_shflsync_idx_p) ;  /* 0x0000075000007944 */ /* 0x00efea0003c00000 */
[----:B------:R-:W-:Y:S05]  /*e600*/  BRA `(.L_x_111) ;  /* 0xffffe3c000007947 */ /* 0x000fea000383ffff */
.L_x_73:
[----:B-1----:R-:W-:Y:S01]  /*e610*/  IMAD.MOV.U32 R5, RZ, RZ, R11 ;  /* 0x000000ffff057224 */ /* 0x002fe200078e000b */
[----:B------:R-:W-:Y:S01]  /*e620*/  MOV R3, 0x3 ;  /* 0x0000000300037802 */ /* 0x000fe20000000f00 */
[----:B------:R-:W-:Y:S01]  /*e630*/  IMAD.MOV.U32 R0, RZ, RZ, 0x181f ;  /* 0x0000181fff007424 */ /* 0x000fe200078e00ff */
[----:B------:R-:W-:-:S02]  /*e640*/  MOV R2, 0xe660 ;  /* 0x0000e66000027802 */ /* 0x000fc40000000f00 */
[----:B--234-:R-:W-:Y:S05]  /*e650*/  CALL.REL.NOINC `($__internal_1_$__cuda_sm70_shflsync_idx_p) ;  /* 0x000006f000007944 */ /* 0x01cfea0003c00000 */
[----:B------:R-:W-:Y:S01]  /*e660*/  IMAD.MOV.U32 R10, RZ, RZ, R0 ;  /* 0x000000ffff0a7224 */ /* 0x000fe200078e0000 */
[----:B------:R-:W-:Y:S01]  /*e670*/  MOV R3, 0x3 ;  /* 0x0000000300037802 */ /* 0x000fe20000000f00 */
[----:B------:R-:W-:Y:S01]  /*e680*/  IMAD.MOV.U32 R5, RZ, RZ, R14 ;  /* 0x000000ffff057224 */ /* 0x000fe200078e000e */
[----:B------:R-:W-:-:S02]  /*e690*/  MOV R0, 0x181f ;  /* 0x0000181f00007802 */ /* 0x000fc40000000f00 */
[----:B------:R-:W-:Y:S02]  /*e6a0*/  MOV R2, 0xe6c0 ;  /* 0x0000e6c000027802 */ /* 0x000fe40000000f00 */
[----:B------:R-:W-:Y:S05]  /*e6b0*/  CALL.REL.NOINC `($__internal_1_$__cuda_sm70_shflsync_idx_p) ;  /* 0x0000069000007944 */ /* 0x000fea0003c00000 */
[----:B------:R-:W-:Y:S05]  /*e6c0*/  BRA `(.L_x_112) ;  /* 0xffffe4f000007947 */ /* 0x000fea000383ffff */
.L_x_75:
[----:B------:R-:W-:Y:S01]  /*e6d0*/  IMAD.MOV.U32 R5, RZ, RZ, R131 ;  /* 0x000000ffff057224 */ /* 0x000fe200078e0083 */
[----:B------:R-:W-:Y:S01]  /*e6e0*/  MOV R3, RZ ;  /* 0x000000ff00037202 */ /* 0x000fe20000000f00 */
[----:B------:R-:W-:Y:S01]  /*e6f0*/  IMAD.MOV.U32 R0, RZ, RZ, 0x1f ;  /* 0x0000001fff007424 */ /* 0x000fe200078e00ff */
[----:B------:R-:W-:Y:S02]  /*e700*/  MOV R2, 0xe720 ;  /* 0x0000e72000027802 */ /* 0x000fe40000000f00 */
[----:B--23--:R-:W-:Y:S05]  /*e710*/  CALL.REL.NOINC `($__internal_1_$__cuda_sm70_shflsync_idx_p) ;  /* 0x0000063000007944 */ /* 0x00cfea0003c00000 */
[----:B------:R-:W-:Y:S01]  /*e720*/  MOV R9, R0 ;  /* 0x0000000000097202 */ /* 0x000fe20000000f00 */
[----:B------:R-:W-:Y:S05]  /*e730*/  BRA `(.L_x_113) ;  /* 0xffffe72000007947 */ /* 0x000fea000383ffff */
.L_x_76:
[----:B------:R-:W-:Y:S01]  /*e740*/  IMAD.MOV.U32 R5, RZ, RZ, R131 ;  /* 0x000000ffff057224 */ /* 0x000fe200078e0083 */
[----:B------:R-:W-:Y:S01]  /*e750*/  MOV R3, 0x1 ;  /* 0x0000000100037802 */ /* 0x000fe20000000f00 */
[----:B------:R-:W-:Y:S01]  /*e760*/  IMAD.MOV.U32 R0, RZ, RZ, 0x1f ;  /* 0x0000001fff007424 */ /* 0x000fe200078e00ff */
[----:B------:R-:W-:Y:S02]  /*e770*/  MOV R2, 0xe790 ;  /* 0x0000e79000027802 */ /* 0x000fe40000000f00 */
[----:B-1234-:R-:W-:Y:S05]  /*e780*/  CALL.REL.NOINC `($__internal_1_$__cuda_sm70_shflsync_idx_p) ;  /* 0x000005c000007944 */ /* 0x01efea0003c00000 */
[----:B------:R-:W-:Y:S01]  /*e790*/  MOV R8, R0 ;  /* 0x0000000000087202 */ /* 0x000fe20000000f00 */
[----:B------:R-:W-:Y:S05]  /*e7a0*/  BRA `(.L_x_114) ;  /* 0xffffe6d000007947 */ /* 0x000fea000383ffff */
.L_x_77:
[----:B------:R-:W-:Y:S02]  /*e7b0*/  MOV R2, 0x1 ;  /* 0x0000000100027802 */ /* 0x000fe40000000f00 */
[----:B------:R-:W-:-:S02]  /*e7c0*/  MOV R3, 0xe7e0 ;  /* 0x0000e7e000037802 */ /* 0x000fc40000000f00 */
[----:B-1234-:R-:W-:Y:S05]  /*e7d0*/  CALL.REL.NOINC `($__internal_2_$__cuda_sm70_shflsync_up_p) ;  /* 0x000005c000007944 */ /* 0x01efea0003c00000 */
[----:B------:R-:W-:Y:S05]  /*e7e0*/  BRA `(.L_x_115) ;  /* 0xffffe7c000007947 */ /* 0x000fea000383ffff */
.L_x_78:
[----:B------:R-:W-:Y:S02]  /*e7f0*/  MOV R2, 0x2 ;  /* 0x0000000200027802 */ /* 0x000fe40000000f00 */
[----:B------:R-:W-:-:S02]  /*e800*/  MOV R3, 0xe820 ;  /* 0x0000e82000037802 */ /* 0x000fc40000000f00 */
[----:B-1-3--:R-:W-:Y:S05]  /*e810*/  CALL.REL.NOINC `($__internal_2_$__cuda_sm70_shflsync_up_p) ;  /* 0x0000058000007944 */ /* 0x00afea0003c00000 */
        /* <DEDUP_REMOVED lines=23> */
.L_x_82:
[----:B------:R-:W-:Y:S02]  /*e990*/  MOV R2, 0x1 ;  /* 0x0000000100027802 */ /* 0x000fe40000000f00 */
[----:B------:R-:W-:Y:S02]  /*e9a0*/  MOV R3, 0xe9c0 ;  /* 0x0000e9c000037802 */ /* 0x000fe40000000f00 */
[----:B---3--:R-:W-:Y:S05]  /*e9b0*/  CALL.REL.NOINC `($__internal_2_$__cuda_sm70_shflsync_up_p) ;  /* 0x000003e000007944 */ /* 0x008fea0003c00000 */
[----:B------:R-:W-:Y:S01]  /*e9c0*/  MOV R2, R4 ;  /* 0x0000000400027202 */ /* 0x000fe20000000f00 */
[----:B------:R-:W-:Y:S05]  /*e9d0*/  BRA `(.L_x_117) ;  /* 0xffffe83000007947 */ /* 0x000fea000383ffff */
.L_x_83:
[----:B------:R-:W-:Y:S02]  /*e9e0*/  MOV R2, 0x2 ;  /* 0x0000000200027802 */ /* 0x000fe40000000f00 */
[----:B------:R-:W-:Y:S02]  /*e9f0*/  MOV R3, 0xea10 ;  /* 0x0000ea1000037802 */ /* 0x000fe40000000f00 */
[----:B---3--:R-:W-:Y:S05]  /*ea00*/  CALL.REL.NOINC `($__internal_2_$__cuda_sm70_shflsync_up_p) ;  /* 0x0000039000007944 */ /* 0x008fea0003c00000 */
        /* <DEDUP_REMOVED lines=23> */
.L_x_85:
[----:B------:R-:W-:Y:S02]  /*eb80*/  SEL R0, RZ, 0x1, P0 ;  /* 0x00000001ff007807 */ /* 0x000fe40000000000 */
[----:B------:R-:W-:Y:S02]  /*eb90*/  MOV R2, 0xebb0 ;  /* 0x0000ebb000027802 */ /* 0x000fe40000000f00 */
[----:B--2---:R-:W-:Y:S05]  /*eba0*/  CALL.REL.NOINC `($__internal_3_$__cuda_sm70_votesync_ballot) ;  /* 0x0000026000007944 */ /* 0x004fea0003c00000 */
[----:B------:R-:W-:Y:S01]  /*ebb0*/  MOV R8, R0 ;  /* 0x0000000000087202 */ /* 0x000fe20000000f00 */
[----:B------:R-:W-:Y:S05]  /*ebc0*/  BRA `(.L_x_119) ;  /* 0xffffe7d000007947 */ /* 0x000fea000383ffff */
.L_x_86:
[----:B------:R-:W-:Y:S01]  /*ebd0*/  IMAD.MOV.U32 R5, RZ, RZ, R6 ;  /* 0x000000ffff057224 */ /* 0x000fe200078e0006 */
[----:B---3--:R-:W-:Y:S01]  /*ebe0*/  MOV R3, R12 ;  /* 0x0000000c00037202 */ /* 0x008fe20000000f00 */
[----:B------:R-:W-:Y:S01]  /*ebf0*/  IMAD.MOV.U32 R0, RZ, RZ, 0x1f ;  /* 0x0000001fff007424 */ /* 0x000fe200078e00ff */
[----:B------:R-:W-:Y:S02]  /*ec00*/  MOV R2, 0xec20 ;  /* 0x0000ec2000027802 */ /* 0x000fe40000000f00 */
[----:B-12---:R-:W-:Y:S05]  /*ec10*/  CALL.REL.NOINC `($__internal_1_$__cuda_sm70_shflsync_idx_p) ;  /* 0x0000013000007944 */ /* 0x006fea0003c00000 */
[----:B------:R-:W-:Y:S01]  /*ec20*/  IMAD.MOV.U32 R6, RZ, RZ, R0 ;  /* 0x000000ffff067224 */ /* 0x000fe200078e0000 */
[----:B------:R-:W-:Y:S01]  /*ec30*/  MOV R3, R12 ;  /* 0x0000000c00037202 */ /* 0x000fe20000000f00 */
[----:B------:R-:W-:Y:S01]  /*ec40*/  IMAD.MOV.U32 R5, RZ, RZ, R7 ;  /* 0x000000ffff057224 */ /* 0x000fe200078e0007 */
[----:B------:R-:W-:Y:S02]  /*ec50*/  MOV R0, 0x1f ;  /* 0x0000001f00007802 */ /* 0x000fe40000000f00 */
[----:B------:R-:W-:-:S02]  /*ec60*/  MOV R2, 0xec80 ;  /* 0x0000ec8000027802 */ /* 0x000fc40000000f00 */
[----:B------:R-:W-:Y:S05]  /*ec70*/  CALL.REL.NOINC `($__internal_1_$__cuda_sm70_shflsync_idx_p) ;  /* 0x000000d000007944 */ /* 0x000fea0003c00000 */
[----:B------:R-:W-:Y:S01]  /*ec80*/  MOV R7, R0 ;  /* 0x0000000000077202 */ /* 0x000fe20000000f00 */
[----:B------:R-:W-:Y:S05]  /*ec90*/  BRA `(.L_x_120) ;  /* 0xffffe74000007947 */ /* 0x000fea000383ffff */
.L_x_89:
[----:B------:R-:W-:Y:S01]  /*eca0*/  IMAD.MOV.U32 R5, RZ, RZ, R4 ;  /* 0x000000ffff057224 */ /* 0x000fe200078e0004 */
[----:B------:R-:W-:-:S02]  /*ecb0*/  MOV R0, 0x1f ;  /* 0x0000001f00007802 */ /* 0x000fc40000000f00 */
[----:B------:R-:W-:Y:S02]  /*ecc0*/  MOV R2, 0xece0 ;  /* 0x0000ece000027802 */ /* 0x000fe40000000f00 */
[----:B-1234-:R-:W-:Y:S05]  /*ecd0*/  CALL.REL.NOINC `($__internal_1_$__cuda_sm70_shflsync_idx_p) ;  /* 0x0000007000007944 */ /* 0x01efea0003c00000 */
[----:B------:R-:W-:Y:S01]  /*ece0*/  MOV R11, R0 ;  /* 0x00000000000b7202 */ /* 0x000fe20000000f00 */
[----:B------:R-:W-:Y:S05]  /*ecf0*/  BRA `(.L_x_88) ;  /* 0xffffe74000007947 */ /* 0x000fea000383ffff */
        .weak           $__internal_0_$__cuda_sm70_shflsync_bfly_p
        .type           $__internal_0_$__cuda_sm70_shflsync_bfly_p,@function
        .size           $__internal_0_$__cuda_sm70_shflsync_bfly_p,($__internal_1_$__cuda_sm70_shflsync_idx_p - $__internal_0_$__cuda_sm70_shflsync_bfly_p)
$__internal_0_$__cuda_sm70_shflsync_bfly_p:
[----:B------:R-:W-:Y:S04]  /*ed00*/  WARPSYNC R6 ;  /* 0x0000000600007348 */ /* 0x000fe80003800000 */
[----:B------:R1:W2:Y:S02]  /*ed10*/  SHFL.BFLY PT, R5, R2, R5, R7 ;  /* 0x0c00000502057389 */ /* 0x0002a400000e0007 */
[----:B-1----:R-:W-:Y:S02]  /*ed20*/  MOV R2, R3 ;  /* 0x0000000300027202 */ /* 0x002fe40000000f00 */
[----:B------:R-:W-:-:S04]  /*ed30*/  MOV R3, 0x0 ;  /* 0x0000000000037802 */ /* 0x000fc80000000f00 */
[----:B--2---:R-:W-:Y:S05]  /*ed40*/  RET.REL.NODEC R2 `(_ZN7cutlass13device_kernelIN5flash19enable_sm80_to_sm89INS1_16FlashAttnFwdSm80INS1_25CollectiveMainloopFwdSm80ILi8ELi1ELb1EN4cute5tupleIJNS5_1CILi128EEENS7_ILi48EEENS7_ILi256EEEEEELi256ENS_10bfloat16_tEfNS_4arch4Sm80ELb0ELb0ELb0ELb1ELb0ELb0ELb1ELb1EEENS1_21CollectiveEpilogueFwdINS6_IJS8_SA_S9_EEENS6_IJNS7_ILi1EEESI_SI_EEESC_SE_Li256ELb1ELb1ELb1ELb0EEENS1_36VarlenDynamicPersistentTileSchedulerILi128ELi48ELi256ELi256ELb1ELb1ELb0ELb0ELb1ELb1EEEEEEEEEvNT_6ParamsE) ;  /* 0xffff12b002007950 */ /* 0x004fea0003c3ffff */
        .weak           $__internal_1_$__cuda_sm70_shflsync_idx_p
        .type           $__internal_1_$__cuda_sm70_shflsync_idx_p,@function
        .size           $__internal_1_$__cuda_sm70_shflsync_idx_p,($__internal_2_$__cuda_sm70_shflsync_up_p - $__internal_1_$__cuda_sm70_shflsync_idx_p)
$__internal_1_$__cuda_sm70_shflsync_idx_p:
[----:B------:R-:W-:-:S04]  /*ed50*/  MOV R132, 0xffffffff ;  /* 0xffffffff00847802 */ /* 0x000fc80000000f00 */
[----:B------:R-:W-:Y:S04]  /*ed60*/  WARPSYNC R132 ;  /* 0x0000008400007348 */ /* 0x000fe80003800000 */
[----:B------:R1:W2:Y:S02]  /*ed70*/  SHFL.IDX PT, R0, R5, R3, R0 ;  /* 0x0000000305007389 */ /* 0x0002a400000e0000 */
[----:B-1----:R-:W-:-:S04]  /*ed80*/  MOV R3, 0x0 ;  /* 0x0000000000037802 */ /* 0x002fc80000000f00 */
[----:B--2---:R-:W-:Y:S05]  /*ed90*/  RET.REL.NODEC R2 `(_ZN7cutlass13device_kernelIN5flash19enable_sm80_to_sm89INS1_16FlashAttnFwdSm80INS1_25CollectiveMainloopFwdSm80ILi8ELi1ELb1EN4cute5tupleIJNS5_1CILi128EEENS7_ILi48EEENS7_ILi256EEEEEELi256ENS_10bfloat16_tEfNS_4arch4Sm80ELb0ELb0ELb0ELb1ELb0ELb0ELb1ELb1EEENS1_21CollectiveEpilogueFwdINS6_IJS8_SA_S9_EEENS6_IJNS7_ILi1EEESI_SI_EEESC_SE_Li256ELb1ELb1ELb1ELb0EEENS1_36VarlenDynamicPersistentTileSchedulerILi128ELi48ELi256ELi256ELb1ELb1ELb0ELb0ELb1ELb1EEEEEEEEEvNT_6ParamsE) ;  /* 0xffff126002007950 */ /* 0x004fea0003c3ffff */
        .weak           $__internal_2_$__cuda_sm70_shflsync_up_p
        .type           $__internal_2_$__cuda_sm70_shflsync_up_p,@function
        .size           $__internal_2_$__cuda_sm70_shflsync_up_p,($__internal_3_$__cuda_sm70_votesync_ballot - $__internal_2_$__cuda_sm70_shflsync_up_p)
$__internal_2_$__cuda_sm70_shflsync_up_p:
[----:B------:R-:W-:Y:S02]  /*eda0*/  IMAD.MOV.U32 R4, RZ, RZ, RZ ;  /* 0x000000ffff047224 */ /* 0x000fe400078e00ff */
[----:B------:R-:W-:-:S04]  /*edb0*/  IMAD.MOV.U32 R10, RZ, RZ, -0x1 ;  /* 0xffffffffff0a7424 */ /* 0x000fc800078e00ff */
[----:B------:R-:W-:Y:S04]  /*edc0*/  WARPSYNC R10 ;  /* 0x0000000a00007348 */ /* 0x000fe80003800000 */
[----:B------:R1:W2:Y:S02]  /*edd0*/  SHFL.UP PT, R4, R0, R2, R4 ;  /* 0x0400000200047389 */ /* 0x0002a400000e0004 */
[----:B-1----:R-:W-:Y:S02]  /*ede0*/  MOV R2, R3 ;  /* 0x0000000300027202 */ /* 0x002fe40000000f00 */
[----:B------:R-:W-:-:S04]  /*edf0*/  MOV R3, 0x0 ;  /* 0x0000000000037802 */ /* 0x000fc80000000f00 */
[----:B--2---:R-:W-:Y:S05]  /*ee00*/  RET.REL.NODEC R2 `(_ZN7cutlass13device_kernelIN5flash19enable_sm80_to_sm89INS1_16FlashAttnFwdSm80INS1_25CollectiveMainloopFwdSm80ILi8ELi1ELb1EN4cute5tupleIJNS5_1CILi128EEENS7_ILi48EEENS7_ILi256EEEEEELi256ENS_10bfloat16_tEfNS_4arch4Sm80ELb0ELb0ELb0ELb1ELb0ELb0ELb1ELb1EEENS1_21CollectiveEpilogueFwdINS6_IJS8_SA_S9_EEENS6_IJNS7_ILi1EEESI_SI_EEESC_SE_Li256ELb1ELb1ELb1ELb0EEENS1_36VarlenDynamicPersistentTileSchedulerILi128ELi48ELi256ELi256ELb1ELb1ELb0ELb0ELb1ELb1EEEEEEEEEvNT_6ParamsE) ;  /* 0xffff11f002007950 */ /* 0x004fea0003c3ffff */
        .weak           $__internal_3_$__cuda_sm70_votesync_ballot
        .type           $__internal_3_$__cuda_sm70_votesync_ballot,@function
        .size           $__internal_3_$__cuda_sm70_votesync_ballot,(.L_x_2585 - $__internal_3_$__cuda_sm70_votesync_ballot)
$__internal_3_$__cuda_sm70_votesync_ballot:
[----:B------:R-:W-:Y:S01]  /*ee10*/  ISETP.NE.U32.AND P0, PT, R0, 0x1, PT ;  /* 0x000000010000780c */ /* 0x000fe20003f05070 */
[----:B------:R-:W-:-:S04]  /*ee20*/  IMAD.MOV.U32 R3, RZ, RZ, -0x1 ;  /* 0xffffffffff037424 */ /* 0x000fc800078e00ff */
[----:B------:R-:W-:Y:S08]  /*ee30*/  WARPSYNC R3 ;  /* 0x0000000300007348 */ /* 0x000ff00003800000 */
[----:B------:R-:W-:-:S04]  /*ee40*/  VOTE.ANY R0, PT, !P0 ;  /* 0x0000000000007806 */ /* 0x000fc800040e0100 */
[----:B------:R-:W-:Y:S01]  /*ee50*/  LOP3.LUT R0, R0, R3, RZ, 0xc0, !PT ;  /* 0x0000000300007212 */ /* 0x000fe200078ec0ff */
[----:B------:R-:W-:-:S04]  /*ee60*/  IMAD.MOV.U32 R3, RZ, RZ, 0x0 ;  /* 0x00000000ff037424 */ /* 0x000fc800078e00ff */
[----:B------:R-:W-:Y:S05]  /*ee70*/  RET.REL.NODEC R2 `(_ZN7cutlass13device_kernelIN5flash19enable_sm80_to_sm89INS1_16FlashAttnFwdSm80INS1_25CollectiveMainloopFwdSm80ILi8ELi1ELb1EN4cute5tupleIJNS5_1CILi128EEENS7_ILi48EEENS7_ILi256EEEEEELi256ENS_10bfloat16_tEfNS_4arch4Sm80ELb0ELb0ELb0ELb1ELb0ELb0ELb1ELb1EEENS1_21CollectiveEpilogueFwdINS6_IJS8_SA_S9_EEENS6_IJNS7_ILi1EEESI_SI_EEESC_SE_Li256ELb1ELb1ELb1ELb0EEENS1_36VarlenDynamicPersistentTileSchedulerILi128ELi48ELi256ELi256ELb1ELb1ELb0ELb0ELb1ELb1EEEEEEEEEvNT_6ParamsE) ;  /* 0xffff118002007950 */ /* 0x000fea0003c3ffff */
.L_x_121:
        /* <DEDUP_REMOVED lines=16> */
.L_x_2585:


//--------------------- .text._ZN7cutlass13device_kernelIN5flash19enable_sm80_to_sm89INS1_16FlashAttnFwdSm80INS1_25CollectiveMainloopFwdSm80ILi8ELi1ELb0EN4cute5tupleIJNS5_1CILi128EEENS7_ILi32EEENS7_ILi256EEEEEELi256ENS_10bfloat16_tEfNS_4arch4Sm80ELb0ELb0ELb0ELb1ELb0ELb1ELb1ELb1EEENS1_21CollectiveEpilogueFwdINS6_IJS8_SA_S9_EEENS6_IJNS7_ILi1EEESI_SI_EEESC_SE_Li256ELb1ELb1ELb1ELb0EEENS1_36VarlenDynamicPersistentTileSchedulerILi128ELi32ELi256ELi256ELb1ELb1ELb0ELb0ELb1ELb1EEEEEEEEEvNT_6ParamsE --------------------------
	.section	.text._ZN7cutlass13device_kernelIN5flash19enable_sm80_to_sm89INS1_16FlashAttnFwdSm80INS1_25CollectiveMainloopFwdSm80ILi8ELi1ELb0EN4cute5tupleIJNS5_1CILi128EEENS7_ILi32EEENS7_ILi256EEEEEELi256ENS_10bfloat16_tEfNS_4arch4Sm80ELb0ELb0ELb0ELb1ELb0ELb1ELb1ELb1EEENS1_21CollectiveEpilogueFwdINS6_IJS8_SA_S9_EEENS6_IJNS7_ILi1EEESI_SI_EEESC_SE_Li256ELb1ELb1ELb1ELb0EEENS1_36VarlenDynamicPersistentTileSchedulerILi128ELi32ELi256ELi256ELb1ELb1ELb0ELb0ELb1ELb1EEEEEEEEEvNT_6ParamsE,"ax",@progbits
	.sectioninfo	@"SHI_REGISTERS=255"
	.align	128
.text._ZN7cutlass13device_kernelIN5flash19enable_sm80_to_sm89INS1_16FlashAttnFwdSm80INS1_25CollectiveMainloopFwdSm80ILi8ELi1ELb0EN4cute5tupleIJNS5_1CILi128EEENS7_ILi32EEENS7_ILi256EEEEEELi256ENS_10bfloat16_tEfNS_4arch4Sm80ELb0ELb0ELb0ELb1ELb0ELb1ELb1ELb1EEENS1_21CollectiveEpilogueFwdINS6_IJS8_SA_S9_EEENS6_IJNS7_ILi1EEESI_SI_EEESC_SE_Li256ELb1ELb1ELb1ELb0EEENS1_36VarlenDynamicPersistentTileSchedulerILi128ELi32ELi256ELi256ELb1ELb1ELb0ELb0ELb1ELb1EEEEEEEEEvNT_6ParamsE:
        .type           _ZN7cutlass13device_kernelIN5flash19enable_sm80_to_sm89INS1_16FlashAttnFwdSm80INS1_25CollectiveMainloopFwdSm80ILi8ELi1ELb0EN4cute5tupleIJNS5_1CILi128EEENS7_ILi32EEENS7_ILi256EEEEEELi256ENS_10bfloat16_tEfNS_4arch4Sm80ELb0ELb0ELb0ELb1ELb0ELb1ELb1ELb1EEENS1_21CollectiveEpilogueFwdINS6_IJS8_SA_S9_EEENS6_IJNS7_ILi1EEESI_SI_EEESC_SE_Li256ELb1ELb1ELb1ELb0EEENS1_36VarlenDynamicPersistentTileSchedulerILi128ELi32ELi256ELi256ELb1ELb1ELb0ELb0ELb1ELb1EEEEEEEEEvNT_6ParamsE,@function
        .size           _ZN7cutlass13device_kernelIN5flash19enable_sm80_to_sm89INS1_16FlashAttnFwdSm80INS1_25CollectiveMainloopFwdSm80ILi8ELi1ELb0EN4cute5tupleIJNS5_1CILi128EEENS7_ILi32EEENS7_ILi256EEEEEELi256ENS_10bfloat16_tEfNS_4arch4Sm80ELb0ELb0ELb0ELb1ELb0ELb1ELb1ELb1EEENS1_21CollectiveEpilogueFwdINS6_IJS8_SA_S9_EEENS6_IJNS7_ILi1EEESI_SI_EEESC_SE_Li256ELb1ELb1ELb1ELb0EEENS1_36VarlenDynamicPersistentTileSchedulerILi128ELi32ELi256ELi256ELb1ELb1ELb0ELb0ELb1ELb1EEEEEEEEEvNT_6ParamsE,(.L_x_2590 - _ZN7cutlass13device_kernelIN5flash19enable_sm80_to_sm89INS1_16FlashAttnFwdSm80INS1_25CollectiveMainloopFwdSm80ILi8ELi1ELb0EN4cute5tupleIJNS5_1CILi128EEENS7_ILi32EEENS7_ILi256EEEEEELi256ENS_10bfloat16_tEfNS_4arch4Sm80ELb0ELb0ELb0ELb1ELb0ELb1ELb1ELb1EEENS1_21CollectiveEpilogueFwdINS6_IJS8_SA_S9_EEENS6_IJNS7_ILi1EEESI_SI_EEESC_SE_Li256ELb1ELb1ELb1ELb0EEENS1_36VarlenDynamicPersistentTileSchedulerILi128ELi32ELi256ELi256ELb1ELb1ELb0ELb0ELb1ELb1EEEEEEEEEvNT_6ParamsE)
        .other          _ZN7cutlass13device_kernelIN5flash19enable_sm80_to_sm89INS1_16FlashAttnFwdSm80INS1_25CollectiveMainloopFwdSm80ILi8ELi1ELb0EN4cute5tupleIJNS5_1CILi128EEENS7_ILi32EEENS7_ILi256EEEEEELi256ENS_10bfloat16_tEfNS_4arch4Sm80ELb0ELb0ELb0ELb1ELb0ELb1ELb1ELb1EEENS1_21CollectiveEpilogueFwdINS6_IJS8_SA_S9_EEENS6_IJNS7_ILi1EEESI_SI_EEESC_SE_Li256ELb1ELb1ELb1ELb0EEENS1_36VarlenDynamicPersistentTileSchedulerILi128ELi32ELi256ELi256ELb1ELb1ELb0ELb0ELb1ELb1EEEEEEEEEvNT_6ParamsE,@"STO_CUDA_ENTRY STV_DEFAULT"
_ZN7cutlass13device_kernelIN5flash19enable_sm80_to_sm89INS1_16FlashAttnFwdSm80INS1_25CollectiveMainloopFwdSm80ILi8ELi1ELb0EN4cute5tupleIJNS5_1CILi128EEENS7_ILi32EEENS7_ILi256EEEEEELi256ENS_10bfloat16_tEfNS_4arch4Sm80ELb0ELb0ELb0ELb1ELb0ELb1ELb1ELb1EEENS1_21CollectiveEpilogueFwdINS6_IJS8_SA_S9_EEENS6_IJNS7_ILi1EEESI_SI_EEESC_SE_Li256ELb1ELb1ELb1ELb0EEENS1_36VarlenDynamicPersistentTileSchedulerILi128ELi32ELi256ELi256ELb1ELb1ELb0ELb0ELb1ELb1EEEEEEEEEvNT_6ParamsE:
[----:B------:R-:W-:-:S03]  /*0000*/  MOV R1, c[0x0][0x28] ;  /* 0x00000a0000017a02 */ /* 0x000fc60000000f00 */
[----:B------:R-:W1:Y:S01]  /*0010*/  S2R R2, SR_TID.X ;  /* 0x0000000000027919 */ /* 0x000e620000002100 */
[----:B------:R-:W-:Y:S01]  /*0020*/  IADD3 R1, R1, -0x10, RZ ;  /* 0xfffffff001017810 */ /* 0x000fe20007ffe0ff */
[----:B------:R-:W-:Y:S01]  /*0030*/  ULDC.64 UR6, c[0x0][0x118] ;  /* 0x0000460000067ab9 */ /* 0x000fe20000000a00 */
[----:B-1----:R-:W-:-:S05]  /*0040*/  SHF.R.U32.HI R0, RZ, 0x5, R2 ;  /* 0x00000005ff007819 */ /* 0x002fca0000011602 */
[----:B------:R-:W1:Y:S02]  /*0050*/  SHFL.IDX PT, R3, R0, RZ, 0x1f ;  /* 0x00001fff00037589 */ /* 0x000e6400000e0000 */
[----:B-1----:R-:W-:Y:S02]  /*0060*/  ISETP.NE.AND P0, PT, R3, RZ, PT ;  /* 0x000000ff0300720c */ /* 0x002fe40003f05270 */
[----:B------:R1:W-:Y:S11]  /*0070*/  STL [R1], R3 ;  /* 0x0000000301007387 */ /* 0x0003f60000100800 */
[----:B------:R-:W-:Y:S06]  /*0080*/  @P0 BAR.SYNC.DEFER_BLOCKING 0x5, 0x100 ;  /* 0x0144000000000b1d */ /* 0x000fec0000010000 */
[----:B------:R-:W2:Y:S04]  /*0090*/  @P0 LDS.128 R212, [0x20080] ;  /* 0x02008000ffd40984 */ /* 0x000ea80000000c00 */
[----:B------:R-:W-:Y:S06]  /*00a0*/  @P0 BAR.ARV 0x4, 0x100 ;  /* 0x0104000000000b1d */ /* 0x000fec0000002000 */
[----:B------:R-:W-:Y:S05]  /*00b0*/  @P0 BRA `(.L_x_122) ;  /* 0x00000a7000000947 */ /* 0x000fea0003800000 */
[----:B-1----:R-:W-:Y:S01]  /*00c0*/  LOP3.LUT R12, R2, 0x1f, RZ, 0xc0, !PT ;  /* 0x0000001f020c7812 */ /* 0x002fe200078ec0ff */
[----:B------:R-:W-:Y:S01]  /*00d0*/  CS2R R8, SRZ ;  /* 0x0000000000087805 */ /* 0x000fe2000001ff00 */
[----:B------:R-:W-:-:S02]  /*00e0*/  IMAD.MOV.U32 R7, RZ, RZ, RZ ;  /* 0x000000ffff077224 */ /* 0x000fc400078e00ff */
[----:B------:R-:W-:-:S04]  /*00f0*/  ISETP.NE.AND P6, PT, R12, 0x1f, PT ;  /* 0x0000001f0c00780c */ /* 0x000fc80003fc5270 */
[----:B------:R-:W-:-:S13]  /*0100*/  ISETP.GE.OR P0, PT, R12, c[0x0][0x53c], !P6 ;  /* 0x00014f000c007a0c */ /* 0x000fda0007706670 */
[----:B------:R-:W-:Y:S02]  /*0110*/  @!P0 IMAD.MOV.U32 R4, RZ, RZ, 0x4 ;  /* 0x00000004ff048424 */ /* 0x000fe400078e00ff */
[----:B------:R-:W-:Y:S02]  /*0120*/  @!P0 IMAD.MOV.U32 R2, RZ, RZ, 0x4 ;  /* 0x00000004ff028424 */ /* 0x000fe400078e00ff */
[----:B------:R-:W-:-:S04]  /*0130*/  @!P0 IMAD.WIDE.U32 R4, R12, R4, c[0x0][0x580] ;  /* 0x000160000c048625 */ /* 0x000fc800078e0004 */
[C---:B------:R-:W-:Y:S01]  /*0140*/  @!P0 IMAD.WIDE.U32 R2, R12.reuse, R2, c[0x0][0x578] ;  /* 0x00015e000c028625 */ /* 0x040fe200078e0002 */
[----:B------:R-:W3:Y:S04]  /*0150*/  @!P0 LDG.E R8, [R4.64] ;  /* 0x0000000604088981 */ /* 0x000ee8000c1e1900 */
[----:B------:R-:W3:Y:S01]  /*0160*/  @!P0 LDG.E R7, [R2.64] ;  /* 0x0000000602078981 */ /* 0x000ee2000c1e1900 */
[C---:B------:R-:W-:Y:S01]  /*0170*/  ISETP.NE.AND P5, PT, R12.reuse, RZ, PT ;  /* 0x000000ff0c00720c */ /* 0x040fe20003fa5270 */
[----:B------:R-:W1:Y:S01]  /*0180*/  S2UR UR4, SR_CTAID.X ;  /* 0x00000000000479c3 */ /* 0x000e620000002500 */
[C---:B------:R-:W-:Y:S02]  /*0190*/  ISETP.GE.U32.AND P4, PT, R12.reuse, 0x2, PT ;  /* 0x000000020c00780c */ /* 0x040fe40003f86070 */
[----:B------:R-:W-:-:S02]  /*01a0*/  ISETP.GE.U32.AND P3, PT, R12, 0x4, PT ;  /* 0x000000040c00780c */ /* 0x000fc40003f66070 */
[C---:B------:R-:W-:Y:S02]  /*01b0*/  ISETP.GE.U32.AND P2, PT, R12.reuse, 0x8, PT ;  /* 0x000000080c00780c */ /* 0x040fe40003f46070 */
[----:B------:R-:W-:Y:S01]  /*01c0*/  ISETP.GE.U32.AND P1, PT, R12, 0x10, PT ;  /* 0x000000100c00780c */ /* 0x000fe20003f26070 */
[----:B---3--:R-:W-:-:S05]  /*01d0*/  IMAD R4, R8, R7, RZ ;  /* 0x0000000708047224 */ /* 0x008fca00078e02ff */
[----:B------:R-:W3:Y:S02]  /*01e0*/  SHFL.UP PT, R0, R4, 0x1, RZ ;  /* 0x0420000004007989 */ /* 0x000ee400000e00ff */
[----:B---3--:R-:W-:-:S05]  /*01f0*/  SEL R0, R0, RZ, P5 ;  /* 0x000000ff00007207 */ /* 0x008fca0002800000 */
[----:B------:R-:W-:-:S05]  /*0200*/  IMAD.IADD R4, R4, 0x1, R0 ;  /* 0x0000000104047824 */ /* 0x000fca00078e0200 */
        /* <DEDUP_REMOVED lines=12> */
[----:B------:R-:W3:Y:S02]  /*02d0*/  SHFL.IDX PT, R6, R4, 0x1f, 0x1f ;  /* 0x03e01f0004067f89 */ /* 0x000ee400000e0000 */
[----:B---3--:R-:W-:-:S04]  /*02e0*/  IMAD R6, R6, c[0x0][0x538], RZ ;  /* 0x00014e0006067a24 */ /* 0x008fc800078e02ff */
[----:B------:R-:W-:Y:S01]  /*02f0*/  IMAD.MOV.U32 R0, RZ, RZ, R6 ;  /* 0x000000ffff007224 */ /* 0x000fe200078e0006 */
[----:B-1----:R-:W-:-:S13]  /*0300*/  ISETP.GT.AND P0, PT, R6, UR4, PT ;  /* 0x0000000406007c0c */ /* 0x002fda000bf04270 */
[----:B------:R-:W-:Y:S05]  /*0310*/  @P0 BRA `(.L_x_123) ;  /* 0x0000027000000947 */ /* 0x000fea0003800000 */
[----:B------:R-:W-:Y:S02]  /*0320*/  MOV R6, R0 ;  /* 0x0000000000067202 */ /* 0x000fe40000000f00 */
[----:B------:R-:W-:-:S04]  /*0330*/  MOV R9, RZ ;  /* 0x000000ff00097202 */ /* 0x000fc80000000f00 */
.L_x_127:
        /* <DEDUP_REMOVED lines=12> */
[----:B------:R-:W3:Y:S04]  /*0400*/  @!P0 LDG.E R8, [R4.64] ;  /* 0x0000000604088981 */ /* 0x000ee8000c1e1900 */
[----:B------:R-:W3:Y:S02]  /*0410*/  @!P0 LDG.E R7, [R2.64] ;  /* 0x0000000602078981 */ /* 0x000ee4000c1e1900 */
[----:B---3--:R-:W-:Y:S01]  /*0420*/  IMAD R5, R8, R7, RZ ;  /* 0x0000000708057224 */ /* 0x008fe200078e02ff */
[----:B------:R-:W-:Y:S05]  /*0430*/  BRA.DIV ~URZ, `(.L_x_125) ;  /* 0x000159827f007947 */ /* 0x000fea000b800000 */
[----:B------:R1:W3:Y:S02]  /*0440*/  SHFL.UP PT, R0, R5, 0x1, RZ ;  /* 0x0420000005007989 */ /* 0x0002e400000e00ff */
.L_x_289:
[----:B---3--:R-:W-:-:S04]  /*0450*/  SEL R0, R0, RZ, P5 ;  /* 0x000000ff00007207 */ /* 0x008fc80002800000 */
        /* <DEDUP_REMOVED lines=14> */
[----:B------:R1:W3:Y:S02]  /*0540*/  SHFL.IDX PT, R0, R4, 0x1f, 0x1f ;  /* 0x03e01f0004007f89 */ /* 0x0002e400000e0000 */
.L_x_290:
[----:B---3--:R-:W-:-:S05]  /*0550*/  IMAD R0, R0, c[0x0][0x538], RZ ;  /* 0x00014e0000007a24 */ /* 0x008fca00078e02ff */
[----:B------:R-:W-:-:S04]  /*0560*/  IADD3 R6, R0, R6, RZ ;  /* 0x0000000600067210 */ /* 0x000fc80007ffe0ff */
[----:B------:R-:W-:-:S13]  /*0570*/  ISETP.GT.AND P0, PT, R6, UR4, PT ;  /* 0x0000000406007c0c */ /* 0x000fda000bf04270 */
[----:B-12---:R-:W-:Y:S05]  /*0580*/  @!P0 BRA `(.L_x_127) ;  /* 0xfffffdb000008947 */ /* 0x006fea000383ffff */
.L_x_123:
[----:B--2---:R-:W-:-:S05]  /*0590*/  IADD3 R212, -R0, R6, RZ ;  /* 0x0000000600d47210 */ /* 0x004fca0007ffe1ff */
[----:B------:R-:W-:-:S05]  /*05a0*/  IMAD R0, R4, c[0x0][0x538], R212 ;  /* 0x00014e0004007a24 */ /* 0x000fca00078e02d4 */
[----:B------:R-:W-:Y:S01]  /*05b0*/  ISETP.GT.AND P0, PT, R0, UR4, PT ;  /* 0x0000000400007c0c */ /* 0x000fe2000bf04270 */
[----:B------:R-:W-:-:S12]  /*05c0*/  BRA.DIV ~URZ, `(.L_x_128) ;  /* 0x00015a027f007947 */ /* 0x000fd8000b800000 */
[----:B------:R-:W-:-:S04]  /*05d0*/  VOTE.ANY R6, PT, !P0 ;  /* 0x0000000000067806 */ /* 0x000fc800040e0100 */
.L_x_291:
[----:B------:R1:W2:Y:S01]  /*05e0*/  POPC R215, R6 ;  /* 0x0000000600d77309 */ /* 0x0002a20000000000 */
[----:B------:R-:W-:Y:S05]  /*05f0*/  BRA.DIV ~URZ, `(.L_x_129) ;  /* 0x00015a227f007947 */ /* 0x000fea000b800000 */
[----:B--2---:R-:W2:Y:S04]  /*0600*/  SHFL.IDX PT, R11, R8, R215, 0x1f ;  /* 0x00001fd7080b7589 */ /* 0x004ea800000e0000 */
[----:B------:R3:W4:Y:S02]  /*0610*/  SHFL.IDX PT, R10, R7, R215, 0x1f ;  /* 0x00001fd7070a7589 */ /* 0x00072400000e0000 */
[----:B---3--:R-:W-:Y:S02]  /*0620*/  MOV R7, RZ ;  /* 0x000000ff00077202 */ /* 0x008fe40000000f00 */
.L_x_292:
[----:B--2-4-:R-:W-:Y:S01]  /*0630*/  ISETP.NE.AND P0, PT, R6, RZ, PT ;  /* 0x000000ff0600720c */ /* 0x014fe20003f05270 */
[----:B------:R-:W-:-:S12]  /*0640*/  BSSY B0, `(.L_x_130) ;  /* 0x0000005000007945 */ /* 0x000fd80003800000 */
[----:B------:R-:W-:Y:S05]  /*0650*/  @!P0 BRA `(.L_x_131) ;  /* 0x0000003000008947 */ /* 0x000fea0003800000 */
[----:B------:R-:W-:Y:S01]  /*0660*/  IADD3 R3, R215, -0x1, RZ ;  /* 0xffffffffd7037810 */ /* 0x000fe20007ffe0ff */
[----:B------:R-:W-:Y:S05]  /*0670*/  BRA.DIV ~URZ, `(.L_x_132) ;  /* 0x00015a827f007947 */ /* 0x000fea000b800000 */
[----:B------:R2:W3:Y:S02]  /*0680*/  SHFL.IDX PT, R7, R4, R3, 0x1f ;  /* 0x00001f0304077589 */ /* 0x0004e400000e0000 */
.L_x_131:
[----:B------:R-:W-:Y:S05]  /*0690*/  BSYNC B0 ;  /* 0x0000000000007941 */ /* 0x000fea0003800000 */
.L_x_130:
[----:B------:R-:W-:Y:S01]  /*06a0*/  IABS R0, R11 ;  /* 0x0000000b00007213 */ /* 0x000fe20000000000 */
[----:B---3--:R-:W-:Y:S02]  /*06b0*/  IMAD R212, R7, c[0x0][0x538], R212 ;  /* 0x00014e0007d47a24 */ /* 0x008fe400078e02d4 */
[----:B------:R-:W-:Y:S02]  /*06c0*/  IMAD.IADD R215, R215, 0x1, R9 ;  /* 0x00000001d7d77824 */ /* 0x000fe400078e0209 */
[----:B------:R-:W-:Y:S01]  /*06d0*/  IMAD.MOV.U32 R5, RZ, RZ, R0 ;  /* 0x000000ffff057224 */ /* 0x000fe200078e0000 */
[----:B------:R-:W-:Y:S02]  /*06e0*/  IABS R0, R10 ;  /* 0x0000000a00007213 */ /* 0x000fe40000000000 */
[----:B------:R-:W-:Y:S01]  /*06f0*/  IADD3 R213, -R212, UR4, RZ ;  /* 0x00000004d4d57c10 */ /* 0x000fe2000fffe1ff */
[----:B------:R-:W3:Y:S02]  /*0700*/  I2F.RP R2, R5 ;  /* 0x0000000500027306 */ /* 0x000ee40000209400 */
[----:B------:R-:W-:Y:S01]  /*0710*/  IMAD.MOV.U32 R7, RZ, RZ, R0 ;  /* 0x000000ffff077224 */ /* 0x000fe200078e0000 */
[----:B-1----:R-:W-:-:S02]  /*0720*/  IABS R6, R213 ;  /* 0x000000d500067213 */ /* 0x002fc40000000000 */
[----:B------:R-:W-:-:S03]  /*0730*/  IABS R0, R11 ;  /* 0x0000000b00007213 */ /* 0x000fc60000000000 */
[----:B------:R-:W-:Y:S01]  /*0740*/  I2F.RP R8, R7 ;  /* 0x0000000700087306 */ /* 0x000fe20000209400 */
[----:B------:R-:W-:-:S07]  /*0750*/  IADD3 R0, RZ, -R0, RZ ;  /* 0x80000000ff007210 */ /* 0x000fce0007ffe0ff */
[----:B---3--:R-:W1:Y:S02]  /*0760*/  MUFU.RCP R2, R2 ;  /* 0x0000000200027308 */ /* 0x008e640000001000 */
[----:B-1----:R-:W-:-:S06]  /*0770*/  IADD3 R2, R2, 0xffffffe, RZ ;  /* 0x0ffffffe02027810 */ /* 0x002fcc0007ffe0ff */
[----:B--2---:R-:W1:Y:S02]  /*0780*/  F2I.FTZ.U32.TRUNC.NTZ R3, R2 ;  /* 0x0000000200037305 */ /* 0x004e64000021f000 */
[----:B-1----:R-:W-:-:S04]  /*0790*/  IMAD.MOV R2, RZ, RZ, -R3 ;  /* 0x000000ffff027224 */ /* 0x002fc800078e0a03 */
[----:B------:R-:W-:Y:S02]  /*07a0*/  IMAD R4, R2, R5, RZ ;  /* 0x0000000502047224 */ /* 0x000fe400078e02ff */
[----:B------:R-:W-:-:S04]  /*07b0*/  IMAD.MOV.U32 R2, RZ, RZ, RZ ;  /* 0x000000ffff027224 */ /* 0x000fc800078e00ff */
[----:B------:R-:W-:-:S04]  /*07c0*/  IMAD.HI.U32 R2, R3, R4, R2 ;  /* 0x0000000403027227 */ /* 0x000fc800078e0002 */
[----:B------:R-:W-:-:S04]  /*07d0*/  IMAD.MOV.U32 R3, RZ, RZ, R6 ;  /* 0x000000ffff037224 */ /* 0x000fc800078e0006 */
[----:B------:R-:W-:-:S04]  /*07e0*/  IMAD.HI.U32 R2, R2, R3, RZ ;  /* 0x0000000302027227 */ /* 0x000fc800078e00ff */
[----:B------:R-:W-:Y:S02]  /*07f0*/  IMAD R0, R2, R0, R3 ;  /* 0x0000000002007224 */ /* 0x000fe400078e0203 */
[----:B------:R-:W1:Y:S03]  /*0800*/  MUFU.RCP R3, R8 ;  /* 0x0000000800037308 */ /* 0x000e660000001000 */
[----:B------:R-:W-:Y:S02]  /*0810*/  ISETP.GT.U32.AND P0, PT, R5, R0, PT ;  /* 0x000000000500720c */ /* 0x000fe40003f04070 */
[----:B-1----:R-:W-:-:S11]  /*0820*/  IADD3 R3, R3, 0xffffffe, RZ ;  /* 0x0ffffffe03037810 */ /* 0x002fd60007ffe0ff */
[----:B------:R-:W-:Y:S01]  /*0830*/  @!P0 IMAD.IADD R0, R0, 0x1, -R5 ;  /* 0x0000000100008824 */ /* 0x000fe200078e0a05 */
[----:B------:R-:W-:Y:S02]  /*0840*/  @!P0 IADD3 R2, R2, 0x1, RZ ;  /* 0x0000000102028810 */ /* 0x000fe40007ffe0ff */
[----:B------:R-:W-:Y:S01]  /*0850*/  ISETP.NE.AND P0, PT, R11, RZ, PT ;  /* 0x000000ff0b00720c */ /* 0x000fe20003f05270 */
[----:B------:R-:W1:Y:S01]  /*0860*/  F2I.FTZ.U32.TRUNC.NTZ R3, R3 ;  /* 0x0000000300037305 */ /* 0x000e62000021f000 */
[----:B------:R-:W-:Y:S02]  /*0870*/  ISETP.GE.U32.AND P2, PT, R0, R5, PT ;  /* 0x000000050000720c */ /* 0x000fe40003f46070 */
[----:B------:R-:W-:-:S04]  /*0880*/  LOP3.LUT R0, R213, R11, RZ, 0x3c, !PT ;  /* 0x0000000bd5007212 */ /* 0x000fc800078e3cff */
[----:B------:R-:W-:-:S07]  /*0890*/  ISETP.GE.AND P1, PT, R0, RZ, PT ;  /* 0x000000ff0000720c */ /* 0x000fce0003f26270 */
[----:B------:R-:W-:Y:S02]  /*08a0*/  @P2 IADD3 R2, R2, 0x1, RZ ;  /* 0x0000000102022810 */ /* 0x000fe40007ffe0ff */
[----:B-1----:R-:W-:-:S03]  /*08b0*/  IADD3 R0, RZ, -R3, RZ ;  /* 0x80000003ff007210 */ /* 0x002fc60007ffe0ff */
[----:B------:R-:W-:Y:S02]  /*08c0*/  IMAD.MOV.U32 R4, RZ, RZ, R2 ;  /* 0x000000ffff047224 */ /* 0x000fe400078e0002 */
[----:B------:R-:W-:Y:S01]  /*08d0*/  IMAD.MOV.U32 R2, RZ, RZ, R0 ;  /* 0x000000ffff027224 */ /* 0x000fe200078e0000 */
[----:B------:R-:W-:Y:S01]  /*08e0*/  IABS R0, R10 ;  /* 0x0000000a00007213 */ /* 0x000fe20000000000 */
[----:B------:R-:W-:Y:S01]  /*08f0*/  @!P1 IMAD.MOV R4, RZ, RZ, -R4 ;  /* 0x000000ffff049224 */ /* 0x000fe200078e0a04 */
[----:B------:R-:W-:Y:S01]  /*0900*/  @!P0 LOP3.LUT R4, RZ, R11, RZ, 0x33, !PT ;  /* 0x0000000bff048212 */ /* 0x000fe200078e33ff */
[----:B------:R-:W-:Y:S01]  /*0910*/  IMAD R5, R2, R7, RZ ;  /* 0x0000000702057224 */ /* 0x000fe200078e02ff */
[----:B------:R-:W-:Y:S01]  /*0920*/  MOV R2, RZ ;  /* 0x000000ff00027202 */ /* 0x000fe20000000f00 */
[----:B------:R-:W-:Y:S01]  /*0930*/  IMAD.MOV R6, RZ, RZ, -R0 ;  /* 0x000000ffff067224 */ /* 0x000fe200078e0a00 */
[----:B------:R-:W-:-:S03]  /*0940*/  IABS R8, R4 ;  /* 0x0000000400087213 */ /* 0x000fc60000000000 */
        /* <DEDUP_REMOVED lines=19> */
[----:B------:R-:W-:-:S04]  /*0a80*/  IMAD R2, R10, R2, R4 ;  /* 0x000000020a027224 */ /* 0x000fc800078e0204 */
[----:B------:R-:W-:Y:S01]  /*0a90*/  IMAD R214, R2, 0x10000, R0 ;  /* 0x0001000002d67824 */ /* 0x000fe200078e0200 */
[----:B------:R-:W-:Y:S05]  /*0aa0*/  BRA `(.L_x_133) ;  /* 0x0000004000007947 */ /* 0x000fea0003800000 */
.L_x_124:
[----:B--2---:R-:W-:Y:S01]  /*0ab0*/  IMAD.MOV.U32 R213, RZ, RZ, RZ ;  /* 0x000000ffffd57224 */ /* 0x004fe200078e00ff */
[----:B------:R-:W-:Y:S01]  /*0ac0*/  MOV R214, RZ ;  /* 0x000000ff00d67202 */ /* 0x000fe20000000f00 */
[----:B------:R-:W-:Y:S01]  /*0ad0*/  IMAD.U32 R212, RZ, RZ, UR4 ;  /* 0x00000004ffd47e24 */ /* 0x000fe2000f8e00ff */
[----:B------:R-:W-:Y:S02]  /*0ae0*/  MOV R215, c[0x0][0x53c] ;  /* 0x00014f0000d77a02 */ /* 0x000fe40000000f00 */
.L_x_133:
[----:B------:R-:W-:Y:S01]  /*0af0*/  ISETP.NE.AND P0, PT, R12, RZ, PT ;  /* 0x000000ff0c00720c */ /* 0x000fe20003f05270 */
[----:B------:R-:W-:-:S12]  /*0b00*/  WARPSYNC 0xffffffff ;  /* 0xffffffff00007948 */ /* 0x000fd80003800000 */
[----:B------:R1:W-:Y:S04]  /*0b10*/  @!P0 STS.128 [0x20080], R212 ;  /* 0x020080d4ff008388 */ /* 0x0003e80000000c00 */
[----:B------:R-:W-:Y:S06]  /*0b20*/  BAR.ARV 0x5, 0x100 ;  /* 0x0144000000007b1d */ /* 0x000fec0000002000 */
.L_x_122:
[----:B-12---:R-:W-:-:S13]  /*0b30*/  ISETP.GE.AND P0, PT, R215, c[0x0][0x53c], PT ;  /* 0x00014f00d7007a0c */ /* 0x006fda0003f06270 */
[----:B------:R-:W-:Y:S05]  /*0b40*/  @P0 EXIT ;  /* 0x000000000000094d */ /* 0x000fea0003800000 */
[----:B------:R-:W1:Y:S02]  /*0b50*/  S2R R11, SR_TID.X ;  /* 0x00000000000b7919 */ /* 0x000e640000002100 */
[----:B-1----:R-:W-:-:S04]  /*0b60*/  SHF.R.S32.HI R5, RZ, 0x1f, R11 ;  /* 0x0000001fff057819 */ /* 0x002fc8000001140b */
[CC--:B------:R-:W-:Y:S02]  /*0b70*/  LEA.HI R0, R5.reuse, R11.reuse, RZ, 0x4 ;  /* 0x0000000b05007211 */ /* 0x0c0fe400078f20ff */
[----:B------:R-:W-:Y:S02]  /*0b80*/  LEA.HI R9, R5, R11, RZ, 0x2 ;  /* 0x0000000b05097211 */ /* 0x000fe400078f10ff */
[----:B------:R-:W-:Y:S02]  /*0b90*/  SHF.R.S32.HI R4, RZ, 0x4, R0 ;  /* 0x00000004ff047819 */ /* 0x000fe40000011400 */
[----:B------:R-:W-:Y:S02]  /*0ba0*/  SHF.R.S32.HI R7, RZ, 0x2, R9 ;  /* 0x00000002ff077819 */ /* 0x000fe40000011409 */
[C---:B------:R-:W-:Y:S02]  /*0bb0*/  LEA.HI R3, R0.reuse, R4, RZ, 0x1 ;  /* 0x0000000400037211 */ /* 0x040fe400078f08ff */
[----:B------:R-:W-:-:S02]  /*0bc0*/  LOP3.LUT R0, R0, 0xfffffff0, RZ, 0xc0, !PT ;  /* 0xfffffff000007812 */ /* 0x000fc400078ec0ff */
[----:B------:R-:W-:Y:S02]  /*0bd0*/  SHF.R.S32.HI R2, RZ, 0x1f, R9 ;  /* 0x0000001fff027819 */ /* 0x000fe40000011409 */
[----:B------:R-:W-:Y:S01]  /*0be0*/  LOP3.LUT R3, R3, 0xfffffffe, RZ, 0xc0, !PT ;  /* 0xfffffffe03037812 */ /* 0x000fe200078ec0ff */
[----:B------:R-:W-:Y:S01]  /*0bf0*/  IMAD.IADD R0, R11, 0x1, -R0 ;  /* 0x000000010b007824 */ /* 0x000fe200078e0a00 */
[----:B------:R-:W-:Y:S02]  /*0c00*/  LEA.HI R2, R2, R7, RZ, 0x3 ;  /* 0x0000000702027211 */ /* 0x000fe400078f18ff */
[----:B------:R-:W-:Y:S01]  /*0c10*/  LEA.HI R193, R5, R11, RZ, 0x3 ;  /* 0x0000000b05c17211 */ /* 0x000fe200078f18ff */
[----:B------:R-:W-:Y:S01]  /*0c20*/  IMAD.IADD R10, R4, 0x1, -R3 ;  /* 0x00000001040a7824 */ /* 0x000fe200078e0a03 */
[----:B------:R-:W-:Y:S02]  /*0c30*/  LOP3.LUT R2, R2, 0xfffffff8, RZ, 0xc0, !PT ;  /* 0xfffffff802027812 */ /* 0x000fe400078ec0ff */
[----:B------:R-:W-:-:S02]  /*0c40*/  SHF.R.S32.HI R3, RZ, 0x1f, R0 ;  /* 0x0000001fff037819 */ /* 0x000fc40000011400 */
[----:B------:R-:W-:Y:S01]  /*0c50*/  LEA.HI R5, R5, R11, RZ, 0x5 ;  /* 0x0000000b05057211 */ /* 0x000fe200078f28ff */
[----:B------:R-:W-:Y:S01]  /*0c60*/  IMAD.IADD R7, R7, 0x1, -R2 ;  /* 0x0000000107077824 */ /* 0x000fe200078e0a02 */
[----:B------:R-:W-:Y:S02]  /*0c70*/  LOP3.LUT R4, R193, 0xfffffff8, RZ, 0xc0, !PT ;  /* 0xfffffff8c1047812 */ /* 0x000fe400078ec0ff */
[----:B------:R-:W-:Y:S02]  /*0c80*/  LEA.HI R12, R3, R0, RZ, 0x3 ;  /* 0x00000000030c7211 */ /* 0x000fe400078f18ff */
[----:B------:R-:W-:Y:S01]  /*0c90*/  LOP3.LUT R2, R5, 0xffffffe0, RZ, 0xc0, !PT ;  /* 0xffffffe005027812 */ /* 0x000fe200078ec0ff */
[C---:B------:R-:W-:Y:S01]  /*0ca0*/  IMAD.IADD R219, R11.reuse, 0x1, -R4 ;  /* 0x000000010bdb7824 */ /* 0x040fe200078e0a04 */
[----:B------:R-:W-:Y:S02]  /*0cb0*/  LOP3.LUT R4, R12, 0xfffffff8, RZ, 0xc0, !PT ;  /* 0xfffffff80c047812 */ /* 0x000fe400078ec0ff */
[--C-:B------:R-:W-:Y:S01]  /*0cc0*/  SHF.R.S32.HI R6, RZ, 0x5, R5.reuse ;  /* 0x00000005ff067819 */ /* 0x100fe20000011405 */
[----:B------:R-:W-:Y:S01]  /*0cd0*/  IMAD.IADD R16, R11, 0x1, -R2 ;  /* 0x000000010b107824 */ /* 0x000fe200078e0a02 */
[----:B------:R-:W-:Y:S01]  /*0ce0*/  SHF.R.S32.HI R3, RZ, 0x1f, R5 ;  /* 0x0000001fff037819 */ /* 0x000fe20000011405 */
[----:B------:R-:W-:Y:S01]  /*0cf0*/  IMAD.SHL.U32 R2, R219, 0x40, RZ ;  /* 0x00000040db027824 */ /* 0x000fe200078e00ff */
[----:B------:R-:W-:Y:S01]  /*0d00*/  LOP3.LUT R9, R9, 0xfffffffc, RZ, 0xc0, !PT ;  /* 0xfffffffc09097812 */ /* 0x000fe200078ec0ff */
[----:B------:R-:W-:Y:S01]  /*0d10*/  IMAD.IADD R5, R0, 0x1, -R4 ;  /* 0x0000000100057824 */ /* 0x000fe200078e0a04 */
[----:B------:R-:W-:Y:S01]  /*0d20*/  LEA.HI R0, R3, R6, RZ, 0x3 ;  /* 0x0000000603007211 */ /* 0x000fe200078f18ff */
[C---:B------:R-:W-:Y:S01]  /*0d30*/  IMAD.SHL.U32 R138, R219.reuse, 0x4, RZ ;  /* 0x00000004db8a7824 */ /* 0x040fe200078e00ff */
[----:B------:R-:W-:Y:S01]  /*0d40*/  SHF.R.S32.HI R3, RZ, 0x1f, R16 ;  /* 0x0000001fff037819 */ /* 0x000fe20000011410 */
[----:B------:R-:W-:Y:S01]  /*0d50*/  IMAD.SHL.U32 R132, R219, 0x8, RZ ;  /* 0x00000008db847824 */ /* 0x000fe200078e00ff */
[----:B------:R-:W-:-:S02]  /*0d60*/  LOP3.LUT R2, R2, 0x1c0, RZ, 0xc0, !PT ;  /* 0x000001c002027812 */ /* 0x000fc400078ec0ff */
[----:B------:R-:W-:Y:S02]  /*0d70*/  LOP3.LUT R0, R0, 0xffffff8, RZ, 0xc0, !PT ;  /* 0x0ffffff800007812 */ /* 0x000fe400078ec0ff */
[----:B------:R-:W-:Y:S02]  /*0d80*/  LEA.HI R13, R3, R16, RZ, 0x2 ;  /* 0x00000010030d7211 */ /* 0x000fe400078f10ff */
[----:B------:R-:W-:Y:S02]  /*0d90*/  LOP3.LUT R3, R7, 0x1, RZ, 0xc0, !PT ;  /* 0x0000000107037812 */ /* 0x000fe400078ec0ff */
[----:B------:R-:W-:Y:S02]  /*0da0*/  LOP3.LUT R8, R2, 0x8, R193, 0xf8, !PT ;  /* 0x0000000802087812 */ /* 0x000fe400078ef8c1 */
[----:B------:R-:W-:Y:S01]  /*0db0*/  SHF.R.U32.HI R4, RZ, 0x3, R2 ;  /* 0x00000003ff047819 */ /* 0x000fe20000011602 */
[----:B------:R-:W-:Y:S01]  /*0dc0*/  IMAD.IADD R2, R6, 0x1, -R0 ;  /* 0x0000000106027824 */ /* 0x000fe200078e0a00 */
[----:B------:R-:W-:-:S02]  /*0dd0*/  SHF.R.S32.HI R0, RZ, 0x2, R13 ;  /* 0x00000002ff007819 */ /* 0x000fc4000001140d */
[----:B------:R-:W-:Y:S01]  /*0de0*/  ISETP.NE.U32.AND P0, PT, R3, 0x1, PT ;  /* 0x000000010300780c */ /* 0x000fe20003f05070 */
[----:B------:R-:W-:Y:S01]  /*0df0*/  IMAD.IADD R3, R11, 0x1, -R9 ;  /* 0x000000010b037824 */ /* 0x000fe200078e0a09 */
[----:B------:R-:W-:Y:S01]  /*0e00*/  LOP3.LUT R8, R8, R4, RZ, 0x3c, !PT ;  /* 0x0000000408087212 */ /* 0x000fe200078e3cff */
[----:B------:R-:W-:Y:S01]  /*0e10*/  IMAD R15, R2, 0x10, R0 ;  /* 0x00000010020f7824 */ /* 0x000fe200078e0200 */
[C---:B------:R-:W-:Y:S01]  /*0e20*/  R2P PR, R7.reuse, 0x6 ;  /* 0x0000000607007804 */ /* 0x040fe20000000000 */
[----:B------:R-:W-:Y:S01]  /*0e30*/  IMAD.SHL.U32 R2, R7, 0x40, RZ ;  /* 0x0000004007027824 */ /* 0x000fe200078e00ff */
[----:B------:R-:W-:Y:S01]  /*0e40*/  LEA.HI R0, R3, R3, RZ, 0x1 ;  /* 0x0000000303007211 */ /* 0x000fe200078f08ff */
[----:B------:R-:W-:Y:S01]  /*0e50*/  IMAD.SHL.U32 R11, R6, 0x400, RZ ;  /* 0x00000400060b7824 */ /* 0x000fe200078e00ff */
[C---:B------:R-:W-:Y:S01]  /*0e60*/  LOP3.LUT P4, RZ, R5.reuse, 0x2, RZ, 0xc0, !PT ;  /* 0x0000000205ff7812 */ /* 0x040fe2000788c0ff */
[----:B------:R-:W-:Y:S01]  /*0e70*/  IMAD.SHL.U32 R6, R10, 0x8, RZ ;  /* 0x000000080a067824 */ /* 0x000fe200078e00ff */
[C---:B------:R-:W-:Y:S01]  /*0e80*/  LOP3.LUT P3, RZ, R5.reuse, 0x4, RZ, 0xc0, !PT ;  /* 0x0000000405ff7812 */ /* 0x040fe2000786c0ff */
[----:B------:R-:W-:Y:S01]  /*0e90*/  IMAD.SHL.U32 R5, R5, 0x40, RZ ;  /* 0x0000004005057824 */ /* 0x000fe200078e00ff */
[----:B------:R-:W-:Y:S01]  /*0ea0*/  LOP3.LUT R4, R0, 0x1ffffffe, RZ, 0xc0, !PT ;  /* 0x1ffffffe00047812 */ /* 0x000fe200078ec0ff */
[----:B------:R-:W-:Y:S01]  /*0eb0*/  STL [R1+0x4], R15 ;  /* 0x0000040f01007387 */ /* 0x000fe20000100800 */
[----:B------:R-:W-:-:S02]  /*0ec0*/  LOP3.LUT R2, R2, 0x1c0, RZ, 0xc0, !PT ;  /* 0x000001c002027812 */ /* 0x000fc400078ec0ff */
[----:B------:R-:W-:Y:S01]  /*0ed0*/  SHF.R.S32.HI R193, RZ, 0x3, R193 ;  /* 0x00000003ffc17819 */ /* 0x000fe200000114c1 */
[----:B------:R-:W-:Y:S01]  /*0ee0*/  IMAD.IADD R14, R3, 0x1, -R4 ;  /* 0x00000001030e7824 */ /* 0x000fe200078e0a04 */
[----:B------:R-:W-:Y:S01]  /*0ef0*/  LOP3.LUT R0, R5, 0x1c0, RZ, 0xc0, !PT ;  /* 0x000001c005007812 */ /* 0x000fe200078ec0ff */
[----:B------:R-:W-:Y:S01]  /*0f00*/  IMAD R5, R3, 0x2, R11 ;  /* 0x0000000203057824 */ /* 0x000fe200078e020b */
[----:B------:R-:W-:Y:S02]  /*0f10*/  LEA.HI R3, R2, R2, RZ, 0x1d ;  /* 0x0000000202037211 */ /* 0x000fe400078fe8ff */
[----:B------:R-:W-:Y:S02]  /*0f20*/  LOP3.LUT R4, R0, 0x8, R6, 0xf8, !PT ;  /* 0x0000000800047812 */ /* 0x000fe400078ef806 */
[----:B------:R-:W-:Y:S01]  /*0f30*/  SHF.R.U32.HI R2, RZ, 0x3, R0 ;  /* 0x00000003ff027819 */ /* 0x000fe20000011600 */
[----:B------:R-:W-:Y:S01]  /*0f40*/  IMAD R0, R10, 0x200, R8 ;  /* 0x000002000a007824 */ /* 0x000fe200078e0208 */
[----:B------:R-:W-:Y:S01]  /*0f50*/  IADD3 R18, R193, 0x40, RZ ;  /* 0x00000040c1127810 */ /* 0x000fe20007ffe0ff */
[----:B------:R-:W-:Y:S01]  /*0f60*/  IMAD.IADD R10, R5, 0x1, R3 ;  /* 0x00000001050a7824 */ /* 0x000fe200078e0203 */
[----:B------:R-:W-:-:S02]  /*0f70*/  IADD3 R17, R193, 0x60, RZ ;  /* 0x00000060c1117810 */ /* 0x000fc40007ffe0ff */
[----:B------:R-:W-:Y:S01]  /*0f80*/  IADD3 R140, R138, 0x40, RZ ;  /* 0x000000408a8c7810 */ /* 0x000fe20007ffe0ff */
[----:B------:R-:W-:Y:S01]  /*0f90*/  IMAD.SHL.U32 R226, R10, 0x2, RZ ;  /* 0x000000020ae27824 */ /* 0x000fe200078e00ff */
[----:B------:R-:W-:Y:S01]  /*0fa0*/  LOP3.LUT R8, R4, R2, RZ, 0x3c, !PT ;  /* 0x0000000204087212 */ /* 0x000fe200078e3cff */
[----:B------:R-:W-:Y:S01]  /*0fb0*/  IMAD.SHL.U32 R2, R18, 0x40, RZ ;  /* 0x0000004012027824 */ /* 0x000fe200078e00ff */
[----:B------:R-:W-:Y:S01]  /*0fc0*/  SHF.R.S32.HI R3, RZ, 0x1f, R17 ;  /* 0x0000001fff037819 */ /* 0x000fe20000011411 */
[----:B------:R-:W-:Y:S01]  /*0fd0*/  IMAD.IADD R134, R138, 0x1, R140 ;  /* 0x000000018a867824 */ /* 0x000fe200078e028c */
[----:B------:R-:W-:Y:S01]  /*0fe0*/  SHF.R.S32.HI R4, RZ, 0x1f, R18 ;  /* 0x0000001fff047819 */ /* 0x000fe20000011412 */
[----:B------:R-:W-:Y:S01]  /*0ff0*/  IMAD.SHL.U32 R5, R17, 0x40, RZ ;  /* 0x0000004011057824 */ /* 0x000fe200078e00ff */
[----:B------:R-:W-:Y:S01]  /*1000*/  LEA.HI R3, R3, R17, RZ, 0x3 ;  /* 0x0000001103037211 */ /* 0x000fe200078f18ff */
[----:B------:R-:W-:Y:S01]  /*1010*/  IMAD.MOV.U32 R10, RZ, RZ, 0x40 ;  /* 0x00000040ff0a7424 */ /* 0x000fe200078e00ff */
[----:B------:R-:W-:-:S02]  /*1020*/  LOP3.LUT R246, R2, 0x1c0, RZ, 0xc0, !PT ;  /* 0x000001c002f67812 */ /* 0x000fc400078ec0ff */
[----:B------:R-:W-:Y:S01]  /*1030*/  SHF.R.S32.HI R2, RZ, 0x1f, R134 ;  /* 0x0000001fff027819 */ /* 0x000fe20000011486 */
[----:B------:R-:W-:Y:S01]  /*1040*/  IMAD.SHL.U32 R9, R3, 0x40, RZ ;  /* 0x0000004003097824 */ /* 0x000fe200078e00ff */
[----:B------:R-:W-:Y:S02]  /*1050*/  LEA.HI R4, R4, R18, RZ, 0x3 ;  /* 0x0000001204047211 */ /* 0x000fe400078f18ff */
[----:B------:R-:W-:Y:S01]  /*1060*/  LOP3.LUT R245, R5, 0x1c0, RZ, 0xc0, !PT ;  /* 0x000001c005f57812 */ /* 0x000fe200078ec0ff */
[----:B------:R-:W-:Y:S01]  /*1070*/  IMAD.SHL.U32 R5, R12, 0x40, RZ ;  /* 0x000000400c057824 */ /* 0x000fe200078e00ff */
[-C--:B------:R-:W-:Y:S01]  /*1080*/  LEA.HI R3, R2, R134.reuse, RZ, 0x6 ;  /* 0x0000008602037211 */ /* 0x080fe200078f30ff */
[----:B------:R-:W-:Y:S01]  /*1090*/  IMAD.SHL.U32 R7, R4, 0x40, RZ ;  /* 0x0000004004077824 */ /* 0x000fe200078e00ff */
[----:B------:R-:W-:Y:S02]  /*10a0*/  LEA.HI R2, R2, R134, RZ, 0x3 ;  /* 0x0000008602027211 */ /* 0x000fe400078f18ff */
[----:B------:R-:W-:Y:S01]  /*10b0*/  LOP3.LUT R4, R5, 0xfffffe00, RZ, 0xc0, !PT ;  /* 0xfffffe0005047812 */ /* 0x000fe200078ec0ff */
[----:B------:R-:W-:Y:S01]  /*10c0*/  IMAD.SHL.U32 R5, R3, 0x80, RZ ;  /* 0x0000008003057824 */ /* 0x000fe200078e00ff */
[----:B------:R-:W-:-:S02]  /*10d0*/  SHF.R.U32.HI R18, RZ, 0x3, R246 ;  /* 0x00000003ff127819 */ /* 0x000fc400000116f6 */
[----:B------:R-:W-:Y:S02]  /*10e0*/  SHF.R.U32.HI R17, RZ, 0x3, R245 ;  /* 0x00000003ff117819 */ /* 0x000fe400000116f5 */
[--C-:B------:R-:W-:Y:S02]  /*10f0*/  LOP3.LUT R6, R246, 0x38, R2.reuse, 0xf8, !PT ;  /* 0x00000038f6067812 */ /* 0x100fe400078ef802 */
[----:B------:R-:W-:Y:S02]  /*1100*/  LOP3.LUT R3, R245, 0x38, R2, 0xf8, !PT ;  /* 0x00000038f5037812 */ /* 0x000fe400078ef802 */
[----:B------:R-:W-:Y:S02]  /*1110*/  LOP3.LUT R2, R5, 0xffffe000, RZ, 0xc0, !PT ;  /* 0xffffe00005027812 */ /* 0x000fe400078ec0ff */
[----:B------:R-:W-:Y:S02]  /*1120*/  LOP3.LUT R248, R7, 0xfffffe00, RZ, 0xc0, !PT ;  /* 0xfffffe0007f87812 */ /* 0x000fe400078ec0ff */
[----:B------:R-:W-:-:S02]  /*1130*/  LOP3.LUT R5, R6, R18, RZ, 0x3c, !PT ;  /* 0x0000001206057212 */ /* 0x000fc400078e3cff */
[----:B------:R-:W-:Y:S02]  /*1140*/  LOP3.LUT R247, R9, 0xfffffe00, RZ, 0xc0, !PT ;  /* 0xfffffe0009f77812 */ /* 0x000fe400078ec0ff */
[----:B------:R-:W-:Y:S02]  /*1150*/  LOP3.LUT R3, R3, R17, RZ, 0x3c, !PT ;  /* 0x0000001103037212 */ /* 0x000fe400078e3cff */
[-C--:B------:R-:W-:Y:S02]  /*1160*/  IADD3 R9, R5, R2.reuse, R248 ;  /* 0x0000000205097210 */ /* 0x080fe40007ffe0f8 */
[----:B------:R-:W-:Y:S02]  /*1170*/  IADD3 R7, R3, R2, R247 ;  /* 0x0000000203077210 */ /* 0x000fe40007ffe0f7 */
[----:B------:R-:W-:Y:S02]  /*1180*/  LOP3.LUT R2, R13, 0x7ffffffc, RZ, 0xc0, !PT ;  /* 0x7ffffffc0d027812 */ /* 0x000fe400078ec0ff */
[-C--:B------:R-:W-:Y:S01]  /*1190*/  IADD3 R3, R8, R4.reuse, R11 ;  /* 0x0000000408037210 */ /* 0x080fe20007ffe00b */
[----:B------:R-:W-:Y:S01]  /*11a0*/  IMAD R11, R14, 0x8, R15 ;  /* 0x000000080e0b7824 */ /* 0x000fe200078e020f */
[----:B------:R-:W-:Y:S01]  /*11b0*/  IADD3 R5, R226, 0x80, RZ ;  /* 0x00000080e2057810 */ /* 0x000fe20007ffe0ff */
[----:B------:R-:W-:Y:S01]  /*11c0*/  IMAD.IADD R2, R16, 0x1, -R2 ;  /* 0x0000000110027824 */ /* 0x000fe200078e0a02 */
[----:B------:R-:W-:Y:S01]  /*11d0*/  LOP3.LUT R4, R8, R4, RZ, 0xfc, !PT ;  /* 0x0000000408047212 */ /* 0x000fe200078efcff */
[----:B------:R-:W-:Y:S01]  /*11e0*/  IMAD.MOV.U32 R8, RZ, RZ, 0x20 ;  /* 0x00000020ff087424 */ /* 0x000fe200078e00ff */
[----:B------:R-:W-:Y:S01]  /*11f0*/  IADD3 R227, R226, 0x70, RZ ;  /* 0x00000070e2e37810 */ /* 0x000fe20007ffe0ff */
[----:B------:R-:W-:Y:S01]  /*1200*/  IMAD.SHL.U32 R194, R2, 0x2, RZ ;  /* 0x0000000202c27824 */ /* 0x000fe200078e00ff */
[----:B------:R-:W-:Y:S01]  /*1210*/  @P0 IADD3 R227, R5, 0x10, RZ ;  /* 0x0000001005e30810 */ /* 0x000fe20007ffe0ff */
[----:B------:R1:W-:Y:S01]  /*1220*/  STL [R1+0x8], R11 ;  /* 0x0000080b01007387 */ /* 0x0003e20000100800 */
[----:B------:R-:W-:-:S02]  /*1230*/  IADD3 R5, R193, 0x20, RZ ;  /* 0x00000020c1057810 */ /* 0x000fc40007ffe0ff */
[C---:B------:R-:W-:Y:S02]  /*1240*/  SEL R5, R8.reuse, 0xffffffe0, !P1 ;  /* 0xffffffe008057807 */ /* 0x040fe40004800000 */
[----:B------:R-:W-:Y:S02]  /*1250*/  SEL R2, R8, 0xffffffe0, !P4 ;  /* 0xffffffe008027807 */ /* 0x000fe40006000000 */
[----:B------:R-:W-:Y:S01]  /*1260*/  LEA R181, R3, 0x10080, 0x1 ;  /* 0x0001008003b57811 */ /* 0x000fe200078e08ff */
[----:B------:R-:W-:Y:S01]  /*1270*/  IMAD.IADD R229, R226, 0x1, R5 ;  /* 0x00000001e2e57824 */ /* 0x000fe200078e0205 */
[----:B------:R-:W-:Y:S01]  /*1280*/  LEA R177, R4, 0x8080, 0x1 ;  /* 0x0000808004b17811 */ /* 0x000fe200078e08ff */
[----:B------:R-:W-:Y:S01]  /*1290*/  IMAD.IADD R228, R5, 0x1, R227 ;  /* 0x0000000105e47824 */ /* 0x000fe200078e02e3 */
[----:B------:R-:W-:Y:S01]  /*12a0*/  LEA R143, R0, 0xc080, 0x1 ;  /* 0x0000c080008f7811 */ /* 0x000fe200078e08ff */
[----:B------:R-:W-:Y:S01]  /*12b0*/  IMAD.IADD R182, R181, 0x1, R2 ;  /* 0x00000001b5b67824 */ /* 0x000fe200078e0202 */
[----:B------:R-:W-:Y:S01]  /*12c0*/  IADD3 R244, R194, 0x8, RZ ;  /* 0x00000008c2f47810 */ /* 0x000fe20007ffe0ff */
[----:B------:R-:W-:Y:S01]  /*12d0*/  IMAD.IADD R178, R2, 0x1, R177 ;  /* 0x0000000102b27824 */ /* 0x000fe200078e02b1 */
[----:B------:R-:W-:-:S02]  /*12e0*/  SEL R6, R10, 0xffffffc0, !P2 ;  /* 0xffffffc00a067807 */ /* 0x000fc40005000000 */
[----:B------:R-:W-:Y:S02]  /*12f0*/  SEL R0, R10, 0xffffffc0, !P3 ;  /* 0xffffffc00a007807 */ /* 0x000fe40005800000 */
[----:B------:R-:W-:Y:S01]  /*1300*/  IADD3 R243, R194, 0x10, RZ ;  /* 0x00000010c2f37810 */ /* 0x000fe20007ffe0ff */
[--C-:B------:R-:W-:Y:S01]  /*1310*/  IMAD.IADD R233, R226, 0x1, R6.reuse ;  /* 0x00000001e2e97824 */ /* 0x100fe200078e0206 */
[----:B------:R-:W-:Y:S01]  /*1320*/  IADD3 R242, R194, 0x18, RZ ;  /* 0x00000018c2f27810 */ /* 0x000fe20007ffe0ff */
[----:B------:R-:W-:Y:S01]  /*1330*/  IMAD.IADD R232, R6, 0x1, R229 ;  /* 0x0000000106e87824 */ /* 0x000fe200078e02e5 */
[----:B------:R-:W-:Y:S01]  /*1340*/  IADD3 R241, R194, 0x20, RZ ;  /* 0x00000020c2f17810 */ /* 0x000fe20007ffe0ff */
[----:B------:R-:W-:Y:S01]  /*1350*/  IMAD.IADD R231, R6, 0x1, R227 ;  /* 0x0000000106e77824 */ /* 0x000fe200078e02e3 */
[----:B------:R-:W-:Y:S01]  /*1360*/  IADD3 R240, R194, 0x28, RZ ;  /* 0x00000028c2f07810 */ /* 0x000fe20007ffe0ff */
[----:B------:R-:W-:Y:S01]  /*1370*/  IMAD.IADD R230, R228, 0x1, R6 ;  /* 0x00000001e4e67824 */ /* 0x000fe200078e0206 */
[C---:B------:R-:W-:Y:S01]  /*1380*/  IADD3 R239, R194.reuse, 0x30, RZ ;  /* 0x00000030c2ef7810 */ /* 0x040fe20007ffe0ff */
[--C-:B------:R-:W-:Y:S01]  /*1390*/  IMAD.IADD R184, R181, 0x1, R0.reuse ;  /* 0x00000001b5b87824 */ /* 0x100fe200078e0200 */
[----:B------:R-:W-:Y:S01]  /*13a0*/  IADD3 R238, R194, 0x38, RZ ;  /* 0x00000038c2ee7810 */ /* 0x000fe20007ffe0ff */
[----:B------:R-:W-:Y:S01]  /*13b0*/  IMAD.IADD R180, R0, 0x1, R177 ;  /* 0x0000000100b47824 */ /* 0x000fe200078e02b1 */
[----:B------:R-:W-:Y:S01]  /*13c0*/  IADD3 R237, R194, 0x40, RZ ;  /* 0x00000040c2ed7810 */ /* 0x000fe20007ffe0ff */
[----:B------:R-:W-:Y:S01]  /*13d0*/  IMAD.IADD R183, R182, 0x1, R0 ;  /* 0x00000001b6b77824 */ /* 0x000fe200078e0200 */
[----:B------:R-:W-:Y:S01]  /*13e0*/  IADD3 R236, R194, 0x48, RZ ;  /* 0x00000048c2ec7810 */ /* 0x000fe20007ffe0ff */
[----:B------:R-:W-:Y:S01]  /*13f0*/  IMAD.IADD R179, R0, 0x1, R178 ;  /* 0x0000000100b37824 */ /* 0x000fe200078e02b2 */
[----:B------:R-:W-:-:S02]  /*1400*/  SHF.R.S32.HI R8, RZ, 0x1f, R244 ;  /* 0x0000001fff087819 */ /* 0x000fc400000114f4 */
[----:B-1----:R-:W-:Y:S02]  /*1410*/  SHF.R.S32.HI R11, RZ, 0x1f, R243 ;  /* 0x0000001fff0b7819 */ /* 0x002fe400000114f3 */
[----:B------:R-:W-:Y:S02]  /*1420*/  SHF.R.S32.HI R10, RZ, 0x1f, R242 ;  /* 0x0000001fff0a7819 */ /* 0x000fe400000114f2 */
[----:B------:R-:W-:Y:S02]  /*1430*/  SHF.R.S32.HI R8, RZ, 0x1f, R241 ;  /* 0x0000001fff087819 */ /* 0x000fe400000114f1 */
[C---:B------:R-:W-:Y:S02]  /*1440*/  IADD3 R142, R138.reuse, 0x20, RZ ;  /* 0x000000208a8e7810 */ /* 0x040fe40007ffe0ff */
[----:B------:R-:W-:Y:S02]  /*1450*/  IADD3 R141, R138, 0x60, RZ ;  /* 0x000000608a8d7810 */ /* 0x000fe40007ffe0ff */
[----:B------:R-:W-:-:S02]  /*1460*/  IADD3 R191, R132, 0x80, RZ ;  /* 0x0000008084bf7810 */ /* 0x000fc40007ffe0ff */
[----:B------:R-:W-:Y:S02]  /*1470*/  IADD3 R192, R132, 0xc0, RZ ;  /* 0x000000c084c07810 */ /* 0x000fe40007ffe0ff */
[----:B------:R-:W-:Y:S02]  /*1480*/  IADD3 R234, R194, 0x50, RZ ;  /* 0x00000050c2ea7810 */ /* 0x000fe40007ffe0ff */
[----:B------:R-:W-:Y:S02]  /*1490*/  SHF.R.S32.HI R11, RZ, 0x1f, R240 ;  /* 0x0000001fff0b7819 */ /* 0x000fe400000114f0 */
[----:B------:R-:W-:Y:S02]  /*14a0*/  SHF.R.S32.HI R10, RZ, 0x1f, R239 ;  /* 0x0000001fff0a7819 */ /* 0x000fe400000114ef */
[----:B------:R-:W-:Y:S02]  /*14b0*/  SHF.R.S32.HI R8, RZ, 0x1f, R238 ;  /* 0x0000001fff087819 */ /* 0x000fe400000114ee */
[----:B------:R-:W-:-:S02]  /*14c0*/  SHF.R.S32.HI R252, RZ, 0x1f, R237 ;  /* 0x0000001ffffc7819 */ /* 0x000fc400000114ed */
[----:B------:R-:W-:Y:S02]  /*14d0*/  SHF.R.S32.HI R251, RZ, 0x1f, R236 ;  /* 0x0000001ffffb7819 */ /* 0x000fe400000114ec */
[----:B------:R-:W-:Y:S02]  /*14e0*/  LEA R250, R9, 0x10080, 0x1 ;  /* 0x0001008009fa7811 */ /* 0x000fe400078e08ff */
[----:B------:R-:W-:Y:S02]  /*14f0*/  LEA R249, R7, 0x10080, 0x1 ;  /* 0x0001008007f97811 */ /* 0x000fe400078e08ff */
.L_x_288:
[----:B------:R-:W-:-:S04]  /*1500*/  IMAD.MOV.U32 R12, RZ, RZ, 0x4 ;  /* 0x00000004ff0c7424 */ /* 0x000fc800078e00ff */
[----:B------:R-:W-:-:S05]  /*1510*/  IMAD.WIDE R2, R215, R12, c[0x0][0x588] ;  /* 0x00016200d7027625 */ /* 0x000fca00078e020c */
[----:B------:R-:W2:Y:S01]  /*1520*/  LDG.E R209, [R2.64] ;  /* 0x0000000602d17981 */ /* 0x000ea2000c1e1900 */
[----:B------:R-:W-:Y:S01]  /*1530*/  ISETP.NE.U32.AND P4, PT, RZ, c[0x0][0x360], PT ;  /* 0x0000d800ff007a0c */ /* 0x000fe20003f85070 */
[----:B------:R-:W-:Y:S01]  /*1540*/  IMAD.MOV.U32 R116, RZ, RZ, RZ ;  /* 0x000000ffff747224 */ /* 0x000fe200078e00ff */
[----:B------:R-:W-:Y:S02]  /*1550*/  ISETP.NE.U32.AND P0, PT, RZ, c[0x0][0x370], PT ;  /* 0x0000dc00ff007a0c */ /* 0x000fe40003f05070 */
[----:B------:R-:W-:Y:S02]  /*1560*/  ISETP.NE.AND.EX P4, PT, RZ, c[0x0][0x364], PT, P4 ;  /* 0x0000d900ff007a0c */ /* 0x000fe40003f85340 */
[----:B------:R-:W-:Y:S02]  /*1570*/  ISETP.NE.AND.EX P2, PT, RZ, c[0x0][0x374], PT, P0 ;  /* 0x0000dd00ff007a0c */ /* 0x000fe40003f45300 */
[----:B------:R-:W-:Y:S02]  /*1580*/  ISETP.NE.U32.AND P3, PT, RZ, c[0x0][0x348], PT ;  /* 0x0000d200ff007a0c */ /* 0x000fe40003f65070 */
[----:B------:R-:W-:-:S02]  /*1590*/  ISETP.NE.U32.AND P5, PT, RZ, c[0x0][0x358], PT ;  /* 0x0000d600ff007a0c */ /* 0x000fc40003fa5070 */
[----:B------:R-:W-:Y:S02]  /*15a0*/  ISETP.NE.AND.EX P3, PT, RZ, c[0x0][0x34c], PT, P3 ;  /* 0x0000d300ff007a0c */ /* 0x000fe40003f65330 */
[----:B------:R-:W-:Y:S01]  /*15b0*/  ISETP.NE.AND.EX P5, PT, RZ, c[0x0][0x35c], PT, P5 ;  /* 0x0000d700ff007a0c */ /* 0x000fe20003fa5350 */
[----:B------:R-:W-:Y:S02]  /*15c0*/  IMAD.MOV.U32 R115, RZ, RZ, RZ ;  /* 0x000000ffff737224 */ /* 0x000fe400078e00ff */
[----:B------:R-:W-:Y:S02]  /*15d0*/  IMAD.MOV.U32 R113, RZ, RZ, RZ ;  /* 0x000000ffff717224 */ /* 0x000fe400078e00ff */
[----:B------:R-:W-:Y:S01]  /*15e0*/  IMAD.MOV.U32 R11, RZ, RZ, RZ ;  /* 0x000000ffff0b7224 */ /* 0x000fe200078e00ff */
[----:B--2---:R-:W-:Y:S02]  /*15f0*/  SHF.R.S32.HI R224, RZ, 0x1f, R209 ;  /* 0x0000001fffe07819 */ /* 0x004fe400000114d1 */
[----:B------:R-:W-:-:S02]  /*1600*/  @P4 LEA R2, P0, R209, c[0x0][0x360], 0x2 ;  /* 0x0000d800d1024a11 */ /* 0x000fc400078010ff */
[C---:B------:R-:W-:Y:S02]  /*1610*/  @P2 LEA R4, P1, R209.reuse, c[0x0][0x370], 0x2 ;  /* 0x0000dc00d1042a11 */ /* 0x040fe400078210ff */
[C-C-:B------:R-:W-:Y:S02]  /*1620*/  @P4 LEA.HI.X R3, R209.reuse, c[0x0][0x364], R224.reuse, 0x2, P0 ;  /* 0x0000d900d1034a11 */ /* 0x140fe400000f14e0 */
[----:B------:R-:W-:Y:S02]  /*1630*/  ISETP.NE.U32.AND P0, PT, RZ, c[0x0][0x350], PT ;  /* 0x0000d400ff007a0c */ /* 0x000fe40003f05070 */
[----:B------:R-:W-:Y:S01]  /*1640*/  @P2 LEA.HI.X R5, R209, c[0x0][0x374], R224, 0x2, P1 ;  /* 0x0000dd00d1052a11 */ /* 0x000fe200008f14e0 */
[----:B------:R1:W5:Y:S01]  /*1650*/  @P4 LDG.E R126, [R2.64] ;  /* 0x00000006027e4981 */ /* 0x000362000c1e1900 */
[----:B------:R-:W-:-:S03]  /*1660*/  ISETP.NE.AND.EX P6, PT, RZ, c[0x0][0x354], PT, P0 ;  /* 0x0000d500ff007a0c */ /* 0x000fc60003fc5300 */
[----:B------:R2:W5:Y:S01]  /*1670*/  @P2 LDG.E R116, [R4.64] ;  /* 0x0000000604742981 */ /* 0x000562000c1e1900 */
[----:B------:R-:W-:-:S04]  /*1680*/  LEA R6, P2, R209, c[0x0][0x348], 0x2 ;  /* 0x0000d200d1067a11 */ /* 0x000fc800078410ff */
[----:B------:R-:W-:-:S05]  /*1690*/  LEA.HI.X R7, R209, c[0x0][0x34c], R224, 0x2, P2 ;  /* 0x0000d300d1077a11 */ /* 0x000fca00010f14e0 */
[----:B------:R3:W5:Y:S01]  /*16a0*/  @P3 LDG.E R115, [R6.64] ;  /* 0x0000000606733981 */ /* 0x000762000c1e1900 */
[C---:B-1----:R-:W-:Y:S02]  /*16b0*/  LEA R2, P0, R209.reuse, c[0x0][0x358], 0x2 ;  /* 0x0000d600d1027a11 */ /* 0x042fe400078010ff */
[C---:B--2---:R-:W-:Y:S02]  /*16c0*/  LEA R4, P1, R209.reuse, c[0x0][0x350], 0x2 ;  /* 0x0000d400d1047a11 */ /* 0x044fe400078210ff */
[C-C-:B------:R-:W-:Y:S02]  /*16d0*/  LEA.HI.X R3, R209.reuse, c[0x0][0x35c], R224.reuse, 0x2, P0 ;  /* 0x0000d700d1037a11 */ /* 0x140fe400000f14e0 */
[----:B------:R-:W-:-:S03]  /*16e0*/  LEA.HI.X R5, R209, c[0x0][0x354], R224, 0x2, P1 ;  /* 0x0000d500d1057a11 */ /* 0x000fc600008f14e0 */
[----:B------:R3:W5:Y:S04]  /*16f0*/  @P5 LDG.E R11, [R2.64] ;  /* 0x00000006020b5981 */ /* 0x000768000c1e1900 */
[----:B------:R3:W5:Y:S01]  /*1700*/  @P6 LDG.E R113, [R4.64] ;  /* 0x0000000604716981 */ /* 0x000762000c1e1900 */
[----:B------:R-:W-:Y:S01]  /*1710*/  YIELD ;  /* 0x0000000000007946 */ /* 0x000fe20003800000 */
[----:B------:R-:W-:Y:S02]  /*1720*/  P2R R14, PR, RZ, 0x40 ;  /* 0x00000040ff0e7803 */ /* 0x000fe40000000000 */
[----:B------:R-:W-:Y:S01]  /*1730*/  LOP3.LUT R220, R214, 0xffff, RZ, 0xc0, !PT ;  /* 0x0000ffffd6dc7812 */ /* 0x000fe200078ec0ff */
[----:B------:R-:W-:Y:S05]  /*1740*/  @P4 BRA `(.L_x_134) ;  /* 0x0000005000004947 */ /* 0x000fea0003800000 */
[----:B-----5:R-:W-:Y:S01]  /*1750*/  MOV R126, c[0x0][0x168] ;  /* 0x00005a00007e7a02 */ /* 0x020fe20000000f00 */
[----:B------:R-:W-:Y:S05]  /*1760*/  @!P3 BRA `(.L_x_134) ;  /* 0x000000300000b947 */ /* 0x000fea0003800000 */
[----:B------:R-:W2:Y:S04]  /*1770*/  LDG.E R8, [R6.64] ;  /* 0x0000000606087981 */ /* 0x000ea8000c1e1900 */
[----:B------:R-:W2:Y:S02]  /*1780*/  LDG.E R0, [R6.64+0x4] ;  /* 0x0000040606007981 */ /* 0x000ea4000c1e1900 */
[----:B--2---:R-:W-:-:S02]  /*1790*/  IADD3 R126, -R8, R0, RZ ;  /* 0x00000000087e7210 */ /* 0x004fc40007ffe1ff */
.L_x_134:
[----:B------:R-:W-:-:S04]  /*17a0*/  ISETP.NE.U32.AND P0, PT, RZ, c[0x0][0x368], PT ;  /* 0x0000da00ff007a0c */ /* 0x000fc80003f05070 */
[----:B------:R-:W-:-:S13]  /*17b0*/  ISETP.NE.AND.EX P0, PT, RZ, c[0x0][0x36c], PT, P0 ;  /* 0x0000db00ff007a0c */ /* 0x000fda0003f05300 */
[----:B------:R-:W-:Y:S05]  /*17c0*/  @!P0 BRA `(.L_x_135) ;  /* 0x0000004000008947 */ /* 0x000fea0003800000 */
[----:B---3--:R-:W-:-:S04]  /*17d0*/  LEA R4, P0, R209, c[0x0][0x368], 0x2 ;  /* 0x0000da00d1047a11 */ /* 0x008fc800078010ff */
[----:B------:R-:W-:-:S05]  /*17e0*/  LEA.HI.X R5, R209, c[0x0][0x36c], R224, 0x2, P0 ;  /* 0x0000db00d1057a11 */ /* 0x000fca00000f14e0 */
[----:B------:R1:W5:Y:S01]  /*17f0*/  LDG.E R9, [R4.64] ;  /* 0x0000000604097981 */ /* 0x000362000c1e1900 */
[----:B------:R-:W-:Y:S05]  /*1800*/  BRA `(.L_x_136) ;  /* 0x0000005000007947 */ /* 0x000fea0003800000 */
.L_x_135:
[----:B------:R-:W-:Y:S01]  /*1810*/  MOV R9, c[0x0][0x1d0] ;  /* 0x0000740000097a02 */ /* 0x000fe20000000f00 */
[----:B------:R-:W-:Y:S05]  /*1820*/  @!P6 BRA `(.L_x_136) ;  /* 0x000000300000e947 */ /* 0x000fea0003800000 */
[----:B---3--:R-:W2:Y:S04]  /*1830*/  LDG.E R6, [R4.64] ;  /* 0x0000000604067981 */ /* 0x008ea8000c1e1900 */
[----:B------:R-:W2:Y:S02]  /*1840*/  LDG.E R0, [R4.64+0x4] ;  /* 0x0000040604007981 */ /* 0x000ea4000c1e1900 */
[----:B--2---:R-:W-:Y:S02]  /*1850*/  IADD3 R9, -R6, R0, RZ ;  /* 0x0000000006097210 */ /* 0x004fe40007ffe1ff */
.L_x_136:
[----:B-1-3--:R1:W2:Y:S04]  /*1860*/  @P5 LDG.E R5, [R2.64] ;  /* 0x0000000602055981 */ /* 0x00a2a8000c1e1900 */
[----:B------:R1:W2:Y:S01]  /*1870*/  @P5 LDG.E R4, [R2.64+0x4] ;  /* 0x0000040602045981 */ /* 0x0002a2000c1e1900 */
[----:B------:R-:W-:Y:S01]  /*1880*/  ISETP.NE.U32.AND P0, PT, RZ, c[0x0][0x378], PT ;  /* 0x0000de00ff007a0c */ /* 0x000fe20003f05070 */
[----:B-----5:R-:W-:-:S03]  /*1890*/  IMAD.MOV.U32 R110, RZ, RZ, R9 ;  /* 0x000000ffff6e7224 */ /* 0x020fc600078e0009 */
[----:B------:R-:W-:Y:S01]  /*18a0*/  ISETP.NE.AND.EX P1, PT, RZ, c[0x0][0x37c], PT, P0 ;  /* 0x0000df00ff007a0c */ /* 0x000fe20003f25300 */
[----:B------:R-:W-:Y:S01]  /*18b0*/  IMAD.MOV.U32 R64, RZ, RZ, c[0x0][0x228] ;  /* 0x00008a00ff407624 */ /* 0x000fe200078e00ff */
[----:B------:R-:W-:-:S04]  /*18c0*/  LOP3.LUT R0, R214, 0xff000000, RZ, 0xc0, !PT ;  /* 0xff000000d6007812 */ /* 0x000fc800078ec0ff */
[----:B------:R-:W-:-:S07]  /*18d0*/  SHF.R.U32.HI R0, RZ, 0x8, R0 ;  /* 0x00000008ff007819 */ /* 0x000fce0000011600 */
[----:B-1----:R-:W-:-:S04]  /*18e0*/  @P1 LEA R2, P0, R209, c[0x0][0x378], 0x2 ;  /* 0x0000de00d1021a11 */ /* 0x002fc800078010ff */
[----:B------:R-:W-:-:S05]  /*18f0*/  @P1 LEA.HI.X R3, R209, c[0x0][0x37c], R224, 0x2, P0 ;  /* 0x0000df00d1031a11 */ /* 0x000fca00000f14e0 */
[----:B------:R1:W5:Y:S01]  /*1900*/  @P1 LDG.E R110, [R2.64] ;  /* 0x00000006026e1981 */ /* 0x000362000c1e1900 */
[----:B------:R-:W-:Y:S01]  /*1910*/  BSSY B0, `(.L_x_137) ;  /* 0x000002e000007945 */ /* 0x000fe20003800000 */
[----:B-1----:R-:W-:-:S04]  /*1920*/  LOP3.LUT R2, R214, 0xff0000, RZ, 0xc0, !PT ;  /* 0x00ff0000d6027812 */ /* 0x002fc800078ec0ff */
[----:B------:R-:W-:-:S04]  /*1930*/  LEA.HI R3, R2, R0, RZ, 0x10 ;  /* 0x0000000002037211 */ /* 0x000fc800078f80ff */
[----:B------:R-:W-:Y:S02]  /*1940*/  SHF.R.U32.HI R225, RZ, 0x10, R3 ;  /* 0x00000010ffe17819 */ /* 0x000fe40000011603 */
[----:B------:R-:W-:Y:S02]  /*1950*/  LOP3.LUT R235, R3, 0xff, RZ, 0xc0, !PT ;  /* 0x000000ff03eb7812 */ /* 0x000fe400078ec0ff */
[----:B------:R-:W-:-:S04]  /*1960*/  ISETP.NE.AND P1, PT, R225, RZ, PT ;  /* 0x000000ffe100720c */ /* 0x000fc80003f25270 */
[----:B------:R-:W-:Y:S01]  /*1970*/  SEL R109, R225, c[0x0][0x338], P1 ;  /* 0x0000ce00e16d7a07 */ /* 0x000fe20000800000 */
[----:B--2---:R-:W-:Y:S02]  /*1980*/  @P5 IMAD.IADD R64, R4, 0x1, -R5 ;  /* 0x0000000104405824 */ /* 0x004fe400078e0a05 */
[----:B------:R-:W-:-:S04]  /*1990*/  IMAD.IADD R5, R9, 0x1, -R116 ;  /* 0x0000000109057824 */ /* 0x000fc800078e0a74 */
[----:B------:R-:W-:-:S05]  /*19a0*/  IMAD.IADD R130, R5, 0x1, R64 ;  /* 0x0000000105827824 */ /* 0x000fca00078e0240 */
[C---:B------:R-:W-:Y:S02]  /*19b0*/  ISETP.GE.AND P0, PT, R130.reuse, 0x1, PT ;  /* 0x000000018200780c */ /* 0x040fe40003f06270 */
[----:B------:R-:W-:-:S04]  /*19c0*/  IADD3 R0, R130, 0x1f, RZ ;  /* 0x0000001f82007810 */ /* 0x000fc80007ffe0ff */
[----:B------:R-:W-:-:S04]  /*19d0*/  SHF.R.S32.HI R2, RZ, 0x1f, R0 ;  /* 0x0000001fff027819 */ /* 0x000fc80000011400 */
[----:B------:R-:W-:Y:S01]  /*19e0*/  LEA.HI R2, R2, R0, RZ, 0x5 ;  /* 0x0000000002027211 */ /* 0x000fe200078f28ff */
[----:B------:R-:W-:-:S03]  /*19f0*/  IMAD.MOV.U32 R0, RZ, RZ, RZ ;  /* 0x000000ffff007224 */ /* 0x000fc600078e00ff */
[----:B------:R-:W-:Y:S01]  /*1a00*/  SHF.R.S32.HI R112, RZ, 0x5, R2 ;  /* 0x00000005ff707819 */ /* 0x000fe20000011402 */
[----:B------:R-:W-:Y:S05]  /*1a10*/  @!P0 BRA `(.L_x_138) ;  /* 0x000001d000008947 */ /* 0x000fea0003800000 */
[----:B------:R-:W-:Y:S02]  /*1a20*/  IABS R0, R109 ;  /* 0x0000006d00007213 */ /* 0x000fe40000000000 */
[----:B------:R-:W-:-:S03]  /*1a30*/  IADD3 R6, R112, -0x1, R109 ;  /* 0xffffffff70067810 */ /* 0x000fc60007ffe06d */
[----:B------:R-:W-:Y:S01]  /*1a40*/  IMAD.MOV.U32 R4, RZ, RZ, R0 ;  /* 0x000000ffff047224 */ /* 0x000fe200078e0000 */
[----:B------:R-:W-:-:S03]  /*1a50*/  IABS R10, R6 ;  /* 0x00000006000a7213 */ /* 0x000fc60000000000 */
[----:B------:R-:W1:Y:S08]  /*1a60*/  I2F.RP R2, R4 ;  /* 0x0000000400027306 */ /* 0x000e700000209400 */
[----:B-1----:R-:W1:Y:S02]  /*1a70*/  MUFU.RCP R2, R2 ;  /* 0x0000000200027308 */ /* 0x002e640000001000 */
[----:B-1----:R-:W-:-:S06]  /*1a80*/  IADD3 R2, R2, 0xffffffe, RZ ;  /* 0x0ffffffe02027810 */ /* 0x002fcc0007ffe0ff */
[----:B------:R-:W1:Y:S02]  /*1a90*/  F2I.FTZ.U32.TRUNC.NTZ R3, R2 ;  /* 0x0000000200037305 */ /* 0x000e64000021f000 */
[----:B-1----:R-:W-:-:S04]  /*1aa0*/  IMAD.MOV R0, RZ, RZ, -R3 ;  /* 0x000000ffff007224 */ /* 0x002fc800078e0a03 */
[----:B------:R-:W-:Y:S01]  /*1ab0*/  IMAD.MOV.U32 R2, RZ, RZ, R0 ;  /* 0x000000ffff027224 */ /* 0x000fe200078e0000 */
[----:B------:R-:W-:-:S03]  /*1ac0*/  IABS R0, R109 ;  /* 0x0000006d00007213 */ /* 0x000fc60000000000 */
[----:B------:R-:W-:Y:S02]  /*1ad0*/  IMAD R7, R2, R4, RZ ;  /* 0x0000000402077224 */ /* 0x000fe400078e02ff */
[----:B------:R-:W-:Y:S02]  /*1ae0*/  IMAD.MOV.U32 R2, RZ, RZ, RZ ;  /* 0x000000ffff027224 */ /* 0x000fe400078e00ff */
        /* <DEDUP_REMOVED lines=16> */
.L_x_138:
[----:B------:R-:W-:Y:S05]  /*1bf0*/  BSYNC B0 ;  /* 0x0000000000007941 */ /* 0x000fea0003800000 */
.L_x_137:
[----:B------:R-:W-:Y:S01]  /*1c00*/  IMAD R2, R235, R0, RZ ;  /* 0x00000000eb027224 */ /* 0x000fe200078e02ff */
[----:B------:R-:W1:Y:S01]  /*1c10*/  S2R R6, SR_TID.X ;  /* 0x0000000000067919 */ /* 0x000e620000002100 */
[----:B------:R-:W-:Y:S02]  /*1c20*/  IMAD.SHL.U32 R4, R193, 0x40, RZ ;  /* 0x00000040c1047824 */ /* 0x000fe400078e00ff */
[C---:B------:R-:W-:Y:S02]  /*1c30*/  IMAD.IADD R0, R2.reuse, 0x1, R0 ;  /* 0x0000000102007824 */ /* 0x040fe400078e0200 */
[----:B------:R-:W-:Y:S01]  /*1c40*/  IMAD R2, R2, 0x20, -R5 ;  /* 0x0000002002027824 */ /* 0x000fe200078e0a05 */
[----:B------:R-:W-:Y:S02]  /*1c50*/  LOP3.LUT R111, R4, 0x1c0, RZ, 0xc0, !PT ;  /* 0x000001c0046f7812 */ /* 0x000fe400078ec0ff */
[----:B------:R-:W-:-:S02]  /*1c60*/  IMNMX R0, R112, R0, PT ;  /* 0x0000000070007217 */ /* 0x000fc40003800200 */
[----:B------:R-:W-:Y:S02]  /*1c70*/  IMNMX R2, RZ, R2, !PT ;  /* 0x00000002ff027217 */ /* 0x000fe40007800200 */
[----:B------:R-:W-:Y:S01]  /*1c80*/  SHF.R.U32.HI R131, RZ, 0x3, R111 ;  /* 0x00000003ff837819 */ /* 0x000fe2000001166f */
[----:B------:R-:W-:Y:S01]  /*1c90*/  IMAD R0, R0, 0x20, -R5 ;  /* 0x0000002000007824 */ /* 0x000fe200078e0a05 */
[----:B------:R-:W-:-:S04]  /*1ca0*/  SHF.R.U32.HI R105, RZ, 0x5, R2 ;  /* 0x00000005ff697819 */ /* 0x000fc80000011602 */
[----:B------:R-:W-:-:S04]  /*1cb0*/  IMNMX R0, R0, R64, PT ;  /* 0x0000004000007217 */ /* 0x000fc80003800200 */
[----:B------:R-:W-:Y:S02]  /*1cc0*/  ISETP.GT.AND P0, PT, R0, R2, PT ;  /* 0x000000020000720c */ /* 0x000fe40003f04270 */
[----:B-1----:R-:W-:Y:S02]  /*1cd0*/  SHF.R.S32.HI R5, RZ, 0x1f, R6 ;  /* 0x0000001fff057819 */ /* 0x002fe40000011406 */
[----:B------:R-:W-:Y:S02]  /*1ce0*/  LOP3.LUT R2, R111, 0x38, R132, 0xf8, !PT ;  /* 0x000000386f027812 */ /* 0x000fe400078ef884 */
[----:B------:R-:W-:Y:S02]  /*1cf0*/  LEA.HI R5, R5, R6, RZ, 0x6 ;  /* 0x0000000605057211 */ /* 0x000fe400078f30ff */
[----:B------:R-:W-:-:S05]  /*1d00*/  LOP3.LUT R127, R2, R131, RZ, 0x3c, !PT ;  /* 0x00000083027f7212 */ /* 0x000fca00078e3cff */
[----:B------:R-:W-:-:S04]  /*1d10*/  @P0 IADD3 R0, R0, 0x1f, RZ ;  /* 0x0000001f00000810 */ /* 0x000fc80007ffe0ff */
[----:B------:R-:W-:-:S04]  /*1d20*/  @P0 SHF.R.S32.HI R3, RZ, 0x1f, R0 ;  /* 0x0000001fff030819 */ /* 0x000fc80000011400 */
[----:B------:R-:W-:Y:S01]  /*1d30*/  @P0 LEA.HI R4, R3, R0, RZ, 0x5 ;  /* 0x0000000003040211 */ /* 0x000fe200078f28ff */
[----:B------:R-:W-:Y:S02]  /*1d40*/  IMAD.MOV.U32 R0, RZ, RZ, R105 ;  /* 0x000000ffff007224 */ /* 0x000fe400078e0069 */
[----:B------:R-:W-:Y:S01]  /*1d50*/  IMAD.SHL.U32 R3, R5, 0x8, RZ ;  /* 0x0000000805037824 */ /* 0x000fe200078e00ff */
[----:B------:R-:W-:-:S04]  /*1d60*/  @P0 SHF.R.S32.HI R0, RZ, 0x5, R4 ;  /* 0x00000005ff000819 */ /* 0x000fc80000011404 */
[----:B------:R-:W-:Y:S02]  /*1d70*/  ISETP.GT.AND P0, PT, R0, R105, PT ;  /* 0x000000690000720c */ /* 0x000fe40003f04270 */
[----:B------:R-:W-:-:S05]  /*1d80*/  LOP3.LUT R114, R3, 0xfffffe00, RZ, 0xc0, !PT ;  /* 0xfffffe0003727812 */ /* 0x000fca00078ec0ff */
[----:B------:R-:W-:-:S04]  /*1d90*/  IMAD.IADD R2, R114, 0x1, R127 ;  /* 0x0000000172027824 */ /* 0x000fc800078e027f */
[----:B------:R-:W-:Y:S02]  /*1da0*/  IMAD.SHL.U32 R185, R2, 0x2, RZ ;  /* 0x0000000202b97824 */ /* 0x000fe400078e00ff */
[----:B------:R-:W-:Y:S05]  /*1db0*/  @!P0 BRA `(.L_x_139) ;  /* 0x0000384000008947 */ /* 0x000fea0003800000 */
[----:B------:R-:W-:-:S04]  /*1dc0*/  ISETP.NE.U32.AND P0, PT, RZ, c[0x0][0x340], PT ;  /* 0x0000d000ff007a0c */ /* 0x000fc80003f05070 */
[----:B------:R-:W-:-:S13]  /*1dd0*/  ISETP.NE.AND.EX P2, PT, RZ, c[0x0][0x344], PT, P0 ;  /* 0x0000d100ff007a0c */ /* 0x000fda0003f45300 */
[----:B------:R-:W-:-:S05]  /*1de0*/  @P2 IMAD.WIDE R2, R209, R12, c[0x0][0x340] ;  /* 0x0000d000d1022625 */ /* 0x000fca00078e020c */
[----:B------:R1:W2:Y:S01]  /*1df0*/  @P2 LDG.E R8, [R2.64] ;  /* 0x0000000602082981 */ /* 0x0002a2000c1e1900 */
[--C-:B------:R-:W-:Y:S01]  /*1e00*/  SHF.R.S32.HI R13, RZ, 0x1f, R193.reuse ;  /* 0x0000001fff0d7819 */ /* 0x100fe200000114c1 */
[----:B------:R-:W-:Y:S01]  /*1e10*/  IMAD.IADD R102, R64, 0x1, -R193 ;  /* 0x0000000140667824 */ /* 0x000fe200078e0ac1 */
[C---:B------:R-:W-:Y:S01]  /*1e20*/  IADD3 R103, P0, R193.reuse, R11, RZ ;  /* 0x0000000bc1677210 */ /* 0x040fe20007f1e0ff */
[----:B------:R-:W-:Y:S01]  /*1e30*/  IMAD.MOV.U32 R124, RZ, RZ, c[0x0][0x238] ;  /* 0x00008e00ff7c7624 */ /* 0x000fe200078e00ff */
[----:B------:R-:W-:Y:S01]  /*1e40*/  SHF.R.S32.HI R133, RZ, 0x1f, R132 ;  /* 0x0000001fff857819 */ /* 0x000fe20000011484 */
[----:B------:R-:W-:Y:S01]  /*1e50*/  IMAD.WIDE.U32 R128, R193, c[0x0][0x1e0], RZ ;  /* 0x00007800c1807a25 */ /* 0x000fe200078e00ff */
[----:B------:R-:W-:Y:S02]  /*1e60*/  LEA.HI.X.SX32 R106, R11, R13, 0x1, P0 ;  /* 0x0000000d0b6a7211 */ /* 0x000fe400000f0eff */
[----:B------:R-:W-:Y:S02]  /*1e70*/  IADD3 R46, R0, -0x1, RZ ;  /* 0xffffffff002e7810 */ /* 0x000fe40007ffe0ff */
[----:B------:R-:W-:Y:S01]  /*1e80*/  SEL R10, R224, RZ, !P5 ;  /* 0x000000ffe00a7207 */ /* 0x000fe20006800000 */
[----:B------:R-:W-:Y:S01]  /*1e90*/  IMAD R4, R106, c[0x0][0x238], RZ ;  /* 0x00008e006a047a24 */ /* 0x000fe200078e02ff */
[----:B------:R-:W-:Y:S01]  /*1ea0*/  SEL R12, R209, RZ, !P5 ;  /* 0x000000ffd10c7207 */ /* 0x000fe20006800000 */
[----:B------:R-:W-:Y:S01]  /*1eb0*/  IMAD R0, R46, -0x20, R102 ;  /* 0xffffffe02e007824 */ /* 0x000fe200078e0266 */
[----:B------:R-:W-:Y:S01]  /*1ec0*/  MOV R119, 0x5 ;  /* 0x0000000500777802 */ /* 0x000fe20000000f00 */
[----:B------:R-:W-:Y:S01]  /*1ed0*/  IMAD R4, R103, c[0x0][0x23c], R4 ;  /* 0x00008f0067047a24 */ /* 0x000fe200078e0204 */
[----:B------:R-:W-:-:S02]  /*1ee0*/  ISETP.GE.AND P6, PT, R132, c[0x0][0x1d4], PT ;  /* 0x0000750084007a0c */ /* 0x000fc40003fc6270 */
[----:B------:R-:W-:Y:S01]  /*1ef0*/  ISETP.GT.AND P0, PT, R0, RZ, PT ;  /* 0x000000ff0000720c */ /* 0x000fe20003f04270 */
[----:B------:R-:W-:Y:S01]  /*1f00*/  IMAD R0, R10, c[0x0][0x248], RZ ;  /* 0x000092000a007a24 */ /* 0x000fe200078e02ff */
[C---:B------:R-:W-:Y:S02]  /*1f10*/  SHF.L.U64.HI R120, R124.reuse, R119, c[0x0][0x23c] ;  /* 0x00008f007c787619 */ /* 0x040fe40000010277 */
[----:B------:R-:W-:Y:S01]  /*1f20*/  SHF.L.U32 R124, R124, 0x5, RZ ;  /* 0x000000057c7c7819 */ /* 0x000fe200000006ff */
[----:B-1----:R-:W-:Y:S01]  /*1f30*/  IMAD.WIDE.U32 R2, R103, c[0x0][0x238], R132 ;  /* 0x00008e0067027a25 */ /* 0x002fe200078e0084 */
[----:B------:R-:W-:Y:S02]  /*1f40*/  ISETP.GE.AND P5, PT, R134, c[0x0][0x1d4], PT ;  /* 0x0000750086007a0c */ /* 0x000fe40003fa6270 */
[----:B------:R-:W-:Y:S02]  /*1f50*/  ISETP.GE.AND P4, PT, R191, c[0x0][0x1d4], PT ;  /* 0x00007500bf007a0c */ /* 0x000fe40003f86270 */
[----:B------:R-:W-:Y:S01]  /*1f60*/  IADD3 R3, R3, R4, RZ ;  /* 0x0000000403037210 */ /* 0x000fe20007ffe0ff */
[----:B------:R-:W-:Y:S01]  /*1f70*/  IMAD R4, R12, c[0x0][0x24c], R0 ;  /* 0x000093000c047a24 */ /* 0x000fe200078e0200 */
[----:B------:R-:W-:Y:S01]  /*1f80*/  ISETP.GE.AND P3, PT, R192, c[0x0][0x1d4], PT ;  /* 0x00007500c0007a0c */ /* 0x000fe20003f66270 */
[----:B------:R-:W-:Y:S01]  /*1f90*/  IMAD.IADD R0, R9, 0x1, R113 ;  /* 0x0000000109007824 */ /* 0x000fe200078e0271 */
[----:B------:R-:W-:Y:S01]  /*1fa0*/  MOV R125, c[0x0][0x27c] ;  /* 0x00009f00007d7a02 */ /* 0x000fe20000000f00 */
[----:B------:R-:W-:Y:S01]  /*1fb0*/  IMAD.WIDE.U32 R2, R220, c[0x0][0x240], R2 ;  /* 0x00009000dc027a25 */ /* 0x000fe200078e0002 */
[----:B------:R-:W-:-:S02]  /*1fc0*/  SHF.R.S32.HI R139, RZ, 0x1f, R138 ;  /* 0x0000001fff8b7819 */ /* 0x000fc4000001148a */
[----:B------:R-:W-:Y:S01]  /*1fd0*/  SHF.R.S32.HI R11, RZ, 0x1f, R0 ;  /* 0x0000001fff0b7819 */ /* 0x000fe20000011400 */
[----:B------:R-:W-:Y:S01]  /*1fe0*/  IMAD R3, R220, c[0x0][0x244], R3 ;  /* 0x00009100dc037a24 */ /* 0x000fe200078e0203 */
[----:B-----5:R-:W-:Y:S01]  /*1ff0*/  SHF.R.S32.HI R20, RZ, 0x1f, R110 ;  /* 0x0000001fff147819 */ /* 0x020fe2000001146e */
[----:B------:R-:W-:-:S04]  /*2000*/  IMAD.WIDE.U32 R6, R0, c[0x0][0x1e0], RZ ;  /* 0x0000780000067a25 */ /* 0x000fc800078e00ff */
[----:B------:R-:W-:Y:S01]  /*2010*/  IMAD.WIDE.U32 R78, R12, c[0x0][0x248], R2 ;  /* 0x000092000c4e7a25 */ /* 0x000fe200078e0002 */
[----:B------:R-:W-:-:S03]  /*2020*/  @P0 SHF.R.S32.HI R3, RZ, 0x1f, R46 ;  /* 0x0000001fff030819 */ /* 0x000fc6000001142e */
[----:B------:R-:W-:Y:S01]  /*2030*/  @P0 IMAD R2, R120, R46, RZ ;  /* 0x0000002e78020224 */ /* 0x000fe200078e02ff */
[----:B------:R-:W-:Y:S01]  /*2040*/  @P0 MOV R68, R78 ;  /* 0x0000004e00440202 */ /* 0x000fe20000000f00 */
[----:B------:R-:W-:Y:S02]  /*2050*/  IMAD.IADD R69, R79, 0x1, R4 ;  /* 0x000000014f457824 */ /* 0x000fe400078e0204 */
[-C--:B------:R-:W-:Y:S02]  /*2060*/  @P0 IMAD R2, R3, R124.reuse, R2 ;  /* 0x0000007c03020224 */ /* 0x080fe400078e0202 */
[----:B------:R-:W-:-:S04]  /*2070*/  @P0 IMAD.WIDE.U32 R4, R46, R124, R68 ;  /* 0x0000007c2e040225 */ /* 0x000fc800078e0044 */
[----:B------:R-:W-:Y:S01]  /*2080*/  @P0 IMAD.IADD R3, R5, 0x1, R2 ;  /* 0x0000000105030824 */ /* 0x000fe200078e0202 */
[----:B------:R-:W-:Y:S01]  /*2090*/  @P0 LEA R2, P1, R4, c[0x0][0x220], 0x1 ;  /* 0x0000880004020a11 */ /* 0x000fe200078208ff */
[----:B------:R-:W-:-:S03]  /*20a0*/  IMAD R9, R11, c[0x0][0x1e0], RZ ;  /* 0x000078000b097a24 */ /* 0x000fc600078e02ff */
[----:B------:R-:W-:Y:S01]  /*20b0*/  @P0 LEA.HI.X R3, R4, c[0x0][0x224], R3, 0x1, P1 ;  /* 0x0000890004030a11 */ /* 0x000fe200008f0c03 */
[----:B------:R-:W-:Y:S01]  /*20c0*/  IMAD R5, R0, c[0x0][0x1e4], R9 ;  /* 0x0000790000057a24 */ /* 0x000fe200078e0209 */
[----:B------:R-:W-:Y:S01]  /*20d0*/  ISETP.GE.AND P1, PT, R132, c[0x0][0x27c], PT ;  /* 0x00009f0084007a0c */ /* 0x000fe20003f26270 */
[----:B------:R-:W-:Y:S02]  /*20e0*/  IMAD.MOV.U32 R4, RZ, RZ, R6 ;  /* 0x000000ffff047224 */ /* 0x000fe400078e0006 */
[----:B------:R-:W-:Y:S01]  /*20f0*/  @!PT LDS RZ, [RZ] ;  /* 0x00000000fffff984 */ /* 0x000fe20000000800 */
[----:B------:R-:W-:Y:S01]  /*2100*/  @!PT LDS RZ, [RZ] ;  /* 0x00000000fffff984 */ /* 0x000fe20000000800 */
[----:B------:R-:W-:Y:S01]  /*2110*/  @!PT LDS RZ, [RZ] ;  /* 0x00000000fffff984 */ /* 0x000fe20000000800 */
[----:B------:R1:W-:Y:S01]  /*2120*/  @P0 LDGSTS.E.BYPASS.LTC128B.128 [R185+0xc080], [R2.64], !P6 ;  /* 0x0c08000002b90fae */ /* 0x0003e2000f101d46 */
[----:B------:R-:W-:-:S03]  /*2130*/  IADD3 R5, R7, R5, RZ ;  /* 0x0000000507057210 */ /* 0x000fc60007ffe0ff */
[----:B------:R1:W-:Y:S02]  /*2140*/  @P0 LDGSTS.E.BYPASS.LTC128B.128 [R185+0xd080], [R2.64+0x80], !P5 ;  /* 0x0d08008002b90fae */ /* 0x0003e4000e901d46 */
[C---:B------:R-:W-:Y:S02]  /*2150*/  IMAD.WIDE.U32 R4, R220.reuse, c[0x0][0x1e8], R4 ;  /* 0x00007a00dc047a25 */ /* 0x040fe400078e0004 */
[----:B------:R1:W-:Y:S02]  /*2160*/  @P0 LDGSTS.E.BYPASS.LTC128B.128 [R185+0xe080], [R2.64+0x100], !P4 ;  /* 0x0e08010002b90fae */ /* 0x0003e4000e101d46 */
[----:B------:R-:W-:Y:S02]  /*2170*/  IMAD R5, R220, c[0x0][0x1ec], R5 ;  /* 0x00007b00dc057a24 */ /* 0x000fe400078e0205 */
[----:B------:R1:W-:Y:S01]  /*2180*/  @P0 LDGSTS.E.BYPASS.LTC128B.128 [R185+0xf080], [R2.64+0x180], !P3 ;  /* 0x0f08018002b90fae */ /* 0x0003e2000d901d46 */
[----:B------:R-:W-:-:S03]  /*2190*/  ISETP.NE.AND P0, PT, R14, RZ, PT ;  /* 0x000000ff0e00720c */ /* 0x000fc60003f05270 */
[----:B------:R-:W0:Y:S01]  /*21a0*/  LDGDEPBAR ;  /* 0x00000000000079af */ /* 0x000e220000000000 */
[----:B------:R-:W-:Y:S01]  /*21b0*/  WARPSYNC 0xffffffff ;  /* 0xffffffff00007948 */ /* 0x000fe20003800000 */
[----:B-1----:R-:W-:-:S04]  /*21c0*/  IMAD R3, R13, c[0x0][0x1e0], RZ ;  /* 0x000078000d037a24 */ /* 0x002fc800078e02ff */
[----:B------:R-:W-:-:S05]  /*21d0*/  IMAD R3, R193, c[0x0][0x1e4], R3 ;  /* 0x00007900c1037a24 */ /* 0x000fca00078e0203 */
[----:B------:R-:W-:Y:S02]  /*21e0*/  IADD3 R104, R129, R3, RZ ;  /* 0x0000000381687210 */ /* 0x000fe40007ffe0ff */
[----:B--2---:R-:W-:Y:S01]  /*21f0*/  @P2 SHF.R.S32.HI R6, RZ, 0x1f, R8 ;  /* 0x0000001fff062819 */ /* 0x004fe20000011408 */
[----:B------:R-:W-:Y:S01]  /*2200*/  @!P2 IMAD.MOV.U32 R8, RZ, RZ, R209 ;  /* 0x000000ffff08a224 */ /* 0x000fe200078e00d1 */
[----:B------:R-:W-:-:S04]  /*2210*/  @!P2 MOV R6, R224 ;  /* 0x000000e00006a202 */ /* 0x000fc80000000f00 */
[----:B------:R-:W-:Y:S02]  /*2220*/  SEL R9, R6, RZ, !P0 ;  /* 0x000000ff06097207 */ /* 0x000fe40004000000 */
[----:B------:R-:W-:-:S03]  /*2230*/  SEL R8, R8, RZ, !P0 ;  /* 0x000000ff08087207 */ /* 0x000fc60004000000 */
[----:B------:R-:W-:Y:S02]  /*2240*/  IMAD R2, R9, c[0x0][0x1f0], RZ ;  /* 0x00007c0009027a24 */ /* 0x000fe400078e02ff */
[----:B------:R-:W-:-:S04]  /*2250*/  IMAD.WIDE.U32 R62, R8, c[0x0][0x1f0], R4 ;  /* 0x00007c00083e7a25 */ /* 0x000fc800078e0004 */
[----:B------:R-:W-:Y:S02]  /*2260*/  IMAD R2, R8, c[0x0][0x1f4], R2 ;  /* 0x00007d0008027a24 */ /* 0x000fe400078e0202 */
[----:B------:R-:W-:Y:S02]  /*2270*/  IMAD.SHL.U32 R4, R125, 0x2, RZ ;  /* 0x000000027d047824 */ /* 0x000fe400078e00ff */
[----:B------:R-:W-:Y:S02]  /*2280*/  IMAD.IADD R61, R63, 0x1, R2 ;  /* 0x000000013f3d7824 */ /* 0x000fe400078e0202 */
[----:B------:R-:W-:Y:S01]  /*2290*/  IADD3 R108, P0, R193, R0, RZ ;  /* 0x00000000c16c7210 */ /* 0x000fe20007f1e0ff */
[----:B------:R-:W-:Y:S01]  /*22a0*/  IMAD R0, R10, c[0x0][0x268], RZ ;  /* 0x00009a000a007a24 */ /* 0x000fe200078e02ff */
[----:B------:R-:W-:Y:S01]  /*22b0*/  IADD3 R17, -R4, c[0x0][0x1d4], RZ ;  /* 0x0000750004117a10 */ /* 0x000fe20007ffe1ff */
[----:B------:R-:W-:Y:S01]  /*22c0*/  IMAD.WIDE.U32 R2, R220, c[0x0][0x260], R132 ;  /* 0x00009800dc027a25 */ /* 0x000fe200078e0084 */
[----:B------:R-:W-:Y:S01]  /*22d0*/  SEL R15, RZ, c[0x0][0x27c], !P1 ;  /* 0x00009f00ff0f7a07 */ /* 0x000fe20004800000 */
[----:B------:R-:W-:Y:S01]  /*22e0*/  BAR.SYNC.DEFER_BLOCKING 0x0 ;  /* 0x0000000000007b1d */ /* 0x000fe20000010000 */
[-C--:B------:R-:W-:Y:S01]  /*22f0*/  SEL R16, R4, R17.reuse, !P1 ;  /* 0x0000001104107207 */ /* 0x080fe20004800000 */
[----:B------:R-:W-:Y:S01]  /*2300*/  IMAD.X R107, R13, 0x1, R11, P0 ;  /* 0x000000010d6b7824 */ /* 0x000fe200000e060b */
[----:B------:R-:W-:Y:S01]  /*2310*/  ISETP.GE.AND P0, PT, R134, c[0x0][0x27c], PT ;  /* 0x00009f0086007a0c */ /* 0x000fe20003f06270 */
[----:B------:R-:W-:Y:S01]  /*2320*/  IMAD R5, R220, c[0x0][0x264], R3 ;  /* 0x00009900dc057a24 */ /* 0x000fe200078e0203 */
[----:B------:R-:W-:Y:S01]  /*2330*/  ISETP.GE.AND P2, PT, R125, 0x1, PT ;  /* 0x000000017d00780c */ /* 0x000fe20003f46270 */
[----:B------:R-:W-:Y:S01]  /*2340*/  IMAD R22, R12, c[0x0][0x26c], R0 ;  /* 0x00009b000c167a24 */ /* 0x000fe200078e0200 */
[----:B------:R-:W-:Y:S01]  /*2350*/  SEL R17, R4, R17, !P0 ;  /* 0x0000001104117207 */ /* 0x000fe20004000000 */
[----:B------:R-:W-:Y:S01]  /*2360*/  IMAD.MOV.U32 R4, RZ, RZ, R2 ;  /* 0x000000ffff047224 */ /* 0x000fe200078e0002 */
[----:B------:R-:W-:Y:S01]  /*2370*/  ULDC.U8 UR4, c[0x0][0x298] ;  /* 0x0000a60000047ab9 */ /* 0x000fe20000000000 */
[----:B------:R-:W-:-:S02]  /*2380*/  IMAD R0, R13, c[0x0][0x290], RZ ;  /* 0x0000a4000d007a24 */ /* 0x000fc400078e02ff */
[----:B------:R-:W-:Y:S02]  /*2390*/  IMAD R10, R13, c[0x0][0x280], RZ ;  /* 0x0000a0000d0a7a24 */ /* 0x000fe400078e02ff */
[----:B------:R-:W-:-:S04]  /*23a0*/  IMAD.WIDE.U32 R82, R12, c[0x0][0x268], R4 ;  /* 0x00009a000c527a25 */ /* 0x000fc800078e0004 */
[----:B------:R-:W-:Y:S02]  /*23b0*/  IMAD R9, R9, c[0x0][0x218], RZ ;  /* 0x0000860009097a24 */ /* 0x000fe400078e02ff */
[----:B------:R-:W-:-:S04]  /*23c0*/  IMAD.WIDE.U32 R4, R193, c[0x0][0x290], R132 ;  /* 0x0000a400c1047a25 */ /* 0x000fc800078e0084 */
[C---:B------:R-:W-:Y:S02]  /*23d0*/  IMAD R0, R193.reuse, c[0x0][0x294], R0 ;  /* 0x0000a500c1007a24 */ /* 0x040fe400078e0200 */
[----:B------:R-:W-:Y:S02]  /*23e0*/  IMAD R14, R193, c[0x0][0x284], R10 ;  /* 0x0000a100c10e7a24 */ /* 0x000fe400078e020a */
[----:B------:R-:W-:-:S04]  /*23f0*/  IMAD.WIDE.U32 R6, R220, c[0x0][0x210], R132 ;  /* 0x00008400dc067a25 */ /* 0x000fc800078e0084 */
[----:B------:R-:W-:-:S04]  /*2400*/  IMAD.WIDE.U32 R10, R193, c[0x0][0x290], R138 ;  /* 0x0000a400c10a7a25 */ /* 0x000fc800078e008a */
[----:B------:R-:W-:Y:S02]  /*2410*/  IMAD R21, R8, c[0x0][0x21c], R9 ;  /* 0x0000870008157a24 */ /* 0x000fe400078e0209 */
[----:B------:R-:W-:Y:S02]  /*2420*/  IMAD.IADD R9, R5, 0x1, R0 ;  /* 0x0000000105097824 */ /* 0x000fe400078e0200 */
[----:B------:R-:W-:Y:S02]  /*2430*/  IMAD R3, R220, c[0x0][0x214], R7 ;  /* 0x00008500dc037a24 */ /* 0x000fe400078e0207 */
[----:B------:R-:W-:Y:S02]  /*2440*/  IMAD.MOV.U32 R2, RZ, RZ, R6 ;  /* 0x000000ffff027224 */ /* 0x000fe400078e0006 */
[----:B------:R-:W-:Y:S01]  /*2450*/  IMAD.IADD R5, R0, 0x1, R11 ;  /* 0x0000000100057824 */ /* 0x000fe200078e020b */
[----:B------:R-:W-:Y:S01]  /*2460*/  SEL R0, RZ, c[0x0][0x27c], !P0 ;  /* 0x00009f00ff007a07 */ /* 0x000fe20004000000 */
[----:B------:R-:W-:Y:S01]  /*2470*/  IMAD.WIDE.U32 R6, R193, c[0x0][0x280], R132 ;  /* 0x0000a000c1067a25 */ /* 0x000fe200078e0084 */
[----:B------:R-:W-:-:S02]  /*2480*/  IADD3 R11, R132, R15, RZ ;  /* 0x0000000f840b7210 */ /* 0x000fc40007ffe0ff */
[----:B------:R-:W-:Y:S01]  /*2490*/  SHF.R.S32.HI R15, RZ, 0x1f, R17 ;  /* 0x0000001fff0f7819 */ /* 0x000fe20000011411 */
[----:B------:R-:W-:Y:S01]  /*24a0*/  IMAD.WIDE.U32 R12, R193, c[0x0][0x280], R138 ;  /* 0x0000a000c10c7a25 */ /* 0x000fe200078e008a */
[----:B------:R-:W-:Y:S02]  /*24b0*/  IADD3 R101, P1, P0, R62, R128, R132 ;  /* 0x000000803e657210 */ /* 0x000fe4000783e084 */
[----:B------:R-:W-:Y:S01]  /*24c0*/  LEA.HI R15, R15, R17, RZ, 0x4 ;  /* 0x000000110f0f7211 */ /* 0x000fe200078f20ff */
[----:B------:R-:W-:Y:S01]  /*24d0*/  IMAD.WIDE.U32 R80, R8, c[0x0][0x218], R2 ;  /* 0x0000860008507a25 */ /* 0x000fe200078e0002 */
[----:B------:R-:W-:Y:S02]  /*24e0*/  IADD3.X R100, R61, R104, R133, P1, P0 ;  /* 0x000000683d647210 */ /* 0x000fe40000fe0485 */
[----:B------:R-:W-:Y:S01]  /*24f0*/  ISETP.NE.AND P0, PT, RZ, UR4, PT ;  /* 0x00000004ff007c0c */ /* 0x000fe2000bf05270 */
[----:B------:R-:W-:Y:S02]  /*2500*/  IMAD.MOV.U32 R8, RZ, RZ, R4 ;  /* 0x000000ffff087224 */ /* 0x000fe400078e0004 */
[----:B------:R-:W-:Y:S01]  /*2510*/  IMAD.MOV.U32 R4, RZ, RZ, R10 ;  /* 0x000000ffff047224 */ /* 0x000fe200078e000a */
[----:B------:R-:W-:Y:S01]  /*2520*/  SHF.R.S32.HI R10, RZ, 0x1f, R11 ;  /* 0x0000001fff0a7819 */ /* 0x000fe2000001140b */
[----:B------:R-:W-:Y:S01]  /*2530*/  IMAD.IADD R0, R134, 0x1, R0 ;  /* 0x0000000186007824 */ /* 0x000fe200078e0200 */
[----:B------:R-:W-:Y:S01]  /*2540*/  P2R R99, PR, RZ, 0x1 ;  /* 0x00000001ff637803 */ /* 0x000fe20000000000 */
[----:B------:R-:W-:Y:S01]  /*2550*/  IMAD.IADD R7, R7, 0x1, R14 ;  /* 0x0000000107077824 */ /* 0x000fe200078e020e */
[-C--:B------:R-:W-:Y:S01]  /*2560*/  LEA.HI R18, R10, R11.reuse, RZ, 0x6 ;  /* 0x0000000b0a127211 */ /* 0x080fe200078f30ff */
[----:B------:R-:W-:Y:S01]  /*2570*/  IMAD.IADD R3, R14, 0x1, R13 ;  /* 0x000000010e037824 */ /* 0x000fe200078e020d */
[----:B------:R-:W-:Y:S01]  /*2580*/  SHF.R.S32.HI R14, RZ, 0x1f, R16 ;  /* 0x0000001fff0e7819 */ /* 0x000fe20000011410 */
[----:B------:R-:W-:Y:S01]  /*2590*/  IMAD.MOV.U32 R2, RZ, RZ, R12 ;  /* 0x000000ffff027224 */ /* 0x000fe200078e000c */
[----:B------:R-:W-:Y:S01]  /*25a0*/  LEA.HI R12, R10, R11, RZ, 0x3 ;  /* 0x0000000b0a0c7211 */ /* 0x000fe200078f18ff */
[----:B------:R-:W-:Y:S01]  /*25b0*/  IMAD.MOV.U32 R121, RZ, RZ, c[0x0][0x290] ;  /* 0x0000a400ff797624 */ /* 0x000fe200078e00ff */
[----:B------:R-:W-:Y:S01]  /*25c0*/  SHF.R.S32.HI R13, RZ, 0x1f, R0 ;  /* 0x0000001fff0d7819 */ /* 0x000fe20000011400 */
[----:B------:R-:W-:Y:S01]  /*25d0*/  IMAD.MOV.U32 R122, RZ, RZ, c[0x0][0x280] ;  /* 0x0000a000ff7a7624 */ /* 0x000fe200078e00ff */
[----:B------:R-:W-:Y:S01]  /*25e0*/  LEA.HI R10, R14, R16, RZ, 0x4 ;  /* 0x000000100e0a7211 */ /* 0x000fe200078f20ff */
[----:B------:R-:W-:Y:S01]  /*25f0*/  IMAD.SHL.U32 R14, R18, 0x20, RZ ;  /* 0x00000020120e7824 */ /* 0x000fe200078e00ff */
[CC--:B------:R-:W-:Y:S01]  /*2600*/  LEA.HI R11, R13.reuse, R0.reuse, RZ, 0x3 ;  /* 0x000000000d0b7211 */ /* 0x0c0fe200078f18ff */
[----:B------:R-:W-:Y:S01]  /*2610*/  IMAD.MOV.U32 R123, RZ, RZ, c[0x0][0x1e0] ;  /* 0x00007800ff7b7624 */ /* 0x000fe200078e00ff */
[----:B------:R-:W-:Y:S01]  /*2620*/  LEA.HI R16, R13, R0, RZ, 0x6 ;  /* 0x000000000d107211 */ /* 0x000fe200078f30ff */
[----:B------:R-:W-:Y:S01]  /*2630*/  IMAD.WIDE.U32 R70, R110, c[0x0][0x280], R2 ;  /* 0x0000a0006e467a25 */ /* 0x000fe200078e0002 */
[----:B------:R-:W-:-:S02]  /*2640*/  SHF.R.S32.HI R0, RZ, 0x4, R10 ;  /* 0x00000004ff007819 */ /* 0x000fc4000001140a */
[----:B------:R-:W-:Y:S01]  /*2650*/  SHF.R.S32.HI R13, RZ, 0x4, R15 ;  /* 0x00000004ff0d7819 */ /* 0x000fe2000001140f */
[----:B------:R-:W-:Y:S01]  /*2660*/  IMAD.WIDE.U32 R76, R110, c[0x0][0x290], R8 ;  /* 0x0000a4006e4c7a25 */ /* 0x000fe200078e0008 */
[----:B------:R-:W-:Y:S02]  /*2670*/  LEA.HI.SX32 R10, R12, R0, 0x1d ;  /* 0x000000000c0a7211 */ /* 0x000fe400078feaff */
[----:B------:R-:W-:Y:S01]  /*2680*/  LEA.HI.SX32 R0, R11, R13, 0x1d ;  /* 0x0000000d0b007211 */ /* 0x000fe200078feaff */
[----:B------:R-:W-:Y:S01]  /*2690*/  IMAD.WIDE.U32 R74, R110, c[0x0][0x280], R6 ;  /* 0x0000a0006e4a7a25 */ /* 0x000fe200078e0006 */
[----:B------:R-:W-:Y:S02]  /*26a0*/  LOP3.LUT R19, R14, 0x7ffff800, RZ, 0xc0, !PT ;  /* 0x7ffff8000e137812 */ /* 0x000fe400078ec0ff */
[----:B------:R-:W-:Y:S01]  /*26b0*/  SHF.R.S32.HI R14, RZ, 0x1f, R0 ;  /* 0x0000001fff0e7819 */ /* 0x000fe20000011400 */
[----:B------:R-:W-:Y:S01]  /*26c0*/  IMAD.SHL.U32 R65, R10, 0x8, RZ ;  /* 0x000000080a417824 */ /* 0x000fe200078e00ff */
[----:B------:R-:W-:Y:S01]  /*26d0*/  SHF.R.S32.HI R13, RZ, 0x1f, R10 ;  /* 0x0000001fff0d7819 */ /* 0x000fe2000001140a */
[----:B------:R-:W-:Y:S01]  /*26e0*/  IMAD.WIDE.U32 R72, R110, c[0x0][0x290], R4 ;  /* 0x0000a4006e487a25 */ /* 0x000fe200078e0004 */
[----:B------:R-:W-:-:S02]  /*26f0*/  LOP3.LUT R15, R111, 0x38, R12, 0xf8, !PT ;  /* 0x000000386f0f7812 */ /* 0x000fc400078ef80c */
[----:B------:R-:W-:Y:S01]  /*2700*/  LEA.HI R14, R14, R0, RZ, 0x3 ;  /* 0x000000000e0e7211 */ /* 0x000fe200078f18ff */
[----:B------:R-:W-:Y:S01]  /*2710*/  IMAD.IADD R98, R83, 0x1, R22 ;  /* 0x0000000153627824 */ /* 0x000fe200078e0216 */
[----:B------:R-:W-:Y:S01]  /*2720*/  LEA.HI R13, R13, R10, RZ, 0x3 ;  /* 0x0000000a0d0d7211 */ /* 0x000fe200078f18ff */
[----:B------:R-:W-:Y:S01]  /*2730*/  IMAD.IADD R97, R81, 0x1, R21 ;  /* 0x0000000151617824 */ /* 0x000fe200078e0215 */
[----:B------:R-:W-:Y:S01]  /*2740*/  LOP3.LUT R17, R15, R131, RZ, 0x3c, !PT ;  /* 0x000000830f117212 */ /* 0x000fe200078e3cff */
[----:B------:R-:W-:Y:S01]  /*2750*/  IMAD.SHL.U32 R15, R16, 0x20, RZ ;  /* 0x00000020100f7824 */ /* 0x000fe200078e00ff */
[----:B------:R-:W-:Y:S01]  /*2760*/  SHF.L.U32 R66, R0, 0x3, RZ ;  /* 0x0000000300427819 */ /* 0x000fe200000006ff */
[----:B------:R-:W-:Y:S01]  /*2770*/  IMAD.SHL.U32 R14, R14, 0x100, RZ ;  /* 0x000001000e0e7824 */ /* 0x000fe200078e00ff */
[----:B------:R-:W-:Y:S01]  /*2780*/  LOP3.LUT R10, R111, 0x38, R65, 0xf8, !PT ;  /* 0x000000386f0a7812 */ /* 0x000fe200078ef841 */
[----:B------:R-:W-:Y:S01]  /*2790*/  IMAD.SHL.U32 R13, R13, 0x100, RZ ;  /* 0x000001000d0d7824 */ /* 0x000fe200078e00ff */
[----:B------:R-:W-:-:S02]  /*27a0*/  LOP3.LUT R0, R111, 0x38, R66, 0xf8, !PT ;  /* 0x000000386f007812 */ /* 0x000fc400078ef842 */
[----:B------:R-:W-:Y:S02]  /*27b0*/  LOP3.LUT R18, R15, 0x7ffff800, RZ, 0xc0, !PT ;  /* 0x7ffff8000f127812 */ /* 0x000fe400078ec0ff */
[-C--:B------:R-:W-:Y:S02]  /*27c0*/  LOP3.LUT R15, R10, R131.reuse, RZ, 0x3c, !PT ;  /* 0x000000830a0f7212 */ /* 0x080fe400078e3cff */
[----:B------:R-:W-:Y:S02]  /*27d0*/  LOP3.LUT R0, R0, R131, RZ, 0x3c, !PT ;  /* 0x0000008300007212 */ /* 0x000fe400078e3cff */
[----:B------:R-:W-:Y:S02]  /*27e0*/  LOP3.LUT R10, R14, 0x7ffff800, RZ, 0xc0, !PT ;  /* 0x7ffff8000e0a7812 */ /* 0x000fe400078ec0ff */
[----:B------:R-:W-:Y:S02]  /*27f0*/  LOP3.LUT R13, R13, 0x7ffff800, RZ, 0xc0, !PT ;  /* 0x7ffff8000d0d7812 */ /* 0x000fe400078ec0ff */
[----:B------:R-:W-:-:S02]  /*2800*/  LOP3.LUT R16, R111, 0x38, R11, 0xf8, !PT ;  /* 0x000000386f107812 */ /* 0x000fc400078ef80b */
[--C-:B------:R-:W-:Y:S01]  /*2810*/  IADD3 R14, R0, R10, R114.reuse ;  /* 0x0000000a000e7210 */ /* 0x100fe20007ffe072 */
[C---:B------:R-:W-:Y:S01]  /*2820*/  IMAD R0, R20.reuse, c[0x0][0x290], RZ ;  /* 0x0000a40014007a24 */ /* 0x040fe200078e02ff */
[----:B------:R-:W-:Y:S01]  /*2830*/  IADD3 R15, R15, R13, R114 ;  /* 0x0000000d0f0f7210 */ /* 0x000fe20007ffe072 */
[----:B------:R-:W-:Y:S01]  /*2840*/  IMAD R13, R20, c[0x0][0x280], RZ ;  /* 0x0000a000140d7a24 */ /* 0x000fe200078e02ff */
[----:B------:R-:W-:Y:S01]  /*2850*/  LOP3.LUT R16, R16, R131, RZ, 0x3c, !PT ;  /* 0x0000008310107212 */ /* 0x000fe200078e3cff */
[C---:B------:R-:W-:Y:S01]  /*2860*/  IMAD R10, R110.reuse, c[0x0][0x294], R0 ;  /* 0x0000a5006e0a7a24 */ /* 0x040fe200078e0200 */
[--C-:B------:R-:W-:Y:S01]  /*2870*/  IADD3 R17, R17, R19, R114.reuse ;  /* 0x0000001311117210 */ /* 0x100fe20007ffe072 */
[----:B------:R-:W-:Y:S01]  /*2880*/  IMAD R0, R110, c[0x0][0x284], R13 ;  /* 0x0000a1006e007a24 */ /* 0x000fe200078e020d */
[----:B------:R-:W-:Y:S01]  /*2890*/  IADD3 R16, R16, R18, R114 ;  /* 0x0000001210107210 */ /* 0x000fe20007ffe072 */
[----:B------:R-:W-:Y:S01]  /*28a0*/  IMAD.IADD R96, R77, 0x1, R10 ;  /* 0x000000014d607824 */ /* 0x000fe200078e020a */
[----:B------:R-:W-:Y:S01]  /*28b0*/  LOP3.LUT R84, R12, 0xfffffff8, RZ, 0xc0, !PT ;  /* 0xfffffff80c547812 */ /* 0x000fe200078ec0ff */
[----:B------:R-:W-:Y:S01]  /*28c0*/  IMAD.IADD R94, R10, 0x1, R73 ;  /* 0x000000010a5e7824 */ /* 0x000fe200078e0249 */
[----:B------:R-:W-:Y:S01]  /*28d0*/  LOP3.LUT R67, R11, 0xfffffff8, RZ, 0xc0, !PT ;  /* 0xfffffff80b437812 */ /* 0x000fe200078ec0ff */
[----:B------:R-:W-:Y:S01]  /*28e0*/  IMAD.IADD R95, R75, 0x1, R0 ;  /* 0x000000014b5f7824 */ /* 0x000fe200078e0200 */
[CC--:B------:R-:W-:Y:S01]  /*28f0*/  SHF.L.U64.HI R117, R121.reuse, R119.reuse, c[0x0][0x294] ;  /* 0x0000a50079757619 */ /* 0x0c0fe20000010277 */
[----:B------:R-:W-:Y:S01]  /*2900*/  IMAD.SHL.U32 R121, R121, 0x20, RZ ;  /* 0x0000002079797824 */ /* 0x000fe200078e00ff */
[CC--:B------:R-:W-:Y:S01]  /*2910*/  SHF.L.U64.HI R118, R122.reuse, R119.reuse, c[0x0][0x284] ;  /* 0x0000a1007a767619 */ /* 0x0c0fe20000010277 */
[----:B------:R-:W-:Y:S01]  /*2920*/  IMAD.SHL.U32 R90, R17, 0x2, RZ ;  /* 0x00000002115a7824 */ /* 0x000fe200078e00ff */
[C---:B------:R-:W-:Y:S01]  /*2930*/  SHF.L.U64.HI R119, R123.reuse, R119, c[0x0][0x1e4] ;  /* 0x000079007b777619 */ /* 0x040fe20000010277 */
[----:B------:R-:W-:Y:S01]  /*2940*/  IMAD.SHL.U32 R123, R123, 0x20, RZ ;  /* 0x000000207b7b7824 */ /* 0x000fe200078e00ff */
[----:B------:R-:W-:Y:S01]  /*2950*/  SHF.L.U32 R122, R122, 0x5, RZ ;  /* 0x000000057a7a7819 */ /* 0x000fe200000006ff */
[----:B------:R-:W-:Y:S01]  /*2960*/  IMAD.SHL.U32 R89, R16, 0x2, RZ ;  /* 0x0000000210597824 */ /* 0x000fe200078e00ff */
[----:B------:R-:W-:Y:S01]  /*2970*/  IADD3 R91, R0, R71, RZ ;  /* 0x00000047005b7210 */ /* 0x000fe20007ffe0ff */
[----:B------:R-:W-:Y:S01]  /*2980*/  IMAD.SHL.U32 R86, R15, 0x2, RZ ;  /* 0x000000020f567824 */ /* 0x000fe200078e00ff */
[----:B------:R-:W-:Y:S01]  /*2990*/  SHF.R.S32.HI R93, RZ, 0x1f, R84 ;  /* 0x0000001fff5d7819 */ /* 0x000fe20000011454 */
[----:B------:R-:W-:Y:S01]  /*29a0*/  IMAD.SHL.U32 R85, R14, 0x2, RZ ;  /* 0x000000020e557824 */ /* 0x000fe200078e00ff */
[----:B------:R-:W-:-:S02]  /*29b0*/  SHF.R.S32.HI R92, RZ, 0x1f, R67 ;  /* 0x0000001fff5c7819 */ /* 0x000fc40000011443 */
[----:B------:R-:W-:Y:S02]  /*29c0*/  SHF.R.S32.HI R88, RZ, 0x1f, R65 ;  /* 0x0000001fff587819 */ /* 0x000fe40000011441 */
[----:B------:R-:W-:Y:S02]  /*29d0*/  SHF.R.S32.HI R87, RZ, 0x1f, R66 ;  /* 0x0000001fff577819 */ /* 0x000fe40000011442 */
.L_x_158:
[-C--:B------:R-:W-:Y:S01]  /*29e0*/  IMAD R0, R119, R46.reuse, RZ ;  /* 0x0000002e77007224 */ /* 0x080fe200078e02ff */
[----:B------:R-:W-:Y:S01]  /*29f0*/  SHF.R.S32.HI R60, RZ, 0x1f, R46 ;  /* 0x0000001fff3c7819 */ /* 0x000fe2000001142e */
[----:B------:R-:W-:Y:S01]  /*2a00*/  IMAD.WIDE.U32 R10, R123, R46, RZ ;  /* 0x0000002e7b0a7225 */ /* 0x000fe200078e00ff */
[----:B------:R-:W-:Y:S04]  /*2a10*/  DEPBAR.LE SB0, 0x0 ;  /* 0x000080000000791a */ /* 0x000fe80000000000 */
[----:B------:R-:W-:Y:S01]  /*2a20*/  WARPSYNC 0xffffffff ;  /* 0xffffffff00007948 */ /* 0x000fe20003800000 */
[----:B------:R-:W-:Y:S01]  /*2a30*/  BAR.SYNC.DEFER_BLOCKING 0x0 ;  /* 0x0000000000007b1d */ /* 0x000fe20000010000 */
[----:B------:R-:W-:Y:S01]  /*2a40*/  ISETP.GE.AND P1, PT, R125, 0x1, PT ;  /* 0x000000017d00780c */ /* 0x000fe20003f26270 */
[----:B------:R-:W-:Y:S01]  /*2a50*/  IMAD R2, R60, R123, R0 ;  /* 0x0000007b3c027224 */ /* 0x000fe200078e0200 */
[----:B------:R-:W-:Y:S03]  /*2a60*/  IADD3 R0, P0, R101, R10, RZ ;  /* 0x0000000a65007210 */ /* 0x000fe60007f1e0ff */
[----:B------:R-:W-:Y:S04]  /*2a70*/  IMAD.IADD R13, R11, 0x1, R2 ;  /* 0x000000010b0d7824 */ /* 0x000fe800078e0202 */
[----:B------:R-:W-:Y:S01]  /*2a80*/  IMAD.X R2, R13, 0x1, R100, P0 ;  /* 0x000000010d027824 */ /* 0x000fe200000e0664 */
[C---:B------:R-:W-:Y:S04]  /*2a90*/  LEA R36, P0, R0.reuse, c[0x0][0x1c8], 0x1 ;  /* 0x0000720000247a11 */ /* 0x040fe800078008ff */
[----:B------:R-:W-:Y:S01]  /*2aa0*/  LEA.HI.X R37, R0, c[0x0][0x1cc], R2, 0x1, P0 ;  /* 0x0000730000257a11 */ /* 0x000fe200000f0c02 */
[----:B------:R-:W-:Y:S01]  /*2ab0*/  BSSY B1, `(.L_x_140) ;  /* 0x0000266000017945 */ /* 0x000fe20003800000 */
[----:B-1----:R-:W-:-:S05]  /*2ac0*/  @!P1 BRA `(.L_x_141) ;  /* 0x000024f000009947 */ /* 0x002fca0003800000 */
[-C--:B------:R-:W-:Y:S01]  /*2ad0*/  IMAD R2, R118, R46.reuse, RZ ;  /* 0x0000002e76027224 */ /* 0x080fe200078e02ff */
[----:B------:R-:W-:Y:S01]  /*2ae0*/  ISETP.NE.AND P1, PT, R99, RZ, PT ;  /* 0x000000ff6300720c */ /* 0x000fe20003f25270 */
[-C--:B------:R-:W-:Y:S02]  /*2af0*/  IMAD R0, R117, R46.reuse, RZ ;  /* 0x0000002e75007224 */ /* 0x080fe400078e02ff */
[----:B------:R-:W-:Y:S02]  /*2b00*/  IMAD R4, R46, -0x20, R64 ;  /* 0xffffffe02e047824 */ /* 0x000fe400078e0240 */
[-C--:B------:R-:W-:Y:S04]  /*2b10*/  IMAD.WIDE.U32 R8, R122, R46.reuse, RZ ;  /* 0x0000002e7a087225 */ /* 0x080fe800078e00ff */
[----:B------:R-:W-:Y:S04]  /*2b20*/  IMAD.WIDE.U32 R14, R121, R46, RZ ;  /* 0x0000002e790e7225 */ /* 0x000fe800078e00ff */
[C---:B------:R-:W-:Y:S02]  /*2b30*/  IMAD R3, R60.reuse, R122, R2 ;  /* 0x0000007a3c037224 */ /* 0x040fe400078e0202 */
[----:B------:R-:W-:Y:S01]  /*2b40*/  IMAD R2, R60, R121, R0 ;  /* 0x000000793c027224 */ /* 0x000fe200078e0200 */
[----:B------:R-:W-:Y:S02]  /*2b50*/  IMNMX R0, R4, 0x20, PT ;  /* 0x0000002004007817 */ /* 0x000fe40003800200 */
[----:B------:R-:W-:Y:S02]  /*2b60*/  IADD3 R22, R9, R3, RZ ;  /* 0x0000000309167210 */ /* 0x000fe40007ffe0ff */
[----:B------:R-:W-:Y:S01]  /*2b70*/  IADD3 R23, R15, R2, RZ ;  /* 0x000000020f177210 */ /* 0x000fe20007ffe0ff */
[----:B------:R-:W-:-:S05]  /*2b80*/  @!P1 BRA `(.L_x_142) ;  /* 0x0000124000009947 */ /* 0x000fca0003800000 */
[----:B------:R-:W-:Y:S01]  /*2b90*/  ISETP.GE.AND P1, PT, R193, R0, PT ;  /* 0x00000000c100720c */ /* 0x000fe20003f26270 */
[----:B------:R-:W-:Y:S01]  /*2ba0*/  BSSY B0, `(.L_x_143) ;  /* 0x000002a000007945 */ /* 0x000fe20003800000 */
[----:B------:R-:W-:Y:S01]  /*2bb0*/  CS2R R16, SRZ ;  /* 0x0000000000107805 */ /* 0x000fe2000001ff00 */
[----:B------:R-:W-:Y:S01]  /*2bc0*/  CS2R R12, SRZ ;  /* 0x00000000000c7805 */ /* 0x000fe2000001ff00 */
[----:B------:R-:W-:Y:S01]  /*2bd0*/  CS2R R6, SRZ ;  /* 0x0000000000067805 */ /* 0x000fe2000001ff00 */
[----:B------:R-:W-:Y:S01]  /*2be0*/  CS2R R2, SRZ ;  /* 0x0000000000027805 */ /* 0x000fe2000001ff00 */
[----:B------:R-:W-:Y:S01]  /*2bf0*/  CS2R R30, SRZ ;  /* 0x00000000001e7805 */ /* 0x000fe2000001ff00 */
[----:B------:R-:W-:Y:S01]  /*2c00*/  CS2R R28, SRZ ;  /* 0x00000000001c7805 */ /* 0x000fe2000001ff00 */
[----:B------:R-:W-:Y:S01]  /*2c10*/  CS2R R26, SRZ ;  /* 0x00000000001a7805 */ /* 0x000fe2000001ff00 */
[----:B------:R-:W-:Y:S04]  /*2c20*/  CS2R R20, SRZ ;  /* 0x0000000000147805 */ /* 0x000fe8000001ff00 */
[----:B------:R-:W-:-:S05]  /*2c30*/  @P1 BRA `(.L_x_144) ;  /* 0x0000020000001947 */ /* 0x000fca0003800000 */
[----:B------:R-:W-:Y:S01]  /*2c40*/  IADD3 R0, P0, R70, R8, RZ ;  /* 0x0000000846007210 */ /* 0x000fe20007f1e0ff */
[----:B------:R-:W-:Y:S01]  /*2c50*/  CS2R R20, SRZ ;  /* 0x0000000000147805 */ /* 0x000fe2000001ff00 */
[----:B------:R-:W-:Y:S01]  /*2c60*/  CS2R R6, SRZ ;  /* 0x0000000000067805 */ /* 0x000fe2000001ff00 */
[----:B------:R-:W-:Y:S01]  /*2c70*/  CS2R R26, SRZ ;  /* 0x00000000001a7805 */ /* 0x000fe2000001ff00 */
[----:B------:R-:W-:Y:S01]  /*2c80*/  CS2R R12, SRZ ;  /* 0x00000000000c7805 */ /* 0x000fe2000001ff00 */
[----:B------:R-:W-:Y:S01]  /*2c90*/  IMAD.X R3, R22, 0x1, R91, P0 ;  /* 0x0000000116037824 */ /* 0x000fe200000e065b */
[----:B------:R-:W-:Y:S01]  /*2ca0*/  IADD3 R2, P0, R72, R14, RZ ;  /* 0x0000000e48027210 */ /* 0x000fe20007f1e0ff */
[----:B------:R-:W-:Y:S01]  /*2cb0*/  CS2R R28, SRZ ;  /* 0x00000000001c7805 */ /* 0x000fe2000001ff00 */
[----:B------:R-:W-:Y:S01]  /*2cc0*/  CS2R R16, SRZ ;  /* 0x0000000000107805 */ /* 0x000fe2000001ff00 */
[----:B------:R-:W-:Y:S02]  /*2cd0*/  CS2R R30, SRZ ;  /* 0x00000000001e7805 */ /* 0x000fe4000001ff00 */
[----:B------:R-:W-:Y:S01]  /*2ce0*/  IMAD.X R5, R23, 0x1, R94, P0 ;  /* 0x0000000117057824 */ /* 0x000fe200000e065e */
[C---:B------:R-:W-:Y:S04]  /*2cf0*/  LEA R8, P0, R0.reuse, c[0x0][0x270], 0x1 ;  /* 0x00009c0000087a11 */ /* 0x040fe800078008ff */
[----:B------:R-:W-:Y:S02]  /*2d00*/  LEA.HI.X R9, R0, c[0x0][0x274], R3, 0x1, P0 ;  /* 0x00009d0000097a11 */ /* 0x000fe400000f0c03 */
[C---:B------:R-:W-:Y:S04]  /*2d10*/  LEA R4, P0, R2.reuse, c[0x0][0x288], 0x1 ;  /* 0x0000a20002047a11 */ /* 0x040fe800078008ff */
[----:B------:R-:W-:Y:S02]  /*2d20*/  LEA.HI.X R5, R2, c[0x0][0x28c], R5, 0x1, P0 ;  /* 0x0000a30002057a11 */ /* 0x000fe400000f0c05 */
[----:B------:R-:W-:Y:S01]  /*2d30*/  ISETP.GE.AND P0, PT, R138, c[0x0][0x27c], PT ;  /* 0x00009f008a007a0c */ /* 0x000fe20003f06270 */
[----:B------:R-:W-:Y:S11]  /*2d40*/  CS2R R2, SRZ ;  /* 0x0000000000027805 */ /* 0x000ff6000001ff00 */
[----:B------:R-:W-:Y:S01]  /*2d50*/  @!UPT UIADD3 URZ, URZ, URZ, URZ ;  /* 0x0000003f3f3ff290 */ /* 0x000fe2000fffe03f */
[----:B------:R1:W5:Y:S04]  /*2d60*/  @!P0 LDG.E.64 R2, [R8.64] ;  /* 0x0000000608028981 */ /* 0x000368000c1e1b00 */
[----:B------:R1:W5:Y:S01]  /*2d70*/  @!P0 LDG.E.64 R20, [R4.64] ;  /* 0x0000000604148981 */ /* 0x000362000c1e1b00 */
[----:B------:R-:W-:Y:S11]  /*2d80*/  ISETP.GE.AND P0, PT, R142, c[0x0][0x27c], PT ;  /* 0x00009f008e007a0c */ /* 0x000ff60003f06270 */
[----:B------:R-:W-:Y:S02]  /*2d90*/  @!UPT UIADD3 URZ, URZ, URZ, URZ ;  /* 0x0000003f3f3ff290 */ /* 0x000fe4000fffe03f */
[----:B------:R1:W5:Y:S04]  /*2da0*/  @!P0 LDG.E.64 R6, [R8.64+0x40] ;  /* 0x0000400608068981 */ /* 0x000368000c1e1b00 */
[----:B------:R1:W5:Y:S01]  /*2db0*/  @!P0 LDG.E.64 R26, [R4.64+0x40] ;  /* 0x00004006041a8981 */ /* 0x000362000c1e1b00 */
[----:B------:R-:W-:Y:S11]  /*2dc0*/  ISETP.GE.AND P0, PT, R140, c[0x0][0x27c], PT ;  /* 0x00009f008c007a0c */ /* 0x000ff60003f06270 */
[----:B------:R-:W-:Y:S02]  /*2dd0*/  @!UPT UIADD3 URZ, URZ, URZ, URZ ;  /* 0x0000003f3f3ff290 */ /* 0x000fe4000fffe03f */
[----:B------:R1:W5:Y:S04]  /*2de0*/  @!P0 LDG.E.64 R12, [R8.64+0x80] ;  /* 0x00008006080c8981 */ /* 0x000368000c1e1b00 */
[----:B------:R1:W5:Y:S01]  /*2df0*/  @!P0 LDG.E.64 R28, [R4.64+0x80] ;  /* 0x00008006041c8981 */ /* 0x000362000c1e1b00 */
[----:B------:R-:W-:Y:S11]  /*2e00*/  ISETP.GE.AND P0, PT, R141, c[0x0][0x27c], PT ;  /* 0x00009f008d007a0c */ /* 0x000ff60003f06270 */
[----:B------:R-:W-:Y:S02]  /*2e10*/  @!UPT UIADD3 URZ, URZ, URZ, URZ ;  /* 0x0000003f3f3ff290 */ /* 0x000fe4000fffe03f */
[----:B------:R1:W5:Y:S04]  /*2e20*/  @!P0 LDG.E.64 R16, [R8.64+0xc0] ;  /* 0x0000c00608108981 */ /* 0x000368000c1e1b00 */
[----:B------:R1:W5:Y:S02]  /*2e30*/  @!P0 LDG.E.64 R30, [R4.64+0xc0] ;  /* 0x0000c006041e8981 */ /* 0x000364000c1e1b00 */
.L_x_144:
[----:B------:R-:W-:Y:S05]  /*2e40*/  BSYNC B0 ;  /* 0x0000000000007941 */ /* 0x000fea0003800000 */
.L_x_143:
[----:B------:R-:W-:-:S05]  /*2e50*/  @P1 BRA `(.L_x_145) ;  /* 0x000022b000001947 */ /* 0x000fca0003800000 */
[----:B------:R-:W-:Y:S01]  /*2e60*/  ISETP.GE.AND P0, PT, R132, c[0x0][0x1d4], PT ;  /* 0x0000750084007a0c */ /* 0x000fe20003f06270 */
[----:B-1---5:R-:W-:Y:S01]  /*2e70*/  IMAD.MOV.U32 R8, RZ, RZ, R16 ;  /* 0x000000ffff087224 */ /* 0x022fe200078e0010 */
[----:B------:R-:W-:Y:S01]  /*2e80*/  MOV R0, R13 ;  /* 0x0000000d00007202 */ /* 0x000fe20000000f00 */
[----:B------:R-:W-:Y:S01]  /*2e90*/  IMAD.MOV.U32 R5, RZ, RZ, R17 ;  /* 0x000000ffff057224 */ /* 0x000fe200078e0011 */
[----:B------:R-:W-:Y:S01]  /*2ea0*/  BSSY B0, `(.L_x_146) ;  /* 0x0000048000007945 */ /* 0x000fe20003800000 */
[----:B------:R-:W-:Y:S03]  /*2eb0*/  IMAD.MOV.U32 R4, RZ, RZ, R12 ;  /* 0x000000ffff047224 */ /* 0x000fe600078e000c */
[----:B------:R-:W-:Y:S01]  /*2ec0*/  PRMT R19, R5, 0x5410, R8 ;  /* 0x0000541005137816 */ /* 0x000fe20000000008 */
[----:B------:R-:W-:Y:S01]  /*2ed0*/  IMAD.MOV.U32 R5, RZ, RZ, R31 ;  /* 0x000000ffff057224 */ /* 0x000fe200078e001f */
[----:B------:R-:W-:Y:S01]  /*2ee0*/  PRMT R18, R0, 0x5410, R4 ;  /* 0x0000541000127816 */ /* 0x000fe20000000004 */
[----:B------:R-:W-:Y:S01]  /*2ef0*/  IMAD.MOV.U32 R4, RZ, RZ, R6 ;  /* 0x000000ffff047224 */ /* 0x000fe200078e0006 */
[----:B------:R-:W-:Y:S01]  /*2f00*/  MOV R8, R30 ;  /* 0x0000001e00087202 */ /* 0x000fe20000000f00 */
[----:B------:R-:W-:Y:S03]  /*2f10*/  IMAD.MOV.U32 R0, RZ, RZ, R7 ;  /* 0x000000ffff007224 */ /* 0x000fe600078e0007 */
[----:B------:R-:W-:Y:S01]  /*2f20*/  PRMT R34, R8, 0x5410, R5 ;  /* 0x0000541008227816 */ /* 0x000fe20000000005 */
[----:B------:R-:W-:Y:S01]  /*2f30*/  IMAD.MOV.U32 R8, RZ, RZ, R28 ;  /* 0x000000ffff087224 */ /* 0x000fe200078e001c */
[----:B------:R-:W-:Y:S01]  /*2f40*/  PRMT R15, R0, 0x5410, R4 ;  /* 0x00005410000f7816 */ /* 0x000fe20000000004 */
[----:B------:R-:W-:Y:S01]  /*2f50*/  IMAD.MOV.U32 R4, RZ, RZ, R26 ;  /* 0x000000ffff047224 */ /* 0x000fe200078e001a */
[----:B------:R-:W-:Y:S02]  /*2f60*/  MOV R5, R29 ;  /* 0x0000001d00057202 */ /* 0x000fe40000000f00 */
[----:B------:R-:W-:Y:S02]  /*2f70*/  MOV R0, R27 ;  /* 0x0000001b00007202 */ /* 0x000fe40000000f00 */
[----:B------:R-:W-:Y:S02]  /*2f80*/  PRMT R33, R8, 0x5410, R5 ;  /* 0x0000541008217816 */ /* 0x000fe40000000005 */
[----:B------:R-:W-:Y:S01]  /*2f90*/  PRMT R32, R4, 0x5410, R0 ;  /* 0x0000541004207816 */ /* 0x000fe20000000000 */
[----:B------:R-:W-:-:S05]  /*2fa0*/  @P0 BRA `(.L_x_147) ;  /* 0x0000037000000947 */ /* 0x000fca0003800000 */
[----:B------:R-:W-:Y:S01]  /*2fb0*/  ISETP.GE.AND P0, PT, R138, c[0x0][0x27c], PT ;  /* 0x00009f008a007a0c */ /* 0x000fe20003f06270 */
[----:B------:R-:W1:Y:S01]  /*2fc0*/  LDS.128 R8, [R185+0xc080] ;  /* 0x00c08000b9087984 */ /* 0x000e620000000c00 */
[----:B------:R-:W-:Y:S01]  /*2fd0*/  MOV R4, R2 ;  /* 0x0000000200047202 */ /* 0x000fe20000000f00 */
[----:B------:R-:W-:Y:S02]  /*2fe0*/  IMAD.MOV.U32 R22, RZ, RZ, R20 ;  /* 0x000000ffff167224 */ /* 0x000fe400078e0014 */
[--C-:B------:R-:W-:Y:S08]  /*2ff0*/  IMAD.MOV.U32 R23, RZ, RZ, R21.reuse ;  /* 0x000000ffff177224 */ /* 0x100ff000078e0015 */
[----:B------:R-:W-:Y:S02]  /*3000*/  @!P0 SHF.R.U64 R20, R20, 0x10, R21 ;  /* 0x0000001014148819 */ /* 0x000fe40000001215 */
[--C-:B------:R-:W-:Y:S01]  /*3010*/  @!P0 SHF.R.U64 R5, R2, 0x10, R3.reuse ;  /* 0x0000001002058819 */ /* 0x100fe20000001203 */
[----:B------:R-:W-:Y:S01]  /*3020*/  IMAD.MOV.U32 R2, RZ, RZ, R3 ;  /* 0x000000ffff027224 */ /* 0x000fe200078e0003 */
[----:B------:R-:W-:Y:S02]  /*3030*/  @!P0 SHF.R.U32.HI R14, RZ, 0x10, R21 ;  /* 0x00000010ff0e8819 */ /* 0x000fe40000011615 */
[----:B------:R-:W-:Y:S02]  /*3040*/  @!P0 SHF.R.U32.HI R0, RZ, 0x10, R3 ;  /* 0x00000010ff008819 */ /* 0x000fe40000011603 */
[----:B------:R-:W-:Y:S02]  /*3050*/  @!P0 PRMT R22, R22, 0x5410, R20 ;  /* 0x0000541016168816 */ /* 0x000fe40000000014 */
[----:B------:R-:W-:Y:S02]  /*3060*/  @!P0 PRMT R4, R4, 0x5410, R5 ;  /* 0x0000541004048816 */ /* 0x000fe40000000005 */
[----:B------:R-:W-:Y:S01]  /*3070*/  @!P0 PRMT R24, R23, 0x5410, R14 ;  /* 0x0000541017188816 */ /* 0x000fe2000000000e */
[----:B------:R-:W-:Y:S01]  /*3080*/  @!P0 IMAD.U32 R5, R22, 0x10000, RZ ;  /* 0x0001000016058824 */ /* 0x000fe200078e00ff */
[----:B------:R-:W-:Y:S02]  /*3090*/  @!P0 PRMT R14, R2, 0x5410, R0 ;  /* 0x00005410020e8816 */ /* 0x000fe40000000000 */
[----:B------:R-:W-:Y:S02]  /*30a0*/  @!P0 SHF.L.U32 R3, R4, 0x10, RZ ;  /* 0x0000001004038819 */ /* 0x000fe400000006ff */
[----:B------:R-:W-:Y:S02]  /*30b0*/  @!P0 LOP3.LUT R21, R22, 0xffff0000, RZ, 0xc0, !PT ;  /* 0xffff000016158812 */ /* 0x000fe400078ec0ff */
[----:B------:R-:W-:Y:S01]  /*30c0*/  @!P0 LOP3.LUT R4, R4, 0xffff0000, RZ, 0xc0, !PT ;  /* 0xffff000004048812 */ /* 0x000fe200078ec0ff */
[C---:B-1----:R-:W-:Y:S01]  /*30d0*/  @!P0 IMAD.U32 R20, R8.reuse, 0x10000, RZ ;  /* 0x0001000008148824 */ /* 0x042fe200078e00ff */
[----:B------:R-:W-:Y:S02]  /*30e0*/  @!P0 LOP3.LUT R0, R8, 0xffff0000, RZ, 0xc0, !PT ;  /* 0xffff000008008812 */ /* 0x000fe400078ec0ff */
[C---:B------:R-:W-:Y:S02]  /*30f0*/  @!P0 LOP3.LUT R2, R9.reuse, 0xffff0000, RZ, 0xc0, !PT ;  /* 0xffff000009028812 */ /* 0x040fe400078ec0ff */
[----:B------:R-:W-:Y:S01]  /*3100*/  @!P0 SHF.L.U32 R22, R9, 0x10, RZ ;  /* 0x0000001009168819 */ /* 0x000fe200000006ff */
[C---:B------:R-:W-:Y:S02]  /*3110*/  @!P0 FMUL.FTZ R23, R0.reuse, R5 ;  /* 0x0000000500178220 */ /* 0x040fe40000410000 */
[----:B------:R-:W-:Y:S02]  /*3120*/  @!P0 FMUL.FTZ R0, R0, R3 ;  /* 0x0000000300008220 */ /* 0x000fe40000410000 */
[----:B------:R-:W-:Y:S02]  /*3130*/  @!P0 FMUL.FTZ R25, R2, R21 ;  /* 0x0000001502198220 */ /* 0x000fe40000410000 */
[----:B------:R-:W-:Y:S01]  /*3140*/  @!P0 FFMA.FTZ R40, R20, R3, -R23 ;  /* 0x0000000314288223 */ /* 0x000fe20000010817 */
[C---:B------:R-:W-:Y:S01]  /*3150*/  @!P0 LOP3.LUT R3, R10.reuse, 0xffff0000, RZ, 0xc0, !PT ;  /* 0xffff00000a038812 */ /* 0x040fe200078ec0ff */
[----:B------:R-:W-:Y:S01]  /*3160*/  @!P0 FFMA.FTZ R0, R5, R20, R0 ;  /* 0x0000001405008223 */ /* 0x000fe20000010000 */
[----:B------:R-:W-:Y:S01]  /*3170*/  @!P0 SHF.L.U32 R23, R10, 0x10, RZ ;  /* 0x000000100a178819 */ /* 0x000fe200000006ff */
[C---:B------:R-:W-:Y:S01]  /*3180*/  @!P0 IMAD.U32 R20, R24.reuse, 0x10000, RZ ;  /* 0x0001000018148824 */ /* 0x040fe200078e00ff */
[----:B------:R-:W-:Y:S01]  /*3190*/  @!P0 LOP3.LUT R24, R24, 0xffff0000, RZ, 0xc0, !PT ;  /* 0xffff000018188812 */ /* 0x000fe200078ec0ff */
[C---:B------:R-:W-:Y:S01]  /*31a0*/  @!P0 IMAD.U32 R5, R14.reuse, 0x10000, RZ ;  /* 0x000100000e058824 */ /* 0x040fe200078e00ff */
[----:B------:R-:W-:Y:S01]  /*31b0*/  @!P0 LOP3.LUT R14, R14, 0xffff0000, RZ, 0xc0, !PT ;  /* 0xffff00000e0e8812 */ /* 0x000fe200078ec0ff */
[-C--:B------:R-:W-:Y:S02]  /*31c0*/  @!P0 FMUL.FTZ R2, R2, R4.reuse ;  /* 0x0000000402028220 */ /* 0x080fe40000410000 */
[----:B------:R-:W-:Y:S01]  /*31d0*/  @!P0 FFMA.FTZ R39, R22, R4, -R25 ;  /* 0x0000000416278223 */ /* 0x000fe20000010819 */
[----:B------:R-:W-:Y:S01]  /*31e0*/  @!P0 LOP3.LUT R4, R11, 0xffff0000, RZ, 0xc0, !PT ;  /* 0xffff00000b048812 */ /* 0x000fe200078ec0ff */
[----:B------:R-:W-:Y:S01]  /*31f0*/  @!P0 FMUL.FTZ R35, R3, R20 ;  /* 0x0000001403238220 */ /* 0x000fe20000410000 */
[----:B------:R-:W-:Y:S01]  /*3200*/  @!P0 SHF.L.U32 R25, R11, 0x10, RZ ;  /* 0x000000100b198819 */ /* 0x000fe200000006ff */
[----:B------:R-:W-:Y:S02]  /*3210*/  @!P0 FMUL.FTZ R3, R3, R5 ;  /* 0x0000000503038220 */ /* 0x000fe40000410000 */
[C---:B------:R-:W-:Y:S02]  /*3220*/  @!P0 FMUL.FTZ R38, R4.reuse, R24 ;  /* 0x0000001804268220 */ /* 0x040fe40000410000 */
[----:B------:R-:W-:Y:S02]  /*3230*/  @!P0 FMUL.FTZ R4, R4, R14 ;  /* 0x0000000e04048220 */ /* 0x000fe40000410000 */
[----:B------:R-:W-:Y:S02]  /*3240*/  @!P0 FFMA.FTZ R2, R21, R22, R2 ;  /* 0x0000001615028223 */ /* 0x000fe40000010002 */
[----:B------:R-:W-:Y:S02]  /*3250*/  @!P0 FFMA.FTZ R3, R20, R23, R3 ;  /* 0x0000001714038223 */ /* 0x000fe40000010003 */
[----:B------:R-:W-:Y:S01]  /*3260*/  @!P0 FFMA.FTZ R35, R23, R5, -R35 ;  /* 0x0000000517238223 */ /* 0x000fe20000010823 */
[----:B------:R-:W-:Y:S01]  /*3270*/  @!P0 F2FP.BF16.PACK_AB R5, R0, R40 ;  /* 0x000000280005823e */ /* 0x000fe200000010ff */
[----:B------:R-:W-:Y:S01]  /*3280*/  @!P0 FFMA.FTZ R38, R25, R14, -R38 ;  /* 0x0000000e19268223 */ /* 0x000fe20000010826 */
[----:B------:R-:W-:Y:S01]  /*3290*/  @!P0 F2FP.BF16.PACK_AB R2, R2, R39 ;  /* 0x000000270202823e */ /* 0x000fe200000010ff */
[----:B------:R-:W-:Y:S01]  /*32a0*/  @!P0 FFMA.FTZ R4, R24, R25, R4 ;  /* 0x0000001918048223 */ /* 0x000fe20000010004 */
[----:B------:R-:W-:Y:S01]  /*32b0*/  @!P0 F2FP.BF16.PACK_AB R3, R3, R35 ;  /* 0x000000230303823e */ /* 0x000fe200000010ff */
[----:B------:R-:W-:Y:S01]  /*32c0*/  @!P0 IMAD.MOV.U32 R8, RZ, RZ, R5 ;  /* 0x000000ffff088224 */ /* 0x000fe200078e0005 */
[----:B------:R-:W-:Y:S02]  /*32d0*/  @!P0 MOV R9, R2 ;  /* 0x0000000200098202 */ /* 0x000fe40000000f00 */
[----:B------:R-:W-:Y:S01]  /*32e0*/  @!P0 F2FP.BF16.PACK_AB R0, R4, R38 ;  /* 0x000000260400823e */ /* 0x000fe200000010ff */
[----:B------:R-:W-:Y:S03]  /*32f0*/  @!P0 IMAD.MOV.U32 R10, RZ, RZ, R3 ;  /* 0x000000ffff0a8224 */ /* 0x000fe600078e0003 */
[----:B------:R-:W-:Y:S05]  /*3300*/  @!P0 MOV R11, R0 ;  /* 0x00000000000b8202 */ /* 0x000fea0000000f00 */
[----:B------:R1:W-:Y:S02]  /*3310*/  STG.E.128 [R36.64], R8 ;  /* 0x0000000824007986 */ /* 0x0003e4000c101d06 */
.L_x_147:
[----:B------:R-:W-:Y:S05]  /*3320*/  BSYNC B0 ;  /* 0x0000000000007941 */ /* 0x000fea0003800000 */
.L_x_146:
[----:B------:R-:W-:Y:S01]  /*3330*/  ISETP.GE.AND P0, PT, R134, c[0x0][0x1d4], PT ;  /* 0x0000750086007a0c */ /* 0x000fe20003f06270 */
[----:B------:R-:W-:Y:S01]  /*3340*/  @!UPT UIADD3 URZ, URZ, URZ, URZ ;  /* 0x0000003f3f3ff290 */ /* 0x000fe2000fffe03f */
[----:B------:R-:W-:Y:S11]  /*3350*/  BSSY B0, `(.L_x_148) ;  /* 0x0000036000007945 */ /* 0x000ff60003800000 */
[----:B------:R-:W-:-:S05]  /*3360*/  @P0 BRA `(.L_x_149) ;  /* 0x0000034000000947 */ /* 0x000fca0003800000 */
[----:B------:R-:W-:Y:S01]  /*3370*/  ISETP.GE.AND P0, PT, R142, c[0x0][0x27c], PT ;  /* 0x00009f008e007a0c */ /* 0x000fe20003f06270 */
[----:B-1----:R-:W1:Y:S11]  /*3380*/  LDS.128 R8, [R185+0xd080] ;  /* 0x00d08000b9087984 */ /* 0x002e760000000c00 */
[----:B------:R-:W-:Y:S01]  /*3390*/  @!UPT UIADD3 URZ, URZ, URZ, URZ ;  /* 0x0000003f3f3ff290 */ /* 0x000fe2000fffe03f */
[----:B------:R-:W-:Y:S02]  /*33a0*/  @!P0 SHF.R.U64 R3, R26, 0x10, R27 ;  /* 0x000000101a038819 */ /* 0x000fe4000000121b */
[----:B------:R-:W-:Y:S02]  /*33b0*/  @!P0 SHF.R.U64 R0, R6, 0x10, R7 ;  /* 0x0000001006008819 */ /* 0x000fe40000001207 */
[----:B------:R-:W-:Y:S02]  /*33c0*/  @!P0 SHF.R.U32.HI R5, RZ, 0x10, R27 ;  /* 0x00000010ff058819 */ /* 0x000fe4000001161b */
[----:B------:R-:W-:Y:S02]  /*33d0*/  @!P0 SHF.R.U32.HI R2, RZ, 0x10, R7 ;  /* 0x00000010ff028819 */ /* 0x000fe40000011607 */
[C---:B------:R-:W-:Y:S02]  /*33e0*/  @!P0 PRMT R4, R32.reuse, 0x5410, R3 ;  /* 0x0000541020048816 */ /* 0x040fe40000000003 */
[C---:B------:R-:W-:Y:S02]  /*33f0*/  @!P0 PRMT R0, R15.reuse, 0x5432, R0 ;  /* 0x000054320f008816 */ /* 0x040fe40000000000 */
[----:B------:R-:W-:Y:S01]  /*3400*/  @!P0 PRMT R21, R32, 0x5432, R5 ;  /* 0x0000543220158816 */ /* 0x000fe20000000005 */
[----:B------:R-:W-:Y:S01]  /*3410*/  @!P0 IMAD.U32 R7, R4, 0x10000, RZ ;  /* 0x0001000004078824 */ /* 0x000fe200078e00ff */
[----:B------:R-:W-:Y:S01]  /*3420*/  @!P0 PRMT R5, R15, 0x5410, R2 ;  /* 0x000054100f058816 */ /* 0x000fe20000000002 */
[----:B------:R-:W-:Y:S01]  /*3430*/  @!P0 IMAD.U32 R6, R0, 0x10000, RZ ;  /* 0x0001000000068824 */ /* 0x000fe200078e00ff */
[----:B------:R-:W-:Y:S02]  /*3440*/  @!P0 LOP3.LUT R15, R4, 0xffff0000, RZ, 0xc0, !PT ;  /* 0xffff0000040f8812 */ /* 0x000fe400078ec0ff */
[----:B------:R-:W-:Y:S01]  /*3450*/  @!P0 LOP3.LUT R4, R0, 0xffff0000, RZ, 0xc0, !PT ;  /* 0xffff000000048812 */ /* 0x000fe200078ec0ff */
[C---:B-1----:R-:W-:Y:S01]  /*3460*/  @!P0 IMAD.U32 R20, R9.reuse, 0x10000, RZ ;  /* 0x0001000009148824 */ /* 0x042fe200078e00ff */
[C---:B------:R-:W-:Y:S02]  /*3470*/  @!P0 LOP3.LUT R2, R8.reuse, 0xffff0000, RZ, 0xc0, !PT ;  /* 0xffff000008028812 */ /* 0x040fe400078ec0ff */
[----:B------:R-:W-:Y:S02]  /*3480*/  @!P0 LOP3.LUT R3, R9, 0xffff0000, RZ, 0xc0, !PT ;  /* 0xffff000009038812 */ /* 0x000fe400078ec0ff */
[----:B------:R-:W-:Y:S01]  /*3490*/  @!P0 SHF.L.U32 R14, R8, 0x10, RZ ;  /* 0x00000010080e8819 */ /* 0x000fe200000006ff */
[C---:B------:R-:W-:Y:S02]  /*34a0*/  @!P0 FMUL.FTZ R22, R2.reuse, R7 ;  /* 0x0000000702168220 */ /* 0x040fe40000410000 */
[----:B------:R-:W-:Y:S02]  /*34b0*/  @!P0 FMUL.FTZ R0, R2, R6 ;  /* 0x0000000602008220 */ /* 0x000fe40000410000 */
[C---:B------:R-:W-:Y:S02]  /*34c0*/  @!P0 FMUL.FTZ R23, R3.reuse, R15 ;  /* 0x0000000f03178220 */ /* 0x040fe40000410000 */
[----:B------:R-:W-:Y:S01]  /*34d0*/  @!P0 FMUL.FTZ R2, R3, R4 ;  /* 0x0000000403028220 */ /* 0x000fe20000410000 */
[----:B------:R-:W-:Y:S01]  /*34e0*/  @!P0 LOP3.LUT R3, R10, 0xffff0000, RZ, 0xc0, !PT ;  /* 0xffff00000a038812 */ /* 0x000fe200078ec0ff */
[----:B------:R-:W-:Y:S01]  /*34f0*/  @!P0 FFMA.FTZ R26, R14, R6, -R22 ;  /* 0x000000060e1a8223 */ /* 0x000fe20000010816 */
[----:B------:R-:W-:Y:S01]  /*3500*/  @!P0 SHF.L.U32 R22, R11, 0x10, RZ ;  /* 0x000000100b168819 */ /* 0x000fe200000006ff */
[----:B------:R-:W-:Y:S01]  /*3510*/  @!P0 FFMA.FTZ R0, R7, R14, R0 ;  /* 0x0000000e07008223 */ /* 0x000fe20000010000 */
[----:B------:R-:W-:Y:S01]  /*3520*/  @!P0 SHF.L.U32 R14, R10, 0x10, RZ ;  /* 0x000000100a0e8819 */ /* 0x000fe200000006ff */
[C---:B------:R-:W-:Y:S01]  /*3530*/  @!P0 IMAD.U32 R7, R21.reuse, 0x10000, RZ ;  /* 0x0001000015078824 */ /* 0x040fe200078e00ff */
[----:B------:R-:W-:Y:S01]  /*3540*/  @!P0 LOP3.LUT R21, R21, 0xffff0000, RZ, 0xc0, !PT ;  /* 0xffff000015158812 */ /* 0x000fe200078ec0ff */
[C---:B------:R-:W-:Y:S01]  /*3550*/  @!P0 IMAD.U32 R6, R5.reuse, 0x10000, RZ ;  /* 0x0001000005068824 */ /* 0x040fe200078e00ff */
[----:B------:R-:W-:Y:S01]  /*3560*/  @!P0 LOP3.LUT R5, R5, 0xffff0000, RZ, 0xc0, !PT ;  /* 0xffff000005058812 */ /* 0x000fe200078ec0ff */
[----:B------:R-:W-:Y:S01]  /*3570*/  @!P0 FFMA.FTZ R25, R20, R4, -R23 ;  /* 0x0000000414198223 */ /* 0x000fe20000010817 */
[----:B------:R-:W-:Y:S01]  /*3580*/  @!P0 LOP3.LUT R4, R11, 0xffff0000, RZ, 0xc0, !PT ;  /* 0xffff00000b048812 */ /* 0x000fe200078ec0ff */
[C---:B------:R-:W-:Y:S02]  /*3590*/  @!P0 FMUL.FTZ R23, R3.reuse, R7 ;  /* 0x0000000703178220 */ /* 0x040fe40000410000 */
        /* <DEDUP_REMOVED lines=10> */
[----:B------:R-:W-:Y:S02]  /*3640*/  @!P0 F2FP.BF16.PACK_AB R3, R3, R23 ;  /* 0x000000170303823e */ /* 0x000fe400000010ff */
[----:B------:R-:W-:Y:S01]  /*3650*/  @!P0 MOV R9, R2 ;  /* 0x0000000200098202 */ /* 0x000fe20000000f00 */
[----:B------:R-:W-:Y:S01]  /*3660*/  @!P0 IMAD.MOV.U32 R8, RZ, RZ, R5 ;  /* 0x000000ffff088224 */ /* 0x000fe200078e0005 */
[----:B------:R-:W-:Y:S01]  /*3670*/  @!P0 F2FP.BF16.PACK_AB R0, R4, R24 ;  /* 0x000000180400823e */ /* 0x000fe200000010ff */
[----:B------:R-:W-:Y:S03]  /*3680*/  @!P0 IMAD.MOV.U32 R10, RZ, RZ, R3 ;  /* 0x000000ffff0a8224 */ /* 0x000fe600078e0003 */
[----:B------:R-:W-:Y:S05]  /*3690*/  @!P0 MOV R11, R0 ;  /* 0x00000000000b8202 */ /* 0x000fea0000000f00 */
[----:B------:R1:W-:Y:S02]  /*36a0*/  STG.E.128 [R36.64+0x80], R8 ;  /* 0x0000800824007986 */ /* 0x0003e4000c101d06 */
.L_x_149:
[----:B------:R-:W-:Y:S05]  /*36b0*/  BSYNC B0 ;  /* 0x0000000000007941 */ /* 0x000fea0003800000 */
.L_x_148:
        /* <DEDUP_REMOVED lines=12> */
[----:B------:R-:W-:Y:S02]  /*3780*/  @!P0 PRMT R0, R18, 0x5432, R0 ;  /* 0x0000543212008816 */ /* 0x000fe40000000000 */
        /* <DEDUP_REMOVED lines=28> */
[-C--:B------:R-:W-:Y:S02]  /*3950*/  @!P0 FMUL.FTZ R4, R4, R5.reuse ;  /* 0x0000000504048220 */ /* 0x080fe40000410000 */
        /* <DEDUP_REMOVED lines=14> */
.L_x_151:
[----:B------:R-:W-:Y:S05]  /*3a40*/  BSYNC B0 ;  /* 0x0000000000007941 */ /* 0x000fea0003800000 */
.L_x_150:
[----:B------:R-:W-:Y:S11]  /*3a50*/  ISETP.GE.AND P0, PT, R192, c[0x0][0x1d4], PT ;  /* 0x00007500c0007a0c */ /* 0x000ff60003f06270 */
[----:B------:R-:W-:Y:S02]  /*3a60*/  @!UPT UIADD3 URZ, URZ, URZ, URZ ;  /* 0x0000003f3f3ff290 */ /* 0x000fe4000fffe03f */
        /* <DEDUP_REMOVED lines=52> */
[----:B------:R1:W-:Y:S01]  /*3db0*/  STG.E.128 [R36.64+0x180], R8 ;  /* 0x0001800824007986 */ /* 0x0003e2000c101d06 */
[----:B------:R-:W-:-:S05]  /*3dc0*/  BRA `(.L_x_145) ;  /* 0x0000134000007947 */ /* 0x000fca0003800000 */
.L_x_142:
        /* <DEDUP_REMOVED lines=17> */
[----:B------:R-:W-:Y:S05]  /*3ee0*/  IADD3 R3, P0, R76, R14, RZ ;  /* 0x0000000e4c037210 */ /* 0x000fea0007f1e0ff */
[----:B------:R-:W-:Y:S01]  /*3ef0*/  IMAD.X R12, R23, 0x1, R96, P0 ;  /* 0x00000001170c7824 */ /* 0x000fe200000e0660 */
[C---:B------:R-:W-:Y:S04]  /*3f00*/  LEA R8, P0, R0.reuse, c[0x0][0x270], 0x1 ;  /* 0x00009c0000087a11 */ /* 0x040fe800078008ff */
[----:B------:R-:W-:Y:S02]  /*3f10*/  LEA.HI.X R9, R0, c[0x0][0x274], R2, 0x1, P0 ;  /* 0x00009d0000097a11 */ /* 0x000fe400000f0c02 */
[C---:B------:R-:W-:Y:S04]  /*3f20*/  LEA R2, P0, R3.reuse, c[0x0][0x288], 0x1 ;  /* 0x0000a20003027a11 */ /* 0x040fe800078008ff */
[----:B------:R-:W-:Y:S02]  /*3f30*/  LEA.HI.X R3, R3, c[0x0][0x28c], R12, 0x1, P0 ;  /* 0x0000a30003037a11 */ /* 0x000fe400000f0c0c */
[----:B------:R-:W-:Y:S11]  /*3f40*/  ISETP.GE.AND P0, PT, R132, c[0x0][0x27c], PT ;  /* 0x00009f0084007a0c */ /* 0x000ff60003f06270 */
[----:B------:R-:W-:Y:S02]  /*3f50*/  @!UPT UIADD3 URZ, URZ, URZ, URZ ;  /* 0x0000003f3f3ff290 */ /* 0x000fe4000fffe03f */
[----:B------:R1:W5:Y:S04]  /*3f60*/  @!P0 LDG.E.128 R4, [R8.64] ;  /* 0x0000000608048981 */ /* 0x000368000c1e1d00 */
[----:B------:R1:W5:Y:S01]  /*3f70*/  @!P0 LDG.E.128 R24, [R2.64] ;  /* 0x0000000602188981 */ /* 0x000362000c1e1d00 */
[----:B------:R-:W-:Y:S11]  /*3f80*/  ISETP.GE.AND P0, PT, R134, c[0x0][0x27c], PT ;  /* 0x00009f0086007a0c */ /* 0x000ff60003f06270 */
[----:B------:R-:W-:Y:S02]  /*3f90*/  @!UPT UIADD3 URZ, URZ, URZ, URZ ;  /* 0x0000003f3f3ff290 */ /* 0x000fe4000fffe03f */
[----:B------:R1:W5:Y:S04]  /*3fa0*/  @!P0 LDG.E.128 R16, [R8.64+0x80] ;  /* 0x0000800608108981 */ /* 0x000368000c1e1d00 */
[----:B------:R1:W5:Y:S02]  /*3fb0*/  @!P0 LDG.E.128 R40, [R2.64+0x80] ;  /* 0x0000800602288981 */ /* 0x000364000c1e1d00 */
.L_x_153:
[----:B------:R-:W-:Y:S05]  /*3fc0*/  BSYNC B0 ;  /* 0x0000000000007941 */ /* 0x000fea0003800000 */
.L_x_152:
[----:B------:R-:W-:Y:S04]  /*3fd0*/  IADD3 R58, P0, R128, R10, RZ ;  /* 0x0000000a803a7210 */ /* 0x000fe80007f1e0ff */
[----:B------:R-:W-:Y:S01]  /*3fe0*/  IADD3.X R57, R13, R104, RZ, P0, !PT ;  /* 0x000000680d397210 */ /* 0x000fe200007fe4ff */
        /* <DEDUP_REMOVED lines=17> */
[----:B------:R-:W-:Y:S01]  /*4100*/  LDS.128 R12, [R86+0xc080] ;  /* 0x00c08000560c7984 */ /* 0x000fe20000000c00 */
[C---:B------:R-:W-:Y:S01]  /*4110*/  IADD3 R0, P1, P0, R62.reuse, R58, R84 ;  /* 0x0000003a3e007210 */ /* 0x040fe2000783e054 */
[----:B------:R-:W-:Y:S01]  /*4120*/  IMAD.MOV.U32 R28, RZ, RZ, R24 ;  /* 0x000000ffff1c7224 */ /* 0x000fe200078e0018 */
[----:B------:R-:W-:Y:S01]  /*4130*/  MOV R22, R26 ;  /* 0x0000001a00167202 */ /* 0x000fe20000000f00 */
[----:B------:R-:W-:Y:S01]  /*4140*/  IMAD.MOV.U32 R9, RZ, RZ, R4 ;  /* 0x000000ffff097224 */ /* 0x000fe200078e0004 */
[CC--:B------:R-:W-:Y:S01]  /*4150*/  IADD3.X R3, R61.reuse, R57.reuse, R93, P1, P0 ;  /* 0x000000393d037210 */ /* 0x0c0fe20000fe045d */
[----:B------:R-:W-:Y:S02]  /*4160*/  IMAD.MOV.U32 R30, RZ, RZ, R25 ;  /* 0x000000ffff1e7224 */ /* 0x000fe400078e0019 */
[----:B------:R-:W1:Y:S04]  /*4170*/  LDS.128 R36, [R90+0xc080] ;  /* 0x00c080005a247984 */ /* 0x000e680000000c00 */
[----:B------:R-:W-:Y:S04]  /*4180*/  @!P2 IADD3 R2, P1, P0, R62, R58, R65 ;  /* 0x0000003a3e02a210 */ /* 0x000fe8000783e041 */
[----:B------:R-:W-:Y:S02]  /*4190*/  @!P2 IADD3.X R8, R61, R57, R88, P1, P0 ;  /* 0x000000393d08a210 */ /* 0x000fe40000fe0458 */
[C---:B------:R-:W-:Y:S04]  /*41a0*/  LEA R52, P0, R0.reuse, c[0x0][0x1c8], 0x1 ;  /* 0x0000720000347a11 */ /* 0x040fe800078008ff */
[----:B------:R-:W-:Y:S01]  /*41b0*/  LEA.HI.X R53, R0, c[0x0][0x1cc], R3, 0x1, P0 ;  /* 0x0000730000357a11 */ /* 0x000fe200000f0c03 */
[----:B------:R-:W-:Y:S01]  /*41c0*/  IMAD.MOV.U32 R3, RZ, RZ, R6 ;  /* 0x000000ffff037224 */ /* 0x000fe200078e0006 */
[C---:B------:R-:W-:Y:S04]  /*41d0*/  @!P2 LEA R50, P0, R2.reuse, c[0x0][0x1c8], 0x1 ;  /* 0x000072000232aa11 */ /* 0x040fe800078008ff */
[----:B------:R-:W-:Y:S01]  /*41e0*/  @!P2 LEA.HI.X R51, R2, c[0x0][0x1cc], R8, 0x1, P0 ;  /* 0x000073000233aa11 */ /* 0x000fe200000f0c08 */
[----:B------:R-:W-:Y:S01]  /*41f0*/  IMAD.MOV.U32 R8, RZ, RZ, R5 ;  /* 0x000000ffff087224 */ /* 0x000fe200078e0005 */
[----:B------:R-:W-:Y:S01]  /*4200*/  ISETP.GE.AND P0, PT, R132, c[0x0][0x27c], PT ;  /* 0x00009f0084007a0c */ /* 0x000fe20003f06270 */
[----:B------:R-:W-:Y:S11]  /*4210*/  IMAD.MOV.U32 R2, RZ, RZ, R7 ;  /* 0x000000ffff027224 */ /* 0x000ff600078e0007 */
[----:B------:R-:W-:Y:S01]  /*4220*/  @!UPT UIADD3 URZ, URZ, URZ, URZ ;  /* 0x0000003f3f3ff290 */ /* 0x000fe2000fffe03f */
[----:B------:R-:W-:Y:S02]  /*4230*/  @!P0 SHF.R.U64 R23, R26, 0x10, R27 ;  /* 0x000000101a178819 */ /* 0x000fe4000000121b */
[----:B------:R-:W-:Y:S02]  /*4240*/  @!P0 SHF.R.U32.HI R0, RZ, 0x10, R7 ;  /* 0x00000010ff008819 */ /* 0x000fe40000011607 */
[----:B------:R-:W-:Y:S01]  /*4250*/  @!P0 SHF.R.U64 R29, R24, 0x10, R25 ;  /* 0x00000010181d8819 */ /* 0x000fe20000001219 */
[----:B------:R-:W-:Y:S01]  /*4260*/  IMAD.MOV.U32 R24, RZ, RZ, R27 ;  /* 0x000000ffff187224 */ /* 0x000fe200078e001b */
[----:B-1----:R-:W-:Y:S02]  /*4270*/  @!P0 LOP3.LUT R26, R37, 0xffff0000, RZ, 0xc0, !PT ;  /* 0xffff0000251a8812 */ /* 0x002fe400078ec0ff */
[C---:B------:R-:W-:Y:S02]  /*4280*/  @!P0 SHF.L.U32 R32, R39.reuse, 0x10, RZ ;  /* 0x0000001027208819 */ /* 0x040fe400000006ff */
[----:B------:R-:W-:Y:S02]  /*4290*/  @!P0 LOP3.LUT R34, R39, 0xffff0000, RZ, 0xc0, !PT ;  /* 0xffff000027228812 */ /* 0x000fe400078ec0ff */
[----:B------:R-:W-:Y:S02]  /*42a0*/  @!P0 SHF.R.U64 R10, R4, 0x10, R5 ;  /* 0x00000010040a8819 */ /* 0x000fe40000001205 */
[----:B------:R-:W-:Y:S02]  /*42b0*/  @!P0 SHF.R.U32.HI R25, RZ, 0x10, R25 ;  /* 0x00000010ff198819 */ /* 0x000fe40000011619 */
[----:B------:R-:W-:Y:S02]  /*42c0*/  @!P0 SHF.R.U32.HI R21, RZ, 0x10, R27 ;  /* 0x00000010ff158819 */ /* 0x000fe4000001161b */
[----:B------:R-:W-:Y:S02]  /*42d0*/  @!P0 PRMT R27, R28, 0x5410, R29 ;  /* 0x000054101c1b8816 */ /* 0x000fe4000000001d */
[----:B------:R-:W-:Y:S02]  /*42e0*/  @!P0 SHF.L.U32 R28, R38, 0x10, RZ ;  /* 0x00000010261c8819 */ /* 0x000fe400000006ff */
[----:B------:R-:W-:Y:S02]  /*42f0*/  @!P0 PRMT R25, R30, 0x5410, R25 ;  /* 0x000054101e198816 */ /* 0x000fe40000000019 */
[----:B------:R-:W-:Y:S02]  /*4300*/  @!P0 LOP3.LUT R30, R38, 0xffff0000, RZ, 0xc0, !PT ;  /* 0xffff0000261e8812 */ /* 0x000fe400078ec0ff */
[----:B------:R-:W-:Y:S01]  /*4310*/  @!P0 PRMT R33, R24, 0x5410, R21 ;  /* 0x0000541018218816 */ /* 0x000fe20000000015 */
[----:B------:R-:W-:Y:S01]  /*4320*/  @!P0 IMAD.U32 R24, R37, 0x10000, RZ ;  /* 0x0001000025188824 */ /* 0x000fe200078e00ff */
[----:B------:R-:W-:Y:S01]  /*4330*/  @!P0 PRMT R29, R22, 0x5410, R23 ;  /* 0x00005410161d8816 */ /* 0x000fe20000000017 */
[C---:B------:R-:W-:Y:S01]  /*4340*/  @!P0 IMAD.U32 R23, R25.reuse, 0x10000, RZ ;  /* 0x0001000019178824 */ /* 0x040fe200078e00ff */
[----:B------:R-:W-:Y:S02]  /*4350*/  @!P0 LOP3.LUT R25, R25, 0xffff0000, RZ, 0xc0, !PT ;  /* 0xffff000019198812 */ /* 0x000fe400078ec0ff */
[----:B------:R-:W-:Y:S02]  /*4360*/  @!P0 SHF.R.U32.HI R4, RZ, 0x10, R5 ;  /* 0x00000010ff048819 */ /* 0x000fe40000011605 */
[----:B------:R-:W-:Y:S02]  /*4370*/  @!P0 SHF.R.U64 R5, R6, 0x10, R7 ;  /* 0x0000001006058819 */ /* 0x000fe40000001207 */
[----:B------:R-:W-:Y:S02]  /*4380*/  @!P0 PRMT R7, R9, 0x5410, R10 ;  /* 0x0000541009078816 */ /* 0x000fe4000000000a */
[----:B------:R-:W-:Y:S02]  /*4390*/  @!P0 SHF.L.U32 R9, R36, 0x10, RZ ;  /* 0x0000001024098819 */ /* 0x000fe400000006ff */
[----:B------:R-:W-:Y:S01]  /*43a0*/  @!P0 PRMT R10, R2, 0x5410, R0 ;  /* 0x00005410020a8816 */ /* 0x000fe20000000000 */
[----:B------:R-:W-:Y:S01]  /*43b0*/  @!P0 IMAD.U32 R0, R12, 0x10000, RZ ;  /* 0x000100000c008824 */ /* 0x000fe200078e00ff */
[----:B------:R-:W-:Y:S01]  /*43c0*/  @!P0 PRMT R6, R8, 0x5410, R4 ;  /* 0x0000541008068816 */ /* 0x000fe20000000004 */
[----:B------:R-:W-:Y:S01]  /*43d0*/  @!P0 IMAD.U32 R2, R7, 0x10000, RZ ;  /* 0x0001000007028824 */ /* 0x000fe200078e00ff */
[----:B------:R-:W-:Y:S01]  /*43e0*/  @!P0 PRMT R8, R3, 0x5410, R5 ;  /* 0x0000541003088816 */ /* 0x000fe20000000005 */
[----:B------:R-:W-:Y:S01]  /*43f0*/  @!P0 IMAD.U32 R5, R27, 0x10000, RZ ;  /* 0x000100001b058824 */ /* 0x000fe200078e00ff */
[----:B------:R-:W-:Y:S01]  /*4400*/  @!P0 SHF.L.U32 R3, R13, 0x10, RZ ;  /* 0x000000100d038819 */ /* 0x000fe200000006ff */
[C---:B------:R-:W-:Y:S01]  /*4410*/  @!P0 IMAD.U32 R4, R6.reuse, 0x10000, RZ ;  /* 0x0001000006048824 */ /* 0x040fe200078e00ff */
[----:B------:R-:W-:Y:S01]  /*4420*/  @!P0 LOP3.LUT R6, R6, 0xffff0000, RZ, 0xc0, !PT ;  /* 0xffff000006068812 */ /* 0x000fe200078ec0ff */
[C---:B------:R-:W-:Y:S01]  /*4430*/  @!P0 FMUL.FTZ R21, R0.reuse, R5 ;  /* 0x0000000500158220 */ /* 0x040fe20000410000 */
[----:B------:R-:W-:Y:S01]  /*4440*/  @!P0 LOP3.LUT R7, R7, 0xffff0000, RZ, 0xc0, !PT ;  /* 0xffff000007078812 */ /* 0x000fe200078ec0ff */
[-C--:B------:R-:W-:Y:S02]  /*4450*/  @!P0 FMUL.FTZ R0, R0, R2.reuse ;  /* 0x0000000200008220 */ /* 0x080fe40000410000 */
[----:B------:R-:W-:Y:S02]  /*4460*/  @!P0 FMUL.FTZ R22, R3, R23 ;  /* 0x0000001703168220 */ /* 0x000fe40000410000 */
[----:B------:R-:W-:Y:S01]  /*4470*/  @!P0 FFMA.FTZ R59, R9, R2, -R21 ;  /* 0x00000002093b8223 */ /* 0x000fe20000010815 */
[----:B------:R-:W-:Y:S01]  /*4480*/  @!P0 LOP3.LUT R2, R13, 0xffff0000, RZ, 0xc0, !PT ;  /* 0xffff00000d028812 */ /* 0x000fe200078ec0ff */
[----:B------:R-:W-:Y:S01]  /*4490*/  @!P0 FFMA.FTZ R0, R5, R9, R0 ;  /* 0x0000000905008223 */ /* 0x000fe20000010000 */
[----:B------:R-:W-:Y:S01]  /*44a0*/  @!P0 LOP3.LUT R5, R12, 0xffff0000, RZ, 0xc0, !PT ;  /* 0xffff00000c058812 */ /* 0x000fe200078ec0ff */
[-C--:B------:R-:W-:Y:S01]  /*44b0*/  @!P0 FFMA.FTZ R56, R24, R4.reuse, -R22 ;  /* 0x0000000418388223 */ /* 0x080fe20000010816 */
[----:B------:R-:W-:Y:S01]  /*44c0*/  @!P0 LOP3.LUT R22, R36, 0xffff0000, RZ, 0xc0, !PT ;  /* 0xffff000024168812 */ /* 0x000fe200078ec0ff */
[C---:B------:R-:W-:Y:S01]  /*44d0*/  @!P0 FMUL.FTZ R9, R2.reuse, R25 ;  /* 0x0000001902098220 */ /* 0x040fe20000410000 */
[----:B------:R-:W-:Y:S01]  /*44e0*/  @!P0 LOP3.LUT R21, R27, 0xffff0000, RZ, 0xc0, !PT ;  /* 0xffff00001b158812 */ /* 0x000fe200078ec0ff */
[----:B------:R-:W-:Y:S02]  /*44f0*/  @!P0 FMUL.FTZ R3, R3, R4 ;  /* 0x0000000403038220 */ /* 0x000fe40000410000 */
[-C--:B------:R-:W-:Y:S02]  /*4500*/  @!P0 FMUL.FTZ R4, R2, R6.reuse ;  /* 0x0000000602048220 */ /* 0x080fe40000410000 */
[----:B------:R-:W-:Y:S02]  /*4510*/  @!P0 FMUL.FTZ R27, R5, R21 ;  /* 0x00000015051b8220 */ /* 0x000fe40000410000 */
[----:B------:R-:W-:Y:S01]  /*4520*/  @!P0 FFMA.FTZ R55, R26, R6, -R9 ;  /* 0x000000061a378223 */ /* 0x000fe20000010809 */
[----:B------:R-:W-:Y:S01]  /*4530*/  @!P0 LOP3.LUT R6, R14, 0xffff0000, RZ, 0xc0, !PT ;  /* 0xffff00000e068812 */ /* 0x000fe200078ec0ff */
[-C--:B------:R-:W-:Y:S02]  /*4540*/  @!P0 FFMA.FTZ R54, R22, R7.reuse, -R27 ;  /* 0x0000000716368223 */ /* 0x080fe4000001081b */
[C---:B------:R-:W-:Y:S01]  /*4550*/  @!P0 IMAD.U32 R27, R29.reuse, 0x10000, RZ ;  /* 0x000100001d1b8824 */ /* 0x040fe200078e00ff */
[----:B------:R-:W-:Y:S01]  /*4560*/  @!P0 LOP3.LUT R29, R29, 0xffff0000, RZ, 0xc0, !PT ;  /* 0xffff00001d1d8812 */ /* 0x000fe200078ec0ff */
[----:B------:R-:W-:Y:S02]  /*4570*/  @!P0 FMUL.FTZ R2, R5, R7 ;  /* 0x0000000705028220 */ /* 0x000fe40000410000 */
[----:B------:R-:W-:Y:S02]  /*4580*/  @!P0 IMAD.U32 R5, R14, 0x10000, RZ ;  /* 0x000100000e058824 */ /* 0x000fe400078e00ff */
[C---:B------:R-:W-:Y:S01]  /*4590*/  @!P0 IMAD.U32 R7, R8.reuse, 0x10000, RZ ;  /* 0x0001000008078824 */ /* 0x040fe200078e00ff */
[----:B------:R-:W-:Y:S01]  /*45a0*/  @!P0 LOP3.LUT R8, R8, 0xffff0000, RZ, 0xc0, !PT ;  /* 0xffff000008088812 */ /* 0x000fe200078ec0ff */
[C---:B------:R-:W-:Y:S02]  /*45b0*/  @!P0 FMUL.FTZ R31, R6.reuse, R29 ;  /* 0x0000001d061f8220 */ /* 0x040fe40000410000 */
[----:B------:R-:W-:Y:S02]  /*45c0*/  @!P0 FMUL.FTZ R9, R5, R27 ;  /* 0x0000001b05098220 */ /* 0x000fe40000410000 */
[-C--:B------:R-:W-:Y:S02]  /*45d0*/  @!P0 FMUL.FTZ R6, R6, R8.reuse ;  /* 0x0000000806068220 */ /* 0x080fe40000410000 */
[----:B------:R-:W-:Y:S01]  /*45e0*/  @!P0 FFMA.FTZ R48, R30, R8, -R31 ;  /* 0x000000081e308223 */ /* 0x000fe2000001081f */
[----:B------:R-:W-:Y:S01]  /*45f0*/  @!P0 LOP3.LUT R8, R15, 0xffff0000, RZ, 0xc0, !PT ;  /* 0xffff00000f088812 */ /* 0x000fe200078ec0ff */
[C---:B------:R-:W-:Y:S01]  /*4600*/  @!P0 IMAD.U32 R31, R33.reuse, 0x10000, RZ ;  /* 0x00010000211f8824 */ /* 0x040fe200078e00ff */
[----:B------:R-:W-:Y:S01]  /*4610*/  @!P0 LOP3.LUT R33, R33, 0xffff0000, RZ, 0xc0, !PT ;  /* 0xffff000021218812 */ /* 0x000fe200078ec0ff */
[-C--:B------:R-:W-:Y:S02]  /*4620*/  @!P0 FMUL.FTZ R5, R5, R7.reuse ;  /* 0x0000000705058220 */ /* 0x080fe40000410000 */
[----:B------:R-:W-:Y:S02]  /*4630*/  @!P0 FFMA.FTZ R49, R28, R7, -R9 ;  /* 0x000000071c318223 */ /* 0x000fe40000010809 */
[----:B------:R-:W-:Y:S02]  /*4640*/  @!P0 IMAD.U32 R7, R15, 0x10000, RZ ;  /* 0x000100000f078824 */ /* 0x000fe400078e00ff */
[C---:B------:R-:W-:Y:S01]  /*4650*/  @!P0 IMAD.U32 R9, R10.reuse, 0x10000, RZ ;  /* 0x000100000a098824 */ /* 0x040fe200078e00ff */
[----:B------:R-:W-:Y:S01]  /*4660*/  @!P0 LOP3.LUT R10, R10, 0xffff0000, RZ, 0xc0, !PT ;  /* 0xffff00000a0a8812 */ /* 0x000fe200078ec0ff */
[----:B------:R-:W-:Y:S01]  /*4670*/  @!P0 FFMA.FTZ R2, R21, R22, R2 ;  /* 0x0000001615028223 */ /* 0x000fe20000010002 */
[----:B------:R-:W-:Y:S01]  /*4680*/  @!P0 F2FP.BF16.PACK_AB R21, R48, R49 ;  /* 0x000000313015823e */ /* 0x000fe200000010ff */
[----:B------:R-:W-:Y:S01]  /*4690*/  @!P0 FMUL.FTZ R35, R7, R31 ;  /* 0x0000001f07238220 */ /* 0x000fe20000410000 */
[----:B------:R-:W-:Y:S01]  /*46a0*/  @!P0 F2FP.BF16.PACK_AB R22, R54, R59 ;  /* 0x0000003b3616823e */ /* 0x000fe200000010ff */
[----:B------:R-:W-:Y:S02]  /*46b0*/  @!P0 FMUL.FTZ R47, R8, R33 ;  /* 0x00000021082f8220 */ /* 0x000fe40000410000 */
[----:B------:R-:W-:Y:S01]  /*46c0*/  @!P0 FFMA.FTZ R3, R23, R24, R3 ;  /* 0x0000001817038223 */ /* 0x000fe20000010003 */
[----:B------:R-:W-:Y:S01]  /*46d0*/  @!P0 MOV R36, R22 ;  /* 0x0000001600248202 */ /* 0x000fe20000000f00 */
[----:B------:R-:W-:Y:S02]  /*46e0*/  @!P0 FFMA.FTZ R4, R25, R26, R4 ;  /* 0x0000001a19048223 */ /* 0x000fe40000010004 */
[-C--:B------:R-:W-:Y:S02]  /*46f0*/  @!P0 FMUL.FTZ R7, R7, R9.reuse ;  /* 0x0000000907078220 */ /* 0x080fe40000410000 */
[----:B------:R-:W-:Y:S01]  /*4700*/  @!P0 FFMA.FTZ R9, R32, R9, -R35 ;  /* 0x0000000920098223 */ /* 0x000fe20000010823 */
[----:B------:R-:W-:Y:S01]  /*4710*/  @!P0 F2FP.BF16.PACK_AB R35, R55, R56 ;  /* 0x000000383723823e */ /* 0x000fe200000010ff */
[----:B------:R-:W-:Y:S01]  /*4720*/  @!P0 FFMA.FTZ R47, R34, R10, -R47 ;  /* 0x0000000a222f8223 */ /* 0x000fe2000001082f */
[----:B------:R-:W-:Y:S01]  /*4730*/  @!P0 F2FP.BF16.PACK_AB R3, R4, R3 ;  /* 0x000000030403823e */ /* 0x000fe200000010ff */
[----:B------:R-:W-:Y:S02]  /*4740*/  @!P0 FFMA.FTZ R5, R27, R28, R5 ;  /* 0x0000001c1b058223 */ /* 0x000fe40000010005 */
[----:B------:R-:W-:Y:S01]  /*4750*/  @!P0 FMUL.FTZ R8, R8, R10 ;  /* 0x0000000a08088220 */ /* 0x000fe20000410000 */
[----:B------:R-:W-:Y:S01]  /*4760*/  @!P0 F2FP.BF16.PACK_AB R10, R47, R9 ;  /* 0x000000092f0a823e */ /* 0x000fe200000010ff */
[----:B------:R-:W-:Y:S01]  /*4770*/  @!P0 FFMA.FTZ R6, R29, R30, R6 ;  /* 0x0000001e1d068223 */ /* 0x000fe20000010006 */
[----:B------:R-:W-:Y:S01]  /*4780*/  @!P0 F2FP.BF16.PACK_AB R9, R2, R0 ;  /* 0x000000000209823e */ /* 0x000fe200000010ff */
[----:B------:R-:W-:Y:S01]  /*4790*/  @!P0 FFMA.FTZ R7, R31, R32, R7 ;  /* 0x000000201f078223 */ /* 0x000fe20000010007 */
[----:B------:R-:W-:Y:S01]  /*47a0*/  @!P0 MOV R39, R10 ;  /* 0x0000000a00278202 */ /* 0x000fe20000000f00 */
[----:B------:R-:W-:Y:S01]  /*47b0*/  @!P0 FFMA.FTZ R8, R33, R34, R8 ;  /* 0x0000002221088223 */ /* 0x000fe20000010008 */
[----:B------:R-:W-:Y:S01]  /*47c0*/  @!P0 F2FP.BF16.PACK_AB R2, R6, R5 ;  /* 0x000000050602823e */ /* 0x000fe200000010ff */
[----:B------:R-:W-:Y:S02]  /*47d0*/  @!P0 IMAD.MOV.U32 R37, RZ, RZ, R35 ;  /* 0x000000ffff258224 */ /* 0x000fe400078e0023 */
[----:B------:R-:W-:Y:S01]  /*47e0*/  @!P0 IMAD.MOV.U32 R38, RZ, RZ, R21 ;  /* 0x000000ffff268224 */ /* 0x000fe200078e0015 */
[----:B------:R-:W-:Y:S01]  /*47f0*/  @!P0 F2FP.BF16.PACK_AB R0, R8, R7 ;  /* 0x000000070800823e */ /* 0x000fe200000010ff */
[----:B------:R-:W-:Y:S01]  /*4800*/  @!P0 IMAD.MOV.U32 R12, RZ, RZ, R9 ;  /* 0x000000ffff0c8224 */ /* 0x000fe200078e0009 */
[----:B------:R-:W-:Y:S01]  /*4810*/  @!P0 MOV R14, R2 ;  /* 0x00000002000e8202 */ /* 0x000fe20000000f00 */
[----:B------:R-:W-:Y:S01]  /*4820*/  @!P0 IMAD.MOV.U32 R13, RZ, RZ, R3 ;  /* 0x000000ffff0d8224 */ /* 0x000fe200078e0003 */
[----:B------:R1:W-:Y:S01]  /*4830*/  STG.E.128 [R52.64], R36 ;  /* 0x0000002434007986 */ /* 0x0003e2000c101d06 */
[----:B------:R-:W-:Y:S07]  /*4840*/  @!P0 IMAD.MOV.U32 R15, RZ, RZ, R0 ;  /* 0x000000ffff0f8224 */ /* 0x000fee00078e0000 */
[----:B------:R1:W-:Y:S02]  /*4850*/  @!P2 STG.E.128 [R50.64], R12 ;  /* 0x0000000c3200a986 */ /* 0x0003e4000c101d06 */
.L_x_155:
[----:B------:R-:W-:Y:S05]  /*4860*/  BSYNC B0 ;  /* 0x0000000000007941 */ /* 0x000fea0003800000 */
.L_x_154:
[----:B------:R-:W-:Y:S11]  /*4870*/  ISETP.GE.AND P0, PT, R134, c[0x0][0x1d4], PT ;  /* 0x0000750086007a0c */ /* 0x000ff60003f06270 */
[----:B------:R-:W-:Y:S02]  /*4880*/  @!UPT UIADD3 URZ, URZ, URZ, URZ ;  /* 0x0000003f3f3ff290 */ /* 0x000fe4000fffe03f */
[----:B------:R-:W-:-:S05]  /*4890*/  @P0 BRA `(.L_x_145) ;  /* 0x0000087000000947 */ /* 0x000fca0003800000 */
[----:B------:R-:W-:Y:S01]  /*48a0*/  IADD3 R0, P1, P0, R62, R58, R67 ;  /* 0x0000003a3e007210 */ /* 0x000fe2000783e043 */
[----:B-1----:R-:W-:Y:S03]  /*48b0*/  LDS.128 R12, [R85+0xc080] ;  /* 0x00c08000550c7984 */ /* 0x002fe60000000c00 */
[----:B------:R-:W-:Y:S02]  /*48c0*/  IADD3.X R2, R61, R57, R92, P1, P0 ;  /* 0x000000393d027210 */ /* 0x000fe40000fe045c */
[C---:B------:R-:W-:Y:S03]  /*48d0*/  LEA R48, P0, R0.reuse, c[0x0][0x1c8], 0x1 ;  /* 0x0000720000307a11 */ /* 0x040fe600078008ff */
[----:B------:R-:W1:Y:S01]  /*48e0*/  LDS.128 R32, [R89+0xc080] ;  /* 0x00c0800059207984 */ /* 0x000e620000000c00 */
[----:B------:R-:W-:Y:S02]  /*48f0*/  LEA.HI.X R49, R0, c[0x0][0x1cc], R2, 0x1, P0 ;  /* 0x0000730000317a11 */ /* 0x000fe400000f0c02 */
[----:B------:R-:W-:Y:S11]  /*4900*/  ISETP.GE.AND P0, PT, R134, c[0x0][0x27c], PT ;  /* 0x00009f0086007a0c */ /* 0x000ff60003f06270 */
[----:B------:R-:W-:Y:S02]  /*4910*/  @!UPT UIADD3 URZ, URZ, URZ, URZ ;  /* 0x0000003f3f3ff290 */ /* 0x000fe4000fffe03f */
[--C-:B------:R-:W-:Y:S02]  /*4920*/  @!P0 SHF.R.U32.HI R2, RZ, 0x10, R17.reuse ;  /* 0x00000010ff028819 */ /* 0x100fe40000011611 */
[----:B------:R-:W-:Y:S02]  /*4930*/  @!P0 SHF.R.U64 R3, R16, 0x10, R17 ;  /* 0x0000001010038819 */ /* 0x000fe40000001211 */
[--C-:B------:R-:W-:Y:S02]  /*4940*/  @!P0 SHF.R.U32.HI R5, RZ, 0x10, R41.reuse ;  /* 0x00000010ff058819 */ /* 0x100fe40000011629 */
[----:B------:R-:W-:Y:S02]  /*4950*/  @!P0 SHF.R.U64 R6, R40, 0x10, R41 ;  /* 0x0000001028068819 */ /* 0x000fe40000001229 */
[----:B------:R-:W-:Y:S02]  /*4960*/  @!P0 PRMT R5, R44, 0x5410, R5 ;  /* 0x000054102c058816 */ /* 0x000fe40000000005 */
[----:B------:R-:W-:Y:S02]  /*4970*/  @!P0 SHF.R.U32.HI R9, RZ, 0x10, R43 ;  /* 0x00000010ff098819 */ /* 0x000fe4000001162b */
[--C-:B------:R-:W-:Y:S01]  /*4980*/  @!P0 SHF.R.U64 R4, R18, 0x10, R19.reuse ;  /* 0x0000001012048819 */ /* 0x100fe20000001213 */
[----:B------:R-:W-:Y:S01]  /*4990*/  @!P0 IMAD.U32 R21, R5, 0x10000, RZ ;  /* 0x0001000005158824 */ /* 0x000fe200078e00ff */
[----:B------:R-:W-:Y:S02]  /*49a0*/  @!P0 SHF.R.U32.HI R0, RZ, 0x10, R19 ;  /* 0x00000010ff008819 */ /* 0x000fe40000011613 */
[----:B------:R-:W-:Y:S02]  /*49b0*/  @!P0 SHF.R.U64 R7, R42, 0x10, R43 ;  /* 0x000000102a078819 */ /* 0x000fe4000000122b */
[----:B------:R-:W-:Y:S02]  /*49c0*/  @!P0 PRMT R8, R44, 0x5432, R6 ;  /* 0x000054322c088816 */ /* 0x000fe40000000006 */
[----:B------:R-:W-:Y:S02]  /*49d0*/  @!P0 PRMT R10, R20, 0x5410, R4 ;  /* 0x00005410140a8816 */ /* 0x000fe40000000004 */
[----:B------:R-:W-:Y:S01]  /*49e0*/  @!P0 PRMT R26, R45, 0x5410, R7 ;  /* 0x000054102d1a8816 */ /* 0x000fe20000000007 */
[----:B------:R-:W-:Y:S01]  /*49f0*/  @!P0 IMAD.U32 R16, R8, 0x10000, RZ ;  /* 0x0001000008108824 */ /* 0x000fe200078e00ff */
[C---:B-1----:R-:W-:Y:S01]  /*4a00*/  @!P0 LOP3.LUT R23, R33.reuse, 0xffff0000, RZ, 0xc0, !PT ;  /* 0xffff000021178812 */ /* 0x042fe200078ec0ff */
[----:B------:R-:W-:Y:S01]  /*4a10*/  @!P0 IMAD.U32 R22, R33, 0x10000, RZ ;  /* 0x0001000021168824 */ /* 0x000fe200078e00ff */
[C---:B------:R-:W-:Y:S01]  /*4a20*/  @!P0 SHF.L.U32 R29, R35.reuse, 0x10, RZ ;  /* 0x00000010231d8819 */ /* 0x040fe200000006ff */
[----:B------:R-:W-:Y:S01]  /*4a30*/  @!P0 IMAD.U32 R17, R32, 0x10000, RZ ;  /* 0x0001000020118824 */ /* 0x000fe200078e00ff */
[----:B------:R-:W-:Y:S01]  /*4a40*/  @!P0 LOP3.LUT R31, R35, 0xffff0000, RZ, 0xc0, !PT ;  /* 0xffff0000231f8812 */ /* 0x000fe200078ec0ff */
[----:B------:R-:W-:Y:S01]  /*4a50*/  @!P0 IMAD.U32 R24, R26, 0x10000, RZ ;  /* 0x000100001a188824 */ /* 0x000fe200078e00ff */
[C---:B------:R-:W-:Y:S01]  /*4a60*/  @!P0 PRMT R2, R11.reuse, 0x5410, R2 ;  /* 0x000054100b028816 */ /* 0x040fe20000000002 */
[----:B------:R-:W-:Y:S01]  /*4a70*/  @!P0 IMAD.U32 R25, R34, 0x10000, RZ ;  /* 0x0001000022198824 */ /* 0x000fe200078e00ff */
[----:B------:R-:W-:Y:S01]  /*4a80*/  @!P0 PRMT R6, R11, 0x5432, R3 ;  /* 0x000054320b068816 */ /* 0x000fe20000000003 */
[----:B------:R-:W-:Y:S01]  /*4a90*/  @!P0 IMAD.U32 R3, R13, 0x10000, RZ ;  /* 0x000100000d038824 */ /* 0x000fe200078e00ff */
[----:B------:R-:W-:Y:S01]  /*4aa0*/  @!P0 PRMT R11, R45, 0x5432, R9 ;  /* 0x000054322d0b8816 */ /* 0x000fe20000000009 */
[----:B------:R-:W-:Y:S01]  /*4ab0*/  @!P0 IMAD.U32 R4, R2, 0x10000, RZ ;  /* 0x0001000002048824 */ /* 0x000fe200078e00ff */
[----:B------:R-:W-:Y:S01]  /*4ac0*/  @!P0 PRMT R9, R20, 0x5432, R0 ;  /* 0x0000543214098816 */ /* 0x000fe20000000000 */
[C---:B------:R-:W-:Y:S01]  /*4ad0*/  @!P0 FMUL.FTZ R7, R3.reuse, R21 ;  /* 0x0000001503078220 */ /* 0x040fe20000410000 */
[----:B------:R-:W-:Y:S01]  /*4ae0*/  @!P0 LOP3.LUT R2, R2, 0xffff0000, RZ, 0xc0, !PT ;  /* 0xffff000002028812 */ /* 0x000fe200078ec0ff */
[-C--:B------:R-:W-:Y:S01]  /*4af0*/  @!P0 FMUL.FTZ R3, R3, R4.reuse ;  /* 0x0000000403038220 */ /* 0x080fe20000410000 */
[----:B------:R-:W-:Y:S01]  /*4b00*/  @!P0 LOP3.LUT R30, R11, 0xffff0000, RZ, 0xc0, !PT ;  /* 0xffff00000b1e8812 */ /* 0x000fe200078ec0ff */
[----:B------:R-:W-:Y:S01]  /*4b10*/  @!P0 FFMA.FTZ R45, R22, R4, -R7 ;  /* 0x00000004162d8223 */ /* 0x000fe20000010807 */
[----:B------:R-:W-:Y:S01]  /*4b20*/  @!P0 LOP3.LUT R0, R13, 0xffff0000, RZ, 0xc0, !PT ;  /* 0xffff00000d008812 */ /* 0x000fe200078ec0ff */
[C---:B------:R-:W-:Y:S01]  /*4b30*/  @!P0 IMAD.U32 R7, R6.reuse, 0x10000, RZ ;  /* 0x0001000006078824 */ /* 0x040fe200078e00ff */
[----:B------:R-:W-:Y:S01]  /*4b40*/  @!P0 LOP3.LUT R6, R6, 0xffff0000, RZ, 0xc0, !PT ;  /* 0xffff000006068812 */ /* 0x000fe200078ec0ff */
[----:B------:R-:W-:Y:S01]  /*4b50*/  @!P0 IMAD.U32 R28, R11, 0x10000, RZ ;  /* 0x000100000b1c8824 */ /* 0x000fe200078e00ff */
[----:B------:R-:W-:Y:S01]  /*4b60*/  @!P0 LOP3.LUT R11, R10, 0xffff0000, RZ, 0xc0, !PT ;  /* 0xffff00000a0b8812 */ /* 0x000fe200078ec0ff */
[----:B------:R-:W-:Y:S01]  /*4b70*/  @!P0 FMUL.FTZ R4, R0, R2 ;  /* 0x0000000200048220 */ /* 0x000fe20000410000 */
[----:B------:R-:W-:Y:S02]  /*4b80*/  @!P0 LOP3.LUT R20, R5, 0xffff0000, RZ, 0xc0, !PT ;  /* 0xffff000005148812 */ /* 0x000fe400078ec0ff */
[----:B------:R-:W-:Y:S02]  /*4b90*/  @!P0 SHF.L.U32 R5, R12, 0x10, RZ ;  /* 0x000000100c058819 */ /* 0x000fe400000006ff */
[----:B------:R-:W-:Y:S01]  /*4ba0*/  @!P0 LOP3.LUT R26, R26, 0xffff0000, RZ, 0xc0, !PT ;  /* 0xffff00001a1a8812 */ /* 0x000fe200078ec0ff */
[----:B------:R-:W-:Y:S02]  /*4bb0*/  @!P0 FMUL.FTZ R18, R0, R20 ;  /* 0x0000001400128220 */ /* 0x000fe40000410000 */
[----:B------:R-:W-:Y:S02]  /*4bc0*/  @!P0 FMUL.FTZ R19, R5, R16 ;  /* 0x0000001005138220 */ /* 0x000fe40000410000 */
[----:B------:R-:W-:Y:S01]  /*4bd0*/  @!P0 FFMA.FTZ R44, R23, R2, -R18 ;  /* 0x00000002172c8223 */ /* 0x000fe20000010812 */
[----:B------:R-:W-:Y:S01]  /*4be0*/  @!P0 LOP3.LUT R2, R12, 0xffff0000, RZ, 0xc0, !PT ;  /* 0xffff00000c028812 */ /* 0x000fe200078ec0ff */
[-C--:B------:R-:W-:Y:S01]  /*4bf0*/  @!P0 FMUL.FTZ R0, R5, R7.reuse ;  /* 0x0000000705008220 */ /* 0x080fe20000410000 */
[----:B------:R-:W-:Y:S01]  /*4c00*/  @!P0 SHF.L.U32 R5, R14, 0x10, RZ ;  /* 0x000000100e058819 */ /* 0x000fe200000006ff */
[----:B------:R-:W-:Y:S01]  /*4c10*/  @!P0 FFMA.FTZ R43, R17, R7, -R19 ;  /* 0x00000007112b8223 */ /* 0x000fe20000010813 */
[----:B------:R-:W-:Y:S01]  /*4c20*/  @!P0 LOP3.LUT R19, R32, 0xffff0000, RZ, 0xc0, !PT ;  /* 0xffff000020138812 */ /* 0x000fe200078ec0ff */
[----:B------:R-:W-:Y:S01]  /*4c30*/  @!P0 IMAD.U32 R7, R10, 0x10000, RZ ;  /* 0x000100000a078824 */ /* 0x000fe200078e00ff */
[----:B------:R-:W-:Y:S01]  /*4c40*/  @!P0 LOP3.LUT R18, R8, 0xffff0000, RZ, 0xc0, !PT ;  /* 0xffff000008128812 */ /* 0x000fe200078ec0ff */
[C---:B------:R-:W-:Y:S02]  /*4c50*/  @!P0 FMUL.FTZ R27, R5.reuse, R24 ;  /* 0x00000018051b8220 */ /* 0x040fe40000410000 */
[-C--:B------:R-:W-:Y:S02]  /*4c60*/  @!P0 FMUL.FTZ R5, R5, R7.reuse ;  /* 0x0000000705058220 */ /* 0x080fe40000410000 */
[C---:B------:R-:W-:Y:S02]  /*4c70*/  @!P0 FMUL.FTZ R8, R2.reuse, R18 ;  /* 0x0000001202088220 */ /* 0x040fe40000410000 */
[-C--:B------:R-:W-:Y:S02]  /*4c80*/  @!P0 FMUL.FTZ R2, R2, R6.reuse ;  /* 0x0000000602028220 */ /* 0x080fe40000410000 */
[----:B------:R-:W-:Y:S01]  /*4c90*/  @!P0 FFMA.FTZ R42, R19, R6, -R8 ;  /* 0x00000006132a8223 */ /* 0x000fe20000010808 */
[----:B------:R-:W-:Y:S01]  /*4ca0*/  @!P0 LOP3.LUT R6, R14, 0xffff0000, RZ, 0xc0, !PT ;  /* 0xffff00000e068812 */ /* 0x000fe200078ec0ff */
[----:B------:R-:W-:Y:S01]  /*4cb0*/  @!P0 FFMA.FTZ R41, R25, R7, -R27 ;  /* 0x0000000719298223 */ /* 0x000fe2000001081b */
[----:B------:R-:W-:Y:S01]  /*4cc0*/  @!P0 LOP3.LUT R27, R34, 0xffff0000, RZ, 0xc0, !PT ;  /* 0xffff0000221b8812 */ /* 0x000fe200078ec0ff */
[C---:B------:R-:W-:Y:S01]  /*4cd0*/  @!P0 IMAD.U32 R7, R15.reuse, 0x10000, RZ ;  /* 0x000100000f078824 */ /* 0x040fe200078e00ff */
[----:B------:R-:W-:Y:S01]  /*4ce0*/  @!P0 LOP3.LUT R8, R15, 0xffff0000, RZ, 0xc0, !PT ;  /* 0xffff00000f088812 */ /* 0x000fe200078ec0ff */
[C---:B------:R-:W-:Y:S01]  /*4cf0*/  @!P0 IMAD.U32 R10, R9.reuse, 0x10000, RZ ;  /* 0x00010000090a8824 */ /* 0x040fe200078e00ff */
[----:B------:R-:W-:Y:S01]  /*4d00*/  @!P0 LOP3.LUT R9, R9, 0xffff0000, RZ, 0xc0, !PT ;  /* 0xffff000009098812 */ /* 0x000fe200078ec0ff */
[----:B------:R-:W-:Y:S02]  /*4d10*/  @!P0 FMUL.FTZ R38, R6, R26 ;  /* 0x0000001a06268220 */ /* 0x000fe40000410000 */
[----:B------:R-:W-:Y:S02]  /*4d20*/  @!P0 FFMA.FTZ R0, R16, R17, R0 ;  /* 0x0000001110008223 */ /* 0x000fe40000010000 */
[----:B------:R-:W-:Y:S02]  /*4d30*/  @!P0 FMUL.FTZ R37, R7, R28 ;  /* 0x0000001c07258220 */ /* 0x000fe40000410000 */
[----:B------:R-:W-:Y:S02]  /*4d40*/  @!P0 FMUL.FTZ R36, R8, R30 ;  /* 0x0000001e08248220 */ /* 0x000fe40000410000 */
[----:B------:R-:W-:Y:S02]  /*4d50*/  @!P0 FFMA.FTZ R2, R18, R19, R2 ;  /* 0x0000001312028223 */ /* 0x000fe40000010002 */
[----:B------:R-:W-:Y:S02]  /*4d60*/  @!P0 FFMA.FTZ R38, R27, R11, -R38 ;  /* 0x0000000b1b268223 */ /* 0x000fe40000010826 */
[----:B------:R-:W-:Y:S02]  /*4d70*/  @!P0 FFMA.FTZ R3, R21, R22, R3 ;  /* 0x0000001615038223 */ /* 0x000fe40000010003 */
[----:B------:R-:W-:Y:S01]  /*4d80*/  @!P0 FFMA.FTZ R40, R29, R10, -R37 ;  /* 0x0000000a1d288223 */ /* 0x000fe20000010825 */
[----:B------:R-:W-:Y:S01]  /*4d90*/  @!P0 F2FP.BF16.PACK_AB R37, R44, R45 ;  /* 0x0000002d2c25823e */ /* 0x000fe200000010ff */
[----:B------:R-:W-:Y:S01]  /*4da0*/  @!P0 FFMA.FTZ R39, R31, R9, -R36 ;  /* 0x000000091f278223 */ /* 0x000fe20000010824 */
[----:B------:R-:W-:Y:S01]  /*4db0*/  @!P0 F2FP.BF16.PACK_AB R36, R42, R43 ;  /* 0x0000002b2a24823e */ /* 0x000fe200000010ff */
[----:B------:R-:W-:Y:S02]  /*4dc0*/  @!P0 FMUL.FTZ R6, R6, R11 ;  /* 0x0000000b06068220 */ /* 0x000fe40000410000 */
[----:B------:R-:W-:Y:S01]  /*4dd0*/  @!P0 FFMA.FTZ R4, R20, R23, R4 ;  /* 0x0000001714048223 */ /* 0x000fe20000010004 */
[----:B------:R-:W-:Y:S01]  /*4de0*/  @!P0 MOV R32, R36 ;  /* 0x0000002400208202 */ /* 0x000fe20000000f00 */
[----:B------:R-:W-:Y:S01]  /*4df0*/  @!P0 FMUL.FTZ R7, R7, R10 ;  /* 0x0000000a07078220 */ /* 0x000fe20000410000 */
[----:B------:R-:W-:Y:S01]  /*4e00*/  @!P0 F2FP.BF16.PACK_AB R10, R38, R41 ;  /* 0x00000029260a823e */ /* 0x000fe200000010ff */
[----:B------:R-:W-:Y:S01]  /*4e10*/  @!P0 FFMA.FTZ R5, R24, R25, R5 ;  /* 0x0000001918058223 */ /* 0x000fe20000010005 */
[----:B------:R-:W-:Y:S01]  /*4e20*/  @!P0 F2FP.BF16.PACK_AB R11, R39, R40 ;  /* 0x00000028270b823e */ /* 0x000fe200000010ff */
[----:B------:R-:W-:Y:S01]  /*4e30*/  @!P0 FMUL.FTZ R8, R8, R9 ;  /* 0x0000000908088220 */ /* 0x000fe20000410000 */
[----:B------:R-:W-:Y:S01]  /*4e40*/  @!P0 F2FP.BF16.PACK_AB R9, R2, R0 ;  /* 0x000000000209823e */ /* 0x000fe200000010ff */
[----:B------:R-:W-:Y:S01]  /*4e50*/  @!P0 FFMA.FTZ R6, R26, R27, R6 ;  /* 0x0000001b1a068223 */ /* 0x000fe20000010006 */
[----:B------:R-:W-:Y:S01]  /*4e60*/  @!P0 MOV R35, R11 ;  /* 0x0000000b00238202 */ /* 0x000fe20000000f00 */
[----:B------:R-:W-:Y:S01]  /*4e70*/  @!P0 FFMA.FTZ R7, R28, R29, R7 ;  /* 0x0000001d1c078223 */ /* 0x000fe20000010007 */
[----:B------:R-:W-:Y:S01]  /*4e80*/  @!P0 F2FP.BF16.PACK_AB R3, R4, R3 ;  /* 0x000000030403823e */ /* 0x000fe200000010ff */
[----:B------:R-:W-:Y:S01]  /*4e90*/  @!P0 IMAD.MOV.U32 R33, RZ, RZ, R37 ;  /* 0x000000ffff218224 */ /* 0x000fe200078e0025 */
[----:B------:R-:W-:Y:S01]  /*4ea0*/  @!P0 F2FP.BF16.PACK_AB R2, R6, R5 ;  /* 0x000000050602823e */ /* 0x000fe200000010ff */
[----:B------:R-:W-:Y:S02]  /*4eb0*/  @!P0 IMAD.MOV.U32 R34, RZ, RZ, R10 ;  /* 0x000000ffff228224 */ /* 0x000fe400078e000a */
[----:B------:R-:W-:Y:S01]  /*4ec0*/  @!P0 FFMA.FTZ R8, R30, R31, R8 ;  /* 0x0000001f1e088223 */ /* 0x000fe20000010008 */
[----:B------:R-:W-:Y:S01]  /*4ed0*/  @!P0 MOV R14, R2 ;  /* 0x00000002000e8202 */ /* 0x000fe20000000f00 */
[----:B------:R-:W-:Y:S01]  /*4ee0*/  @!P0 IMAD.MOV.U32 R12, RZ, RZ, R9 ;  /* 0x000000ffff0c8224 */ /* 0x000fe200078e0009 */
[----:B------:R1:W-:Y:S01]  /*4ef0*/  STG.E.128 [R48.64], R32 ;  /* 0x0000002030007986 */ /* 0x0003e2000c101d06 */
[----:B------:R-:W-:Y:S01]  /*4f00*/  @!P0 IMAD.MOV.U32 R13, RZ, RZ, R3 ;  /* 0x000000ffff0d8224 */ /* 0x000fe200078e0003 */
[----:B------:R-:W-:Y:S05]  /*4f10*/  @!P0 F2FP.BF16.PACK_AB R0, R8, R7 ;  /* 0x000000070800823e */ /* 0x000fea00000010ff */
[----:B------:R-:W-:Y:S01]  /*4f20*/  @!P0 IMAD.MOV.U32 R15, RZ, RZ, R0 ;  /* 0x000000ffff0f8224 */ /* 0x000fe200078e0000 */
[----:B------:R-:W-:Y:S11]  /*4f30*/  ISETP.GE.AND P0, PT, R66, c[0x0][0x1d4], PT ;  /* 0x0000750042007a0c */ /* 0x000ff60003f06270 */
[----:B------:R-:W-:Y:S02]  /*4f40*/  @!UPT UIADD3 URZ, URZ, URZ, URZ ;  /* 0x0000003f3f3ff290 */ /* 0x000fe4000fffe03f */
[----:B------:R-:W-:-:S05]  /*4f50*/  @P0 BRA `(.L_x_145) ;  /* 0x000001b000000947 */ /* 0x000fca0003800000 */
[----:B------:R-:W-:Y:S04]  /*4f60*/  IADD3 R0, P1, P0, R62, R58, R66 ;  /* 0x0000003a3e007210 */ /* 0x000fe8000783e042 */
[----:B------:R-:W-:Y:S02]  /*4f70*/  IADD3.X R3, R61, R57, R87, P1, P0 ;  /* 0x000000393d037210 */ /* 0x000fe40000fe0457 */
[C---:B------:R-:W-:Y:S04]  /*4f80*/  LEA R2, P0, R0.reuse, c[0x0][0x1c8], 0x1 ;  /* 0x0000720000027a11 */ /* 0x040fe800078008ff */
[----:B------:R-:W-:Y:S05]  /*4f90*/  LEA.HI.X R3, R0, c[0x0][0x1cc], R3, 0x1, P0 ;  /* 0x0000730000037a11 */ /* 0x000fea00000f0c03 */
[----:B------:R2:W-:Y:S01]  /*4fa0*/  STG.E.128 [R2.64], R12 ;  /* 0x0000000c02007986 */ /* 0x0005e2000c101d06 */
[----:B------:R-:W-:-:S05]  /*4fb0*/  BRA `(.L_x_145) ;  /* 0x0000015000007947 */ /* 0x000fca0003800000 */
.L_x_141:
[----:B------:R-:W-:Y:S05]  /*4fc0*/  IMAD R0, R46, -0x20, R64 ;  /* 0xffffffe02e007824 */ /* 0x000fea00078e0240 */
[----:B------:R-:W-:Y:S04]  /*4fd0*/  IMNMX R0, R0, 0x20, PT ;  /* 0x0000002000007817 */ /* 0x000fe80003800200 */
[----:B------:R-:W-:Y:S11]  /*4fe0*/  ISETP.GE.AND P0, PT, R193, R0, PT ;  /* 0x00000000c100720c */ /* 0x000ff60003f06270 */
[----:B------:R-:W-:Y:S02]  /*4ff0*/  @!UPT UIADD3 URZ, URZ, URZ, URZ ;  /* 0x0000003f3f3ff290 */ /* 0x000fe4000fffe03f */
[----:B------:R-:W-:-:S05]  /*5000*/  @P0 BRA `(.L_x_145) ;  /* 0x0000010000000947 */ /* 0x000fca0003800000 */
[----:B------:R-:W-:Y:S11]  /*5010*/  ISETP.GE.AND P0, PT, R132, c[0x0][0x1d4], PT ;  /* 0x0000750084007a0c */ /* 0x000ff60003f06270 */
[----:B------:R-:W-:Y:S02]  /*5020*/  @!UPT UIADD3 URZ, URZ, URZ, URZ ;  /* 0x0000003f3f3ff290 */ /* 0x000fe4000fffe03f */
[----:B------:R-:W1:Y:S04]  /*5030*/  @!P0 LDS.128 R8, [R185+0xc080] ;  /* 0x00c08000b9088984 */ /* 0x000e680000000c00 */
[----:B-1----:R-:W-:Y:S01]  /*5040*/  @!P0 STG.E.128 [R36.64], R8 ;  /* 0x0000000824008986 */ /* 0x002fe2000c101d06 */
[----:B------:R-:W-:Y:S11]  /*5050*/  ISETP.GE.AND P0, PT, R134, c[0x0][0x1d4], PT ;  /* 0x0000750086007a0c */ /* 0x000ff60003f06270 */
[----:B------:R-:W-:Y:S02]  /*5060*/  @!UPT UIADD3 URZ, URZ, URZ, URZ ;  /* 0x0000003f3f3ff290 */ /* 0x000fe4000fffe03f */
[----:B------:R-:W1:Y:S04]  /*5070*/  @!P0 LDS.128 R4, [R185+0xd080] ;  /* 0x00d08000b9048984 */ /* 0x000e680000000c00 */
[----:B-1----:R-:W-:Y:S01]  /*5080*/  @!P0 STG.E.128 [R36.64+0x80], R4 ;  /* 0x0000800424008986 */ /* 0x002fe2000c101d06 */
[----:B------:R-:W-:Y:S11]  /*5090*/  ISETP.GE.AND P0, PT, R191, c[0x0][0x1d4], PT ;  /* 0x00007500bf007a0c */ /* 0x000ff60003f06270 */
[----:B------:R-:W-:Y:S02]  /*50a0*/  @!UPT UIADD3 URZ, URZ, URZ, URZ ;  /* 0x0000003f3f3ff290 */ /* 0x000fe4000fffe03f */
[----:B------:R-:W1:Y:S04]  /*50b0*/  @!P0 LDS.128 R4, [R185+0xe080] ;  /* 0x00e08000b9048984 */ /* 0x000e680000000c00 */
[----:B-1----:R-:W-:Y:S01]  /*50c0*/  @!P0 STG.E.128 [R36.64+0x100], R4 ;  /* 0x0001000424008986 */ /* 0x002fe2000c101d06 */
[----:B------:R-:W-:Y:S11]  /*50d0*/  ISETP.GE.AND P0, PT, R192, c[0x0][0x1d4], PT ;  /* 0x00007500c0007a0c */ /* 0x000ff60003f06270 */
[----:B------:R-:W-:Y:S02]  /*50e0*/  @!UPT UIADD3 URZ, URZ, URZ, URZ ;  /* 0x0000003f3f3ff290 */ /* 0x000fe4000fffe03f */
[----:B------:R-:W1:Y:S04]  /*50f0*/  @!P0 LDS.128 R4, [R185+0xf080] ;  /* 0x00f08000b9048984 */ /* 0x000e680000000c00 */
[----:B-1----:R1:W-:Y:S02]  /*5100*/  @!P0 STG.E.128 [R36.64+0x180], R4 ;  /* 0x0001800424008986 */ /* 0x0023e4000c101d06 */
.L_x_145:
[----:B------:R-:W-:Y:S05]  /*5110*/  BSYNC B1 ;  /* 0x0000000000017941 */ /* 0x000fea0003800000 */
.L_x_140:
[----:B-1---5:R-:W-:Y:S01]  /*5120*/  IMAD.SHL.U32 R6, R46, 0x20, RZ ;  /* 0x000000202e067824 */ /* 0x022fe200078e00ff */
[----:B------:R-:W-:Y:S03]  /*5130*/  BSSY B0, `(.L_x_156) ;  /* 0x0000036000007945 */ /* 0x000fe60003800000 */
[----:B------:R-:W-:Y:S05]  /*5140*/  IMAD.IADD R0, R102, 0x1, -R6 ;  /* 0x0000000166007824 */ /* 0x000fea00078e0a06 */
[----:B------:R-:W-:Y:S11]  /*5150*/  ISETP.GE.AND P0, PT, R0, 0x1, PT ;  /* 0x000000010000780c */ /* 0x000ff60003f06270 */
[----:B------:R-:W-:Y:S02]  /*5160*/  @!UPT UIADD3 URZ, URZ, URZ, URZ ;  /* 0x0000003f3f3ff290 */ /* 0x000fe4000fffe03f */
[C---:B------:R-:W-:Y:S02]  /*5170*/  @P0 LEA R0, P1, R46.reuse, R103, 0x5 ;  /* 0x000000672e000211 */ /* 0x040fe400078228ff */
[----:B--2---:R-:W-:Y:S02]  /*5180*/  @P0 MOV R3, R98 ;  /* 0x0000006200030202 */ /* 0x004fe40000000f00 */
[----:B------:R-:W-:Y:S05]  /*5190*/  @P0 LEA.HI.X R2, R46, R106, R60, 0x5, P1 ;  /* 0x0000006a2e020211 */ /* 0x000fea00008f2c3c */
[----:B------:R-:W-:Y:S02]  /*51a0*/  @P0 IMAD R4, R2, c[0x0][0x258], RZ ;  /* 0x0000960002040a24 */ /* 0x000fe400078e02ff */
[----:B------:R-:W-:Y:S04]  /*51b0*/  @P0 IMAD.MOV.U32 R2, RZ, RZ, R82 ;  /* 0x000000ffff020224 */ /* 0x000fe800078e0052 */
[C---:B------:R-:W-:Y:S04]  /*51c0*/  @P0 IMAD.WIDE.U32 R2, R0.reuse, c[0x0][0x258], R2 ;  /* 0x0000960000020a25 */ /* 0x040fe800078e0002 */
[----:B------:R-:W-:Y:S01]  /*51d0*/  @P0 IMAD R0, R0, c[0x0][0x25c], R4 ;  /* 0x0000970000000a24 */ /* 0x000fe200078e0204 */
[C---:B------:R-:W-:Y:S03]  /*51e0*/  @P0 LEA R4, P1, R2.reuse, c[0x0][0x250], 0x1 ;  /* 0x0000940002040a11 */ /* 0x040fe600078208ff */
[----:B------:R-:W-:Y:S05]  /*51f0*/  @P0 IMAD.IADD R0, R3, 0x1, R0 ;  /* 0x0000000103000824 */ /* 0x000fea00078e0200 */
[----:B------:R-:W-:Y:S02]  /*5200*/  @P0 LEA.HI.X R5, R2, c[0x0][0x254], R0, 0x1, P1 ;  /* 0x0000950002050a11 */ /* 0x000fe400008f0c00 */
[----:B------:R-:W-:Y:S03]  /*5210*/  IADD3 R0, -R6, R64, RZ ;  /* 0x0000004006007210 */ /* 0x000fe60007ffe1ff */
[----:B------:R-:W-:Y:S01]  /*5220*/  @!PT LDS RZ, [RZ] ;  /* 0x00000000fffff984 */ /* 0x000fe20000000800 */
[----:B------:R-:W-:Y:S01]  /*5230*/  @!PT LDS RZ, [RZ] ;  /* 0x00000000fffff984 */ /* 0x000fe20000000800 */
[----:B------:R-:W-:Y:S01]  /*5240*/  @!PT LDS RZ, [RZ] ;  /* 0x00000000fffff984 */ /* 0x000fe20000000800 */
[----:B------:R1:W-:Y:S01]  /*5250*/  @P0 LDGSTS.E.BYPASS.LTC128B.128 [R185+0x8080], [R4.64], !P6 ;  /* 0x0808000004b90fae */ /* 0x0003e2000f101d46 */
[----:B------:R-:W-:Y:S03]  /*5260*/  IMNMX R0, R0, 0x20, PT ;  /* 0x0000002000007817 */ /* 0x000fe60003800200 */
[----:B------:R1:W-:Y:S04]  /*5270*/  @P0 LDGSTS.E.BYPASS.LTC128B.128 [R185+0x9080], [R4.64+0x80], !P5 ;  /* 0x0908008004b90fae */ /* 0x0003e8000e901d46 */
[----:B------:R1:W-:Y:S04]  /*5280*/  @P0 LDGSTS.E.BYPASS.LTC128B.128 [R185+0xa080], [R4.64+0x100], !P4 ;  /* 0x0a08010004b90fae */ /* 0x0003e8000e101d46 */
[----:B------:R1:W-:Y:S01]  /*5290*/  @P0 LDGSTS.E.BYPASS.LTC128B.128 [R185+0xb080], [R4.64+0x180], !P3 ;  /* 0x0b08018004b90fae */ /* 0x0003e2000d901d46 */
[----:B------:R-:W-:Y:S03]  /*52a0*/  ISETP.GE.AND P0, PT, R193, R0, PT ;  /* 0x00000000c100720c */ /* 0x000fe60003f06270 */
[----:B------:R-:W0:Y:S01]  /*52b0*/  LDGDEPBAR ;  /* 0x00000000000079af */ /* 0x000e220000000000 */
[----:B------:R-:W-:Y:S04]  /*52c0*/  DEPBAR.LE SB0, 0x0 ;  /* 0x000080000000791a */ /* 0x000fe80000000000 */
[----:B------:R-:W-:Y:S06]  /*52d0*/  BAR.SYNC.DEFER_BLOCKING 0x0 ;  /* 0x0000000000007b1d */ /* 0x000fec0000010000 */
[----:B------:R-:W-:-:S05]  /*52e0*/  @P0 BRA `(.L_x_157) ;  /* 0x000001a000000947 */ /* 0x000fca0003800000 */
[C---:B-1----:R-:W-:Y:S01]  /*52f0*/  LEA R0, P0, R46.reuse, R108, 0x5 ;  /* 0x0000006c2e007211 */ /* 0x042fe200078028ff */
[----:B------:R-:W-:Y:S02]  /*5300*/  IMAD.MOV.U32 R4, RZ, RZ, R80 ;  /* 0x000000ffff047224 */ /* 0x000fe400078e0050 */
[----:B------:R-:W-:Y:S01]  /*5310*/  IMAD.MOV.U32 R5, RZ, RZ, R97 ;  /* 0x000000ffff057224 */ /* 0x000fe200078e0061 */
[----:B------:R-:W-:Y:S03]  /*5320*/  LEA.HI.X R2, R46, R107, R60, 0x5, P0 ;  /* 0x0000006b2e027211 */ /* 0x000fe600000f2c3c */
[----:B------:R-:W-:Y:S04]  /*5330*/  IMAD.WIDE.U32 R4, R0, c[0x0][0x208], R4 ;  /* 0x0000820000047a25 */ /* 0x000fe800078e0004 */
[----:B------:R-:W-:Y:S04]  /*5340*/  IMAD R2, R2, c[0x0][0x208], RZ ;  /* 0x0000820002027a24 */ /* 0x000fe800078e02ff */
[----:B------:R-:W-:Y:S01]  /*5350*/  IMAD R0, R0, c[0x0][0x20c], R2 ;  /* 0x0000830000007a24 */ /* 0x000fe200078e0202 */
[C---:B------:R-:W-:Y:S03]  /*5360*/  LEA R2, P0, R4.reuse, c[0x0][0x1f8], 0x1 ;  /* 0x00007e0004027a11 */ /* 0x040fe600078008ff */
[----:B------:R-:W-:Y:S05]  /*5370*/  IMAD.IADD R0, R5, 0x1, R0 ;  /* 0x0000000105007824 */ /* 0x000fea00078e0200 */
[----:B------:R-:W-:Y:S02]  /*5380*/  LEA.HI.X R3, R4, c[0x0][0x1fc], R0, 0x1, P0 ;  /* 0x00007f0004037a11 */ /* 0x000fe400000f0c00 */
        /* <DEDUP_REMOVED lines=16> */
.L_x_157:
[----:B-1----:R-:W-:Y:S05]  /*5490*/  BSYNC B0 ;  /* 0x0000000000007941 */ /* 0x002fea0003800000 */
.L_x_156:
[C---:B------:R-:W-:Y:S02]  /*54a0*/  ISETP.GT.AND P0, PT, R46.reuse, R105, PT ;  /* 0x000000692e00720c */ /* 0x040fe40003f04270 */
[----:B------:R-:W-:Y:S11]  /*54b0*/  IADD3 R46, R46, -0x1, RZ ;  /* 0xffffffff2e2e7810 */ /* 0x000ff60007ffe0ff */
[----:B------:R-:W-:Y:S01]  /*54c0*/  @P0 SHF.R.S32.HI R4, RZ, 0x1f, R46 ;  /* 0x0000001fff040819 */ /* 0x000fe2000001142e */
[----:B------:R-:W-:Y:S01]  /*54d0*/  @P0 IMAD R0, R120, R46, RZ ;  /* 0x0000002e78000224 */ /* 0x000fe200078e02ff */
[----:B------:R-:W-:Y:S01]  /*54e0*/  @P0 MOV R3, R69 ;  /* 0x0000004500030202 */ /* 0x000fe20000000f00 */
[----:B------:R-:W-:Y:S02]  /*54f0*/  @P0 IMAD.MOV.U32 R2, RZ, RZ, R78 ;  /* 0x000000ffff020224 */ /* 0x000fe400078e004e */
[-C--:B------:R-:W-:Y:S02]  /*5500*/  @P0 IMAD R0, R4, R124.reuse, R0 ;  /* 0x0000007c04000224 */ /* 0x080fe400078e0200 */
[----:B------:R-:W-:Y:S04]  /*5510*/  @P0 IMAD.WIDE.U32 R2, R46, R124, R2 ;  /* 0x0000007c2e020225 */ /* 0x000fe800078e0002 */
[----:B------:R-:W-:Y:S01]  /*5520*/  @P0 IMAD.IADD R0, R3, 0x1, R0 ;  /* 0x0000000103000824 */ /* 0x000fe200078e0200 */
[C---:B------:R-:W-:Y:S04]  /*5530*/  @P0 LEA R4, P1, R2.reuse, c[0x0][0x220], 0x1 ;  /* 0x0000880002040a11 */ /* 0x040fe800078208ff */
[----:B------:R-:W-:Y:S05]  /*5540*/  @P0 LEA.HI.X R5, R2, c[0x0][0x224], R0, 0x1, P1 ;  /* 0x0000890002050a11 */ /* 0x000fea00008f0c00 */
[----:B------:R-:W-:Y:S01]  /*5550*/  @!PT LDS RZ, [RZ] ;  /* 0x00000000fffff984 */ /* 0x000fe20000000800 */
[----:B------:R-:W-:Y:S01]  /*5560*/  @!PT LDS RZ, [RZ] ;  /* 0x00000000fffff984 */ /* 0x000fe20000000800 */
[----:B------:R-:W-:Y:S01]  /*5570*/  @!PT LDS RZ, [RZ] ;  /* 0x00000000fffff984 */ /* 0x000fe20000000800 */
[----:B------:R1:W-:Y:S04]  /*5580*/  @P0 LDGSTS.E.BYPASS.LTC128B.128 [R185+0xc080], [R4.64], !P6 ;  /* 0x0c08000004b90fae */ /* 0x0003e8000f101d46 */
[----:B------:R1:W-:Y:S04]  /*5590*/  @P0 LDGSTS.E.BYPASS.LTC128B.128 [R185+0xd080], [R4.64+0x80], !P5 ;  /* 0x0d08008004b90fae */ /* 0x0003e8000e901d46 */
[----:B------:R1:W-:Y:S04]  /*55a0*/  @P0 LDGSTS.E.BYPASS.LTC128B.128 [R185+0xe080], [R4.64+0x100], !P4 ;  /* 0x0e08010004b90fae */ /* 0x0003e8000e101d46 */
[----:B------:R1:W-:Y:S04]  /*55b0*/  @P0 LDGSTS.E.BYPASS.LTC128B.128 [R185+0xf080], [R4.64+0x180], !P3 ;  /* 0x0f08018004b90fae */ /* 0x0003e8000d901d46 */
[----:B------:R-:W0:Y:S01]  /*55c0*/  LDGDEPBAR ;  /* 0x00000000000079af */ /* 0x000e220000000000 */
[----:B------:R-:W-:-:S05]  /*55d0*/  @P0 BRA `(.L_x_158) ;  /* 0xffffd40000000947 */ /* 0x000fca000383ffff */
[----:B------:R-:W-:Y:S01]  /*55e0*/  WARPSYNC 0xffffffff ;  /* 0xffffffff00007948 */ /* 0x000fe20003800000 */
[----:B------:R-:W-:Y:S06]  /*55f0*/  BAR.SYNC.DEFER_BLOCKING 0x0 ;  /* 0x0000000000007b1d */ /* 0x000fec0000010000 */
.L_x_139:
[----:B------:R-:W-:Y:S01]  /*5600*/  ISETP.GE.AND P0, PT, R130, 0x1, PT ;  /* 0x000000018200780c */ /* 0x000fe20003f06270 */
[----:B------:R-:W-:Y:S01]  /*5610*/  BSSY B0, `(.L_x_159) ;  /* 0x0000021000007945 */ /* 0x000fe20003800000 */
[----:B------:R-:W-:Y:S01]  /*5620*/  IMAD.IADD R9, R113, 0x1, R116 ;  /* 0x0000000171097824 */ /* 0x000fe200078e0274 */
[----:B------:R-:W-:-:S10]  /*5630*/  MOV R0, RZ ;  /* 0x000000ff00007202 */ /* 0x000fd40000000f00 */
[----:B------:R-:W-:Y:S05]  /*5640*/  @!P0 BRA `(.L_x_160) ;  /* 0x000001d000008947 */ /* 0x000fea0003800000 */
[----:B------:R-:W-:Y:S02]  /*5650*/  IABS R0, R109 ;  /* 0x0000006d00007213 */ /* 0x000fe40000000000 */
[----:B-1----:R-:W-:-:S03]  /*5660*/  IADD3 R5, R112, -0x1, R109 ;  /* 0xffffffff70057810 */ /* 0x002fc60007ffe06d */
        /* <DEDUP_REMOVED lines=27> */
.L_x_160:
[----:B------:R-:W-:Y:S05]  /*5820*/  BSYNC B0 ;  /* 0x0000000000007941 */ /* 0x000fea0003800000 */
.L_x_159:
[----:B------:R-:W-:Y:S01]  /*5830*/  IMAD R214, R235, R0, RZ ;  /* 0x00000000ebd67224 */ /* 0x000fe200078e02ff */
[----:B------:R-:W-:Y:S01]  /*5840*/  MOV R20, RZ ;  /* 0x000000ff00147202 */ /* 0x000fe20000000f00 */
[----:B------:R-:W-:Y:S01]  /*5850*/  IMAD.MOV.U32 R136, RZ, RZ, RZ ;  /* 0x000000ffff887224 */ /* 0x000fe200078e00ff */
[----:B------:R-:W-:Y:S01]  /*5860*/  CS2R R98, SRZ ;  /* 0x0000000000627805 */ /* 0x000fe2000001ff00 */
[--C-:B------:R-:W-:Y:S01]  /*5870*/  IMAD.IADD R2, R214, 0x1, R0.reuse ;  /* 0x00000001d6027824 */ /* 0x100fe200078e0200 */
[----:B------:R-:W-:Y:S01]  /*5880*/  PRMT R0, RZ, 0x7610, R0 ;  /* 0x00007610ff007816 */ /* 0x000fe20000000000 */
        /* <DEDUP_REMOVED lines=66> */
[----:B------:R-:W-:-:S04]  /*5cb0*/  ISETP.NE.U32.AND P0, PT, RZ, c[0x0][0x340], PT ;  /* 0x0000d000ff007a0c */ /* 0x000fc80003f05070 */
[----:B------:R-:W-:-:S13]  /*5cc0*/  ISETP.NE.AND.EX P0, PT, RZ, c[0x0][0x344], PT, P0 ;  /* 0x0000d100ff007a0c */ /* 0x000fda0003f05300 */
[----:B------:R-:W-:-:S04]  /*5cd0*/  @P0 IMAD.MOV.U32 R2, RZ, RZ, 0x4 ;  /* 0x00000004ff020424 */ /* 0x000fc800078e00ff */
[----:B------:R-:W-:-:S05]  /*5ce0*/  @P0 IMAD.WIDE R2, R209, R2, c[0x0][0x340] ;  /* 0x0000d000d1020625 */ /* 0x000fca00078e0202 */
[----:B------:R2:W3:Y:S01]  /*5cf0*/  @P0 LDG.E R17, [R2.64] ;  /* 0x0000000602110981 */ /* 0x0004e2000c1e1900 */
[----:B------:R-:W-:Y:S01]  /*5d00*/  SHF.R.S32.HI R0, RZ, 0x1f, R115 ;  /* 0x0000001fff007819 */ /* 0x000fe20000011473 */
[----:B-1----:R-:W-:Y:S01]  /*5d10*/  IMAD.MOV.U32 R4, RZ, RZ, c[0x0][0x2c4] ;  /* 0x0000b100ff047624 */ /* 0x002fe200078e00ff */
[----:B------:R-:W-:Y:S01]  /*5d20*/  ISETP.NE.U32.AND P2, PT, RZ, c[0x0][0x348], PT ;  /* 0x0000d200ff007a0c */ /* 0x000fe20003f45070 */
[----:B------:R-:W-:Y:S01]  /*5d30*/  IMAD.MOV.U32 R12, RZ, RZ, R132 ;  /* 0x000000ffff0c7224 */ /* 0x000fe200078e0084 */
[----:B------:R-:W-:Y:S01]  /*5d40*/  ISETP.GE.AND P5, PT, R134, c[0x0][0x1d4], PT ;  /* 0x0000750086007a0c */ /* 0x000fe20003fa6270 */
[----:B------:R-:W-:Y:S01]  /*5d50*/  IMAD R0, R0, c[0x0][0x178], RZ ;  /* 0x00005e0000007a24 */ /* 0x000fe200078e02ff */
[----:B------:R-:W-:Y:S02]  /*5d60*/  ISETP.NE.AND P3, PT, R4, 0x1, PT ;  /* 0x000000010400780c */ /* 0x000fe40003f65270 */
[----:B------:R-:W-:Y:S01]  /*5d70*/  ISETP.NE.AND.EX P2, PT, RZ, c[0x0][0x34c], PT, P2 ;  /* 0x0000d300ff007a0c */ /* 0x000fe20003f45320 */
[----:B------:R-:W-:Y:S01]  /*5d80*/  IMAD R0, R115, c[0x0][0x17c], R0 ;  /* 0x00005f0073007a24 */ /* 0x000fe200078e0200 */
[----:B------:R-:W-:-:S02]  /*5d90*/  SHF.R.S32.HI R6, RZ, 0x1f, R193 ;  /* 0x0000001fff067819 */ /* 0x000fc400000114c1 */
[----:B------:R-:W-:Y:S02]  /*5da0*/  SEL R7, R224, RZ, !P2 ;  /* 0x000000ffe0077207 */ /* 0x000fe40005000000 */
[----:B------:R-:W-:Y:S02]  /*5db0*/  IADD3 R4, P1, R193, R9, RZ ;  /* 0x00000009c1047210 */ /* 0x000fe40007f3e0ff */
[----:B------:R-:W-:Y:S01]  /*5dc0*/  ISETP.GE.AND P4, PT, R132, c[0x0][0x1d4], PT ;  /* 0x0000750084007a0c */ /* 0x000fe20003f86270 */
[----:B------:R-:W-:Y:S01]  /*5dd0*/  IMAD R7, R7, c[0x0][0x1c0], RZ ;  /* 0x0000700007077a24 */ /* 0x000fe200078e02ff */
[----:B------:R-:W-:Y:S02]  /*5de0*/  LOP3.LUT R222, R222, 0xfffffffb, RZ, 0xc0, !PT ;  /* 0xfffffffbdede7812 */ /* 0x000fe400078ec0ff */
[----:B------:R-:W-:Y:S02]  /*5df0*/  LEA.HI.X.SX32 R6, R9, R6, 0x1, P1 ;  /* 0x0000000609067211 */ /* 0x000fe400008f0eff */
[----:B------:R-:W-:Y:S01]  /*5e00*/  @P5 LOP3.LUT R222, R222, 0x4, RZ, 0xfc, !PT ;  /* 0x00000004dede5812 */ /* 0x000fe200078efcff */
[----:B--2---:R-:W-:Y:S01]  /*5e10*/  IMAD.WIDE.U32 R2, R115, c[0x0][0x178], RZ ;  /* 0x00005e0073027a25 */ /* 0x004fe200078e00ff */
[----:B------:R-:W-:-:S02]  /*5e20*/  SEL R11, RZ, 0xffffffff, P5 ;  /* 0xffffffffff0b7807 */ /* 0x000fc40002800000 */
[----:B------:R-:W-:Y:S01]  /*5e30*/  LOP3.LUT R222, R222, 0xfffffff7, RZ, 0xc0, !PT ;  /* 0xfffffff7dede7812 */ /* 0x000fe200078ec0ff */
[----:B------:R-:W-:Y:S01]  /*5e40*/  IMAD.IADD R3, R3, 0x1, R0 ;  /* 0x0000000103037824 */ /* 0x000fe200078e0200 */
[----:B------:R-:W-:Y:S01]  /*5e50*/  LEA R0, R219, R193, 0x5 ;  /* 0x000000c1db007211 */ /* 0x000fe200078e28ff */
[----:B------:R-:W-:Y:S01]  /*5e60*/  IMAD R14, R6, c[0x0][0x208], RZ ;  /* 0x00008200060e7a24 */ /* 0x000fe200078e02ff */
[----:B------:R-:W-:Y:S01]  /*5e70*/  SHF.R.S32.HI R13, RZ, 0x1f, R132 ;  /* 0x0000001fff0d7819 */ /* 0x000fe20000011484 */
[----:B------:R-:W-:Y:S01]  /*5e80*/  IMAD.WIDE.U32 R2, R220, c[0x0][0x1b8], R2 ;  /* 0x00006e00dc027a25 */ /* 0x000fe200078e0002 */
[----:B------:R-:W-:Y:S02]  /*5e90*/  SHF.L.U32 R19, R11, 0x1, RZ ;  /* 0x000000010b137819 */ /* 0x000fe400000006ff */
[----:B------:R-:W-:Y:S01]  /*5ea0*/  @P4 LOP3.LUT R222, R222, 0x8, RZ, 0xfc, !PT ;  /* 0x00000008dede4812 */ /* 0x000fe200078efcff */
[----:B------:R-:W-:Y:S01]  /*5eb0*/  IMAD R10, R213, 0x80, R0 ;  /* 0x00000080d50a7824 */ /* 0x000fe200078e0200 */
[----:B------:R-:W-:Y:S01]  /*5ec0*/  ISETP.GE.AND P1, PT, R192, c[0x0][0x1d4], PT ;  /* 0x00007500c0007a0c */ /* 0x000fe20003f26270 */
[----:B------:R-:W-:Y:S01]  /*5ed0*/  IMAD R3, R220, c[0x0][0x1bc], R3 ;  /* 0x00006f00dc037a24 */ /* 0x000fe200078e0203 */
[----:B------:R-:W-:Y:S01]  /*5ee0*/  LOP3.LUT R222, R222, 0xfffffffd, RZ, 0xc0, !PT ;  /* 0xfffffffddede7812 */ /* 0x000fe200078ec0ff */
[----:B------:R-:W-:Y:S01]  /*5ef0*/  @P3 IMAD.HI.U32 R5, R10, c[0x0][0x2c8], RZ ;  /* 0x0000b2000a053a27 */ /* 0x000fe200078e00ff */
[----:B------:R-:W-:-:S02]  /*5f00*/  SEL R15, RZ, 0x1, P4 ;  /* 0x00000001ff0f7807 */ /* 0x000fc40002000000 */
[----:B------:R-:W-:Y:S01]  /*5f10*/  ISETP.GE.AND P5, PT, R132, c[0x0][0x198], PT ;  /* 0x0000660084007a0c */ /* 0x000fe20003fa6270 */
[----:B------:R-:W-:Y:S01]  /*5f20*/  IMAD.MOV.U32 R0, RZ, RZ, R10 ;  /* 0x000000ffff007224 */ /* 0x000fe200078e000a */
[----:B------:R-:W-:Y:S01]  /*5f30*/  @P3 SHF.R.U32.HI R0, RZ, c[0x0][0x2cc], R5 ;  /* 0x0000b300ff003a19 */ /* 0x000fe20000011605 */
[----:B------:R-:W-:Y:S01]  /*5f40*/  IMAD.WIDE.U32 R8, R4, c[0x0][0x208], R12 ;  /* 0x0000820004087a25 */ /* 0x000fe200078e000c */
[----:B------:R-:W-:Y:S02]  /*5f50*/  SEL R5, R209, RZ, !P2 ;  /* 0x000000ffd1057207 */ /* 0x000fe40005000000 */
[----:B------:R-:W-:Y:S02]  /*5f60*/  ISETP.GE.AND P2, PT, R191, c[0x0][0x1d4], PT ;  /* 0x00007500bf007a0c */ /* 0x000fe40003f46270 */
[----:B------:R-:W-:Y:S01]  /*5f70*/  SHF.R.S32.HI R11, RZ, 0x1f, R0 ;  /* 0x0000001fff0b7819 */ /* 0x000fe20000011400 */
[----:B------:R-:W-:Y:S01]  /*5f80*/  IMAD R16, R5, c[0x0][0x1c4], R7 ;  /* 0x0000710005107a24 */ /* 0x000fe200078e0207 */
[----:B------:R-:W-:Y:S01]  /*5f90*/  LOP3.LUT R15, R19, 0x2, R15, 0xe2, !PT ;  /* 0x00000002130f7812 */ /* 0x000fe200078ee20f */
[----:B------:R-:W-:Y:S01]  /*5fa0*/  IMAD.WIDE.U32 R2, R5, c[0x0][0x1c0], R2 ;  /* 0x0000700005027a25 */ /* 0x000fe200078e0002 */
[----:B------:R-:W-:-:S02]  /*5fb0*/  ISETP.GE.AND P4, PT, R134, c[0x0][0x198], PT ;  /* 0x0000660086007a0c */ /* 0x000fc40003f86270 */
[----:B------:R-:W-:Y:S01]  /*5fc0*/  ISETP.GE.AND P3, PT, R191, c[0x0][0x198], PT ;  /* 0x00006600bf007a0c */ /* 0x000fe20003f66270 */
[----:B------:R-:W-:Y:S01]  /*5fd0*/  IMAD R5, R6, c[0x0][0x1e0], RZ ;  /* 0x0000780006057a24 */ /* 0x000fe200078e02ff */
[----:B------:R-:W-:Y:S01]  /*5fe0*/  IADD3 R61, R223, -0x1, RZ ;  /* 0xffffffffdf3d7810 */ /* 0x000fe20007ffe0ff */
[----:B------:R-:W-:Y:S02]  /*5ff0*/  IMAD.IADD R3, R3, 0x1, R16 ;  /* 0x0000000103037824 */ /* 0x000fe400078e0210 */
[----:B------:R-:W-:Y:S01]  /*6000*/  IMAD R18, R4, c[0x0][0x1e4], R5 ;  /* 0x0000790004127a24 */ /* 0x000fe200078e0205 */
[----:B------:R-:W-:Y:S01]  /*6010*/  @P2 LOP3.LUT R222, R222, 0x2, RZ, 0xfc, !PT ;  /* 0x00000002dede2812 */ /* 0x000fe200078efcff */
[----:B------:R-:W-:Y:S02]  /*6020*/  IMAD.MOV R5, RZ, RZ, -R0 ;  /* 0x000000ffff057224 */ /* 0x000fe400078e0a00 */
[----:B------:R-:W-:Y:S01]  /*6030*/  IMAD.WIDE.U32 R6, R4, c[0x0][0x1e0], R12 ;  /* 0x0000780004067a25 */ /* 0x000fe200078e000c */
[----:B------:R-:W-:-:S03]  /*6040*/  LOP3.LUT R222, R222, 0xfffffffe, RZ, 0xc0, !PT ;  /* 0xfffffffedede7812 */ /* 0x000fc600078ec0ff */
[----:B------:R-:W-:Y:S01]  /*6050*/  IMAD R16, R4, c[0x0][0x20c], R14 ;  /* 0x0000830004107a24 */ /* 0x000fe200078e020e */
[----:B------:R-:W-:Y:S01]  /*6060*/  IADD3 R7, R7, R18, RZ ;  /* 0x0000001207077210 */ /* 0x000fe20007ffe0ff */
[----:B------:R-:W-:Y:S01]  /*6070*/  IMAD R10, R5, c[0x0][0x2c4], R10 ;  /* 0x0000b100050a7a24 */ /* 0x000fe200078e020a */
[----:B------:R-:W-:Y:S01]  /*6080*/  @P1 LOP3.LUT R222, R222, 0x1, RZ, 0xfc, !PT ;  /* 0x00000001dede1812 */ /* 0x000fe200078efcff */
[----:B------:R-:W-:Y:S01]  /*6090*/  IMAD R4, R11, c[0x0][0x1b0], RZ ;  /* 0x00006c000b047a24 */ /* 0x000fe200078e02ff */
[----:B------:R-:W-:Y:S01]  /*60a0*/  SEL R11, RZ, 0x4, P2 ;  /* 0x00000004ff0b7807 */ /* 0x000fe20001000000 */
[----:B------:R-:W-:Y:S01]  /*60b0*/  IMAD.WIDE.U32 R2, R0, c[0x0][0x1b0], R2 ;  /* 0x00006c0000027a25 */ /* 0x000fe200078e0002 */
[----:B------:R-:W-:-:S03]  /*60c0*/  ISETP.GE.AND P2, PT, R192, c[0x0][0x198], PT ;  /* 0x00006600c0007a0c */ /* 0x000fc60003f46270 */
[----:B------:R-:W-:Y:S01]  /*60d0*/  IMAD R14, R0, c[0x0][0x1b4], R4 ;  /* 0x00006d00000e7a24 */ /* 0x000fe200078e0204 */
[----:B------:R-:W-:Y:S01]  /*60e0*/  SHF.R.S32.HI R0, RZ, 0x1f, R10 ;  /* 0x0000001fff007819 */ /* 0x000fe2000001140a */
[----:B------:R-:W-:Y:S01]  /*60f0*/  IMAD.IADD R5, R9, 0x1, R16 ;  /* 0x0000000109057824 */ /* 0x000fe200078e0210 */
[----:B------:R-:W-:Y:S01]  /*6100*/  SEL R4, RZ, 0x8, P1 ;  /* 0x00000008ff047807 */ /* 0x000fe20000800000 */
[----:B------:R-:W-:Y:S01]  /*6110*/  IMAD.IADD R3, R3, 0x1, R14 ;  /* 0x0000000103037824 */ /* 0x000fe200078e020e */
[----:B------:R-:W-:Y:S01]  /*6120*/  ISETP.NE.U32.AND P1, PT, RZ, c[0x0][0x350], PT ;  /* 0x0000d400ff007a0c */ /* 0x000fe20003f25070 */
[----:B------:R-:W-:Y:S01]  /*6130*/  IMAD R0, R0, c[0x0][0x1a8], RZ ;  /* 0x00006a0000007a24 */ /* 0x000fe200078e02ff */
[----:B------:R-:W-:Y:S01]  /*6140*/  LOP3.LUT R55, R4, R15, R11, 0xfe, !PT ;  /* 0x0000000f04377212 */ /* 0x000fe200078efe0b */
[----:B------:R-:W-:Y:S01]  /*6150*/  IMAD.WIDE.U32 R6, R220, c[0x0][0x1e8], R6 ;  /* 0x00007a00dc067a25 */ /* 0x000fe200078e0006 */
[----:B------:R-:W-:Y:S02]  /*6160*/  MOV R4, R8 ;  /* 0x0000000800047202 */ /* 0x000fe40000000f00 */
[----:B------:R-:W-:Y:S01]  /*6170*/  ISETP.NE.AND.EX P1, PT, RZ, c[0x0][0x354], PT, P1 ;  /* 0x0000d500ff007a0c */ /* 0x000fe20003f25310 */
[----:B------:R-:W-:-:S02]  /*6180*/  IMAD R11, R10, c[0x0][0x1ac], R0 ;  /* 0x00006b000a0b7a24 */ /* 0x000fc400078e0200 */
[----:B------:R-:W-:-:S04]  /*6190*/  IMAD.WIDE.U32 R8, R10, c[0x0][0x1a8], R2 ;  /* 0x00006a000a087a25 */ /* 0x000fc800078e0002 */
[----:B------:R-:W-:Y:S01]  /*61a0*/  IMAD.WIDE.U32 R2, R220, c[0x0][0x210], R4 ;  /* 0x00008400dc027a25 */ /* 0x000fe200078e0004 */
[----:B------:R-:W-:-:S03]  /*61b0*/  IADD3 R9, R9, R11, RZ ;  /* 0x0000000b09097210 */ /* 0x000fc60007ffe0ff */
[C---:B------:R-:W-:Y:S02]  /*61c0*/  IMAD R5, R220.reuse, c[0x0][0x1ec], R7 ;  /* 0x00007b00dc057a24 */ /* 0x040fe400078e0207 */
[----:B------:R-:W-:Y:S02]  /*61d0*/  IMAD R3, R220, c[0x0][0x214], R3 ;  /* 0x00008500dc037a24 */ /* 0x000fe400078e0203 */
[----:B------:R-:W-:Y:S02]  /*61e0*/  IMAD.MOV.U32 R4, RZ, RZ, R6 ;  /* 0x000000ffff047224 */ /* 0x000fe400078e0006 */
[----:B------:R-:W-:Y:S01]  /*61f0*/  IMAD R15, R213, 0x80, R193 ;  /* 0x00000080d50f7824 */ /* 0x000fe200078e02c1 */
[----:B---3--:R-:W-:Y:S01]  /*6200*/  @P0 SHF.R.S32.HI R0, RZ, 0x1f, R17 ;  /* 0x0000001fff000819 */ /* 0x008fe20000011411 */
[----:B------:R-:W-:Y:S02]  /*6210*/  @!P0 IMAD.MOV.U32 R0, RZ, RZ, R224 ;  /* 0x000000ffff008224 */ /* 0x000fe400078e00e0 */
[----:B------:R-:W-:Y:S01]  /*6220*/  @!P0 IMAD.MOV.U32 R17, RZ, RZ, R209 ;  /* 0x000000ffff118224 */ /* 0x000fe200078e00d1 */
[----:B------:R-:W-:-:S02]  /*6230*/  LEA R21, P0, R8, c[0x0][0x160], 0x1 ;  /* 0x0000580008157a11 */ /* 0x000fc400078008ff */
[----:B------:R-:W-:Y:S02]  /*6240*/  SEL R7, R0, RZ, !P1 ;  /* 0x000000ff00077207 */ /* 0x000fe40004800000 */
[----:B------:R-:W-:Y:S02]  /*6250*/  SEL R0, R17, RZ, !P1 ;  /* 0x000000ff11007207 */ /* 0x000fe40004800000 */
[----:B------:R-:W-:Y:S01]  /*6260*/  LEA.HI.X R19, R8, c[0x0][0x164], R9, 0x1, P0 ;  /* 0x0000590008137a11 */ /* 0x000fe200000f0c09 */
[C---:B------:R-:W-:Y:S02]  /*6270*/  IMAD R6, R7.reuse, c[0x0][0x1f0], RZ ;  /* 0x00007c0007067a24 */ /* 0x040fe400078e02ff */
[----:B------:R-:W-:Y:S02]  /*6280*/  IMAD R7, R7, c[0x0][0x218], RZ ;  /* 0x0000860007077a24 */ /* 0x000fe400078e02ff */
[----:B------:R-:W-:-:S04]  /*6290*/  IMAD.WIDE.U32 R216, R0, c[0x0][0x218], R2 ;  /* 0x0000860000d87a25 */ /* 0x000fc800078e0002 */
[----:B------:R-:W-:-:S04]  /*62a0*/  IMAD.WIDE.U32 R210, R0, c[0x0][0x1f0], R4 ;  /* 0x00007c0000d27a25 */ /* 0x000fc800078e0004 */
[C---:B------:R-:W-:Y:S02]  /*62b0*/  IMAD R2, R0.reuse, c[0x0][0x1f4], R6 ;  /* 0x00007d0000027a24 */ /* 0x040fe400078e0206 */
[----:B------:R-:W-:-:S03]  /*62c0*/  IMAD R0, R0, c[0x0][0x21c], R7 ;  /* 0x0000870000007a24 */ /* 0x000fc600078e0207 */
[----:B------:R-:W-:Y:S01]  /*62d0*/  IADD3 R218, R211, R2, RZ ;  /* 0x00000002d3da7210 */ /* 0x000fe20007ffe0ff */
[----:B------:R-:W-:Y:S01]  /*62e0*/  IMAD.IADD R221, R217, 0x1, R0 ;  /* 0x00000001d9dd7824 */ /* 0x000fe200078e0200 */
[----:B------:R-:W-:Y:S05]  /*62f0*/  BRA.DIV ~URZ, `(.L_x_162) ;  /* 0x0000fe627f007947 */ /* 0x000fea000b800000 */
[----:B------:R1:W2:Y:S02]  /*6300*/  SHFL.IDX PT, R4, R19, RZ, 0x181f ;  /* 0x00181fff13047589 */ /* 0x0002a400000e0000 */
.L_x_293:
[----:B------:R-:W-:Y:S05]  /*6310*/  BRA.DIV ~URZ, `(.L_x_163) ;  /* 0x0000feb27f007947 */ /* 0x000fea000b800000 */
[----:B------:R3:W4:Y:S02]  /*6320*/  SHFL.IDX PT, R0, R21, RZ, 0x181f ;  /* 0x00181fff15007589 */ /* 0x00072400000e0000 */
.L_x_294:
[----:B------:R-:W-:Y:S01]  /*6330*/  IMAD R38, R126, c[0x0][0x2c4], RZ ;  /* 0x0000b1007e267a24 */ /* 0x000fe200078e02ff */
[----:B------:R-:W-:Y:S01]  /*6340*/  SHF.R.S32.HI R51, RZ, 0x1f, R134 ;  /* 0x0000001fff337819 */ /* 0x000fe20000011486 */
[----:B------:R-:W-:Y:S01]  /*6350*/  BSSY B0, `(.L_x_164) ;  /* 0x0000017000007945 */ /* 0x000fe20003800000 */
[----:B------:R-:W-:Y:S02]  /*6360*/  SHF.R.S32.HI R20, RZ, 0x1f, R192 ;  /* 0x0000001fff147819 */ /* 0x000fe400000114c0 */
[----:B------:R-:W-:Y:S02]  /*6370*/  ISETP.GE.AND P6, PT, R15, R38, PT ;  /* 0x000000260f00720c */ /* 0x000fe40003fc6270 */
[----:B------:R-:W-:Y:S02]  /*6380*/  LEA.HI R50, R51, R134, RZ, 0x3 ;  /* 0x0000008633327211 */ /* 0x000fe400078f18ff */
[----:B------:R-:W-:-:S02]  /*6390*/  SHF.R.S32.HI R18, RZ, 0x1f, R191 ;  /* 0x0000001fff127819 */ /* 0x000fc400000114bf */
[----:B------:R-:W-:-:S04]  /*63a0*/  LOP3.LUT R14, R50, 0xfffffff8, RZ, 0xc0, !PT ;  /* 0xfffffff8320e7812 */ /* 0x000fc800078ec0ff */
[----:B------:R-:W-:-:S03]  /*63b0*/  SHF.R.S32.HI R25, RZ, 0x1f, R14 ;  /* 0x0000001fff197819 */ /* 0x000fc6000001140e */
[----:B------:R-:W-:Y:S05]  /*63c0*/  @P6 BRA `(.L_x_165) ;  /* 0x000000f000006947 */ /* 0x000fea0003800000 */
[----:B----4-:R-:W-:-:S04]  /*63d0*/  LEA R10, P0, R132, R0, 0x1 ;  /* 0x00000000840a7211 */ /* 0x010fc800078008ff */
[----:B--2---:R-:W-:Y:S02]  /*63e0*/  LEA.HI.X R11, R132, R4, R13, 0x1, P0 ;  /* 0x00000004840b7211 */ /* 0x004fe400000f0c0d */
[----:B------:R-:W-:-:S03]  /*63f0*/  LEA R8, P0, R14, R0, 0x1 ;  /* 0x000000000e087211 */ /* 0x000fc600078008ff */
[----:B------:R-:W-:Y:S01]  /*6400*/  @!PT LDS RZ, [RZ] ;  /* 0x00000000fffff984 */ /* 0x000fe20000000800 */
[----:B------:R-:W-:Y:S01]  /*6410*/  @!PT LDS RZ, [RZ] ;  /* 0x00000000fffff984 */ /* 0x000fe20000000800 */
[----:B------:R-:W-:Y:S01]  /*6420*/  @!PT LDS RZ, [RZ] ;  /* 0x00000000fffff984 */ /* 0x000fe20000000800 */
[----:B------:R2:W-:Y:S01]  /*6430*/  LDGSTS.E.BYPASS.LTC128B.128 [R185+0x10080], [R10.64], !P5 ;  /* 0x100800000ab97fae */ /* 0x0005e2000e901d46 */
[----:B------:R-:W-:Y:S02]  /*6440*/  LEA.HI.X R9, R14, R4, R25, 0x1, P0 ;  /* 0x000000040e097211 */ /* 0x000fe400000f0c19 */
[----:B------:R-:W-:-:S03]  /*6450*/  LEA R6, P0, R191, R0, 0x1 ;  /* 0x00000000bf067211 */ /* 0x000fc600078008ff */
[----:B------:R2:W-:Y:S01]  /*6460*/  LDGSTS.E.BYPASS.LTC128B.128 [R185+0x14080], [R8.64], !P4 ;  /* 0x1408000008b97fae */ /* 0x0005e2000e101d46 */
[----:B------:R-:W-:Y:S02]  /*6470*/  LEA.HI.X R7, R191, R4, R18, 0x1, P0 ;  /* 0x00000004bf077211 */ /* 0x000fe400000f0c12 */
[----:B------:R-:W-:-:S03]  /*6480*/  LEA R2, P0, R192, R0, 0x1 ;  /* 0x00000000c0027211 */ /* 0x000fc600078008ff */
[----:B------:R2:W-:Y:S01]  /*6490*/  LDGSTS.E.BYPASS.LTC128B.128 [R185+0x18080], [R6.64], !P3 ;  /* 0x1808000006b97fae */ /* 0x0005e2000d901d46 */
[----:B------:R-:W-:-:S05]  /*64a0*/  LEA.HI.X R3, R192, R4, R20, 0x1, P0 ;  /* 0x00000004c0037211 */ /* 0x000fca00000f0c14 */
[----:B------:R2:W-:Y:S04]  /*64b0*/  LDGSTS.E.BYPASS.LTC128B.128 [R185+0x1c080], [R2.64], !P2 ;  /* 0x1c08000002b97fae */ /* 0x0005e8000d101d46 */
.L_x_165:
[----:B------:R-:W-:Y:S05]  /*64c0*/  BSYNC B0 ;  /* 0x0000000000007941 */ /* 0x000fea0003800000 */
.L_x_164:
[----:B------:R-:W-:Y:S05]  /*64d0*/  BRA.DIV ~URZ, `(.L_x_166) ;  /* 0x0000fd527f007947 */ /* 0x000fea000b800000 */
[----:B--2---:R2:W1:Y:S04]  /*64e0*/  SHFL.IDX PT, R6, R19, 0x1, 0x181f ;  /* 0x00381f0013067f89 */ /* 0x00446800000e0000 */
[----:B----4-:R2:W4:Y:S02]  /*64f0*/  SHFL.IDX PT, R0, R21, 0x1, 0x181f ;  /* 0x00381f0015007f89 */ /* 0x01052400000e0000 */
.L_x_295:
[----:B------:R-:W-:Y:S01]  /*6500*/  IADD3 R3, R15, 0x20, RZ ;  /* 0x000000200f037810 */ /* 0x000fe20007ffe0ff */
[----:B------:R-:W-:Y:S01]  /*6510*/  BSSY B0, `(.L_x_167) ;  /* 0x0000014000007945 */ /* 0x000fe20003800000 */
[----:B------:R-:W-:Y:S02]  /*6520*/  LOP3.LUT R2, R127, R114, RZ, 0xfc, !PT ;  /* 0x000000727f027212 */ /* 0x000fe400078efcff */
[----:B------:R-:W-:Y:S02]  /*6530*/  ISETP.GE.AND P0, PT, R3, R38, PT ;  /* 0x000000260300720c */ /* 0x000fe40003f06270 */
[----:B------:R-:W-:-:S11]  /*6540*/  LEA R4, R2, 0x10080, 0x1 ;  /* 0x0001008002047811 */ /* 0x000fd600078e08ff */
[----:B------:R-:W-:Y:S05]  /*6550*/  @P0 BRA `(.L_x_168) ;  /* 0x000000f000000947 */ /* 0x000fea0003800000 */
[----:B----4-:R-:W-:-:S04]  /*6560*/  LEA R16, P0, R132, R0, 0x1 ;  /* 0x0000000084107211 */ /* 0x010fc800078008ff */
[----:B-1----:R-:W-:Y:S02]  /*6570*/  LEA.HI.X R17, R132, R6, R13, 0x1, P0 ;  /* 0x0000000684117211 */ /* 0x002fe400000f0c0d */
        /* <DEDUP_REMOVED lines=13> */
.L_x_168:
[----:B------:R-:W-:Y:S05]  /*6650*/  BSYNC B0 ;  /* 0x0000000000007941 */ /* 0x000fea0003800000 */
.L_x_167:
[----:B------:R-:W-:Y:S05]  /*6660*/  BRA.DIV ~URZ, `(.L_x_169) ;  /* 0x0000fc827f007947 */ /* 0x000fea000b800000 */
[----:B-1----:R1:W2:Y:S02]  /*6670*/  SHFL.IDX PT, R6, R19, 0x2, 0x181f ;  /* 0x00581f0013067f89 */ /* 0x0022a400000e0000 */
.L_x_296:
[----:B------:R-:W-:Y:S05]  /*6680*/  BRA.DIV ~URZ, `(.L_x_170) ;  /* 0x0000fcd27f007947 */ /* 0x000fea000b800000 */
[----:B----4-:R4:W1:Y:S02]  /*6690*/  SHFL.IDX PT, R0, R21, 0x2, 0x181f ;  /* 0x00581f0015007f89 */ /* 0x01086400000e0000 */
.L_x_297:
[----:B------:R-:W-:Y:S01]  /*66a0*/  IADD3 R2, R15, 0x40, RZ ;  /* 0x000000400f027810 */ /* 0x000fe20007ffe0ff */
[----:B------:R-:W-:Y:S03]  /*66b0*/  BSSY B0, `(.L_x_171) ;  /* 0x0000012000007945 */ /* 0x000fe60003800000 */
[----:B------:R-:W-:-:S13]  /*66c0*/  ISETP.GE.AND P0, PT, R2, R38, PT ;  /* 0x000000260200720c */ /* 0x000fda0003f06270 */
[----:B------:R-:W-:Y:S05]  /*66d0*/  @P0 BRA `(.L_x_172) ;  /* 0x000000f000000947 */ /* 0x000fea0003800000 */
[----:B-1----:R-:W-:-:S04]  /*66e0*/  LEA R16, P0, R132, R0, 0x1 ;  /* 0x0000000084107211 */ /* 0x002fc800078008ff */
        /* <DEDUP_REMOVED lines=14> */
.L_x_172:
[----:B------:R-:W-:Y:S05]  /*67d0*/  BSYNC B0 ;  /* 0x0000000000007941 */ /* 0x000fea0003800000 */
.L_x_171:
[----:B------:R-:W-:Y:S05]  /*67e0*/  BRA.DIV ~URZ, `(.L_x_173) ;  /* 0x0000fbd27f007947 */ /* 0x000fea000b800000 */
[----:B--2---:R2:W3:Y:S04]  /*67f0*/  SHFL.IDX PT, R6, R19, 0x3, 0x181f ;  /* 0x00781f0013067f89 */ /* 0x0044e800000e0000 */
[----:B-1----:R2:W1:Y:S02]  /*6800*/  SHFL.IDX PT, R0, R21, 0x3, 0x181f ;  /* 0x00781f0015007f89 */ /* 0x00246400000e0000 */
.L_x_298:
[----:B------:R-:W-:Y:S02]  /*6810*/  IADD3 R2, R15, 0x60, RZ ;  /* 0x000000600f027810 */ /* 0x000fe40007ffe0ff */
[----:B------:R-:W-:Y:S02]  /*6820*/  SHF.R.S32.HI R56, RZ, 0x1f, R61 ;  /* 0x0000001fff387819 */ /* 0x000fe4000001143d */
[----:B------:R-:W-:-:S13]  /*6830*/  ISETP.GE.AND P0, PT, R2, R38, PT ;  /* 0x000000260200720c */ /* 0x000fda0003f06270 */
[----:B-1----:R-:W-:-:S04]  /*6840*/  @!P0 LEA R8, P1, R191, R0, 0x1 ;  /* 0x00000000bf088211 */ /* 0x002fc800078208ff */
[----:B---3--:R-:W-:Y:S02]  /*6850*/  @!P0 LEA.HI.X R9, R191, R6, R18, 0x1, P1 ;  /* 0x00000006bf098211 */ /* 0x008fe400008f0c12 */
[----:B------:R-:W-:-:S04]  /*6860*/  @!P0 LEA R16, P1, R132, R0, 0x1 ;  /* 0x0000000084108211 */ /* 0x000fc800078208ff */
[----:B------:R-:W-:Y:S02]  /*6870*/  @!P0 LEA.HI.X R17, R132, R6, R13, 0x1, P1 ;  /* 0x0000000684118211 */ /* 0x000fe400008f0c0d */
[----:B------:R-:W-:-:S03]  /*6880*/  @!P0 LEA R10, P1, R14, R0, 0x1 ;  /* 0x000000000e0a8211 */ /* 0x000fc600078208ff */
[----:B------:R-:W-:Y:S01]  /*6890*/  @!PT LDS RZ, [RZ] ;  /* 0x00000000fffff984 */ /* 0x000fe20000000800 */
[----:B------:R-:W-:Y:S01]  /*68a0*/  @!PT LDS RZ, [RZ] ;  /* 0x00000000fffff984 */ /* 0x000fe20000000800 */
[----:B------:R-:W-:Y:S01]  /*68b0*/  @!PT LDS RZ, [RZ] ;  /* 0x00000000fffff984 */ /* 0x000fe20000000800 */
[----:B------:R1:W-:Y:S01]  /*68c0*/  @!P0 LDGSTS.E.BYPASS.LTC128B.128 [R4+0x3000], [R16.64], !P5 ;  /* 0x0300000010048fae */ /* 0x0003e2000e901d46 */
[----:B------:R-:W-:Y:S02]  /*68d0*/  @!P0 LEA.HI.X R11, R14, R6, R25, 0x1, P1 ;  /* 0x000000060e0b8211 */ /* 0x000fe400008f0c19 */
[----:B------:R-:W-:Y:S01]  /*68e0*/  @!P0 LEA R2, P1, R192, R0, 0x1 ;  /* 0x00000000c0028211 */ /* 0x000fe200078208ff */
[----:B------:R-:W-:Y:S01]  /*68f0*/  IMAD.IADD R0, R130, 0x1, -R193 ;  /* 0x0000000182007824 */ /* 0x000fe200078e0ac1 */
[----:B------:R-:W-:Y:S01]  /*6900*/  LOP3.LUT P5, RZ, R222, 0x1, RZ, 0xc0, !PT ;  /* 0x00000001deff7812 */ /* 0x000fe200078ac0ff */
[----:B------:R1:W-:Y:S01]  /*6910*/  @!P0 LDGSTS.E.BYPASS.LTC128B.128 [R4+0x7000], [R10.64], !P4 ;  /* 0x070000000a048fae */ /* 0x0003e2000e101d46 */
[----:B------:R-:W-:Y:S01]  /*6920*/  @!P0 LEA.HI.X R3, R192, R6, R20, 0x1, P1 ;  /* 0x00000006c0038211 */ /* 0x000fe200008f0c14 */
[----:B------:R-:W-:Y:S01]  /*6930*/  IMAD R0, R61, -0x20, R0 ;  /* 0xffffffe03d007824 */ /* 0x000fe200078e0200 */
[----:B------:R-:W-:Y:S01]  /*6940*/  LOP3.LUT P4, RZ, R222, 0x2, RZ, 0xc0, !PT ;  /* 0x00000002deff7812 */ /* 0x000fe2000788c0ff */
[----:B------:R1:W-:Y:S04]  /*6950*/  @!P0 LDGSTS.E.BYPASS.LTC128B.128 [R4+0xb000], [R8.64], !P3 ;  /* 0x0b00000008048fae */ /* 0x0003e8000d901d46 */
[----:B------:R1:W-:Y:S01]  /*6960*/  @!P0 LDGSTS.E.BYPASS.LTC128B.128 [R4+0xf000], [R2.64], !P2 ;  /* 0x0f00000002048fae */ /* 0x0003e2000d101d46 */
[----:B------:R-:W-:-:S03]  /*6970*/  ISETP.GE.AND P0, PT, R0, 0x1, PT ;  /* 0x000000010000780c */ /* 0x000fc60003f06270 */
[----:B------:R-:W0:Y:S01]  /*6980*/  LDGDEPBAR ;  /* 0x00000000000079af */ /* 0x000e220000000000 */
[----:B------:R-:W-:Y:S01]  /*6990*/  WARPSYNC 0xffffffff ;  /* 0xffffffff00007948 */ /* 0x000fe20003800000 */
[----:B------:R-:W-:Y:S02]  /*69a0*/  BSSY B0, `(.L_x_174) ;  /* 0x0000014000007945 */ /* 0x000fe40003800000 */
[----:B------:R-:W-:Y:S06]  /*69b0*/  BAR.SYNC.DEFER_BLOCKING 0x0 ;  /* 0x0000000000007b1d */ /* 0x000fec0000010000 */
[----:B------:R-:W-:Y:S05]  /*69c0*/  @!P0 BRA `(.L_x_175) ;  /* 0x0000011000008947 */ /* 0x000fea0003800000 */
[----:B------:R-:W-:Y:S01]  /*69d0*/  IMAD R0, R56, c[0x0][0x1e0], RZ ;  /* 0x0000780038007a24 */ /* 0x000fe200078e02ff */
[C---:B------:R-:W-:Y:S01]  /*69e0*/  LOP3.LUT P2, RZ, R222.reuse, 0x8, RZ, 0xc0, !PT ;  /* 0x00000008deff7812 */ /* 0x040fe2000784c0ff */
[----:B-1----:R-:W-:Y:S01]  /*69f0*/  IMAD.WIDE.U32 R4, R61, c[0x0][0x1e0], RZ ;  /* 0x000078003d047a25 */ /* 0x002fe200078e00ff */
[----:B------:R-:W-:-:S03]  /*6a00*/  LOP3.LUT P3, RZ, R222, 0x4, RZ, 0xc0, !PT ;  /* 0x00000004deff7812 */ /* 0x000fc6000786c0ff */
[----:B------:R-:W-:Y:S01]  /*6a10*/  IMAD R2, R61, c[0x0][0x1e4], R0 ;  /* 0x000079003d027a24 */ /* 0x000fe200078e0200 */
[----:B------:R-:W-:-:S03]  /*6a20*/  LEA R0, P1, R4, R210, 0x5 ;  /* 0x000000d204007211 */ /* 0x000fc600078228ff */
[----:B------:R-:W-:Y:S01]  /*6a30*/  IMAD.IADD R3, R5, 0x1, R2 ;  /* 0x0000000105037824 */ /* 0x000fe200078e0202 */
[----:B------:R-:W-:-:S04]  /*6a40*/  LEA R2, P0, R0, c[0x0][0x1c8], 0x1 ;  /* 0x0000720000027a11 */ /* 0x000fc800078008ff */
[----:B------:R-:W-:-:S04]  /*6a50*/  LEA.HI.X R3, R4, R218, R3, 0x5, P1 ;  /* 0x000000da04037211 */ /* 0x000fc800008f2c03 */
[----:B------:R-:W-:-:S05]  /*6a60*/  LEA.HI.X R3, R0, c[0x0][0x1cc], R3, 0x1, P0 ;  /* 0x0000730000037a11 */ /* 0x000fca00000f0c03 */
[----:B------:R-:W-:Y:S01]  /*6a70*/  @!PT LDS RZ, [RZ] ;  /* 0x00000000fffff984 */ /* 0x000fe20000000800 */
[----:B------:R-:W-:Y:S01]  /*6a80*/  @!PT LDS RZ, [RZ] ;  /* 0x00000000fffff984 */ /* 0x000fe20000000800 */
[----:B------:R-:W-:Y:S01]  /*6a90*/  @!PT LDS RZ, [RZ] ;  /* 0x00000000fffff984 */ /* 0x000fe20000000800 */
[----:B------:R1:W-:Y:S04]  /*6aa0*/  LDGSTS.E.BYPASS.LTC128B.128 [R185+0xc080], [R2.64], !P2 ;  /* 0x0c08000002b97fae */ /* 0x0003e8000d101d46 */
[----:B------:R1:W-:Y:S04]  /*6ab0*/  LDGSTS.E.BYPASS.LTC128B.128 [R185+0xd080], [R2.64+0x80], !P3 ;  /* 0x0d08008002b97fae */ /* 0x0003e8000d901d46 */
[----:B------:R1:W-:Y:S04]  /*6ac0*/  LDGSTS.E.BYPASS.LTC128B.128 [R185+0xe080], [R2.64+0x100], !P4 ;  /* 0x0e08010002b97fae */ /* 0x0003e8000e101d46 */
[----:B------:R1:W-:Y:S02]  /*6ad0*/  LDGSTS.E.BYPASS.LTC128B.128 [R185+0xf080], [R2.64+0x180], !P5 ;  /* 0x0f08018002b97fae */ /* 0x0003e4000e901d46 */
.L_x_175:
[----:B------:R-:W-:Y:S05]  /*6ae0*/  BSYNC B0 ;  /* 0x0000000000007941 */ /* 0x000fea0003800000 */
.L_x_174:
[----:B------:R-:W-:Y:S01]  /*6af0*/  ISETP.LT.AND P0, PT, RZ, c[0x0][0x27c], PT ;  /* 0x00009f00ff007a0c */ /* 0x000fe20003f01270 */
[----:B------:R-:W0:-:S12]  /*6b00*/  LDGDEPBAR ;  /* 0x00000000000079af */ /* 0x000e180000000000 */
[----:B------:R-:W-:Y:S05]  /*6b10*/  @P0 BRA `(.L_x_176) ;  /* 0x0000002000000947 */ /* 0x000fea0003800000 */
[----:B------:R-:W-:-:S04]  /*6b20*/  DEPBAR.LE SB0, 0x1 ;  /* 0x000080400000791a */ /* 0x000fc80000000000 */
[----:B------:R-:W-:Y:S05]  /*6b30*/  BRA `(.L_x_177) ;  /* 0x0000685000007947 */ /* 0x000fea0003800000 */
.L_x_176:
[----:B-----5:R-:W-:Y:S01]  /*6b40*/  SHF.R.S32.HI R0, RZ, 0x1f, R110 ;  /* 0x0000001fff007819 */ /* 0x020fe2000001146e */
[----:B------:R-:W-:Y:S01]  /*6b50*/  ULDC.U8 UR4, c[0x0][0x298] ;  /* 0x0000a60000047ab9 */ /* 0x000fe20000000000 */
[----:B-1----:R-:W-:Y:S01]  /*6b60*/  IMAD.WIDE.U32 R4, R110, c[0x0][0x280], RZ ;  /* 0x0000a0006e047a25 */ /* 0x002fe200078e00ff */
[----:B------:R-:W-:Y:S01]  /*6b70*/  ISETP.NE.AND P1, PT, RZ, UR4, PT ;  /* 0x00000004ff007c0c */ /* 0x000fe2000bf25270 */
[----:B------:R-:W-:Y:S02]  /*6b80*/  BSSY B2, `(.L_x_177) ;  /* 0x0000680000027945 */ /* 0x000fe40003800000 */
[----:B------:R-:W-:Y:S01]  /*6b90*/  IMAD R2, R0, c[0x0][0x280], RZ ;  /* 0x0000a00000027a24 */ /* 0x000fe200078e02ff */
[----:B------:R-:W-:Y:S01]  /*6ba0*/  LEA R7, P0, R4, c[0x0][0x270], 0x1 ;  /* 0x00009c0004077a11 */ /* 0x000fe200078008ff */
[----:B------:R-:W-:Y:S02]  /*6bb0*/  IMAD R0, R0, c[0x0][0x290], RZ ;  /* 0x0000a40000007a24 */ /* 0x000fe400078e02ff */
[----:B------:R-:W-:-:S05]  /*6bc0*/  IMAD R2, R110, c[0x0][0x284], R2 ;  /* 0x0000a1006e027a24 */ /* 0x000fca00078e0202 */
[----:B------:R-:W-:Y:S01]  /*6bd0*/  IADD3 R6, R2, R5, RZ ;  /* 0x0000000502067210 */ /* 0x000fe20007ffe0ff */
[----:B------:R-:W-:-:S04]  /*6be0*/  IMAD.WIDE.U32 R2, R110, c[0x0][0x290], RZ ;  /* 0x0000a4006e027a25 */ /* 0x000fc800078e00ff */
[----:B------:R-:W-:Y:S01]  /*6bf0*/  IMAD R5, R110, c[0x0][0x294], R0 ;  /* 0x0000a5006e057a24 */ /* 0x000fe200078e0200 */
[----:B------:R-:W-:Y:S02]  /*6c00*/  LEA.HI.X R0, R4, c[0x0][0x274], R6, 0x1, P0 ;  /* 0x00009d0004007a11 */ /* 0x000fe400000f0c06 */
[----:B------:R-:W-:Y:S02]  /*6c10*/  LEA R6, P0, R2, c[0x0][0x288], 0x1 ;  /* 0x0000a20002067a11 */ /* 0x000fe400078008ff */
[----:B------:R-:W-:-:S04]  /*6c20*/  IADD3 R3, R5, R3, RZ ;  /* 0x0000000305037210 */ /* 0x000fc80007ffe0ff */
[----:B------:R-:W-:Y:S01]  /*6c30*/  LEA.HI.X R2, R2, c[0x0][0x28c], R3, 0x1, P0 ;  /* 0x0000a30002027a11 */ /* 0x000fe200000f0c03 */
[----:B------:R-:W-:Y:S05]  /*6c40*/  @!P1 BRA `(.L_x_178) ;  /* 0x0000318000009947 */ /* 0x000fea0003800000 */
[----:B------:R-:W1:Y:S01]  /*6c50*/  SHFL.IDX PT, R3, R2, RZ, 0x181f ;  /* 0x00181fff02037589 */ /* 0x000e6200000e0000 */
[----:B------:R-:W-:Y:S01]  /*6c60*/  BSSY B0, `(.L_x_179) ;  /* 0x0000038000007945 */ /* 0x000fe20003800000 */
[----:B--2-4-:R-:W-:Y:S01]  /*6c70*/  CS2R R20, SRZ ;  /* 0x0000000000147805 */ /* 0x014fe2000001ff00 */
[----:B------:R-:W-:Y:S01]  /*6c80*/  CS2R R18, SRZ ;  /* 0x0000000000127805 */ /* 0x000fe2000001ff00 */
[----:B------:R-:W2:Y:S01]  /*6c90*/  SHFL.IDX PT, R5, R0, RZ, 0x181f ;  /* 0x00181fff00057589 */ /* 0x000ea200000e0000 */
[----:B------:R-:W-:Y:S01]  /*6ca0*/  CS2R R16, SRZ ;  /* 0x0000000000107805 */ /* 0x000fe2000001ff00 */
[----:B------:R-:W-:Y:S01]  /*6cb0*/  CS2R R14, SRZ ;  /* 0x00000000000e7805 */ /* 0x000fe2000001ff00 */
[----:B------:R-:W-:Y:S01]  /*6cc0*/  CS2R R12, SRZ ;  /* 0x00000000000c7805 */ /* 0x000fe2000001ff00 */
[----:B------:R-:W3:Y:S01]  /*6cd0*/  SHFL.IDX PT, R4, R7, RZ, 0x181f ;  /* 0x00181fff07047589 */ /* 0x000ee200000e0000 */
[----:B------:R-:W-:Y:S01]  /*6ce0*/  CS2R R10, SRZ ;  /* 0x00000000000a7805 */ /* 0x000fe2000001ff00 */
[----:B------:R-:W-:-:S02]  /*6cf0*/  CS2R R8, SRZ ;  /* 0x0000000000087805 */ /* 0x000fc4000001ff00 */
[----:B------:R4:W1:Y:S02]  /*6d00*/  SHFL.IDX PT, R2, R6, RZ, 0x181f ;  /* 0x00181fff06027589 */ /* 0x00086400000e0000 */
[----:B----4-:R-:W-:Y:S01]  /*6d10*/  CS2R R6, SRZ ;  /* 0x0000000000067805 */ /* 0x010fe2000001ff00 */
[----:B------:R-:W-:Y:S05]  /*6d20*/  @P6 BRA `(.L_x_180) ;  /* 0x000002b000006947 */ /* 0x000fea0003800000 */
[C---:B-123--:R-:W-:Y:S01]  /*6d30*/  ISETP.GE.AND P0, PT, R142.reuse, c[0x0][0x27c], PT ;  /* 0x00009f008e007a0c */ /* 0x04efe20003f06270 */
[----:B------:R-:W-:Y:S01]  /*6d40*/  IMAD.SHL.U32 R0, R142, 0x2, RZ ;  /* 0x000000028e007824 */ /* 0x000fe200078e00ff */
[----:B------:R-:W-:Y:S01]  /*6d50*/  SHF.R.S32.HI R7, RZ, 0x1f, R142 ;  /* 0x0000001fff077819 */ /* 0x000fe2000001148e */
[----:B------:R-:W-:Y:S01]  /*6d60*/  CS2R R16, SRZ ;  /* 0x0000000000107805 */ /* 0x000fe2000001ff00 */
[----:B------:R-:W-:Y:S01]  /*6d70*/  ISETP.GE.AND P2, PT, R140, c[0x0][0x27c], PT ;  /* 0x00009f008c007a0c */ /* 0x000fe20003f46270 */
[----:B------:R-:W-:Y:S01]  /*6d80*/  CS2R R8, SRZ ;  /* 0x0000000000087805 */ /* 0x000fe2000001ff00 */
[----:B------:R-:W-:-:S07]  /*6d90*/  SHF.L.U64.HI R7, R142, 0x1, R7 ;  /* 0x000000018e077819 */ /* 0x000fce0000010207 */
[----:B------:R-:W-:-:S05]  /*6da0*/  @!P0 IADD3 R10, P1, R4, R0, RZ ;  /* 0x00000000040a8210 */ /* 0x000fca0007f3e0ff */
[----:B------:R-:W-:Y:S01]  /*6db0*/  @!P0 IMAD.X R11, R5, 0x1, R7, P1 ;  /* 0x00000001050b8824 */ /* 0x000fe200008e0607 */
[----:B------:R-:W-:Y:S01]  /*6dc0*/  @!P0 IADD3 R6, P1, R2, R0, RZ ;  /* 0x0000000002068210 */ /* 0x000fe20007f3e0ff */
[----:B------:R-:W-:-:S03]  /*6dd0*/  IMAD.SHL.U32 R0, R140, 0x2, RZ ;  /* 0x000000028c007824 */ /* 0x000fc600078e00ff */
[----:B------:R1:W5:Y:S01]  /*6de0*/  @!P0 LD.E.64 R16, [R10.64] ;  /* 0x000000060a108980 */ /* 0x000362000c101b00 */
[----:B------:R-:W-:-:S05]  /*6df0*/  @!P0 IMAD.X R7, R3, 0x1, R7, P1 ;  /* 0x0000000103078824 */ /* 0x000fca00008e0607 */
[----:B------:R2:W5:Y:S01]  /*6e00*/  @!P0 LD.E.64 R8, [R6.64] ;  /* 0x0000000606088980 */ /* 0x000562000c101b00 */
[----:B------:R-:W-:Y:S02]  /*6e10*/  @!P2 IADD3 R12, P0, R4, R0, RZ ;  /* 0x00000000040ca210 */ /* 0x000fe40007f1e0ff */
[----:B------:R-:W-:Y:S02]  /*6e20*/  ISETP.GE.AND P1, PT, R138, c[0x0][0x27c], PT ;  /* 0x00009f008a007a0c */ /* 0x000fe40003f26270 */
[----:B-1----:R-:W-:-:S04]  /*6e30*/  SHF.R.S32.HI R10, RZ, 0x1f, R140 ;  /* 0x0000001fff0a7819 */ /* 0x002fc8000001148c */
[----:B--2---:R-:W-:-:S05]  /*6e40*/  SHF.L.U64.HI R6, R140, 0x1, R10 ;  /* 0x000000018c067819 */ /* 0x004fca000001020a */
[----:B------:R-:W-:Y:S01]  /*6e50*/  @!P2 IMAD.X R13, R5, 0x1, R6, P0 ;  /* 0x00000001050da824 */ /* 0x000fe200000e0606 */
[----:B------:R-:W-:-:S05]  /*6e60*/  @!P2 IADD3 R22, P0, R2, R0, RZ ;  /* 0x000000000216a210 */ /* 0x000fca0007f1e0ff */
[----:B------:R-:W-:Y:S01]  /*6e70*/  @!P2 IMAD.X R23, R3, 0x1, R6, P0 ;  /* 0x000000010317a824 */ /* 0x000fe200000e0606 */
[----:B------:R-:W-:Y:S01]  /*6e80*/  ISETP.GE.AND P0, PT, R141, c[0x0][0x27c], PT ;  /* 0x00009f008d007a0c */ /* 0x000fe20003f06270 */
[----:B------:R-:W-:Y:S01]  /*6e90*/  CS2R R14, SRZ ;  /* 0x00000000000e7805 */ /* 0x000fe2000001ff00 */
[----:B------:R-:W-:Y:S01]  /*6ea0*/  CS2R R6, SRZ ;  /* 0x0000000000067805 */ /* 0x000fe2000001ff00 */
[----:B------:R-:W-:Y:S01]  /*6eb0*/  @!P1 IMAD.WIDE R18, R138, 0x2, R4 ;  /* 0x000000028a129825 */ /* 0x000fe200078e0204 */
[----:B------:R-:W-:-:S03]  /*6ec0*/  SHF.R.S32.HI R20, RZ, 0x1f, R141 ;  /* 0x0000001fff147819 */ /* 0x000fc6000001148d */
[----:B------:R-:W-:Y:S01]  /*6ed0*/  @!P1 IMAD.WIDE R10, R138, 0x2, R2 ;  /* 0x000000028a0a9825 */ /* 0x000fe200078e0202 */
[----:B------:R1:W5:Y:S03]  /*6ee0*/  @!P1 LD.E.64 R14, [R18.64] ;  /* 0x00000006120e9980 */ /* 0x000366000c101b00 */
[C---:B------:R-:W-:Y:S01]  /*6ef0*/  IMAD.SHL.U32 R0, R141.reuse, 0x2, RZ ;  /* 0x000000028d007824 */ /* 0x040fe200078e00ff */
[----:B------:R2:W5:Y:S04]  /*6f00*/  @!P1 LD.E.64 R6, [R10.64] ;  /* 0x000000060a069980 */ /* 0x000568000c101b00 */
[----:B------:R-:W-:Y:S02]  /*6f10*/  @!P0 IADD3 R4, P1, R4, R0, RZ ;  /* 0x0000000004048210 */ /* 0x000fe40007f3e0ff */
[----:B--2---:R-:W-:Y:S01]  /*6f20*/  SHF.L.U64.HI R10, R141, 0x1, R20 ;  /* 0x000000018d0a7819 */ /* 0x004fe20000010214 */
[----:B-1----:R-:W-:-:S04]  /*6f30*/  CS2R R18, SRZ ;  /* 0x0000000000127805 */ /* 0x002fc8000001ff00 */
[----:B------:R-:W-:Y:S01]  /*6f40*/  @!P0 IMAD.X R5, R5, 0x1, R10, P1 ;  /* 0x0000000105058824 */ /* 0x000fe200008e060a */
[----:B------:R-:W-:Y:S01]  /*6f50*/  @!P0 IADD3 R2, P1, R2, R0, RZ ;  /* 0x0000000002028210 */ /* 0x000fe20007f3e0ff */
[----:B------:R1:W5:Y:S01]  /*6f60*/  @!P2 LD.E.64 R18, [R12.64] ;  /* 0x000000060c12a980 */ /* 0x000362000c101b00 */
[----:B------:R-:W-:-:S03]  /*6f70*/  CS2R R20, SRZ ;  /* 0x0000000000147805 */ /* 0x000fc6000001ff00 */
[----:B------:R-:W-:Y:S02]  /*6f80*/  @!P0 IMAD.X R3, R3, 0x1, R10, P1 ;  /* 0x0000000103038824 */ /* 0x000fe400008e060a */
[----:B------:R-:W-:Y:S01]  /*6f90*/  CS2R R10, SRZ ;  /* 0x00000000000a7805 */ /* 0x000fe2000001ff00 */
[----:B------:R2:W5:Y:S05]  /*6fa0*/  @!P0 LD.E.64 R20, [R4.64] ;  /* 0x0000000604148980 */ /* 0x00056a000c101b00 */
[----:B------:R2:W5:Y:S01]  /*6fb0*/  @!P2 LD.E.64 R10, [R22.64] ;  /* 0x00000006160aa980 */ /* 0x000562000c101b00 */
[----:B-1----:R-:W-:-:S06]  /*6fc0*/  CS2R R12, SRZ ;  /* 0x00000000000c7805 */ /* 0x002fcc000001ff00 */
[----:B------:R2:W5:Y:S02]  /*6fd0*/  @!P0 LD.E.64 R12, [R2.64] ;  /* 0x00000006020c8980 */ /* 0x000564000c101b00 */
.L_x_180:
[----:B-123--:R-:W-:Y:S05]  /*6fe0*/  BSYNC B0 ;  /* 0x0000000000007941 */ /* 0x00efea0003800000 */
.L_x_179:
[----:B-----5:R-:W-:Y:S01]  /*6ff0*/  IMAD.MOV.U32 R35, RZ, RZ, R14 ;  /* 0x000000ffff237224 */ /* 0x020fe200078e000e */
[----:B------:R-:W-:Y:S01]  /*7000*/  SHF.R.U64 R2, R14, 0x10, R15 ;  /* 0x000000100e027819 */ /* 0x000fe2000000120f */
[----:B------:R-:W-:Y:S01]  /*7010*/  IMAD.MOV.U32 R30, RZ, RZ, R18 ;  /* 0x000000ffff1e7224 */ /* 0x000fe200078e0012 */
[--C-:B------:R-:W-:Y:S01]  /*7020*/  SHF.R.U64 R28, R18, 0x10, R19.reuse ;  /* 0x00000010121c7819 */ /* 0x100fe20000001213 */
[----:B------:R-:W-:Y:S01]  /*7030*/  IMAD.MOV.U32 R29, RZ, RZ, R19 ;  /* 0x000000ffff1d7224 */ /* 0x000fe200078e0013 */
[----:B------:R-:W-:Y:S01]  /*7040*/  PRMT R35, R35, 0x5410, R2 ;  /* 0x0000541023237816 */ /* 0x000fe20000000002 */
[----:B------:R-:W-:Y:S01]  /*7050*/  IMAD R2, R213, -0x80, R38 ;  /* 0xffffff80d5027824 */ /* 0x000fe200078e0226 */
[----:B------:R-:W-:Y:S01]  /*7060*/  PRMT R28, R30, 0x5410, R28 ;  /* 0x000054101e1c7816 */ /* 0x000fe2000000001c */
[----:B------:R-:W-:Y:S01]  /*7070*/  IMAD.MOV.U32 R36, RZ, RZ, R15 ;  /* 0x000000ffff247224 */ /* 0x000fe200078e000f */
[----:B------:R-:W-:Y:S01]  /*7080*/  SHF.R.U32.HI R23, RZ, 0x10, R19 ;  /* 0x00000010ff177819 */ /* 0x000fe20000011613 */
[----:B------:R-:W-:Y:S01]  /*7090*/  IMAD.MOV.U32 R26, RZ, RZ, R20 ;  /* 0x000000ffff1a7224 */ /* 0x000fe200078e0014 */
[----:B------:R-:W-:Y:S01]  /*70a0*/  IMNMX R30, R2, 0x80, PT ;  /* 0x00000080021e7817 */ /* 0x000fe20003800200 */
[----:B------:R-:W-:Y:S01]  /*70b0*/  IMAD.MOV.U32 R25, RZ, RZ, R21 ;  /* 0x000000ffff197224 */ /* 0x000fe200078e0015 */
[----:B------:R-:W-:Y:S01]  /*70c0*/  SHF.R.U32.HI R31, RZ, 0x10, R15 ;  /* 0x00000010ff1f7819 */ /* 0x000fe2000001160f */
[----:B------:R-:W-:Y:S01]  /*70d0*/  IMAD.MOV.U32 R34, RZ, RZ, R16 ;  /* 0x000000ffff227224 */ /* 0x000fe200078e0010 */
[----:B------:R-:W-:Y:S01]  /*70e0*/  ISETP.GE.AND P0, PT, R193, R30, PT ;  /* 0x0000001ec100720c */ /* 0x000fe20003f06270 */
[----:B------:R-:W-:Y:S01]  /*70f0*/  IMAD.MOV.U32 R33, RZ, RZ, R17 ;  /* 0x000000ffff217224 */ /* 0x000fe200078e0011 */
[--C-:B------:R-:W-:Y:S01]  /*7100*/  SHF.R.U64 R24, R20, 0x10, R21.reuse ;  /* 0x0000001014187819 */ /* 0x100fe20000001215 */
[----:B------:R-:W-:Y:S01]  /*7110*/  IMAD.MOV.U32 R22, RZ, RZ, R6 ;  /* 0x000000ffff167224 */ /* 0x000fe200078e0006 */
[----:B------:R-:W-:Y:S01]  /*7120*/  SHF.R.U32.HI R19, RZ, 0x10, R21 ;  /* 0x00000010ff137819 */ /* 0x000fe20000011615 */
        /* <DEDUP_REMOVED lines=9> */
[----:B------:R-:W-:Y:S01]  /*71c0*/  SHF.R.U64 R16, R8, 0x10, R9 ;  /* 0x0000001008107819 */ /* 0x000fe20000001209 */
[----:B------:R-:W-:Y:S01]  /*71d0*/  IMAD.MOV.U32 R5, RZ, RZ, R13 ;  /* 0x000000ffff057224 */ /* 0x000fe200078e000d */
[----:B------:R-:W-:Y:S01]  /*71e0*/  SHF.R.U32.HI R7, RZ, 0x10, R9 ;  /* 0x00000010ff077819 */ /* 0x000fe20000011609 */
[--C-:B------:R-:W-:Y:S01]  /*71f0*/  IMAD.MOV.U32 R9, RZ, RZ, R11.reuse ;  /* 0x000000ffff097224 */ /* 0x100fe200078e000b */
[----:B------:R-:W-:Y:S01]  /*7200*/  SHF.R.U64 R8, R10, 0x10, R11 ;  /* 0x000000100a087819 */ /* 0x000fe2000000120b */
[----:B------:R-:W-:-:S04]  /*7210*/  DEPBAR.LE SB0, 0x1 ;  /* 0x000080400000791a */ /* 0x000fc80000000000 */
[----:B------:R-:W-:Y:S01]  /*7220*/  SHF.R.U32.HI R3, RZ, 0x10, R11 ;  /* 0x00000010ff037819 */ /* 0x000fe2000001160b */
[----:B------:R-:W-:Y:S01]  /*7230*/  BSSY B1, `(.L_x_181) ;  /* 0x00000b9000017945 */ /* 0x000fe20003800000 */
[--C-:B------:R-:W-:Y:S02]  /*7240*/  SHF.R.U64 R4, R12, 0x10, R13.reuse ;  /* 0x000000100c047819 */ /* 0x100fe4000000120d */
[----:B------:R-:W-:Y:S02]  /*7250*/  SHF.R.U32.HI R0, RZ, 0x10, R13 ;  /* 0x00000010ff007819 */ /* 0x000fe4000001160d */
[----:B------:R-:W-:Y:S02]  /*7260*/  PRMT R23, R29, 0x5410, R23 ;  /* 0x000054101d177816 */ /* 0x000fe40000000017 */
[----:B------:R-:W-:Y:S02]  /*7270*/  PRMT R29, R25, 0x5410, R19 ;  /* 0x00005410191d7816 */ /* 0x000fe40000000013 */
[----:B------:R-:W-:-:S02]  /*7280*/  PRMT R26, R26, 0x5410, R24 ;  /* 0x000054101a1a7816 */ /* 0x000fc40000000018 */
[----:B------:R-:W-:Y:S02]  /*7290*/  PRMT R19, R22, 0x5410, R20 ;  /* 0x0000541016137816 */ /* 0x000fe40000000014 */
[----:B------:R-:W-:Y:S02]  /*72a0*/  PRMT R31, R36, 0x5410, R31 ;  /* 0x00005410241f7816 */ /* 0x000fe4000000001f */
[----:B------:R-:W-:Y:S02]  /*72b0*/  PRMT R32, R34, 0x5410, R32 ;  /* 0x0000541022207816 */ /* 0x000fe40000000020 */
[----:B------:R-:W-:Y:S02]  /*72c0*/  PRMT R27, R33, 0x5410, R27 ;  /* 0x00005410211b7816 */ /* 0x000fe4000000001b */
[----:B------:R-:W-:Y:S02]  /*72d0*/  PRMT R21, R21, 0x5410, R15 ;  /* 0x0000541015157816 */ /* 0x000fe4000000000f */
[----:B------:R-:W-:-:S02]  /*72e0*/  PRMT R18, R18, 0x5410, R16 ;  /* 0x0000541012127816 */ /* 0x000fc40000000010 */
[----:B------:R-:W-:Y:S02]  /*72f0*/  PRMT R17, R17, 0x5410, R7 ;  /* 0x0000541011117816 */ /* 0x000fe40000000007 */
[----:B------:R-:W-:Y:S02]  /*7300*/  PRMT R20, R14, 0x5410, R8 ;  /* 0x000054100e147816 */ /* 0x000fe40000000008 */
[----:B------:R-:W-:Y:S02]  /*7310*/  PRMT R22, R9, 0x5410, R3 ;  /* 0x0000541009167816 */ /* 0x000fe40000000003 */
[----:B------:R-:W-:Y:S02]  /*7320*/  PRMT R24, R6, 0x5410, R4 ;  /* 0x0000541006187816 */ /* 0x000fe40000000004 */
[----:B------:R-:W-:Y:S01]  /*7330*/  PRMT R25, R5, 0x5410, R0 ;  /* 0x0000541005197816 */ /* 0x000fe20000000000 */
[----:B------:R-:W-:Y:S06]  /*7340*/  BAR.SYNC.DEFER_BLOCKING 0x0 ;  /* 0x0000000000007b1d */ /* 0x000fec0000010000 */
[----:B------:R-:W-:Y:S05]  /*7350*/  @P0 BRA `(.L_x_182) ;  /* 0x00000a6000000947 */ /* 0x000fea0003800000 */
[----:B------:R-:W-:Y:S01]  /*7360*/  ISETP.GE.AND P0, PT, R138, c[0x0][0x27c], PT ;  /* 0x00009f008a007a0c */ /* 0x000fe20003f06270 */
[----:B------:R-:W-:-:S12]  /*7370*/  BSSY B0, `(.L_x_183) ;  /* 0x0000028000007945 */ /* 0x000fd80003800000 */
[----:B------:R-:W-:Y:S05]  /*7380*/  @P0 BRA `(.L_x_184) ;  /* 0x0000026000000947 */ /* 0x000fea0003800000 */
[----:B------:R-:W1:Y:S01]  /*7390*/  LDS.128 R4, [R185+0x10080] ;  /* 0x01008000b9047984 */ /* 0x000e620000000c00 */
[----:B------:R-:W-:Y:S01]  /*73a0*/  SHF.L.U32 R3, R35, 0x10, RZ ;  /* 0x0000001023037819 */ /* 0x000fe200000006ff */
[----:B------:R-:W-:Y:S01]  /*73b0*/  IMAD.U32 R0, R19, 0x10000, RZ ;  /* 0x0001000013007824 */ /* 0x000fe200078e00ff */
[----:B------:R-:W-:Y:S02]  /*73c0*/  LOP3.LUT R2, R35, 0xffff0000, RZ, 0xc0, !PT ;  /* 0xffff000023027812 */ /* 0x000fe400078ec0ff */
[C---:B-1----:R-:W-:Y:S01]  /*73d0*/  SHF.L.U32 R9, R4.reuse, 0x10, RZ ;  /* 0x0000001004097819 */ /* 0x042fe200000006ff */
[----:B------:R-:W-:Y:S01]  /*73e0*/  IMAD.U32 R13, R7, 0x10000, RZ ;  /* 0x00010000070d7824 */ /* 0x000fe200078e00ff */
[----:B------:R-:W-:Y:S02]  /*73f0*/  LOP3.LUT R8, R4, 0xffff0000, RZ, 0xc0, !PT ;  /* 0xffff000004087812 */ /* 0x000fe400078ec0ff */
[C---:B------:R-:W-:Y:S02]  /*7400*/  SHF.L.U32 R12, R5.reuse, 0x10, RZ ;  /* 0x00000010050c7819 */ /* 0x040fe400000006ff */
[----:B------:R-:W-:Y:S01]  /*7410*/  LOP3.LUT R4, R5, 0xffff0000, RZ, 0xc0, !PT ;  /* 0xffff000005047812 */ /* 0x000fe200078ec0ff */
[CC--:B------:R-:W-:Y:S01]  /*7420*/  FMUL.FTZ R15, R8.reuse, R0.reuse ;  /* 0x00000000080f7220 */ /* 0x0c0fe20000410000 */
[----:B------:R-:W-:Y:S01]  /*7430*/  LOP3.LUT R5, R19, 0xffff0000, RZ, 0xc0, !PT ;  /* 0xffff000013057812 */ /* 0x000fe200078ec0ff */
[-C--:B------:R-:W-:Y:S01]  /*7440*/  FMUL.FTZ R14, R8, R3.reuse ;  /* 0x00000003080e7220 */ /* 0x080fe20000410000 */
[C---:B------:R-:W-:Y:S01]  /*7450*/  SHF.L.U32 R11, R6.reuse, 0x10, RZ ;  /* 0x00000010060b7819 */ /* 0x040fe200000006ff */
[----:B------:R-:W-:Y:S01]  /*7460*/  FFMA.FTZ R16, R9, R3, -R15 ;  /* 0x0000000309107223 */ /* 0x000fe2000001080f */
[----:B------:R-:W-:Y:S01]  /*7470*/  LOP3.LUT R10, R6, 0xffff0000, RZ, 0xc0, !PT ;  /* 0xffff0000060a7812 */ /* 0x000fe200078ec0ff */
[CC--:B------:R-:W-:Y:S01]  /*7480*/  FMUL.FTZ R8, R4.reuse, R5.reuse ;  /* 0x0000000504087220 */ /* 0x0c0fe20000410000 */
[----:B------:R-:W-:Y:S01]  /*7490*/  LOP3.LUT R6, R7, 0xffff0000, RZ, 0xc0, !PT ;  /* 0xffff000007067812 */ /* 0x000fe200078ec0ff */
[----:B------:R-:W-:Y:S01]  /*74a0*/  FFMA.FTZ R15, R9, R0, R14 ;  /* 0x00000000090f7223 */ /* 0x000fe2000001000e */
[----:B------:R-:W-:Y:S01]  /*74b0*/  LOP3.LUT R0, R21, 0xffff0000, RZ, 0xc0, !PT ;  /* 0xffff000015007812 */ /* 0x000fe200078ec0ff */
[-C--:B------:R-:W-:Y:S01]  /*74c0*/  FMUL.FTZ R7, R4, R2.reuse ;  /* 0x0000000204077220 */ /* 0x080fe20000410000 */
[----:B------:R-:W-:Y:S01]  /*74d0*/  SHF.L.U32 R4, R31, 0x10, RZ ;  /* 0x000000101f047819 */ /* 0x000fe200000006ff */
[C---:B------:R-:W-:Y:S01]  /*74e0*/  FFMA.FTZ R14, R12.reuse, R2, -R8 ;  /* 0x000000020c0e7223 */ /* 0x040fe20000010808 */
[----:B------:R-:W-:Y:S01]  /*74f0*/  SHF.L.U32 R2, R21, 0x10, RZ ;  /* 0x0000001015027819 */ /* 0x000fe200000006ff */
[----:B------:R-:W-:Y:S01]  /*7500*/  FFMA.FTZ R9, R12, R5, R7 ;  /* 0x000000050c097223 */ /* 0x000fe20000010007 */
[----:B------:R-:W-:Y:S01]  /*7510*/  LOP3.LUT R3, R31, 0xffff0000, RZ, 0xc0, !PT ;  /* 0xffff00001f037812 */ /* 0x000fe200078ec0ff */
[----:B------:R-:W-:-:S02]  /*7520*/  FMUL.FTZ R7, R6, R0 ;  /* 0x0000000006077220 */ /* 0x000fc40000410000 */
[C---:B------:R-:W-:Y:S02]  /*7530*/  FMUL.FTZ R8, R10.reuse, R2 ;  /* 0x000000020a087220 */ /* 0x040fe40000410000 */
[-C--:B------:R-:W-:Y:S02]  /*7540*/  FMUL.FTZ R5, R10, R4.reuse ;  /* 0x000000040a057220 */ /* 0x080fe40000410000 */
[-C--:B------:R-:W-:Y:S02]  /*7550*/  FMUL.FTZ R6, R6, R3.reuse ;  /* 0x0000000306067220 */ /* 0x080fe40000410000 */
[----:B------:R-:W-:Y:S01]  /*7560*/  FFMA.FTZ R8, R11, R4, -R8 ;  /* 0x000000040b087223 */ /* 0x000fe20000010808 */
[----:B------:R-:W-:Y:S01]  /*7570*/  F2FP.BF16.PACK_AB R4, R15, R16 ;  /* 0x000000100f04723e */ /* 0x000fe200000010ff */
[----:B------:R-:W-:Y:S01]  /*7580*/  FFMA.FTZ R2, R11, R2, R5 ;  /* 0x000000020b027223 */ /* 0x000fe20000010005 */
[----:B------:R-:W-:Y:S01]  /*7590*/  F2FP.BF16.PACK_AB R5, R9, R14 ;  /* 0x0000000e0905723e */ /* 0x000fe200000010ff */
[----:B------:R-:W-:-:S02]  /*75a0*/  FFMA.FTZ R3, R13, R3, -R7 ;  /* 0x000000030d037223 */ /* 0x000fc40000010807 */
[----:B------:R-:W-:Y:S01]  /*75b0*/  FFMA.FTZ R0, R13, R0, R6 ;  /* 0x000000000d007223 */ /* 0x000fe20000010006 */
[----:B------:R-:W-:-:S04]  /*75c0*/  F2FP.BF16.PACK_AB R6, R2, R8 ;  /* 0x000000080206723e */ /* 0x000fc800000010ff */
[----:B------:R-:W-:-:S05]  /*75d0*/  F2FP.BF16.PACK_AB R7, R0, R3 ;  /* 0x000000030007723e */ /* 0x000fca00000010ff */
[----:B------:R1:W-:Y:S02]  /*75e0*/  STS.128 [R185+0x10080], R4 ;  /* 0x01008004b9007388 */ /* 0x0003e40000000c00 */
.L_x_184:
[----:B------:R-:W-:Y:S05]  /*75f0*/  BSYNC B0 ;  /* 0x0000000000007941 */ /* 0x000fea0003800000 */
.L_x_183:
[----:B------:R-:W-:Y:S01]  /*7600*/  ISETP.GE.AND P0, PT, R142, c[0x0][0x27c], PT ;  /* 0x00009f008e007a0c */ /* 0x000fe20003f06270 */
[----:B------:R-:W-:-:S12]  /*7610*/  BSSY B0, `(.L_x_185) ;  /* 0x0000028000007945 */ /* 0x000fd80003800000 */
[----:B------:R-:W-:Y:S05]  /*7620*/  @P0 BRA `(.L_x_186) ;  /* 0x0000026000000947 */ /* 0x000fea0003800000 */
[----:B-1----:R-:W1:Y:S01]  /*7630*/  LDS.128 R4, [R185+0x14080] ;  /* 0x01408000b9047984 */ /* 0x002e620000000c00 */
        /* <DEDUP_REMOVED lines=8> */
[-C--:B------:R-:W-:Y:S01]  /*76c0*/  FMUL.FTZ R15, R8, R0.reuse ;  /* 0x00000000080f7220 */ /* 0x080fe20000410000 */
        /* <DEDUP_REMOVED lines=28> */
.L_x_186:
[----:B------:R-:W-:Y:S05]  /*7890*/  BSYNC B0 ;  /* 0x0000000000007941 */ /* 0x000fea0003800000 */
.L_x_185:
        /* <DEDUP_REMOVED lines=18> */
[-C--:B------:R-:W-:Y:S01]  /*79c0*/  FMUL.FTZ R8, R4, R5.reuse ;  /* 0x0000000504087220 */ /* 0x080fe20000410000 */
[----:B------:R-:W-:Y:S01]  /*79d0*/  LOP3.LUT R6, R7, 0xffff0000, RZ, 0xc0, !PT ;  /* 0xffff000007067812 */ /* 0x000fe200078ec0ff */
[----:B------:R-:W-:Y:S01]  /*79e0*/  FFMA.FTZ R15, R9, R0, R14 ;  /* 0x00000000090f7223 */ /* 0x000fe2000001000e */
[----:B------:R-:W-:Y:S01]  /*79f0*/  LOP3.LUT R0, R22, 0xffff0000, RZ, 0xc0, !PT ;  /* 0xffff000016007812 */ /* 0x000fe200078ec0ff */
[-C--:B------:R-:W-:Y:S01]  /*7a00*/  FMUL.FTZ R7, R4, R2.reuse ;  /* 0x0000000204077220 */ /* 0x080fe20000410000 */
[C---:B------:R-:W-:Y:S01]  /*7a10*/  SHF.L.U32 R4, R23.reuse, 0x10, RZ ;  /* 0x0000001017047819 */ /* 0x040fe200000006ff */
[----:B------:R-:W-:Y:S01]  /*7a20*/  FFMA.FTZ R14, R12, R2, -R8 ;  /* 0x000000020c0e7223 */ /* 0x000fe20000010808 */
        /* <DEDUP_REMOVED lines=16> */
.L_x_188:
[----:B------:R-:W-:Y:S05]  /*7b30*/  BSYNC B0 ;  /* 0x0000000000007941 */ /* 0x000fea0003800000 */
.L_x_187:
[----:B------:R-:W-:-:S13]  /*7b40*/  ISETP.GE.AND P0, PT, R141, c[0x0][0x27c], PT ;  /* 0x00009f008d007a0c */ /* 0x000fda0003f06270 */
        /* <DEDUP_REMOVED lines=39> */
.L_x_182:
[----:B------:R-:W-:Y:S05]  /*7dc0*/  BSYNC B1 ;  /* 0x0000000000017941 */ /* 0x000fea0003800000 */
.L_x_181:
[----:B------:R-:W-:Y:S01]  /*7dd0*/  IADD3 R0, R193, 0x20, RZ ;  /* 0x00000020c1007810 */ /* 0x000fe20007ffe0ff */
[----:B------:R-:W-:Y:S03]  /*7de0*/  BSSY B1, `(.L_x_189) ;  /* 0x00000a9000017945 */ /* 0x000fe60003800000 */
[----:B------:R-:W-:-:S13]  /*7df0*/  ISETP.GE.AND P0, PT, R0, R30, PT ;  /* 0x0000001e0000720c */ /* 0x000fda0003f06270 */
[----:B------:R-:W-:Y:S05]  /*7e00*/  @P0 BRA `(.L_x_190) ;  /* 0x00000a6000000947 */ /* 0x000fea0003800000 */
        /* <DEDUP_REMOVED lines=14> */
[C---:B------:R-:W-:Y:S01]  /*7ef0*/  FMUL.FTZ R14, R3.reuse, R8 ;  /* 0x00000008030e7220 */ /* 0x040fe20000410000 */
[C---:B------:R-:W-:Y:S01]  /*7f00*/  SHF.L.U32 R11, R6.reuse, 0x10, RZ ;  /* 0x00000010060b7819 */ /* 0x040fe200000006ff */
[-C--:B------:R-:W-:Y:S01]  /*7f10*/  FFMA.FTZ R16, R3, R9.reuse, -R15 ;  /* 0x0000000903107223 */ /* 0x080fe2000001080f */
[----:B------:R-:W-:Y:S01]  /*7f20*/  LOP3.LUT R10, R6, 0xffff0000, RZ, 0xc0, !PT ;  /* 0xffff0000060a7812 */ /* 0x000fe200078ec0ff */
[-C--:B------:R-:W-:Y:S01]  /*7f30*/  FMUL.FTZ R8, R5, R4.reuse ;  /* 0x0000000405087220 */ /* 0x080fe20000410000 */
[----:B------:R-:W-:Y:S01]  /*7f40*/  LOP3.LUT R6, R7, 0xffff0000, RZ, 0xc0, !PT ;  /* 0xffff000007067812 */ /* 0x000fe200078ec0ff */
[----:B------:R-:W-:Y:S01]  /*7f50*/  FFMA.FTZ R15, R0, R9, R14 ;  /* 0x00000009000f7223 */ /* 0x000fe2000001000e */
[----:B------:R-:W-:Y:S01]  /*7f60*/  LOP3.LUT R0, R21, 0xffff0000, RZ, 0xc0, !PT ;  /* 0xffff000015007812 */ /* 0x000fe200078ec0ff */
[C---:B------:R-:W-:Y:S01]  /*7f70*/  FMUL.FTZ R7, R2.reuse, R4 ;  /* 0x0000000402077220 */ /* 0x040fe20000410000 */
[----:B------:R-:W-:Y:S01]  /*7f80*/  SHF.L.U32 R4, R31, 0x10, RZ ;  /* 0x000000101f047819 */ /* 0x000fe200000006ff */
[-C--:B------:R-:W-:Y:S01]  /*7f90*/  FFMA.FTZ R14, R2, R12.reuse, -R8 ;  /* 0x0000000c020e7223 */ /* 0x080fe20000010808 */
[----:B------:R-:W-:Y:S01]  /*7fa0*/  SHF.L.U32 R2, R21, 0x10, RZ ;  /* 0x0000001015027819 */ /* 0x000fe200000006ff */
[----:B------:R-:W-:Y:S01]  /*7fb0*/  FFMA.FTZ R9, R5, R12, R7 ;  /* 0x0000000c05097223 */ /* 0x000fe20000010007 */
[----:B------:R-:W-:Y:S01]  /*7fc0*/  LOP3.LUT R3, R31, 0xffff0000, RZ, 0xc0, !PT ;  /* 0xffff00001f037812 */ /* 0x000fe200078ec0ff */
[----:B------:R-:W-:-:S02]  /*7fd0*/  FMUL.FTZ R7, R0, R6 ;  /* 0x0000000600077220 */ /* 0x000fc40000410000 */
[-C--:B------:R-:W-:Y:S02]  /*7fe0*/  FMUL.FTZ R8, R2, R10.reuse ;  /* 0x0000000a02087220 */ /* 0x080fe40000410000 */
[C---:B------:R-:W-:Y:S02]  /*7ff0*/  FMUL.FTZ R5, R4.reuse, R10 ;  /* 0x0000000a04057220 */ /* 0x040fe40000410000 */
[----:B------:R-:W-:Y:S02]  /*8000*/  FMUL.FTZ R6, R3, R6 ;  /* 0x0000000603067220 */ /* 0x000fe40000410000 */
[-C--:B------:R-:W-:Y:S01]  /*8010*/  FFMA.FTZ R8, R4, R11.reuse, -R8 ;  /* 0x0000000b04087223 */ /* 0x080fe20000010808 */
        /* <DEDUP_REMOVED lines=8> */
.L_x_192:
[----:B------:R-:W-:Y:S05]  /*80a0*/  BSYNC B0 ;  /* 0x0000000000007941 */ /* 0x000fea0003800000 */
.L_x_191:
        /* <DEDUP_REMOVED lines=41> */
.L_x_194:
[----:B------:R-:W-:Y:S05]  /*8340*/  BSYNC B0 ;  /* 0x0000000000007941 */ /* 0x000fea0003800000 */
.L_x_193:
        /* <DEDUP_REMOVED lines=41> */
.L_x_196:
[----:B------:R-:W-:Y:S05]  /*85e0*/  BSYNC B0 ;  /* 0x0000000000007941 */ /* 0x000fea0003800000 */
.L_x_195:
        /* <DEDUP_REMOVED lines=40> */
.L_x_190:
[----:B------:R-:W-:Y:S05]  /*8870*/  BSYNC B1 ;  /* 0x0000000000017941 */ /* 0x000fea0003800000 */
.L_x_189:
        /* <DEDUP_REMOVED lines=45> */
.L_x_200:
[----:B------:R-:W-:Y:S05]  /*8b50*/  BSYNC B0 ;  /* 0x0000000000007941 */ /* 0x000fea0003800000 */
.L_x_199:
        /* <DEDUP_REMOVED lines=41> */
.L_x_202:
[----:B------:R-:W-:Y:S05]  /*8df0*/  BSYNC B0 ;  /* 0x0000000000007941 */ /* 0x000fea0003800000 */
.L_x_201:
        /* <DEDUP_REMOVED lines=41> */
.L_x_204:
[----:B------:R-:W-:Y:S05]  /*9090*/  BSYNC B0 ;  /* 0x0000000000007941 */ /* 0x000fea0003800000 */
.L_x_203:
        /* <DEDUP_REMOVED lines=40> */
.L_x_198:
[----:B------:R-:W-:Y:S05]  /*9320*/  BSYNC B1 ;  /* 0x0000000000017941 */ /* 0x000fea0003800000 */
.L_x_197:
[----:B------:R-:W-:-:S04]  /*9330*/  IADD3 R0, R193, 0x60, RZ ;  /* 0x00000060c1007810 */ /* 0x000fc80007ffe0ff */
        /* <DEDUP_REMOVED lines=43> */
.L_x_207:
[----:B------:R-:W-:Y:S05]  /*95f0*/  BSYNC B0 ;  /* 0x0000000000007941 */ /* 0x000fea0003800000 */
.L_x_206:
        /* <DEDUP_REMOVED lines=41> */
.L_x_209:
[----:B------:R-:W-:Y:S05]  /*9890*/  BSYNC B0 ;  /* 0x0000000000007941 */ /* 0x000fea0003800000 */
.L_x_208:
        /* <DEDUP_REMOVED lines=41> */
.L_x_211:
[----:B------:R-:W-:Y:S05]  /*9b30*/  BSYNC B0 ;  /* 0x0000000000007941 */ /* 0x000fea0003800000 */
.L_x_210:
        /* <DEDUP_REMOVED lines=39> */
[----:B------:R1:W-:Y:S01]  /*9db0*/  STS.128 [R185+0x1f080], R4 ;  /* 0x01f08004b9007388 */ /* 0x0003e20000000c00 */
[----:B------:R-:W-:Y:S05]  /*9dc0*/  BRA `(.L_x_205) ;  /* 0x000035b000007947 */ /* 0x000fea0003800000 */
.L_x_178:
[----:B------:R-:W1:Y:S01]  /*9dd0*/  SHFL.IDX PT, R28, R0, RZ, 0x181f ;  /* 0x00181fff001c7589 */ /* 0x000e6200000e0000 */
[----:B------:R-:W-:Y:S01]  /*9de0*/  BSSY B0, `(.L_x_212) ;  /* 0x0000023000007945 */ /* 0x000fe20003800000 */
[----:B------:R-:W-:Y:S01]  /*9df0*/  CS2R R10, SRZ ;  /* 0x00000000000a7805 */ /* 0x000fe2000001ff00 */
[----:B------:R-:W-:Y:S01]  /*9e00*/  CS2R R8, SRZ ;  /* 0x0000000000087805 */ /* 0x000fe2000001ff00 */
[----:B------:R-:W3:Y:S01]  /*9e10*/  SHFL.IDX PT, R15, R7, RZ, 0x181f ;  /* 0x00181fff070f7589 */ /* 0x000ee200000e0000 */
[----:B------:R-:W-:Y:S01]  /*9e20*/  CS2R R22, SRZ ;  /* 0x0000000000167805 */ /* 0x000fe2000001ff00 */
[----:B--2-4-:R-:W-:Y:S01]  /*9e30*/  CS2R R20, SRZ ;  /* 0x0000000000147805 */ /* 0x014fe2000001ff00 */
[----:B------:R-:W-:Y:S01]  /*9e40*/  CS2R R4, SRZ ;  /* 0x0000000000047805 */ /* 0x000fe2000001ff00 */
[----:B------:R-:W2:Y:S01]  /*9e50*/  SHFL.IDX PT, R27, R2, RZ, 0x181f ;  /* 0x00181fff021b7589 */ /* 0x000ea200000e0000 */
[----:B------:R-:W-:Y:S01]  /*9e60*/  CS2R R18, SRZ ;  /* 0x0000000000127805 */ /* 0x000fe2000001ff00 */
[----:B------:R-:W-:-:S02]  /*9e70*/  CS2R R16, SRZ ;  /* 0x0000000000107805 */ /* 0x000fc4000001ff00 */
[----:B------:R4:W1:Y:S02]  /*9e80*/  SHFL.IDX PT, R26, R6, RZ, 0x181f ;  /* 0x00181fff061a7589 */ /* 0x00086400000e0000 */
[----:B----4-:R-:W-:Y:S01]  /*9e90*/  CS2R R6, SRZ ;  /* 0x0000000000067805 */ /* 0x010fe2000001ff00 */
[----:B------:R-:W-:Y:S05]  /*9ea0*/  @P6 BRA `(.L_x_213) ;  /* 0x0000016000006947 */ /* 0x000fea0003800000 */
[----:B-123--:R-:W-:Y:S02]  /*9eb0*/  ISETP.GE.AND P1, PT, R132, c[0x0][0x27c], PT ;  /* 0x00009f0084007a0c */ /* 0x00efe40003f26270 */
[----:B------:R-:W-:-:S11]  /*9ec0*/  ISETP.GE.AND P0, PT, R134, c[0x0][0x27c], PT ;  /* 0x00009f0086007a0c */ /* 0x000fd60003f06270 */
[C---:B------:R-:W-:Y:S01]  /*9ed0*/  @!P1 IMAD.SHL.U32 R4, R132.reuse, 0x2, RZ ;  /* 0x0000000284049824 */ /* 0x040fe200078e00ff */
[----:B------:R-:W-:Y:S02]  /*9ee0*/  @!P1 SHF.L.U64.HI R0, R132, 0x1, R13 ;  /* 0x0000000184009819 */ /* 0x000fe4000001020d */
[----:B------:R-:W-:Y:S02]  /*9ef0*/  @!P0 SHF.L.U64.HI R5, R14, 0x1, R25 ;  /* 0x000000010e058819 */ /* 0x000fe40000010219 */
[----:B------:R-:W-:-:S05]  /*9f00*/  @!P1 IADD3 R2, P2, R15, R4, RZ ;  /* 0x000000040f029210 */ /* 0x000fca0007f5e0ff */
[--C-:B------:R-:W-:Y:S01]  /*9f10*/  @!P1 IMAD.X R3, R28, 0x1, R0.reuse, P2 ;  /* 0x000000011c039824 */ /* 0x100fe200010e0600 */
[----:B------:R-:W-:Y:S01]  /*9f20*/  @!P1 IADD3 R24, P2, R26, R4, RZ ;  /* 0x000000041a189210 */ /* 0x000fe20007f5e0ff */
[----:B------:R-:W-:Y:S01]  /*9f30*/  @!P0 IMAD.SHL.U32 R4, R14, 0x2, RZ ;  /* 0x000000020e048824 */ /* 0x000fe200078e00ff */
[----:B------:R-:W-:Y:S01]  /*9f40*/  CS2R R10, SRZ ;  /* 0x00000000000a7805 */ /* 0x000fe2000001ff00 */
[----:B------:R-:W-:Y:S01]  /*9f50*/  CS2R R8, SRZ ;  /* 0x0000000000087805 */ /* 0x000fe2000001ff00 */
[----:B------:R-:W-:Y:S01]  /*9f60*/  CS2R R6, SRZ ;  /* 0x0000000000067805 */ /* 0x000fe2000001ff00 */
[----:B------:R-:W-:Y:S01]  /*9f70*/  @!P1 IMAD.X R25, R27, 0x1, R0, P2 ;  /* 0x000000011b199824 */ /* 0x000fe200010e0600 */
[-C--:B------:R-:W-:Y:S01]  /*9f80*/  @!P0 IADD3 R14, P2, R15, R4.reuse, RZ ;  /* 0x000000040f0e8210 */ /* 0x080fe20007f5e0ff */
[----:B------:R1:W5:Y:S04]  /*9f90*/  @!P1 LD.E.128 R20, [R2.64] ;  /* 0x0000000602149980 */ /* 0x000368000c101d00 */
[--C-:B------:R-:W-:Y:S01]  /*9fa0*/  @!P0 IMAD.X R15, R28, 0x1, R5.reuse, P2 ;  /* 0x000000011c0f8824 */ /* 0x100fe200010e0605 */
[----:B------:R-:W-:Y:S01]  /*9fb0*/  @!P0 IADD3 R12, P2, R26, R4, RZ ;  /* 0x000000041a0c8210 */ /* 0x000fe20007f5e0ff */
[----:B------:R1:W5:Y:S04]  /*9fc0*/  @!P1 LD.E.128 R16, [R24.64] ;  /* 0x0000000618109980 */ /* 0x000368000c101d00 */
[----:B------:R-:W-:Y:S01]  /*9fd0*/  @!P0 IMAD.X R13, R27, 0x1, R5, P2 ;  /* 0x000000011b0d8824 */ /* 0x000fe200010e0605 */
[----:B------:R1:W5:Y:S01]  /*9fe0*/  @!P0 LD.E.128 R8, [R14.64] ;  /* 0x000000060e088980 */ /* 0x000362000c101d00 */
[----:B------:R-:W-:-:S06]  /*9ff0*/  CS2R R4, SRZ ;  /* 0x0000000000047805 */ /* 0x000fcc000001ff00 */
[----:B------:R1:W5:Y:S02]  /*a000*/  @!P0 LD.E.128 R4, [R12.64] ;  /* 0x000000060c048980 */ /* 0x000364000c101d00 */
.L_x_213:
[----:B-123--:R-:W-:Y:S05]  /*a010*/  BSYNC B0 ;  /* 0x0000000000007941 */ /* 0x00efea0003800000 */
.L_x_212:
[--C-:B-----5:R-:W-:Y:S01]  /*a020*/  IMAD.MOV.U32 R36, RZ, RZ, R21.reuse ;  /* 0x000000ffff247224 */ /* 0x120fe200078e0015 */
[--C-:B------:R-:W-:Y:S01]  /*a030*/  SHF.R.U32.HI R0, RZ, 0x10, R21.reuse ;  /* 0x00000010ff007819 */ /* 0x100fe20000011615 */
[----:B------:R-:W-:Y:S01]  /*a040*/  IMAD.MOV.U32 R37, RZ, RZ, R20 ;  /* 0x000000ffff257224 */ /* 0x000fe200078e0014 */
[----:B------:R-:W-:Y:S01]  /*a050*/  SHF.R.U64 R35, R20, 0x10, R21 ;  /* 0x0000001014237819 */ /* 0x000fe20000001215 */
[--C-:B------:R-:W-:Y:S01]  /*a060*/  IMAD.MOV.U32 R33, RZ, RZ, R23.reuse ;  /* 0x000000ffff217224 */ /* 0x100fe200078e0017 */
[----:B------:R-:W-:Y:S01]  /*a070*/  PRMT R41, R36, 0x5410, R0 ;  /* 0x0000541024297816 */ /* 0x000fe20000000000 */
[----:B------:R-:W-:Y:S01]  /*a080*/  IMAD R0, R213, -0x80, R38 ;  /* 0xffffff80d5007824 */ /* 0x000fe200078e0226 */
[--C-:B------:R-:W-:Y:S01]  /*a090*/  SHF.R.U64 R32, R22, 0x10, R23.reuse ;  /* 0x0000001016207819 */ /* 0x100fe20000001217 */
[----:B------:R-:W-:Y:S01]  /*a0a0*/  IMAD.MOV.U32 R27, RZ, RZ, R10 ;  /* 0x000000ffff1b7224 */ /* 0x000fe200078e000a */
[----:B------:R-:W-:Y:S01]  /*a0b0*/  SHF.R.U32.HI R28, RZ, 0x10, R23 ;  /* 0x00000010ff1c7819 */ /* 0x000fe20000011617 */
[--C-:B------:R-:W-:Y:S01]  /*a0c0*/  IMAD.MOV.U32 R26, RZ, RZ, R11.reuse ;  /* 0x000000ffff1a7224 */ /* 0x100fe200078e000b */
[----:B------:R-:W-:Y:S01]  /*a0d0*/  IMNMX R52, R0, 0x80, PT ;  /* 0x0000008000347817 */ /* 0x000fe20003800200 */
[----:B------:R-:W-:Y:S01]  /*a0e0*/  IMAD.MOV.U32 R34, RZ, RZ, R22 ;  /* 0x000000ffff227224 */ /* 0x000fe200078e0016 */
[--C-:B------:R-:W-:Y:S01]  /*a0f0*/  SHF.R.U64 R25, R10, 0x10, R11.reuse ;  /* 0x000000100a197819 */ /* 0x100fe2000000120b */
[----:B------:R-:W-:Y:S01]  /*a100*/  IMAD.MOV.U32 R31, RZ, RZ, R8 ;  /* 0x000000ffff1f7224 */ /* 0x000fe200078e0008 */
[----:B------:R-:W-:Y:S01]  /*a110*/  ISETP.GE.AND P0, PT, R193, R52, PT ;  /* 0x00000034c100720c */ /* 0x000fe20003f06270 */
[----:B------:R-:W-:Y:S01]  /*a120*/  IMAD.MOV.U32 R23, RZ, RZ, R16 ;  /* 0x000000ffff177224 */ /* 0x000fe200078e0010 */
[----:B------:R-:W-:Y:S01]  /*a130*/  SHF.R.U32.HI R20, RZ, 0x10, R11 ;  /* 0x00000010ff147819 */ /* 0x000fe2000001160b */
[----:B------:R-:W-:Y:S01]  /*a140*/  IMAD.MOV.U32 R11, RZ, RZ, R5 ;  /* 0x000000ffff0b7224 */ /* 0x000fe200078e0005 */
[--C-:B------:R-:W-:Y:S01]  /*a150*/  SHF.R.U64 R29, R8, 0x10, R9.reuse ;  /* 0x00000010081d7819 */ /* 0x100fe20000001209 */
[----:B------:R-:W-:Y:S01]  /*a160*/  IMAD.MOV.U32 R30, RZ, RZ, R9 ;  /* 0x000000ffff1e7224 */ /* 0x000fe200078e0009 */
[--C-:B------:R-:W-:Y:S01]  /*a170*/  SHF.R.U64 R21, R16, 0x10, R17.reuse ;  /* 0x0000001010157819 */ /* 0x100fe20000001211 */
[----:B------:R-:W-:Y:S01]  /*a180*/  IMAD.MOV.U32 R22, RZ, RZ, R17 ;  /* 0x000000ffff167224 */ /* 0x000fe200078e0011 */
[--C-:B------:R-:W-:Y:S01]  /*a190*/  SHF.R.U64 R10, R4, 0x10, R5.reuse ;  /* 0x00000010040a7819 */ /* 0x100fe20000001205 */
[----:B------:R-:W-:Y:S01]  /*a1a0*/  IMAD.MOV.U32 R16, RZ, RZ, R18 ;  /* 0x000000ffff107224 */ /* 0x000fe200078e0012 */
[----:B------:R-:W-:Y:S01]  /*a1b0*/  SHF.R.U32.HI R3, RZ, 0x10, R5 ;  /* 0x00000010ff037819 */ /* 0x000fe20000011605 */
[----:B------:R-:W-:Y:S01]  /*a1c0*/  IMAD.MOV.U32 R15, RZ, RZ, R19 ;  /* 0x000000ffff0f7224 */ /* 0x000fe200078e0013 */
[----:B------:R-:W-:Y:S01]  /*a1d0*/  SHF.R.U32.HI R24, RZ, 0x10, R9 ;  /* 0x00000010ff187819 */ /* 0x000fe20000011609 */
[----:B------:R-:W-:Y:S01]  /*a1e0*/  IMAD.MOV.U32 R12, RZ, RZ, R4 ;  /* 0x000000ffff0c7224 */ /* 0x000fe200078e0004 */
[----:B------:R-:W-:Y:S01]  /*a1f0*/  SHF.R.U32.HI R13, RZ, 0x10, R17 ;  /* 0x00000010ff0d7819 */ /* 0x000fe20000011611 */
[----:B------:R-:W-:Y:S01]  /*a200*/  IMAD.MOV.U32 R8, RZ, RZ, R6 ;  /* 0x000000ffff087224 */ /* 0x000fe200078e0006 */
[----:B------:R-:W-:Y:S01]  /*a210*/  SHF.R.U64 R14, R18, 0x10, R19 ;  /* 0x00000010120e7819 */ /* 0x000fe20000001213 */
[----:B------:R-:W-:Y:S01]  /*a220*/  IMAD.MOV.U32 R5, RZ, RZ, R7 ;  /* 0x000000ffff057224 */ /* 0x000fe200078e0007 */
[----:B------:R-:W-:Y:S01]  /*a230*/  SHF.R.U32.HI R9, RZ, 0x10, R19 ;  /* 0x00000010ff097819 */ /* 0x000fe20000011613 */
[----:B------:R-:W-:-:S04]  /*a240*/  DEPBAR.LE SB0, 0x1 ;  /* 0x000080400000791a */ /* 0x000fc80000000000 */
[--C-:B------:R-:W-:Y:S01]  /*a250*/  SHF.R.U64 R4, R6, 0x10, R7.reuse ;  /* 0x0000001006047819 */ /* 0x100fe20000001207 */
[----:B------:R-:W-:Y:S01]  /*a260*/  BSSY B1, `(.L_x_214) ;  /* 0x00000cf000017945 */ /* 0x000fe20003800000 */
[----:B------:R-:W-:Y:S02]  /*a270*/  SHF.R.U32.HI R2, RZ, 0x10, R7 ;  /* 0x00000010ff027819 */ /* 0x000fe40000011607 */
        /* <DEDUP_REMOVED lines=13> */
[----:B------:R-:W-:Y:S02]  /*a350*/  SHF.R.S32.HI R54, RZ, 0x3, R50 ;  /* 0x00000003ff367819 */ /* 0x000fe40000011432 */
[----:B------:R-:W-:Y:S02]  /*a360*/  PRMT R44, R8, 0x5410, R4 ;  /* 0x00005410082c7816 */ /* 0x000fe40000000004 */
[----:B------:R-:W-:Y:S01]  /*a370*/  PRMT R46, R5, 0x5410, R2 ;  /* 0x00005410052e7816 */ /* 0x000fe20000000002 */
[----:B------:R-:W-:Y:S06]  /*a380*/  BAR.SYNC.DEFER_BLOCKING 0x0 ;  /* 0x0000000000007b1d */ /* 0x000fec0000010000 */
[----:B------:R-:W-:Y:S05]  /*a390*/  @P0 BRA `(.L_x_215) ;  /* 0x00000bb000000947 */ /* 0x000fea0003800000 */
[----:B------:R-:W-:Y:S01]  /*a3a0*/  ISETP.GE.AND P0, PT, R132, c[0x0][0x27c], PT ;  /* 0x00009f0084007a0c */ /* 0x000fe20003f06270 */
[----:B------:R-:W-:-:S12]  /*a3b0*/  BSSY B0, `(.L_x_216) ;  /* 0x0000059000007945 */ /* 0x000fd80003800000 */
[----:B------:R-:W-:Y:S05]  /*a3c0*/  @P0 BRA `(.L_x_217) ;  /* 0x0000057000000947 */ /* 0x000fea0003800000 */
[----:B------:R-:W-:Y:S01]  /*a3d0*/  MOV R0, c[0x0][0x27c] ;  /* 0x00009f0000007a02 */ /* 0x000fe20000000f00 */
[----:B------:R-:W1:Y:S03]  /*a3e0*/  LDS.128 R8, [R185+0x10080] ;  /* 0x01008000b9087984 */ /* 0x000e660000000c00 */
[----:B------:R-:W-:-:S04]  /*a3f0*/  LEA.HI R0, R0, R219, RZ, 0x1d ;  /* 0x000000db00007211 */ /* 0x000fc800078fe8ff */
[----:B------:R-:W-:Y:S01]  /*a400*/  SHF.R.S32.HI R3, RZ, 0x1f, R0 ;  /* 0x0000001fff037819 */ /* 0x000fe20000011400 */
[----:B------:R-:W-:-:S03]  /*a410*/  IMAD.SHL.U32 R2, R0, 0x8, RZ ;  /* 0x0000000800027824 */ /* 0x000fc600078e00ff */
[----:B------:R-:W-:Y:S02]  /*a420*/  LEA.HI R0, R3, R0, RZ, 0x3 ;  /* 0x0000000003007211 */ /* 0x000fe400078f18ff */
[----:B------:R-:W-:Y:S02]  /*a430*/  LOP3.LUT R2, R111, 0x38, R2, 0xf8, !PT ;  /* 0x000000386f027812 */ /* 0x000fe400078ef802 */
[----:B------:R-:W-:Y:S02]  /*a440*/  SHF.L.U32 R0, R0, 0xa, RZ ;  /* 0x0000000a00007819 */ /* 0x000fe400000006ff */
[----:B------:R-:W-:Y:S02]  /*a450*/  LOP3.LUT R2, R2, R131, RZ, 0x3c, !PT ;  /* 0x0000008302027212 */ /* 0x000fe400078e3cff */
[----:B------:R-:W-:-:S04]  /*a460*/  LOP3.LUT R0, R0, 0x7fffe000, RZ, 0xc0, !PT ;  /* 0x7fffe00000007812 */ /* 0x000fc800078ec0ff */
[----:B------:R-:W-:Y:S02]  /*a470*/  IADD3 R0, R2, R0, R114 ;  /* 0x0000000002007210 */ /* 0x000fe40007ffe072 */
[----:B------:R-:W-:-:S03]  /*a480*/  SHF.L.U32 R2, R34, 0x10, RZ ;  /* 0x0000001022027819 */ /* 0x000fc600000006ff */
[----:B------:R-:W-:Y:S02]  /*a490*/  IMAD.SHL.U32 R24, R0, 0x2, RZ ;  /* 0x0000000200187824 */ /* 0x000fe400078e00ff */
[----:B------:R-:W-:-:S03]  /*a4a0*/  IMAD.U32 R0, R35, 0x10000, RZ ;  /* 0x0001000023007824 */ /* 0x000fc600078e00ff */
[----:B------:R-:W2:Y:S01]  /*a4b0*/  LDS.128 R4, [R24+0x10080] ;  /* 0x0100800018047984 */ /* 0x000ea20000000c00 */
[C---:B-1----:R-:W-:Y:S01]  /*a4c0*/  SHF.L.U32 R12, R8.reuse, 0x10, RZ ;  /* 0x00000010080c7819 */ /* 0x042fe200000006ff */
[----:B------:R-:W-:Y:S01]  /*a4d0*/  IMAD.U32 R20, R11, 0x10000, RZ ;  /* 0x000100000b147824 */ /* 0x000fe200078e00ff */
[----:B------:R-:W-:Y:S01]  /*a4e0*/  LOP3.LUT R13, R8, 0xffff0000, RZ, 0xc0, !PT ;  /* 0xffff0000080d7812 */ /* 0x000fe200078ec0ff */
[----:B------:R-:W-:Y:S01]  /*a4f0*/  IMAD.U32 R14, R9, 0x10000, RZ ;  /* 0x00010000090e7824 */ /* 0x000fe200078e00ff */
[----:B------:R-:W-:Y:S02]  /*a500*/  LOP3.LUT R21, R11, 0xffff0000, RZ, 0xc0, !PT ;  /* 0xffff00000b157812 */ /* 0x000fe400078ec0ff */
[----:B------:R-:W-:Y:S02]  /*a510*/  LOP3.LUT R22, R9, 0xffff0000, RZ, 0xc0, !PT ;  /* 0xffff000009167812 */ /* 0x000fe400078ec0ff */
[C---:B------:R-:W-:Y:S02]  /*a520*/  SHF.L.U32 R16, R10.reuse, 0x10, RZ ;  /* 0x000000100a107819 */ /* 0x040fe400000006ff */
[----:B------:R-:W-:-:S02]  /*a530*/  LOP3.LUT R17, R10, 0xffff0000, RZ, 0xc0, !PT ;  /* 0xffff00000a117812 */ /* 0x000fc400078ec0ff */
[C---:B--2---:R-:W-:Y:S01]  /*a540*/  SHF.L.U32 R3, R4.reuse, 0x10, RZ ;  /* 0x0000001004037819 */ /* 0x044fe200000006ff */
[----:B------:R-:W-:Y:S01]  /*a550*/  IMAD.U32 R9, R5, 0x10000, RZ ;  /* 0x0001000005097824 */ /* 0x000fe200078e00ff */
[----:B------:R-:W-:Y:S01]  /*a560*/  LOP3.LUT R8, R4, 0xffff0000, RZ, 0xc0, !PT ;  /* 0xffff000004087812 */ /* 0x000fe200078ec0ff */
[----:B------:R-:W-:Y:S01]  /*a570*/  IMAD.U32 R15, R7, 0x10000, RZ ;  /* 0x00010000070f7824 */ /* 0x000fe200078e00ff */
[----:B------:R-:W-:Y:S01]  /*a580*/  LOP3.LUT R4, R34, 0xffff0000, RZ, 0xc0, !PT ;  /* 0xffff000022047812 */ /* 0x000fe200078ec0ff */
[----:B------:R-:W-:Y:S01]  /*a590*/  FMUL.FTZ R11, R3, R2 ;  /* 0x00000002030b7220 */ /* 0x000fe20000410000 */
[----:B------:R-:W-:Y:S02]  /*a5a0*/  LOP3.LUT R19, R5, 0xffff0000, RZ, 0xc0, !PT ;  /* 0xffff000005137812 */ /* 0x000fe400078ec0ff */
[----:B------:R-:W-:Y:S01]  /*a5b0*/  SHF.L.U32 R5, R6, 0x10, RZ ;  /* 0x0000001006057819 */ /* 0x000fe200000006ff */
[-C--:B------:R-:W-:Y:S01]  /*a5c0*/  FFMA.FTZ R30, R12, R0.reuse, -R11 ;  /* 0x000000000c1e7223 */ /* 0x080fe2000001080b */
[----:B------:R-:W-:Y:S01]  /*a5d0*/  LOP3.LUT R10, R6, 0xffff0000, RZ, 0xc0, !PT ;  /* 0xffff0000060a7812 */ /* 0x000fe200078ec0ff */
[----:B------:R-:W-:Y:S01]  /*a5e0*/  FMUL.FTZ R6, R3, R0 ;  /* 0x0000000003067220 */ /* 0x000fe20000410000 */
[----:B------:R-:W-:Y:S01]  /*a5f0*/  LOP3.LUT R18, R7, 0xffff0000, RZ, 0xc0, !PT ;  /* 0xffff000007127812 */ /* 0x000fe200078ec0ff */
[----:B------:R-:W-:Y:S01]  /*a600*/  FMUL.FTZ R7, R8, R4 ;  /* 0x0000000408077220 */ /* 0x000fe20000410000 */
[----:B------:R-:W-:Y:S01]  /*a610*/  LOP3.LUT R3, R35, 0xffff0000, RZ, 0xc0, !PT ;  /* 0xffff000023037812 */ /* 0x000fe200078ec0ff */
[----:B------:R-:W-:Y:S01]  /*a620*/  FFMA.FTZ R29, R12, R2, R6 ;  /* 0x000000020c1d7223 */ /* 0x000fe20000010006 */
[----:B------:R-:W-:Y:S01]  /*a630*/  SHF.L.U32 R0, R37, 0x10, RZ ;  /* 0x0000001025007819 */ /* 0x000fe200000006ff */
[----:B------:R-:W-:Y:S01]  /*a640*/  IMAD.U32 R2, R41, 0x10000, RZ ;  /* 0x0001000029027824 */ /* 0x000fe200078e00ff */
[----:B------:R-:W-:Y:S01]  /*a650*/  SHF.L.U32 R6, R36, 0x10, RZ ;  /* 0x0000001024067819 */ /* 0x000fe200000006ff */
[----:B------:R-:W-:-:S02]  /*a660*/  FFMA.FTZ R28, R13, R3, -R7 ;  /* 0x000000030d1c7223 */ /* 0x000fc40000010807 */
[C---:B------:R-:W-:Y:S02]  /*a670*/  FMUL.FTZ R7, R9.reuse, R0 ;  /* 0x0000000009077220 */ /* 0x040fe40000410000 */
[----:B------:R-:W-:Y:S02]  /*a680*/  FMUL.FTZ R8, R8, R3 ;  /* 0x0000000308087220 */ /* 0x000fe40000410000 */
[-C--:B------:R-:W-:Y:S02]  /*a690*/  FMUL.FTZ R3, R9, R2.reuse ;  /* 0x0000000209037220 */ /* 0x080fe40000410000 */
[----:B------:R-:W-:Y:S02]  /*a6a0*/  FFMA.FTZ R26, R14, R2, -R7 ;  /* 0x000000020e1a7223 */ /* 0x000fe40000010807 */
[----:B------:R-:W-:Y:S02]  /*a6b0*/  IMAD.U32 R2, R39, 0x10000, RZ ;  /* 0x0001000027027824 */ /* 0x000fe400078e00ff */
[----:B------:R-:W-:-:S02]  /*a6c0*/  FFMA.FTZ R27, R13, R4, R8 ;  /* 0x000000040d1b7223 */ /* 0x000fc40000010008 */
[----:B------:R-:W-:Y:S01]  /*a6d0*/  FFMA.FTZ R25, R14, R0, R3 ;  /* 0x000000000e197223 */ /* 0x000fe20000010003 */
[----:B------:R-:W-:Y:S01]  /*a6e0*/  LOP3.LUT R3, R39, 0xffff0000, RZ, 0xc0, !PT ;  /* 0xffff000027037812 */ /* 0x000fe200078ec0ff */
[C---:B------:R-:W-:Y:S01]  /*a6f0*/  FMUL.FTZ R4, R5.reuse, R6 ;  /* 0x0000000605047220 */ /* 0x040fe20000410000 */
[----:B------:R-:W-:Y:S01]  /*a700*/  LOP3.LUT R0, R36, 0xffff0000, RZ, 0xc0, !PT ;  /* 0xffff000024007812 */ /* 0x000fe200078ec0ff */
[-C--:B------:R-:W-:Y:S01]  /*a710*/  FMUL.FTZ R9, R5, R2.reuse ;  /* 0x0000000205097220 */ /* 0x080fe20000410000 */
[----:B------:R-:W-:Y:S01]  /*a720*/  SHF.L.U32 R5, R38, 0x10, RZ ;  /* 0x0000001026057819 */ /* 0x000fe200000006ff */
[----:B------:R-:W-:Y:S01]  /*a730*/  FFMA.FTZ R23, R16, R2, -R4 ;  /* 0x0000000210177223 */ /* 0x000fe20000010804 */
[----:B------:R-:W-:Y:S01]  /*a740*/  SHF.L.U32 R2, R40, 0x10, RZ ;  /* 0x0000001028027819 */ /* 0x000fe200000006ff */
[----:B------:R-:W-:Y:S02]  /*a750*/  FMUL.FTZ R7, R10, R3 ;  /* 0x000000030a077220 */ /* 0x000fe40000410000 */
[----:B------:R-:W-:-:S02]  /*a760*/  FMUL.FTZ R4, R15, R5 ;  /* 0x000000050f047220 */ /* 0x000fc40000410000 */
[----:B------:R-:W-:Y:S02]  /*a770*/  FMUL.FTZ R8, R10, R0 ;  /* 0x000000000a087220 */ /* 0x000fe40000410000 */
[----:B------:R-:W-:Y:S02]  /*a780*/  FFMA.FTZ R14, R16, R6, R9 ;  /* 0x00000006100e7223 */ /* 0x000fe40000010009 */
[----:B------:R-:W-:Y:S01]  /*a790*/  FFMA.FTZ R11, R17, R0, R7 ;  /* 0x00000000110b7223 */ /* 0x000fe20000010007 */
[----:B------:R-:W-:Y:S01]  /*a7a0*/  LOP3.LUT R0, R38, 0xffff0000, RZ, 0xc0, !PT ;  /* 0xffff000026007812 */ /* 0x000fe200078ec0ff */
[-C--:B------:R-:W-:Y:S02]  /*a7b0*/  FMUL.FTZ R6, R15, R2.reuse ;  /* 0x000000020f067220 */ /* 0x080fe40000410000 */
[C---:B------:R-:W-:Y:S01]  /*a7c0*/  FFMA.FTZ R13, R20.reuse, R2, -R4 ;  /* 0x00000002140d7223 */ /* 0x040fe20000010804 */
[----:B------:R-:W-:Y:S01]  /*a7d0*/  LOP3.LUT R2, R37, 0xffff0000, RZ, 0xc0, !PT ;  /* 0xffff000025027812 */ /* 0x000fe200078ec0ff */
[----:B------:R-:W-:Y:S01]  /*a7e0*/  FFMA.FTZ R10, R17, R3, -R8 ;  /* 0x00000003110a7223 */ /* 0x000fe20000010808 */
[----:B------:R-:W-:Y:S01]  /*a7f0*/  LOP3.LUT R4, R41, 0xffff0000, RZ, 0xc0, !PT ;  /* 0xffff000029047812 */ /* 0x000fe200078ec0ff */
[----:B------:R-:W-:Y:S01]  /*a800*/  FFMA.FTZ R12, R20, R5, R6 ;  /* 0x00000005140c7223 */ /* 0x000fe20000010006 */
[----:B------:R-:W-:Y:S01]  /*a810*/  LOP3.LUT R3, R40, 0xffff0000, RZ, 0xc0, !PT ;  /* 0xffff000028037812 */ /* 0x000fe200078ec0ff */
[----:B------:R-:W-:Y:S01]  /*a820*/  FMUL.FTZ R8, R19, R2 ;  /* 0x0000000213087220 */ /* 0x000fe20000410000 */
[----:B------:R-:W-:Y:S01]  /*a830*/  F2FP.BF16.PACK_AB R10, R10, R23 ;  /* 0x000000170a0a723e */ /* 0x000fe200000010ff */
[----:B------:R-:W-:-:S02]  /*a840*/  FMUL.FTZ R6, R18, R0 ;  /* 0x0000000012067220 */ /* 0x000fc40000410000 */
[-C--:B------:R-:W-:Y:S02]  /*a850*/  FMUL.FTZ R7, R19, R4.reuse ;  /* 0x0000000413077220 */ /* 0x080fe40000410000 */
[-C--:B------:R-:W-:Y:S02]  /*a860*/  FMUL.FTZ R5, R18, R3.reuse ;  /* 0x0000000312057220 */ /* 0x080fe40000410000 */
[----:B------:R-:W-:Y:S01]  /*a870*/  FFMA.FTZ R9, R22, R4, -R8 ;  /* 0x0000000416097223 */ /* 0x000fe20000010808 */
[----:B------:R-:W-:Y:S01]  /*a880*/  F2FP.BF16.PACK_AB R8, R28, R30 ;  /* 0x0000001e1c08723e */ /* 0x000fe200000010ff */
[----:B------:R-:W-:Y:S01]  /*a890*/  FFMA.FTZ R3, R21, R3, -R6 ;  /* 0x0000000315037223 */ /* 0x000fe20000010806 */
[----:B------:R-:W-:Y:S01]  /*a8a0*/  F2FP.BF16.PACK_AB R6, R11, R14 ;  /* 0x0000000e0b06723e */ /* 0x000fe200000010ff */
[----:B------:R-:W-:Y:S01]  /*a8b0*/  FFMA.FTZ R2, R22, R2, R7 ;  /* 0x0000000216027223 */ /* 0x000fe20000010007 */
[----:B------:R-:W-:Y:S01]  /*a8c0*/  F2FP.BF16.PACK_AB R9, R9, R26 ;  /* 0x0000001a0909723e */ /* 0x000fe200000010ff */
[----:B------:R-:W-:Y:S01]  /*a8d0*/  FFMA.FTZ R0, R21, R0, R5 ;  /* 0x0000000015007223 */ /* 0x000fe20000010005 */
[----:B------:R-:W-:-:S02]  /*a8e0*/  F2FP.BF16.PACK_AB R11, R3, R13 ;  /* 0x0000000d030b723e */ /* 0x000fc400000010ff */
[----:B------:R-:W-:Y:S02]  /*a8f0*/  F2FP.BF16.PACK_AB R4, R27, R29 ;  /* 0x0000001d1b04723e */ /* 0x000fe400000010ff */
[----:B------:R-:W-:Y:S01]  /*a900*/  F2FP.BF16.PACK_AB R5, R2, R25 ;  /* 0x000000190205723e */ /* 0x000fe200000010ff */
[----:B------:R1:W-:Y:S01]  /*a910*/  STS.128 [R185+0x10080], R8 ;  /* 0x01008008b9007388 */ /* 0x0003e20000000c00 */
[----:B------:R-:W-:-:S05]  /*a920*/  F2FP.BF16.PACK_AB R7, R0, R12 ;  /* 0x0000000c0007723e */ /* 0x000fca00000010ff */
[----:B------:R1:W-:Y:S02]  /*a930*/  STS.128 [R24+0x10080], R4 ;  /* 0x0100800418007388 */ /* 0x0003e40000000c00 */
.L_x_217:
[----:B------:R-:W-:Y:S05]  /*a940*/  BSYNC B0 ;  /* 0x0000000000007941 */ /* 0x000fea0003800000 */
.L_x_216:
[----:B------:R-:W-:-:S13]  /*a950*/  ISETP.GE.AND P0, PT, R134, c[0x0][0x27c], PT ;  /* 0x00009f0086007a0c */ /* 0x000fda0003f06270 */
[----:B------:R-:W-:Y:S05]  /*a960*/  @P0 BRA `(.L_x_215) ;  /* 0x000005e000000947 */ /* 0x000fea0003800000 */
[----:B------:R-:W-:Y:S01]  /*a970*/  IMAD.MOV.U32 R0, RZ, RZ, c[0x0][0x27c] ;  /* 0x00009f00ff007624 */ /* 0x000fe200078e00ff */
[----:B------:R-:W-:Y:S02]  /*a980*/  LEA.HI R2, R51, R134, RZ, 0x6 ;  /* 0x0000008633027211 */ /* 0x000fe400078f30ff */
[----:B------:R-:W-:Y:S02]  /*a990*/  LOP3.LUT R3, R111, 0x38, R50, 0xf8, !PT ;  /* 0x000000386f037812 */ /* 0x000fe400078ef832 */
[----:B------:R-:W-:Y:S01]  /*a9a0*/  LEA.HI R0, R0, R54, RZ, 0x1d ;  /* 0x0000003600007211 */ /* 0x000fe200078fe8ff */
[----:B------:R-:W-:Y:S01]  /*a9b0*/  IMAD.SHL.U32 R2, R2, 0x80, RZ ;  /* 0x0000008002027824 */ /* 0x000fe200078e00ff */
[----:B-1----:R-:W-:Y:S02]  /*a9c0*/  LOP3.LUT R4, R3, R131, RZ, 0x3c, !PT ;  /* 0x0000008303047212 */ /* 0x002fe400078e3cff */
[----:B------:R-:W-:Y:S02]  /*a9d0*/  SHF.R.S32.HI R5, RZ, 0x1f, R0 ;  /* 0x0000001fff057819 */ /* 0x000fe40000011400 */
[----:B------:R-:W-:-:S02]  /*a9e0*/  LOP3.LUT R2, R2, 0xffffe000, RZ, 0xc0, !PT ;  /* 0xffffe00002027812 */ /* 0x000fc400078ec0ff */
[----:B------:R-:W-:Y:S02]  /*a9f0*/  LEA.HI R3, R5, R0, RZ, 0x3 ;  /* 0x0000000005037211 */ /* 0x000fe400078f18ff */
[----:B------:R-:W-:Y:S02]  /*aa00*/  SHF.L.U32 R6, R0, 0x3, RZ ;  /* 0x0000000300067819 */ /* 0x000fe400000006ff */
[----:B------:R-:W-:Y:S01]  /*aa10*/  IADD3 R0, R4, R2, R114 ;  /* 0x0000000204007210 */ /* 0x000fe20007ffe072 */
[----:B------:R-:W-:Y:S01]  /*aa20*/  IMAD.SHL.U32 R2, R3, 0x400, RZ ;  /* 0x0000040003027824 */ /* 0x000fe200078e00ff */
[----:B------:R-:W-:Y:S02]  /*aa30*/  LOP3.LUT R5, R111, 0x38, R6, 0xf8, !PT ;  /* 0x000000386f057812 */ /* 0x000fe400078ef806 */
[----:B------:R-:W-:Y:S02]  /*aa40*/  LEA R28, R0, 0x10080, 0x1 ;  /* 0x00010080001c7811 */ /* 0x000fe400078e08ff */
[----:B------:R-:W-:-:S02]  /*aa50*/  LOP3.LUT R3, R5, R131, RZ, 0x3c, !PT ;  /* 0x0000008305037212 */ /* 0x000fc400078e3cff */
[----:B------:R-:W-:Y:S01]  /*aa60*/  LOP3.LUT R0, R2, 0x7fffe000, RZ, 0xc0, !PT ;  /* 0x7fffe00002007812 */ /* 0x000fe200078ec0ff */
[----:B------:R-:W1:Y:S03]  /*aa70*/  LDS.128 R8, [R28] ;  /* 0x000000001c087984 */ /* 0x000e660000000c00 */
[----:B------:R-:W-:-:S05]  /*aa80*/  IADD3 R0, R3, R0, R114 ;  /* 0x0000000003007210 */ /* 0x000fca0007ffe072 */
[----:B------:R-:W-:Y:S01]  /*aa90*/  IMAD.SHL.U32 R26, R0, 0x2, RZ ;  /* 0x00000002001a7824 */ /* 0x000fe200078e00ff */
[----:B------:R-:W-:-:S04]  /*aaa0*/  SHF.L.U32 R0, R43, 0x10, RZ ;  /* 0x000000102b007819 */ /* 0x000fc800000006ff */
[----:B------:R-:W2:Y:S01]  /*aab0*/  LDS.128 R4, [R26+0x10080] ;  /* 0x010080001a047984 */ /* 0x000ea20000000c00 */
[----:B-1----:R-:W-:Y:S01]  /*aac0*/  SHF.L.U32 R12, R8, 0x10, RZ ;  /* 0x00000010080c7819 */ /* 0x002fe200000006ff */
[C---:B------:R-:W-:Y:S01]  /*aad0*/  IMAD.U32 R18, R9.reuse, 0x10000, RZ ;  /* 0x0001000009127824 */ /* 0x040fe200078e00ff */
        /* <DEDUP_REMOVED lines=11> */
[----:B------:R-:W-:Y:S01]  /*ab90*/  IMAD.U32 R8, R6, 0x10000, RZ ;  /* 0x0001000006087824 */ /* 0x000fe200078e00ff */
[----:B------:R-:W-:Y:S01]  /*aba0*/  LOP3.LUT R4, R42, 0xffff0000, RZ, 0xc0, !PT ;  /* 0xffff00002a047812 */ /* 0x000fe200078ec0ff */
[-C--:B------:R-:W-:Y:S01]  /*abb0*/  FMUL.FTZ R3, R2, R5.reuse ;  /* 0x0000000502037220 */ /* 0x080fe20000410000 */
[----:B------:R-:W-:Y:S01]  /*abc0*/  LOP3.LUT R10, R6, 0xffff0000, RZ, 0xc0, !PT ;  /* 0xffff0000060a7812 */ /* 0x000fe200078ec0ff */
[-C--:B------:R-:W-:Y:S01]  /*abd0*/  FMUL.FTZ R6, R2, R0.reuse ;  /* 0x0000000002067220 */ /* 0x080fe20000410000 */
[----:B------:R-:W-:Y:S01]  /*abe0*/  LOP3.LUT R2, R43, 0xffff0000, RZ, 0xc0, !PT ;  /* 0xffff00002b027812 */ /* 0x000fe200078ec0ff */
[----:B------:R-:W-:Y:S01]  /*abf0*/  FFMA.FTZ R32, R12, R0, -R3 ;  /* 0x000000000c207223 */ /* 0x000fe20000010803 */
[----:B------:R-:W-:Y:S01]  /*ac00*/  SHF.L.U32 R0, R47, 0x10, RZ ;  /* 0x000000102f007819 */ /* 0x000fe200000006ff */
[----:B------:R-:W-:Y:S01]  /*ac10*/  IMAD.U32 R3, R44, 0x10000, RZ ;  /* 0x000100002c037824 */ /* 0x000fe200078e00ff */
[----:B------:R-:W-:Y:S01]  /*ac20*/  SHF.L.U32 R15, R7, 0x10, RZ ;  /* 0x00000010070f7819 */ /* 0x000fe200000006ff */
[----:B------:R-:W-:Y:S01]  /*ac30*/  FMUL.FTZ R11, R9, R4 ;  /* 0x00000004090b7220 */ /* 0x000fe20000410000 */
[----:B------:R-:W-:Y:S01]  /*ac40*/  LOP3.LUT R19, R7, 0xffff0000, RZ, 0xc0, !PT ;  /* 0xffff000007137812 */ /* 0x000fe200078ec0ff */
[----:B------:R-:W-:Y:S01]  /*ac50*/  FFMA.FTZ R31, R12, R5, R6 ;  /* 0x000000050c1f7223 */ /* 0x000fe20000010006 */
[----:B------:R-:W-:Y:S01]  /*ac60*/  LOP3.LUT R6, R44, 0xffff0000, RZ, 0xc0, !PT ;  /* 0xffff00002c067812 */ /* 0x000fe200078ec0ff */
[----:B------:R-:W-:-:S02]  /*ac70*/  FMUL.FTZ R5, R8, R3 ;  /* 0x0000000308057220 */ /* 0x000fc40000410000 */
[-C--:B------:R-:W-:Y:S02]  /*ac80*/  FMUL.FTZ R7, R9, R2.reuse ;  /* 0x0000000209077220 */ /* 0x080fe40000410000 */
[----:B------:R-:W-:Y:S02]  /*ac90*/  FFMA.FTZ R30, R14, R2, -R11 ;  /* 0x000000020e1e7223 */ /* 0x000fe4000001080b */
[-C--:B------:R-:W-:Y:S02]  /*aca0*/  FMUL.FTZ R2, R8, R0.reuse ;  /* 0x0000000008027220 */ /* 0x080fe40000410000 */
[----:B------:R-:W-:Y:S01]  /*acb0*/  FFMA.FTZ R27, R13, R0, -R5 ;  /* 0x000000000d1b7223 */ /* 0x000fe20000010805 */
[----:B------:R-:W-:Y:S01]  /*acc0*/  LOP3.LUT R0, R47, 0xffff0000, RZ, 0xc0, !PT ;  /* 0xffff00002f007812 */ /* 0x000fe200078ec0ff */
[----:B------:R-:W-:Y:S02]  /*acd0*/  FFMA.FTZ R29, R14, R4, R7 ;  /* 0x000000040e1d7223 */ /* 0x000fe40000010007 */
[----:B------:R-:W-:-:S02]  /*ace0*/  FMUL.FTZ R4, R10, R6 ;  /* 0x000000060a047220 */ /* 0x000fc40000410000 */
[----:B------:R-:W-:Y:S01]  /*acf0*/  FFMA.FTZ R25, R13, R3, R2 ;  /* 0x000000030d197223 */ /* 0x000fe20000010002 */
[----:B------:R-:W-:Y:S01]  /*ad00*/  SHF.L.U32 R2, R45, 0x10, RZ ;  /* 0x000000102d027819 */ /* 0x000fe200000006ff */
[----:B------:R-:W-:Y:S02]  /*ad10*/  IMAD.U32 R3, R49, 0x10000, RZ ;  /* 0x0001000031037824 */ /* 0x000fe400078e00ff */
[----:B------:R-:W-:Y:S02]  /*ad20*/  IMAD.U32 R5, R46, 0x10000, RZ ;  /* 0x000100002e057824 */ /* 0x000fe400078e00ff */
[-C--:B------:R-:W-:Y:S02]  /*ad30*/  FMUL.FTZ R10, R10, R0.reuse ;  /* 0x000000000a0a7220 */ /* 0x080fe40000410000 */
[----:B------:R-:W-:Y:S01]  /*ad40*/  FFMA.FTZ R24, R17, R0, -R4 ;  /* 0x0000000011187223 */ /* 0x000fe20000010804 */
[----:B------:R-:W-:Y:S01]  /*ad50*/  SHF.L.U32 R0, R48, 0x10, RZ ;  /* 0x0000001030007819 */ /* 0x000fe200000006ff */
[----:B------:R-:W-:-:S02]  /*ad60*/  FMUL.FTZ R7, R16, R3 ;  /* 0x0000000310077220 */ /* 0x000fc40000410000 */
[----:B------:R-:W-:Y:S02]  /*ad70*/  FMUL.FTZ R4, R15, R5 ;  /* 0x000000050f047220 */ /* 0x000fe40000410000 */
[----:B------:R-:W-:Y:S02]  /*ad80*/  FMUL.FTZ R8, R16, R2 ;  /* 0x0000000210087220 */ /* 0x000fe40000410000 */
[----:B------:R-:W-:Y:S01]  /*ad90*/  FFMA.FTZ R14, R17, R6, R10 ;  /* 0x00000006110e7223 */ /* 0x000fe2000001000a */
[----:B------:R-:W-:Y:S01]  /*ada0*/  F2FP.BF16.PACK_AB R10, R24, R27 ;  /* 0x0000001b180a723e */ /* 0x000fe200000010ff */
[----:B------:R-:W-:Y:S01]  /*adb0*/  FFMA.FTZ R13, R18, R2, R7 ;  /* 0x00000002120d7223 */ /* 0x000fe20000010007 */
[----:B------:R-:W-:Y:S01]  /*adc0*/  LOP3.LUT R2, R45, 0xffff0000, RZ, 0xc0, !PT ;  /* 0xffff00002d027812 */ /* 0x000fe200078ec0ff */
[-C--:B------:R-:W-:Y:S02]  /*add0*/  FMUL.FTZ R6, R15, R0.reuse ;  /* 0x000000000f067220 */ /* 0x080fe40000410000 */
[----:B------:R-:W-:Y:S01]  /*ade0*/  FFMA.FTZ R11, R21, R0, -R4 ;  /* 0x00000000150b7223 */ /* 0x000fe20000010804 */
[----:B------:R-:W-:Y:S01]  /*adf0*/  LOP3.LUT R0, R46, 0xffff0000, RZ, 0xc0, !PT ;  /* 0xffff00002e007812 */ /* 0x000fe200078ec0ff */
[----:B------:R-:W-:Y:S01]  /*ae00*/  FFMA.FTZ R16, R18, R3, -R8 ;  /* 0x0000000312107223 */ /* 0x000fe20000010808 */
[----:B------:R-:W-:Y:S01]  /*ae10*/  LOP3.LUT R4, R49, 0xffff0000, RZ, 0xc0, !PT ;  /* 0xffff000031047812 */ /* 0x000fe200078ec0ff */
[----:B------:R-:W-:Y:S01]  /*ae20*/  FFMA.FTZ R12, R21, R5, R6 ;  /* 0x00000005150c7223 */ /* 0x000fe20000010006 */
[----:B------:R-:W-:Y:S01]  /*ae30*/  LOP3.LUT R3, R48, 0xffff0000, RZ, 0xc0, !PT ;  /* 0xffff000030037812 */ /* 0x000fe200078ec0ff */
[----:B------:R-:W-:-:S02]  /*ae40*/  FMUL.FTZ R8, R20, R2 ;  /* 0x0000000214087220 */ /* 0x000fc40000410000 */
[C---:B------:R-:W-:Y:S02]  /*ae50*/  FMUL.FTZ R6, R19.reuse, R0 ;  /* 0x0000000013067220 */ /* 0x040fe40000410000 */
[-C--:B------:R-:W-:Y:S02]  /*ae60*/  FMUL.FTZ R7, R20, R4.reuse ;  /* 0x0000000414077220 */ /* 0x080fe40000410000 */
[-C--:B------:R-:W-:Y:S02]  /*ae70*/  FMUL.FTZ R5, R19, R3.reuse ;  /* 0x0000000313057220 */ /* 0x080fe40000410000 */
[C---:B------:R-:W-:Y:S01]  /*ae80*/  FFMA.FTZ R9, R23.reuse, R4, -R8 ;  /* 0x0000000417097223 */ /* 0x040fe20000010808 */
        /* <DEDUP_REMOVED lines=9> */
[----:B------:R1:W-:Y:S01]  /*af20*/  STS.128 [R28], R8 ;  /* 0x000000081c007388 */ /* 0x0003e20000000c00 */
[----:B------:R-:W-:-:S05]  /*af30*/  F2FP.BF16.PACK_AB R7, R0, R12 ;  /* 0x0000000c0007723e */ /* 0x000fca00000010ff */
[----:B------:R1:W-:Y:S02]  /*af40*/  STS.128 [R26+0x10080], R4 ;  /* 0x010080041a007388 */ /* 0x0003e40000000c00 */
.L_x_215:
[----:B------:R-:W-:Y:S05]  /*af50*/  BSYNC B1 ;  /* 0x0000000000017941 */ /* 0x000fea0003800000 */
.L_x_214:
[----:B------:R-:W-:Y:S01]  /*af60*/  IADD3 R3, R193, 0x20, RZ ;  /* 0x00000020c1037810 */ /* 0x000fe20007ffe0ff */
[----:B------:R-:W-:Y:S03]  /*af70*/  BSSY B1, `(.L_x_218) ;  /* 0x00000c8000017945 */ /* 0x000fe60003800000 */
[----:B------:R-:W-:-:S13]  /*af80*/  ISETP.GE.AND P0, PT, R3, R52, PT ;  /* 0x000000340300720c */ /* 0x000fda0003f06270 */
[----:B------:R-:W-:Y:S05]  /*af90*/  @P0 BRA `(.L_x_219) ;  /* 0x00000c5000000947 */ /* 0x000fea0003800000 */
[----:B------:R-:W-:Y:S01]  /*afa0*/  ISETP.GE.AND P0, PT, R132, c[0x0][0x27c], PT ;  /* 0x00009f0084007a0c */ /* 0x000fe20003f06270 */
[----:B------:R-:W-:Y:S01]  /*afb0*/  IMAD.SHL.U32 R0, R3, 0x40, RZ ;  /* 0x0000004003007824 */ /* 0x000fe200078e00ff */
[----:B------:R-:W-:Y:S01]  /*afc0*/  SHF.R.S32.HI R2, RZ, 0x1f, R3 ;  /* 0x0000001fff027819 */ /* 0x000fe20000011403 */
[----:B------:R-:W-:Y:S03]  /*afd0*/  BSSY B0, `(.L_x_220) ;  /* 0x0000061000007945 */ /* 0x000fe60003800000 */
[----:B------:R-:W-:Y:S02]  /*afe0*/  LEA.HI R2, R2, R3, RZ, 0x3 ;  /* 0x0000000302027211 */ /* 0x000fe400078f18ff */
[----:B------:R-:W-:-:S03]  /*aff0*/  LOP3.LUT R0, R0, 0x1c0, RZ, 0xc0, !PT ;  /* 0x000001c000007812 */ /* 0x000fc600078ec0ff */
[----:B------:R-:W-:Y:S01]  /*b000*/  IMAD.SHL.U32 R2, R2, 0x40, RZ ;  /* 0x0000004002027824 */ /* 0x000fe200078e00ff */
[----:B------:R-:W-:-:S04]  /*b010*/  SHF.R.U32.HI R53, RZ, 0x3, R0 ;  /* 0x00000003ff357819 */ /* 0x000fc80000011600 */
[----:B------:R-:W-:Y:S01]  /*b020*/  LOP3.LUT R19, R2, 0xfffffe00, RZ, 0xc0, !PT ;  /* 0xfffffe0002137812 */ /* 0x000fe200078ec0ff */
[----:B------:R-:W-:Y:S05]  /*b030*/  @P0 BRA `(.L_x_221) ;  /* 0x000005a000000947 */ /* 0x000fea0003800000 */
[----:B-1----:R-:W-:Y:S01]  /*b040*/  IMAD.MOV.U32 R4, RZ, RZ, c[0x0][0x27c] ;  /* 0x00009f00ff047624 */ /* 0x002fe200078e00ff */
[----:B------:R-:W-:-:S04]  /*b050*/  LOP3.LUT R2, R0, 0x38, R132, 0xf8, !PT ;  /* 0x0000003800027812 */ /* 0x000fc800078ef884 */
[----:B------:R-:W-:Y:S02]  /*b060*/  LEA.HI R4, R4, R219, RZ, 0x1d ;  /* 0x000000db04047211 */ /* 0x000fe400078fe8ff */
[----:B------:R-:W-:Y:S02]  /*b070*/  LOP3.LUT R2, R19, R2, R53, 0xf6, !PT ;  /* 0x0000000213027212 */ /* 0x000fe400078ef635 */
[----:B------:R-:W-:Y:S01]  /*b080*/  SHF.R.S32.HI R5, RZ, 0x1f, R4 ;  /* 0x0000001fff057819 */ /* 0x000fe20000011404 */
[----:B------:R-:W-:Y:S01]  /*b090*/  IMAD.SHL.U32 R3, R4, 0x8, RZ ;  /* 0x0000000804037824 */ /* 0x000fe200078e00ff */
[----:B------:R-:W-:Y:S02]  /*b0a0*/  LEA R27, R2, 0x10080, 0x1 ;  /* 0x00010080021b7811 */ /* 0x000fe400078e08ff */
[----:B------:R-:W-:Y:S02]  /*b0b0*/  LEA.HI R4, R5, R4, RZ, 0x3 ;  /* 0x0000000405047211 */ /* 0x000fe400078f18ff */
[----:B------:R-:W-:Y:S01]  /*b0c0*/  LOP3.LUT R3, R0, 0x38, R3, 0xf8, !PT ;  /* 0x0000003800037812 */ /* 0x000fe200078ef803 */
[----:B------:R-:W1:Y:S01]  /*b0d0*/  LDS.128 R8, [R27] ;  /* 0x000000001b087984 */ /* 0x000e620000000c00 */
[----:B------:R-:W-:-:S02]  /*b0e0*/  SHF.L.U32 R4, R4, 0xa, RZ ;  /* 0x0000000a04047819 */ /* 0x000fc400000006ff */
        /* <DEDUP_REMOVED lines=12> */
[C---:B------:R-:W-:Y:S02]  /*b1b0*/  SHF.L.U32 R17, R10.reuse, 0x10, RZ ;  /* 0x000000100a117819 */ /* 0x040fe400000006ff */
[----:B------:R-:W-:Y:S02]  /*b1c0*/  LOP3.LUT R18, R10, 0xffff0000, RZ, 0xc0, !PT ;  /* 0xffff00000a127812 */ /* 0x000fe400078ec0ff */
        /* <DEDUP_REMOVED lines=9> */
[----:B------:R-:W-:Y:S01]  /*b260*/  FFMA.FTZ R33, R2, R12, -R4 ;  /* 0x0000000c02217223 */ /* 0x000fe20000010804 */
[----:B------:R-:W-:Y:S01]  /*b270*/  LOP3.LUT R15, R6, 0xffff0000, RZ, 0xc0, !PT ;  /* 0xffff0000060f7812 */ /* 0x000fe200078ec0ff */
[----:B------:R-:W-:Y:S01]  /*b280*/  FMUL.FTZ R6, R2, R8 ;  /* 0x0000000802067220 */ /* 0x000fe20000410000 */
[----:B------:R-:W-:Y:S01]  /*b290*/  LOP3.LUT R20, R7, 0xffff0000, RZ, 0xc0, !PT ;  /* 0xffff000007147812 */ /* 0x000fe200078ec0ff */
[----:B------:R-:W-:Y:S01]  /*b2a0*/  FMUL.FTZ R7, R5, R9 ;  /* 0x0000000905077220 */ /* 0x000fe20000410000 */
[----:B------:R-:W-:Y:S01]  /*b2b0*/  LOP3.LUT R4, R35, 0xffff0000, RZ, 0xc0, !PT ;  /* 0xffff000023047812 */ /* 0x000fe200078ec0ff */
[----:B------:R-:W-:Y:S01]  /*b2c0*/  FFMA.FTZ R32, R3, R12, R6 ;  /* 0x0000000c03207223 */ /* 0x000fe20000010006 */
[----:B------:R-:W-:Y:S01]  /*b2d0*/  SHF.L.U32 R2, R37, 0x10, RZ ;  /* 0x0000001025027819 */ /* 0x000fe200000006ff */
[----:B------:R-:W-:-:S02]  /*b2e0*/  IMAD.U32 R3, R41, 0x10000, RZ ;  /* 0x0001000029037824 */ /* 0x000fc400078e00ff */
[----:B------:R-:W-:Y:S01]  /*b2f0*/  FFMA.FTZ R31, R4, R13, -R7 ;  /* 0x0000000d041f7223 */ /* 0x000fe20000010807 */
[----:B------:R-:W-:Y:S01]  /*b300*/  SHF.L.U32 R7, R36, 0x10, RZ ;  /* 0x0000001024077819 */ /* 0x000fe200000006ff */
[----:B------:R-:W-:Y:S02]  /*b310*/  FMUL.FTZ R9, R4, R9 ;  /* 0x0000000904097220 */ /* 0x000fe40000410000 */
[-C--:B------:R-:W-:Y:S02]  /*b320*/  FMUL.FTZ R6, R2, R10.reuse ;  /* 0x0000000a02067220 */ /* 0x080fe40000410000 */
[----:B------:R-:W-:Y:S02]  /*b330*/  FMUL.FTZ R4, R3, R10 ;  /* 0x0000000a03047220 */ /* 0x000fe40000410000 */
[----:B------:R-:W-:Y:S02]  /*b340*/  FFMA.FTZ R30, R5, R13, R9 ;  /* 0x0000000d051e7223 */ /* 0x000fe40000010009 */
[----:B------:R-:W-:Y:S01]  /*b350*/  FFMA.FTZ R29, R3, R14, -R6 ;  /* 0x0000000e031d7223 */ /* 0x000fe20000010806 */
[----:B------:R-:W-:Y:S01]  /*b360*/  SHF.L.U32 R6, R38, 0x10, RZ ;  /* 0x0000001026067819 */ /* 0x000fe200000006ff */
[----:B------:R-:W-:-:S02]  /*b370*/  IMAD.U32 R3, R39, 0x10000, RZ ;  /* 0x0001000027037824 */ /* 0x000fc400078e00ff */
[-C--:B------:R-:W-:Y:S02]  /*b380*/  FMUL.FTZ R5, R7, R11.reuse ;  /* 0x0000000b07057220 */ /* 0x080fe40000410000 */
[----:B------:R-:W-:Y:S01]  /*b390*/  FFMA.FTZ R28, R2, R14, R4 ;  /* 0x0000000e021c7223 */ /* 0x000fe20000010004 */
[----:B------:R-:W-:Y:S01]  /*b3a0*/  LOP3.LUT R4, R39, 0xffff0000, RZ, 0xc0, !PT ;  /* 0xffff000027047812 */ /* 0x000fe200078ec0ff */
[C---:B------:R-:W-:Y:S01]  /*b3b0*/  FMUL.FTZ R11, R3.reuse, R11 ;  /* 0x0000000b030b7220 */ /* 0x040fe20000410000 */
[----:B------:R-:W-:Y:S01]  /*b3c0*/  LOP3.LUT R2, R36, 0xffff0000, RZ, 0xc0, !PT ;  /* 0xffff000024027812 */ /* 0x000fe200078ec0ff */
[----:B------:R-:W-:Y:S02]  /*b3d0*/  FFMA.FTZ R25, R3, R17, -R5 ;  /* 0x0000001103197223 */ /* 0x000fe40000010805 */
[----:B------:R-:W-:Y:S02]  /*b3e0*/  IMAD.U32 R3, R40, 0x10000, RZ ;  /* 0x0001000028037824 */ /* 0x000fe400078e00ff */
[----:B------:R-:W-:-:S02]  /*b3f0*/  FMUL.FTZ R5, R6, R16 ;  /* 0x0000001006057220 */ /* 0x000fc40000410000 */
[-C--:B------:R-:W-:Y:S02]  /*b400*/  FMUL.FTZ R8, R4, R15.reuse ;  /* 0x0000000f04087220 */ /* 0x080fe40000410000 */
[C---:B------:R-:W-:Y:S02]  /*b410*/  FMUL.FTZ R9, R2.reuse, R15 ;  /* 0x0000000f02097220 */ /* 0x040fe40000410000 */
[----:B------:R-:W-:Y:S02]  /*b420*/  FFMA.FTZ R14, R7, R17, R11 ;  /* 0x00000011070e7223 */ /* 0x000fe4000001000b */
[C---:B------:R-:W-:Y:S02]  /*b430*/  FMUL.FTZ R7, R3.reuse, R16 ;  /* 0x0000001003077220 */ /* 0x040fe40000410000 */
[----:B------:R-:W-:Y:S01]  /*b440*/  FFMA.FTZ R13, R3, R22, -R5 ;  /* 0x00000016030d7223 */ /* 0x000fe20000010805 */
[----:B------:R-:W-:Y:S01]  /*b450*/  LOP3.LUT R3, R37, 0xffff0000, RZ, 0xc0, !PT ;  /* 0xffff000025037812 */ /* 0x000fe200078ec0ff */
[-C--:B------:R-:W-:Y:S01]  /*b460*/  FFMA.FTZ R11, R2, R18.reuse, R8 ;  /* 0x00000012020b7223 */ /* 0x080fe20000010008 */
[----:B------:R-:W-:Y:S01]  /*b470*/  LOP3.LUT R5, R41, 0xffff0000, RZ, 0xc0, !PT ;  /* 0xffff000029057812 */ /* 0x000fe200078ec0ff */
[----:B------:R-:W-:Y:S01]  /*b480*/  FFMA.FTZ R10, R4, R18, -R9 ;  /* 0x00000012040a7223 */ /* 0x000fe20000010809 */
[----:B------:R-:W-:Y:S01]  /*b490*/  LOP3.LUT R2, R38, 0xffff0000, RZ, 0xc0, !PT ;  /* 0xffff000026027812 */ /* 0x000fe200078ec0ff */
[----:B------:R-:W-:Y:S01]  /*b4a0*/  FMUL.FTZ R9, R3, R21 ;  /* 0x0000001503097220 */ /* 0x000fe20000410000 */
[----:B------:R-:W-:Y:S01]  /*b4b0*/  LOP3.LUT R4, R40, 0xffff0000, RZ, 0xc0, !PT ;  /* 0xffff000028047812 */ /* 0x000fe200078ec0ff */
[----:B------:R-:W-:Y:S01]  /*b4c0*/  FFMA.FTZ R12, R6, R22, R7 ;  /* 0x00000016060c7223 */ /* 0x000fe20000010007 */
[----:B------:R-:W-:Y:S01]  /*b4d0*/  F2FP.BF16.PACK_AB R10, R10, R25 ;  /* 0x000000190a0a723e */ /* 0x000fe200000010ff */
[----:B------:R-:W-:-:S02]  /*b4e0*/  FMUL.FTZ R8, R5, R21 ;  /* 0x0000001505087220 */ /* 0x000fc40000410000 */
[-C--:B------:R-:W-:Y:S02]  /*b4f0*/  FMUL.FTZ R7, R2, R20.reuse ;  /* 0x0000001402077220 */ /* 0x080fe40000410000 */
[C---:B------:R-:W-:Y:S02]  /*b500*/  FMUL.FTZ R6, R4.reuse, R20 ;  /* 0x0000001404067220 */ /* 0x040fe40000410000 */
[-C--:B------:R-:W-:Y:S02]  /*b510*/  FFMA.FTZ R9, R5, R24.reuse, -R9 ;  /* 0x0000001805097223 */ /* 0x080fe40000010809 */
[----:B------:R-:W-:Y:S01]  /*b520*/  FFMA.FTZ R5, R3, R24, R8 ;  /* 0x0000001803057223 */ /* 0x000fe20000010008 */
[----:B------:R-:W-:Y:S01]  /*b530*/  F2FP.BF16.PACK_AB R8, R31, R33 ;  /* 0x000000211f08723e */ /* 0x000fe200000010ff */
[----:B------:R-:W-:Y:S01]  /*b540*/  FFMA.FTZ R3, R4, R23, -R7 ;  /* 0x0000001704037223 */ /* 0x000fe20000010807 */
[----:B------:R-:W-:Y:S01]  /*b550*/  F2FP.BF16.PACK_AB R9, R9, R29 ;  /* 0x0000001d0909723e */ /* 0x000fe200000010ff */
[----:B------:R-:W-:Y:S01]  /*b560*/  FFMA.FTZ R2, R2, R23, R6 ;  /* 0x0000001702027223 */ /* 0x000fe20000010006 */
[----:B------:R-:W-:-:S02]  /*b570*/  F2FP.BF16.PACK_AB R6, R11, R14 ;  /* 0x0000000e0b06723e */ /* 0x000fc400000010ff */
[----:B------:R-:W-:Y:S02]  /*b580*/  F2FP.BF16.PACK_AB R11, R3, R13 ;  /* 0x0000000d030b723e */ /* 0x000fe400000010ff */
[----:B------:R-:W-:Y:S02]  /*b590*/  F2FP.BF16.PACK_AB R4, R30, R32 ;  /* 0x000000201e04723e */ /* 0x000fe400000010ff */
[----:B------:R-:W-:Y:S01]  /*b5a0*/  F2FP.BF16.PACK_AB R5, R5, R28 ;  /* 0x0000001c0505723e */ /* 0x000fe200000010ff */
[----:B------:R1:W-:Y:S01]  /*b5b0*/  STS.128 [R27], R8 ;  /* 0x000000081b007388 */ /* 0x0003e20000000c00 */
[----:B------:R-:W-:-:S05]  /*b5c0*/  F2FP.BF16.PACK_AB R7, R2, R12 ;  /* 0x0000000c0207723e */ /* 0x000fca00000010ff */
[----:B------:R1:W-:Y:S02]  /*b5d0*/  STS.128 [R26+0x10080], R4 ;  /* 0x010080041a007388 */ /* 0x0003e40000000c00 */
.L_x_221:
[----:B------:R-:W-:Y:S05]  /*b5e0*/  BSYNC B0 ;  /* 0x0000000000007941 */ /* 0x000fea0003800000 */
.L_x_220:
[----:B------:R-:W-:-:S13]  /*b5f0*/  ISETP.GE.AND P0, PT, R134, c[0x0][0x27c], PT ;  /* 0x00009f0086007a0c */ /* 0x000fda0003f06270 */
[----:B------:R-:W-:Y:S05]  /*b600*/  @P0 BRA `(.L_x_219) ;  /* 0x000005e000000947 */ /* 0x000fea0003800000 */
[----:B------:R-:W-:Y:S01]  /*b610*/  IMAD.MOV.U32 R2, RZ, RZ, c[0x0][0x27c] ;  /* 0x00009f00ff027624 */ /* 0x000fe200078e00ff */
[----:B-1----:R-:W-:Y:S02]  /*b620*/  LEA.HI R4, R51, R134, RZ, 0x6 ;  /* 0x0000008633047211 */ /* 0x002fe400078f30ff */
[----:B------:R-:W-:Y:S02]  /*b630*/  LOP3.LUT R3, R0, 0x38, R50, 0xf8, !PT ;  /* 0x0000003800037812 */ /* 0x000fe400078ef832 */
[----:B------:R-:W-:Y:S01]  /*b640*/  LEA.HI R2, R2, R54, RZ, 0x1d ;  /* 0x0000003602027211 */ /* 0x000fe200078fe8ff */
[----:B------:R-:W-:Y:S01]  /*b650*/  IMAD.SHL.U32 R6, R4, 0x80, RZ ;  /* 0x0000008004067824 */ /* 0x000fe200078e00ff */
[----:B------:R-:W-:Y:S02]  /*b660*/  LOP3.LUT R3, R3, R53, RZ, 0x3c, !PT ;  /* 0x0000003503037212 */ /* 0x000fe400078e3cff */
[----:B------:R-:W-:Y:S02]  /*b670*/  SHF.R.S32.HI R4, RZ, 0x1f, R2 ;  /* 0x0000001fff047819 */ /* 0x000fe40000011402 */
[----:B------:R-:W-:-:S02]  /*b680*/  SHF.L.U32 R5, R2, 0x3, RZ ;  /* 0x0000000302057819 */ /* 0x000fc400000006ff */
[----:B------:R-:W-:Y:S02]  /*b690*/  LEA.HI R2, R4, R2, RZ, 0x3 ;  /* 0x0000000204027211 */ /* 0x000fe400078f18ff */
[----:B------:R-:W-:Y:S02]  /*b6a0*/  LOP3.LUT R6, R6, 0xffffe000, RZ, 0xc0, !PT ;  /* 0xffffe00006067812 */ /* 0x000fe400078ec0ff */
[----:B------:R-:W-:Y:S01]  /*b6b0*/  LOP3.LUT R4, R0, 0x38, R5, 0xf8, !PT ;  /* 0x0000003800047812 */ /* 0x000fe200078ef805 */
[----:B------:R-:W-:Y:S01]  /*b6c0*/  IMAD.SHL.U32 R2, R2, 0x400, RZ ;  /* 0x0000040002027824 */ /* 0x000fe200078e00ff */
[----:B------:R-:W-:Y:S02]  /*b6d0*/  IADD3 R0, R3, R6, R19 ;  /* 0x0000000603007210 */ /* 0x000fe40007ffe013 */
[----:B------:R-:W-:Y:S02]  /*b6e0*/  LOP3.LUT R3, R4, R53, RZ, 0x3c, !PT ;  /* 0x0000003504037212 */ /* 0x000fe400078e3cff */
[----:B------:R-:W-:-:S02]  /*b6f0*/  LEA R26, R0, 0x10080, 0x1 ;  /* 0x00010080001a7811 */ /* 0x000fc400078e08ff */
[----:B------:R-:W-:Y:S01]  /*b700*/  LOP3.LUT R0, R2, 0x7fffe000, RZ, 0xc0, !PT ;  /* 0x7fffe00002007812 */ /* 0x000fe200078ec0ff */
[----:B------:R-:W-:Y:S02]  /*b710*/  IMAD.U32 R2, R42, 0x10000, RZ ;  /* 0x000100002a027824 */ /* 0x000fe400078e00ff */
[----:B------:R-:W1:Y:S01]  /*b720*/  LDS.128 R8, [R26] ;  /* 0x000000001a087984 */ /* 0x000e620000000c00 */
[----:B------:R-:W-:-:S05]  /*b730*/  IADD3 R0, R3, R0, R19 ;  /* 0x0000000003007210 */ /* 0x000fca0007ffe013 */
[----:B------:R-:W-:Y:S01]  /*b740*/  IMAD.SHL.U32 R24, R0, 0x2, RZ ;  /* 0x0000000200187824 */ /* 0x000fe200078e00ff */
[----:B------:R-:W-:-:S04]  /*b750*/  SHF.L.U32 R0, R43, 0x10, RZ ;  /* 0x000000102b007819 */ /* 0x000fc800000006ff */
[----:B------:R-:W2:Y:S01]  /*b760*/  LDS.128 R4, [R24+0x10080] ;  /* 0x0100800018047984 */ /* 0x000ea20000000c00 */
[C---:B-1----:R-:W-:Y:S01]  /*b770*/  SHF.L.U32 R12, R8.reuse, 0x10, RZ ;  /* 0x00000010080c7819 */ /* 0x042fe200000006ff */
[C---:B------:R-:W-:Y:S01]  /*b780*/  IMAD.U32 R14, R9.reuse, 0x10000, RZ ;  /* 0x00010000090e7824 */ /* 0x040fe200078e00ff */
[----:B------:R-:W-:Y:S01]  /*b790*/  LOP3.LUT R13, R8, 0xffff0000, RZ, 0xc0, !PT ;  /* 0xffff0000080d7812 */ /* 0x000fe200078ec0ff */
[C---:B------:R-:W-:Y:S01]  /*b7a0*/  IMAD.U32 R16, R10.reuse, 0x10000, RZ ;  /* 0x000100000a107824 */ /* 0x040fe200078e00ff */
[----:B------:R-:W-:Y:S02]  /*b7b0*/  LOP3.LUT R22, R9, 0xffff0000, RZ, 0xc0, !PT ;  /* 0xffff000009167812 */ /* 0x000fe400078ec0ff */
[C---:B------:R-:W-:Y:S02]  /*b7c0*/  SHF.L.U32 R20, R11.reuse, 0x10, RZ ;  /* 0x000000100b147819 */ /* 0x040fe400000006ff */
[----:B------:R-:W-:Y:S02]  /*b7d0*/  LOP3.LUT R21, R11, 0xffff0000, RZ, 0xc0, !PT ;  /* 0xffff00000b157812 */ /* 0x000fe400078ec0ff */
[----:B------:R-:W-:Y:S01]  /*b7e0*/  LOP3.LUT R17, R10, 0xffff0000, RZ, 0xc0, !PT ;  /* 0xffff00000a117812 */ /* 0x000fe200078ec0ff */
[C---:B--2---:R-:W-:Y:S01]  /*b7f0*/  IMAD.U32 R3, R4.reuse, 0x10000, RZ ;  /* 0x0001000004037824 */ /* 0x044fe200078e00ff */
[----:B------:R-:W-:-:S02]  /*b800*/  LOP3.LUT R8, R4, 0xffff0000, RZ, 0xc0, !PT ;  /* 0xffff000004087812 */ /* 0x000fc400078ec0ff */
[----:B------:R-:W-:Y:S01]  /*b810*/  LOP3.LUT R4, R42, 0xffff0000, RZ, 0xc0, !PT ;  /* 0xffff00002a047812 */ /* 0x000fe200078ec0ff */
[-C--:B------:R-:W-:Y:S01]  /*b820*/  FMUL.FTZ R11, R2, R3.reuse ;  /* 0x00000003020b7220 */ /* 0x080fe20000410000 */
[C---:B------:R-:W-:Y:S02]  /*b830*/  SHF.L.U32 R9, R5.reuse, 0x10, RZ ;  /* 0x0000001005097819 */ /* 0x040fe400000006ff */
[----:B------:R-:W-:Y:S01]  /*b840*/  LOP3.LUT R19, R5, 0xffff0000, RZ, 0xc0, !PT ;  /* 0xffff000005137812 */ /* 0x000fe200078ec0ff */
[C---:B------:R-:W-:Y:S01]  /*b850*/  IMAD.U32 R5, R6.reuse, 0x10000, RZ ;  /* 0x0001000006057824 */ /* 0x040fe200078e00ff */
[----:B------:R-:W-:Y:S01]  /*b860*/  LOP3.LUT R10, R6, 0xffff0000, RZ, 0xc0, !PT ;  /* 0xffff0000060a7812 */ /* 0x000fe200078ec0ff */
[C---:B------:R-:W-:Y:S01]  /*b870*/  FMUL.FTZ R6, R0.reuse, R3 ;  /* 0x0000000300067220 */ /* 0x040fe20000410000 */
[C---:B------:R-:W-:Y:S01]  /*b880*/  SHF.L.U32 R15, R7.reuse, 0x10, RZ ;  /* 0x00000010070f7819 */ /* 0x040fe200000006ff */
[----:B------:R-:W-:Y:S01]  /*b890*/  FFMA.FTZ R31, R0, R12, -R11 ;  /* 0x0000000c001f7223 */ /* 0x000fe2000001080b */
[----:B------:R-:W-:Y:S01]  /*b8a0*/  LOP3.LUT R18, R7, 0xffff0000, RZ, 0xc0, !PT ;  /* 0xffff000007127812 */ /* 0x000fe200078ec0ff */
[----:B------:R-:W-:Y:S01]  /*b8b0*/  FMUL.FTZ R7, R4, R8 ;  /* 0x0000000804077220 */ /* 0x000fe20000410000 */
[----:B------:R-:W-:Y:S01]  /*b8c0*/  LOP3.LUT R3, R43, 0xffff0000, RZ, 0xc0, !PT ;  /* 0xffff00002b037812 */ /* 0x000fe200078ec0ff */
[----:B------:R-:W-:-:S02]  /*b8d0*/  IMAD.U32 R0, R45, 0x10000, RZ ;  /* 0x000100002d007824 */ /* 0x000fc400078e00ff */
[----:B------:R-:W-:Y:S01]  /*b8e0*/  FFMA.FTZ R30, R2, R12, R6 ;  /* 0x0000000c021e7223 */ /* 0x000fe20000010006 */
[----:B------:R-:W-:Y:S01]  /*b8f0*/  SHF.L.U32 R2, R49, 0x10, RZ ;  /* 0x0000001031027819 */ /* 0x000fe200000006ff */
[C---:B------:R-:W-:Y:S02]  /*b900*/  FFMA.FTZ R29, R3.reuse, R13, -R7 ;  /* 0x0000000d031d7223 */ /* 0x040fe40000010807 */
[-C--:B------:R-:W-:Y:S02]  /*b910*/  FMUL.FTZ R7, R0, R9.reuse ;  /* 0x0000000900077220 */ /* 0x080fe40000410000 */
[----:B------:R-:W-:Y:S02]  /*b920*/  FMUL.FTZ R8, R3, R8 ;  /* 0x0000000803087220 */ /* 0x000fe40000410000 */
[C---:B------:R-:W-:Y:S02]  /*b930*/  FMUL.FTZ R3, R2.reuse, R9 ;  /* 0x0000000902037220 */ /* 0x040fe40000410000 */
[----:B------:R-:W-:Y:S01]  /*b940*/  FFMA.FTZ R27, R2, R14, -R7 ;  /* 0x0000000e021b7223 */ /* 0x000fe20000010807 */
[----:B------:R-:W-:Y:S01]  /*b950*/  SHF.L.U32 R2, R47, 0x10, RZ ;  /* 0x000000102f027819 */ /* 0x000fe200000006ff */
[----:B------:R-:W-:-:S02]  /*b960*/  IMAD.U32 R6, R44, 0x10000, RZ ;  /* 0x000100002c067824 */ /* 0x000fc400078e00ff */
[----:B------:R-:W-:Y:S02]  /*b970*/  FFMA.FTZ R28, R4, R13, R8 ;  /* 0x0000000d041c7223 */ /* 0x000fe40000010008 */
[----:B------:R-:W-:Y:S01]  /*b980*/  FFMA.FTZ R25, R0, R14, R3 ;  /* 0x0000000e00197223 */ /* 0x000fe20000010003 */
[----:B------:R-:W-:Y:S01]  /*b990*/  LOP3.LUT R3, R47, 0xffff0000, RZ, 0xc0, !PT ;  /* 0xffff00002f037812 */ /* 0x000fe200078ec0ff */
[-C--:B------:R-:W-:Y:S01]  /*b9a0*/  FMUL.FTZ R4, R6, R5.reuse ;  /* 0x0000000506047220 */ /* 0x080fe20000410000 */
[----:B------:R-:W-:Y:S01]  /*b9b0*/  LOP3.LUT R0, R44, 0xffff0000, RZ, 0xc0, !PT ;  /* 0xffff00002c007812 */ /* 0x000fe200078ec0ff */
[----:B------:R-:W-:Y:S02]  /*b9c0*/  FMUL.FTZ R9, R2, R5 ;  /* 0x0000000502097220 */ /* 0x000fe40000410000 */
[----:B------:R-:W-:Y:S02]  /*b9d0*/  IMAD.U32 R5, R46, 0x10000, RZ ;  /* 0x000100002e057824 */ /* 0x000fe400078e00ff */
[----:B------:R-:W-:Y:S01]  /*b9e0*/  FFMA.FTZ R23, R2, R16, -R4 ;  /* 0x0000001002177223 */ /* 0x000fe20000010804 */
[----:B------:R-:W-:Y:S01]  /*b9f0*/  SHF.L.U32 R2, R48, 0x10, RZ ;  /* 0x0000001030027819 */ /* 0x000fe200000006ff */
[----:B------:R-:W-:-:S02]  /*ba00*/  FMUL.FTZ R7, R3, R10 ;  /* 0x0000000a03077220 */ /* 0x000fc40000410000 */
[----:B------:R-:W-:Y:S02]  /*ba10*/  FMUL.FTZ R4, R5, R15 ;  /* 0x0000000f05047220 */ /* 0x000fe40000410000 */
[----:B------:R-:W-:Y:S02]  /*ba20*/  FMUL.FTZ R8, R0, R10 ;  /* 0x0000000a00087220 */ /* 0x000fe40000410000 */
[----:B------:R-:W-:Y:S02]  /*ba30*/  FFMA.FTZ R14, R6, R16, R9 ;  /* 0x00000010060e7223 */ /* 0x000fe40000010009 */
[----:B------:R-:W-:Y:S01]  /*ba40*/  FFMA.FTZ R11, R0, R17, R7 ;  /* 0x00000011000b7223 */ /* 0x000fe20000010007 */
[----:B------:R-:W-:Y:S01]  /*ba50*/  LOP3.LUT R0, R46, 0xffff0000, RZ, 0xc0, !PT ;  /* 0xffff00002e007812 */ /* 0x000fe200078ec0ff */
[C---:B------:R-:W-:Y:S02]  /*ba60*/  FMUL.FTZ R6, R2.reuse, R15 ;  /* 0x0000000f02067220 */ /* 0x040fe40000410000 */
[-C--:B------:R-:W-:Y:S01]  /*ba70*/  FFMA.FTZ R13, R2, R20.reuse, -R4 ;  /* 0x00000014020d7223 */ /* 0x080fe20000010804 */
        /* <DEDUP_REMOVED lines=8> */
[C---:B------:R-:W-:Y:S02]  /*bb00*/  FMUL.FTZ R7, R4.reuse, R19 ;  /* 0x0000001304077220 */ /* 0x040fe40000410000 */
[----:B------:R-:W-:Y:S02]  /*bb10*/  FMUL.FTZ R5, R3, R18 ;  /* 0x0000001203057220 */ /* 0x000fe40000410000 */
        /* <DEDUP_REMOVED lines=13> */
.L_x_219:
[----:B------:R-:W-:Y:S05]  /*bbf0*/  BSYNC B1 ;  /* 0x0000000000017941 */ /* 0x000fea0003800000 */
.L_x_218:
[----:B------:R-:W-:Y:S01]  /*bc00*/  IADD3 R0, R193, 0x40, RZ ;  /* 0x00000040c1007810 */ /* 0x000fe20007ffe0ff */
[----:B------:R-:W-:Y:S03]  /*bc10*/  BSSY B1, `(.L_x_222) ;  /* 0x00000bb000017945 */ /* 0x000fe60003800000 */
[----:B------:R-:W-:-:S13]  /*bc20*/  ISETP.GE.AND P0, PT, R0, R52, PT ;  /* 0x000000340000720c */ /* 0x000fda0003f06270 */
[----:B------:R-:W-:Y:S05]  /*bc30*/  @P0 BRA `(.L_x_223) ;  /* 0x00000b8000000947 */ /* 0x000fea0003800000 */
[----:B------:R-:W-:Y:S01]  /*bc40*/  ISETP.GE.AND P0, PT, R132, c[0x0][0x27c], PT ;  /* 0x00009f0084007a0c */ /* 0x000fe20003f06270 */
[----:B------:R-:W-:Y:S01]  /*bc50*/  BSSY B0, `(.L_x_224) ;  /* 0x000005d000007945 */ /* 0x000fe20003800000 */
[----:B------:R-:W-:-:S11]  /*bc60*/  SHF.R.U32.HI R32, RZ, 0x3, R246 ;  /* 0x00000003ff207819 */ /* 0x000fd600000116f6 */
[----:B------:R-:W-:Y:S05]  /*bc70*/  @P0 BRA `(.L_x_225) ;  /* 0x000005a000000947 */ /* 0x000fea0003800000 */
[----:B------:R-:W-:Y:S01]  /*bc80*/  IMAD.MOV.U32 R3, RZ, RZ, c[0x0][0x27c] ;  /* 0x00009f00ff037624 */ /* 0x000fe200078e00ff */
[----:B------:R-:W-:-:S04]  /*bc90*/  LOP3.LUT R0, R246, 0x38, R132, 0xf8, !PT ;  /* 0x00000038f6007812 */ /* 0x000fc800078ef884 */
[----:B------:R-:W-:Y:S02]  /*bca0*/  LEA.HI R3, R3, R219, RZ, 0x1d ;  /* 0x000000db03037211 */ /* 0x000fe400078fe8ff */
[----:B------:R-:W-:Y:S02]  /*bcb0*/  LOP3.LUT R0, R248, R0, R32, 0xf6, !PT ;  /* 0x00000000f8007212 */ /* 0x000fe400078ef620 */
[----:B-1----:R-:W-:Y:S01]  /*bcc0*/  SHF.R.S32.HI R4, RZ, 0x1f, R3 ;  /* 0x0000001fff047819 */ /* 0x002fe20000011403 */
        /* <DEDUP_REMOVED lines=26> */
[-C--:B------:R-:W-:Y:S01]  /*be70*/  FMUL.FTZ R11, R2, R3.reuse ;  /* 0x00000003020b7220 */ /* 0x080fe20000410000 */
        /* <DEDUP_REMOVED lines=13> */
[-C--:B------:R-:W-:Y:S02]  /*bf50*/  FMUL.FTZ R7, R0, R9.reuse ;  /* 0x0000000900077220 */ /* 0x080fe40000410000 */
[----:B------:R-:W-:Y:S02]  /*bf60*/  FMUL.FTZ R8, R3, R8 ;  /* 0x0000000803087220 */ /* 0x000fe40000410000 */
[C---:B------:R-:W-:Y:S02]  /*bf70*/  FMUL.FTZ R3, R2.reuse, R9 ;  /* 0x0000000902037220 */ /* 0x040fe40000410000 */
[----:B------:R-:W-:Y:S02]  /*bf80*/  FFMA.FTZ R27, R2, R14, -R7 ;  /* 0x0000000e021b7223 */ /* 0x000fe40000010807 */
[----:B------:R-:W-:Y:S02]  /*bf90*/  IMAD.U32 R2, R39, 0x10000, RZ ;  /* 0x0001000027027824 */ /* 0x000fe400078e00ff */
[----:B------:R-:W-:-:S02]  /*bfa0*/  FFMA.FTZ R28, R4, R13, R8 ;  /* 0x0000000d041c7223 */ /* 0x000fc40000010008 */
[----:B------:R-:W-:Y:S01]  /*bfb0*/  FFMA.FTZ R25, R0, R14, R3 ;  /* 0x0000000e00197223 */ /* 0x000fe20000010003 */
[----:B------:R-:W-:Y:S01]  /*bfc0*/  LOP3.LUT R3, R39, 0xffff0000, RZ, 0xc0, !PT ;  /* 0xffff000027037812 */ /* 0x000fe200078ec0ff */
[-C--:B------:R-:W-:Y:S01]  /*bfd0*/  FMUL.FTZ R4, R6, R5.reuse ;  /* 0x0000000506047220 */ /* 0x080fe20000410000 */
[----:B------:R-:W-:Y:S01]  /*bfe0*/  LOP3.LUT R0, R36, 0xffff0000, RZ, 0xc0, !PT ;  /* 0xffff000024007812 */ /* 0x000fe200078ec0ff */
[----:B------:R-:W-:Y:S01]  /*bff0*/  FMUL.FTZ R9, R2, R5 ;  /* 0x0000000502097220 */ /* 0x000fe20000410000 */
[----:B------:R-:W-:Y:S01]  /*c000*/  SHF.L.U32 R5, R38, 0x10, RZ ;  /* 0x0000001026057819 */ /* 0x000fe200000006ff */
[----:B------:R-:W-:Y:S02]  /*c010*/  FFMA.FTZ R23, R2, R16, -R4 ;  /* 0x0000001002177223 */ /* 0x000fe40000010804 */
[----:B------:R-:W-:Y:S02]  /*c020*/  IMAD.U32 R2, R40, 0x10000, RZ ;  /* 0x0001000028027824 */ /* 0x000fe400078e00ff */
        /* <DEDUP_REMOVED lines=31> */
.L_x_225:
[----:B------:R-:W-:Y:S05]  /*c220*/  BSYNC B0 ;  /* 0x0000000000007941 */ /* 0x000fea0003800000 */
.L_x_224:
[----:B------:R-:W-:-:S13]  /*c230*/  ISETP.GE.AND P0, PT, R134, c[0x0][0x27c], PT ;  /* 0x00009f0086007a0c */ /* 0x000fda0003f06270 */
[----:B------:R-:W-:Y:S05]  /*c240*/  @P0 BRA `(.L_x_223) ;  /* 0x0000057000000947 */ /* 0x000fea0003800000 */
[----:B------:R-:W-:Y:S01]  /*c250*/  MOV R0, c[0x0][0x27c] ;  /* 0x00009f0000007a02 */ /* 0x000fe20000000f00 */
[----:B-1----:R-:W1:Y:S03]  /*c260*/  LDS.128 R8, [R250] ;  /* 0x00000000fa087984 */ /* 0x002e660000000c00 */
        /* <DEDUP_REMOVED lines=71> */
[C---:B------:R-:W-:Y:S02]  /*c6e0*/  FMUL.FTZ R5, R3.reuse, R18 ;  /* 0x0000001203057220 */ /* 0x040fe40000410000 */
[----:B------:R-:W-:Y:S01]  /*c6f0*/  FFMA.FTZ R9, R4, R22, -R8 ;  /* 0x0000001604097223 */ /* 0x000fe20000010808 */
[----:B------:R-:W-:Y:S01]  /*c700*/  F2FP.BF16.PACK_AB R8, R28, R30 ;  /* 0x0000001e1c08723e */ /* 0x000fe200000010ff */
[-C--:B------:R-:W-:Y:S01]  /*c710*/  FFMA.FTZ R3, R3, R21.reuse, -R6 ;  /* 0x0000001503037223 */ /* 0x080fe20000010806 */
        /* <DEDUP_REMOVED lines=10> */
.L_x_223:
[----:B------:R-:W-:Y:S05]  /*c7c0*/  BSYNC B1 ;  /* 0x0000000000017941 */ /* 0x000fea0003800000 */
.L_x_222:
[----:B------:R-:W-:-:S04]  /*c7d0*/  IADD3 R0, R193, 0x60, RZ ;  /* 0x00000060c1007810 */ /* 0x000fc80007ffe0ff */
        /* <DEDUP_REMOVED lines=96> */
.L_x_227:
[----:B------:R-:W-:Y:S05]  /*cde0*/  BSYNC B0 ;  /* 0x0000000000007941 */ /* 0x000fea0003800000 */
.L_x_226:
        /* <DEDUP_REMOVED lines=89> */
.L_x_205:
[----:B------:R-:W-:Y:S05]  /*d380*/  BSYNC B2 ;  /* 0x0000000000027941 */ /* 0x000fea0003800000 */
.L_x_177:
[----:B------:R-:W-:-:S04]  /*d390*/  DEPBAR.LE SB0, 0x0 ;  /* 0x000080000000791a */ /* 0x000fc80000000000 */
[----:B------:R-:W-:Y:S01]  /*d3a0*/  BAR.SYNC.DEFER_BLOCKING 0x0 ;  /* 0x0000000000007b1d */ /* 0x000fe20000010000 */
[----:B------:R-:W-:Y:S01]  /*d3b0*/  IMAD R0, R56, c[0x0][0x208], RZ ;  /* 0x0000820038007a24 */ /* 0x000fe200078e02ff */
[----:B------:R-:W-:Y:S01]  /*d3c0*/  LOP3.LUT P6, RZ, R222, 0x4, RZ, 0xc0, !PT ;  /* 0x00000004deff7812 */ /* 0x000fe200078cc0ff */
[----:B-1----:R-:W-:Y:S01]  /*d3d0*/  IMAD.WIDE.U32 R2, R61, c[0x0][0x208], RZ ;  /* 0x000082003d027a25 */ /* 0x002fe200078e00ff */
[----:B------:R-:W-:-:S03]  /*d3e0*/  IADD3 R223, R223, -0x2, RZ ;  /* 0xfffffffedfdf7810 */ /* 0x000fc60007ffe0ff */
[C---:B------:R-:W-:Y:S01]  /*d3f0*/  IMAD R4, R61.reuse, c[0x0][0x20c], R0 ;  /* 0x000083003d047a24 */ /* 0x040fe200078e0200 */
[----:B------:R-:W-:Y:S01]  /*d400*/  LEA R0, P0, R2, R216, 0x5 ;  /* 0x000000d802007211 */ /* 0x000fe200078028ff */
[----:B------:R-:W-:Y:S02]  /*d410*/  IMAD R60, R61, -0x20, R130 ;  /* 0xffffffe03d3c7824 */ /* 0x000fe400078e0282 */
[----:B------:R-:W-:-:S05]  /*d420*/  IMAD.IADD R3, R3, 0x1, R4 ;  /* 0x0000000103037824 */ /* 0x000fca00078e0204 */
[----:B------:R-:W-:Y:S02]  /*d430*/  LEA.HI.X R2, R2, R221, R3, 0x5, P0 ;  /* 0x000000dd02027211 */ /* 0x000fe400000f2c03 */
[----:B------:R-:W-:-:S04]  /*d440*/  LEA R4, P0, R0, c[0x0][0x1f8], 0x1 ;  /* 0x00007e0000047a11 */ /* 0x000fc800078008ff */
[----:B------:R-:W-:Y:S01]  /*d450*/  R2P PR, R219, 0x6 ;  /* 0x00000006db007804 */ /* 0x000fe20000000000 */
[----:B------:R-:W-:Y:S01]  /*d460*/  LDSM.16.M88.4 R8, [R181] ;  /* 0x00000000b508783b */ /* 0x000fe20000000200 */
[----:B------:R-:W-:Y:S01]  /*d470*/  LEA.HI.X R5, R0, c[0x0][0x1fc], R2, 0x1, P0 ;  /* 0x00007f0000057a11 */ /* 0x000fe200000f0c02 */
[----:B------:R-:W-:Y:S01]  /*d480*/  IMAD.MOV.U32 R2, RZ, RZ, 0x40 ;  /* 0x00000040ff027424 */ /* 0x000fe200078e00ff */
[C---:B------:R-:W-:Y:S01]  /*d490*/  LOP3.LUT R0, R55.reuse, 0x1, RZ, 0xc0, !PT ;  /* 0x0000000137007812 */ /* 0x040fe200078ec0ff */
[----:B------:R-:W1:Y:S01]  /*d4a0*/  LDSM.16.M88.4 R28, [R143] ;  /* 0x000000008f1c783b */ /* 0x000e620000000200 */
[----:B------:R-:W-:Y:S02]  /*d4b0*/  ISETP.GT.AND P0, PT, R60, R193, PT ;  /* 0x000000c13c00720c */ /* 0x000fe40003f04270 */
[----:B------:R-:W-:Y:S01]  /*d4c0*/  LOP3.LUT P3, RZ, R55, 0x2, RZ, 0xc0, !PT ;  /* 0x0000000237ff7812 */ /* 0x000fe2000786c0ff */
[----:B--2-4-:R-:W2:Y:S01]  /*d4d0*/  LDSM.16.M88.4 R20, [R143+0x800] ;  /* 0x000800008f14783b */ /* 0x014ea20000000200 */
[----:B------:R-:W-:-:S02]  /*d4e0*/  ISETP.NE.U32.OR P0, PT, R0, 0x1, !P0 ;  /* 0x000000010000780c */ /* 0x000fc40004705470 */
[C---:B------:R-:W-:Y:S01]  /*d4f0*/  IADD3 R0, R143.reuse, 0x20, RZ ;  /* 0x000000208f007810 */ /* 0x040fe20007ffe0ff */
[----:B------:R-:W-:Y:S01]  /*d500*/  LDSM.16.M88.4 R12, [R182] ;  /* 0x00000000b60c783b */ /* 0x000fe20000000200 */
[----:B------:R-:W-:Y:S02]  /*d510*/  @P1 IADD3 R0, R143, -0x20, RZ ;  /* 0xffffffe08f001810 */ /* 0x000fe40007ffe0ff */
[C---:B------:R-:W-:Y:S02]  /*d520*/  LOP3.LUT P1, RZ, R55.reuse, 0x4, RZ, 0xc0, !PT ;  /* 0x0000000437ff7812 */ /* 0x040fe4000782c0ff */
[CC--:B------:R-:W-:Y:S01]  /*d530*/  ISETP.LE.OR P3, PT, R60.reuse, R193.reuse, !P3 ;  /* 0x000000c13c00720c */ /* 0x0c0fe20005f63670 */
[----:B------:R-:W3:Y:S01]  /*d540*/  LDSM.16.M88.4 R32, [R0] ;  /* 0x000000000020783b */ /* 0x000ee20000000200 */
[----:B------:R-:W-:Y:S02]  /*d550*/  ISETP.LE.OR P1, PT, R60, R193, !P1 ;  /* 0x000000c13c00720c */ /* 0x000fe40004f23670 */
[----:B------:R-:W-:Y:S01]  /*d560*/  SEL R2, R2, 0xffffffc0, !P2 ;  /* 0xffffffc002027807 */ /* 0x000fe20005000000 */
[----:B------:R-:W4:Y:S04]  /*d570*/  LDSM.16.M88.4 R40, [R0+0x800] ;  /* 0x000800000028783b */ /* 0x000f280000000200 */
[----:B------:R-:W-:Y:S01]  /*d580*/  @!PT LDS RZ, [RZ] ;  /* 0x00000000fffff984 */ /* 0x000fe20000000800 */
[----:B------:R-:W-:Y:S01]  /*d590*/  @!PT LDS RZ, [RZ] ;  /* 0x00000000fffff984 */ /* 0x000fe20000000800 */
[----:B------:R-:W-:Y:S01]  /*d5a0*/  @!PT LDS RZ, [RZ] ;  /* 0x00000000fffff984 */ /* 0x000fe20000000800 */
[----:B------:R2:W-:Y:S01]  /*d5b0*/  LDGSTS.E.BYPASS.LTC128B.128 [R185+0x8080], [R4.64], !P0 ;  /* 0x0808000004b97fae */ /* 0x0005e2000c101d46 */
[----:B------:R-:W-:Y:S01]  /*d5c0*/  LOP3.LUT P0, RZ, R55, 0x8, RZ, 0xc0, !PT ;  /* 0x0000000837ff7812 */ /* 0x000fe2000780c0ff */
[----:B------:R-:W-:-:S02]  /*d5d0*/  IMAD.IADD R3, R143, 0x1, R2 ;  /* 0x000000018f037824 */ /* 0x000fc400078e0202 */
[----:B------:R2:W-:Y:S01]  /*d5e0*/  LDGSTS.E.BYPASS.LTC128B.128 [R185+0x9080], [R4.64+0x80], !P3 ;  /* 0x0908008004b97fae */ /* 0x0005e2000d901d46 */
[----:B------:R-:W-:Y:S01]  /*d5f0*/  ISETP.LE.OR P0, PT, R60, R193, !P0 ;  /* 0x000000c13c00720c */ /* 0x000fe20004703670 */
[----:B------:R-:W-:Y:S02]  /*d600*/  IMAD.IADD R176, R2, 0x1, R0 ;  /* 0x0000000102b07824 */ /* 0x000fe400078e0200 */
[----:B------:R3:W-:Y:S01]  /*d610*/  LDGSTS.E.BYPASS.LTC128B.128 [R185+0xa080], [R4.64+0x100], !P1 ;  /* 0x0a08010004b97fae */ /* 0x0007e2000c901d46 */
[C---:B-1----:R-:W-:Y:S09]  /*d620*/  HMMA.16816.F32.BF16 R24, R8.reuse, R28, RZ ;  /* 0x0000001c0818723c */ /* 0x042ff200000418ff */
[----:B------:R3:W-:Y:S04]  /*d630*/  LDGSTS.E.BYPASS.LTC128B.128 [R185+0xb080], [R4.64+0x180], !P0 ;  /* 0x0b08018004b97fae */ /* 0x0007e8000c101d46 */
[----:B------:R-:W-:Y:S01]  /*d640*/  LDSM.16.M88.4 R16, [R184] ;  /* 0x00000000b810783b */ /* 0x000fe20000000200 */
[C---:B------:R-:W-:Y:S03]  /*d650*/  HMMA.16816.F32.BF16 R28, R8.reuse, R30, RZ ;  /* 0x0000001e081c723c */ /* 0x040fe600000418ff */
[----:B------:R-:W1:Y:S04]  /*d660*/  LDSM.16.M88.4 R48, [R3] ;  /* 0x000000000330783b */ /* 0x000e680000000200 */
[----:B------:R-:W1:Y:S01]  /*d670*/  LDSM.16.M88.4 R44, [R3+0x800] ;  /* 0x00080000032c783b */ /* 0x000e620000000200 */
[C---:B--2---:R-:W-:Y:S03]  /*d680*/  HMMA.16816.F32.BF16 R36, R8.reuse, R20, RZ ;  /* 0x000000140824723c */ /* 0x044fe600000418ff */
[----:B------:R-:W-:Y:S04]  /*d690*/  LDSM.16.M88.4 R56, [R176] ;  /* 0x00000000b038783b */ /* 0x000fe80000000200 */
[----:B------:R-:W-:Y:S01]  /*d6a0*/  LDSM.16.M88.4 R52, [R143+0x1000] ;  /* 0x001000008f34783b */ /* 0x000fe20000000200 */
[----:B------:R-:W-:Y:S03]  /*d6b0*/  HMMA.16816.F32.BF16 R8, R8, R22, RZ ;  /* 0x000000160808723c */ /* 0x000fe600000418ff */
[----:B------:R-:W0:Y:S04]  /*d6c0*/  LDGDEPBAR ;  /* 0x00000000000079af */ /* 0x000e280000000000 */
[----:B---3--:R-:W2:Y:S01]  /*d6d0*/  LDSM.16.M88.4 R4, [R183] ;  /* 0x00000000b704783b */ /* 0x008ea20000000200 */
[C---:B------:R-:W-:Y:S08]  /*d6e0*/  HMMA.16816.F32.BF16 R20, R12.reuse, R32, R24 ;  /* 0x000000200c14723c */ /* 0x040ff00000041818 */
[C---:B------:R-:W-:Y:S01]  /*d6f0*/  HMMA.16816.F32.BF16 R24, R12.reuse, R34, R28 ;  /* 0x000000220c18723c */ /* 0x040fe2000004181c */
[----:B------:R-:W3:Y:S07]  /*d700*/  LDSM.16.M88.4 R32, [R176+0x800] ;  /* 0x00080000b020783b */ /* 0x000eee0000000200 */
[C---:B----4-:R-:W-:Y:S01]  /*d710*/  HMMA.16816.F32.BF16 R28, R12.reuse, R40, R36 ;  /* 0x000000280c1c723c */ /* 0x050fe20000041824 */
[----:B------:R-:W-:Y:S07]  /*d720*/  LDSM.16.M88.4 R36, [R143+0x1800] ;  /* 0x001800008f24783b */ /* 0x000fee0000000200 */
[----:B------:R-:W-:Y:S01]  /*d730*/  HMMA.16816.F32.BF16 R12, R12, R42, R8 ;  /* 0x0000002a0c0c723c */ /* 0x000fe20000041808 */
[----:B------:R-:W4:Y:S04]  /*d740*/  LDSM.16.M88.4 R8, [R181+0x4000] ;  /* 0x00400000b508783b */ /* 0x000f280000000200 */
[----:B------:R-:W-:Y:S03]  /*d750*/  LDSM.16.M88.4 R40, [R0+0x1000] ;  /* 0x001000000028783b */ /* 0x000fe60000000200 */
[C---:B-1----:R-:W-:Y:S08]  /*d760*/  HMMA.16816.F32.BF16 R20, R16.reuse, R48, R20 ;  /* 0x000000301014723c */ /* 0x042ff00000041814 */
[C---:B------:R-:W-:Y:S01]  /*d770*/  HMMA.16816.F32.BF16 R24, R16.reuse, R50, R24 ;  /* 0x000000321018723c */ /* 0x040fe20000041818 */
[----:B------:R-:W-:Y:S07]  /*d780*/  LDSM.16.M88.4 R48, [R3+0x1000] ;  /* 0x001000000330783b */ /* 0x000fee0000000200 */
[C---:B------:R-:W-:Y:S08]  /*d790*/  HMMA.16816.F32.BF16 R28, R16.reuse, R44, R28 ;  /* 0x0000002c101c723c */ /* 0x040ff0000004181c */
[----:B------:R-:W-:Y:S01]  /*d7a0*/  HMMA.16816.F32.BF16 R12, R16, R46, R12 ;  /* 0x0000002e100c723c */ /* 0x000fe2000004180c */
[----:B------:R-:W1:Y:S04]  /*d7b0*/  LDSM.16.M88.4 R16, [R182+0x4000] ;  /* 0x00400000b610783b */ /* 0x000e680000000200 */
[----:B------:R-:W-:Y:S03]  /*d7c0*/  LDSM.16.M88.4 R44, [R176+0x1000] ;  /* 0x00100000b02c783b */ /* 0x000fe60000000200 */
[C---:B--2---:R-:W-:Y:S08]  /*d7d0*/  HMMA.16816.F32.BF16 R20, R4.reuse, R56, R20 ;  /* 0x000000380414723c */ /* 0x044ff00000041814 */
[C---:B------:R-:W-:Y:S08]  /*d7e0*/  HMMA.16816.F32.BF16 R24, R4.reuse, R58, R24 ;  /* 0x0000003a0418723c */ /* 0x040ff00000041818 */
[C---:B---3--:R-:W-:Y:S08]  /*d7f0*/  HMMA.16816.F32.BF16 R28, R4.reuse, R32, R28 ;  /* 0x00000020041c723c */ /* 0x048ff0000004181c */
[----:B------:R-:W-:Y:S01]  /*d800*/  HMMA.16816.F32.BF16 R12, R4, R34, R12 ;  /* 0x00000022040c723c */ /* 0x000fe2000004180c */
[----:B------:R-:W2:Y:S04]  /*d810*/  LDSM.16.M88.4 R32, [R0+0x1800] ;  /* 0x001800000020783b */ /* 0x000ea80000000200 */
[----:B------:R-:W3:Y:S03]  /*d820*/  LDSM.16.M88.4 R4, [R184+0x4000] ;  /* 0x00400000b804783b */ /* 0x000ee60000000200 */
[C---:B----4-:R-:W-:Y:S08]  /*d830*/  HMMA.16816.F32.BF16 R20, R8.reuse, R52, R20 ;  /* 0x000000340814723c */ /* 0x050ff00000041814 */
[C---:B------:R-:W-:Y:S01]  /*d840*/  HMMA.16816.F32.BF16 R24, R8.reuse, R54, R24 ;  /* 0x000000360818723c */ /* 0x040fe20000041818 */
[----:B------:R-:W-:Y:S07]  /*d850*/  LDSM.16.M88.4 R52, [R0+0x2000] ;  /* 0x002000000034783b */ /* 0x000fee0000000200 */
[C---:B------:R-:W-:Y:S08]  /*d860*/  HMMA.16816.F32.BF16 R28, R8.reuse, R36, R28 ;  /* 0x00000024081c723c */ /* 0x040ff0000004181c */
[----:B------:R-:W-:Y:S01]  /*d870*/  HMMA.16816.F32.BF16 R8, R8, R38, R12 ;  /* 0x000000260808723c */ /* 0x000fe2000004180c */
[----:B------:R-:W4:Y:S04]  /*d880*/  LDSM.16.M88.4 R36, [R3+0x1800] ;  /* 0x001800000324783b */ /* 0x000f280000000200 */
[----:B------:R-:W4:Y:S03]  /*d890*/  LDSM.16.M88.4 R12, [R183+0x4000] ;  /* 0x00400000b70c783b */ /* 0x000f260000000200 */
[C---:B-1----:R-:W-:Y:S08]  /*d8a0*/  HMMA.16816.F32.BF16 R20, R16.reuse, R40, R20 ;  /* 0x000000281014723c */ /* 0x042ff00000041814 */
[C---:B------:R-:W-:Y:S01]  /*d8b0*/  HMMA.16816.F32.BF16 R24, R16.reuse, R42, R24 ;  /* 0x0000002a1018723c */ /* 0x040fe20000041818 */
[----:B------:R-:W-:Y:S07]  /*d8c0*/  LDSM.16.M88.4 R40, [R143+0x2000] ;  /* 0x002000008f28783b */ /* 0x000fee0000000200 */
[C---:B--2---:R-:W-:Y:S08]  /*d8d0*/  HMMA.16816.F32.BF16 R28, R16.reuse, R32, R28 ;  /* 0x00000020101c723c */ /* 0x044ff0000004181c */
[----:B------:R-:W-:Y:S01]  /*d8e0*/  HMMA.16816.F32.BF16 R8, R16, R34, R8 ;  /* 0x000000221008723c */ /* 0x000fe20000041808 */
[----:B------:R-:W1:Y:S04]  /*d8f0*/  LDSM.16.M88.4 R32, [R176+0x1800] ;  /* 0x00180000b020783b */ /* 0x000e680000000200 */
[----:B------:R-:W2:Y:S03]  /*d900*/  LDSM.16.M88.4 R16, [R181+0x8000] ;  /* 0x00800000b510783b */ /* 0x000ea60000000200 */
[C---:B---3--:R-:W-:Y:S08]  /*d910*/  HMMA.16816.F32.BF16 R20, R4.reuse, R48, R20 ;  /* 0x000000300414723c */ /* 0x048ff00000041814 */
[C---:B------:R-:W-:Y:S01]  /*d920*/  HMMA.16816.F32.BF16 R24, R4.reuse, R50, R24 ;  /* 0x000000320418723c */ /* 0x040fe20000041818 */
[----:B------:R-:W-:Y:S07]  /*d930*/  LDSM.16.M88.4 R48, [R3+0x2000] ;  /* 0x002000000330783b */ /* 0x000fee0000000200 */
[C---:B----4-:R-:W-:Y:S08]  /*d940*/  HMMA.16816.F32.BF16 R28, R4.reuse, R36, R28 ;  /* 0x00000024041c723c */ /* 0x050ff0000004181c */
[----:B------:R-:W-:Y:S01]  /*d950*/  HMMA.16816.F32.BF16 R4, R4, R38, R8 ;  /* 0x000000260404723c */ /* 0x000fe20000041808 */
[----:B------:R-:W3:Y:S04]  /*d960*/  LDSM.16.M88.4 R36, [R143+0x2800] ;  /* 0x002800008f24783b */ /* 0x000ee80000000200 */
[----:B------:R-:W4:Y:S03]  /*d970*/  LDSM.16.M88.4 R8, [R182+0x8000] ;  /* 0x00800000b608783b */ /* 0x000f260000000200 */
[C---:B------:R-:W-:Y:S08]  /*d980*/  HMMA.16816.F32.BF16 R20, R12.reuse, R44, R20 ;  /* 0x0000002c0c14723c */ /* 0x040ff00000041814 */
[C---:B------:R-:W-:Y:S01]  /*d990*/  HMMA.16816.F32.BF16 R24, R12.reuse, R46, R24 ;  /* 0x0000002e0c18723c */ /* 0x040fe20000041818 */
[----:B------:R-:W-:Y:S07]  /*d9a0*/  LDSM.16.M88.4 R44, [R176+0x2000] ;  /* 0x00200000b02c783b */ /* 0x000fee0000000200 */
[C---:B-1----:R-:W-:Y:S08]  /*d9b0*/  HMMA.16816.F32.BF16 R28, R12.reuse, R32, R28 ;  /* 0x000000200c1c723c */ /* 0x042ff0000004181c */
[----:B------:R-:W-:Y:S01]  /*d9c0*/  HMMA.16816.F32.BF16 R12, R12, R34, R4 ;  /* 0x000000220c0c723c */ /* 0x000fe20000041804 */
[----:B------:R-:W1:Y:S04]  /*d9d0*/  LDSM.16.M88.4 R32, [R0+0x2800] ;  /* 0x002800000020783b */ /* 0x000e680000000200 */
[----:B------:R-:W1:Y:S03]  /*d9e0*/  LDSM.16.M88.4 R4, [R184+0x8000] ;  /* 0x00800000b804783b */ /* 0x000e660000000200 */
[C---:B--2---:R-:W-:Y:S08]  /*d9f0*/  HMMA.16816.F32.BF16 R20, R16.reuse, R40, R20 ;  /* 0x000000281014723c */ /* 0x044ff00000041814 */
[C---:B------:R-:W-:Y:S01]  /*da00*/  HMMA.16816.F32.BF16 R24, R16.reuse, R42, R24 ;  /* 0x0000002a1018723c */ /* 0x040fe20000041818 */
[----:B------:R-:W2:Y:S07]  /*da10*/  LDSM.16.M88.4 R40, [R3+0x2800] ;  /* 0x002800000328783b */ /* 0x000eae0000000200 */
[C---:B---3--:R-:W-:Y:S08]  /*da20*/  HMMA.16816.F32.BF16 R28, R16.reuse, R36, R28 ;  /* 0x00000024101c723c */ /* 0x048ff0000004181c */
[----:B------:R-:W-:Y:S01]  /*da30*/  HMMA.16816.F32.BF16 R12, R16, R38, R12 ;  /* 0x00000026100c723c */ /* 0x000fe2000004180c */
[----:B------:R-:W3:Y:S04]  /*da40*/  LDSM.16.M88.4 R16, [R183+0x8000] ;  /* 0x00800000b710783b */ /* 0x000ee80000000200 */
[----:B------:R-:W2:Y:S03]  /*da50*/  LDSM.16.M88.4 R36, [R176+0x2800] ;  /* 0x00280000b024783b */ /* 0x000ea60000000200 */
[C---:B----4-:R-:W-:Y:S08]  /*da60*/  HMMA.16816.F32.BF16 R20, R8.reuse, R52, R20 ;  /* 0x000000340814723c */ /* 0x050ff00000041814 */
[C---:B------:R-:W-:Y:S01]  /*da70*/  HMMA.16816.F32.BF16 R24, R8.reuse, R54, R24 ;  /* 0x000000360818723c */ /* 0x040fe20000041818 */
[----:B------:R-:W-:Y:S07]  /*da80*/  LDSM.16.M88.4 R52, [R143+0x3000] ;  /* 0x003000008f34783b */ /* 0x000fee0000000200 */
[C---:B-1----:R-:W-:Y:S08]  /*da90*/  HMMA.16816.F32.BF16 R28, R8.reuse, R32, R28 ;  /* 0x00000020081c723c */ /* 0x042ff0000004181c */
[----:B------:R-:W-:Y:S01]  /*daa0*/  HMMA.16816.F32.BF16 R12, R8, R34, R12 ;  /* 0x00000022080c723c */ /* 0x000fe2000004180c */
[----:B------:R-:W1:Y:S04]  /*dab0*/  LDSM.16.M88.4 R8, [R181+0xc000] ;  /* 0x00c00000b508783b */ /* 0x000e680000000200 */
[----:B------:R-:W4:Y:S03]  /*dac0*/  LDSM.16.M88.4 R32, [R143+0x3800] ;  /* 0x003800008f20783b */ /* 0x000f260000000200 */
[C---:B------:R-:W-:Y:S08]  /*dad0*/  HMMA.16816.F32.BF16 R20, R4.reuse, R48, R20 ;  /* 0x000000300414723c */ /* 0x040ff00000041814 */
[C---:B------:R-:W-:Y:S01]  /*dae0*/  HMMA.16816.F32.BF16 R24, R4.reuse, R50, R24 ;  /* 0x000000320418723c */ /* 0x040fe20000041818 */
[----:B------:R-:W-:Y:S07]  /*daf0*/  LDSM.16.M88.4 R48, [R3+0x3000] ;  /* 0x003000000330783b */ /* 0x000fee0000000200 */
[C---:B--2---:R-:W-:Y:S08]  /*db00*/  HMMA.16816.F32.BF16 R28, R4.reuse, R40, R28 ;  /* 0x00000028041c723c */ /* 0x044ff0000004181c */
[----:B------:R-:W-:Y:S01]  /*db10*/  HMMA.16816.F32.BF16 R4, R4, R42, R12 ;  /* 0x0000002a0404723c */ /* 0x000fe2000004180c */
[----:B------:R-:W-:Y:S04]  /*db20*/  LDSM.16.M88.4 R12, [R182+0xc000] ;  /* 0x00c00000b60c783b */ /* 0x000fe80000000200 */
[----:B------:R-:W2:Y:S03]  /*db30*/  LDSM.16.M88.4 R40, [R0+0x3000] ;  /* 0x003000000028783b */ /* 0x000ea60000000200 */
[C---:B---3--:R-:W-:Y:S08]  /*db40*/  HMMA.16816.F32.BF16 R20, R16.reuse, R44, R20 ;  /* 0x0000002c1014723c */ /* 0x048ff00000041814 */
[C---:B------:R-:W-:Y:S01]  /*db50*/  HMMA.16816.F32.BF16 R24, R16.reuse, R46, R24 ;  /* 0x0000002e1018723c */ /* 0x040fe20000041818 */
[----:B------:R3:W2:Y:S07]  /*db60*/  LDSM.16.M88.4 R44, [R0+0x3800] ;  /* 0x00380000002c783b */ /* 0x0006ae0000000200 */
[C---:B------:R-:W-:Y:S08]  /*db70*/  HMMA.16816.F32.BF16 R28, R16.reuse, R36, R28 ;  /* 0x00000024101c723c */ /* 0x040ff0000004181c */
[----:B------:R-:W-:Y:S01]  /*db80*/  HMMA.16816.F32.BF16 R16, R16, R38, R4 ;  /* 0x000000261010723c */ /* 0x000fe20000041804 */
[----:B------:R-:W2:Y:S04]  /*db90*/  LDSM.16.M88.4 R4, [R184+0xc000] ;  /* 0x00c00000b804783b */ /* 0x000ea80000000200 */
[----:B------:R-:W2:Y:S03]  /*dba0*/  LDSM.16.M88.4 R36, [R3+0x3800] ;  /* 0x003800000324783b */ /* 0x000ea60000000200 */
[----:B-1----:R-:W-:Y:S01]  /*dbb0*/  HMMA.16816.F32.BF16 R20, R8, R52, R20 ;  /* 0x000000340814723c */ /* 0x002fe20000041814 */
[----:B---3--:R-:W-:-:S05]  /*dbc0*/  IMAD.IADD R0, R60, 0x1, -R194 ;  /* 0x000000013c007824 */ /* 0x008fca00078e0ac2 */
[C---:B------:R-:W-:Y:S02]  /*dbd0*/  ISETP.GT.AND P0, PT, R0.reuse, RZ, PT ;  /* 0x000000ff0000720c */ /* 0x040fe40003f04270 */
[----:B------:R-:W-:Y:S01]  /*dbe0*/  HMMA.16816.F32.BF16 R24, R8, R54, R24 ;  /* 0x000000360818723c */ /* 0x000fe20000041818 */
[C---:B------:R-:W-:Y:S02]  /*dbf0*/  ISETP.GT.AND P1, PT, R0.reuse, 0x1, PT ;  /* 0x000000010000780c */ /* 0x040fe40003f24270 */
[C---:B------:R-:W-:Y:S02]  /*dc00*/  ISETP.GT.AND P3, PT, R0.reuse, 0x8, PT ;  /* 0x000000080000780c */ /* 0x040fe40003f64270 */
[----:B------:R-:W-:-:S03]  /*dc10*/  ISETP.GT.AND P2, PT, R0, 0x10, PT ;  /* 0x000000100000780c */ /* 0x000fc60003f44270 */
[C---:B----4-:R-:W-:Y:S08]  /*dc20*/  HMMA.16816.F32.BF16 R28, R8.reuse, R32, R28 ;  /* 0x00000020081c723c */ /* 0x050ff0000004181c */
[----:B------:R-:W-:Y:S01]  /*dc30*/  HMMA.16816.F32.BF16 R16, R8, R34, R16 ;  /* 0x000000220810723c */ /* 0x000fe20000041810 */
[----:B------:R-:W-:Y:S04]  /*dc40*/  LDSM.16.M88.4 R8, [R183+0xc000] ;  /* 0x00c00000b708783b */ /* 0x000fe80000000200 */
[----:B------:R-:W-:Y:S03]  /*dc50*/  LDSM.16.M88.4 R32, [R176+0x3800] ;  /* 0x00380000b020783b */ /* 0x000fe60000000200 */
[C---:B--2---:R-:W-:Y:S08]  /*dc60*/  HMMA.16816.F32.BF16 R20, R12.reuse, R40, R20 ;  /* 0x000000280c14723c */ /* 0x044ff00000041814 */
[----:B------:R-:W-:Y:S01]  /*dc70*/  HMMA.16816.F32.BF16 R24, R12, R42, R24 ;  /* 0x0000002a0c18723c */ /* 0x000fe20000041818 */
[----:B------:R-:W1:Y:S01]  /*dc80*/  LDSM.16.M88.4 R40, [R176+0x3000] ;  /* 0x00300000b028783b */ /* 0x000e620000000200 */
[----:B------:R-:W-:-:S06]  /*dc90*/  DEPBAR.LE SB0, 0x0 ;  /* 0x000080000000791a */ /* 0x000fcc0000000000 */
[C---:B------:R-:W-:Y:S08]  /*dca0*/  HMMA.16816.F32.BF16 R28, R12.reuse, R44, R28 ;  /* 0x0000002c0c1c723c */ /* 0x040ff0000004181c */
[----:B------:R-:W-:Y:S08]  /*dcb0*/  HMMA.16816.F32.BF16 R12, R12, R46, R16 ;  /* 0x0000002e0c0c723c */ /* 0x000ff00000041810 */
[C---:B------:R-:W-:Y:S08]  /*dcc0*/  HMMA.16816.F32.BF16 R16, R4.reuse, R48, R20 ;  /* 0x000000300410723c */ /* 0x040ff00000041814 */
[C---:B------:R-:W-:Y:S08]  /*dcd0*/  HMMA.16816.F32.BF16 R20, R4.reuse, R50, R24 ;  /* 0x000000320414723c */ /* 0x040ff00000041818 */
[C---:B------:R-:W-:Y:S08]  /*dce0*/  HMMA.16816.F32.BF16 R24, R4.reuse, R36, R28 ;  /* 0x000000240418723c */ /* 0x040ff0000004181c */
[----:B------:R-:W-:Y:S08]  /*dcf0*/  HMMA.16816.F32.BF16 R4, R4, R38, R12 ;  /* 0x000000260404723c */ /* 0x000ff0000004180c */
[C---:B-1----:R-:W-:Y:S08]  /*dd00*/  HMMA.16816.F32.BF16 R12, R8.reuse, R40, R16 ;  /* 0x00000028080c723c */ /* 0x042ff00000041810 */
[C---:B------:R-:W-:Y:S08]  /*dd10*/  HMMA.16816.F32.BF16 R16, R8.reuse, R42, R20 ;  /* 0x0000002a0810723c */ /* 0x040ff00000041814 */
[C---:B------:R-:W-:Y:S08]  /*dd20*/  HMMA.16816.F32.BF16 R24, R8.reuse, R32, R24 ;  /* 0x000000200818723c */ /* 0x040ff00000041818 */
[----:B------:R-:W-:Y:S01]  /*dd30*/  HMMA.16816.F32.BF16 R20, R8, R34, R4 ;  /* 0x000000220814723c */ /* 0x000fe20000041804 */
[----:B------:R-:W-:-:S06]  /*dd40*/  FSEL R14, R14, -INF , P0 ;  /* 0xff8000000e0e7808 */ /* 0x000fcc0000000000 */
[----:B------:R-:W-:Y:S02]  /*dd50*/  FSEL R5, R12, -INF , P0 ;  /* 0xff8000000c057808 */ /* 0x000fe40000000000 */
[----:B------:R-:W-:Y:S01]  /*dd60*/  FSEL R6, R13, -INF , P1 ;  /* 0xff8000000d067808 */ /* 0x000fe20000800000 */
[----:B------:R-:W-:Y:S01]  /*dd70*/  BAR.SYNC.DEFER_BLOCKING 0x0 ;  /* 0x0000000000007b1d */ /* 0x000fe20000010000 */
[----:B------:R-:W-:Y:S02]  /*dd80*/  ISETP.GT.AND P0, PT, R0, 0x9, PT ;  /* 0x000000090000780c */ /* 0x000fe40003f04270 */
[----:B------:R-:W-:Y:S02]  /*dd90*/  FSEL R7, R16, -INF , P3 ;  /* 0xff80000010077808 */ /* 0x000fe40001800000 */
[----:B------:R-:W-:Y:S02]  /*dda0*/  FMNMX.FTZ R2, R5, R6, !PT ;  /* 0x0000000605027209 */ /* 0x000fe40007810000 */
[----:B------:R-:W-:-:S02]  /*ddb0*/  FSEL R8, R17, -INF , P0 ;  /* 0xff80000011087808 */ /* 0x000fc40000000000 */
[----:B------:R-:W-:Y:S02]  /*ddc0*/  FMNMX.FTZ R2, R7, R2, !PT ;  /* 0x0000000207027209 */ /* 0x000fe40007810000 */
[----:B------:R-:W-:Y:S02]  /*ddd0*/  FSEL R18, R18, -INF , P3 ;  /* 0xff80000012127808 */ /* 0x000fe40001800000 */
[----:B------:R-:W-:Y:S02]  /*dde0*/  ISETP.GT.AND P3, PT, R0, 0x11, PT ;  /* 0x000000110000780c */ /* 0x000fe40003f64270 */
[----:B------:R-:W-:Y:S02]  /*ddf0*/  FSEL R10, R24, -INF , P2 ;  /* 0xff800000180a7808 */ /* 0x000fe40001000000 */
[----:B------:R-:W-:Y:S02]  /*de00*/  FMNMX.FTZ R2, R8, R2, !PT ;  /* 0x0000000208027209 */ /* 0x000fe40007810000 */
[----:B------:R-:W-:-:S02]  /*de10*/  FSEL R16, R15, -INF , P1 ;  /* 0xff8000000f107808 */ /* 0x000fc40000800000 */
[----:B------:R-:W-:Y:S02]  /*de20*/  ISETP.GT.AND P1, PT, R0, 0x18, PT ;  /* 0x000000180000780c */ /* 0x000fe40003f24270 */
[----:B------:R-:W-:Y:S02]  /*de30*/  FSEL R11, R25, -INF , P3 ;  /* 0xff800000190b7808 */ /* 0x000fe40001800000 */
[----:B------:R-:W-:Y:S02]  /*de40*/  FMNMX.FTZ R2, R10, R2, !PT ;  /* 0x000000020a027209 */ /* 0x000fe40007810000 */
[----:B------:R-:W-:Y:S02]  /*de50*/  FSEL R24, R19, -INF , P0 ;  /* 0xff80000013187808 */ /* 0x000fe40000000000 */
[----:B------:R-:W-:Y:S02]  /*de60*/  ISETP.GT.AND P0, PT, R0, 0x19, PT ;  /* 0x000000190000780c */ /* 0x000fe40003f04270 */
[----:B------:R-:W-:-:S02]  /*de70*/  FSEL R12, R20, -INF , P1 ;  /* 0xff800000140c7808 */ /* 0x000fc40000800000 */
[----:B------:R-:W-:Y:S02]  /*de80*/  FMNMX.FTZ R0, R11, R2, !PT ;  /* 0x000000020b007209 */ /* 0x000fe40007810000 */
[----:B------:R-:W-:Y:S02]  /*de90*/  FSEL R21, R21, -INF , P0 ;  /* 0xff80000015157808 */ /* 0x000fe40000000000 */
[----:B------:R-:W-:Y:S02]  /*dea0*/  FMNMX.FTZ R0, R12, R0, !PT ;  /* 0x000000000c007209 */ /* 0x000fe40007810000 */
[----:B------:R-:W-:Y:S02]  /*deb0*/  FMNMX.FTZ R3, R14, R16, !PT ;  /* 0x000000100e037209 */ /* 0x000fe40007810000 */
[----:B------:R-:W-:Y:S02]  /*dec0*/  FMNMX.FTZ R0, R21, R0, !PT ;  /* 0x0000000015007209 */ /* 0x000fe40007810000 */
[----:B------:R-:W-:-:S02]  /*ded0*/  FMNMX.FTZ R3, R18, R3, !PT ;  /* 0x0000000312037209 */ /* 0x000fc40007810000 */
[----:B------:R-:W-:Y:S01]  /*dee0*/  FSEL R26, R26, -INF , P2 ;  /* 0xff8000001a1a7808 */ /* 0x000fe20001000000 */
[----:B------:R-:W1:Y:S01]  /*def0*/  SHFL.BFLY PT, R2, R0, 0x2, 0x1f ;  /* 0x0c401f0000027f89 */ /* 0x000e6200000e0000 */
[----:B------:R-:W-:Y:S02]  /*df00*/  FMNMX.FTZ R3, R24, R3, !PT ;  /* 0x0000000318037209 */ /* 0x000fe40007810000 */
[----:B------:R-:W-:Y:S02]  /*df10*/  FSEL R20, R27, -INF , P3 ;  /* 0xff8000001b147808 */ /* 0x000fe40001800000 */
[----:B------:R-:W-:Y:S02]  /*df20*/  FMNMX.FTZ R3, R26, R3, !PT ;  /* 0x000000031a037209 */ /* 0x000fe40007810000 */
[----:B------:R-:W-:Y:S02]  /*df30*/  FSEL R22, R22, -INF , P1 ;  /* 0xff80000016167808 */ /* 0x000fe40000800000 */
[----:B------:R-:W-:-:S02]  /*df40*/  FMNMX.FTZ R3, R20, R3, !PT ;  /* 0x0000000314037209 */ /* 0x000fc40007810000 */
[----:B------:R-:W-:Y:S02]  /*df50*/  FSEL R23, R23, -INF , P0 ;  /* 0xff80000017177808 */ /* 0x000fe40000000000 */
[----:B------:R-:W-:Y:S02]  /*df60*/  FMNMX.FTZ R3, R22, R3, !PT ;  /* 0x0000000316037209 */ /* 0x000fe40007810000 */
[----:B------:R-:W-:Y:S02]  /*df70*/  LOP3.LUT P2, RZ, R222, 0x8, RZ, 0xc0, !PT ;  /* 0x00000008deff7812 */ /* 0x000fe4000784c0ff */
[----:B------:R-:W-:-:S05]  /*df80*/  FMNMX.FTZ R3, R23, R3, !PT ;  /* 0x0000000317037209 */ /* 0x000fca0007810000 */
[----:B------:R-:W-:Y:S01]  /*df90*/  SHFL.BFLY PT, R4, R3, 0x2, 0x1f ;  /* 0x0c401f0003047f89 */ /* 0x000fe200000e0000 */
[----:B-1----:R-:W-:-:S05]  /*dfa0*/  FMNMX.FTZ R0, R0, R2, !PT ;  /* 0x0000000200007209 */ /* 0x002fca0007810000 */
[----:B------:R-:W1:Y:S02]  /*dfb0*/  SHFL.BFLY PT, R2, R0, 0x1, 0x1f ;  /* 0x0c201f0000027f89 */ /* 0x000e6400000e0000 */
[----:B-1----:R-:W-:-:S04]  /*dfc0*/  FMNMX.FTZ R135, R0, R2, !PT ;  /* 0x0000000200877209 */ /* 0x002fc80007810000 */
[C---:B------:R-:W-:Y:S01]  /*dfd0*/  FSETP.NEU.FTZ.AND P0, PT, R135.reuse, -INF , PT ;  /* 0xff8000008700780b */ /* 0x040fe20003f1d000 */
[----:B------:R-:W-:-:S05]  /*dfe0*/  FMUL.FTZ R2, R135, c[0x0][0x2d0] ;  /* 0x0000b40087027a20 */ /* 0x000fca0000410000 */
[----:B------:R-:W-:Y:S02]  /*dff0*/  FSEL R2, R2, RZ, P0 ;  /* 0x000000ff02027208 */ /* 0x000fe40000000000 */
[----:B------:R-:W-:-:S03]  /*e000*/  ISETP.GT.AND P0, PT, R61, R214, PT ;  /* 0x000000d63d00720c */ /* 0x000fc60003f04270 */
[----:B------:R-:W-:-:S04]  /*e010*/  FFMA.FTZ R0, R5, c[0x0][0x2d0], -R2 ;  /* 0x0000b40005007a23 */ /* 0x000fc80000010802 */
[----:B------:R1:W-:Y:S02]  /*e020*/  MUFU.EX2 R208, R0 ;  /* 0x0000000000d07308 */ /* 0x0003e40000000800 */
[----:B-1----:R-:W-:Y:S01]  /*e030*/  FMNMX.FTZ R0, R3, R4, !PT ;  /* 0x0000000403007209 */ /* 0x002fe20007810000 */
[----:B------:R-:W-:-:S03]  /*e040*/  FFMA.FTZ R3, R6, c[0x0][0x2d0], -R2 ;  /* 0x0000b40006037a23 */ /* 0x000fc60000010802 */
[----:B------:R-:W-:Y:S01]  /*e050*/  @P0 SHF.R.S32.HI R6, RZ, 0x1f, R223 ;  /* 0x0000001fff060819 */ /* 0x000fe200000114df */
[----:B------:R-:W-:Y:S01]  /*e060*/  @P0 IMAD.WIDE.U32 R4, R223, c[0x0][0x1e0], RZ ;  /* 0x00007800df040a25 */ /* 0x000fe200078e00ff */
[----:B------:R-:W1:Y:S01]  /*e070*/  SHFL.BFLY PT, R9, R0, 0x1, 0x1f ;  /* 0x0c201f0000097f89 */ /* 0x000e6200000e0000 */
[----:B------:R2:W-:Y:S02]  /*e080*/  MUFU.EX2 R205, R3 ;  /* 0x0000000300cd7308 */ /* 0x0005e40000000800 */
[----:B------:R-:W-:-:S04]  /*e090*/  @P0 IMAD R6, R6, c[0x0][0x1e0], RZ ;  /* 0x0000780006060a24 */ /* 0x000fc800078e02ff */
[----:B------:R-:W-:-:S04]  /*e0a0*/  @P0 IMAD R6, R223, c[0x0][0x1e4], R6 ;  /* 0x00007900df060a24 */ /* 0x000fc800078e0206 */
[----:B------:R-:W-:Y:S02]  /*e0b0*/  @P0 IMAD.IADD R5, R5, 0x1, R6 ;  /* 0x0000000105050824 */ /* 0x000fe400078e0206 */
[--C-:B--2---:R-:W-:Y:S02]  /*e0c0*/  FFMA.FTZ R3, R7, c[0x0][0x2d0], -R2.reuse ;  /* 0x0000b40007037a23 */ /* 0x104fe40000010802 */
[--C-:B------:R-:W-:Y:S02]  /*e0d0*/  FFMA.FTZ R7, R10, c[0x0][0x2d0], -R2.reuse ;  /* 0x0000b4000a077a23 */ /* 0x100fe40000010802 */
[----:B------:R2:W-:Y:S08]  /*e0e0*/  MUFU.EX2 R204, R3 ;  /* 0x0000000300cc7308 */ /* 0x0005f00000000800 */
[----:B------:R-:W-:Y:S01]  /*e0f0*/  MUFU.EX2 R206, R7 ;  /* 0x0000000700ce7308 */ /* 0x000fe20000000800 */
[--C-:B--2---:R-:W-:Y:S01]  /*e100*/  FFMA.FTZ R3, R8, c[0x0][0x2d0], -R2.reuse ;  /* 0x0000b40008037a23 */ /* 0x104fe20000010802 */
[----:B-1----:R-:W-:Y:S01]  /*e110*/  FMNMX.FTZ R8, R0, R9, !PT ;  /* 0x0000000900087209 */ /* 0x002fe20007810000 */
[----:B------:R-:W-:-:S05]  /*e120*/  FFMA.FTZ R0, R11, c[0x0][0x2d0], -R2 ;  /* 0x0000b4000b007a23 */ /* 0x000fca0000010802 */
[----:B------:R1:W2:Y:S08]  /*e130*/  MUFU.EX2 R207, R3 ;  /* 0x0000000300cf7308 */ /* 0x0002b00000000800 */
[----:B------:R3:W4:Y:S01]  /*e140*/  MUFU.EX2 R195, R0 ;  /* 0x0000000000c37308 */ /* 0x0007220000000800 */
[----:B-1----:R-:W-:Y:S02]  /*e150*/  @P0 LEA R3, P1, R4, R210, 0x5 ;  /* 0x000000d204030211 */ /* 0x002fe400078228ff */
[----:B--2---:R-:W-:-:S02]  /*e160*/  F2FP.BF16.PACK_AB R6, R207, R204 ;  /* 0x000000cccf06723e */ /* 0x004fc400000010ff */
[----:B------:R-:W-:Y:S02]  /*e170*/  @P0 LEA.HI.X R5, R4, R218, R5, 0x5, P1 ;  /* 0x000000da04050211 */ /* 0x000fe400008f2c05 */
[----:B------:R-:W-:Y:S01]  /*e180*/  @P0 LEA R4, P1, R3, c[0x0][0x1c8], 0x1 ;  /* 0x0000720003040a11 */ /* 0x000fe200078208ff */
[----:B---3--:R-:W-:Y:S01]  /*e190*/  FMUL.FTZ R0, R8, c[0x0][0x2d0] ;  /* 0x0000b40008007a20 */ /* 0x008fe20000410000 */
[----:B----4-:R-:W-:Y:S02]  /*e1a0*/  F2FP.BF16.PACK_AB R156, R195, R206 ;  /* 0x000000cec39c723e */ /* 0x010fe400000010ff */
[----:B------:R-:W-:Y:S01]  /*e1b0*/  @P0 LEA.HI.X R5, R3, c[0x0][0x1cc], R5, 0x1, P1 ;  /* 0x0000730003050a11 */ /* 0x000fe200008f0c05 */
[--C-:B------:R-:W-:Y:S01]  /*e1c0*/  FFMA.FTZ R3, R12, c[0x0][0x2d0], -R2.reuse ;  /* 0x0000b4000c037a23 */ /* 0x100fe20000010802 */
[----:B------:R-:W-:Y:S01]  /*e1d0*/  FSETP.NEU.FTZ.AND P1, PT, R8, -INF , PT ;  /* 0xff8000000800780b */ /* 0x000fe20003f3d000 */
[----:B------:R-:W-:Y:S02]  /*e1e0*/  FFMA.FTZ R2, R21, c[0x0][0x2d0], -R2 ;  /* 0x0000b40015027a23 */ /* 0x000fe40000010802 */
[----:B------:R1:W-:Y:S01]  /*e1f0*/  MUFU.EX2 R189, R3 ;  /* 0x0000000300bd7308 */ /* 0x0003e20000000800 */
[----:B------:R-:W-:Y:S01]  /*e200*/  FSEL R0, R0, RZ, P1 ;  /* 0x000000ff00007208 */ /* 0x000fe20000800000 */
[----:B------:R2:W-:Y:S04]  /*e210*/  @P0 LDGSTS.E.BYPASS.LTC128B.128 [R185+0xc080], [R4.64], !P2 ;  /* 0x0c08000004b90fae */ /* 0x0005e8000d101d46 */
[----:B------:R2:W-:Y:S02]  /*e220*/  @P0 LDGSTS.E.BYPASS.LTC128B.128 [R185+0xd080], [R4.64+0x80], !P6 ;  /* 0x0d08008004b90fae */ /* 0x0005e4000f101d46 */
[----:B------:R3:W4:Y:S02]  /*e230*/  MUFU.EX2 R190, R2 ;  /* 0x0000000200be7308 */ /* 0x0007240000000800 */
[----:B------:R2:W-:Y:S04]  /*e240*/  @P0 LDGSTS.E.BYPASS.LTC128B.128 [R185+0xe080], [R4.64+0x100], !P4 ;  /* 0x0e08010004b90fae */ /* 0x0005e8000e101d46 */
[----:B------:R2:W-:Y:S01]  /*e250*/  @P0 LDGSTS.E.BYPASS.LTC128B.128 [R185+0xf080], [R4.64+0x180], !P5 ;  /* 0x0f08018004b90fae */ /* 0x0005e2000e901d46 */
[----:B------:R-:W-:Y:S01]  /*e260*/  ISETP.GE.AND P0, PT, R223, R214, PT ;  /* 0x000000d6df00720c */ /* 0x000fe20003f06270 */
[----:B-1----:R-:W-:-:S02]  /*e270*/  FFMA.FTZ R3, R14, c[0x0][0x2d0], -R0 ;  /* 0x0000b4000e037a23 */ /* 0x002fc40000010800 */
[----:B------:R-:W-:Y:S02]  /*e280*/  LDSM.16.MT88.4 R12, [R177] ;  /* 0x00000000b10c783b */ /* 0x000fe40000004200 */
[----:B------:R1:W-:Y:S02]  /*e290*/  MUFU.EX2 R188, R3 ;  /* 0x0000000300bc7308 */ /* 0x0003e40000000800 */
[----:B------:R-:W-:Y:S01]  /*e2a0*/  LDSM.16.MT88.4 R32, [R180] ;  /* 0x00000000b420783b */ /* 0x000fe20000004200 */
[--C-:B---3--:R-:W-:Y:S01]  /*e2b0*/  FFMA.FTZ R2, R26, c[0x0][0x2d0], -R0.reuse ;  /* 0x0000b4001a027a23 */ /* 0x108fe20000010800 */
[----:B----4-:R-:W-:Y:S02]  /*e2c0*/  F2FP.BF16.PACK_AB R158, R190, R189 ;  /* 0x000000bdbe9e723e */ /* 0x010fe400000010ff */
[----:B------:R-:W-:Y:S02]  /*e2d0*/  LDSM.16.MT88.4 R148, [R177+0x800] ;  /* 0x00080000b194783b */ /* 0x000fe40000004200 */
[----:B------:R3:W-:Y:S02]  /*e2e0*/  MUFU.EX2 R186, R2 ;  /* 0x0000000200ba7308 */ /* 0x0007e40000000800 */
[----:B------:R-:W-:Y:S04]  /*e2f0*/  LDSM.16.MT88.4 R40, [R180+0x800] ;  /* 0x00080000b428783b */ /* 0x000fe80000004200 */
[----:B------:R-:W-:Y:S01]  /*e300*/  LDSM.16.MT88.4 R44, [R179] ;  /* 0x00000000b32c783b */ /* 0x000fe20000004200 */
[----:B-1----:R-:W-:-:S03]  /*e310*/  FFMA.FTZ R3, R16, c[0x0][0x2d0], -R0 ;  /* 0x0000b40010037a23 */ /* 0x002fc60000010800 */
[----:B------:R-:W-:Y:S01]  /*e320*/  LDSM.16.MT88.4 R48, [R177+0x1000] ;  /* 0x00100000b130783b */ /* 0x000fe20000004200 */
[----:B------:R1:W4:Y:S01]  /*e330*/  MUFU.EX2 R137, R3 ;  /* 0x0000000300897308 */ /* 0x0003220000000800 */
[----:B--2---:R-:W-:Y:S02]  /*e340*/  F2FP.BF16.PACK_AB R4, R205, R208 ;  /* 0x000000d0cd04723e */ /* 0x004fe400000010ff */
[----:B------:R-:W-:Y:S01]  /*e350*/  LDSM.16.MT88.4 R56, [R178+0x1000] ;  /* 0x00100000b238783b */ /* 0x000fe20000004200 */
[----:B---3--:R-:W-:-:S03]  /*e360*/  FFMA.FTZ R2, R20, c[0x0][0x2d0], -R0 ;  /* 0x0000b40014027a23 */ /* 0x008fc60000010800 */
[----:B------:R-:W-:Y:S01]  /*e370*/  LDSM.16.MT88.4 R64, [R180+0x1000] ;  /* 0x00100000b440783b */ /* 0x000fe20000004200 */
[----:B------:R2:W3:Y:S03]  /*e380*/  MUFU.EX2 R11, R2 ;  /* 0x00000002000b7308 */ /* 0x0004e60000000800 */
[----:B------:R-:W-:Y:S04]  /*e390*/  LDSM.16.MT88.4 R72, [R179+0x800] ;  /* 0x00080000b348783b */ /* 0x000fe80000004200 */
[----:B------:R-:W-:Y:S01]  /*e3a0*/  LDSM.16.MT88.4 R68, [R180+0x1800] ;  /* 0x00180000b444783b */ /* 0x000fe20000004200 */
[----:B-1----:R-:W-:Y:S01]  /*e3b0*/  FFMA.FTZ R3, R18, c[0x0][0x2d0], -R0 ;  /* 0x0000b40012037a23 */ /* 0x002fe20000010800 */
[----:B----4-:R-:W-:-:S02]  /*e3c0*/  F2FP.BF16.PACK_AB R5, R137, R188 ;  /* 0x000000bc8905723e */ /* 0x010fc400000010ff */
[----:B------:R-:W1:Y:S01]  /*e3d0*/  LDSM.16.MT88.4 R16, [R178] ;  /* 0x00000000b210783b */ /* 0x000e620000004200 */
[----:B------:R4:W-:Y:S03]  /*e3e0*/  MUFU.EX2 R136, R3 ;  /* 0x0000000300887308 */ /* 0x0009e60000000800 */
[----:B------:R-:W-:Y:S01]  /*e3f0*/  LDSM.16.MT88.4 R76, [R179+0x1000] ;  /* 0x00100000b34c783b */ /* 0x000fe20000004200 */
[--C-:B--2---:R-:W-:Y:S01]  /*e400*/  FFMA.FTZ R2, R22, c[0x0][0x2d0], -R0.reuse ;  /* 0x0000b40016027a23 */ /* 0x104fe20000010800 */
[----:B---3--:R-:W-:Y:S02]  /*e410*/  F2FP.BF16.PACK_AB R157, R11, R186 ;  /* 0x000000ba0b9d723e */ /* 0x008fe400000010ff */
[----:B------:R-:W-:Y:S01]  /*e420*/  LDSM.16.MT88.4 R88, [R178+0x2000] ;  /* 0x00200000b258783b */ /* 0x000fe20000004200 */
[----:B------:R2:W-:Y:S03]  /*e430*/  MUFU.EX2 R10, R2 ;  /* 0x00000002000a7308 */ /* 0x0005e60000000800 */
[----:B------:R-:W-:Y:S04]  /*e440*/  LDSM.16.MT88.4 R80, [R177+0x2000] ;  /* 0x00200000b150783b */ /* 0x000fe80000004200 */
[----:B------:R-:W-:Y:S01]  /*e450*/  LDSM.16.MT88.4 R92, [R179+0x1800] ;  /* 0x00180000b35c783b */ /* 0x000fe20000004200 */
[----:B----4-:R-:W-:-:S03]  /*e460*/  FFMA.FTZ R3, R24, c[0x0][0x2d0], -R0 ;  /* 0x0000b40018037a23 */ /* 0x010fc60000010800 */
[----:B------:R-:W3:Y:S01]  /*e470*/  LDSM.16.MT88.4 R24, [R178+0x800] ;  /* 0x00080000b218783b */ /* 0x000ee20000004200 */
[----:B------:R-:W-:Y:S01]  /*e480*/  FFMA.FTZ R0, R23, c[0x0][0x2d0], -R0 ;  /* 0x0000b40017007a23 */ /* 0x000fe20000010800 */
[----:B------:R-:W4:Y:S02]  /*e490*/  MUFU.EX2 R187, R3 ;  /* 0x0000000300bb7308 */ /* 0x000f240000000800 */
[----:B------:R-:W-:Y:S01]  /*e4a0*/  LDSM.16.MT88.4 R120, [R178+0x3000] ;  /* 0x00300000b278783b */ /* 0x000fe20000004200 */
[----:B--2---:R-:W-:-:S03]  /*e4b0*/  FADD.FTZ R2, R208, R205 ;  /* 0x000000cdd0027221 */ /* 0x004fc60000010000 */
[----:B------:R-:W-:Y:S02]  /*e4c0*/  LDSM.16.MT88.4 R96, [R180+0x2000] ;  /* 0x00200000b460783b */ /* 0x000fe40000004200 */
[----:B------:R-:W2:Y:S02]  /*e4d0*/  MUFU.EX2 R9, R0 ;  /* 0x0000000000097308 */ /* 0x000ea40000000800 */
[----:B------:R-:W-:Y:S04]  /*e4e0*/  LDSM.16.MT88.4 R104, [R179+0x2000] ;  /* 0x00200000b368783b */ /* 0x000fe80000004200 */
[----:B------:R-:W-:Y:S01]  /*e4f0*/  LDSM.16.MT88.4 R124, [R177+0x3000] ;  /* 0x00300000b17c783b */ /* 0x000fe20000004200 */
[----:B----4-:R-:W-:Y:S01]  /*e500*/  F2FP.BF16.PACK_AB R7, R187, R136 ;  /* 0x00000088bb07723e */ /* 0x010fe200000010ff */
[----:B------:R-:W-:-:S02]  /*e510*/  FADD.FTZ R3, R204, R2 ;  /* 0x00000002cc037221 */ /* 0x000fc40000010000 */
[----:B------:R-:W-:Y:S04]  /*e520*/  LDSM.16.MT88.4 R116, [R180+0x3000] ;  /* 0x00300000b474783b */ /* 0x000fe80000004200 */
[----:B------:R-:W-:Y:S01]  /*e530*/  LDSM.16.MT88.4 R112, [R179+0x3000] ;  /* 0x00300000b370783b */ /* 0x000fe20000004200 */
[C---:B-1----:R-:W-:Y:S01]  /*e540*/  HMMA.16816.F32.BF16 R20, R4.reuse, R16, RZ ;  /* 0x000000100414723c */ /* 0x042fe200000418ff */
[----:B--2---:R-:W-:Y:S01]  /*e550*/  F2FP.BF16.PACK_AB R159, R9, R10 ;  /* 0x0000000a099f723e */ /* 0x004fe200000010ff */
[----:B------:R-:W-:Y:S01]  /*e560*/  FADD.FTZ R0, R188, R137 ;  /* 0x00000089bc007221 */ /* 0x000fe20000010000 */
[----:B------:R-:W-:Y:S03]  /*e570*/  LDSM.16.MT88.4 R160, [R180+0x2800] ;  /* 0x00280000b4a0783b */ /* 0x000fe60000004200 */
[----:B------:R-:W-:Y:S01]  /*e580*/  FADD.FTZ R2, R136, R0 ;  /* 0x0000000088027221 */ /* 0x000fe20000010000 */
[----:B------:R-:W-:Y:S01]  /*e590*/  LDSM.16.MT88.4 R196, [R179+0x2800] ;  /* 0x00280000b3c4783b */ /* 0x000fe20000004200 */
[----:B------:R-:W-:Y:S01]  /*e5a0*/  HMMA.16816.F32.BF16 R144, R4, R12, RZ ;  /* 0x0000000c0490723c */ /* 0x000fe200000418ff */
[----:B------:R-:W-:-:S02]  /*e5b0*/  FADD.FTZ R0, R207, R3 ;  /* 0x00000003cf007221 */ /* 0x000fc40000010000 */
[----:B------:R-:W-:Y:S01]  /*e5c0*/  LDSM.16.MT88.4 R200, [R177+0x3800] ;  /* 0x00380000b1c8783b */ /* 0x000fe20000004200 */
[----:B------:R-:W-:Y:S02]  /*e5d0*/  FADD.FTZ R2, R187, R2 ;  /* 0x00000002bb027221 */ /* 0x000fe40000010000 */
[----:B------:R-:W-:Y:S01]  /*e5e0*/  FADD.FTZ R0, R206, R0 ;  /* 0x00000000ce007221 */ /* 0x000fe20000010000 */
[----:B------:R-:W0:Y:S01]  /*e5f0*/  LDGDEPBAR ;  /* 0x00000000000079af */ /* 0x000e220000000000 */
[----:B------:R-:W-:Y:S01]  /*e600*/  HMMA.16816.F32.BF16 R16, R4, R18, RZ ;  /* 0x000000120410723c */ /* 0x000fe200000418ff */
[----:B------:R-:W-:Y:S02]  /*e610*/  FADD.FTZ R2, R186, R2 ;  /* 0x00000002ba027221 */ /* 0x000fe40000010000 */
[----:B------:R-:W-:Y:S02]  /*e620*/  FADD.FTZ R0, R195, R0 ;  /* 0x00000000c3007221 */ /* 0x000fe40000010000 */
[----:B------:R-:W-:-:S02]  /*e630*/  FADD.FTZ R2, R11, R2 ;  /* 0x000000020b027221 */ /* 0x000fc40000010000 */
[----:B------:R-:W-:Y:S01]  /*e640*/  FADD.FTZ R0, R189, R0 ;  /* 0x00000000bd007221 */ /* 0x000fe20000010000 */
[----:B------:R-:W-:Y:S01]  /*e650*/  HMMA.16816.F32.BF16 R12, R4, R14, RZ ;  /* 0x0000000e040c723c */ /* 0x000fe200000418ff */
[----:B------:R-:W-:Y:S02]  /*e660*/  FADD.FTZ R2, R10, R2 ;  /* 0x000000020a027221 */ /* 0x000fe40000010000 */
[----:B------:R-:W-:Y:S02]  /*e670*/  FADD.FTZ R190, R190, R0 ;  /* 0x00000000bebe7221 */ /* 0x000fe40000010000 */
[----:B------:R-:W-:-:S03]  /*e680*/  FADD.FTZ R189, R9, R2 ;  /* 0x0000000209bd7221 */ /* 0x000fc60000010000 */
[C---:B------:R-:W-:Y:S08]  /*e690*/  HMMA.16816.F32.BF16 R28, R4.reuse, R32, RZ ;  /* 0x00000020041c723c */ /* 0x040ff000000418ff */
[----:B------:R-:W-:Y:S08]  /*e6a0*/  HMMA.16816.F32.BF16 R32, R4, R34, RZ ;  /* 0x000000220420723c */ /* 0x000ff000000418ff */
[C---:B---3--:R-:W-:Y:S08]  /*e6b0*/  HMMA.16816.F32.BF16 R20, R156.reuse, R24, R20 ;  /* 0x000000189c14723c */ /* 0x048ff00000041814 */
[C---:B------:R-:W-:Y:S08]  /*e6c0*/  HMMA.16816.F32.BF16 R144, R156.reuse, R148, R144 ;  /* 0x000000949c90723c */ /* 0x040ff00000041890 */
[C---:B------:R-:W-:Y:S01]  /*e6d0*/  HMMA.16816.F32.BF16 R24, R156.reuse, R26, R16 ;  /* 0x0000001a9c18723c */ /* 0x040fe20000041810 */
[----:B------:R-:W1:Y:S07]  /*e6e0*/  LDSM.16.MT88.4 R16, [R177+0x1800] ;  /* 0x00180000b110783b */ /* 0x000e6e0000004200 */
[C---:B------:R-:W-:Y:S01]  /*e6f0*/  HMMA.16816.F32.BF16 R148, R156.reuse, R150, R12 ;  /* 0x000000969c94723c */ /* 0x040fe2000004180c */
[----:B------:R-:W2:Y:S07]  /*e700*/  LDSM.16.MT88.4 R12, [R178+0x1800] ;  /* 0x00180000b20c783b */ /* 0x000eae0000004200 */
[C---:B------:R-:W-:Y:S08]  /*e710*/  HMMA.16816.F32.BF16 R28, R156.reuse, R40, R28 ;  /* 0x000000289c1c723c */ /* 0x040ff0000004181c */
[----:B------:R-:W-:Y:S08]  /*e720*/  HMMA.16816.F32.BF16 R32, R156, R42, R32 ;  /* 0x0000002a9c20723c */ /* 0x000ff00000041820 */
[C---:B------:R-:W-:Y:S08]  /*e730*/  HMMA.16816.F32.BF16 R36, R4.reuse, R44, RZ ;  /* 0x0000002c0424723c */ /* 0x040ff000000418ff */
[C---:B------:R-:W-:Y:S08]  /*e740*/  HMMA.16816.F32.BF16 R40, R4.reuse, R46, RZ ;  /* 0x0000002e0428723c */ /* 0x040ff000000418ff */
[C---:B------:R-:W-:Y:S08]  /*e750*/  HMMA.16816.F32.BF16 R44, R4.reuse, R48, RZ ;  /* 0x00000030042c723c */ /* 0x040ff000000418ff */
[C---:B------:R-:W-:Y:S08]  /*e760*/  HMMA.16816.F32.BF16 R48, R4.reuse, R50, RZ ;  /* 0x000000320430723c */ /* 0x040ff000000418ff */
[C---:B------:R-:W-:Y:S08]  /*e770*/  HMMA.16816.F32.BF16 R52, R4.reuse, R56, RZ ;  /* 0x000000380434723c */ /* 0x040ff000000418ff */
[C---:B------:R-:W-:Y:S08]  /*e780*/  HMMA.16816.F32.BF16 R56, R4.reuse, R58, RZ ;  /* 0x0000003a0438723c */ /* 0x040ff000000418ff */
[C---:B------:R-:W-:Y:S08]  /*e790*/  HMMA.16816.F32.BF16 R60, R4.reuse, R64, RZ ;  /* 0x00000040043c723c */ /* 0x040ff000000418ff */
[----:B------:R-:W-:Y:S08]  /*e7a0*/  HMMA.16816.F32.BF16 R64, R4, R66, RZ ;  /* 0x000000420440723c */ /* 0x000ff000000418ff */
[C---:B-1----:R-:W-:Y:S08]  /*e7b0*/  HMMA.16816.F32.BF16 R44, R156.reuse, R16, R44 ;  /* 0x000000109c2c723c */ /* 0x042ff0000004182c */
[C---:B------:R-:W-:Y:S01]  /*e7c0*/  HMMA.16816.F32.BF16 R48, R156.reuse, R18, R48 ;  /* 0x000000129c30723c */ /* 0x040fe20000041830 */
[----:B------:R-:W1:Y:S07]  /*e7d0*/  LDSM.16.MT88.4 R16, [R178+0x2800] ;  /* 0x00280000b210783b */ /* 0x000e6e0000004200 */
[C---:B--2---:R-:W-:Y:S08]  /*e7e0*/  HMMA.16816.F32.BF16 R52, R156.reuse, R12, R52 ;  /* 0x0000000c9c34723c */ /* 0x044ff00000041834 */
[C---:B------:R-:W-:Y:S01]  /*e7f0*/  HMMA.16816.F32.BF16 R56, R156.reuse, R14, R56 ;  /* 0x0000000e9c38723c */ /* 0x040fe20000041838 */
[----:B------:R-:W2:Y:S07]  /*e800*/  LDSM.16.MT88.4 R12, [R177+0x2800] ;  /* 0x00280000b10c783b */ /* 0x000eae0000004200 */
[C---:B------:R-:W-:Y:S08]  /*e810*/  HMMA.16816.F32.BF16 R36, R156.reuse, R72, R36 ;  /* 0x000000489c24723c */ /* 0x040ff00000041824 */
[C---:B------:R-:W-:Y:S08]  /*e820*/  HMMA.16816.F32.BF16 R40, R156.reuse, R74, R40 ;  /* 0x0000004a9c28723c */ /* 0x040ff00000041828 */
[C---:B------:R-:W-:Y:S08]  /*e830*/  HMMA.16816.F32.BF16 R60, R156.reuse, R68, R60 ;  /* 0x000000449c3c723c */ /* 0x040ff0000004183c */
[----:B------:R-:W-:Y:S08]  /*e840*/  HMMA.16816.F32.BF16 R64, R156, R70, R64 ;  /* 0x000000469c40723c */ /* 0x000ff00000041840 */
[C---:B------:R-:W-:Y:S08]  /*e850*/  HMMA.16816.F32.BF16 R68, R4.reuse, R76, RZ ;  /* 0x0000004c0444723c */ /* 0x040ff000000418ff */
[C---:B------:R-:W-:Y:S08]  /*e860*/  HMMA.16816.F32.BF16 R72, R4.reuse, R78, RZ ;  /* 0x0000004e0448723c */ /* 0x040ff000000418ff */
[C---:B------:R-:W-:Y:S08]  /*e870*/  HMMA.16816.F32.BF16 R84, R4.reuse, R88, RZ ;  /* 0x000000580454723c */ /* 0x040ff000000418ff */
[C---:B------:R-:W-:Y:S08]  /*e880*/  HMMA.16816.F32.BF16 R76, R4.reuse, R80, RZ ;  /* 0x00000050044c723c */ /* 0x040ff000000418ff */
[C---:B------:R-:W-:Y:S08]  /*e890*/  HMMA.16816.F32.BF16 R88, R4.reuse, R90, RZ ;  /* 0x0000005a0458723c */ /* 0x040ff000000418ff */
[----:B------:R-:W-:Y:S08]  /*e8a0*/  HMMA.16816.F32.BF16 R80, R4, R82, RZ ;  /* 0x000000520450723c */ /* 0x000ff000000418ff */
[C---:B-1----:R-:W-:Y:S08]  /*e8b0*/  HMMA.16816.F32.BF16 R84, R156.reuse, R16, R84 ;  /* 0x000000109c54723c */ /* 0x042ff00000041854 */
[C---:B------:R-:W-:Y:S08]  /*e8c0*/  HMMA.16816.F32.BF16 R88, R156.reuse, R18, R88 ;  /* 0x000000129c58723c */ /* 0x040ff00000041858 */
[C---:B------:R-:W-:Y:S08]  /*e8d0*/  HMMA.16816.F32.BF16 R68, R156.reuse, R92, R68 ;  /* 0x0000005c9c44723c */ /* 0x040ff00000041844 */
[C---:B------:R-:W-:Y:S08]  /*e8e0*/  HMMA.16816.F32.BF16 R72, R156.reuse, R94, R72 ;  /* 0x0000005e9c48723c */ /* 0x040ff00000041848 */
[C---:B--2---:R-:W-:Y:S08]  /*e8f0*/  HMMA.16816.F32.BF16 R76, R156.reuse, R12, R76 ;  /* 0x0000000c9c4c723c */ /* 0x044ff0000004184c */
[----:B------:R-:W-:Y:S08]  /*e900*/  HMMA.16816.F32.BF16 R80, R156, R14, R80 ;  /* 0x0000000e9c50723c */ /* 0x000ff00000041850 */
[C---:B------:R-:W-:Y:S08]  /*e910*/  HMMA.16816.F32.BF16 R16, R4.reuse, R120, RZ ;  /* 0x000000780410723c */ /* 0x040ff000000418ff */
[C---:B------:R-:W-:Y:S01]  /*e920*/  HMMA.16816.F32.BF16 R128, R4.reuse, R122, RZ ;  /* 0x0000007a0480723c */ /* 0x040fe200000418ff */
[----:B------:R-:W1:Y:S07]  /*e930*/  LDSM.16.MT88.4 R120, [R178+0x3800] ;  /* 0x00380000b278783b */ /* 0x000e6e0000004200 */
[C---:B------:R-:W-:Y:S08]  /*e940*/  HMMA.16816.F32.BF16 R92, R4.reuse, R96, RZ ;  /* 0x00000060045c723c */ /* 0x040ff000000418ff */
[C---:B------:R-:W-:Y:S08]  /*e950*/  HMMA.16816.F32.BF16 R100, R4.reuse, R104, RZ ;  /* 0x000000680464723c */ /* 0x040ff000000418ff */
[C---:B-----5:R-:W-:Y:S08]  /*e960*/  HMMA.16816.F32.BF16 R108, R4.reuse, R124, RZ ;  /* 0x0000007c046c723c */ /* 0x060ff000000418ff */
[C---:B------:R-:W-:Y:S01]  /*e970*/  HMMA.16816.F32.BF16 R12, R4.reuse, R126, RZ ;  /* 0x0000007e040c723c */ /* 0x040fe200000418ff */
[----:B------:R-:W2:Y:S07]  /*e980*/  LDSM.16.MT88.4 R124, [R180+0x3800] ;  /* 0x00380000b47c783b */ /* 0x000eae0000004200 */
[C---:B------:R-:W-:Y:S08]  /*e990*/  HMMA.16816.F32.BF16 R96, R4.reuse, R98, RZ ;  /* 0x000000620460723c */ /* 0x040ff000000418ff */
[C---:B------:R-:W-:Y:S08]  /*e9a0*/  HMMA.16816.F32.BF16 R104, R4.reuse, R106, RZ ;  /* 0x0000006a0468723c */ /* 0x040ff000000418ff */
[C---:B------:R-:W-:Y:S08]  /*e9b0*/  HMMA.16816.F32.BF16 R152, R4.reuse, R116, RZ ;  /* 0x000000740498723c */ /* 0x040ff000000418ff */
[C---:B------:R-:W-:Y:S08]  /*e9c0*/  HMMA.16816.F32.BF16 R164, R4.reuse, R118, RZ ;  /* 0x0000007604a4723c */ /* 0x040ff000000418ff */
[C---:B------:R-:W-:Y:S08]  /*e9d0*/  HMMA.16816.F32.BF16 R168, R4.reuse, R112, RZ ;  /* 0x0000007004a8723c */ /* 0x040ff000000418ff */
[----:B------:R-:W-:Y:S01]  /*e9e0*/  HMMA.16816.F32.BF16 R172, R4, R114, RZ ;  /* 0x0000007204ac723c */ /* 0x000fe200000418ff */
[----:B------:R-:W3:Y:S07]  /*e9f0*/  LDSM.16.MT88.4 R4, [R179+0x3800] ;  /* 0x00380000b304783b */ /* 0x000eee0000004200 */
[C---:B-1----:R-:W-:Y:S08]  /*ea00*/  HMMA.16816.F32.BF16 R116, R156.reuse, R120, R16 ;  /* 0x000000789c74723c */ /* 0x042ff00000041810 */
[C---:B------:R-:W-:Y:S08]  /*ea10*/  HMMA.16816.F32.BF16 R120, R156.reuse, R122, R128 ;  /* 0x0000007a9c78723c */ /* 0x040ff00000041880 */
[C---:B--2---:R-:W-:Y:S08]  /*ea20*/  HMMA.16816.F32.BF16 R152, R156.reuse, R124, R152 ;  /* 0x0000007c9c98723c */ /* 0x044ff00000041898 */
[C---:B------:R-:W-:Y:S08]  /*ea30*/  HMMA.16816.F32.BF16 R92, R156.reuse, R160, R92 ;  /* 0x000000a09c5c723c */ /* 0x040ff0000004185c */
[C---:B------:R-:W-:Y:S08]  /*ea40*/  HMMA.16816.F32.BF16 R96, R156.reuse, R162, R96 ;  /* 0x000000a29c60723c */ /* 0x040ff00000041860 */
[C---:B------:R-:W-:Y:S08]  /*ea50*/  HMMA.16816.F32.BF16 R100, R156.reuse, R196, R100 ;  /* 0x000000c49c64723c */ /* 0x040ff00000041864 */
[C---:B------:R-:W-:Y:S08]  /*ea60*/  HMMA.16816.F32.BF16 R104, R156.reuse, R198, R104 ;  /* 0x000000c69c68723c */ /* 0x040ff00000041868 */
[C---:B------:R-:W-:Y:S08]  /*ea70*/  HMMA.16816.F32.BF16 R108, R156.reuse, R200, R108 ;  /* 0x000000c89c6c723c */ /* 0x040ff0000004186c */
[C---:B------:R-:W-:Y:S08]  /*ea80*/  HMMA.16816.F32.BF16 R112, R156.reuse, R202, R12 ;  /* 0x000000ca9c70723c */ /* 0x040ff0000004180c */
[C---:B------:R-:W-:Y:S08]  /*ea90*/  HMMA.16816.F32.BF16 R124, R156.reuse, R126, R164 ;  /* 0x0000007e9c7c723c */ /* 0x040ff000000418a4 */
[C---:B---3--:R-:W-:Y:S08]  /*eaa0*/  HMMA.16816.F32.BF16 R128, R156.reuse, R4, R168 ;  /* 0x000000049c80723c */ /* 0x048ff000000418a8 */
[----:B------:R-:W-:Y:S01]  /*eab0*/  HMMA.16816.F32.BF16 R156, R156, R6, R172 ;  /* 0x000000069c9c723c */ /* 0x000fe200000418ac */
[----:B------:R-:W-:Y:S07]  /*eac0*/  @!UPT UIADD3 URZ, URZ, URZ, URZ ;  /* 0x0000003f3f3ff290 */ /* 0x000fee000fffe03f */
[----:B------:R-:W-:Y:S11]  /*ead0*/  @!P0 BRA `(.L_x_228) ;  /* 0x00001de000008947 */ /* 0x000ff60003800000 */
[----:B------:R-:W-:Y:S02]  /*eae0*/  MOV R188, R223 ;  /* 0x000000df00bc7202 */ /* 0x000fe40000000f00 */
[----:B------:R-:W-:-:S02]  /*eaf0*/  MOV R137, R8 ;  /* 0x0000000800897202 */ /* 0x000fc40000000f00 */
[----:B------:R-:W-:Y:S02]  /*eb00*/  MOV R136, R135 ;  /* 0x0000008700887202 */ /* 0x000fe40000000f00 */
.L_x_229:
[----:B------:R-:W-:Y:S04]  /*eb10*/  DEPBAR.LE SB0, 0x0 ;  /* 0x000080000000791a */ /* 0x000fe80000000000 */
[----:B------:R-:W-:Y:S01]  /*eb20*/  WARPSYNC 0xffffffff ;  /* 0xffffffff00007948 */ /* 0x000fe20003800000 */
[----:B------:R-:W-:Y:S01]  /*eb30*/  BAR.SYNC.DEFER_BLOCKING 0x0 ;  /* 0x0000000000007b1d */ /* 0x000fe20000010000 */
[----:B------:R-:W-:Y:S02]  /*eb40*/  R2P PR, R219, 0x6 ;  /* 0x00000006db007804 */ /* 0x000fe40000000000 */
[----:B------:R-:W-:Y:S02]  /*eb50*/  SHF.R.S32.HI R2, RZ, 0x1f, R188 ;  /* 0x0000001fff027819 */ /* 0x000fe400000114bc */
[----:B------:R-:W-:Y:S02]  /*eb60*/  IADD3 R0, R143, 0x20, RZ ;  /* 0x000000208f007810 */ /* 0x000fe40007ffe0ff */
[----:B------:R-:W-:Y:S01]  /*eb70*/  ISETP.GE.AND P3, PT, R132, c[0x0][0x1d4], PT ;  /* 0x0000750084007a0c */ /* 0x000fe20003f66270 */
[----:B------:R-:W-:Y:S01]  /*eb80*/  IMAD R3, R2, c[0x0][0x208], RZ ;  /* 0x0000820002037a24 */ /* 0x000fe200078e02ff */
[----:B------:R-:W-:Y:S02]  /*eb90*/  ISETP.GE.AND P4, PT, R134, c[0x0][0x1d4], PT ;  /* 0x0000750086007a0c */ /* 0x000fe40003f86270 */
[----:B------:R-:W-:Y:S01]  /*eba0*/  ISETP.GE.AND P5, PT, R191, c[0x0][0x1d4], PT ;  /* 0x00007500bf007a0c */ /* 0x000fe20003fa6270 */
[----:B------:R-:W-:Y:S01]  /*ebb0*/  IMAD R3, R188, c[0x0][0x20c], R3 ;  /* 0x00008300bc037a24 */ /* 0x000fe200078e0203 */
[----:B------:R-:W-:Y:S02]  /*ebc0*/  ISETP.GE.AND P6, PT, R192, c[0x0][0x1d4], PT ;  /* 0x00007500c0007a0c */ /* 0x000fe40003fc6270 */
[----:B------:R-:W-:Y:S01]  /*ebd0*/  @P1 IADD3 R0, R143, -0x20, RZ ;  /* 0xffffffe08f001810 */ /* 0x000fe20007ffe0ff */
[----:B------:R-:W-:Y:S07]  /*ebe0*/  LDSM.16.M88.4 R16, [R181] ;  /* 0x00000000b510783b */ /* 0x000fee0000000200 */
[----:B------:R-:W1:Y:S07]  /*ebf0*/  LDSM.16.M88.4 R8, [R143] ;  /* 0x000000008f08783b */ /* 0x000e6e0000000200 */
[----:B------:R-:W2:Y:S07]  /*ec00*/  LDSM.16.M88.4 R160, [R143+0x800] ;  /* 0x000800008fa0783b */ /* 0x000eae0000000200 */
[----:B------:R-:W-:Y:S07]  /*ec10*/  LDSM.16.M88.4 R164, [R182] ;  /* 0x00000000b6a4783b */ /* 0x000fee0000000200 */
[----:B------:R-:W3:Y:S07]  /*ec20*/  LDSM.16.M88.4 R168, [R0] ;  /* 0x0000000000a8783b */ /* 0x000eee0000000200 */
[----:B------:R-:W4:Y:S01]  /*ec30*/  LDSM.16.M88.4 R172, [R0+0x800] ;  /* 0x0008000000ac783b */ /* 0x000f220000000200 */
[C---:B-1----:R-:W-:Y:S08]  /*ec40*/  HMMA.16816.F32.BF16 R4, R16.reuse, R8, RZ ;  /* 0x000000081004723c */ /* 0x042ff000000418ff */
[C---:B------:R-:W-:Y:S08]  /*ec50*/  HMMA.16816.F32.BF16 R8, R16.reuse, R10, RZ ;  /* 0x0000000a1008723c */ /* 0x040ff000000418ff */
[C---:B--2---:R-:W-:Y:S07]  /*ec60*/  HMMA.16816.F32.BF16 R12, R16.reuse, R160, RZ ;  /* 0x000000a0100c723c */ /* 0x044fee00000418ff */
[----:B------:R-:W-:Y:S01]  /*ec70*/  IMAD.WIDE.U32 R160, R188, c[0x0][0x208], RZ ;  /* 0x00008200bca07a25 */ /* 0x000fe200078e00ff */
[----:B------:R-:W-:Y:S04]  /*ec80*/  HMMA.16816.F32.BF16 R16, R16, R162, RZ ;  /* 0x000000a21010723c */ /* 0x000fe800000418ff */
[C---:B------:R-:W-:Y:S02]  /*ec90*/  LEA R2, P0, R160.reuse, R216, 0x5 ;  /* 0x000000d8a0027211 */ /* 0x040fe400078028ff */
[----:B------:R-:W-:Y:S02]  /*eca0*/  IADD3 R3, R161, R3, RZ ;  /* 0x00000003a1037210 */ /* 0x000fe40007ffe0ff */
[C---:B---3--:R-:W-:Y:S05]  /*ecb0*/  HMMA.16816.F32.BF16 R4, R164.reuse, R168, R4 ;  /* 0x000000a8a404723c */ /* 0x048fea0000041804 */
[----:B------:R-:W-:Y:S02]  /*ecc0*/  LEA.HI.X R3, R160, R221, R3, 0x5, P0 ;  /* 0x000000dda0037211 */ /* 0x000fe400000f2c03 */
[C---:B------:R-:W-:Y:S01]  /*ecd0*/  LEA R186, P0, R2.reuse, c[0x0][0x1f8], 0x1 ;  /* 0x00007e0002ba7a11 */ /* 0x040fe200078008ff */
[C---:B------:R-:W-:Y:S04]  /*ece0*/  HMMA.16816.F32.BF16 R8, R164.reuse, R170, R8 ;  /* 0x000000aaa408723c */ /* 0x040fe80000041808 */
[----:B------:R-:W-:Y:S02]  /*ecf0*/  LEA.HI.X R187, R2, c[0x0][0x1fc], R3, 0x1, P0 ;  /* 0x00007f0002bb7a11 */ /* 0x000fe400000f0c03 */
[C---:B------:R-:W-:Y:S02]  /*ed00*/  IADD3 R2, R143.reuse, 0x40, RZ ;  /* 0x000000408f027810 */ /* 0x040fe40007ffe0ff */
[C---:B----4-:R-:W-:Y:S01]  /*ed10*/  HMMA.16816.F32.BF16 R12, R164.reuse, R172, R12 ;  /* 0x000000aca40c723c */ /* 0x050fe2000004180c */
[----:B------:R-:W-:Y:S01]  /*ed20*/  @!PT LDS RZ, [RZ] ;  /* 0x00000000fffff984 */ /* 0x000fe20000000800 */
[----:B------:R-:W-:Y:S01]  /*ed30*/  @!PT LDS RZ, [RZ] ;  /* 0x00000000fffff984 */ /* 0x000fe20000000800 */
[----:B------:R-:W-:Y:S01]  /*ed40*/  @!PT LDS RZ, [RZ] ;  /* 0x00000000fffff984 */ /* 0x000fe20000000800 */
[----:B------:R1:W-:Y:S02]  /*ed50*/  LDGSTS.E.BYPASS.LTC128B.128 [R185+0x8080], [R186.64], !P3 ;  /* 0x08080000bab97fae */ /* 0x0003e4000d901d46 */
[C---:B------:R-:W-:Y:S02]  /*ed60*/  ISETP.GT.AND P0, PT, R188.reuse, R214, PT ;  /* 0x000000d6bc00720c */ /* 0x040fe40003f04270 */
[----:B------:R-:W-:Y:S02]  /*ed70*/  @P2 IADD3 R2, R143, -0x40, RZ ;  /* 0xffffffc08f022810 */ /* 0x000fe40007ffe0ff */
[----:B------:R-:W-:Y:S01]  /*ed80*/  IADD3 R188, R188, -0x1, RZ ;  /* 0xffffffffbcbc7810 */ /* 0x000fe20007ffe0ff */
[----:B------:R-:W-:Y:S01]  /*ed90*/  HMMA.16816.F32.BF16 R16, R164, R174, R16 ;  /* 0x000000aea410723c */ /* 0x000fe20000041810 */
[----:B------:R1:W-:Y:S07]  /*eda0*/  LDGSTS.E.BYPASS.LTC128B.128 [R185+0x9080], [R186.64+0x80], !P4 ;  /* 0x09080080bab97fae */ /* 0x0003ee000e101d46 */
[----:B------:R1:W-:Y:S07]  /*edb0*/  LDGSTS.E.BYPASS.LTC128B.128 [R185+0xa080], [R186.64+0x100], !P5 ;  /* 0x0a080100bab97fae */ /* 0x0003ee000e901d46 */
[----:B------:R1:W-:Y:S07]  /*edc0*/  LDGSTS.E.BYPASS.LTC128B.128 [R185+0xb080], [R186.64+0x180], !P6 ;  /* 0x0b080180bab97fae */ /* 0x0003ee000f101d46 */
[----:B------:R-:W-:Y:S07]  /*edd0*/  LDSM.16.M88.4 R160, [R184] ;  /* 0x00000000b8a0783b */ /* 0x000fee0000000200 */
[----:B------:R-:W2:Y:S07]  /*ede0*/  LDSM.16.M88.4 R168, [R2] ;  /* 0x0000000002a8783b */ /* 0x000eae0000000200 */
[----:B------:R-:W3:Y:S07]  /*edf0*/  LDSM.16.M88.4 R164, [R2+0x800] ;  /* 0x0008000002a4783b */ /* 0x000eee0000000200 */
[----:B------:R-:W0:Y:S07]  /*ee00*/  LDGDEPBAR ;  /* 0x00000000000079af */ /* 0x000e2e0000000000 */
[----:B------:R-:W-:Y:S01]  /*ee10*/  LDSM.16.M88.4 R172, [R176] ;  /* 0x00000000b0ac783b */ /* 0x000fe20000000200 */
[C---:B--2---:R-:W-:Y:S08]  /*ee20*/  HMMA.16816.F32.BF16 R4, R160.reuse, R168, R4 ;  /* 0x000000a8a004723c */ /* 0x044ff00000041804 */
[C---:B------:R-:W-:Y:S01]  /*ee30*/  HMMA.16816.F32.BF16 R8, R160.reuse, R170, R8 ;  /* 0x000000aaa008723c */ /* 0x040fe20000041808 */
[----:B------:R-:W2:Y:S07]  /*ee40*/  LDSM.16.M88.4 R168, [R183] ;  /* 0x00000000b7a8783b */ /* 0x000eae0000000200 */
[C---:B---3--:R-:W-:Y:S08]  /*ee50*/  HMMA.16816.F32.BF16 R12, R160.reuse, R164, R12 ;  /* 0x000000a4a00c723c */ /* 0x048ff0000004180c */
[----:B------:R-:W-:Y:S01]  /*ee60*/  HMMA.16816.F32.BF16 R16, R160, R166, R16 ;  /* 0x000000a6a010723c */ /* 0x000fe20000041810 */
[----:B------:R-:W3:Y:S07]  /*ee70*/  LDSM.16.M88.4 R160, [R176+0x800] ;  /* 0x00080000b0a0783b */ /* 0x000eee0000000200 */
[----:B------:R-:W-:Y:S01]  /*ee80*/  LDSM.16.M88.4 R164, [R181+0x4000] ;  /* 0x00400000b5a4783b */ /* 0x000fe20000000200 */
[C---:B--2---:R-:W-:Y:S08]  /*ee90*/  HMMA.16816.F32.BF16 R4, R168.reuse, R172, R4 ;  /* 0x000000aca804723c */ /* 0x044ff00000041804 */
[C---:B------:R-:W-:Y:S01]  /*eea0*/  HMMA.16816.F32.BF16 R8, R168.reuse, R174, R8 ;  /* 0x000000aea808723c */ /* 0x040fe20000041808 */
[----:B------:R-:W2:Y:S07]  /*eeb0*/  LDSM.16.M88.4 R172, [R143+0x1000] ;  /* 0x001000008fac783b */ /* 0x000eae0000000200 */
        /* <DEDUP_REMOVED lines=79> */
[----:B------:R-:W3:Y:S01]  /*f3b0*/  LDSM.16.M88.4 R160, [R176+0x3800] ;  /* 0x00380000b0a0783b */ /* 0x000ee20000000200 */
[----:B------:R-:W-:Y:S06]  /*f3c0*/  DEPBAR.LE SB0, 0x0 ;  /* 0x000080000000791a */ /* 0x000fec0000000000 */
[----:B------:R-:W-:Y:S01]  /*f3d0*/  BAR.SYNC.DEFER_BLOCKING 0x0 ;  /* 0x0000000000007b1d */ /* 0x000fe20000010000 */
[C---:B--2---:R-:W-:Y:S08]  /*f3e0*/  HMMA.16816.F32.BF16 R4, R168.reuse, R172, R4 ;  /* 0x000000aca804723c */ /* 0x044ff00000041804 */
[C---:B------:R-:W-:Y:S08]  /*f3f0*/  HMMA.16816.F32.BF16 R8, R168.reuse, R174, R8 ;  /* 0x000000aea808723c */ /* 0x040ff00000041808 */
[C---:B---3--:R-:W-:Y:S08]  /*f400*/  HMMA.16816.F32.BF16 R12, R168.reuse, R160, R12 ;  /* 0x000000a0a80c723c */ /* 0x048ff0000004180c */
[----:B------:R-:W-:Y:S04]  /*f410*/  HMMA.16816.F32.BF16 R16, R168, R162, R16 ;  /* 0x000000a2a810723c */ /* 0x000fe80000041810 */
[----:B------:R-:W-:Y:S02]  /*f420*/  FMNMX.FTZ R0, R4, R136, !PT ;  /* 0x0000008804007209 */ /* 0x000fe40007810000 */
[----:B------:R-:W-:Y:S02]  /*f430*/  FMNMX.FTZ R2, R6, R137, !PT ;  /* 0x0000008906027209 */ /* 0x000fe40007810000 */
[----:B------:R-:W-:Y:S04]  /*f440*/  FMNMX.FTZ R0, R5, R0, !PT ;  /* 0x0000000005007209 */ /* 0x000fe80007810000 */
[----:B------:R-:W-:Y:S02]  /*f450*/  FMNMX.FTZ R0, R8, R0, !PT ;  /* 0x0000000008007209 */ /* 0x000fe40007810000 */
        /* <DEDUP_REMOVED lines=10> */
[----:B------:R-:W-:Y:S03]  /*f500*/  FMNMX.FTZ R0, R18, R0, !PT ;  /* 0x0000000012007209 */ /* 0x000fe60007810000 */
[----:B------:R-:W2:Y:S01]  /*f510*/  SHFL.BFLY PT, R135, R3, 0x2, 0x1f ;  /* 0x0c401f0003877f89 */ /* 0x000ea200000e0000 */
[----:B------:R-:W-:Y:S06]  /*f520*/  FMNMX.FTZ R0, R19, R0, !PT ;  /* 0x0000000013007209 */ /* 0x000fec0007810000 */
[----:B------:R-:W3:Y:S01]  /*f530*/  SHFL.BFLY PT, R2, R0, 0x2, 0x1f ;  /* 0x0c401f0000027f89 */ /* 0x000ee200000e0000 */
[----:B--2---:R-:W-:Y:S06]  /*f540*/  FMNMX.FTZ R135, R3, R135, !PT ;  /* 0x0000008703877209 */ /* 0x004fec0007810000 */
[----:B------:R-:W2:Y:S01]  /*f550*/  SHFL.BFLY PT, R160, R135, 0x1, 0x1f ;  /* 0x0c201f0087a07f89 */ /* 0x000ea200000e0000 */
[----:B---3--:R-:W-:Y:S06]  /*f560*/  FMNMX.FTZ R0, R0, R2, !PT ;  /* 0x0000000200007209 */ /* 0x008fec0007810000 */
[----:B------:R-:W3:Y:S01]  /*f570*/  SHFL.BFLY PT, R3, R0, 0x1, 0x1f ;  /* 0x0c201f0000037f89 */ /* 0x000ee200000e0000 */
[----:B--2---:R-:W-:Y:S05]  /*f580*/  FMNMX.FTZ R135, R135, R160, !PT ;  /* 0x000000a087877209 */ /* 0x004fea0007810000 */
[----:B------:R-:W-:Y:S01]  /*f590*/  FADD.FTZ R2, -R135, R136 ;  /* 0x0000008887027221 */ /* 0x000fe20000010100 */
[----:B---3--:R-:W-:Y:S03]  /*f5a0*/  FMNMX.FTZ R3, R0, R3, !PT ;  /* 0x0000000300037209 */ /* 0x008fe60007810000 */
[----:B------:R-:W-:Y:S04]  /*f5b0*/  FMUL.FTZ R0, R2, c[0x0][0x2d0] ;  /* 0x0000b40002007a20 */ /* 0x000fe80000410000 */
[----:B------:R2:W3:Y:S02]  /*f5c0*/  MUFU.EX2 R2, R0 ;  /* 0x0000000000027308 */ /* 0x0004e40000000800 */
[----:B--2---:R-:W-:Y:S02]  /*f5d0*/  FADD.FTZ R0, -R3, R137 ;  /* 0x0000008903007221 */ /* 0x004fe40000010100 */
[----:B------:R-:W-:Y:S02]  /*f5e0*/  FMUL.FTZ R137, R135, c[0x0][0x2d0] ;  /* 0x0000b40087897a20 */ /* 0x000fe40000410000 */
[----:B------:R-:W-:Y:S02]  /*f5f0*/  FMUL.FTZ R0, R0, c[0x0][0x2d0] ;  /* 0x0000b40000007a20 */ /* 0x000fe40000410000 */
[--C-:B------:R-:W-:Y:S02]  /*f600*/  FFMA.FTZ R5, R5, c[0x0][0x2d0], -R137.reuse ;  /* 0x0000b40005057a23 */ /* 0x100fe40000010889 */
[--C-:B------:R-:W-:Y:S02]  /*f610*/  FFMA.FTZ R4, R4, c[0x0][0x2d0], -R137.reuse ;  /* 0x0000b40004047a23 */ /* 0x100fe40000010889 */
[----:B-1----:R1:W-:Y:S01]  /*f620*/  MUFU.EX2 R186, R5 ;  /* 0x0000000500ba7308 */ /* 0x0023e20000000800 */
[--C-:B------:R-:W-:Y:S02]  /*f630*/  FFMA.FTZ R9, R9, c[0x0][0x2d0], -R137.reuse ;  /* 0x0000b40009097a23 */ /* 0x100fe40000010889 */
[C---:B---3--:R-:W-:Y:S02]  /*f640*/  FMUL.FTZ R20, R2.reuse, R20 ;  /* 0x0000001402147220 */ /* 0x048fe40000410000 */
[C---:B------:R-:W-:Y:S02]  /*f650*/  FMUL.FTZ R21, R2.reuse, R21 ;  /* 0x0000001502157220 */ /* 0x040fe40000410000 */
[C---:B------:R-:W-:Y:S02]  /*f660*/  FMUL.FTZ R24, R2.reuse, R24 ;  /* 0x0000001802187220 */ /* 0x040fe40000410000 */
[C---:B------:R-:W-:Y:S01]  /*f670*/  FMUL.FTZ R25, R2.reuse, R25 ;  /* 0x0000001902197220 */ /* 0x040fe20000410000 */
[----:B------:R2:W-:Y:S01]  /*f680*/  MUFU.EX2 R187, R4 ;  /* 0x0000000400bb7308 */ /* 0x0005e20000000800 */
[C---:B------:R-:W-:Y:S02]  /*f690*/  FMUL.FTZ R28, R2.reuse, R28 ;  /* 0x0000001c021c7220 */ /* 0x040fe40000410000 */
[C---:B------:R-:W-:Y:S02]  /*f6a0*/  FMUL.FTZ R29, R2.reuse, R29 ;  /* 0x0000001d021d7220 */ /* 0x040fe40000410000 */
[C---:B------:R-:W-:Y:S02]  /*f6b0*/  FMUL.FTZ R32, R2.reuse, R32 ;  /* 0x0000002002207220 */ /* 0x040fe40000410000 */
[C---:B------:R-:W-:Y:S02]  /*f6c0*/  FMUL.FTZ R33, R2.reuse, R33 ;  /* 0x0000002102217220 */ /* 0x040fe40000410000 */
[C---:B------:R-:W-:Y:S01]  /*f6d0*/  FMUL.FTZ R36, R2.reuse, R36 ;  /* 0x0000002402247220 */ /* 0x040fe20000410000 */
[----:B------:R-:W3:Y:S01]  /*f6e0*/  MUFU.EX2 R0, R0 ;  /* 0x0000000000007308 */ /* 0x000ee20000000800 */
[C---:B------:R-:W-:Y:S02]  /*f6f0*/  FMUL.FTZ R37, R2.reuse, R37 ;  /* 0x0000002502257220 */ /* 0x040fe40000410000 */
[----:B------:R-:W-:Y:S02]  /*f700*/  FMUL.FTZ R40, R2, R40 ;  /* 0x0000002802287220 */ /* 0x000fe40000410000 */
[----:B-1----:R-:W-:Y:S02]  /*f710*/  FFMA.FTZ R5, R8, c[0x0][0x2d0], -R137 ;  /* 0x0000b40008057a23 */ /* 0x002fe40000010889 */
[C---:B------:R-:W-:Y:S02]  /*f720*/  FMUL.FTZ R41, R2.reuse, R41 ;  /* 0x0000002902297220 */ /* 0x040fe40000410000 */
[C---:B------:R-:W-:Y:S01]  /*f730*/  FMUL.FTZ R44, R2.reuse, R44 ;  /* 0x0000002c022c7220 */ /* 0x040fe20000410000 */
[----:B------:R1:W-:Y:S01]  /*f740*/  MUFU.EX2 R175, R5 ;  /* 0x0000000500af7308 */ /* 0x0003e20000000800 */
[C---:B------:R-:W-:Y:S02]  /*f750*/  FMUL.FTZ R45, R2.reuse, R45 ;  /* 0x0000002d022d7220 */ /* 0x040fe40000410000 */
[C---:B------:R-:W-:Y:S01]  /*f760*/  FMUL.FTZ R48, R2.reuse, R48 ;  /* 0x0000003002307220 */ /* 0x040fe20000410000 */
[----:B--2---:R-:W-:Y:S01]  /*f770*/  @P0 SHF.R.S32.HI R4, RZ, 0x1f, R188 ;  /* 0x0000001fff040819 */ /* 0x004fe200000114bc */
[C---:B------:R-:W-:Y:S02]  /*f780*/  FMUL.FTZ R49, R2.reuse, R49 ;  /* 0x0000003102317220 */ /* 0x040fe40000410000 */
[----:B------:R-:W-:Y:S02]  /*f790*/  FMUL.FTZ R52, R2, R52 ;  /* 0x0000003402347220 */ /* 0x000fe40000410000 */
[----:B------:R-:W-:Y:S01]  /*f7a0*/  @P0 IMAD R8, R4, c[0x0][0x1e0], RZ ;  /* 0x0000780004080a24 */ /* 0x000fe200078e02ff */
[----:B------:R2:W-:Y:S01]  /*f7b0*/  MUFU.EX2 R174, R9 ;  /* 0x0000000900ae7308 */ /* 0x0005e20000000800 */
[----:B------:R-:W-:Y:S02]  /*f7c0*/  FMUL.FTZ R53, R2, R53 ;  /* 0x0000003502357220 */ /* 0x000fe40000410000 */
[----:B------:R-:W-:Y:S02]  /*f7d0*/  @P0 IMAD R136, R188, c[0x0][0x1e4], R8 ;  /* 0x00007900bc880a24 */ /* 0x000fe400078e0208 */
[C---:B---3--:R-:W-:Y:S02]  /*f7e0*/  FMUL.FTZ R22, R0.reuse, R22 ;  /* 0x0000001600167220 */ /* 0x048fe40000410000 */
[C---:B------:R-:W-:Y:S02]  /*f7f0*/  FMUL.FTZ R23, R0.reuse, R23 ;  /* 0x0000001700177220 */ /* 0x040fe40000410000 */
[C---:B------:R-:W-:Y:S02]  /*f800*/  FMUL.FTZ R26, R0.reuse, R26 ;  /* 0x0000001a001a7220 */ /* 0x040fe40000410000 */
[C---:B------:R-:W-:Y:S02]  /*f810*/  FMUL.FTZ R27, R0.reuse, R27 ;  /* 0x0000001b001b7220 */ /* 0x040fe40000410000 */
[----:B------:R-:W-:Y:S02]  /*f820*/  FMUL.FTZ R30, R0, R30 ;  /* 0x0000001e001e7220 */ /* 0x000fe40000410000 */
[----:B-1----:R-:W-:Y:S04]  /*f830*/  @P0 IMAD.WIDE.U32 R4, R188, c[0x0][0x1e0], RZ ;  /* 0x00007800bc040a25 */ /* 0x002fe800078e00ff */
[----:B------:R-:W-:Y:S01]  /*f840*/  FMUL.FTZ R31, R0, R31 ;  /* 0x0000001f001f7220 */ /* 0x000fe20000410000 */
[----:B------:R-:W-:Y:S01]  /*f850*/  @P0 LEA R8, P1, R4, R210, 0x5 ;  /* 0x000000d204080211 */ /* 0x000fe200078228ff */
[----:B------:R-:W-:Y:S01]  /*f860*/  FMUL.FTZ R34, R0, R34 ;  /* 0x0000002200227220 */ /* 0x000fe20000410000 */
[----:B------:R-:W-:Y:S01]  /*f870*/  @P0 IADD3 R5, R5, R136, RZ ;  /* 0x0000008805050210 */ /* 0x000fe20007ffe0ff */
[----:B------:R-:W-:Y:S02]  /*f880*/  FMUL.FTZ R136, R3, c[0x0][0x2d0] ;  /* 0x0000b40003887a20 */ /* 0x000fe40000410000 */
[----:B--2---:R-:W-:Y:S01]  /*f890*/  FMUL.FTZ R9, R2, R149 ;  /* 0x0000009502097220 */ /* 0x004fe20000410000 */
[----:B------:R-:W-:Y:S01]  /*f8a0*/  @P0 LEA.HI.X R5, R4, R218, R5, 0x5, P1 ;  /* 0x000000da04050211 */ /* 0x000fe200008f2c05 */
[--C-:B------:R-:W-:Y:S01]  /*f8b0*/  FFMA.FTZ R6, R6, c[0x0][0x2d0], -R136.reuse ;  /* 0x0000b40006067a23 */ /* 0x100fe20000010888 */
[C---:B------:R-:W-:Y:S01]  /*f8c0*/  @P0 LEA R4, P1, R8.reuse, c[0x0][0x1c8], 0x1 ;  /* 0x0000720008040a11 */ /* 0x040fe200078208ff */
[--C-:B------:R-:W-:Y:S02]  /*f8d0*/  FFMA.FTZ R7, R7, c[0x0][0x2d0], -R136.reuse ;  /* 0x0000b40007077a23 */ /* 0x100fe40000010888 */
[----:B------:R1:W-:Y:S01]  /*f8e0*/  MUFU.EX2 R171, R6 ;  /* 0x0000000600ab7308 */ /* 0x0003e20000000800 */
[----:B------:R-:W-:Y:S01]  /*f8f0*/  @P0 LEA.HI.X R5, R8, c[0x0][0x1cc], R5, 0x1, P1 ;  /* 0x0000730008050a11 */ /* 0x000fe200008f0c05 */
[----:B------:R-:W-:Y:S02]  /*f900*/  FMUL.FTZ R8, R2, R148 ;  /* 0x0000009402087220 */ /* 0x000fe40000410000 */
[C---:B------:R-:W-:Y:S02]  /*f910*/  FMUL.FTZ R35, R0.reuse, R35 ;  /* 0x0000002300237220 */ /* 0x040fe40000410000 */
[----:B------:R2:W-:Y:S01]  /*f920*/  @P0 LDGSTS.E.BYPASS.LTC128B.128 [R185+0xc080], [R4.64], !P3 ;  /* 0x0c08000004b90fae */ /* 0x0005e2000d901d46 */
[C---:B------:R-:W-:Y:S02]  /*f930*/  FMUL.FTZ R38, R0.reuse, R38 ;  /* 0x0000002600267220 */ /* 0x040fe40000410000 */
[C---:B------:R-:W-:Y:S01]  /*f940*/  FMUL.FTZ R39, R0.reuse, R39 ;  /* 0x0000002700277220 */ /* 0x040fe20000410000 */
[----:B------:R3:W4:Y:S01]  /*f950*/  MUFU.EX2 R170, R7 ;  /* 0x0000000700aa7308 */ /* 0x0007220000000800 */
[C---:B------:R-:W-:Y:S02]  /*f960*/  FMUL.FTZ R42, R0.reuse, R42 ;  /* 0x0000002a002a7220 */ /* 0x040fe40000410000 */
[----:B------:R2:W-:Y:S01]  /*f970*/  @P0 LDGSTS.E.BYPASS.LTC128B.128 [R185+0xd080], [R4.64+0x80], !P4 ;  /* 0x0d08008004b90fae */ /* 0x0005e2000e101d46 */
[C---:B------:R-:W-:Y:S02]  /*f980*/  FMUL.FTZ R43, R0.reuse, R43 ;  /* 0x0000002b002b7220 */ /* 0x040fe40000410000 */
[C---:B------:R-:W-:Y:S02]  /*f990*/  FMUL.FTZ R46, R0.reuse, R46 ;  /* 0x0000002e002e7220 */ /* 0x040fe40000410000 */
[C---:B------:R-:W-:Y:S02]  /*f9a0*/  FMUL.FTZ R47, R0.reuse, R47 ;  /* 0x0000002f002f7220 */ /* 0x040fe40000410000 */
[----:B------:R2:W-:Y:S01]  /*f9b0*/  @P0 LDGSTS.E.BYPASS.LTC128B.128 [R185+0xe080], [R4.64+0x100], !P5 ;  /* 0x0e08010004b90fae */ /* 0x0005e2000e901d46 */
[C---:B------:R-:W-:Y:S02]  /*f9c0*/  FMUL.FTZ R50, R0.reuse, R50 ;  /* 0x0000003200327220 */ /* 0x040fe40000410000 */
[----:B------:R-:W-:Y:S02]  /*f9d0*/  FMUL.FTZ R51, R0, R51 ;  /* 0x0000003300337220 */ /* 0x000fe40000410000 */
[--C-:B-1----:R-:W-:Y:S02]  /*f9e0*/  FFMA.FTZ R6, R10, c[0x0][0x2d0], -R136.reuse ;  /* 0x0000b4000a067a23 */ /* 0x102fe40000010888 */
[----:B------:R2:W-:Y:S01]  /*f9f0*/  @P0 LDGSTS.E.BYPASS.LTC128B.128 [R185+0xf080], [R4.64+0x180], !P6 ;  /* 0x0f08018004b90fae */ /* 0x0005e2000f101d46 */
[C---:B------:R-:W-:Y:S01]  /*fa00*/  FMUL.FTZ R10, R0.reuse, R150 ;  /* 0x00000096000a7220 */ /* 0x040fe20000410000 */
[----:B------:R1:W-:Y:S01]  /*fa10*/  MUFU.EX2 R169, R6 ;  /* 0x0000000600a97308 */ /* 0x0003e20000000800 */
[C---:B------:R-:W-:Y:S02]  /*fa20*/  FMUL.FTZ R54, R0.reuse, R54 ;  /* 0x0000003600367220 */ /* 0x040fe40000410000 */
[C---:B------:R-:W-:Y:S02]  /*fa30*/  FMUL.FTZ R55, R0.reuse, R55 ;  /* 0x0000003700377220 */ /* 0x040fe40000410000 */
[----:B------:R-:W5:Y:S01]  /*fa40*/  LDSM.16.MT88.4 R160, [R177] ;  /* 0x00000000b1a0783b */ /* 0x000f620000004200 */
[----:B---3--:R-:W-:Y:S02]  /*fa50*/  FMUL.FTZ R7, R0, R147 ;  /* 0x0000009300077220 */ /* 0x008fe40000410000 */
[C---:B------:R-:W-:Y:S02]  /*fa60*/  FMUL.FTZ R56, R2.reuse, R56 ;  /* 0x0000003802387220 */ /* 0x040fe40000410000 */
[----:B------:R-:W-:Y:S02]  /*fa70*/  FMUL.FTZ R57, R2, R57 ;  /* 0x0000003902397220 */ /* 0x000fe40000410000 */
[----:B------:R-:W3:Y:S01]  /*fa80*/  LDSM.16.MT88.4 R164, [R178] ;  /* 0x00000000b2a4783b */ /* 0x000ee20000004200 */
[C---:B------:R-:W-:Y:S02]  /*fa90*/  FMUL.FTZ R58, R0.reuse, R58 ;  /* 0x0000003a003a7220 */ /* 0x040fe40000410000 */
[----:B------:R-:W-:Y:S02]  /*faa0*/  FMUL.FTZ R59, R0, R59 ;  /* 0x0000003b003b7220 */ /* 0x000fe40000410000 */
[C---:B------:R-:W-:Y:S02]  /*fab0*/  FMUL.FTZ R60, R2.reuse, R60 ;  /* 0x0000003c023c7220 */ /* 0x040fe40000410000 */
[----:B------:R-:W-:Y:S01]  /*fac0*/  FMUL.FTZ R61, R2, R61 ;  /* 0x0000003d023d7220 */ /* 0x000fe20000410000 */
[----:B------:R-:W0:Y:S01]  /*fad0*/  LDGDEPBAR ;  /* 0x00000000000079af */ /* 0x000e220000000000 */
[C---:B------:R-:W-:Y:S02]  /*fae0*/  FMUL.FTZ R62, R0.reuse, R62 ;  /* 0x0000003e003e7220 */ /* 0x040fe40000410000 */
[C---:B------:R-:W-:Y:S02]  /*faf0*/  FMUL.FTZ R63, R0.reuse, R63 ;  /* 0x0000003f003f7220 */ /* 0x040fe40000410000 */
[--C-:B--2---:R-:W-:Y:S02]  /*fb00*/  FFMA.FTZ R4, R11, c[0x0][0x2d0], -R136.reuse ;  /* 0x0000b4000b047a23 */ /* 0x104fe40000010888 */
[----:B------:R-:W-:Y:S02]  /*fb10*/  FMUL.FTZ R11, R0, R151 ;  /* 0x00000097000b7220 */ /* 0x000fe40000410000 */
[----:B------:R2:W2:Y:S01]  /*fb20*/  MUFU.EX2 R168, R4 ;  /* 0x0000000400a87308 */ /* 0x0004a20000000800 */
[----:B------:R-:W3:Y:S01]  /*fb30*/  LDSM.16.MT88.4 R148, [R180] ;  /* 0x00000000b494783b */ /* 0x000ee20000004200 */
[----:B------:R-:W-:Y:S01]  /*fb40*/  FMUL.FTZ R5, R2, R145 ;  /* 0x0000009102057220 */ /* 0x000fe20000410000 */
[----:B----4-:R-:W-:Y:S01]  /*fb50*/  F2FP.BF16.PACK_AB R145, R170, R171 ;  /* 0x000000abaa91723e */ /* 0x010fe200000010ff */
[----:B-1----:R-:W-:Y:S01]  /*fb60*/  FMUL.FTZ R6, R0, R146 ;  /* 0x0000009200067220 */ /* 0x002fe20000410000 */
[----:B------:R-:W-:Y:S01]  /*fb70*/  F2FP.BF16.PACK_AB R146, R174, R175 ;  /* 0x000000afae92723e */ /* 0x000fe200000010ff */
[C---:B------:R-:W-:Y:S02]  /*fb80*/  FMUL.FTZ R64, R2.reuse, R64 ;  /* 0x0000004002407220 */ /* 0x040fe40000410000 */
[----:B------:R-:W-:Y:S02]  /*fb90*/  FMUL.FTZ R65, R2, R65 ;  /* 0x0000004102417220 */ /* 0x000fe40000410000 */
[C---:B------:R-:W-:Y:S02]  /*fba0*/  FMUL.FTZ R66, R0.reuse, R66 ;  /* 0x0000004200427220 */ /* 0x040fe40000410000 */
[----:B------:R-:W-:Y:S02]  /*fbb0*/  FMUL.FTZ R67, R0, R67 ;  /* 0x0000004300437220 */ /* 0x000fe40000410000 */
[C---:B------:R-:W-:Y:S02]  /*fbc0*/  FMUL.FTZ R68, R2.reuse, R68 ;  /* 0x0000004402447220 */ /* 0x040fe40000410000 */
[----:B------:R-:W-:Y:S02]  /*fbd0*/  FMUL.FTZ R69, R2, R69 ;  /* 0x0000004502457220 */ /* 0x000fe40000410000 */
[C---:B------:R-:W-:Y:S02]  /*fbe0*/  FMUL.FTZ R70, R0.reuse, R70 ;  /* 0x0000004600467220 */ /* 0x040fe40000410000 */
[----:B------:R-:W-:Y:S02]  /*fbf0*/  FMUL.FTZ R71, R0, R71 ;  /* 0x0000004700477220 */ /* 0x000fe40000410000 */
[C---:B------:R-:W-:Y:S02]  /*fc00*/  FMUL.FTZ R72, R2.reuse, R72 ;  /* 0x0000004802487220 */ /* 0x040fe40000410000 */
[----:B--2---:R-:W-:Y:S01]  /*fc10*/  FMUL.FTZ R4, R2, R144 ;  /* 0x0000009002047220 */ /* 0x004fe20000410000 */
[----:B------:R-:W-:Y:S01]  /*fc20*/  F2FP.BF16.PACK_AB R144, R186, R187 ;  /* 0x000000bbba90723e */ /* 0x000fe200000010ff */
[----:B------:R-:W-:Y:S01]  /*fc30*/  FMUL.FTZ R73, R2, R73 ;  /* 0x0000004902497220 */ /* 0x000fe20000410000 */
[----:B------:R-:W-:Y:S01]  /*fc40*/  F2FP.BF16.PACK_AB R147, R168, R169 ;  /* 0x000000a9a893723e */ /* 0x000fe200000010ff */
[C---:B------:R-:W-:Y:S02]  /*fc50*/  FMUL.FTZ R74, R0.reuse, R74 ;  /* 0x0000004a004a7220 */ /* 0x040fe40000410000 */
[----:B------:R-:W-:Y:S02]  /*fc60*/  FMUL.FTZ R75, R0, R75 ;  /* 0x0000004b004b7220 */ /* 0x000fe40000410000 */
[C---:B------:R-:W-:Y:S02]  /*fc70*/  FMUL.FTZ R76, R2.reuse, R76 ;  /* 0x0000004c024c7220 */ /* 0x040fe40000410000 */
[C---:B-----5:R-:W-:Y:S05]  /*fc80*/  HMMA.16816.F32.BF16 R4, R144.reuse, R160, R4 ;  /* 0x000000a09004723c */ /* 0x060fea0000041804 */
[----:B------:R-:W-:Y:S02]  /*fc90*/  FMUL.FTZ R77, R2, R77 ;  /* 0x0000004d024d7220 */ /* 0x000fe40000410000 */
[C---:B------:R-:W-:Y:S01]  /*fca0*/  FMUL.FTZ R78, R0.reuse, R78 ;  /* 0x0000004e004e7220 */ /* 0x040fe20000410000 */
[C---:B------:R-:W-:Y:S01]  /*fcb0*/  HMMA.16816.F32.BF16 R8, R144.reuse, R162, R8 ;  /* 0x000000a29008723c */ /* 0x040fe20000041808 */
[----:B------:R-:W1:Y:S03]  /*fcc0*/  LDSM.16.MT88.4 R160, [R179] ;  /* 0x00000000b3a0783b */ /* 0x000e660000004200 */
[----:B------:R-:W-:Y:S02]  /*fcd0*/  FMUL.FTZ R79, R0, R79 ;  /* 0x0000004f004f7220 */ /* 0x000fe40000410000 */
[C---:B------:R-:W-:Y:S02]  /*fce0*/  FMUL.FTZ R80, R2.reuse, R80 ;  /* 0x0000005002507220 */ /* 0x040fe40000410000 */
[C---:B---3--:R-:W-:Y:S04]  /*fcf0*/  HMMA.16816.F32.BF16 R20, R144.reuse, R164, R20 ;  /* 0x000000a49014723c */ /* 0x048fe80000041814 */
[----:B------:R-:W-:Y:S02]  /*fd00*/  FMUL.FTZ R81, R2, R81 ;  /* 0x0000005102517220 */ /* 0x000fe40000410000 */
[C---:B------:R-:W-:Y:S02]  /*fd10*/  FMUL.FTZ R82, R0.reuse, R82 ;  /* 0x0000005200527220 */ /* 0x040fe40000410000 */
[C---:B------:R-:W-:Y:S04]  /*fd20*/  HMMA.16816.F32.BF16 R24, R144.reuse, R166, R24 ;  /* 0x000000a69018723c */ /* 0x040fe80000041818 */
[----:B------:R-:W-:Y:S02]  /*fd30*/  FMUL.FTZ R83, R0, R83 ;  /* 0x0000005300537220 */ /* 0x000fe40000410000 */
[C---:B------:R-:W-:Y:S02]  /*fd40*/  FMUL.FTZ R84, R2.reuse, R84 ;  /* 0x0000005402547220 */ /* 0x040fe40000410000 */
[C---:B------:R-:W-:Y:S04]  /*fd50*/  HMMA.16816.F32.BF16 R28, R144.reuse, R148, R28 ;  /* 0x00000094901c723c */ /* 0x040fe8000004181c */
[----:B------:R-:W-:Y:S02]  /*fd60*/  FMUL.FTZ R85, R2, R85 ;  /* 0x0000005502557220 */ /* 0x000fe40000410000 */
[C---:B------:R-:W-:Y:S02]  /*fd70*/  FMUL.FTZ R86, R0.reuse, R86 ;  /* 0x0000005600567220 */ /* 0x040fe40000410000 */
[C---:B------:R-:W-:Y:S01]  /*fd80*/  HMMA.16816.F32.BF16 R32, R144.reuse, R150, R32 ;  /* 0x000000969020723c */ /* 0x040fe20000041820 */
[----:B------:R-:W2:Y:S03]  /*fd90*/  LDSM.16.MT88.4 R148, [R177+0x1000] ;  /* 0x00100000b194783b */ /* 0x000ea60000004200 */
[----:B------:R-:W-:Y:S02]  /*fda0*/  FMUL.FTZ R87, R0, R87 ;  /* 0x0000005700577220 */ /* 0x000fe40000410000 */
[C---:B------:R-:W-:Y:S02]  /*fdb0*/  FMUL.FTZ R88, R2.reuse, R88 ;  /* 0x0000005802587220 */ /* 0x040fe40000410000 */
[----:B------:R-:W-:Y:S01]  /*fdc0*/  FMUL.FTZ R89, R2, R89 ;  /* 0x0000005902597220 */ /* 0x000fe20000410000 */
[C---:B-1----:R-:W-:Y:S03]  /*fdd0*/  HMMA.16816.F32.BF16 R36, R144.reuse, R160, R36 ;  /* 0x000000a09024723c */ /* 0x042fe60000041824 */
[C---:B------:R-:W-:Y:S02]  /*fde0*/  FMUL.FTZ R90, R0.reuse, R90 ;  /* 0x0000005a005a7220 */ /* 0x040fe40000410000 */
[----:B------:R-:W-:Y:S02]  /*fdf0*/  FMUL.FTZ R91, R0, R91 ;  /* 0x0000005b005b7220 */ /* 0x000fe40000410000 */
[C---:B------:R-:W-:Y:S01]  /*fe00*/  FMUL.FTZ R92, R2.reuse, R92 ;  /* 0x0000005c025c7220 */ /* 0x040fe20000410000 */
[C---:B------:R-:W-:Y:S01]  /*fe10*/  HMMA.16816.F32.BF16 R40, R144.reuse, R162, R40 ;  /* 0x000000a29028723c */ /* 0x040fe20000041828 */
[----:B------:R-:W1:Y:S03]  /*fe20*/  LDSM.16.MT88.4 R160, [R178+0x1000] ;  /* 0x00100000b2a0783b */ /* 0x000e660000004200 */
[----:B------:R-:W-:Y:S02]  /*fe30*/  FMUL.FTZ R93, R2, R93 ;  /* 0x0000005d025d7220 */ /* 0x000fe40000410000 */
[C---:B------:R-:W-:Y:S02]  /*fe40*/  FMUL.FTZ R94, R0.reuse, R94 ;  /* 0x0000005e005e7220 */ /* 0x040fe40000410000 */
[----:B------:R-:W-:Y:S04]  /*fe50*/  FMUL.FTZ R95, R0, R95 ;  /* 0x0000005f005f7220 */ /* 0x000fe80000410000 */
[C---:B------:R-:W-:Y:S02]  /*fe60*/  FMUL.FTZ R96, R2.reuse, R96 ;  /* 0x0000006002607220 */ /* 0x040fe40000410000 */
[----:B------:R-:W-:Y:S02]  /*fe70*/  FMUL.FTZ R97, R2, R97 ;  /* 0x0000006102617220 */ /* 0x000fe40000410000 */
[C---:B------:R-:W-:Y:S02]  /*fe80*/  FMUL.FTZ R98, R0.reuse, R98 ;  /* 0x0000006200627220 */ /* 0x040fe40000410000 */
[----:B------:R-:W-:Y:S02]  /*fe90*/  FMUL.FTZ R99, R0, R99 ;  /* 0x0000006300637220 */ /* 0x000fe40000410000 */
[C---:B------:R-:W-:Y:S02]  /*fea0*/  FMUL.FTZ R100, R2.reuse, R100 ;  /* 0x0000006402647220 */ /* 0x040fe40000410000 */
[----:B------:R-:W-:Y:S01]  /*feb0*/  FMUL.FTZ R101, R2, R101 ;  /* 0x0000006502657220 */ /* 0x000fe20000410000 */
[C---:B--2---:R-:W-:Y:S03]  /*fec0*/  HMMA.16816.F32.BF16 R44, R144.reuse, R148, R44 ;  /* 0x00000094902c723c */ /* 0x044fe6000004182c */
[C---:B------:R-:W-:Y:S02]  /*fed0*/  FMUL.FTZ R102, R0.reuse, R102 ;  /* 0x0000006600667220 */ /* 0x040fe40000410000 */
[----:B------:R-:W-:Y:S02]  /*fee0*/  FMUL.FTZ R103, R0, R103 ;  /* 0x0000006700677220 */ /* 0x000fe40000410000 */
[C---:B------:R-:W-:Y:S01]  /*fef0*/  FMUL.FTZ R104, R2.reuse, R104 ;  /* 0x0000006802687220 */ /* 0x040fe20000410000 */
        /* <DEDUP_REMOVED lines=16> */
[--C-:B------:R-:W-:Y:S02]  /*10000*/  FFMA.FTZ R13, R13, c[0x0][0x2d0], -R137.reuse ;  /* 0x0000b4000d0d7a23 */ /* 0x100fe40000010889 */
[--C-:B------:R-:W-:Y:S02]  /*10010*/  FFMA.FTZ R14, R14, c[0x0][0x2d0], -R136.reuse ;  /* 0x0000b4000e0e7a23 */ /* 0x100fe40000010888 */
[--C-:B------:R-:W-:Y:S01]  /*10020*/  FFMA.FTZ R15, R15, c[0x0][0x2d0], -R136.reuse ;  /* 0x0000b4000f0f7a23 */ /* 0x100fe20000010888 */
[----:B------:R3:W-:Y:S01]  /*10030*/  MUFU.EX2 R172, R13 ;  /* 0x0000000d00ac7308 */ /* 0x0007e20000000800 */
[C---:B------:R-:W-:Y:S01]  /*10040*/  FMUL.FTZ R116, R2.reuse, R116 ;  /* 0x0000007402747220 */ /* 0x040fe20000410000 */
[C---:B--2---:R-:W-:Y:S03]  /*10050*/  HMMA.16816.F32.BF16 R60, R144.reuse, R148, R60 ;  /* 0x00000094903c723c */ /* 0x044fe6000004183c */
[----:B------:R-:W-:Y:S02]  /*10060*/  FMUL.FTZ R117, R2, R117 ;  /* 0x0000007502757220 */ /* 0x000fe40000410000 */
[C---:B------:R-:W-:Y:S03]  /*10070*/  FMUL.FTZ R118, R0.reuse, R118 ;  /* 0x0000007600767220 */ /* 0x040fe60000410000 */
[----:B------:R2:W-:Y:S01]  /*10080*/  MUFU.EX2 R165, R14 ;  /* 0x0000000e00a57308 */ /* 0x0005e20000000800 */
[C---:B------:R-:W-:Y:S01]  /*10090*/  HMMA.16816.F32.BF16 R64, R144.reuse, R150, R64 ;  /* 0x000000969040723c */ /* 0x040fe20000041840 */
[----:B------:R-:W4:Y:S02]  /*100a0*/  LDSM.16.MT88.4 R148, [R177+0x2000] ;  /* 0x00200000b194783b */ /* 0x000f240000004200 */
[----:B------:R-:W-:Y:S02]  /*100b0*/  FMUL.FTZ R119, R0, R119 ;  /* 0x0000007700777220 */ /* 0x000fe40000410000 */
[C---:B------:R-:W-:Y:S02]  /*100c0*/  FMUL.FTZ R120, R2.reuse, R120 ;  /* 0x0000007802787220 */ /* 0x040fe40000410000 */
[----:B------:R-:W-:Y:S01]  /*100d0*/  FMUL.FTZ R121, R2, R121 ;  /* 0x0000007902797220 */ /* 0x000fe20000410000 */
[C---:B-1----:R-:W-:Y:S01]  /*100e0*/  HMMA.16816.F32.BF16 R68, R144.reuse, R160, R68 ;  /* 0x000000a09044723c */ /* 0x042fe20000041844 */
[----:B------:R1:W-:Y:S03]  /*100f0*/  MUFU.EX2 R164, R15 ;  /* 0x0000000f00a47308 */ /* 0x0003e60000000800 */
[----:B------:R-:W-:Y:S02]  /*10100*/  FMUL.FTZ R122, R0, R122 ;  /* 0x0000007a007a7220 */ /* 0x000fe40000410000 */
[----:B---3--:R-:W-:Y:S02]  /*10110*/  FMUL.FTZ R13, R2, R153 ;  /* 0x00000099020d7220 */ /* 0x008fe40000410000 */
[----:B------:R-:W-:Y:S01]  /*10120*/  FMUL.FTZ R123, R0, R123 ;  /* 0x0000007b007b7220 */ /* 0x000fe20000410000 */
[C---:B------:R-:W-:Y:S01]  /*10130*/  HMMA.16816.F32.BF16 R72, R144.reuse, R162, R72 ;  /* 0x000000a29048723c */ /* 0x040fe20000041848 */
[----:B------:R-:W3:Y:S02]  /*10140*/  LDSM.16.MT88.4 R160, [R178+0x2000] ;  /* 0x00200000b2a0783b */ /* 0x000ee40000004200 */
[----:B------:R-:W-:Y:S02]  /*10150*/  FMUL.FTZ R124, R2, R124 ;  /* 0x0000007c027c7220 */ /* 0x000fe40000410000 */
[----:B--2---:R-:W-:Y:S02]  /*10160*/  FMUL.FTZ R14, R0, R154 ;  /* 0x0000009a000e7220 */ /* 0x004fe40000410000 */
[----:B------:R-:W-:Y:S02]  /*10170*/  FMUL.FTZ R125, R2, R125 ;  /* 0x0000007d027d7220 */ /* 0x000fe40000410000 */
[C---:B------:R-:W-:Y:S03]  /*10180*/  FMUL.FTZ R126, R0.reuse, R126 ;  /* 0x0000007e007e7220 */ /* 0x040fe60000410000 */
[----:B------:R-:W-:Y:S02]  /*10190*/  FMUL.FTZ R127, R0, R127 ;  /* 0x0000007f007f7220 */ /* 0x000fe40000410000 */
[--C-:B------:R-:W-:Y:S02]  /*101a0*/  FFMA.FTZ R12, R12, c[0x0][0x2d0], -R137.reuse ;  /* 0x0000b4000c0c7a23 */ /* 0x100fe40000010889 */
[----:B-1----:R-:W-:Y:S02]  /*101b0*/  FMUL.FTZ R15, R0, R155 ;  /* 0x0000009b000f7220 */ /* 0x002fe40000410000 */
[----:B------:R1:W2:Y:S01]  /*101c0*/  MUFU.EX2 R173, R12 ;  /* 0x0000000c00ad7308 */ /* 0x0002a20000000800 */
[C---:B------:R-:W-:Y:S02]  /*101d0*/  FMUL.FTZ R128, R2.reuse, R128 ;  /* 0x0000008002807220 */ /* 0x040fe40000410000 */
[----:B------:R-:W-:Y:S01]  /*101e0*/  FMUL.FTZ R129, R2, R129 ;  /* 0x0000008102817220 */ /* 0x000fe20000410000 */
[C---:B----4-:R-:W-:Y:S03]  /*101f0*/  HMMA.16816.F32.BF16 R76, R144.reuse, R148, R76 ;  /* 0x00000094904c723c */ /* 0x050fe6000004184c */
[C---:B------:R-:W-:Y:S02]  /*10200*/  FMUL.FTZ R130, R0.reuse, R130 ;  /* 0x0000008200827220 */ /* 0x040fe40000410000 */
[----:B------:R-:W-:Y:S02]  /*10210*/  FMUL.FTZ R131, R0, R131 ;  /* 0x0000008300837220 */ /* 0x000fe40000410000 */
[--C-:B------:R-:W-:Y:S01]  /*10220*/  FFMA.FTZ R17, R17, c[0x0][0x2d0], -R137.reuse ;  /* 0x0000b40011117a23 */ /* 0x100fe20000010889 */
[C---:B------:R-:W-:Y:S01]  /*10230*/  HMMA.16816.F32.BF16 R80, R144.reuse, R150, R80 ;  /* 0x000000969050723c */ /* 0x040fe20000041850 */
[----:B------:R-:W4:Y:S02]  /*10240*/  LDSM.16.MT88.4 R148, [R180+0x2000] ;  /* 0x00200000b494783b */ /* 0x000f240000004200 */
[----:B------:R5:W-:Y:S01]  /*10250*/  MUFU.EX2 R166, R17 ;  /* 0x0000001100a67308 */ /* 0x000be20000000800 */
[--C-:B------:R-:W-:Y:S02]  /*10260*/  FFMA.FTZ R18, R18, c[0x0][0x2d0], -R136.reuse ;  /* 0x0000b40012127a23 */ /* 0x100fe40000010888 */
[----:B------:R-:W-:Y:S02]  /*10270*/  FFMA.FTZ R136, R19, c[0x0][0x2d0], -R136 ;  /* 0x0000b40013887a23 */ /* 0x000fe40000010888 */
[----:B------:R-:W-:Y:S01]  /*10280*/  FMUL.FTZ R19, R0, R159 ;  /* 0x0000009f00137220 */ /* 0x000fe20000410000 */
[C---:B---3--:R-:W-:Y:S03]  /*10290*/  HMMA.16816.F32.BF16 R84, R144.reuse, R160, R84 ;  /* 0x000000a09054723c */ /* 0x048fe60000041854 */
[----:B-1----:R-:W-:Y:S01]  /*102a0*/  FFMA.FTZ R12, R16, c[0x0][0x2d0], -R137 ;  /* 0x0000b400100c7a23 */ /* 0x002fe20000010889 */
[----:B------:R-:W-:Y:S01]  /*102b0*/  MUFU.EX2 R136, R136 ;  /* 0x0000008800887308 */ /* 0x000fe20000000800 */
[----:B------:R-:W-:Y:S01]  /*102c0*/  FMUL.FTZ R16, R2, R156 ;  /* 0x0000009c02107220 */ /* 0x000fe20000410000 */
[----:B--2---:R-:W-:Y:S02]  /*102d0*/  F2FP.BF16.PACK_AB R156, R172, R173 ;  /* 0x000000adac9c723e */ /* 0x004fe400000010ff */
[C---:B------:R-:W-:Y:S01]  /*102e0*/  HMMA.16816.F32.BF16 R88, R144.reuse, R162, R88 ;  /* 0x000000a29058723c */ /* 0x040fe20000041858 */
[----:B------:R-:W1:Y:S05]  /*102f0*/  LDSM.16.MT88.4 R160, [R179+0x2000] ;  /* 0x00200000b3a0783b */ /* 0x000e6a0000004200 */
[----:B------:R2:W-:Y:S01]  /*10300*/  MUFU.EX2 R167, R12 ;  /* 0x0000000c00a77308 */ /* 0x0005e20000000800 */
[----:B-----5:R-:W-:Y:S01]  /*10310*/  FMUL.FTZ R17, R2, R157 ;  /* 0x0000009d02117220 */ /* 0x020fe20000410000 */
[----:B------:R-:W-:Y:S08]  /*10320*/  F2FP.BF16.PACK_AB R157, R164, R165 ;  /* 0x000000a5a49d723e */ /* 0x000ff000000010ff */
[----:B------:R-:W3:Y:S01]  /*10330*/  MUFU.EX2 R137, R18 ;  /* 0x0000001200897308 */ /* 0x000ee20000000800 */
[C---:B----4-:R-:W-:Y:S03]  /*10340*/  HMMA.16816.F32.BF16 R92, R144.reuse, R148, R92 ;  /* 0x00000094905c723c */ /* 0x050fe6000004185c */
[C---:B--2---:R-:W-:Y:S05]  /*10350*/  FMUL.FTZ R12, R2.reuse, R152 ;  /* 0x00000098020c7220 */ /* 0x044fea0000410000 */
[C---:B------:R-:W-:Y:S01]  /*10360*/  HMMA.16816.F32.BF16 R96, R144.reuse, R150, R96 ;  /* 0x000000969060723c */ /* 0x040fe20000041860 */
[----:B------:R-:W2:Y:S03]  /*10370*/  LDSM.16.MT88.4 R148, [R177+0x3000] ;  /* 0x00300000b194783b */ /* 0x000ea60000004200 */
[----:B------:R-:W-:Y:S04]  /*10380*/  FFMA.FTZ R2, R2, R190, R187 ;  /* 0x000000be02027223 */ /* 0x000fe800000100bb */
[----:B------:R-:W-:Y:S01]  /*10390*/  LDSM.16.MT88.4 R152, [R178+0x800] ;  /* 0x00080000b298783b */ /* 0x000fe20000004200 */
[C---:B-1----:R-:W-:Y:S03]  /*103a0*/  HMMA.16816.F32.BF16 R100, R144.reuse, R160, R100 ;  /* 0x000000a09064723c */ /* 0x042fe60000041864 */
[----:B---3--:R-:W-:Y:S01]  /*103b0*/  F2FP.BF16.PACK_AB R159, R136, R137 ;  /* 0x00000089889f723e */ /* 0x008fe200000010ff */
[----:B------:R-:W-:Y:S01]  /*103c0*/  FMUL.FTZ R18, R0, R158 ;  /* 0x0000009e00127220 */ /* 0x000fe20000410000 */
[----:B------:R-:W-:Y:S01]  /*103d0*/  F2FP.BF16.PACK_AB R158, R166, R167 ;  /* 0x000000a7a69e723e */ /* 0x000fe200000010ff */
[----:B------:R-:W-:Y:S02]  /*103e0*/  FFMA.FTZ R0, R0, R189, R171 ;  /* 0x000000bd00007223 */ /* 0x000fe400000100ab */
[C---:B------:R-:W-:Y:S01]  /*103f0*/  HMMA.16816.F32.BF16 R104, R144.reuse, R162, R104 ;  /* 0x000000a29068723c */ /* 0x040fe20000041868 */
[----:B------:R-:W1:Y:S03]  /*10400*/  LDSM.16.MT88.4 R160, [R178+0x3000] ;  /* 0x00300000b2a0783b */ /* 0x000e660000004200 */
[----:B------:R-:W-:Y:S02]  /*10410*/  FADD.FTZ R2, R186, R2 ;  /* 0x00000002ba027221 */ /* 0x000fe40000010000 */
[----:B------:R-:W-:Y:S02]  /*10420*/  FADD.FTZ R0, R170, R0 ;  /* 0x00000000aa007221 */ /* 0x000fe40000010000 */
[----:B------:R-:W-:Y:S04]  /*10430*/  FADD.FTZ R2, R175, R2 ;  /* 0x00000002af027221 */ /* 0x000fe80000010000 */
[----:B------:R-:W-:Y:S01]  /*10440*/  FADD.FTZ R0, R169, R0 ;  /* 0x00000000a9007221 */ /* 0x000fe20000010000 */
        /* <DEDUP_REMOVED lines=10> */
[----:B------:R-:W-:Y:S08]  /*104f0*/  HMMA.16816.F32.BF16 R16, R144, R162, R16 ;  /* 0x000000a29010723c */ /* 0x000ff00000041810 */
[C---:B--2---:R-:W-:Y:S01]  /*10500*/  HMMA.16816.F32.BF16 R144, R156.reuse, R148, R4 ;  /* 0x000000949c90723c */ /* 0x044fe20000041804 */
[----:B------:R-:W1:Y:S07]  /*10510*/  LDSM.16.MT88.4 R4, [R180+0x800] ;  /* 0x00080000b404783b */ /* 0x000e6e0000004200 */
[C---:B------:R-:W-:Y:S01]  /*10520*/  HMMA.16816.F32.BF16 R148, R156.reuse, R150, R8 ;  /* 0x000000969c94723c */ /* 0x040fe20000041808 */
[----:B------:R-:W2:Y:S07]  /*10530*/  LDSM.16.MT88.4 R8, [R179+0x800] ;  /* 0x00080000b308783b */ /* 0x000eae0000004200 */
[C---:B------:R-:W-:Y:S08]  /*10540*/  HMMA.16816.F32.BF16 R20, R156.reuse, R152, R20 ;  /* 0x000000989c14723c */ /* 0x040ff00000041814 */
[C---:B------:R-:W-:Y:S01]  /*10550*/  HMMA.16816.F32.BF16 R24, R156.reuse, R154, R24 ;  /* 0x0000009a9c18723c */ /* 0x040fe20000041818 */
[----:B------:R-:W3:Y:S07]  /*10560*/  LDSM.16.MT88.4 R152, [R177+0x1800] ;  /* 0x00180000b198783b */ /* 0x000eee0000004200 */
[C---:B-1----:R-:W-:Y:S08]  /*10570*/  HMMA.16816.F32.BF16 R28, R156.reuse, R4, R28 ;  /* 0x000000049c1c723c */ /* 0x042ff0000004181c */
[C---:B------:R-:W-:Y:S01]  /*10580*/  HMMA.16816.F32.BF16 R32, R156.reuse, R6, R32 ;  /* 0x000000069c20723c */ /* 0x040fe20000041820 */
[----:B------:R-:W1:Y:S07]  /*10590*/  LDSM.16.MT88.4 R4, [R178+0x1800] ;  /* 0x00180000b204783b */ /* 0x000e6e0000004200 */
[C---:B--2---:R-:W-:Y:S08]  /*105a0*/  HMMA.16816.F32.BF16 R36, R156.reuse, R8, R36 ;  /* 0x000000089c24723c */ /* 0x044ff00000041824 */
[C---:B------:R-:W-:Y:S01]  /*105b0*/  HMMA.16816.F32.BF16 R40, R156.reuse, R10, R40 ;  /* 0x0000000a9c28723c */ /* 0x040fe20000041828 */
[----:B------:R-:W2:Y:S07]  /*105c0*/  LDSM.16.MT88.4 R8, [R180+0x1800] ;  /* 0x00180000b408783b */ /* 0x000eae0000004200 */
[C---:B---3--:R-:W-:Y:S08]  /*105d0*/  HMMA.16816.F32.BF16 R44, R156.reuse, R152, R44 ;  /* 0x000000989c2c723c */ /* 0x048ff0000004182c */
        /* <DEDUP_REMOVED lines=27> */
[C---:B------:R-:W-:Y:S08]  /*10790*/  HMMA.16816.F32.BF16 R120, R156.reuse, R154, R120 ;  /* 0x0000009a9c78723c */ /* 0x040ff00000041878 */
[C---:B-1----:R-:W-:Y:S07]  /*107a0*/  HMMA.16816.F32.BF16 R152, R156.reuse, R4, R12 ;  /* 0x000000049c98723c */ /* 0x042fee000004180c */
[----:B------:R-:W-:Y:S01]  /*107b0*/  FADD.FTZ R4, R174, R2 ;  /* 0x00000002ae047221 */ /* 0x000fe20000010000 */
[C---:B------:R-:W-:Y:S04]  /*107c0*/  HMMA.16816.F32.BF16 R124, R156.reuse, R6, R124 ;  /* 0x000000069c7c723c */ /* 0x040fe8000004187c */
[----:B------:R-:W-:Y:S02]  /*107d0*/  FADD.FTZ R2, R168, R0 ;  /* 0x00000000a8027221 */ /* 0x000fe40000010000 */
[----:B------:R-:W-:Y:S02]  /*107e0*/  FADD.FTZ R0, R173, R4 ;  /* 0x00000004ad007221 */ /* 0x000fe40000010000 */
[C---:B--2---:R-:W-:Y:S04]  /*107f0*/  HMMA.16816.F32.BF16 R128, R156.reuse, R8, R128 ;  /* 0x000000089c80723c */ /* 0x044fe80000041880 */
[----:B------:R-:W-:Y:S02]  /*10800*/  FADD.FTZ R2, R165, R2 ;  /* 0x00000002a5027221 */ /* 0x000fe40000010000 */
[----:B------:R-:W-:Y:S01]  /*10810*/  FADD.FTZ R0, R172, R0 ;  /* 0x00000000ac007221 */ /* 0x000fe20000010000 */
[-C--:B------:R-:W-:Y:S01]  /*10820*/  MOV R8, R3.reuse ;  /* 0x0000000300087202 */ /* 0x080fe20000000f00 */
[----:B------:R-:W-:Y:S01]  /*10830*/  FADD.FTZ R4, R164, R2 ;  /* 0x00000002a4047221 */ /* 0x000fe20000010000 */
[----:B------:R-:W-:Y:S03]  /*10840*/  HMMA.16816.F32.BF16 R156, R156, R10, R16 ;  /* 0x0000000a9c9c723c */ /* 0x000fe60000041810 */
[----:B------:R-:W-:Y:S02]  /*10850*/  FADD.FTZ R2, R167, R0 ;  /* 0x00000000a7027221 */ /* 0x000fe40000010000 */
[----:B------:R-:W-:Y:S01]  /*10860*/  FADD.FTZ R0, R137, R4 ;  /* 0x0000000489007221 */ /* 0x000fe20000010000 */
[----:B------:R-:W-:Y:S01]  /*10870*/  MOV R137, R3 ;  /* 0x0000000300897202 */ /* 0x000fe20000000f00 */
[----:B------:R-:W-:Y:S02]  /*10880*/  FADD.FTZ R190, R166, R2 ;  /* 0x00000002a6be7221 */ /* 0x000fe40000010000 */
[----:B------:R-:W-:Y:S03]  /*10890*/  FADD.FTZ R189, R136, R0 ;  /* 0x0000000088bd7221 */ /* 0x000fe60000010000 */
[----:B------:R-:W-:Y:S01]  /*108a0*/  MOV R136, R135 ;  /* 0x0000008700887202 */ /* 0x000fe20000000f00 */
[----:B------:R-:W-:-:S05]  /*108b0*/  @P0 BRA `(.L_x_229) ;  /* 0xffffe25000000947 */ /* 0x000fca000383ffff */
.L_x_228:
[----:B------:R-:W-:Y:S01]  /*108c0*/  @!UPT UIADD3 URZ, URZ, URZ, URZ ;  /* 0x0000003f3f3ff290 */ /* 0x000fe2000fffe03f */
[----:B------:R-:W-:Y:S05]  /*108d0*/  BRA.DIV ~URZ, `(.L_x_230) ;  /* 0x00005ba27f007947 */ /* 0x000fea000b800000 */
[----:B------:R-:W1:Y:S04]  /*108e0*/  SHFL.BFLY PT, R0, R190, 0x2, 0x1f ;  /* 0x0c401f00be007f89 */ /* 0x000e6800000e0000 */
[----:B------:R-:W2:Y:S01]  /*108f0*/  SHFL.BFLY PT, R2, R189, 0x2, 0x1f ;  /* 0x0c401f00bd027f89 */ /* 0x000ea200000e0000 */
[----:B-1----:R-:W-:-:S02]  /*10900*/  FADD.FTZ R0, R0, R190 ;  /* 0x000000be00007221 */ /* 0x002fc40000010000 */
[----:B--2---:R-:W-:-:S03]  /*10910*/  FADD.FTZ R4, R2, R189 ;  /* 0x000000bd02047221 */ /* 0x004fc60000010000 */
[----:B------:R-:W1:Y:S04]  /*10920*/  SHFL.BFLY PT, R5, R0, 0x1, 0x1f ;  /* 0x0c201f0000057f89 */ /* 0x000e6800000e0000 */
[----:B------:R2:W3:Y:S01]  /*10930*/  SHFL.BFLY PT, R3, R4, 0x1, 0x1f ;  /* 0x0c201f0004037f89 */ /* 0x0004e200000e0000 */
[----:B-1----:R-:W-:-:S05]  /*10940*/  FADD.FTZ R0, R0, R5 ;  /* 0x0000000500007221 */ /* 0x002fca0000010000 */
.L_x_299:
[----:B------:R-:W-:Y:S01]  /*10950*/  FSETP.NE.FTZ.AND P1, PT, R0, RZ, PT ;  /* 0x000000ff0000720b */ /* 0x000fe20003f35000 */
[----:B---3--:R-:W-:Y:S01]  /*10960*/  FADD.FTZ R3, R3, R4 ;  /* 0x0000000403037221 */ /* 0x008fe20000010000 */
[----:B------:R-:W-:Y:S02]  /*10970*/  MOV R2, RZ ;  /* 0x000000ff00027202 */ /* 0x000fe40000000f00 */
[----:B------:R-:W-:Y:S02]  /*10980*/  MOV R136, 0xff800000 ;  /* 0xff80000000887802 */ /* 0x000fe40000000f00 */
[----:B------:R-:W-:-:S07]  /*10990*/  FSETP.NE.FTZ.AND P0, PT, R3, RZ, PT ;  /* 0x000000ff0300720b */ /* 0x000fce0003f15000 */
[----:B------:R-:W1:Y:S01]  /*109a0*/  @P1 MUFU.RCP R2, R0 ;  /* 0x0000000000021308 */ /* 0x000e620000001000 */
[----:B--2---:R-:W-:-:S05]  /*109b0*/  @P1 MOV R4, 0x3f317218 ;  /* 0x3f31721800041802 */ /* 0x004fca0000000f00 */
[----:B------:R-:W-:Y:S02]  /*109c0*/  @P1 FMUL.FTZ R4, R4, c[0x0][0x2d0] ;  /* 0x0000b40004041a20 */ /* 0x000fe40000410000 */
[----:B------:R2:W-:Y:S01]  /*109d0*/  @P1 MUFU.LG2 R5, R0 ;  /* 0x0000000000051308 */ /* 0x0005e20000000c00 */
[C---:B-1----:R-:W-:Y:S02]  /*109e0*/  FMUL.FTZ R162, R2.reuse, R40 ;  /* 0x0000002802a27220 */ /* 0x042fe40000410000 */
[C---:B------:R-:W-:Y:S02]  /*109f0*/  FMUL.FTZ R163, R2.reuse, R41 ;  /* 0x0000002902a37220 */ /* 0x040fe40000410000 */
[C---:B------:R-:W-:Y:S02]  /*10a00*/  FMUL.FTZ R40, R2.reuse, R48 ;  /* 0x0000003002287220 */ /* 0x040fe40000410000 */
[C---:B------:R-:W-:Y:S01]  /*10a10*/  FMUL.FTZ R41, R2.reuse, R49 ;  /* 0x0000003102297220 */ /* 0x040fe20000410000 */
[----:B--2---:R-:W-:Y:S01]  /*10a20*/  MOV R0, RZ ;  /* 0x000000ff00007202 */ /* 0x004fe20000000f00 */
        /* <DEDUP_REMOVED lines=23> */
[C---:B------:R-:W-:Y:S01]  /*10ba0*/  FMUL.FTZ R148, R2.reuse, R20 ;  /* 0x0000001402947220 */ /* 0x040fe20000410000 */
[----:B------:R-:W-:Y:S01]  /*10bb0*/  MOV R20, 0xff800000 ;  /* 0xff80000000147802 */ /* 0x000fe20000000f00 */
        /* <DEDUP_REMOVED lines=37> */
[----:B------:R2:W3:Y:S01]  /*10e10*/  @P0 MUFU.LG2 R2, R3 ;  /* 0x0000000300020308 */ /* 0x0004e20000000c00 */
[----:B-1----:R-:W-:-:S02]  /*10e20*/  FMUL.FTZ R128, R0, R146 ;  /* 0x0000009200807220 */ /* 0x002fc40000410000 */
[C---:B------:R-:W-:Y:S02]  /*10e30*/  FMUL.FTZ R129, R0.reuse, R147 ;  /* 0x0000009300817220 */ /* 0x040fe40000410000 */
[C---:B------:R-:W-:Y:S02]  /*10e40*/  FMUL.FTZ R146, R0.reuse, R22 ;  /* 0x0000001600927220 */ /* 0x040fe40000410000 */
[C---:B------:R-:W-:Y:S02]  /*10e50*/  FMUL.FTZ R147, R0.reuse, R23 ;  /* 0x0000001700937220 */ /* 0x040fe40000410000 */
[C---:B------:R-:W-:Y:S02]  /*10e60*/  FMUL.FTZ R156, R0.reuse, R30 ;  /* 0x0000001e009c7220 */ /* 0x040fe40000410000 */
[C---:B------:R-:W-:Y:S02]  /*10e70*/  FMUL.FTZ R157, R0.reuse, R31 ;  /* 0x0000001f009d7220 */ /* 0x040fe40000410000 */
[----:B------:R-:W-:-:S02]  /*10e80*/  FMUL.FTZ R22, R0, R38 ;  /* 0x0000002600167220 */ /* 0x000fc40000410000 */
[C---:B------:R-:W-:Y:S01]  /*10e90*/  FMUL.FTZ R23, R0.reuse, R39 ;  /* 0x0000002700177220 */ /* 0x040fe20000410000 */
[----:B--2---:R-:W-:Y:S01]  /*10ea0*/  @P0 MOV R3, 0x3f317218 ;  /* 0x3f31721800030802 */ /* 0x004fe20000000f00 */
[----:B------:R-:W-:Y:S02]  /*10eb0*/  @P1 FMUL.FTZ R5, R5, 0.69314718246459960938 ;  /* 0x3f31721805051820 */ /* 0x000fe40000410000 */
        /* <DEDUP_REMOVED lines=16> */
[----:B------:R-:W-:Y:S01]  /*10fc0*/  @P1 FFMA.FTZ R136, R4, R135, R5 ;  /* 0x0000008704881223 */ /* 0x000fe20000010005 */
[----:B------:R-:W-:Y:S01]  /*10fd0*/  MOV R4, 0x1 ;  /* 0x0000000100047802 */ /* 0x000fe20000000f00 */
[C---:B------:R-:W-:Y:S02]  /*10fe0*/  FMUL.FTZ R66, R0.reuse, R70 ;  /* 0x0000004600427220 */ /* 0x040fe40000410000 */
[C---:B------:R-:W-:Y:S02]  /*10ff0*/  FMUL.FTZ R67, R0.reuse, R71 ;  /* 0x0000004700437220 */ /* 0x040fe40000410000 */
[C---:B------:R-:W-:Y:S02]  /*11000*/  FMUL.FTZ R74, R0.reuse, R78 ;  /* 0x0000004e004a7220 */ /* 0x040fe40000410000 */
[C---:B------:R-:W-:Y:S02]  /*11010*/  FMUL.FTZ R75, R0.reuse, R79 ;  /* 0x0000004f004b7220 */ /* 0x040fe40000410000 */
[----:B------:R-:W-:-:S02]  /*11020*/  FMUL.FTZ R70, R0, R82 ;  /* 0x0000005200467220 */ /* 0x000fc40000410000 */
[C---:B------:R-:W-:Y:S02]  /*11030*/  FMUL.FTZ R71, R0.reuse, R83 ;  /* 0x0000005300477220 */ /* 0x040fe40000410000 */
[C---:B------:R-:W-:Y:S02]  /*11040*/  FMUL.FTZ R78, R0.reuse, R90 ;  /* 0x0000005a004e7220 */ /* 0x040fe40000410000 */
[----:B------:R-:W-:Y:S02]  /*11050*/  FMUL.FTZ R79, R0, R91 ;  /* 0x0000005b004f7220 */ /* 0x000fe40000410000 */
[----:B---3--:R-:W-:Y:S02]  /*11060*/  @P0 FMUL.FTZ R2, R2, 0.69314718246459960938 ;  /* 0x3f31721802020820 */ /* 0x008fe40000410000 */
[----:B------:R-:W-:Y:S02]  /*11070*/  @P0 FMUL.FTZ R3, R3, c[0x0][0x2d0] ;  /* 0x0000b40003030a20 */ /* 0x000fe40000410000 */
        /* <DEDUP_REMOVED lines=34> */
.L_x_161:
[----:B------:R-:W2:Y:S01]  /*112a0*/  S2R R2, SR_TID.X ;  /* 0x0000000000027919 */ /* 0x000ea20000002100 */
[----:B------:R-:W-:Y:S01]  /*112b0*/  BSSY B0, `(.L_x_231) ;  /* 0x0000010000007945 */ /* 0x000fe20003800000 */
[----:B--2---:R-:W-:-:S13]  /*112c0*/  LOP3.LUT P0, RZ, R2, 0xff, RZ, 0xc0, !PT ;  /* 0x000000ff02ff7812 */ /* 0x004fda000780c0ff */
[----:B------:R-:W-:Y:S05]  /*112d0*/  @P0 BRA `(.L_x_232) ;  /* 0x000000d000000947 */ /* 0x000fea0003800000 */
[----:B-1----:R-:W1:Y:S01]  /*112e0*/  S2R R4, SR_LANEID ;  /* 0x0000000000047919 */ /* 0x002e620000000000 */
[----:B------:R-:W-:Y:S01]  /*112f0*/  VOTEU.ANY UR4, UPT, PT ;  /* 0x0000000000047886 */ /* 0x000fe200038e0100 */
[----:B------:R-:W-:Y:S01]  /*11300*/  IMAD.MOV.U32 R5, RZ, RZ, c[0x0][0x564] ;  /* 0x00015900ff057624 */ /* 0x000fe200078e00ff */
[----:B------:R-:W1:Y:S08]  /*11310*/  FLO.U32 R3, UR4 ;  /* 0x0000000400037d00 */ /* 0x000e7000080e0000 */
[----:B------:R-:W2:Y:S01]  /*11320*/  POPC R2, UR4 ;  /* 0x0000000400027d09 */ /* 0x000ea20008000000 */
[----:B-1----:R-:W-:Y:S01]  /*11330*/  ISETP.EQ.U32.AND P0, PT, R3, R4, PT ;  /* 0x000000040300720c */ /* 0x002fe20003f02070 */
[----:B------:R-:W-:-:S12]  /*11340*/  IMAD.MOV.U32 R4, RZ, RZ, c[0x0][0x560] ;  /* 0x00015800ff047624 */ /* 0x000fd800078e00ff */
[----:B--2---:R1:W2:Y:S04]  /*11350*/  @P0 ATOMG.E.ADD.STRONG.GPU PT, R2, [R4.64], R2 ;  /* 0x00000002040209a8 */ /* 0x0042a800081ee1c6 */
[----:B-1----:R-:W1:Y:S04]  /*11360*/  S2R R4, SR_LTMASK ;  /* 0x0000000000047919 */ /* 0x002e680000003900 */
[----:B--2---:R1:W2:Y:S02]  /*11370*/  SHFL.IDX PT, R3, R2, R3, 0x1f ;  /* 0x00001f0302037589 */ /* 0x0042a400000e0000 */
[----:B-1----:R-:W-:-:S06]  /*11380*/  LOP3.LUT R2, R4, UR4, RZ, 0xc0, !PT ;  /* 0x0000000404027c12 */ /* 0x002fcc000f8ec0ff */
[----:B------:R-:W2:Y:S02]  /*11390*/  POPC R2, R2 ;  /* 0x0000000200027309 */ /* 0x000ea40000000000 */
[----:B--2---:R-:W-:-:S06]  /*113a0*/  IADD3 R212, R3, c[0x0][0xc], R2 ;  /* 0x0000030003d47a10 */ /* 0x004fcc0007ffe002 */
.L_x_232:
[----:B------:R-:W-:Y:S05]  /*113b0*/  BSYNC B0 ;  /* 0x0000000000007941 */ /* 0x000fea0003800000 */
.L_x_231:
[----:B------:R-:W-:Y:S01]  /*113c0*/  PRMT R0, R0, 0x9910, RZ ;  /* 0x0000991000007816 */ /* 0x000fe200000000ff */
[----:B------:R-:W-:Y:S01]  /*113d0*/  BSSY B1, `(.L_x_233) ;  /* 0x00003e5000017945 */ /* 0x000fe20003800000 */
[----:B------:R-:W-:Y:S02]  /*113e0*/  IMAD.MOV.U32 R21, RZ, RZ, R212 ;  /* 0x000000ffff157224 */ /* 0x000fe400078e00d4 */
[----:B------:R-:W-:-:S13]  /*113f0*/  ISETP.NE.AND P0, PT, R0, RZ, PT ;  /* 0x000000ff0000720c */ /* 0x000fda0003f05270 */
[----:B------:R-:W-:Y:S05]  /*11400*/  @!P0 BRA `(.L_x_234) ;  /* 0x000030e000008947 */ /* 0x000fea0003800000 */
[----:B------:R-:W-:Y:S01]  /*11410*/  WARPSYNC 0xffffffff ;  /* 0xffffffff00007948 */ /* 0x000fe20003800000 */
[----:B------:R-:W-:Y:S01]  /*11420*/  BAR.SYNC.DEFER_BLOCKING 0x1, 0x100 ;  /* 0x0044000000007b1d */ /* 0x000fe20000010000 */
[----:B------:R-:W-:Y:S01]  /*11430*/  F2FP.BF16.PACK_AB R0, R161, R160 ;  /* 0x000000a0a100723e */ /* 0x000fe200000010ff */
[----:B------:R-:W-:Y:S01]  /*11440*/  IMAD.MOV.U32 R6, RZ, RZ, 0x4 ;  /* 0x00000004ff067424 */ /* 0x000fe200078e00ff */
[----:B------:R-:W-:Y:S01]  /*11450*/  F2FP.BF16.PACK_AB R2, R129, R128 ;  /* 0x000000808102723e */ /* 0x000fe200000010ff */
[----:B------:R-:W-:Y:S01]  /*11460*/  IMAD.MOV.U32 R13, RZ, RZ, c[0x0][0x388] ;  /* 0x0000e200ff0d7624 */ /* 0x000fe200078e00ff */
[----:B------:R-:W-:Y:S01]  /*11470*/  F2FP.BF16.PACK_AB R3, R145, R144 ;  /* 0x000000909103723e */ /* 0x000fe200000010ff */
[----:B------:R-:W-:Y:S01]  /*11480*/  IMAD.WIDE R6, R209, R6, c[0x0][0x500] ;  /* 0x00014000d1067625 */ /* 0x000fe200078e0206 */
[----:B-1----:R-:W-:Y:S02]  /*11490*/  F2FP.BF16.PACK_AB R4, R105, R104 ;  /* 0x000000686904723e */ /* 0x002fe400000010ff */
[----:B------:R-:W-:-:S02]  /*114a0*/  ISETP.NE.U32.AND P0, PT, RZ, c[0x0][0x508], PT ;  /* 0x00014200ff007a0c */ /* 0x000fc40003f05070 */
[----:B------:R-:W-:Y:S02]  /*114b0*/  ISETP.NE.U32.AND P2, PT, RZ, c[0x0][0x500], PT ;  /* 0x00014000ff007a0c */ /* 0x000fe40003f45070 */
[----:B------:R-:W-:Y:S02]  /*114c0*/  ISETP.NE.AND.EX P1, PT, RZ, c[0x0][0x50c], PT, P0 ;  /* 0x00014300ff007a0c */ /* 0x000fe40003f25300 */
[----:B------:R-:W-:Y:S01]  /*114d0*/  ISETP.NE.AND.EX P2, PT, RZ, c[0x0][0x504], PT, P2 ;  /* 0x00014100ff007a0c */ /* 0x000fe20003f45320 */
[----:B------:R1:W-:Y:S04]  /*114e0*/  STS [R226+0x80], R0 ;  /* 0x00008000e2007388 */ /* 0x0003e80000000800 */
[----:B------:R2:W-:Y:S04]  /*114f0*/  STS [R226+0x480], R2 ;  /* 0x00048002e2007388 */ /* 0x0005e80000000800 */
[----:B------:R3:W-:Y:S01]  /*11500*/  STS [R227], R3 ;  /* 0x00000003e3007388 */ /* 0x0007e20000000800 */
[----:B-1----:R-:W-:-:S02]  /*11510*/  F2FP.BF16.PACK_AB R0, R151, R150 ;  /* 0x000000969700723e */ /* 0x002fc400000010ff */
[----:B--2---:R-:W-:-:S03]  /*11520*/  F2FP.BF16.PACK_AB R2, R149, R148 ;  /* 0x000000949502723e */ /* 0x004fc600000010ff */
[----:B------:R1:W-:Y:S01]  /*11530*/  STS [R227+0x400], R0 ;  /* 0x00040000e3007388 */ /* 0x0003e20000000800 */
[----:B---3--:R-:W-:-:S03]  /*11540*/  F2FP.BF16.PACK_AB R3, R147, R146 ;  /* 0x000000929303723e */ /* 0x008fc600000010ff */
[----:B------:R2:W-:Y:S04]  /*11550*/  STS [R229+0x80], R2 ;  /* 0x00008002e5007388 */ /* 0x0005e80000000800 */
[----:B------:R3:W-:Y:S01]  /*11560*/  STS [R229+0x480], R3 ;  /* 0x00048003e5007388 */ /* 0x0007e20000000800 */
[----:B-1----:R-:W-:Y:S02]  /*11570*/  F2FP.BF16.PACK_AB R0, R25, R24 ;  /* 0x000000181900723e */ /* 0x002fe400000010ff */
[----:B--2---:R-:W-:-:S03]  /*11580*/  F2FP.BF16.PACK_AB R2, R27, R26 ;  /* 0x0000001a1b02723e */ /* 0x004fc600000010ff */
[----:B------:R1:W-:Y:S01]  /*11590*/  STS [R228], R0 ;  /* 0x00000000e4007388 */ /* 0x0003e20000000800 */
[----:B---3--:R-:W-:-:S03]  /*115a0*/  F2FP.BF16.PACK_AB R3, R29, R28 ;  /* 0x0000001c1d03723e */ /* 0x008fc600000010ff */
[----:B------:R2:W-:Y:S04]  /*115b0*/  STS [R228+0x400], R2 ;  /* 0x00040002e4007388 */ /* 0x0005e80000000800 */
[----:B------:R3:W-:Y:S01]  /*115c0*/  STS [R233+0x80], R3 ;  /* 0x00008003e9007388 */ /* 0x0007e20000000800 */
        /* <DEDUP_REMOVED lines=8> */
[----:B------:R1:W-:Y:S01]  /*11650*/  STS [R232+0x80], R0 ;  /* 0x00008000e8007388 */ /* 0x0003e20000000800 */
        /* <DEDUP_REMOVED lines=80> */
[----:B------:R3:W-:Y:S04]  /*11b60*/  STS [R229+0xc480], R4 ;  /* 0x00c48004e5007388 */ /* 0x0007e80000000800 */
[----:B------:R4:W-:Y:S01]  /*11b70*/  STS [R228+0xc000], R2 ;  /* 0x00c00002e4007388 */ /* 0x0009e20000000800 */
[----:B-1----:R-:W-:Y:S02]  /*11b80*/  F2FP.BF16.PACK_AB R0, R169, R168 ;  /* 0x000000a8a900723e */ /* 0x002fe400000010ff */
[----:B--2---:R-:W-:-:S03]  /*11b90*/  F2FP.BF16.PACK_AB R3, R153, R152 ;  /* 0x000000989903723e */ /* 0x004fc600000010ff */
[----:B------:R1:W-:Y:S01]  /*11ba0*/  STS [R228+0xc400], R0 ;  /* 0x00c40000e4007388 */ /* 0x0003e20000000800 */
[----:B---3--:R-:W-:-:S03]  /*11bb0*/  @P1 LEA R4, P0, R209, c[0x0][0x508], 0x2 ;  /* 0x00014200d1041a11 */ /* 0x008fc600078010ff */
[----:B------:R2:W-:Y:S01]  /*11bc0*/  STS [R233+0xc080], R3 ;  /* 0x00c08003e9007388 */ /* 0x0005e20000000800 */
[----:B----4-:R-:W-:Y:S02]  /*11bd0*/  F2FP.BF16.PACK_AB R2, R123, R122 ;  /* 0x0000007a7b02723e */ /* 0x010fe400000010ff */
[----:B------:R-:W-:-:S03]  /*11be0*/  @P1 LEA.HI.X R5, R209, c[0x0][0x50c], R224, 0x2, P0 ;  /* 0x00014300d1051a11 */ /* 0x000fc600000f14e0 */
[----:B------:R3:W-:Y:S01]  /*11bf0*/  STS [R233+0xc480], R2 ;  /* 0x00c48002e9007388 */ /* 0x0007e20000000800 */
[----:B-1----:R-:W-:Y:S02]  /*11c00*/  F2FP.BF16.PACK_AB R0, R125, R124 ;  /* 0x0000007c7d00723e */ /* 0x002fe400000010ff */
[----:B--2---:R-:W-:-:S03]  /*11c10*/  F2FP.BF16.PACK_AB R3, R119, R118 ;  /* 0x000000767703723e */ /* 0x004fc600000010ff */
[----:B------:R1:W-:Y:S04]  /*11c20*/  STS [R231+0xc000], R0 ;  /* 0x00c00000e7007388 */ /* 0x0003e80000000800 */
[----:B------:R2:W-:Y:S01]  /*11c30*/  STS [R231+0xc400], R3 ;  /* 0x00c40003e7007388 */ /* 0x0005e20000000800 */
[----:B---3--:R-:W-:-:S05]  /*11c40*/  F2FP.BF16.PACK_AB R2, R121, R120 ;  /* 0x000000787902723e */ /* 0x008fca00000010ff */
[----:B------:R3:W-:Y:S01]  /*11c50*/  STS [R232+0xc080], R2 ;  /* 0x00c08002e8007388 */ /* 0x0007e20000000800 */
[----:B-1----:R-:W-:Y:S02]  /*11c60*/  F2FP.BF16.PACK_AB R0, R107, R106 ;  /* 0x0000006a6b00723e */ /* 0x002fe400000010ff */
[----:B--2---:R-:W-:-:S03]  /*11c70*/  F2FP.BF16.PACK_AB R3, R113, R112 ;  /* 0x000000707103723e */ /* 0x004fc600000010ff */
[----:B------:R1:W-:Y:S04]  /*11c80*/  STS [R232+0xc480], R0 ;  /* 0x00c48000e8007388 */ /* 0x0003e80000000800 */
[----:B------:R2:W-:Y:S01]  /*11c90*/  STS [R230+0xc000], R3 ;  /* 0x00c00003e6007388 */ /* 0x0005e20000000800 */
[----:B---3--:R-:W-:Y:S01]  /*11ca0*/  IMAD.MOV.U32 R2, RZ, RZ, RZ ;  /* 0x000000ffff027224 */ /* 0x008fe200078e00ff */
[----:B-1----:R-:W-:-:S05]  /*11cb0*/  F2FP.BF16.PACK_AB R0, R99, R98 ;  /* 0x000000626300723e */ /* 0x002fca00000010ff */
[----:B------:R1:W-:Y:S04]  /*11cc0*/  STS [R230+0xc400], R0 ;  /* 0x00c40000e6007388 */ /* 0x0003e80000000800 */
[----:B------:R-:W-:Y:S06]  /*11cd0*/  BAR.SYNC.DEFER_BLOCKING 0x1, 0x100 ;  /* 0x0044000000007b1d */ /* 0x000fec0000010000 */
[----:B------:R1:W5:Y:S04]  /*11ce0*/  @P1 LDG.E R13, [R4.64] ;  /* 0x00000006040d1981 */ /* 0x000368000c1e1900 */
[----:B------:R1:W5:Y:S01]  /*11cf0*/  @P2 LDG.E R2, [R6.64] ;  /* 0x0000000606022981 */ /* 0x000362000c1e1900 */
[----:B------:R-:W-:-:S04]  /*11d00*/  ISETP.NE.AND P0, PT, R225, RZ, PT ;  /* 0x000000ffe100720c */ /* 0x000fc80003f05270 */
[----:B--2---:R-:W-:Y:S01]  /*11d10*/  SEL R3, R225, c[0x0][0x3d4], P0 ;  /* 0x0000f500e1037a07 */ /* 0x004fe20000000000 */
[----:B------:R-:W-:Y:S05]  /*11d20*/  @P1 BRA `(.L_x_235) ;  /* 0x0000004000001947 */ /* 0x000fea0003800000 */
[----:B------:R-:W-:Y:S05]  /*11d30*/  @!P2 BRA `(.L_x_235) ;  /* 0x000000300000a947 */ /* 0x000fea0003800000 */
[----:B-1----:R1:W2:Y:S04]  /*11d40*/  LDG.E R0, [R6.64] ;  /* 0x0000000606007981 */ /* 0x0022a8000c1e1900 */
[----:B-1----:R-:W2:Y:S02]  /*11d50*/  LDG.E R6, [R6.64+0x4] ;  /* 0x0000040606067981 */ /* 0x002ea4000c1e1900 */
[----:B--2--5:R-:W-:Y:S02]  /*11d60*/  IADD3 R13, -R0, R6, RZ ;  /* 0x00000006000d7210 */ /* 0x024fe40007ffe1ff */
.L_x_235:
[----:B-1----:R-:W2:Y:S01]  /*11d70*/  LDL R4, [R1+0x8] ;  /* 0x0000080001047983 */ /* 0x002ea20000100800 */
[----:B------:R-:W-:Y:S01]  /*11d80*/  IMAD.MOV.U32 R11, RZ, RZ, 0x368 ;  /* 0x00000368ff0b7424 */ /* 0x000fe200078e00ff */
[----:B------:R-:W-:Y:S01]  /*11d90*/  ISETP.GT.AND P2, PT, R3, 0x1, PT ;  /* 0x000000010300780c */ /* 0x000fe20003f44270 */
[----:B------:R-:W-:Y:S01]  /*11da0*/  IMAD.MOV.U32 R0, RZ, RZ, c[0x0][0x4e8] ;  /* 0x00013a00ff007624 */ /* 0x000fe200078e00ff */
[----:B------:R-:W3:Y:S01]  /*11db0*/  LDL R111, [R1+0x4] ;  /* 0x00000400016f7983 */ /* 0x000ee20000100800 */
[----:B------:R-:W-:-:S02]  /*11dc0*/  ISETP.NE.U32.AND P0, PT, RZ, c[0x0][0x500], PT ;  /* 0x00014000ff007a0c */ /* 0x000fc40003f05070 */
[----:B------:R-:W-:Y:S02]  /*11dd0*/  SEL R11, R11, 0x328, P2 ;  /* 0x000003280b0b7807 */ /* 0x000fe40001000000 */
[----:B------:R-:W-:Y:S02]  /*11de0*/  ISETP.NE.AND P3, PT, R0, 0x1, PT ;  /* 0x000000010000780c */ /* 0x000fe40003f65270 */
[----:B------:R-:W1:Y:S01]  /*11df0*/  LDC.64 R6, c[0x0][R11+0x170] ;  /* 0x00005c000b067b82 */ /* 0x000e620000000a00 */
[----:B------:R-:W-:-:S04]  /*11e00*/  ISETP.NE.AND.EX P0, PT, RZ, c[0x0][0x504], PT, P0 ;  /* 0x00014100ff007a0c */ /* 0x000fc80003f05300 */
[----:B------:R-:W-:-:S03]  /*11e10*/  SEL R0, R209, RZ, !P0 ;  /* 0x000000ffd1007207 */ /* 0x000fc60004000000 */
[----:B------:R-:W4:Y:S08]  /*11e20*/  LDC.64 R14, c[0x0][R11+0x168] ;  /* 0x00005a000b0e7b82 */ /* 0x000f300000000a00 */
[----:B------:R1:W2:Y:S08]  /*11e30*/  LDC.64 R16, c[0x0][R11+0x178] ;  /* 0x00005e000b107b82 */ /* 0x0002b00000000a00 */
[----:B------:R1:W2:Y:S01]  /*11e40*/  LDC.64 R18, c[0x0][R11+0x160] ;  /* 0x000058000b127b82 */ /* 0x0002a20000000a00 */
[----:B------:R-:W4:Y:S01]  /*11e50*/  S2R R114, SR_TID.X ;  /* 0x0000000000727919 */ /* 0x000f220000002100 */
[----:B-1----:R-:W-:-:S02]  /*11e60*/  IMAD R3, R7, R0, RZ ;  /* 0x0000000007037224 */ /* 0x002fc400078e02ff */
[----:B----4-:R-:W-:Y:S01]  /*11e70*/  IMAD R10, R15, R220, RZ ;  /* 0x000000dc0f0a7224 */ /* 0x010fe200078e02ff */
[----:B-----5:R-:W-:-:S04]  /*11e80*/  SHF.R.S32.HI R110, RZ, 0x1f, R114 ;  /* 0x0000001fff6e7819 */ /* 0x020fc80000011472 */
[----:B------:R-:W-:-:S04]  /*11e90*/  LEA.HI R110, R110, R114, RZ, 0x5 ;  /* 0x000000726e6e7211 */ /* 0x000fc800078f28ff */
[----:B------:R-:W-:Y:S01]  /*11ea0*/  LOP3.LUT R110, R110, 0xffffffe0, RZ, 0xc0, !PT ;  /* 0xffffffe06e6e7812 */ /* 0x000fe200078ec0ff */
[----:B------:R-:W-:-:S04]  /*11eb0*/  IMAD R13, R13, c[0x0][0x4e8], RZ ;  /* 0x00013a000d0d7a24 */ /* 0x000fc800078e02ff */
[----:B------:R-:W-:Y:S01]  /*11ec0*/  IMAD.IADD R110, R114, 0x1, -R110 ;  /* 0x00000001726e7824 */ /* 0x000fe200078e0a6e */
[----:B------:R-:W-:Y:S01]  /*11ed0*/  LOP3.LUT R222, R222, 0xfffffffd, RZ, 0xc0, !PT ;  /* 0xfffffffddede7812 */ /* 0x000fe200078ec0ff */
[----:B--2---:R-:W-:Y:S01]  /*11ee0*/  IMAD R8, R213, 0x80, R4 ;  /* 0x00000080d5087824 */ /* 0x004fe200078e0204 */
[----:B------:R-:W-:-:S03]  /*11ef0*/  SEL R4, R224, RZ, !P0 ;  /* 0x000000ffe0047207 */ /* 0x000fc60004000000 */
[----:B------:R-:W-:-:S04]  /*11f00*/  @P3 IMAD.HI.U32 R9, R8, c[0x0][0x4ec], RZ ;  /* 0x00013b0008093a27 */ /* 0x000fc800078e00ff */
[C---:B------:R-:W-:Y:S02]  /*11f10*/  IMAD R11, R6.reuse, R4, R3 ;  /* 0x00000004060b7224 */ /* 0x040fe400078e0203 */
[----:B------:R-:W-:-:S04]  /*11f20*/  IMAD.WIDE.U32 R4, R6, R0, RZ ;  /* 0x0000000006047225 */ /* 0x000fc800078e00ff */
[----:B------:R-:W-:-:S04]  /*11f30*/  IMAD.WIDE.U32 R6, R14, R220, RZ ;  /* 0x000000dc0e067225 */ /* 0x000fc800078e00ff */
[----:B------:R-:W-:Y:S01]  /*11f40*/  IMAD.MOV.U32 R3, RZ, RZ, R8 ;  /* 0x000000ffff037224 */ /* 0x000fe200078e0008 */
[----:B------:R-:W-:Y:S02]  /*11f50*/  @P3 SHF.R.U32.HI R3, RZ, c[0x0][0x4f0], R9 ;  /* 0x00013c00ff033a19 */ /* 0x000fe40000011609 */
[----:B------:R-:W-:Y:S01]  /*11f60*/  SEL R9, R235, RZ, P2 ;  /* 0x000000ffeb097207 */ /* 0x000fe20001000000 */
[----:B------:R-:W-:Y:S01]  /*11f70*/  IMAD.IADD R12, R5, 0x1, R11 ;  /* 0x00000001050c7824 */ /* 0x000fe200078e020b */
[----:B------:R-:W-:Y:S01]  /*11f80*/  IADD3 R14, P1, P0, R4, R6, R2 ;  /* 0x00000006040e7210 */ /* 0x000fe2000783e002 */
[----:B------:R-:W-:Y:S01]  /*11f90*/  IMAD.IADD R4, R7, 0x1, R10 ;  /* 0x0000000107047824 */ /* 0x000fe200078e020a */
[----:B------:R-:W-:Y:S01]  /*11fa0*/  SHF.R.S32.HI R10, RZ, 0x1f, R2 ;  /* 0x0000001fff0a7819 */ /* 0x000fe20000011402 */
[----:B------:R-:W-:Y:S02]  /*11fb0*/  IMAD R11, R17, R9, RZ ;  /* 0x00000009110b7224 */ /* 0x000fe400078e02ff */
[----:B------:R-:W-:-:S02]  /*11fc0*/  IMAD.MOV R5, RZ, RZ, -R3 ;  /* 0x000000ffff057224 */ /* 0x000fc400078e0a03 */
        /* <DEDUP_REMOVED lines=13> */
[----:B------:R-:W-:Y:S02]  /*120a0*/  IMAD.MOV.U32 R7, RZ, RZ, c[0x0][0x4ac] ;  /* 0x00012b00ff077624 */ /* 0x000fe400078e00ff */
[----:B------:R-:W-:Y:S01]  /*120b0*/  IMAD.IADD R5, R5, 0x1, R3 ;  /* 0x0000000105057824 */ /* 0x000fe200078e0203 */
[----:B------:R-:W-:Y:S02]  /*120c0*/  LEA R3, P0, R4, R6, 0x2 ;  /* 0x0000000604037211 */ /* 0x000fe400078010ff */
[----:B------:R-:W-:-:S04]  /*120d0*/  SEL R7, R7, c[0x0][0x454], P2 ;  /* 0x0001150007077a07 */ /* 0x000fc80001000000 */
[----:B------:R-:W-:Y:S01]  /*120e0*/  LEA.HI.X R5, R4, R7, R5, 0x2, P0 ;  /* 0x0000000704057211 */ /* 0x000fe200000f1405 */
[----:B------:R-:W-:Y:S04]  /*120f0*/  SHFL.IDX PT, R6, R3, RZ, 0x1c1f ;  /* 0x001c1fff03067589 */ /* 0x000fe800000e0000 */
[----:B------:R-:W1:Y:S01]  /*12100*/  SHFL.IDX PT, R7, R5, RZ, 0x1c1f ;  /* 0x001c1fff05077589 */ /* 0x000e6200000e0000 */
[----:B------:R-:W-:-:S03]  /*12110*/  LOP3.LUT P0, RZ, R110, 0x3, RZ, 0xc0, !PT ;  /* 0x000000036eff7812 */ /* 0x000fc6000780c0ff */
[----:B------:R3:W-:Y:S04]  /*12120*/  SHFL.IDX PT, R4, R3, 0x1, 0x1c1f ;  /* 0x003c1f0003047f89 */ /* 0x0007e800000e0000 */
[----:B------:R-:W2:Y:S01]  /*12130*/  SHFL.IDX PT, R5, R5, 0x1, 0x1c1f ;  /* 0x003c1f0005057f89 */ /* 0x000ea200000e0000 */
[----:B---3--:R-:W-:-:S05]  /*12140*/  IMAD R3, R213, 0x80, R111 ;  /* 0x00000080d5037824 */ /* 0x008fca00078e026f */
[C---:B------:R-:W-:Y:S02]  /*12150*/  ISETP.GE.OR P1, PT, R3.reuse, R13, P0 ;  /* 0x0000000d0300720c */ /* 0x040fe40000726670 */
[----:B------:R-:W-:-:S04]  /*12160*/  IADD3 R9, R3, 0x8, RZ ;  /* 0x0000000803097810 */ /* 0x000fc80007ffe0ff */
[----:B------:R-:W-:-:S07]  /*12170*/  ISETP.GE.OR P0, PT, R9, R13, P0 ;  /* 0x0000000d0900720c */ /* 0x000fce0000706670 */
[----:B-1----:R1:W-:Y:S01]  /*12180*/  @!P1 ST.E [R6.64], R136 ;  /* 0x0000008806009985 */ /* 0x0023e2000c101906 */
[----:B------:R-:W-:-:S05]  /*12190*/  ISETP.GE.AND P1, PT, R9, R13, PT ;  /* 0x0000000d0900720c */ /* 0x000fca0003f26270 */
[----:B--2---:R1:W-:Y:S01]  /*121a0*/  @!P0 ST.E [R4.64], R20 ;  /* 0x0000001404008985 */ /* 0x0043e2000c101906 */
[----:B------:R-:W-:-:S07]  /*121b0*/  ISETP.GE.AND P0, PT, R3, R13, PT ;  /* 0x0000000d0300720c */ /* 0x000fce0003f06270 */
[----:B------:R-:W-:Y:S01]  /*121c0*/  @P1 LOP3.LUT R222, R222, 0x2, RZ, 0xfc, !PT ;  /* 0x00000002dede1812 */ /* 0x000fe200078efcff */
[----:B------:R-:W-:Y:S05]  /*121d0*/  @P2 BRA `(.L_x_236) ;  /* 0x0000098000002947 */ /* 0x000fea0003800000 */
[----:B------:R-:W-:Y:S01]  /*121e0*/  IMAD R10, R10, c[0x0][0x3a0], RZ ;  /* 0x0000e8000a0a7a24 */ /* 0x000fe200078e02ff */
[-C--:B-1----:R-:W-:Y:S01]  /*121f0*/  LEA R6, R219, R193.reuse, 0x5 ;  /* 0x000000c1db067211 */ /* 0x082fe200078e28ff */
[C---:B------:R-:W-:Y:S01]  /*12200*/  IMAD.WIDE.U32 R4, R2.reuse, c[0x0][0x3a0], RZ ;  /* 0x0000e80002047a25 */ /* 0x040fe200078e00ff */
[----:B------:R-:W-:Y:S01]  /*12210*/  SHF.R.S32.HI R7, RZ, 0x1f, R0 ;  /* 0x0000001fff077819 */ /* 0x000fe20000011400 */
[----:B------:R1:W2:Y:S01]  /*12220*/  LDS.128 R36, [R185+0x80] ;  /* 0x00008000b9247984 */ /* 0x0002a20000000c00 */
[C---:B------:R-:W-:Y:S01]  /*12230*/  LEA R6, R213.reuse, R6, 0x7 ;  /* 0x00000006d5067211 */ /* 0x040fe200078e38ff */
[----:B------:R-:W-:Y:S01]  /*12240*/  IMAD R2, R2, c[0x0][0x3a4], R10 ;  /* 0x0000e90002027a24 */ /* 0x000fe200078e020a */
[----:B------:R-:W-:Y:S01]  /*12250*/  LEA R14, R213, R193, 0x7 ;  /* 0x000000c1d50e7211 */ /* 0x000fe200078e38ff */
[----:B------:R1:W3:Y:S03]  /*12260*/  LDS.128 R52, [R185+0x1080] ;  /* 0x00108000b9347984 */ /* 0x0002e60000000c00 */
[----:B------:R-:W-:Y:S01]  /*12270*/  IADD3 R3, R5, R2, RZ ;  /* 0x0000000205037210 */ /* 0x000fe20007ffe0ff */
[----:B------:R1:W4:Y:S01]  /*12280*/  LDS.128 R68, [R185+0x2080] ;  /* 0x00208000b9447984 */ /* 0x0003220000000c00 */
[----:B------:R-:W-:-:S03]  /*12290*/  MOV R2, R4 ;  /* 0x0000000400027202 */ /* 0x000fc60000000f00 */
[----:B------:R1:W1:Y:S02]  /*122a0*/  LDS.128 R84, [R185+0x3080] ;  /* 0x00308000b9547984 */ /* 0x0002640000000c00 */
[----:B------:R-:W-:Y:S01]  /*122b0*/  IMAD.WIDE.U32 R4, R220, c[0x0][0x3e8], R2 ;  /* 0x0000fa00dc047a25 */ /* 0x000fe200078e0002 */
[----:B------:R-:W-:Y:S01]  /*122c0*/  MOV R2, R6 ;  /* 0x0000000600027202 */ /* 0x000fe20000000f00 */
[----:B------:R1:W1:Y:S02]  /*122d0*/  LDS.128 R32, [R185+0x4080] ;  /* 0x00408000b9207984 */ /* 0x0002640000000c00 */
[----:B------:R-:W-:Y:S02]  /*122e0*/  IMAD R3, R7, c[0x0][0x3f0], RZ ;  /* 0x0000fc0007037a24 */ /* 0x000fe400078e02ff */
[----:B------:R-:W-:Y:S01]  /*122f0*/  @P3 IMAD.HI.U32 R7, R6, c[0x0][0x4ec], RZ ;  /* 0x00013b0006073a27 */ /* 0x000fe200078e00ff */
[----:B------:R1:W1:Y:S03]  /*12300*/  LDS.128 R48, [R185+0x5080] ;  /* 0x00508000b9307984 */ /* 0x0002660000000c00 */
[----:B------:R-:W-:Y:S01]  /*12310*/  IMAD R5, R220, c[0x0][0x3ec], R5 ;  /* 0x0000fb00dc057a24 */ /* 0x000fe200078e0205 */
[----:B------:R1:W1:Y:S01]  /*12320*/  LDS.128 R64, [R185+0x6080] ;  /* 0x00608000b9407984 */ /* 0x0002620000000c00 */
[----:B------:R-:W-:Y:S01]  /*12330*/  @P3 SHF.R.U32.HI R2, RZ, c[0x0][0x4f0], R7 ;  /* 0x00013c00ff023a19 */ /* 0x000fe20000011607 */
[----:B------:R-:W-:-:S02]  /*12340*/  IMAD R8, R0, c[0x0][0x3f4], R3 ;  /* 0x0000fd0000087a24 */ /* 0x000fc400078e0203 */
[----:B------:R1:W1:Y:S01]  /*12350*/  LDS.128 R80, [R185+0x7080] ;  /* 0x00708000b9507984 */ /* 0x0002620000000c00 */
[----:B------:R-:W-:Y:S01]  /*12360*/  IMAD.WIDE.U32 R4, R0, c[0x0][0x3f0], R4 ;  /* 0x0000fc0000047a25 */ /* 0x000fe200078e0004 */
[----:B------:R-:W-:Y:S02]  /*12370*/  SHF.R.S32.HI R3, RZ, 0x1f, R2 ;  /* 0x0000001fff037819 */ /* 0x000fe40000011402 */
[----:B------:R1:W1:Y:S01]  /*12380*/  LDS.128 R28, [R185+0x8080] ;  /* 0x00808000b91c7984 */ /* 0x0002620000000c00 */
[----:B------:R-:W-:Y:S02]  /*12390*/  IADD3 R0, -R2, RZ, RZ ;  /* 0x000000ff02007210 */ /* 0x000fe40007ffe1ff */
[----:B------:R-:W-:Y:S01]  /*123a0*/  IADD3 R5, R5, R8, RZ ;  /* 0x0000000805057210 */ /* 0x000fe20007ffe0ff */
[----:B------:R1:W1:Y:S01]  /*123b0*/  LDS.128 R44, [R185+0x9080] ;  /* 0x00908000b92c7984 */ /* 0x0002620000000c00 */
[----:B------:R-:W-:Y:S02]  /*123c0*/  IMAD R3, R3, c[0x0][0x3e0], RZ ;  /* 0x0000f80003037a24 */ /* 0x000fe400078e02ff */
[----:B------:R-:W-:Y:S01]  /*123d0*/  IMAD R0, R0, c[0x0][0x4e8], R6 ;  /* 0x00013a0000007a24 */ /* 0x000fe200078e0206 */
[----:B------:R1:W1:Y:S01]  /*123e0*/  LDS.128 R60, [R185+0xa080] ;  /* 0x00a08000b93c7984 */ /* 0x0002620000000c00 */
[----:B------:R-:W-:-:S02]  /*123f0*/  IMAD R6, R2, c[0x0][0x3e4], R3 ;  /* 0x0000f90002067a24 */ /* 0x000fc400078e0203 */
[----:B------:R-:W-:Y:S01]  /*12400*/  IMAD.WIDE.U32 R2, R2, c[0x0][0x3e0], R4 ;  /* 0x0000f80002027a25 */ /* 0x000fe200078e0004 */
[----:B------:R1:W1:Y:S01]  /*12410*/  LDS.128 R76, [R185+0xb080] ;  /* 0x00b08000b94c7984 */ /* 0x0002620000000c00 */
[----:B------:R-:W-:-:S03]  /*12420*/  SHF.R.S32.HI R4, RZ, 0x1f, R0 ;  /* 0x0000001fff047819 */ /* 0x000fc60000011400 */
[----:B------:R1:W1:Y:S01]  /*12430*/  LDS.128 R24, [R185+0xc080] ;  /* 0x00c08000b9187984 */ /* 0x0002620000000c00 */
[----:B------:R-:W-:Y:S01]  /*12440*/  IADD3 R3, R3, R6, RZ ;  /* 0x0000000603037210 */ /* 0x000fe20007ffe0ff */
[----:B------:R-:W-:Y:S02]  /*12450*/  IMAD R4, R4, c[0x0][0x3d8], RZ ;  /* 0x0000f60004047a24 */ /* 0x000fe400078e02ff */
[----:B------:R1:W1:Y:S02]  /*12460*/  LDS.128 R40, [R185+0xd080] ;  /* 0x00d08000b9287984 */ /* 0x0002640000000c00 */
[C---:B------:R-:W-:Y:S02]  /*12470*/  IMAD.WIDE.U32 R2, R0.reuse, c[0x0][0x3d8], R2 ;  /* 0x0000f60000027a25 */ /* 0x040fe400078e0002 */
[----:B------:R1:W1:Y:S02]  /*12480*/  LDS.128 R56, [R185+0xe080] ;  /* 0x00e08000b9387984 */ /* 0x0002640000000c00 */
[----:B------:R-:W-:Y:S01]  /*12490*/  IMAD R0, R0, c[0x0][0x3dc], R4 ;  /* 0x0000f70000007a24 */ /* 0x000fe200078e0204 */
[----:B------:R-:W-:Y:S01]  /*124a0*/  LEA R16, P0, R2, c[0x0][0x380], 0x1 ;  /* 0x0000e00002107a11 */ /* 0x000fe200078008ff */
[----:B------:R1:W1:Y:S03]  /*124b0*/  LDS.128 R72, [R185+0xf080] ;  /* 0x00f08000b9487984 */ /* 0x0002660000000c00 */
[----:B------:R-:W-:-:S04]  /*124c0*/  IADD3 R0, R3, R0, RZ ;  /* 0x0000000003007210 */ /* 0x000fc80007ffe0ff */
[----:B------:R-:W-:Y:S01]  /*124d0*/  LEA.HI.X R15, R2, c[0x0][0x384], R0, 0x1, P0 ;  /* 0x0000e100020f7a11 */ /* 0x000fe200000f0c00 */
[----:B------:R-:W-:Y:S05]  /*124e0*/  BRA.DIV ~URZ, `(.L_x_237) ;  /* 0x000041027f007947 */ /* 0x000fea000b800000 */
[----:B--234-:R2:W3:Y:S02]  /*124f0*/  SHFL.IDX PT, R12, R15, RZ, 0x181f ;  /* 0x00181fff0f0c7589 */ /* 0x01c4e400000e0000 */
.L_x_300:
[----:B------:R-:W-:Y:S05]  /*12500*/  BRA.DIV ~URZ, `(.L_x_238) ;  /* 0x000041527f007947 */ /* 0x000fea000b800000 */
[----:B------:R4:W2:Y:S02]  /*12510*/  SHFL.IDX PT, R0, R16, RZ, 0x181f ;  /* 0x00181fff10007589 */ /* 0x0008a400000e0000 */
.L_x_301:
[----:B------:R-:W-:Y:S01]  /*12520*/  ISETP.GE.AND P0, PT, R14, R13, PT ;  /* 0x0000000d0e00720c */ /* 0x000fe20003f06270 */
[----:B------:R-:W-:Y:S01]  /*12530*/  BSSY B0, `(.L_x_239) ;  /* 0x0000019000007945 */ /* 0x000fe20003800000 */
[----:B------:R-:W-:Y:S02]  /*12540*/  SHF.R.S32.HI R2, RZ, 0x1f, R134 ;  /* 0x0000001fff027819 */ /* 0x000fe40000011486 */
[----:B------:R-:W-:Y:S02]  /*12550*/  SHF.R.S32.HI R18, RZ, 0x1f, R191 ;  /* 0x0000001fff127819 */ /* 0x000fe400000114bf */
[----:B------:R-:W-:Y:S02]  /*12560*/  LEA.HI R2, R2, R134, RZ, 0x3 ;  /* 0x0000008602027211 */ /* 0x000fe400078f18ff */
[----:B------:R-:W-:Y:S02]  /*12570*/  SHF.R.S32.HI R20, RZ, 0x1f, R192 ;  /* 0x0000001fff147819 */ /* 0x000fe400000114c0 */
[----:B------:R-:W-:-:S02]  /*12580*/  LOP3.LUT R4, R2, 0xfffffff8, RZ, 0xc0, !PT ;  /* 0xfffffff802047812 */ /* 0x000fc400078ec0ff */
[----:B------:R-:W-:Y:S02]  /*12590*/  SHF.R.S32.HI R17, RZ, 0x1f, R132 ;  /* 0x0000001fff117819 */ /* 0x000fe40000011484 */
[----:B------:R-:W-:Y:S01]  /*125a0*/  SHF.R.S32.HI R19, RZ, 0x1f, R4 ;  /* 0x0000001fff137819 */ /* 0x000fe20000011404 */
[----:B------:R-:W-:Y:S05]  /*125b0*/  @P0 BRA `(.L_x_240) ;  /* 0x0000010000000947 */ /* 0x000fea0003800000 */
[----:B------:R-:W-:Y:S02]  /*125c0*/  ISETP.GE.AND P3, PT, R132, c[0x0][0x3c8], PT ;  /* 0x0000f20084007a0c */ /* 0x000fe40003f66270 */
[----:B------:R-:W-:Y:S02]  /*125d0*/  ISETP.GE.AND P2, PT, R134, c[0x0][0x3c8], PT ;  /* 0x0000f20086007a0c */ /* 0x000fe40003f46270 */
[----:B------:R-:W-:Y:S02]  /*125e0*/  ISETP.GE.AND P1, PT, R191, c[0x0][0x3c8], PT ;  /* 0x0000f200bf007a0c */ /* 0x000fe40003f26270 */
[----:B------:R-:W-:-:S07]  /*125f0*/  ISETP.GE.AND P0, PT, R192, c[0x0][0x3c8], PT ;  /* 0x0000f200c0007a0c */ /* 0x000fce0003f06270 */
[-C--:B--2---:R-:W-:Y:S02]  /*12600*/  @!P3 LEA R10, P4, R132, R0.reuse, 0x1 ;  /* 0x00000000840ab211 */ /* 0x084fe400078808ff */
[-C--:B------:R-:W-:Y:S02]  /*12610*/  @!P2 LEA R8, P6, R4, R0.reuse, 0x1 ;  /* 0x000000000408a211 */ /* 0x080fe400078c08ff */
[C---:B------:R-:W-:Y:S02]  /*12620*/  @!P1 LEA R6, P5, R191.reuse, R0, 0x1 ;  /* 0x00000000bf069211 */ /* 0x040fe400078a08ff */
[----:B---3--:R-:W-:Y:S02]  /*12630*/  @!P3 LEA.HI.X R11, R132, R12, R17, 0x1, P4 ;  /* 0x0000000c840bb211 */ /* 0x008fe400020f0c11 */
[----:B------:R-:W-:Y:S02]  /*12640*/  @!P0 LEA R2, P4, R192, R0, 0x1 ;  /* 0x00000000c0028211 */ /* 0x000fe400078808ff */
[-C--:B------:R-:W-:Y:S01]  /*12650*/  @!P2 LEA.HI.X R9, R4, R12.reuse, R19, 0x1, P6 ;  /* 0x0000000c0409a211 */ /* 0x080fe200030f0c13 */
[----:B------:R2:W-:Y:S01]  /*12660*/  @!P3 ST.E.128 [R10.64], R36 ;  /* 0x000000240a00b985 */ /* 0x0005e2000c101d06 */
[----:B------:R-:W-:-:S02]  /*12670*/  @!P1 LEA.HI.X R7, R191, R12, R18, 0x1, P5 ;  /* 0x0000000cbf079211 */ /* 0x000fc400028f0c12 */
[----:B------:R-:W-:Y:S01]  /*12680*/  @!P0 LEA.HI.X R3, R192, R12, R20, 0x1, P4 ;  /* 0x0000000cc0038211 */ /* 0x000fe200020f0c14 */
[----:B-1----:R2:W-:Y:S04]  /*12690*/  @!P2 ST.E.128 [R8.64], R32 ;  /* 0x000000200800a985 */ /* 0x0025e8000c101d06 */
[----:B------:R2:W-:Y:S04]  /*126a0*/  @!P1 ST.E.128 [R6.64], R28 ;  /* 0x0000001c06009985 */ /* 0x0005e8000c101d06 */
[----:B------:R2:W-:Y:S02]  /*126b0*/  @!P0 ST.E.128 [R2.64], R24 ;  /* 0x0000001802008985 */ /* 0x0005e4000c101d06 */
.L_x_240:
[----:B------:R-:W-:Y:S05]  /*126c0*/  BSYNC B0 ;  /* 0x0000000000007941 */ /* 0x000fea0003800000 */
.L_x_239:
[----:B------:R-:W-:Y:S05]  /*126d0*/  BRA.DIV ~URZ, `(.L_x_241) ;  /* 0x00003fe27f007947 */ /* 0x000fea000b800000 */
[----:B---3--:R3:W4:Y:S04]  /*126e0*/  SHFL.IDX PT, R12, R15, 0x1, 0x181f ;  /* 0x00381f000f0c7f89 */ /* 0x00872800000e0000 */
[----:B--2---:R3:W2:Y:S02]  /*126f0*/  SHFL.IDX PT, R0, R16, 0x1, 0x181f ;  /* 0x00381f0010007f89 */ /* 0x0046a400000e0000 */
.L_x_302:
[----:B------:R-:W-:Y:S01]  /*12700*/  IADD3 R2, R14, 0x20, RZ ;  /* 0x000000200e027810 */ /* 0x000fe20007ffe0ff */
[----:B------:R-:W-:Y:S03]  /*12710*/  BSSY B0, `(.L_x_242) ;  /* 0x0000013000007945 */ /* 0x000fe60003800000 */
[----:B------:R-:W-:-:S13]  /*12720*/  ISETP.GE.AND P0, PT, R2, R13, PT ;  /* 0x0000000d0200720c */ /* 0x000fda0003f06270 */
        /* <DEDUP_REMOVED lines=8> */
[----:B----4-:R-:W-:Y:S02]  /*127b0*/  @!P3 LEA.HI.X R11, R132, R12, R17, 0x1, P4 ;  /* 0x0000000c840bb211 */ /* 0x010fe400020f0c11 */
        /* <DEDUP_REMOVED lines=8> */
.L_x_243:
[----:B------:R-:W-:Y:S05]  /*12840*/  BSYNC B0 ;  /* 0x0000000000007941 */ /* 0x000fea0003800000 */
.L_x_242:
[----:B------:R-:W-:Y:S05]  /*12850*/  BRA.DIV ~URZ, `(.L_x_244) ;  /* 0x00003f227f007947 */ /* 0x000fea000b800000 */
[----:B----4-:R4:W3:Y:S02]  /*12860*/  SHFL.IDX PT, R12, R15, 0x2, 0x181f ;  /* 0x00581f000f0c7f89 */ /* 0x0108e400000e0000 */
.L_x_303:
[----:B------:R-:W-:Y:S05]  /*12870*/  BRA.DIV ~URZ, `(.L_x_245) ;  /* 0x00003f727f007947 */ /* 0x000fea000b800000 */
[----:B--2---:R2:W4:Y:S02]  /*12880*/  SHFL.IDX PT, R0, R16, 0x2, 0x181f ;  /* 0x00581f0010007f89 */ /* 0x00452400000e0000 */
.L_x_304:
        /* <DEDUP_REMOVED lines=8> */
[-C--:B----4-:R-:W-:Y:S02]  /*12910*/  @!P3 LEA R10, P4, R132, R0.reuse, 0x1 ;  /* 0x00000000840ab211 */ /* 0x090fe400078808ff */
        /* <DEDUP_REMOVED lines=11> */
.L_x_247:
[----:B------:R-:W-:Y:S05]  /*129d0*/  BSYNC B0 ;  /* 0x0000000000007941 */ /* 0x000fea0003800000 */
.L_x_246:
[----:B------:R-:W-:Y:S05]  /*129e0*/  BRA.DIV ~URZ, `(.L_x_248) ;  /* 0x00003e627f007947 */ /* 0x000fea000b800000 */
[----:B---3--:R3:W2:Y:S04]  /*129f0*/  SHFL.IDX PT, R10, R15, 0x3, 0x181f ;  /* 0x00781f000f0a7f89 */ /* 0x0086a800000e0000 */
[----:B----4-:R3:W4:Y:S02]  /*12a00*/  SHFL.IDX PT, R0, R16, 0x3, 0x181f ;  /* 0x00781f0010007f89 */ /* 0x01072400000e0000 */
.L_x_305:
[----:B------:R-:W-:-:S04]  /*12a10*/  IADD3 R2, R14, 0x60, RZ ;  /* 0x000000600e027810 */ /* 0x000fc80007ffe0ff */
[----:B------:R-:W-:-:S13]  /*12a20*/  ISETP.GE.AND P0, PT, R2, R13, PT ;  /* 0x0000000d0200720c */ /* 0x000fda0003f06270 */
[----:B------:R-:W-:Y:S05]  /*12a30*/  @P0 BRA `(.L_x_249) ;  /* 0x000027e000000947 */ /* 0x000fea0003800000 */
[----:B------:R-:W-:Y:S02]  /*12a40*/  ISETP.GE.AND P2, PT, R132, c[0x0][0x3c8], PT ;  /* 0x0000f20084007a0c */ /* 0x000fe40003f46270 */
[----:B------:R-:W-:Y:S02]  /*12a50*/  ISETP.GE.AND P1, PT, R134, c[0x0][0x3c8], PT ;  /* 0x0000f20086007a0c */ /* 0x000fe40003f26270 */
[----:B------:R-:W-:-:S09]  /*12a60*/  ISETP.GE.AND P0, PT, R191, c[0x0][0x3c8], PT ;  /* 0x0000f200bf007a0c */ /* 0x000fd20003f06270 */
[-C--:B----4-:R-:W-:Y:S02]  /*12a70*/  @!P2 LEA R8, P5, R132, R0.reuse, 0x1 ;  /* 0x000000008408a211 */ /* 0x090fe400078a08ff */
[-C--:B------:R-:W-:Y:S02]  /*12a80*/  @!P1 LEA R6, P4, R4, R0.reuse, 0x1 ;  /* 0x0000000004069211 */ /* 0x080fe400078808ff */
[C---:B------:R-:W-:Y:S02]  /*12a90*/  @!P0 LEA R2, P3, R191.reuse, R0, 0x1 ;  /* 0x00000000bf028211 */ /* 0x040fe400078608ff */
[-C--:B--2---:R-:W-:Y:S02]  /*12aa0*/  @!P2 LEA.HI.X R9, R132, R10.reuse, R17, 0x1, P5 ;  /* 0x0000000a8409a211 */ /* 0x084fe400028f0c11 */
[-C--:B------:R-:W-:Y:S02]  /*12ab0*/  @!P1 LEA.HI.X R7, R4, R10.reuse, R19, 0x1, P4 ;  /* 0x0000000a04079211 */ /* 0x080fe400020f0c13 */
[----:B------:R-:W-:Y:S01]  /*12ac0*/  @!P0 LEA.HI.X R3, R191, R10, R18, 0x1, P3 ;  /* 0x0000000abf038211 */ /* 0x000fe200018f0c12 */
[----:B-1----:R1:W-:Y:S04]  /*12ad0*/  @!P2 ST.E.128 [R8.64], R84 ;  /* 0x000000540800a985 */ /* 0x0023e8000c101d06 */
[----:B------:R1:W-:Y:S04]  /*12ae0*/  @!P1 ST.E.128 [R6.64], R80 ;  /* 0x0000005006009985 */ /* 0x0003e8000c101d06 */
[----:B------:R1:W-:Y:S01]  /*12af0*/  @!P0 ST.E.128 [R2.64], R76 ;  /* 0x0000004c02008985 */ /* 0x0003e2000c101d06 */
[----:B------:R-:W-:-:S13]  /*12b00*/  ISETP.GE.AND P0, PT, R192, c[0x0][0x3c8], PT ;  /* 0x0000f200c0007a0c */ /* 0x000fda0003f06270 */
[----:B------:R-:W-:Y:S05]  /*12b10*/  @P0 BRA `(.L_x_249) ;  /* 0x0000270000000947 */ /* 0x000fea0003800000 */
[----:B-1----:R-:W-:-:S04]  /*12b20*/  LEA R2, P0, R192, R0, 0x1 ;  /* 0x00000000c0027211 */ /* 0x002fc800078008ff */
[----:B------:R-:W-:-:S05]  /*12b30*/  LEA.HI.X R3, R192, R10, R20, 0x1, P0 ;  /* 0x0000000ac0037211 */ /* 0x000fca00000f0c14 */
[----:B------:R1:W-:Y:S01]  /*12b40*/  ST.E.128 [R2.64], R72 ;  /* 0x0000004802007985 */ /* 0x0003e2000c101d06 */
[----:B------:R-:W-:Y:S05]  /*12b50*/  BRA `(.L_x_249) ;  /* 0x000026c000007947 */ /* 0x000fea0003800000 */
.L_x_236:
[----:B------:R-:W-:Y:S02]  /*12b60*/  IMAD R10, R10, c[0x0][0x408], RZ ;  /* 0x000102000a0a7a24 */ /* 0x000fe400078e02ff */
[----:B-1----:R-:W-:-:S04]  /*12b70*/  IMAD.WIDE.U32 R4, R2, c[0x0][0x408], RZ ;  /* 0x0001020002047a25 */ /* 0x002fc800078e00ff */
[----:B------:R-:W-:-:S05]  /*12b80*/  IMAD R2, R2, c[0x0][0x40c], R10 ;  /* 0x0001030002027a24 */ /* 0x000fca00078e020a */
[----:B------:R-:W-:Y:S02]  /*12b90*/  IADD3 R3, R5, R2, RZ ;  /* 0x0000000205037210 */ /* 0x000fe40007ffe0ff */
[----:B------:R-:W-:Y:S02]  /*12ba0*/  MOV R2, R4 ;  /* 0x0000000400027202 */ /* 0x000fe40000000f00 */
[----:B------:R-:W-:-:S03]  /*12bb0*/  SHF.R.S32.HI R5, RZ, 0x1f, R0 ;  /* 0x0000001fff057819 */ /* 0x000fc60000011400 */
[----:B------:R-:W-:-:S04]  /*12bc0*/  IMAD.WIDE.U32 R2, R220, c[0x0][0x438], R2 ;  /* 0x00010e00dc027a25 */ /* 0x000fc800078e0002 */
[----:B------:R-:W-:Y:S02]  /*12bd0*/  IMAD R4, R5, c[0x0][0x440], RZ ;  /* 0x0001100005047a24 */ /* 0x000fe400078e02ff */
[----:B------:R-:W-:Y:S02]  /*12be0*/  IMAD R3, R220, c[0x0][0x43c], R3 ;  /* 0x00010f00dc037a24 */ /* 0x000fe400078e0203 */
[----:B------:R-:W-:-:S04]  /*12bf0*/  @P3 IMAD.HI.U32 R5, R8, c[0x0][0x4ec], RZ ;  /* 0x00013b0008053a27 */ /* 0x000fc800078e00ff */
[C---:B------:R-:W-:Y:S02]  /*12c00*/  IMAD R4, R0.reuse, c[0x0][0x444], R4 ;  /* 0x0001110000047a24 */ /* 0x040fe400078e0204 */
[----:B------:R-:W-:Y:S01]  /*12c10*/  IMAD.WIDE.U32 R2, R0, c[0x0][0x440], R2 ;  /* 0x0001100000027a25 */ /* 0x000fe200078e0002 */
[----:B------:R-:W-:Y:S02]  /*12c20*/  MOV R0, R8 ;  /* 0x0000000800007202 */ /* 0x000fe40000000f00 */
[----:B------:R-:W-:Y:S02]  /*12c30*/  @P3 SHF.R.U32.HI R0, RZ, c[0x0][0x4f0], R5 ;  /* 0x00013c00ff003a19 */ /* 0x000fe40000011605 */
[----:B------:R-:W-:Y:S02]  /*12c40*/  IADD3 R3, R3, R4, RZ ;  /* 0x0000000403037210 */ /* 0x000fe40007ffe0ff */
[----:B------:R-:W-:Y:S02]  /*12c50*/  SHF.R.S32.HI R5, RZ, 0x1f, R0 ;  /* 0x0000001fff057819 */ /* 0x000fe40000011400 */
[----:B------:R-:W-:Y:S01]  /*12c60*/  IADD3 R4, -R0, RZ, RZ ;  /* 0x000000ff00047210 */ /* 0x000fe20007ffe1ff */
[----:B------:R-:W-:-:S04]  /*12c70*/  IMAD.WIDE.U32 R2, R235, c[0x0][0x448], R2 ;  /* 0x00011200eb027a25 */ /* 0x000fc800078e0002 */
        /* <DEDUP_REMOVED lines=15> */
.L_x_306:
[----:B------:R-:W-:Y:S05]  /*12d70*/  BRA.DIV ~URZ, `(.L_x_251) ;  /* 0x00003c027f007947 */ /* 0x000fea000b800000 */
[----:B------:R3:W4:Y:S02]  /*12d80*/  SHFL.IDX PT, R0, R17, RZ, 0x1c1f ;  /* 0x001c1fff11007589 */ /* 0x00072400000e0000 */
.L_x_307:
[----:B------:R-:W-:Y:S01]  /*12d90*/  BSSY B0, `(.L_x_252) ;  /* 0x00000b6000007945 */ /* 0x000fe20003800000 */
[----:B------:R-:W-:Y:S05]  /*12da0*/  @P0 BRA `(.L_x_253) ;  /* 0x00000b4000000947 */ /* 0x000fea0003800000 */
[----:B------:R-:W-:Y:S02]  /*12db0*/  ISETP.GE.AND P2, PT, R194, c[0x0][0x3c8], PT ;  /* 0x0000f200c2007a0c */ /* 0x000fe40003f46270 */
[----:B------:R-:W-:Y:S02]  /*12dc0*/  ISETP.GE.AND P1, PT, R244, c[0x0][0x3c8], PT ;  /* 0x0000f200f4007a0c */ /* 0x000fe40003f26270 */
[----:B------:R-:W-:Y:S02]  /*12dd0*/  ISETP.GE.AND P0, PT, R243, c[0x0][0x3c8], PT ;  /* 0x0000f200f3007a0c */ /* 0x000fe40003f06270 */
[----:B------:R-:W-:Y:S02]  /*12de0*/  ISETP.GE.AND P6, PT, R242, c[0x0][0x3c8], PT ;  /* 0x0000f200f2007a0c */ /* 0x000fe40003fc6270 */
[----:B------:R-:W-:-:S02]  /*12df0*/  ISETP.GE.AND P5, PT, R241, c[0x0][0x3c8], PT ;  /* 0x0000f200f1007a0c */ /* 0x000fc40003fa6270 */
[----:B------:R-:W-:Y:S02]  /*12e00*/  SHF.R.S32.HI R8, RZ, 0x1f, R244 ;  /* 0x0000001fff087819 */ /* 0x000fe400000114f4 */
[----:B------:R-:W-:Y:S01]  /*12e10*/  SHF.R.S32.HI R5, RZ, 0x1f, R243 ;  /* 0x0000001fff057819 */ /* 0x000fe200000114f3 */
[----:B----4-:R-:W-:Y:S01]  /*12e20*/  @!P2 IMAD.MOV.U32 R2, RZ, RZ, R0 ;  /* 0x000000ffff02a224 */ /* 0x010fe200078e0000 */
[----:B------:R-:W-:Y:S01]  /*12e30*/  ISETP.GE.AND P4, PT, R240, c[0x0][0x3c8], PT ;  /* 0x0000f200f0007a0c */ /* 0x000fe20003f86270 */
[----:B--2---:R-:W-:Y:S01]  /*12e40*/  @!P2 IMAD.MOV.U32 R3, RZ, RZ, R4 ;  /* 0x000000ffff03a224 */ /* 0x004fe200078e0004 */
[----:B------:R-:W-:-:S03]  /*12e50*/  SHF.R.S32.HI R10, RZ, 0x1f, R242 ;  /* 0x0000001fff0a7819 */ /* 0x000fc600000114f2 */
[----:B------:R-:W-:Y:S01]  /*12e60*/  @!P2 IMAD.WIDE R6, R194, 0x4, R2 ;  /* 0x00000004c206a825 */ /* 0x000fe200078e0202 */
[----:B------:R-:W-:-:S04]  /*12e70*/  @!P1 LEA R2, P3, R244, R0, 0x2 ;  /* 0x00000000f4029211 */ /* 0x000fc800078610ff */
[----:B------:R2:W-:Y:S01]  /*12e80*/  @!P2 ST.E.64 [R6.64], R160 ;  /* 0x000000a00600a985 */ /* 0x0005e2000c101b06 */
[----:B------:R-:W-:Y:S02]  /*12e90*/  @!P1 LEA.HI.X R3, R244, R4, R8, 0x2, P3 ;  /* 0x00000004f4039211 */ /* 0x000fe400018f1408 */
[----:B------:R-:W-:-:S03]  /*12ea0*/  ISETP.GE.AND P3, PT, R239, c[0x0][0x3c8], PT ;  /* 0x0000f200ef007a0c */ /* 0x000fc60003f66270 */
[----:B------:R4:W-:Y:S01]  /*12eb0*/  @!P1 ST.E.64 [R2.64], R144 ;  /* 0x0000009002009985 */ /* 0x0009e2000c101b06 */
[----:B--2---:R-:W-:-:S04]  /*12ec0*/  @!P0 LEA R6, P2, R243, R0, 0x2 ;  /* 0x00000000f3068211 */ /* 0x004fc800078410ff */
[----:B------:R-:W-:Y:S02]  /*12ed0*/  @!P0 LEA.HI.X R7, R243, R4, R5, 0x2, P2 ;  /* 0x00000004f3078211 */ /* 0x000fe400010f1405 */
[-C--:B----4-:R-:W-:Y:S02]  /*12ee0*/  @!P6 LEA R2, P1, R242, R0.reuse, 0x2 ;  /* 0x00000000f202e211 */ /* 0x090fe400078210ff */
[----:B------:R-:W-:Y:S01]  /*12ef0*/  SHF.R.S32.HI R5, RZ, 0x1f, R241 ;  /* 0x0000001fff057819 */ /* 0x000fe200000114f1 */
[----:B------:R2:W-:Y:S01]  /*12f00*/  @!P0 ST.E.64 [R6.64], R148 ;  /* 0x0000009406008985 */ /* 0x0005e2000c101b06 */
[----:B------:R-:W-:Y:S02]  /*12f10*/  @!P5 LEA R8, P0, R241, R0, 0x2 ;  /* 0x00000000f108d211 */ /* 0x000fe400078010ff */
[----:B------:R-:W-:Y:S02]  /*12f20*/  ISETP.GE.AND P2, PT, R238, c[0x0][0x3c8], PT ;  /* 0x0000f200ee007a0c */ /* 0x000fe40003f46270 */
[----:B------:R-:W-:-:S02]  /*12f30*/  @!P6 LEA.HI.X R3, R242, R4, R10, 0x2, P1 ;  /* 0x00000004f203e211 */ /* 0x000fc400008f140a */
[----:B------:R-:W-:Y:S02]  /*12f40*/  @!P5 LEA.HI.X R9, R241, R4, R5, 0x2, P0 ;  /* 0x00000004f109d211 */ /* 0x000fe400000f1405 */
[----:B------:R-:W-:Y:S01]  /*12f50*/  SHF.R.S32.HI R10, RZ, 0x1f, R240 ;  /* 0x0000001fff0a7819 */ /* 0x000fe200000114f0 */
[----:B------:R4:W-:Y:S01]  /*12f60*/  @!P6 ST.E.64 [R2.64], R24 ;  /* 0x000000180200e985 */ /* 0x0009e2000c101b06 */
[----:B------:R-:W-:Y:S02]  /*12f70*/  SHF.R.S32.HI R5, RZ, 0x1f, R239 ;  /* 0x0000001fff057819 */ /* 0x000fe400000114ef */
[----:B------:R-:W-:Y:S01]  /*12f80*/  ISETP.GE.AND P1, PT, R237, c[0x0][0x3c8], PT ;  /* 0x0000f200ed007a0c */ /* 0x000fe20003f26270 */
[----:B------:R5:W-:Y:S01]  /*12f90*/  @!P5 ST.E.64 [R8.64], R28 ;  /* 0x0000001c0800d985 */ /* 0x000be2000c101b06 */
[----:B------:R-:W-:Y:S02]  /*12fa0*/  ISETP.GE.AND P6, PT, R234, c[0x0][0x3c8], PT ;  /* 0x0000f200ea007a0c */ /* 0x000fe40003fc6270 */
[----:B--2---:R-:W-:-:S04]  /*12fb0*/  @!P4 LEA R6, P0, R240, R0, 0x2 ;  /* 0x00000000f006c211 */ /* 0x004fc800078010ff */
[----:B------:R-:W-:Y:S02]  /*12fc0*/  @!P4 LEA.HI.X R7, R240, R4, R10, 0x2, P0 ;  /* 0x00000004f007c211 */ /* 0x000fe400000f140a */
[----:B------:R-:W-:-:S03]  /*12fd0*/  ISETP.GE.AND P0, PT, R236, c[0x0][0x3c8], PT ;  /* 0x0000f200ec007a0c */ /* 0x000fc60003f06270 */
[----:B------:R2:W-:Y:S01]  /*12fe0*/  @!P4 ST.E.64 [R6.64], R32 ;  /* 0x000000200600c985 */ /* 0x0005e2000c101b06 */
[CC--:B----4-:R-:W-:Y:S02]  /*12ff0*/  @!P3 LEA R2, P5, R239.reuse, R0.reuse, 0x2 ;  /* 0x00000000ef02b211 */ /* 0x0d0fe400078a10ff */
[----:B------:R-:W-:Y:S02]  /*13000*/  @!P2 LEA R10, P4, R238, R0, 0x2 ;  /* 0x00000000ee0aa211 */ /* 0x000fe400078810ff */
[----:B------:R-:W-:Y:S02]  /*13010*/  @!P3 LEA.HI.X R3, R239, R4, R5, 0x2, P5 ;  /* 0x00000004ef03b211 */ /* 0x000fe400028f1405 */
[----:B------:R-:W-:-:S03]  /*13020*/  SHF.R.S32.HI R5, RZ, 0x1f, R238 ;  /* 0x0000001fff057819 */ /* 0x000fc600000114ee */
[----:B------:R4:W-:Y:S01]  /*13030*/  @!P3 ST.E.64 [R2.64], R36 ;  /* 0x000000240200b985 */ /* 0x0009e2000c101b06 */
[----:B------:R-:W-:Y:S02]  /*13040*/  @!P2 LEA.HI.X R11, R238, R4, R5, 0x2, P4 ;  /* 0x00000004ee0ba211 */ /* 0x000fe400020f1405 */
[----:B-----5:R-:W-:Y:S02]  /*13050*/  @!P0 LEA R8, P4, R236, R0, 0x2 ;  /* 0x00000000ec088211 */ /* 0x020fe400078810ff */
[----:B------:R-:W-:Y:S01]  /*13060*/  IADD3 R5, R194, 0x70, RZ ;  /* 0x00000070c2057810 */ /* 0x000fe20007ffe0ff */
[----:B------:R5:W-:Y:S01]  /*13070*/  @!P2 ST.E.64 [R10.64], R162 ;  /* 0x000000a20a00a985 */ /* 0x000be2000c101b06 */
[----:B------:R-:W-:Y:S02]  /*13080*/  @!P0 LEA.HI.X R9, R236, R4, R251, 0x2, P4 ;  /* 0x00000004ec098211 */ /* 0x000fe400020f14fb */
[----:B------:R-:W-:Y:S02]  /*13090*/  ISETP.GE.AND P4, PT, R5, c[0x0][0x3c8], PT ;  /* 0x0000f20005007a0c */ /* 0x000fe40003f86270 */
[----:B--2---:R-:W-:-:S04]  /*130a0*/  @!P1 LEA R6, P3, R237, R0, 0x2 ;  /* 0x00000000ed069211 */ /* 0x004fc800078610ff */
[----:B------:R-:W-:-:S05]  /*130b0*/  @!P1 LEA.HI.X R7, R237, R4, R252, 0x2, P3 ;  /* 0x00000004ed079211 */ /* 0x000fca00018f14fc */
[----:B------:R2:W-:Y:S01]  /*130c0*/  @!P1 ST.E.64 [R6.64], R44 ;  /* 0x0000002c06009985 */ /* 0x0005e2000c101b06 */
[C---:B----4-:R-:W-:Y:S02]  /*130d0*/  IADD3 R3, R194.reuse, 0x58, RZ ;  /* 0x00000058c2037810 */ /* 0x050fe40007ffe0ff */
[----:B------:R-:W-:Y:S01]  /*130e0*/  IADD3 R2, R194, 0x60, RZ ;  /* 0x00000060c2027810 */ /* 0x000fe20007ffe0ff */
[----:B------:R4:W-:Y:S01]  /*130f0*/  @!P0 ST.E.64 [R8.64], R40 ;  /* 0x0000002808008985 */ /* 0x0009e2000c101b06 */
[----:B------:R-:W-:Y:S02]  /*13100*/  ISETP.GE.AND P2, PT, R3, c[0x0][0x3c8], PT ;  /* 0x0000f20003007a0c */ /* 0x000fe40003f46270 */
[----:B------:R-:W-:Y:S02]  /*13110*/  ISETP.GE.AND P5, PT, R2, c[0x0][0x3c8], PT ;  /* 0x0000f20002007a0c */ /* 0x000fe40003fa6270 */
[----:B-----5:R-:W-:Y:S02]  /*13120*/  @!P6 LEA R10, P0, R234, R0, 0x2 ;  /* 0x00000000ea0ae211 */ /* 0x020fe400078010ff */
[----:B------:R-:W-:-:S02]  /*13130*/  SHF.R.S32.HI R13, RZ, 0x1f, R2 ;  /* 0x0000001fff0d7819 */ /* 0x000fc40000011402 */
[----:B--2---:R-:W-:Y:S02]  /*13140*/  IADD3 R6, R194, 0x68, RZ ;  /* 0x00000068c2067810 */ /* 0x004fe40007ffe0ff */
[----:B------:R-:W-:Y:S02]  /*13150*/  SHF.R.S32.HI R7, RZ, 0x1f, R234 ;  /* 0x0000001fff077819 */ /* 0x000fe400000114ea */
[----:B------:R-:W-:Y:S02]  /*13160*/  ISETP.GE.AND P3, PT, R6, c[0x0][0x3c8], PT ;  /* 0x0000f20006007a0c */ /* 0x000fe40003f66270 */
[----:B----4-:R-:W-:Y:S02]  /*13170*/  SHF.R.S32.HI R9, RZ, 0x1f, R3 ;  /* 0x0000001fff097819 */ /* 0x010fe40000011403 */
[----:B------:R-:W-:Y:S02]  /*13180*/  @!P2 LEA R8, P1, R3, R0, 0x2 ;  /* 0x000000000308a211 */ /* 0x000fe400078210ff */
[----:B------:R-:W-:-:S02]  /*13190*/  @!P6 LEA.HI.X R11, R234, R4, R7, 0x2, P0 ;  /* 0x00000004ea0be211 */ /* 0x000fc400000f1407 */
[----:B------:R-:W-:Y:S02]  /*131a0*/  @!P2 LEA.HI.X R9, R3, R4, R9, 0x2, P1 ;  /* 0x000000040309a211 */ /* 0x000fe400008f1409 */
[----:B------:R-:W-:Y:S01]  /*131b0*/  IADD3 R3, R194, 0x78, RZ ;  /* 0x00000078c2037810 */ /* 0x000fe20007ffe0ff */
[----:B------:R2:W-:Y:S01]  /*131c0*/  @!P6 ST.E.64 [R10.64], R52 ;  /* 0x000000340a00e985 */ /* 0x0005e2000c101b06 */
[C---:B------:R-:W-:Y:S02]  /*131d0*/  @!P5 LEA R12, P0, R2.reuse, R0, 0x2 ;  /* 0x00000000020cd211 */ /* 0x040fe400078010ff */
[----:B------:R-:W-:Y:S01]  /*131e0*/  SHF.R.S32.HI R7, RZ, 0x1f, R5 ;  /* 0x0000001fff077819 */ /* 0x000fe20000011405 */
[----:B------:R4:W-:Y:S01]  /*131f0*/  @!P2 ST.E.64 [R8.64], R48 ;  /* 0x000000300800a985 */ /* 0x0009e2000c101b06 */
[----:B------:R-:W-:Y:S02]  /*13200*/  ISETP.GE.AND P2, PT, R3, c[0x0][0x3c8], PT ;  /* 0x0000f20003007a0c */ /* 0x000fe40003f46270 */
[----:B------:R-:W-:-:S02]  /*13210*/  @!P5 LEA.HI.X R13, R2, R4, R13, 0x2, P0 ;  /* 0x00000004020dd211 */ /* 0x000fc400000f140d */
[----:B------:R-:W-:-:S03]  /*13220*/  IADD3 R2, R194, 0x80, RZ ;  /* 0x00000080c2027810 */ /* 0x000fc60007ffe0ff */
[----:B------:R5:W-:Y:S01]  /*13230*/  @!P5 ST.E.64 [R12.64], R60 ;  /* 0x0000003c0c00d985 */ /* 0x000be2000c101b06 */
[----:B------:R-:W-:Y:S02]  /*13240*/  ISETP.GE.AND P5, PT, R2, c[0x0][0x3c8], PT ;  /* 0x0000f20002007a0c */ /* 0x000fe40003fa6270 */
[CC--:B--2---:R-:W-:Y:S02]  /*13250*/  @!P4 LEA R10, P0, R5.reuse, R0.reuse, 0x2 ;  /* 0x00000000050ac211 */ /* 0x0c4fe400078010ff */
[----:B----4-:R-:W-:Y:S02]  /*13260*/  SHF.R.S32.HI R9, RZ, 0x1f, R6 ;  /* 0x0000001fff097819 */ /* 0x010fe40000011406 */
[C---:B------:R-:W-:Y:S02]  /*13270*/  @!P3 LEA R8, P1, R6.reuse, R0, 0x2 ;  /* 0x000000000608b211 */ /* 0x040fe400078210ff */
[-C--:B------:R-:W-:Y:S02]  /*13280*/  @!P4 LEA.HI.X R11, R5, R4.reuse, R7, 0x2, P0 ;  /* 0x00000004050bc211 */ /* 0x080fe400000f1407 */
[----:B------:R-:W-:-:S02]  /*13290*/  @!P3 LEA.HI.X R9, R6, R4, R9, 0x2, P1 ;  /* 0x000000040609b211 */ /* 0x000fc400008f1409 */
[C---:B------:R-:W-:Y:S02]  /*132a0*/  IADD3 R6, R194.reuse, 0x88, RZ ;  /* 0x00000088c2067810 */ /* 0x040fe40007ffe0ff */
[----:B------:R-:W-:Y:S01]  /*132b0*/  IADD3 R5, R194, 0x90, RZ ;  /* 0x00000090c2057810 */ /* 0x000fe20007ffe0ff */
[----:B------:R2:W-:Y:S01]  /*132c0*/  @!P3 ST.E.64 [R8.64], R56 ;  /* 0x000000380800b985 */ /* 0x0005e2000c101b06 */
[----:B------:R-:W-:Y:S02]  /*132d0*/  ISETP.GE.AND P3, PT, R6, c[0x0][0x3c8], PT ;  /* 0x0000f20006007a0c */ /* 0x000fe40003f66270 */
[----:B------:R-:W-:Y:S01]  /*132e0*/  ISETP.GE.AND P6, PT, R5, c[0x0][0x3c8], PT ;  /* 0x0000f20005007a0c */ /* 0x000fe20003fc6270 */
[----:B------:R4:W-:Y:S01]  /*132f0*/  @!P4 ST.E.64 [R10.64], R68 ;  /* 0x000000440a00c985 */ /* 0x0009e2000c101b06 */
[----:B------:R-:W-:Y:S02]  /*13300*/  SHF.R.S32.HI R7, RZ, 0x1f, R2 ;  /* 0x0000001fff077819 */ /* 0x000fe40000011402 */
[----:B-----5:R-:W-:-:S02]  /*13310*/  @!P5 LEA R12, P0, R2, R0, 0x2 ;  /* 0x00000000020cd211 */ /* 0x020fc400078010ff */
[C---:B------:R-:W-:Y:S02]  /*13320*/  ISETP.GE.AND P4, PT, R2.reuse, c[0x0][0x3c8], PT ;  /* 0x0000f20002007a0c */ /* 0x040fe40003f86270 */
[----:B------:R-:W-:Y:S02]  /*13330*/  @!P5 LEA.HI.X R13, R2, R4, R7, 0x2, P0 ;  /* 0x00000004020dd211 */ /* 0x000fe400000f1407 */
[C---:B------:R-:W-:Y:S02]  /*13340*/  IADD3 R7, R194.reuse, 0xa0, RZ ;  /* 0x000000a0c2077810 */ /* 0x040fe40007ffe0ff */
[----:B------:R-:W-:Y:S02]  /*13350*/  IADD3 R2, R194, 0xb0, RZ ;  /* 0x000000b0c2027810 */ /* 0x000fe40007ffe0ff */
[----:B------:R-:W-:Y:S02]  /*13360*/  ISETP.GE.AND P5, PT, R7, c[0x0][0x3c8], PT ;  /* 0x0000f20007007a0c */ /* 0x000fe40003fa6270 */
[----:B------:R-:W-:-:S02]  /*13370*/  @!P6 LEA R14, P0, R5, R0, 0x2 ;  /* 0x00000000050ee211 */ /* 0x000fc400078010ff */
[----:B--2---:R-:W-:Y:S02]  /*13380*/  SHF.R.S32.HI R9, RZ, 0x1f, R3 ;  /* 0x0000001fff097819 */ /* 0x004fe40000011403 */
[----:B------:R-:W-:-:S04]  /*13390*/  @!P2 LEA R8, P1, R3, R0, 0x2 ;  /* 0x000000000308a211 */ /* 0x000fc800078210ff */
[----:B------:R-:W-:Y:S02]  /*133a0*/  @!P2 LEA.HI.X R9, R3, R4, R9, 0x2, P1 ;  /* 0x000000040309a211 */ /* 0x000fe400008f1409 */
[----:B----4-:R-:W-:Y:S02]  /*133b0*/  @!P3 LEA R10, P1, R6, R0, 0x2 ;  /* 0x00000000060ab211 */ /* 0x010fe400078210ff */
[----:B------:R-:W-:Y:S01]  /*133c0*/  SHF.R.S32.HI R3, RZ, 0x1f, R5 ;  /* 0x0000001fff037819 */ /* 0x000fe20000011405 */
[----:B------:R2:W-:Y:S03]  /*133d0*/  @!P2 ST.E.64 [R8.64], R64 ;  /* 0x000000400800a985 */ /* 0x0005e6000c101b06 */
[----:B------:R-:W-:Y:S01]  /*133e0*/  @!P6 LEA.HI.X R15, R5, R4, R3, 0x2, P0 ;  /* 0x00000004050fe211 */ /* 0x000fe200000f1403 */
[----:B------:R4:W-:Y:S01]  /*133f0*/  @!P4 ST.E.64 [R12.64], R76 ;  /* 0x0000004c0c00c985 */ /* 0x0009e2000c101b06 */
[----:B------:R-:W-:-:S02]  /*13400*/  IADD3 R3, R194, 0xa8, RZ ;  /* 0x000000a8c2037810 */ /* 0x000fc40007ffe0ff */
[----:B------:R-:W-:Y:S02]  /*13410*/  SHF.R.S32.HI R5, RZ, 0x1f, R7 ;  /* 0x0000001fff057819 */ /* 0x000fe40000011407 */
[----:B--2---:R-:W-:Y:S02]  /*13420*/  IADD3 R8, R194, 0x98, RZ ;  /* 0x00000098c2087810 */ /* 0x004fe40007ffe0ff */
[----:B------:R-:W-:Y:S02]  /*13430*/  SHF.R.S32.HI R9, RZ, 0x1f, R6 ;  /* 0x0000001fff097819 */ /* 0x000fe40000011406 */
[----:B------:R-:W-:Y:S02]  /*13440*/  ISETP.GE.AND P2, PT, R8, c[0x0][0x3c8], PT ;  /* 0x0000f20008007a0c */ /* 0x000fe40003f46270 */
[----:B------:R-:W-:Y:S02]  /*13450*/  @!P3 LEA.HI.X R11, R6, R4, R9, 0x2, P1 ;  /* 0x00000004060bb211 */ /* 0x000fe400008f1409 */
[----:B------:R-:W-:-:S02]  /*13460*/  SHF.R.S32.HI R6, RZ, 0x1f, R8 ;  /* 0x0000001fff067819 */ /* 0x000fc40000011408 */
[----:B----4-:R-:W-:Y:S01]  /*13470*/  @!P5 LEA R12, P0, R7, R0, 0x2 ;  /* 0x00000000070cd211 */ /* 0x010fe200078010ff */
[----:B------:R2:W-:Y:S01]  /*13480*/  @!P3 ST.E.64 [R10.64], R72 ;  /* 0x000000480a00b985 */ /* 0x0005e2000c101b06 */
[----:B------:R-:W-:Y:S02]  /*13490*/  ISETP.GE.AND P3, PT, R3, c[0x0][0x3c8], PT ;  /* 0x0000f20003007a0c */ /* 0x000fe40003f66270 */
[----:B------:R-:W-:Y:S01]  /*134a0*/  @!P5 LEA.HI.X R13, R7, R4, R5, 0x2, P0 ;  /* 0x00000004070dd211 */ /* 0x000fe200000f1405 */
[----:B------:R-:W-:Y:S01]  /*134b0*/  @!P6 ST.E.64 [R14.64], R84 ;  /* 0x000000540e00e985 */ /* 0x000fe2000c101b06 */
[----:B------:R-:W-:Y:S02]  /*134c0*/  ISETP.GE.AND P6, PT, R2, c[0x0][0x3c8], PT ;  /* 0x0000f20002007a0c */ /* 0x000fe40003fc6270 */
[----:B------:R-:W-:Y:S02]  /*134d0*/  IADD3 R5, R194, 0xc0, RZ ;  /* 0x000000c0c2057810 */ /* 0x000fe40007ffe0ff */
[----:B------:R-:W-:-:S02]  /*134e0*/  SHF.R.S32.HI R7, RZ, 0x1f, R3 ;  /* 0x0000001fff077819 */ /* 0x000fc40000011403 */
[----:B------:R-:W-:Y:S02]  /*134f0*/  ISETP.GE.AND P4, PT, R5, c[0x0][0x3c8], PT ;  /* 0x0000f20005007a0c */ /* 0x000fe40003f86270 */
[----:B--2---:R-:W-:-:S04]  /*13500*/  @!P2 LEA R10, P1, R8, R0, 0x2 ;  /* 0x00000000080aa211 */ /* 0x004fc800078210ff */
[----:B------:R-:W-:Y:S02]  /*13510*/  @!P2 LEA.HI.X R11, R8, R4, R6, 0x2, P1 ;  /* 0x00000004080ba211 */ /* 0x000fe400008f1406 */
[----:B------:R-:W-:Y:S02]  /*13520*/  IADD3 R6, R194, 0xb8, RZ ;  /* 0x000000b8c2067810 */ /* 0x000fe40007ffe0ff */
[C---:B------:R-:W-:Y:S01]  /*13530*/  @!P3 LEA R8, P1, R3.reuse, R0, 0x2 ;  /* 0x000000000308b211 */ /* 0x040fe200078210ff */
[----:B------:R2:W-:Y:S01]  /*13540*/  @!P2 ST.E.64 [R10.64], R80 ;  /* 0x000000500a00a985 */ /* 0x0005e2000c101b06 */
[----:B------:R-:W-:Y:S02]  /*13550*/  ISETP.GE.AND P2, PT, R6, c[0x0][0x3c8], PT ;  /* 0x0000f20006007a0c */ /* 0x000fe40003f46270 */
[----:B------:R-:W-:Y:S01]  /*13560*/  @!P3 LEA.HI.X R9, R3, R4, R7, 0x2, P1 ;  /* 0x000000040309b211 */ /* 0x000fe200008f1407 */
[----:B------:R-:W-:Y:S01]  /*13570*/  @!P5 ST.E.64 [R12.64], R92 ;  /* 0x0000005c0c00d985 */ /* 0x000fe2000c101b06 */
[----:B------:R-:W-:-:S02]  /*13580*/  IADD3 R3, R194, 0xc8, RZ ;  /* 0x000000c8c2037810 */ /* 0x000fc40007ffe0ff */
[----:B------:R-:W-:Y:S01]  /*13590*/  SHF.R.S32.HI R7, RZ, 0x1f, R5 ;  /* 0x0000001fff077819 */ /* 0x000fe20000011405 */
[----:B------:R4:W-:Y:S01]  /*135a0*/  @!P3 ST.E.64 [R8.64], R88 ;  /* 0x000000580800b985 */ /* 0x0009e2000c101b06 */
[----:B------:R-:W-:Y:S02]  /*135b0*/  ISETP.GE.AND P1, PT, R3, c[0x0][0x3c8], PT ;  /* 0x0000f20003007a0c */ /* 0x000fe40003f26270 */
[----:B--2---:R-:W-:Y:S02]  /*135c0*/  SHF.R.S32.HI R11, RZ, 0x1f, R2 ;  /* 0x0000001fff0b7819 */ /* 0x004fe40000011402 */
[----:B------:R-:W-:-:S04]  /*135d0*/  @!P6 LEA R10, P0, R2, R0, 0x2 ;  /* 0x00000000020ae211 */ /* 0x000fc800078010ff */
[----:B------:R-:W-:Y:S02]  /*135e0*/  @!P6 LEA.HI.X R11, R2, R4, R11, 0x2, P0 ;  /* 0x00000004020be211 */ /* 0x000fe400000f140b */
[----:B------:R-:W-:Y:S02]  /*135f0*/  IADD3 R2, R194, 0xd0, RZ ;  /* 0x000000d0c2027810 */ /* 0x000fe40007ffe0ff */
[----:B----4-:R-:W-:Y:S01]  /*13600*/  SHF.R.S32.HI R9, RZ, 0x1f, R6 ;  /* 0x0000001fff097819 */ /* 0x010fe20000011406 */
[----:B------:R2:W-:Y:S01]  /*13610*/  @!P6 ST.E.64 [R10.64], R100 ;  /* 0x000000640a00e985 */ /* 0x0005e2000c101b06 */
[-C--:B------:R-:W-:Y:S02]  /*13620*/  @!P2 LEA R8, P3, R6, R0.reuse, 0x2 ;  /* 0x000000000608a211 */ /* 0x080fe400078610ff */
[----:B------:R-:W-:Y:S02]  /*13630*/  @!P4 LEA R12, P0, R5, R0, 0x2 ;  /* 0x00000000050cc211 */ /* 0x000fe400078010ff */
[----:B------:R-:W-:-:S02]  /*13640*/  ISETP.GE.AND P5, PT, R2, c[0x0][0x3c8], PT ;  /* 0x0000f20002007a0c */ /* 0x000fc40003fa6270 */
[-C--:B------:R-:W-:Y:S02]  /*13650*/  @!P2 LEA.HI.X R9, R6, R4.reuse, R9, 0x2, P3 ;  /* 0x000000040609a211 */ /* 0x080fe400018f1409 */
[----:B------:R-:W-:Y:S02]  /*13660*/  @!P4 LEA.HI.X R13, R5, R4, R7, 0x2, P0 ;  /* 0x00000004050dc211 */ /* 0x000fe400000f1407 */
[C---:B------:R-:W-:Y:S01]  /*13670*/  IADD3 R6, R194.reuse, 0xd8, RZ ;  /* 0x000000d8c2067810 */ /* 0x040fe20007ffe0ff */
[----:B------:R4:W-:Y:S01]  /*13680*/  @!P2 ST.E.64 [R8.64], R96 ;  /* 0x000000600800a985 */ /* 0x0009e2000c101b06 */
[----:B------:R-:W-:Y:S02]  /*13690*/  IADD3 R7, R194, 0xe0, RZ ;  /* 0x000000e0c2077810 */ /* 0x000fe40007ffe0ff */
[----:B------:R-:W-:Y:S01]  /*136a0*/  SHF.R.S32.HI R5, RZ, 0x1f, R2 ;  /* 0x0000001fff057819 */ /* 0x000fe20000011402 */
[----:B------:R5:W-:Y:S01]  /*136b0*/  @!P4 ST.E.64 [R12.64], R108 ;  /* 0x0000006c0c00c985 */ /* 0x000be2000c101b06 */
[----:B------:R-:W-:-:S02]  /*136c0*/  ISETP.GE.AND P4, PT, R6, c[0x0][0x3c8], PT ;  /* 0x0000f20006007a0c */ /* 0x000fc40003f86270 */
[----:B------:R-:W-:Y:S02]  /*136d0*/  ISETP.GE.AND P6, PT, R7, c[0x0][0x3c8], PT ;  /* 0x0000f20007007a0c */ /* 0x000fe40003fc6270 */
[----:B--2---:R-:W-:-:S04]  /*136e0*/  @!P5 LEA R10, P0, R2, R0, 0x2 ;  /* 0x00000000020ad211 */ /* 0x004fc800078010ff */
[----:B------:R-:W-:Y:S02]  /*136f0*/  @!P5 LEA.HI.X R11, R2, R4, R5, 0x2, P0 ;  /* 0x00000004020bd211 */ /* 0x000fe400000f1405 */
[----:B------:R-:W-:Y:S02]  /*13700*/  IADD3 R5, R194, 0xe8, RZ ;  /* 0x000000e8c2057810 */ /* 0x000fe40007ffe0ff */
[----:B------:R-:W-:Y:S02]  /*13710*/  SHF.R.S32.HI R2, RZ, 0x1f, R6 ;  /* 0x0000001fff027819 */ /* 0x000fe40000011406 */
[----:B------:R-:W-:Y:S02]  /*13720*/  ISETP.GE.AND P3, PT, R5, c[0x0][0x3c8], PT ;  /* 0x0000f20005007a0c */ /* 0x000fe40003f66270 */
[----:B----4-:R-:W-:Y:S02]  /*13730*/  SHF.R.S32.HI R9, RZ, 0x1f, R3 ;  /* 0x0000001fff097819 */ /* 0x010fe40000011403 */
[----:B------:R-:W-:-:S02]  /*13740*/  @!P1 LEA R8, P2, R3, R0, 0x2 ;  /* 0x0000000003089211 */ /* 0x000fc400078410ff */
[----:B-----5:R-:W-:Y:S02]  /*13750*/  @!P6 LEA R12, P0, R7, R0, 0x2 ;  /* 0x00000000070ce211 */ /* 0x020fe400078010ff */
[----:B------:R-:W-:Y:S02]  /*13760*/  @!P1 LEA.HI.X R9, R3, R4, R9, 0x2, P2 ;  /* 0x0000000403099211 */ /* 0x000fe400010f1409 */
[----:B------:R-:W-:-:S03]  /*13770*/  IADD3 R3, R194, 0xf0, RZ ;  /* 0x000000f0c2037810 */ /* 0x000fc60007ffe0ff */
[----:B------:R2:W-:Y:S01]  /*13780*/  @!P1 ST.E.64 [R8.64], R104 ;  /* 0x0000006808009985 */ /* 0x0005e2000c101b06 */
[C---:B------:R-:W-:Y:S02]  /*13790*/  @!P4 LEA R14, P1, R6.reuse, R0, 0x2 ;  /* 0x00000000060ec211 */ /* 0x040fe400078210ff */
[----:B------:R-:W-:Y:S01]  /*137a0*/  ISETP.GE.AND P2, PT, R3, c[0x0][0x3c8], PT ;  /* 0x0000f20003007a0c */ /* 0x000fe20003f46270 */
[----:B------:R4:W-:Y:S01]  /*137b0*/  @!P5 ST.E.64 [R10.64], R116 ;  /* 0x000000740a00d985 */ /* 0x0009e2000c101b06 */
[----:B------:R-:W-:Y:S02]  /*137c0*/  @!P4 LEA.HI.X R15, R6, R4, R2, 0x2, P1 ;  /* 0x00000004060fc211 */ /* 0x000fe400008f1402 */
[----:B------:R-:W-:Y:S02]  /*137d0*/  IADD3 R2, R194, 0xf8, RZ ;  /* 0x000000f8c2027810 */ /* 0x000fe40007ffe0ff */
[----:B------:R-:W-:Y:S01]  /*137e0*/  SHF.R.S32.HI R6, RZ, 0x1f, R5 ;  /* 0x0000001fff067819 */ /* 0x000fe20000011405 */
[----:B------:R1:W-:Y:S01]  /*137f0*/  @!P4 ST.E.64 [R14.64], R164 ;  /* 0x000000a40e00c985 */ /* 0x0003e2000c101b06 */
[----:B------:R-:W-:-:S02]  /*13800*/  ISETP.GE.AND P1, PT, R2, c[0x0][0x3c8], PT ;  /* 0x0000f20002007a0c */ /* 0x000fc40003f26270 */
[----:B--2---:R-:W-:-:S04]  /*13810*/  SHF.R.S32.HI R8, RZ, 0x1f, R7 ;  /* 0x0000001fff087819 */ /* 0x004fc80000011407 */
[----:B------:R-:W-:Y:S02]  /*13820*/  @!P6 LEA.HI.X R13, R7, R4, R8, 0x2, P0 ;  /* 0x00000004070de211 */ /* 0x000fe400000f1408 */
[----:B----4-:R-:W-:-:S03]  /*13830*/  @!P3 LEA R10, P0, R5, R0, 0x2 ;  /* 0x00000000050ab211 */ /* 0x010fc600078010ff */
[----:B------:R1:W-:Y:S01]  /*13840*/  @!P6 ST.E.64 [R12.64], R152 ;  /* 0x000000980c00e985 */ /* 0x0003e2000c101b06 */
[----:B------:R-:W-:Y:S02]  /*13850*/  @!P3 LEA.HI.X R11, R5, R4, R6, 0x2, P0 ;  /* 0x00000004050bb211 */ /* 0x000fe400000f1406 */
[----:B------:R-:W-:Y:S02]  /*13860*/  SHF.R.S32.HI R5, RZ, 0x1f, R3 ;  /* 0x0000001fff057819 */ /* 0x000fe40000011403 */
[C---:B------:R-:W-:Y:S01]  /*13870*/  @!P2 LEA R8, P0, R3.reuse, R0, 0x2 ;  /* 0x000000000308a211 */ /* 0x040fe200078010ff */
[----:B------:R1:W-:Y:S03]  /*13880*/  @!P3 ST.E.64 [R10.64], R124 ;  /* 0x0000007c0a00b985 */ /* 0x0003e6000c101b06 */
[----:B------:R-:W-:Y:S02]  /*13890*/  @!P2 LEA.HI.X R9, R3, R4, R5, 0x2, P0 ;  /* 0x000000040309a211 */ /* 0x000fe400000f1405 */
[----:B------:R-:W-:-:S02]  /*138a0*/  SHF.R.S32.HI R3, RZ, 0x1f, R2 ;  /* 0x0000001fff037819 */ /* 0x000fc40000011402 */
[C---:B------:R-:W-:Y:S01]  /*138b0*/  @!P1 LEA R6, P0, R2.reuse, R0, 0x2 ;  /* 0x0000000002069211 */ /* 0x040fe200078010ff */
[----:B------:R1:W-:Y:S03]  /*138c0*/  @!P2 ST.E.64 [R8.64], R120 ;  /* 0x000000780800a985 */ /* 0x0003e6000c101b06 */
[----:B------:R-:W-:-:S05]  /*138d0*/  @!P1 LEA.HI.X R7, R2, R4, R3, 0x2, P0 ;  /* 0x0000000402079211 */ /* 0x000fca00000f1403 */
[----:B------:R1:W-:Y:S04]  /*138e0*/  @!P1 ST.E.64 [R6.64], R112 ;  /* 0x0000007006009985 */ /* 0x0003e8000c101b06 */
.L_x_253:
[----:B------:R-:W-:Y:S05]  /*138f0*/  BSYNC B0 ;  /* 0x0000000000007941 */ /* 0x000fea0003800000 */
.L_x_252:
[----:B------:R-:W-:Y:S05]  /*13900*/  BRA.DIV ~URZ, `(.L_x_254) ;  /* 0x000030d27f007947 */ /* 0x000fea000b800000 */
[----:B--2---:R2:W1:Y:S04]  /*13910*/  SHFL.IDX PT, R4, R16, 0x1, 0x1c1f ;  /* 0x003c1f0010047f89 */ /* 0x00446800000e0000 */
[----:B----4-:R2:W4:Y:S02]  /*13920*/  SHFL.IDX PT, R0, R17, 0x1, 0x1c1f ;  /* 0x003c1f0011007f89 */ /* 0x01052400000e0000 */
.L_x_308:
[----:B------:R-:W-:-:S13]  /*13930*/  LOP3.LUT P0, RZ, R222, 0x2, RZ, 0xc0, !PT ;  /* 0x00000002deff7812 */ /* 0x000fda000780c0ff */
[----:B------:R-:W-:Y:S05]  /*13940*/  @P0 BRA `(.L_x_249) ;  /* 0x000018d000000947 */ /* 0x000fea0003800000 */
[----:B------:R-:W-:Y:S02]  /*13950*/  ISETP.GE.AND P2, PT, R194, c[0x0][0x3c8], PT ;  /* 0x0000f200c2007a0c */ /* 0x000fe40003f46270 */
[----:B------:R-:W-:Y:S02]  /*13960*/  ISETP.GE.AND P1, PT, R244, c[0x0][0x3c8], PT ;  /* 0x0000f200f4007a0c */ /* 0x000fe40003f26270 */
[----:B------:R-:W-:Y:S02]  /*13970*/  ISETP.GE.AND P0, PT, R243, c[0x0][0x3c8], PT ;  /* 0x0000f200f3007a0c */ /* 0x000fe40003f06270 */
[----:B------:R-:W-:Y:S02]  /*13980*/  ISETP.GE.AND P3, PT, R242, c[0x0][0x3c8], PT ;  /* 0x0000f200f2007a0c */ /* 0x000fe40003f66270 */
[----:B------:R-:W-:Y:S02]  /*13990*/  ISETP.GE.AND P5, PT, R241, c[0x0][0x3c8], PT ;  /* 0x0000f200f1007a0c */ /* 0x000fe40003fa6270 */
[----:B------:R-:W-:-:S02]  /*139a0*/  SHF.R.S32.HI R5, RZ, 0x1f, R244 ;  /* 0x0000001fff057819 */ /* 0x000fc400000114f4 */
[----:B-1----:R-:W-:Y:S01]  /*139b0*/  SHF.R.S32.HI R10, RZ, 0x1f, R243 ;  /* 0x0000001fff0a7819 */ /* 0x002fe200000114f3 */
[----:B----4-:R-:W-:Y:S01]  /*139c0*/  @!P2 IMAD.MOV.U32 R2, RZ, RZ, R0 ;  /* 0x000000ffff02a224 */ /* 0x010fe200078e0000 */
[----:B------:R-:W-:Y:S01]  /*139d0*/  SHF.R.S32.HI R12, RZ, 0x1f, R240 ;  /* 0x0000001fff0c7819 */ /* 0x000fe200000114f0 */
[----:B------:R-:W-:Y:S01]  /*139e0*/  @!P2 IMAD.MOV.U32 R3, RZ, RZ, R4 ;  /* 0x000000ffff03a224 */ /* 0x000fe200078e0004 */
[----:B------:R-:W-:-:S03]  /*139f0*/  @!P1 LEA R8, P4, R244, R0, 0x2 ;  /* 0x00000000f4089211 */ /* 0x000fc600078810ff */
[----:B------:R-:W-:Y:S01]  /*13a00*/  @!P2 IMAD.WIDE R2, R194, 0x4, R2 ;  /* 0x00000004c202a825 */ /* 0x000fe200078e0202 */
[----:B------:R-:W-:Y:S02]  /*13a10*/  @!P1 LEA.HI.X R9, R244, R4, R5, 0x2, P4 ;  /* 0x00000004f4099211 */ /* 0x000fe400020f1405 */
[----:B------:R-:W-:Y:S02]  /*13a20*/  SHF.R.S32.HI R5, RZ, 0x1f, R242 ;  /* 0x0000001fff057819 */ /* 0x000fe400000114f2 */
[----:B------:R1:W-:Y:S01]  /*13a30*/  @!P2 ST.E.64 [R2.64], R128 ;  /* 0x000000800200a985 */ /* 0x0003e2000c101b06 */
[C---:B------:R-:W-:Y:S02]  /*13a40*/  @!P0 LEA R6, P2, R243.reuse, R0, 0x2 ;  /* 0x00000000f3068211 */ /* 0x040fe400078410ff */
[----:B------:R-:W-:Y:S01]  /*13a50*/  ISETP.GE.AND P4, PT, R240, c[0x0][0x3c8], PT ;  /* 0x0000f200f0007a0c */ /* 0x000fe20003f86270 */
[----:B------:R4:W-:Y:S01]  /*13a60*/  @!P1 ST.E.64 [R8.64], R150 ;  /* 0x0000009608009985 */ /* 0x0009e2000c101b06 */
[----:B------:R-:W-:-:S02]  /*13a70*/  @!P0 LEA.HI.X R7, R243, R4, R10, 0x2, P2 ;  /* 0x00000004f3078211 */ /* 0x000fc400010f140a */
[----:B------:R-:W-:-:S03]  /*13a80*/  ISETP.GE.AND P2, PT, R239, c[0x0][0x3c8], PT ;  /* 0x0000f200ef007a0c */ /* 0x000fc60003f46270 */
[----:B------:R5:W-:Y:S01]  /*13a90*/  @!P0 ST.E.64 [R6.64], R146 ;  /* 0x0000009206008985 */ /* 0x000be2000c101b06 */
[-C--:B------:R-:W-:Y:S02]  /*13aa0*/  @!P5 LEA R10, P0, R241, R0.reuse, 0x2 ;  /* 0x00000000f10ad211 */ /* 0x080fe400078010ff */
[----:B-1----:R-:W-:-:S04]  /*13ab0*/  @!P3 LEA R2, P6, R242, R0, 0x2 ;  /* 0x00000000f202b211 */ /* 0x002fc800078c10ff */
[----:B------:R-:W-:Y:S02]  /*13ac0*/  @!P3 LEA.HI.X R3, R242, R4, R5, 0x2, P6 ;  /* 0x00000004f203b211 */ /* 0x000fe400030f1405 */
[----:B------:R-:W-:Y:S02]  /*13ad0*/  SHF.R.S32.HI R5, RZ, 0x1f, R241 ;  /* 0x0000001fff057819 */ /* 0x000fe400000114f1 */
[----:B----4-:R-:W-:Y:S01]  /*13ae0*/  @!P4 LEA R8, P1, R240, R0, 0x2 ;  /* 0x00000000f008c211 */ /* 0x010fe200078210ff */
[----:B------:R1:W-:Y:S01]  /*13af0*/  @!P3 ST.E.64 [R2.64], R26 ;  /* 0x0000001a0200b985 */ /* 0x0003e2000c101b06 */
[----:B------:R-:W-:Y:S02]  /*13b00*/  @!P5 LEA.HI.X R11, R241, R4, R5, 0x2, P0 ;  /* 0x00000004f10bd211 */ /* 0x000fe400000f1405 */
[----:B-----5:R-:W-:Y:S02]  /*13b10*/  @!P2 LEA R6, P0, R239, R0, 0x2 ;  /* 0x00000000ef06a211 */ /* 0x020fe400078010ff */
[----:B------:R-:W-:Y:S01]  /*13b20*/  SHF.R.S32.HI R5, RZ, 0x1f, R239 ;  /* 0x0000001fff057819 */ /* 0x000fe200000114ef */
[----:B------:R4:W-:Y:S01]  /*13b30*/  @!P5 ST.E.64 [R10.64], R156 ;  /* 0x0000009c0a00d985 */ /* 0x0009e2000c101b06 */
[----:B------:R-:W-:-:S02]  /*13b40*/  ISETP.GE.AND P5, PT, R238, c[0x0][0x3c8], PT ;  /* 0x0000f200ee007a0c */ /* 0x000fc40003fa6270 */
[-C--:B------:R-:W-:Y:S02]  /*13b50*/  @!P4 LEA.HI.X R9, R240, R4.reuse, R12, 0x2, P1 ;  /* 0x00000004f009c211 */ /* 0x080fe400008f140c */
[----:B------:R-:W-:Y:S02]  /*13b60*/  @!P2 LEA.HI.X R7, R239, R4, R5, 0x2, P0 ;  /* 0x00000004ef07a211 */ /* 0x000fe400000f1405 */
[----:B------:R-:W-:Y:S01]  /*13b70*/  ISETP.GE.AND P6, PT, R237, c[0x0][0x3c8], PT ;  /* 0x0000f200ed007a0c */ /* 0x000fe20003fc6270 */
[----:B------:R5:W-:Y:S01]  /*13b80*/  @!P4 ST.E.64 [R8.64], R30 ;  /* 0x0000001e0800c985 */ /* 0x000be2000c101b06 */
[----:B------:R-:W-:Y:S02]  /*13b90*/  SHF.R.S32.HI R5, RZ, 0x1f, R238 ;  /* 0x0000001fff057819 */ /* 0x000fe400000114ee */
[----:B------:R-:W-:Y:S01]  /*13ba0*/  ISETP.GE.AND P0, PT, R236, c[0x0][0x3c8], PT ;  /* 0x0000f200ec007a0c */ /* 0x000fe20003f06270 */
[----:B------:R2:W-:Y:S01]  /*13bb0*/  @!P2 ST.E.64 [R6.64], R22 ;  /* 0x000000160600a985 */ /* 0x0005e2000c101b06 */
[----:B------:R-:W-:-:S02]  /*13bc0*/  ISETP.GE.AND P4, PT, R234, c[0x0][0x3c8], PT ;  /* 0x0000f200ea007a0c */ /* 0x000fc40003f86270 */
[----:B------:R-:W-:-:S04]  /*13bd0*/  @!P5 LEA R12, P1, R238, R0, 0x2 ;  /* 0x00000000ee0cd211 */ /* 0x000fc800078210ff */
[----:B------:R-:W-:Y:S02]  /*13be0*/  @!P5 LEA.HI.X R13, R238, R4, R5, 0x2, P1 ;  /* 0x00000004ee0dd211 */ /* 0x000fe400008f1405 */
[C---:B------:R-:W-:Y:S02]  /*13bf0*/  IADD3 R5, R194.reuse, 0x68, RZ ;  /* 0x00000068c2057810 */ /* 0x040fe40007ffe0ff */
[----:B-1----:R-:W-:Y:S01]  /*13c00*/  IADD3 R2, R194, 0x58, RZ ;  /* 0x00000058c2027810 */ /* 0x002fe20007ffe0ff */
[----:B------:R-:W-:Y:S03]  /*13c10*/  @!P5 ST.E.64 [R12.64], R42 ;  /* 0x0000002a0c00d985 */ /* 0x000fe6000c101b06 */
[----:B------:R-:W-:Y:S02]  /*13c20*/  ISETP.GE.AND P3, PT, R2, c[0x0][0x3c8], PT ;  /* 0x0000f20002007a0c */ /* 0x000fe40003f66270 */
[----:B------:R-:W-:-:S02]  /*13c30*/  SHF.R.S32.HI R3, RZ, 0x1f, R2 ;  /* 0x0000001fff037819 */ /* 0x000fc40000011402 */
[----:B----4-:R-:W-:-:S04]  /*13c40*/  @!P6 LEA R10, P2, R237, R0, 0x2 ;  /* 0x00000000ed0ae211 */ /* 0x010fc800078410ff */
[----:B------:R-:W-:Y:S02]  /*13c50*/  @!P6 LEA.HI.X R11, R237, R4, R252, 0x2, P2 ;  /* 0x00000004ed0be211 */ /* 0x000fe400010f14fc */
[----:B-----5:R-:W-:-:S03]  /*13c60*/  @!P0 LEA R8, P2, R236, R0, 0x2 ;  /* 0x00000000ec088211 */ /* 0x020fc600078410ff */
[----:B------:R-:W-:Y:S01]  /*13c70*/  @!P3 LEA R14, P1, R2, R0, 0x2 ;  /* 0x00000000020eb211 */ /* 0x000fe200078210ff */
[----:B------:R1:W-:Y:S01]  /*13c80*/  @!P6 ST.E.64 [R10.64], R38 ;  /* 0x000000260a00e985 */ /* 0x0003e2000c101b06 */
[----:B--2---:R-:W-:Y:S02]  /*13c90*/  IADD3 R6, R194, 0x60, RZ ;  /* 0x00000060c2067810 */ /* 0x004fe40007ffe0ff */
[-C--:B------:R-:W-:Y:S02]  /*13ca0*/  @!P3 LEA.HI.X R15, R2, R4.reuse, R3, 0x2, P1 ;  /* 0x00000004020fb211 */ /* 0x080fe400008f1403 */
[----:B------:R-:W-:Y:S02]  /*13cb0*/  ISETP.GE.AND P3, PT, R6, c[0x0][0x3c8], PT ;  /* 0x0000f20006007a0c */ /* 0x000fe40003f66270 */
[----:B------:R-:W-:Y:S02]  /*13cc0*/  @!P0 LEA.HI.X R9, R236, R4, R251, 0x2, P2 ;  /* 0x00000004ec098211 */ /* 0x000fe400010f14fb */
[----:B------:R-:W-:-:S02]  /*13cd0*/  ISETP.GE.AND P2, PT, R5, c[0x0][0x3c8], PT ;  /* 0x0000f20005007a0c */ /* 0x000fc40003f46270 */
[C---:B------:R-:W-:Y:S01]  /*13ce0*/  IADD3 R3, R194.reuse, 0x70, RZ ;  /* 0x00000070c2037810 */ /* 0x040fe20007ffe0ff */
[----:B------:R2:W-:Y:S01]  /*13cf0*/  @!P0 ST.E.64 [R8.64], R34 ;  /* 0x0000002208008985 */ /* 0x0005e2000c101b06 */
[----:B------:R-:W-:Y:S02]  /*13d00*/  IADD3 R7, R194, 0x78, RZ ;  /* 0x00000078c2077810 */ /* 0x000fe40007ffe0ff */
[----:B------:R-:W-:Y:S02]  /*13d10*/  ISETP.GE.AND P6, PT, R3, c[0x0][0x3c8], PT ;  /* 0x0000f20003007a0c */ /* 0x000fe40003fc6270 */
[----:B------:R-:W-:Y:S02]  /*13d20*/  ISETP.GE.AND P5, PT, R7, c[0x0][0x3c8], PT ;  /* 0x0000f20007007a0c */ /* 0x000fe40003fa6270 */
[----:B------:R-:W-:Y:S02]  /*13d30*/  @!P3 LEA R16, P1, R6, R0, 0x2 ;  /* 0x000000000610b211 */ /* 0x000fe400078210ff */
[----:B-1----:R-:W-:-:S02]  /*13d40*/  SHF.R.S32.HI R11, RZ, 0x1f, R6 ;  /* 0x0000001fff0b7819 */ /* 0x002fc40000011406 */
[----:B------:R-:W-:Y:S02]  /*13d50*/  SHF.R.S32.HI R10, RZ, 0x1f, R5 ;  /* 0x0000001fff0a7819 */ /* 0x000fe40000011405 */
[----:B---3--:R-:W-:Y:S02]  /*13d60*/  @!P3 LEA.HI.X R17, R6, R4, R11, 0x2, P1 ;  /* 0x000000040611b211 */ /* 0x008fe400008f140b */
[----:B------:R-:W-:Y:S02]  /*13d70*/  ISETP.GE.AND P1, PT, R2, c[0x0][0x3c8], PT ;  /* 0x0000f20002007a0c */ /* 0x000fe40003f26270 */
[----:B------:R-:W-:Y:S02]  /*13d80*/  SHF.R.S32.HI R6, RZ, 0x1f, R7 ;  /* 0x0000001fff067819 */ /* 0x000fe40000011407 */
[----:B------:R-:W-:Y:S02]  /*13d90*/  IADD3 R2, R194, 0x80, RZ ;  /* 0x00000080c2027810 */ /* 0x000fe40007ffe0ff */
[----:B--2---:R-:W-:-:S02]  /*13da0*/  SHF.R.S32.HI R9, RZ, 0x1f, R234 ;  /* 0x0000001fff097819 */ /* 0x004fc400000114ea */
[----:B------:R-:W-:-:S04]  /*13db0*/  @!P4 LEA R8, P0, R234, R0, 0x2 ;  /* 0x00000000ea08c211 */ /* 0x000fc800078010ff */
[----:B------:R-:W-:Y:S02]  /*13dc0*/  @!P4 LEA.HI.X R9, R234, R4, R9, 0x2, P0 ;  /* 0x00000004ea09c211 */ /* 0x000fe400000f1409 */
[----:B------:R-:W-:-:S03]  /*13dd0*/  @!P2 LEA R12, P0, R5, R0, 0x2 ;  /* 0x00000000050ca211 */ /* 0x000fc600078010ff */
[----:B------:R1:W-:Y:S01]  /*13de0*/  @!P4 ST.E.64 [R8.64], R50 ;  /* 0x000000320800c985 */ /* 0x0003e2000c101b06 */
[----:B------:R-:W-:Y:S02]  /*13df0*/  @!P2 LEA.HI.X R13, R5, R4, R10, 0x2, P0 ;  /* 0x00000004050da211 */ /* 0x000fe400000f140a */
[----:B------:R-:W-:Y:S01]  /*13e00*/  IADD3 R5, R194, 0x88, RZ ;  /* 0x00000088c2057810 */ /* 0x000fe20007ffe0ff */
[----:B------:R-:W-:Y:S01]  /*13e10*/  @!P1 ST.E.64 [R14.64], R46 ;  /* 0x0000002e0e009985 */ /* 0x000fe2000c101b06 */
[----:B------:R-:W-:-:S03]  /*13e20*/  @!P6 LEA R10, P1, R3, R0, 0x2 ;  /* 0x00000000030ae211 */ /* 0x000fc600078210ff */
[----:B------:R-:W-:Y:S01]  /*13e30*/  @!P3 ST.E.64 [R16.64], R58 ;  /* 0x0000003a1000b985 */ /* 0x000fe2000c101b06 */
[----:B------:R-:W-:-:S03]  /*13e40*/  ISETP.GE.AND P3, PT, R2, c[0x0][0x3c8], PT ;  /* 0x0000f20002007a0c */ /* 0x000fc60003f66270 */
[----:B------:R2:W-:Y:S01]  /*13e50*/  @!P2 ST.E.64 [R12.64], R54 ;  /* 0x000000360c00a985 */ /* 0x0005e2000c101b06 */
[----:B------:R-:W-:Y:S02]  /*13e60*/  ISETP.GE.AND P2, PT, R3, c[0x0][0x3c8], PT ;  /* 0x0000f20003007a0c */ /* 0x000fe40003f46270 */
[----:B-1----:R-:W-:Y:S02]  /*13e70*/  SHF.R.S32.HI R9, RZ, 0x1f, R3 ;  /* 0x0000001fff097819 */ /* 0x002fe40000011403 */
[----:B------:R-:W-:Y:S02]  /*13e80*/  @!P5 LEA R8, P0, R7, R0, 0x2 ;  /* 0x000000000708d211 */ /* 0x000fe400078010ff */
[-C--:B------:R-:W-:Y:S02]  /*13e90*/  @!P6 LEA.HI.X R11, R3, R4.reuse, R9, 0x2, P1 ;  /* 0x00000004030be211 */ /* 0x080fe400008f1409 */
[----:B------:R-:W-:Y:S02]  /*13ea0*/  ISETP.GE.AND P6, PT, R5, c[0x0][0x3c8], PT ;  /* 0x0000f20005007a0c */ /* 0x000fe40003fc6270 */
[----:B------:R-:W-:-:S03]  /*13eb0*/  @!P5 LEA.HI.X R9, R7, R4, R6, 0x2, P0 ;  /* 0x000000040709d211 */ /* 0x000fc600000f1406 */
[----:B------:R1:W-:Y:S01]  /*13ec0*/  @!P2 ST.E.64 [R10.64], R66 ;  /* 0x000000420a00a985 */ /* 0x0003e2000c101b06 */
[----:B------:R-:W-:Y:S02]  /*13ed0*/  IADD3 R6, R194, 0x90, RZ ;  /* 0x00000090c2067810 */ /* 0x000fe40007ffe0ff */
[----:B--2---:R-:W-:Y:S01]  /*13ee0*/  SHF.R.S32.HI R13, RZ, 0x1f, R5 ;  /* 0x0000001fff0d7819 */ /* 0x004fe20000011405 */
[----:B------:R2:W-:Y:S01]  /*13ef0*/  @!P5 ST.E.64 [R8.64], R62 ;  /* 0x0000003e0800d985 */ /* 0x0005e2000c101b06 */
[----:B------:R-:W-:Y:S02]  /*13f00*/  ISETP.GE.AND P4, PT, R6, c[0x0][0x3c8], PT ;  /* 0x0000f20006007a0c */ /* 0x000fe40003f86270 */
[----:B------:R-:W-:Y:S02]  /*13f10*/  SHF.R.S32.HI R15, RZ, 0x1f, R2 ;  /* 0x0000001fff0f7819 */ /* 0x000fe40000011402 */
[-C--:B------:R-:W-:Y:S02]  /*13f20*/  @!P3 LEA R14, P1, R2, R0.reuse, 0x2 ;  /* 0x00000000020eb211 */ /* 0x080fe400078210ff */
[----:B------:R-:W-:-:S02]  /*13f30*/  @!P6 LEA R12, P0, R5, R0, 0x2 ;  /* 0x00000000050ce211 */ /* 0x000fc400078010ff */
[----:B------:R-:W-:Y:S02]  /*13f40*/  IADD3 R7, R194, 0x98, RZ ;  /* 0x00000098c2077810 */ /* 0x000fe40007ffe0ff */
[-C--:B------:R-:W-:Y:S02]  /*13f50*/  @!P6 LEA.HI.X R13, R5, R4.reuse, R13, 0x2, P0 ;  /* 0x00000004050de211 */ /* 0x080fe400000f140d */
[----:B------:R-:W-:Y:S02]  /*13f60*/  @!P3 LEA.HI.X R15, R2, R4, R15, 0x2, P1 ;  /* 0x00000004020fb211 */ /* 0x000fe400008f140f */
[----:B------:R-:W-:Y:S02]  /*13f70*/  ISETP.GE.AND P3, PT, R7, c[0x0][0x3c8], PT ;  /* 0x0000f20007007a0c */ /* 0x000fe40003f66270 */
[----:B------:R-:W-:Y:S02]  /*13f80*/  IADD3 R5, R194, 0xa0, RZ ;  /* 0x000000a0c2057810 */ /* 0x000fe40007ffe0ff */
[----:B------:R-:W-:-:S02]  /*13f90*/  SHF.R.S32.HI R16, RZ, 0x1f, R7 ;  /* 0x0000001fff107819 */ /* 0x000fc40000011407 */
[----:B------:R-:W-:Y:S02]  /*13fa0*/  ISETP.GE.AND P2, PT, R5, c[0x0][0x3c8], PT ;  /* 0x0000f20005007a0c */ /* 0x000fe40003f46270 */
[----:B------:R-:W-:Y:S02]  /*13fb0*/  IADD3 R3, R194, 0xa8, RZ ;  /* 0x000000a8c2037810 */ /* 0x000fe40007ffe0ff */
[-C--:B-1----:R-:W-:Y:S02]  /*13fc0*/  @!P4 LEA R10, P0, R6, R0.reuse, 0x2 ;  /* 0x00000000060ac211 */ /* 0x082fe400078010ff */
[----:B------:R-:W-:Y:S02]  /*13fd0*/  ISETP.GE.AND P1, PT, R3, c[0x0][0x3c8], PT ;  /* 0x0000f20003007a0c */ /* 0x000fe40003f26270 */
[----:B--2---:R-:W-:Y:S02]  /*13fe0*/  SHF.R.S32.HI R9, RZ, 0x1f, R6 ;  /* 0x0000001fff097819 */ /* 0x004fe40000011406 */
[----:B------:R-:W-:-:S02]  /*13ff0*/  @!P3 LEA R8, P5, R7, R0, 0x2 ;  /* 0x000000000708b211 */ /* 0x000fc400078a10ff */
[-C--:B------:R-:W-:Y:S02]  /*14000*/  @!P4 LEA.HI.X R11, R6, R4.reuse, R9, 0x2, P0 ;  /* 0x00000004060bc211 */ /* 0x080fe400000f1409 */
[----:B------:R-:W-:Y:S02]  /*14010*/  ISETP.GE.AND P0, PT, R2, c[0x0][0x3c8], PT ;  /* 0x0000f20002007a0c */ /* 0x000fe40003f06270 */
[----:B------:R-:W-:Y:S02]  /*14020*/  @!P3 LEA.HI.X R9, R7, R4, R16, 0x2, P5 ;  /* 0x000000040709b211 */ /* 0x000fe400028f1410 */
[C---:B------:R-:W-:Y:S02]  /*14030*/  IADD3 R7, R194.reuse, 0xb0, RZ ;  /* 0x000000b0c2077810 */ /* 0x040fe40007ffe0ff */
[----:B------:R-:W-:Y:S02]  /*14040*/  IADD3 R6, R194, 0xb8, RZ ;  /* 0x000000b8c2067810 */ /* 0x000fe40007ffe0ff */
[----:B------:R-:W-:-:S02]  /*14050*/  ISETP.GE.AND P5, PT, R7, c[0x0][0x3c8], PT ;  /* 0x0000f20007007a0c */ /* 0x000fc40003fa6270 */
[----:B------:R-:W-:-:S03]  /*14060*/  SHF.R.S32.HI R2, RZ, 0x1f, R3 ;  /* 0x0000001fff027819 */ /* 0x000fc60000011403 */
[----:B------:R1:W-:Y:S01]  /*14070*/  @!P0 ST.E.64 [R14.64], R74 ;  /* 0x0000004a0e008985 */ /* 0x0003e2000c101b06 */
[----:B------:R-:W-:-:S03]  /*14080*/  @!P2 LEA R16, P0, R5, R0, 0x2 ;  /* 0x000000000510a211 */ /* 0x000fc600078010ff */
[----:B------:R2:W-:Y:S04]  /*14090*/  @!P6 ST.E.64 [R12.64], R70 ;  /* 0x000000460c00e985 */ /* 0x0005e8000c101b06 */
[----:B------:R-:W-:Y:S04]  /*140a0*/  @!P4 ST.E.64 [R10.64], R82 ;  /* 0x000000520a00c985 */ /* 0x000fe8000c101b06 */
[----:B------:R3:W-:Y:S01]  /*140b0*/  @!P3 ST.E.64 [R8.64], R78 ;  /* 0x0000004e0800b985 */ /* 0x0007e2000c101b06 */
[----:B-1----:R-:W-:Y:S02]  /*140c0*/  @!P1 LEA R14, P6, R3, R0, 0x2 ;  /* 0x00000000030e9211 */ /* 0x002fe400078c10ff */
[----:B--2---:R-:W-:-:S02]  /*140d0*/  SHF.R.S32.HI R12, RZ, 0x1f, R5 ;  /* 0x0000001fff0c7819 */ /* 0x004fc40000011405 */
[-C--:B------:R-:W-:Y:S02]  /*140e0*/  @!P1 LEA.HI.X R15, R3, R4.reuse, R2, 0x2, P6 ;  /* 0x00000004030f9211 */ /* 0x080fe400030f1402 */
[----:B------:R-:W-:Y:S02]  /*140f0*/  @!P2 LEA.HI.X R17, R5, R4, R12, 0x2, P0 ;  /* 0x000000040511a211 */ /* 0x000fe400000f140c */
[----:B------:R-:W-:Y:S02]  /*14100*/  ISETP.GE.AND P0, PT, R6, c[0x0][0x3c8], PT ;  /* 0x0000f20006007a0c */ /* 0x000fe40003f06270 */
[----:B------:R-:W-:Y:S01]  /*14110*/  SHF.R.S32.HI R5, RZ, 0x1f, R7 ;  /* 0x0000001fff057819 */ /* 0x000fe20000011407 */
[----:B------:R1:W-:Y:S01]  /*14120*/  @!P2 ST.E.64 [R16.64], R90 ;  /* 0x0000005a1000a985 */ /* 0x0003e2000c101b06 */
[----:B------:R-:W-:Y:S02]  /*14130*/  @!P5 LEA R12, P4, R7, R0, 0x2 ;  /* 0x00000000070cd211 */ /* 0x000fe400078810ff */
[----:B------:R-:W-:Y:S01]  /*14140*/  IADD3 R3, R194, 0xc0, RZ ;  /* 0x000000c0c2037810 */ /* 0x000fe20007ffe0ff */
[----:B------:R2:W-:Y:S01]  /*14150*/  @!P1 ST.E.64 [R14.64], R86 ;  /* 0x000000560e009985 */ /* 0x0005e2000c101b06 */
[----:B---3--:R-:W-:-:S02]  /*14160*/  SHF.R.S32.HI R9, RZ, 0x1f, R6 ;  /* 0x0000001fff097819 */ /* 0x008fc40000011406 */
[----:B------:R-:W-:Y:S02]  /*14170*/  IADD3 R2, R194, 0xc8, RZ ;  /* 0x000000c8c2027810 */ /* 0x000fe40007ffe0ff */
[----:B------:R-:W-:Y:S02]  /*14180*/  @!P5 LEA.HI.X R13, R7, R4, R5, 0x2, P4 ;  /* 0x00000004070dd211 */ /* 0x000fe400020f1405 */
[C---:B------:R-:W-:Y:S02]  /*14190*/  @!P0 LEA R8, P3, R6.reuse, R0, 0x2 ;  /* 0x0000000006088211 */ /* 0x040fe400078610ff */
[----:B------:R-:W-:Y:S01]  /*141a0*/  ISETP.GE.AND P4, PT, R3, c[0x0][0x3c8], PT ;  /* 0x0000f20003007a0c */ /* 0x000fe20003f86270 */
[----:B------:R-:W-:Y:S01]  /*141b0*/  @!P5 ST.E.64 [R12.64], R102 ;  /* 0x000000660c00d985 */ /* 0x000fe2000c101b06 */
[----:B------:R-:W-:Y:S02]  /*141c0*/  @!P0 LEA.HI.X R9, R6, R4, R9, 0x2, P3 ;  /* 0x0000000406098211 */ /* 0x000fe400018f1409 */
[----:B------:R-:W-:-:S02]  /*141d0*/  ISETP.GE.AND P3, PT, R2, c[0x0][0x3c8], PT ;  /* 0x0000f20002007a0c */ /* 0x000fc40003f66270 */
[C---:B------:R-:W-:Y:S01]  /*141e0*/  IADD3 R5, R194.reuse, 0xd0, RZ ;  /* 0x000000d0c2057810 */ /* 0x040fe20007ffe0ff */
[----:B------:R3:W-:Y:S01]  /*141f0*/  @!P0 ST.E.64 [R8.64], R94 ;  /* 0x0000005e08008985 */ /* 0x0007e2000c101b06 */
[----:B------:R-:W-:Y:S02]  /*14200*/  SHF.R.S32.HI R11, RZ, 0x1f, R3 ;  /* 0x0000001fff0b7819 */ /* 0x000fe40000011403 */
[----:B------:R-:W-:Y:S02]  /*14210*/  IADD3 R7, R194, 0xd8, RZ ;  /* 0x000000d8c2077810 */ /* 0x000fe40007ffe0ff */
[----:B------:R-:W-:Y:S02]  /*14220*/  SHF.R.S32.HI R6, RZ, 0x1f, R2 ;  /* 0x0000001fff067819 */ /* 0x000fe40000011402 */
[----:B------:R-:W-:Y:S02]  /*14230*/  @!P4 LEA R10, P2, R3, R0, 0x2 ;  /* 0x00000000030ac211 */ /* 0x000fe400078410ff */
[----:B------:R-:W-:-:S02]  /*14240*/  ISETP.GE.AND P6, PT, R5, c[0x0][0x3c8], PT ;  /* 0x0000f20005007a0c */ /* 0x000fc40003fc6270 */
[C---:B-1----:R-:W-:Y:S02]  /*14250*/  @!P3 LEA R16, P1, R2.reuse, R0, 0x2 ;  /* 0x000000000210b211 */ /* 0x042fe400078210ff */
[-C--:B------:R-:W-:Y:S02]  /*14260*/  @!P4 LEA.HI.X R11, R3, R4.reuse, R11, 0x2, P2 ;  /* 0x00000004030bc211 */ /* 0x080fe400010f140b */
[----:B------:R-:W-:Y:S02]  /*14270*/  ISETP.GE.AND P4, PT, R7, c[0x0][0x3c8], PT ;  /* 0x0000f20007007a0c */ /* 0x000fe40003f86270 */
[----:B------:R-:W-:Y:S02]  /*14280*/  @!P3 LEA.HI.X R17, R2, R4, R6, 0x2, P1 ;  /* 0x000000040211b211 */ /* 0x000fe400008f1406 */
[----:B------:R-:W-:Y:S02]  /*14290*/  IADD3 R6, R194, 0xe0, RZ ;  /* 0x000000e0c2067810 */ /* 0x000fe40007ffe0ff */
[----:B------:R-:W-:-:S02]  /*142a0*/  ISETP.GE.AND P5, PT, R3, c[0x0][0x3c8], PT ;  /* 0x0000f20003007a0c */ /* 0x000fc40003fa6270 */
[----:B------:R-:W-:Y:S02]  /*142b0*/  ISETP.GE.AND P3, PT, R6, c[0x0][0x3c8], PT ;  /* 0x0000f20006007a0c */ /* 0x000fe40003f66270 */
[----:B--2---:R-:W-:Y:S02]  /*142c0*/  @!P6 LEA R14, P1, R5, R0, 0x2 ;  /* 0x00000000050ee211 */ /* 0x004fe400078210ff */
[C---:B------:R-:W-:Y:S02]  /*142d0*/  IADD3 R3, R194.reuse, 0xf0, RZ ;  /* 0x000000f0c2037810 */ /* 0x040fe40007ffe0ff */
[----:B---3--:R-:W-:Y:S02]  /*142e0*/  IADD3 R8, R194, 0xe8, RZ ;  /* 0x000000e8c2087810 */ /* 0x008fe40007ffe0ff */
[----:B------:R-:W-:Y:S02]  /*142f0*/  SHF.R.S32.HI R9, RZ, 0x1f, R5 ;  /* 0x0000001fff097819 */ /* 0x000fe40000011405 */
[----:B------:R-:W-:Y:S01]  /*14300*/  ISETP.GE.AND P2, PT, R8, c[0x0][0x3c8], PT ;  /* 0x0000f20008007a0c */ /* 0x000fe20003f46270 */
[----:B------:R1:W-:Y:S01]  /*14310*/  @!P5 ST.E.64 [R10.64], R166 ;  /* 0x000000a60a00d985 */ /* 0x0003e2000c101b06 */
[----:B------:R-:W-:-:S02]  /*14320*/  SHF.R.S32.HI R13, RZ, 0x1f, R7 ;  /* 0x0000001fff0d7819 */ /* 0x000fc40000011407 */
[----:B------:R-:W-:Y:S02]  /*14330*/  @!P4 LEA R12, P0, R7, R0, 0x2 ;  /* 0x00000000070cc211 */ /* 0x000fe400078010ff */
[-C--:B------:R-:W-:Y:S02]  /*14340*/  @!P6 LEA.HI.X R15, R5, R4.reuse, R9, 0x2, P1 ;  /* 0x00000004050fe211 */ /* 0x080fe400008f1409 */
[----:B------:R-:W-:Y:S02]  /*14350*/  ISETP.GE.AND P1, PT, R3, c[0x0][0x3c8], PT ;  /* 0x0000f20003007a0c */ /* 0x000fe40003f26270 */
[----:B------:R-:W-:Y:S02]  /*14360*/  @!P4 LEA.HI.X R13, R7, R4, R13, 0x2, P0 ;  /* 0x00000004070dc211 */ /* 0x000fe400000f140d */
[----:B------:R-:W-:Y:S02]  /*14370*/  SHF.R.S32.HI R5, RZ, 0x1f, R6 ;  /* 0x0000001fff057819 */ /* 0x000fe40000011406 */
[----:B------:R-:W-:-:S13]  /*14380*/  ISETP.GE.AND P5, PT, R2, c[0x0][0x3c8], PT ;  /* 0x0000f20002007a0c */ /* 0x000fda0003fa6270 */
[----:B------:R-:W-:Y:S01]  /*14390*/  @!P5 ST.E.64 [R16.64], R172 ;  /* 0x000000ac1000d985 */ /* 0x000fe2000c101b06 */
[----:B-1----:R-:W-:-:S03]  /*143a0*/  @!P3 LEA R10, P0, R6, R0, 0x2 ;  /* 0x00000000060ab211 */ /* 0x002fc600078010ff */
[----:B------:R-:W-:Y:S01]  /*143b0*/  @!P6 ST.E.64 [R14.64], R170 ;  /* 0x000000aa0e00e985 */ /* 0x000fe2000c101b06 */
[----:B------:R-:W-:-:S03]  /*143c0*/  @!P3 LEA.HI.X R11, R6, R4, R5, 0x2, P0 ;  /* 0x00000004060bb211 */ /* 0x000fc600000f1405 */
[----:B------:R-:W-:Y:S01]  /*143d0*/  @!P4 ST.E.64 [R12.64], R168 ;  /* 0x000000a80c00c985 */ /* 0x000fe2000c101b06 */
[----:B------:R-:W-:Y:S02]  /*143e0*/  SHF.R.S32.HI R5, RZ, 0x1f, R8 ;  /* 0x0000001fff057819 */ /* 0x000fe40000011408 */
[C---:B------:R-:W-:Y:S01]  /*143f0*/  @!P2 LEA R6, P0, R8.reuse, R0, 0x2 ;  /* 0x000000000806a211 */ /* 0x040fe200078010ff */
[----:B------:R-:W-:Y:S03]  /*14400*/  @!P3 ST.E.64 [R10.64], R122 ;  /* 0x0000007a0a00b985 */ /* 0x000fe6000c101b06 */
[----:B------:R-:W-:Y:S02]  /*14410*/  @!P2 LEA.HI.X R7, R8, R4, R5, 0x2, P0 ;  /* 0x000000040807a211 */ /* 0x000fe400000f1405 */
[----:B------:R-:W-:Y:S02]  /*14420*/  SHF.R.S32.HI R5, RZ, 0x1f, R3 ;  /* 0x0000001fff057819 */ /* 0x000fe40000011403 */
[C---:B------:R-:W-:Y:S01]  /*14430*/  @!P1 LEA R2, P0, R3.reuse, R0, 0x2 ;  /* 0x0000000003029211 */ /* 0x040fe200078010ff */
[----:B------:R-:W-:Y:S03]  /*14440*/  @!P2 ST.E.64 [R6.64], R118 ;  /* 0x000000760600a985 */ /* 0x000fe6000c101b06 */
[----:B------:R-:W-:-:S05]  /*14450*/  @!P1 LEA.HI.X R3, R3, R4, R5, 0x2, P0 ;  /* 0x0000000403039211 */ /* 0x000fca00000f1405 */
[----:B------:R1:W-:Y:S02]  /*14460*/  @!P1 ST.E.64 [R2.64], R106 ;  /* 0x0000006a02009985 */ /* 0x0003e4000c101b06 */
[----:B-1----:R-:W-:-:S04]  /*14470*/  IADD3 R2, R194, 0xf8, RZ ;  /* 0x000000f8c2027810 */ /* 0x002fc80007ffe0ff */
[----:B------:R-:W-:-:S13]  /*14480*/  ISETP.GE.AND P0, PT, R2, c[0x0][0x3c8], PT ;  /* 0x0000f20002007a0c */ /* 0x000fda0003f06270 */
[----:B------:R-:W-:Y:S05]  /*14490*/  @P0 BRA `(.L_x_249) ;  /* 0x00000d8000000947 */ /* 0x000fea0003800000 */
[----:B------:R-:W-:Y:S02]  /*144a0*/  LEA R6, P0, R2, R0, 0x2 ;  /* 0x0000000002067211 */ /* 0x000fe400078010ff */
[----:B------:R-:W-:-:S04]  /*144b0*/  SHF.R.S32.HI R0, RZ, 0x1f, R2 ;  /* 0x0000001fff007819 */ /* 0x000fc80000011402 */
[----:B------:R-:W-:-:S05]  /*144c0*/  LEA.HI.X R7, R2, R4, R0, 0x2, P0 ;  /* 0x0000000402077211 */ /* 0x000fca00000f1400 */
[----:B------:R1:W-:Y:S01]  /*144d0*/  ST.E.64 [R6.64], R98 ;  /* 0x0000006206007985 */ /* 0x0003e2000c101b06 */
[----:B------:R-:W-:Y:S05]  /*144e0*/  BRA `(.L_x_249) ;  /* 0x00000d3000007947 */ /* 0x000fea0003800000 */
.L_x_234:
[----:B------:R-:W-:Y:S01]  /*144f0*/  ISETP.NE.U32.AND P0, PT, RZ, c[0x0][0x508], PT ;  /* 0x00014200ff007a0c */ /* 0x000fe20003f05070 */
[----:B-1----:R-:W-:Y:S01]  /*14500*/  IMAD.MOV.U32 R4, RZ, RZ, 0x4 ;  /* 0x00000004ff047424 */ /* 0x002fe200078e00ff */
[----:B------:R-:W-:Y:S01]  /*14510*/  ISETP.NE.U32.AND P2, PT, RZ, c[0x0][0x500], PT ;  /* 0x00014000ff007a0c */ /* 0x000fe20003f45070 */
[----:B------:R-:W-:Y:S01]  /*14520*/  IMAD.MOV.U32 R6, RZ, RZ, RZ ;  /* 0x000000ffff067224 */ /* 0x000fe200078e00ff */
[----:B------:R-:W-:Y:S01]  /*14530*/  ISETP.NE.AND.EX P1, PT, RZ, c[0x0][0x50c], PT, P0 ;  /* 0x00014300ff007a0c */ /* 0x000fe20003f25300 */
[----:B------:R-:W-:Y:S01]  /*14540*/  IMAD.MOV.U32 R19, RZ, RZ, c[0x0][0x388] ;  /* 0x0000e200ff137624 */ /* 0x000fe200078e00ff */
[----:B------:R-:W-:Y:S01]  /*14550*/  ISETP.NE.AND.EX P2, PT, RZ, c[0x0][0x504], PT, P2 ;  /* 0x00014100ff007a0c */ /* 0x000fe20003f45320 */
[----:B------:R-:W-:-:S10]  /*14560*/  IMAD.WIDE R4, R209, R4, c[0x0][0x500] ;  /* 0x00014000d1047625 */ /* 0x000fd400078e0204 */
[C---:B------:R-:W-:Y:S02]  /*14570*/  @P1 LEA R2, P0, R209.reuse, c[0x0][0x508], 0x2 ;  /* 0x00014200d1021a11 */ /* 0x040fe400078010ff */
[----:B------:R1:W5:Y:S02]  /*14580*/  @P2 LDG.E R6, [R4.64] ;  /* 0x0000000604062981 */ /* 0x000364000c1e1900 */
[----:B------:R-:W-:-:S05]  /*14590*/  @P1 LEA.HI.X R3, R209, c[0x0][0x50c], R224, 0x2, P0 ;  /* 0x00014300d1031a11 */ /* 0x000fca00000f14e0 */
[----:B------:R1:W5:Y:S01]  /*145a0*/  @P1 LDG.E R19, [R2.64] ;  /* 0x0000000602131981 */ /* 0x000362000c1e1900 */
[----:B------:R-:W-:-:S04]  /*145b0*/  ISETP.NE.AND P0, PT, R225, RZ, PT ;  /* 0x000000ffe100720c */ /* 0x000fc80003f05270 */
[----:B------:R-:W-:Y:S01]  /*145c0*/  SEL R18, R225, c[0x0][0x3d4], P0 ;  /* 0x0000f500e1127a07 */ /* 0x000fe20000000000 */
[----:B------:R-:W-:Y:S05]  /*145d0*/  @P1 BRA `(.L_x_255) ;  /* 0x0000004000001947 */ /* 0x000fea0003800000 */
[----:B------:R-:W-:Y:S05]  /*145e0*/  @!P2 BRA `(.L_x_255) ;  /* 0x000000300000a947 */ /* 0x000fea0003800000 */
[----:B------:R2:W3:Y:S04]  /*145f0*/  LDG.E R0, [R4.64] ;  /* 0x0000000604007981 */ /* 0x0004e8000c1e1900 */
[----:B-12---:R-:W3:Y:S02]  /*14600*/  LDG.E R4, [R4.64+0x4] ;  /* 0x0000040604047981 */ /* 0x006ee4000c1e1900 */
[----:B---3-5:R-:W-:Y:S02]  /*14610*/  IADD3 R19, -R0, R4, RZ ;  /* 0x0000000400137210 */ /* 0x028fe40007ffe1ff */
.L_x_255:
[----:B-1----:R-:W1:Y:S01]  /*14620*/  S2R R2, SR_TID.X ;  /* 0x0000000000027919 */ /* 0x002e620000002100 */
[----:B------:R-:W-:Y:S01]  /*14630*/  BSSY B0, `(.L_x_256) ;  /* 0x0000035000007945 */ /* 0x000fe20003800000 */
[----:B------:R-:W-:Y:S02]  /*14640*/  SEL R12, R209, RZ, !P2 ;  /* 0x000000ffd10c7207 */ /* 0x000fe40005000000 */
[----:B------:R-:W-:-:S02]  /*14650*/  SEL R20, R224, RZ, !P2 ;  /* 0x000000ffe0147207 */ /* 0x000fc40005000000 */
[----:B-----5:R-:W-:Y:S02]  /*14660*/  SHF.R.S32.HI R17, RZ, 0x1f, R6 ;  /* 0x0000001fff117819 */ /* 0x020fe40000011406 */
[----:B-1----:R-:W-:-:S13]  /*14670*/  ISETP.GT.AND P0, PT, R2, 0x7f, PT ;  /* 0x0000007f0200780c */ /* 0x002fda0003f04270 */
[----:B------:R-:W-:Y:S05]  /*14680*/  @P0 BRA `(.L_x_257) ;  /* 0x000002f000000947 */ /* 0x000fea0003800000 */
[----:B------:R-:W-:Y:S01]  /*14690*/  IMAD R0, R19, c[0x0][0x4e8], RZ ;  /* 0x00013a0013007a24 */ /* 0x000fe200078e02ff */
[----:B------:R-:W-:-:S04]  /*146a0*/  LEA R13, R213, R2, 0x7 ;  /* 0x00000002d50d7211 */ /* 0x000fc800078e38ff */
[----:B------:R-:W-:-:S13]  /*146b0*/  ISETP.GE.AND P0, PT, R13, R0, PT ;  /* 0x000000000d00720c */ /* 0x000fda0003f06270 */
[----:B------:R-:W-:Y:S05]  /*146c0*/  @P0 BRA `(.L_x_257) ;  /* 0x000002b000000947 */ /* 0x000fea0003800000 */
[----:B------:R-:W-:Y:S01]  /*146d0*/  IMAD.MOV.U32 R0, RZ, RZ, 0x368 ;  /* 0x00000368ff007424 */ /* 0x000fe200078e00ff */
[----:B------:R-:W-:-:S04]  /*146e0*/  ISETP.GT.AND P2, PT, R18, 0x1, PT ;  /* 0x000000011200780c */ /* 0x000fc80003f44270 */
[----:B------:R-:W-:-:S04]  /*146f0*/  SEL R0, R0, 0x328, P2 ;  /* 0x0000032800007807 */ /* 0x000fc80001000000 */
[----:B------:R1:W2:Y:S08]  /*14700*/  LDC.64 R8, c[0x0][R0+0x170] ;  /* 0x00005c0000087b82 */ /* 0x0002b00000000a00 */
[----:B------:R1:W3:Y:S08]  /*14710*/  LDC.64 R4, c[0x0][R0+0x168] ;  /* 0x00005a0000047b82 */ /* 0x0002f00000000a00 */
[----:B------:R1:W4:Y:S08]  /*14720*/  LDC.64 R14, c[0x0][R0+0x178] ;  /* 0x00005e00000e7b82 */ /* 0x0003300000000a00 */
[----:B------:R1:W5:Y:S02]  /*14730*/  LDC.64 R10, c[0x0][R0+0x160] ;  /* 0x00005800000a7b82 */ /* 0x0003640000000a00 */
[----:B-1----:R-:W-:-:S02]  /*14740*/  IMAD.MOV.U32 R0, RZ, RZ, c[0x0][0x4e8] ;  /* 0x00013a00ff007624 */ /* 0x002fc400078e00ff */
[-C--:B--2---:R-:W-:Y:S02]  /*14750*/  IMAD R7, R9, R12.reuse, RZ ;  /* 0x0000000c09077224 */ /* 0x084fe400078e02ff */
[----:B------:R-:W-:Y:S01]  /*14760*/  IMAD.WIDE.U32 R2, R8, R12, RZ ;  /* 0x0000000c08027225 */ /* 0x000fe200078e00ff */
[----:B------:R-:W-:Y:S02]  /*14770*/  ISETP.NE.AND P0, PT, R0, 0x1, PT ;  /* 0x000000010000780c */ /* 0x000fe40003f05270 */
[----:B------:R-:W-:Y:S01]  /*14780*/  MOV R0, R13 ;  /* 0x0000000d00007202 */ /* 0x000fe20000000f00 */
[----:B------:R-:W-:Y:S01]  /*14790*/  IMAD R8, R8, R20, R7 ;  /* 0x0000001408087224 */ /* 0x000fe200078e0207 */
[----:B------:R-:W-:Y:S01]  /*147a0*/  SEL R7, R235, RZ, P2 ;  /* 0x000000ffeb077207 */ /* 0x000fe20001000000 */
[-C--:B---3--:R-:W-:Y:S02]  /*147b0*/  IMAD R9, R5, R220.reuse, RZ ;  /* 0x000000dc05097224 */ /* 0x088fe400078e02ff */
[----:B------:R-:W-:Y:S01]  /*147c0*/  IMAD.WIDE.U32 R4, R4, R220, RZ ;  /* 0x000000dc04047225 */ /* 0x000fe200078e00ff */
[----:B------:R-:W-:-:S03]  /*147d0*/  IADD3 R3, R3, R8, RZ ;  /* 0x0000000803037210 */ /* 0x000fc60007ffe0ff */
[----:B------:R-:W-:Y:S02]  /*147e0*/  IMAD.IADD R9, R5, 0x1, R9 ;  /* 0x0000000105097824 */ /* 0x000fe400078e0209 */
[----:B------:R-:W-:-:S04]  /*147f0*/  @P0 IMAD.HI.U32 R16, R13, c[0x0][0x4ec], RZ ;  /* 0x00013b000d100a27 */ /* 0x000fc800078e00ff */
[-C--:B----4-:R-:W-:Y:S01]  /*14800*/  IMAD R8, R15, R7.reuse, RZ ;  /* 0x000000070f087224 */ /* 0x090fe200078e02ff */
[----:B------:R-:W-:Y:S02]  /*14810*/  @P0 SHF.R.U32.HI R0, RZ, c[0x0][0x4f0], R16 ;  /* 0x00013c00ff000a19 */ /* 0x000fe40000011610 */
[----:B------:R-:W-:Y:S01]  /*14820*/  IADD3 R16, P1, P0, R2, R4, R6 ;  /* 0x0000000402107210 */ /* 0x000fe2000783e006 */
[----:B------:R-:W-:-:S03]  /*14830*/  IMAD.WIDE.U32 R4, R14, R7, RZ ;  /* 0x000000070e047225 */ /* 0x000fc600078e00ff */
[----:B------:R-:W-:Y:S01]  /*14840*/  IADD3.X R9, R3, R9, R17, P1, P0 ;  /* 0x0000000903097210 */ /* 0x000fe20000fe0411 */
[----:B------:R-:W-:Y:S01]  /*14850*/  IMAD.MOV R2, RZ, RZ, -R0 ;  /* 0x000000ffff027224 */ /* 0x000fe200078e0a00 */
[----:B------:R-:W-:Y:S01]  /*14860*/  IADD3 R5, R5, R8, RZ ;  /* 0x0000000805057210 */ /* 0x000fe20007ffe0ff */
[----:B------:R-:W-:Y:S01]  /*14870*/  IMAD.MOV.U32 R8, RZ, RZ, c[0x0][0x4a8] ;  /* 0x00012a00ff087624 */ /* 0x000fe200078e00ff */
[----:B------:R-:W-:Y:S01]  /*14880*/  IADD3 R4, P1, P0, R0, R16, R4 ;  /* 0x0000001000047210 */ /* 0x000fe2000783e004 */
[----:B------:R-:W-:Y:S01]  /*14890*/  IMAD R2, R2, c[0x0][0x4e8], R13 ;  /* 0x00013a0002027a24 */ /* 0x000fe200078e020d */
[----:B------:R-:W-:-:S03]  /*148a0*/  SHF.R.S32.HI R3, RZ, 0x1f, R0 ;  /* 0x0000001fff037819 */ /* 0x000fc60000011400 */
[----:B-----5:R-:W-:Y:S01]  /*148b0*/  IMAD R0, R11, R2, RZ ;  /* 0x000000020b007224 */ /* 0x020fe200078e02ff */
        /* <DEDUP_REMOVED lines=12> */
.L_x_257:
[----:B------:R-:W-:Y:S05]  /*14980*/  BSYNC B0 ;  /* 0x0000000000007941 */ /* 0x000fea0003800000 */
.L_x_256:
[----:B------:R-:W-:-:S13]  /*14990*/  ISETP.GT.AND P0, PT, R18, 0x1, PT ;  /* 0x000000011200780c */ /* 0x000fda0003f04270 */
[----:B------:R-:W-:Y:S05]  /*149a0*/  @P0 BRA `(.L_x_249) ;  /* 0x0000087000000947 */ /* 0x000fea0003800000 */
[----:B------:R-:W-:Y:S01]  /*149b0*/  MOV R2, c[0x0][0x4e8] ;  /* 0x00013a0000027a02 */ /* 0x000fe20000000f00 */
[----:B-1----:R-:W-:Y:S01]  /*149c0*/  IMAD R0, R17, c[0x0][0x3a0], RZ ;  /* 0x0000e80011007a24 */ /* 0x002fe200078e02ff */
[-C--:B------:R-:W-:Y:S01]  /*149d0*/  LEA R4, R219, R193.reuse, 0x5 ;  /* 0x000000c1db047211 */ /* 0x080fe200078e28ff */
[----:B------:R-:W-:Y:S01]  /*149e0*/  IMAD R5, R20, c[0x0][0x3f0], RZ ;  /* 0x0000fc0014057a24 */ /* 0x000fe200078e02ff */
[----:B------:R-:W-:Y:S01]  /*149f0*/  ISETP.NE.AND P0, PT, R2, 0x1, PT ;  /* 0x000000010200780c */ /* 0x000fe20003f05270 */
[C---:B------:R-:W-:Y:S01]  /*14a00*/  IMAD.WIDE.U32 R2, R6.reuse, c[0x0][0x3a0], RZ ;  /* 0x0000e80006027a25 */ /* 0x040fe200078e00ff */
[C---:B------:R-:W-:Y:S02]  /*14a10*/  LEA R4, R213.reuse, R4, 0x7 ;  /* 0x00000004d5047211 */ /* 0x040fe400078e38ff */
[----:B------:R-:W-:Y:S01]  /*14a20*/  LEA R15, R213, R193, 0x7 ;  /* 0x000000c1d50f7211 */ /* 0x000fe200078e38ff */
[----:B------:R-:W-:Y:S01]  /*14a30*/  IMAD R6, R6, c[0x0][0x3a4], R0 ;  /* 0x0000e90006067a24 */ /* 0x000fe200078e0200 */
[----:B------:R-:W-:Y:S01]  /*14a40*/  MOV R0, R4 ;  /* 0x0000000400007202 */ /* 0x000fe20000000f00 */
[----:B------:R-:W-:-:S03]  /*14a50*/  IMAD R7, R12, c[0x0][0x3f4], R5 ;  /* 0x0000fd000c077a24 */ /* 0x000fc600078e0205 */
[----:B------:R-:W-:-:S03]  /*14a60*/  IADD3 R3, R3, R6, RZ ;  /* 0x0000000603037210 */ /* 0x000fc60007ffe0ff */
[----:B------:R-:W-:-:S04]  /*14a70*/  @P0 IMAD.HI.U32 R6, R4, c[0x0][0x4ec], RZ ;  /* 0x00013b0004060a27 */ /* 0x000fc800078e00ff */
[----:B------:R-:W-:Y:S01]  /*14a80*/  IMAD.WIDE.U32 R2, R220, c[0x0][0x3e8], R2 ;  /* 0x0000fa00dc027a25 */ /* 0x000fe200078e0002 */
[----:B------:R-:W-:-:S03]  /*14a90*/  @P0 SHF.R.U32.HI R0, RZ, c[0x0][0x4f0], R6 ;  /* 0x00013c00ff000a19 */ /* 0x000fc60000011606 */
[----:B------:R-:W-:Y:S01]  /*14aa0*/  IMAD R3, R220, c[0x0][0x3ec], R3 ;  /* 0x0000fb00dc037a24 */ /* 0x000fe200078e0203 */
[----:B------:R-:W-:Y:S02]  /*14ab0*/  SHF.R.S32.HI R6, RZ, 0x1f, R0 ;  /* 0x0000001fff067819 */ /* 0x000fe40000011400 */
[----:B------:R-:W-:Y:S01]  /*14ac0*/  IADD3 R5, -R0, RZ, RZ ;  /* 0x000000ff00057210 */ /* 0x000fe20007ffe1ff */
[----:B------:R-:W-:-:S04]  /*14ad0*/  IMAD.WIDE.U32 R2, R12, c[0x0][0x3f0], R2 ;  /* 0x0000fc000c027a25 */ /* 0x000fc800078e0002 */
[----:B------:R-:W-:Y:S01]  /*14ae0*/  IMAD R6, R6, c[0x0][0x3e0], RZ ;  /* 0x0000f80006067a24 */ /* 0x000fe200078e02ff */
[----:B------:R-:W-:Y:S01]  /*14af0*/  IADD3 R3, R3, R7, RZ ;  /* 0x0000000703037210 */ /* 0x000fe20007ffe0ff */
        /* <DEDUP_REMOVED lines=13> */
.L_x_309:
[----:B------:R-:W-:Y:S05]  /*14bd0*/  BRA.DIV ~URZ, `(.L_x_259) ;  /* 0x00001f327f007947 */ /* 0x000fea000b800000 */
[----:B------:R3:W4:Y:S02]  /*14be0*/  SHFL.IDX PT, R0, R16, RZ, 0x181f ;  /* 0x00181fff10007589 */ /* 0x00072400000e0000 */
.L_x_310:
[----:B------:R-:W-:Y:S01]  /*14bf0*/  IMAD R14, R19, c[0x0][0x4e8], RZ ;  /* 0x00013a00130e7a24 */ /* 0x000fe200078e02ff */
[----:B------:R-:W-:Y:S01]  /*14c00*/  SHF.R.S32.HI R4, RZ, 0x1f, R134 ;  /* 0x0000001fff047819 */ /* 0x000fe20000011486 */
[----:B------:R-:W-:Y:S01]  /*14c10*/  BSSY B0, `(.L_x_260) ;  /* 0x0000019000007945 */ /* 0x000fe20003800000 */
[----:B------:R-:W-:Y:S02]  /*14c20*/  SHF.R.S32.HI R17, RZ, 0x1f, R132 ;  /* 0x0000001fff117819 */ /* 0x000fe40000011484 */
[----:B------:R-:W-:Y:S02]  /*14c30*/  ISETP.GE.AND P0, PT, R15, R14, PT ;  /* 0x0000000e0f00720c */ /* 0x000fe40003f06270 */
[----:B------:R-:W-:Y:S02]  /*14c40*/  LEA.HI R4, R4, R134, RZ, 0x3 ;  /* 0x0000008604047211 */ /* 0x000fe400078f18ff */
[----:B------:R-:W-:-:S02]  /*14c50*/  SHF.R.S32.HI R19, RZ, 0x1f, R192 ;  /* 0x0000001fff137819 */ /* 0x000fc400000114c0 */
[----:B------:R-:W-:Y:S02]  /*14c60*/  LOP3.LUT R4, R4, 0xfffffff8, RZ, 0xc0, !PT ;  /* 0xfffffff804047812 */ /* 0x000fe400078ec0ff */
[----:B------:R-:W-:Y:S02]  /*14c70*/  SHF.R.S32.HI R18, RZ, 0x1f, R191 ;  /* 0x0000001fff127819 */ /* 0x000fe400000114bf */
[----:B------:R-:W-:-:S03]  /*14c80*/  SHF.R.S32.HI R20, RZ, 0x1f, R4 ;  /* 0x0000001fff147819 */ /* 0x000fc60000011404 */
        /* <DEDUP_REMOVED lines=8> */
[----:B--2---:R-:W-:Y:S02]  /*14d10*/  @!P3 LEA.HI.X R11, R132, R12, R17, 0x1, P4 ;  /* 0x0000000c840bb211 */ /* 0x004fe400020f0c11 */
[----:B------:R-:W-:Y:S02]  /*14d20*/  @!P0 LEA R2, P4, R192, R0, 0x1 ;  /* 0x00000000c0028211 */ /* 0x000fe400078808ff */
[-C--:B------:R-:W-:Y:S01]  /*14d30*/  @!P2 LEA.HI.X R9, R4, R12.reuse, R20, 0x1, P6 ;  /* 0x0000000c0409a211 */ /* 0x080fe200030f0c14 */
[----:B------:R2:W-:Y:S01]  /*14d40*/  @!P3 ST.E.128 [R10.64], RZ ;  /* 0x000000ff0a00b985 */ /* 0x0005e2000c101d06 */
[----:B------:R-:W-:-:S02]  /*14d50*/  @!P1 LEA.HI.X R7, R191, R12, R18, 0x1, P5 ;  /* 0x0000000cbf079211 */ /* 0x000fc400028f0c12 */
[----:B------:R-:W-:Y:S01]  /*14d60*/  @!P0 LEA.HI.X R3, R192, R12, R19, 0x1, P4 ;  /* 0x0000000cc0038211 */ /* 0x000fe200020f0c13 */
[----:B------:R2:W-:Y:S04]  /*14d70*/  @!P2 ST.E.128 [R8.64], RZ ;  /* 0x000000ff0800a985 */ /* 0x0005e8000c101d06 */
[----:B------:R2:W-:Y:S04]  /*14d80*/  @!P1 ST.E.128 [R6.64], RZ ;  /* 0x000000ff06009985 */ /* 0x0005e8000c101d06 */
[----:B------:R2:W-:Y:S02]  /*14d90*/  @!P0 ST.E.128 [R2.64], RZ ;  /* 0x000000ff02008985 */ /* 0x0005e4000c101d06 */
.L_x_261:
[----:B------:R-:W-:Y:S05]  /*14da0*/  BSYNC B0 ;  /* 0x0000000000007941 */ /* 0x000fea0003800000 */
.L_x_260:
[----:B------:R-:W-:Y:S05]  /*14db0*/  BRA.DIV ~URZ, `(.L_x_262) ;  /* 0x00001db27f007947 */ /* 0x000fea000b800000 */
[----:B--2---:R2:W1:Y:S04]  /*14dc0*/  SHFL.IDX PT, R12, R13, 0x1, 0x181f ;  /* 0x00381f000d0c7f89 */ /* 0x00446800000e0000 */
[----:B----4-:R2:W4:Y:S02]  /*14dd0*/  SHFL.IDX PT, R0, R16, 0x1, 0x181f ;  /* 0x00381f0010007f89 */ /* 0x01052400000e0000 */
.L_x_311:
        /* <DEDUP_REMOVED lines=11> */
[----:B-1----:R-:W-:Y:S02]  /*14e90*/  @!P3 LEA.HI.X R11, R132, R12, R17, 0x1, P4 ;  /* 0x0000000c840bb211 */ /* 0x002fe400020f0c11 */
        /* <DEDUP_REMOVED lines=8> */
.L_x_264:
[----:B------:R-:W-:Y:S05]  /*14f20*/  BSYNC B0 ;  /* 0x0000000000007941 */ /* 0x000fea0003800000 */
.L_x_263:
[----:B------:R-:W-:Y:S05]  /*14f30*/  BRA.DIV ~URZ, `(.L_x_265) ;  /* 0x00001cf27f007947 */ /* 0x000fea000b800000 */
[----:B-1----:R1:W2:Y:S02]  /*14f40*/  SHFL.IDX PT, R12, R13, 0x2, 0x181f ;  /* 0x00581f000d0c7f89 */ /* 0x0022a400000e0000 */
.L_x_312:
[----:B------:R-:W-:Y:S05]  /*14f50*/  BRA.DIV ~URZ, `(.L_x_266) ;  /* 0x00001d427f007947 */ /* 0x000fea000b800000 */
[----:B----4-:R4:W1:Y:S02]  /*14f60*/  SHFL.IDX PT, R0, R16, 0x2, 0x181f ;  /* 0x00581f0010007f89 */ /* 0x01086400000e0000 */
.L_x_313:
        /* <DEDUP_REMOVED lines=8> */
[-C--:B-1----:R-:W-:Y:S02]  /*14ff0*/  @!P3 LEA R10, P4, R132, R0.reuse, 0x1 ;  /* 0x00000000840ab211 */ /* 0x082fe400078808ff */
        /* <DEDUP_REMOVED lines=11> */
.L_x_268:
[----:B------:R-:W-:Y:S05]  /*150b0*/  BSYNC B0 ;  /* 0x0000000000007941 */ /* 0x000fea0003800000 */
.L_x_267:
[----:B------:R-:W-:Y:S05]  /*150c0*/  BRA.DIV ~URZ, `(.L_x_269) ;  /* 0x00001c327f007947 */ /* 0x000fea000b800000 */
[----:B--2---:R2:W3:Y:S04]  /*150d0*/  SHFL.IDX PT, R12, R13, 0x3, 0x181f ;  /* 0x00781f000d0c7f89 */ /* 0x0044e800000e0000 */
[----:B-1----:R2:W1:Y:S02]  /*150e0*/  SHFL.IDX PT, R0, R16, 0x3, 0x181f ;  /* 0x00781f0010007f89 */ /* 0x00246400000e0000 */
.L_x_314:
[----:B------:R-:W-:-:S04]  /*150f0*/  IADD3 R2, R15, 0x60, RZ ;  /* 0x000000600f027810 */ /* 0x000fc80007ffe0ff */
        /* <DEDUP_REMOVED lines=9> */
[----:B---3--:R-:W-:Y:S02]  /*15190*/  @!P3 LEA.HI.X R11, R132, R12, R17, 0x1, P4 ;  /* 0x0000000c840bb211 */ /* 0x008fe400020f0c11 */
        /* <DEDUP_REMOVED lines=8> */
.L_x_249:
[----:B------:R-:W-:Y:S05]  /*15220*/  BSYNC B1 ;  /* 0x0000000000017941 */ /* 0x000fea0003800000 */
.L_x_233:
[----:B-1--4-:R-:W4:Y:S02]  /*15230*/  LDL R0, [R1] ;  /* 0x0000000001007983 */ /* 0x012f240000100800 */
[----:B----4-:R-:W-:-:S13]  /*15240*/  ISETP.NE.AND P0, PT, R0, RZ, PT ;  /* 0x000000ff0000720c */ /* 0x010fda0003f05270 */
[----:B------:R-:W-:Y:S01]  /*15250*/  @P0 WARPSYNC 0xffffffff ;  /* 0xffffffff00000948 */ /* 0x000fe20003800000 */
[----:B------:R-:W-:Y:S06]  /*15260*/  @P0 BAR.SYNC.DEFER_BLOCKING 0x5, 0x100 ;  /* 0x0144000000000b1d */ /* 0x000fec0000010000 */
[----:B------:R-:W1:Y:S04]  /*15270*/  @P0 LDS.128 R212, [0x20080] ;  /* 0x02008000ffd40984 */ /* 0x000e680000000c00 */
[----:B------:R-:W-:Y:S06]  /*15280*/  @P0 BAR.ARV 0x4, 0x100 ;  /* 0x0104000000000b1d */ /* 0x000fec0000002000 */
[----:B------:R-:W-:Y:S05]  /*15290*/  @P0 BRA `(.L_x_270) ;  /* 0x00000ae000000947 */ /* 0x000fea0003800000 */
[----:B------:R-:W4:Y:S01]  /*152a0*/  S2R R0, SR_TID.X ;  /* 0x0000000000007919 */ /* 0x000f220000002100 */
[----:B------:R-:W-:Y:S01]  /*152b0*/  IMAD.MOV.U32 R7, RZ, RZ, RZ ;  /* 0x000000ffff077224 */ /* 0x000fe200078e00ff */
[----:B--2-4-:R-:W-:-:S04]  /*152c0*/  LOP3.LUT R13, R0, 0x1f, RZ, 0xc0, !PT ;  /* 0x0000001f000d7812 */ /* 0x014fc800078ec0ff */
[----:B------:R-:W-:Y:S01]  /*152d0*/  ISETP.NE.AND P6, PT, R13, 0x1f, PT ;  /* 0x0000001f0d00780c */ /* 0x000fe20003fc5270 */
[----:B------:R-:W-:Y:S10]  /*152e0*/  BRA.DIV ~URZ, `(.L_x_271) ;  /* 0x00001ad27f007947 */ /* 0x000ff4000b800000 */
[----:B------:R2:W4:Y:S02]  /*152f0*/  SHFL.IDX PT, R9, R21, RZ, 0x1f ;  /* 0x00001fff15097589 */ /* 0x00052400000e0000 */
.L_x_315:
[----:B------:R-:W-:Y:S05]  /*15300*/  BRA.DIV ~URZ, `(.L_x_272) ;  /* 0x00001b227f007947 */ /* 0x000fea000b800000 */
[----:B------:R2:W4:Y:S02]  /*15310*/  SHFL.IDX PT, R8, R21, 0x1, 0x1f ;  /* 0x00201f0015087f89 */ /* 0x00052400000e0000 */
.L_x_316:
[----:B-1----:R-:W-:Y:S02]  /*15320*/  IMAD.IADD R0, R215, 0x1, R13 ;  /* 0x00000001d7007824 */ /* 0x002fe400078e020d */
[----:B------:R-:W-:-:S03]  /*15330*/  IMAD.MOV.U32 R6, RZ, RZ, RZ ;  /* 0x000000ffff067224 */ /* 0x000fc600078e00ff */
[----:B------:R-:W-:-:S13]  /*15340*/  ISETP.GE.OR P0, PT, R0, c[0x0][0x53c], !P6 ;  /* 0x00014f0000007a0c */ /* 0x000fda0007706670 */
[----:B------:R-:W-:Y:S01]  /*15350*/  @!P0 MOV R2, 0x4 ;  /* 0x0000000400028802 */ /* 0x000fe20000000f00 */
[----:B------:R-:W-:-:S04]  /*15360*/  @!P0 IMAD.MOV.U32 R4, RZ, RZ, 0x4 ;  /* 0x00000004ff048424 */ /* 0x000fc800078e00ff */
        /* <DEDUP_REMOVED lines=9> */
[----:B---3--:R-:W-:Y:S01]  /*15400*/  MOV R12, RZ ;  /* 0x000000ff000c7202 */ /* 0x008fe20000000f00 */
[----:B-----5:R-:W-:Y:S01]  /*15410*/  IMAD R0, R7, R6, RZ ;  /* 0x0000000607007224 */ /* 0x020fe200078e02ff */
[----:B------:R-:W-:Y:S07]  /*15420*/  BRA.DIV ~URZ, `(.L_x_273) ;  /* 0x00001a727f007947 */ /* 0x000fee000b800000 */
[----:B------:R1:W3:Y:S02]  /*15430*/  SHFL.UP PT, R4, R0, 0x1, RZ ;  /* 0x0420000000047989 */ /* 0x0002e400000e00ff */
.L_x_317:
        /* <DEDUP_REMOVED lines=16> */
.L_x_318:
[----:B---3--:R-:W-:Y:S01]  /*15540*/  IMAD R0, R0, c[0x0][0x538], RZ ;  /* 0x00014e0000007a24 */ /* 0x008fe200078e02ff */
[----:B------:R-:W-:Y:S04]  /*15550*/  BSSY B1, `(.L_x_275) ;  /* 0x000007d000017945 */ /* 0x000fe80003800000 */
[----:B----4-:R-:W-:-:S04]  /*15560*/  IADD3 R8, R0, R8, RZ ;  /* 0x0000000800087210 */ /* 0x010fc80007ffe0ff */
[----:B------:R-:W-:-:S13]  /*15570*/  ISETP.GT.AND P0, PT, R8, R9, PT ;  /* 0x000000090800720c */ /* 0x000fda0003f04270 */
[----:B------:R-:W-:Y:S05]  /*15580*/  @P0 BRA `(.L_x_276) ;  /* 0x0000024000000947 */ /* 0x000fea0003800000 */
.L_x_280:
[----:B------:R-:W-:-:S04]  /*15590*/  IADD3 R0, R215, 0x1f, RZ ;  /* 0x0000001fd7007810 */ /* 0x000fc80007ffe0ff */
[----:B------:R-:W-:-:S13]  /*155a0*/  ISETP.GE.AND P0, PT, R0, c[0x0][0x53c], PT ;  /* 0x00014f0000007a0c */ /* 0x000fda0003f06270 */
[----:B------:R-:W-:Y:S05]  /*155b0*/  @P0 BRA `(.L_x_277) ;  /* 0x0000072000000947 */ /* 0x000fea0003800000 */
[----:B------:R-:W-:Y:S01]  /*155c0*/  MOV R215, R0 ;  /* 0x0000000000d77202 */ /* 0x000fe20000000f00 */
[----:B------:R-:W-:-:S03]  /*155d0*/  CS2R R6, SRZ ;  /* 0x0000000000067805 */ /* 0x000fc6000001ff00 */
[----:B------:R-:W-:-:S04]  /*155e0*/  IADD3 R0, R215, R13, RZ ;  /* 0x0000000dd7007210 */ /* 0x000fc80007ffe0ff */
[----:B------:R-:W-:-:S13]  /*155f0*/  ISETP.GE.OR P0, PT, R0, c[0x0][0x53c], !P6 ;  /* 0x00014f0000007a0c */ /* 0x000fda0007706670 */
[----:B-1----:R-:W-:Y:S02]  /*15600*/  @!P0 MOV R4, 0x4 ;  /* 0x0000000400048802 */ /* 0x002fe40000000f00 */
[----:B------:R-:W-:-:S03]  /*15610*/  @!P0 MOV R2, 0x4 ;  /* 0x0000000400028802 */ /* 0x000fc60000000f00 */
[----:B------:R-:W-:-:S04]  /*15620*/  @!P0 IMAD.WIDE R4, R0, R4, c[0x0][0x580] ;  /* 0x0001600000048625 */ /* 0x000fc800078e0204 */
[----:B------:R-:W-:Y:S01]  /*15630*/  @!P0 IMAD.WIDE R2, R0, R2, c[0x0][0x578] ;  /* 0x00015e0000028625 */ /* 0x000fe200078e0202 */
[----:B------:R-:W3:Y:S04]  /*15640*/  @!P0 LDG.E R6, [R4.64] ;  /* 0x0000000604068981 */ /* 0x000ee8000c1e1900 */
[----:B------:R-:W3:Y:S02]  /*15650*/  @!P0 LDG.E R7, [R2.64] ;  /* 0x0000000602078981 */ /* 0x000ee4000c1e1900 */
[----:B---3--:R-:W-:Y:S01]  /*15660*/  IMAD R0, R7, R6, RZ ;  /* 0x0000000607007224 */ /* 0x008fe200078e02ff */
[----:B------:R-:W-:Y:S05]  /*15670*/  BRA.DIV ~URZ, `(.L_x_278) ;  /* 0x00001a027f007947 */ /* 0x000fea000b800000 */
[----:B------:R1:W3:Y:S02]  /*15680*/  SHFL.UP PT, R2, R0, 0x1, RZ ;  /* 0x0420000000027989 */ /* 0x0002e400000e00ff */
.L_x_319:
        /* <DEDUP_REMOVED lines=16> */
.L_x_320:
[----:B---3--:R-:W-:-:S05]  /*15790*/  IMAD R0, R0, c[0x0][0x538], RZ ;  /* 0x00014e0000007a24 */ /* 0x008fca00078e02ff */
[----:B------:R-:W-:-:S04]  /*157a0*/  IADD3 R8, R0, R8, RZ ;  /* 0x0000000800087210 */ /* 0x000fc80007ffe0ff */
[----:B------:R-:W-:-:S13]  /*157b0*/  ISETP.GT.AND P0, PT, R8, R9, PT ;  /* 0x000000090800720c */ /* 0x000fda0003f04270 */
[----:B-12---:R-:W-:Y:S05]  /*157c0*/  @!P0 BRA `(.L_x_280) ;  /* 0xfffffdc000008947 */ /* 0x006fea000383ffff */
.L_x_276:
[----:B------:R-:W-:-:S05]  /*157d0*/  IADD3 R10, -R0, R8, RZ ;  /* 0x00000008000a7210 */ /* 0x000fca0007ffe1ff */
[----:B------:R-:W-:-:S05]  /*157e0*/  IMAD R0, R4, c[0x0][0x538], R10 ;  /* 0x00014e0004007a24 */ /* 0x000fca00078e020a */
[----:B------:R-:W-:Y:S01]  /*157f0*/  ISETP.GT.AND P0, PT, R0, R9, PT ;  /* 0x000000090000720c */ /* 0x000fe20003f04270 */
[----:B------:R-:W-:-:S12]  /*15800*/  BRA.DIV ~URZ, `(.L_x_281) ;  /* 0x00001a627f007947 */ /* 0x000fd8000b800000 */
[----:B------:R-:W-:-:S04]  /*15810*/  VOTE.ANY R8, PT, !P0 ;  /* 0x0000000000087806 */ /* 0x000fc800040e0100 */
.L_x_321:
[----:B------:R3:W4:Y:S01]  /*15820*/  POPC R11, R8 ;  /* 0x00000008000b7309 */ /* 0x0007220000000000 */
[----:B------:R-:W-:Y:S05]  /*15830*/  BRA.DIV ~URZ, `(.L_x_282) ;  /* 0x00001a827f007947 */ /* 0x000fea000b800000 */
[----:B----4-:R4:W1:Y:S04]  /*15840*/  SHFL.IDX PT, R6, R6, R11, 0x1f ;  /* 0x00001f0b06067589 */ /* 0x01086800000e0000 */
[----:B------:R4:W2:Y:S02]  /*15850*/  SHFL.IDX PT, R7, R7, R11, 0x1f ;  /* 0x00001f0b07077589 */ /* 0x0008a400000e0000 */
.L_x_322:
[----:B------:R-:W-:Y:S01]  /*15860*/  ISETP.NE.AND P0, PT, R8, RZ, PT ;  /* 0x000000ff0800720c */ /* 0x000fe20003f05270 */
[----:B------:R-:W-:-:S12]  /*15870*/  BSSY B0, `(.L_x_283) ;  /* 0x0000005000007945 */ /* 0x000fd80003800000 */
[----:B------:R-:W-:Y:S05]  /*15880*/  @!P0 BRA `(.L_x_284) ;  /* 0x0000003000008947 */ /* 0x000fea0003800000 */
[----:B------:R-:W-:Y:S01]  /*15890*/  IADD3 R3, R11, -0x1, RZ ;  /* 0xffffffff0b037810 */ /* 0x000fe20007ffe0ff */
[----:B------:R-:W-:Y:S05]  /*158a0*/  BRA.DIV ~URZ, `(.L_x_285) ;  /* 0x00001ae27f007947 */ /* 0x000fea000b800000 */
[----:B------:R3:W4:Y:S02]  /*158b0*/  SHFL.IDX PT, R12, R4, R3, 0x1f ;  /* 0x00001f03040c7589 */ /* 0x00072400000e0000 */
.L_x_284:
[----:B------:R-:W-:Y:S05]  /*158c0*/  BSYNC B0 ;  /* 0x0000000000007941 */ /* 0x000fea0003800000 */
.L_x_283:
[----:B-1-3--:R-:W-:Y:S01]  /*158d0*/  IABS R4, R6 ;  /* 0x0000000600047213 */ /* 0x00afe20000000000 */
[----:B----4-:R-:W-:Y:S02]  /*158e0*/  IMAD R212, R12, c[0x0][0x538], R10 ;  /* 0x00014e000cd47a24 */ /* 0x010fe400078e020a */
[----:B------:R-:W-:Y:S01]  /*158f0*/  IMAD.IADD R215, R11, 0x1, R215 ;  /* 0x000000010bd77824 */ /* 0x000fe200078e02d7 */
[----:B------:R-:W1:Y:S01]  /*15900*/  I2F.RP R2, R4 ;  /* 0x0000000400027306 */ /* 0x000e620000209400 */
[----:B------:R-:W-:-:S07]  /*15910*/  IMAD.IADD R8, R9, 0x1, -R212 ;  /* 0x0000000109087824 */ /* 0x000fce00078e0ad4 */
[----:B-1----:R-:W1:Y:S02]  /*15920*/  MUFU.RCP R2, R2 ;  /* 0x0000000200027308 */ /* 0x002e640000001000 */
[----:B-1----:R-:W-:-:S06]  /*15930*/  IADD3 R2, R2, 0xffffffe, RZ ;  /* 0x0ffffffe02027810 */ /* 0x002fcc0007ffe0ff */
[----:B------:R1:W3:Y:S02]  /*15940*/  F2I.FTZ.U32.TRUNC.NTZ R3, R2 ;  /* 0x0000000200037305 */ /* 0x0002e4000021f000 */
[----:B-12---:R-:W-:Y:S01]  /*15950*/  IABS R2, R7 ;  /* 0x0000000700027213 */ /* 0x006fe20000000000 */
[----:B---3--:R-:W-:-:S03]  /*15960*/  IMAD.MOV R0, RZ, RZ, -R3 ;  /* 0x000000ffff007224 */ /* 0x008fc600078e0a03 */
[----:B------:R-:W-:Y:S01]  /*15970*/  MOV R5, R2 ;  /* 0x0000000200057202 */ /* 0x000fe20000000f00 */
[----:B------:R-:W-:Y:S01]  /*15980*/  IMAD.MOV.U32 R10, RZ, RZ, R0 ;  /* 0x000000ffff0a7224 */ /* 0x000fe200078e0000 */
[----:B------:R-:W-:Y:S01]  /*15990*/  IABS R0, R6 ;  /* 0x0000000600007213 */ /* 0x000fe20000000000 */
[----:B------:R-:W-:Y:S01]  /*159a0*/  IMAD.MOV.U32 R2, RZ, RZ, RZ ;  /* 0x000000ffff027224 */ /* 0x000fe200078e00ff */
[----:B------:R-:W1:Y:S01]  /*159b0*/  I2F.RP R12, R5 ;  /* 0x00000005000c7306 */ /* 0x000e620000209400 */
[----:B------:R-:W-:Y:S01]  /*159c0*/  IMAD R9, R10, R4, RZ ;  /* 0x000000040a097224 */ /* 0x000fe200078e02ff */
[----:B------:R-:W-:Y:S01]  /*159d0*/  IABS R10, R8 ;  /* 0x00000008000a7213 */ /* 0x000fe20000000000 */
[----:B------:R-:W-:Y:S02]  /*159e0*/  IMAD.MOV R0, RZ, RZ, -R0 ;  /* 0x000000ffff007224 */ /* 0x000fe400078e0a00 */
[----:B------:R-:W-:-:S03]  /*159f0*/  IMAD.HI.U32 R9, R3, R9, R2 ;  /* 0x0000000903097227 */ /* 0x000fc600078e0002 */
[----:B------:R-:W-:Y:S01]  /*15a00*/  MOV R3, R0 ;  /* 0x0000000000037202 */ /* 0x000fe20000000f00 */
[----:B------:R-:W-:-:S04]  /*15a10*/  IMAD.MOV.U32 R2, RZ, RZ, R10 ;  /* 0x000000ffff027224 */ /* 0x000fc800078e000a */
[----:B------:R-:W-:-:S04]  /*15a20*/  IMAD.HI.U32 R0, R9, R2, RZ ;  /* 0x0000000209007227 */ /* 0x000fc800078e00ff */
[----:B------:R-:W-:Y:S02]  /*15a30*/  IMAD R2, R0, R3, R2 ;  /* 0x0000000300027224 */ /* 0x000fe400078e0202 */
[----:B-1----:R-:W1:Y:S03]  /*15a40*/  MUFU.RCP R3, R12 ;  /* 0x0000000c00037308 */ /* 0x002e660000001000 */
        /* <DEDUP_REMOVED lines=9> */
[----:B------:R-:W-:Y:S01]  /*15ae0*/  @P2 IADD3 R0, R0, 0x1, RZ ;  /* 0x0000000100002810 */ /* 0x000fe20007ffe0ff */
[----:B-1----:R-:W-:-:S05]  /*15af0*/  IMAD.MOV R2, RZ, RZ, -R3 ;  /* 0x000000ffff027224 */ /* 0x002fca00078e0a03 */
[----:B------:R-:W-:Y:S01]  /*15b00*/  @!P1 IMAD.MOV R0, RZ, RZ, -R0 ;  /* 0x000000ffff009224 */ /* 0x000fe200078e0a00 */
[----:B------:R-:W-:Y:S02]  /*15b10*/  MOV R4, R2 ;  /* 0x0000000200047202 */ /* 0x000fe40000000f00 */
[----:B------:R-:W-:Y:S02]  /*15b20*/  IABS R2, R7 ;  /* 0x0000000700027213 */ /* 0x000fe40000000000 */
[----:B------:R-:W-:Y:S01]  /*15b30*/  @!P0 LOP3.LUT R0, RZ, R6, RZ, 0x33, !PT ;  /* 0x00000006ff008212 */ /* 0x000fe200078e33ff */
[----:B------:R-:W-:Y:S02]  /*15b40*/  IMAD R4, R4, R5, RZ ;  /* 0x0000000504047224 */ /* 0x000fe400078e02ff */
[----:B------:R-:W-:Y:S01]  /*15b50*/  IMAD.MOV R9, RZ, RZ, -R2 ;  /* 0x000000ffff097224 */ /* 0x000fe200078e0a02 */
[----:B------:R-:W-:Y:S01]  /*15b60*/  IABS R10, R0 ;  /* 0x00000000000a7213 */ /* 0x000fe20000000000 */
[----:B------:R-:W-:-:S02]  /*15b70*/  IMAD.MOV.U32 R2, RZ, RZ, RZ ;  /* 0x000000ffff027224 */ /* 0x000fc400078e00ff */
[----:B------:R-:W-:Y:S02]  /*15b80*/  IMAD R6, R0, R6, RZ ;  /* 0x0000000600067224 */ /* 0x000fe400078e02ff */
[----:B------:R-:W-:Y:S01]  /*15b90*/  IMAD.HI.U32 R2, R3, R4, R2 ;  /* 0x0000000403027227 */ /* 0x000fe200078e0002 */
[----:B------:R-:W-:Y:S02]  /*15ba0*/  MOV R4, R9 ;  /* 0x0000000900047202 */ /* 0x000fe40000000f00 */
[----:B------:R-:W-:Y:S01]  /*15bb0*/  IADD3 R213, R8, -R6, RZ ;  /* 0x8000000608d57210 */ /* 0x000fe20007ffe0ff */
[----:B------:R-:W-:-:S04]  /*15bc0*/  IMAD.MOV.U32 R3, RZ, RZ, R10 ;  /* 0x000000ffff037224 */ /* 0x000fc800078e000a */
        /* <DEDUP_REMOVED lines=11> */
[----:B------:R-:W-:-:S04]  /*15c80*/  @!P0 LOP3.LUT R2, RZ, R7, RZ, 0x33, !PT ;  /* 0x00000007ff028212 */ /* 0x000fc800078e33ff */
[----:B------:R-:W-:Y:S01]  /*15c90*/  IADD3 R3, -R2, RZ, RZ ;  /* 0x000000ff02037210 */ /* 0x000fe20007ffe1ff */
[----:B------:R-:W-:-:S04]  /*15ca0*/  IMAD R2, R7, 0x1000000, R2 ;  /* 0x0100000007027824 */ /* 0x000fc800078e0202 */
[----:B------:R-:W-:-:S04]  /*15cb0*/  IMAD R0, R7, R3, R0 ;  /* 0x0000000307007224 */ /* 0x000fc800078e0200 */
[----:B------:R-:W-:Y:S01]  /*15cc0*/  IMAD R214, R0, 0x10000, R2 ;  /* 0x0001000000d67824 */ /* 0x000fe200078e0202 */
[----:B------:R-:W-:Y:S05]  /*15cd0*/  BRA `(.L_x_286) ;  /* 0x0000004000007947 */ /* 0x000fea0003800000 */
.L_x_277:
[----:B------:R-:W-:Y:S01]  /*15ce0*/  IMAD.MOV.U32 R212, RZ, RZ, R9 ;  /* 0x000000ffffd47224 */ /* 0x000fe200078e0009 */
[----:B------:R-:W-:Y:S01]  /*15cf0*/  MOV R214, RZ ;  /* 0x000000ff00d67202 */ /* 0x000fe20000000f00 */
[----:B------:R-:W-:Y:S01]  /*15d00*/  IMAD.MOV.U32 R213, RZ, RZ, RZ ;  /* 0x000000ffffd57224 */ /* 0x000fe200078e00ff */
[----:B------:R-:W-:Y:S02]  /*15d10*/  MOV R215, c[0x0][0x53c] ;  /* 0x00014f0000d77a02 */ /* 0x000fe40000000f00 */
.L_x_286:
[----:B------:R-:W-:Y:S05]  /*15d20*/  BSYNC B1 ;  /* 0x0000000000017941 */ /* 0x000fea0003800000 */
.L_x_275:
[----:B------:R-:W-:Y:S01]  /*15d30*/  WARPSYNC 0xffffffff ;  /* 0xffffffff00007948 */ /* 0x000fe20003800000 */
[----:B------:R-:W-:Y:S01]  /*15d40*/  BAR.SYNC.DEFER_BLOCKING 0x4, 0x100 ;  /* 0x0104000000007b1d */ /* 0x000fe20000010000 */
[----:B------:R-:W-:-:S13]  /*15d50*/  ISETP.NE.AND P0, PT, R13, RZ, PT ;  /* 0x000000ff0d00720c */ /* 0x000fda0003f05270 */
[----:B------:R3:W-:Y:S04]  /*15d60*/  @!P0 STS.128 [0x20080], R212 ;  /* 0x020080d4ff008388 */ /* 0x0007e80000000c00 */
[----:B------:R-:W-:Y:S06]  /*15d70*/  BAR.ARV 0x5, 0x100 ;  /* 0x0144000000007b1d */ /* 0x000fec0000002000 */
.L_x_270:
[----:B-1----:R-:W-:-:S13]  /*15d80*/  ISETP.GE.AND P0, PT, R215, c[0x0][0x53c], PT ;  /* 0x00014f00d7007a0c */ /* 0x002fda0003f06270 */
[----:B--23--:R-:W-:Y:S01]  /*15d90*/  @P0 CALL.REL.NOINC `(.L_x_287) ;  /* 0x0000001000000944 */ /* 0x00cfe20003c00000 */
[----:B------:R-:W-:Y:S05]  /*15da0*/  BRA `(.L_x_288) ;  /* 0xfffeb75000007947 */ /* 0x000fea000383ffff */
.L_x_287:
[----:B------:R-:W-:Y:S05]  /*15db0*/  EXIT ;  /* 0x000000000000794d */ /* 0x000fea0003800000 */
.L_x_125:
[----:B------:R-:W-:Y:S01]  /*15dc0*/  IMAD.MOV.U32 R0, RZ, RZ, R5 ;  /* 0x000000ffff007224 */ /* 0x000fe200078e0005 */
[----:B------:R-:W-:Y:S02]  /*15dd0*/  MOV R2, 0x1 ;  /* 0x0000000100027802 */ /* 0x000fe40000000f00 */
[----:B------:R-:W-:Y:S02]  /*15de0*/  MOV R3, 0x15e00 ;  /* 0x00015e0000037802 */ /* 0x000fe40000000f00 */
[----:B--2---:R-:W-:Y:S05]  /*15df0*/  CALL.REL.NOINC `($__internal_6_$__cuda_sm70_shflsync_up_p) ;  /* 0x0000169000007944 */ /* 0x004fea0003c00000 */
[----:B------:R-:W-:Y:S01]  /*15e00*/  MOV R0, R4 ;  /* 0x0000000400007202 */ /* 0x000fe20000000f00 */
[----:B------:R-:W-:Y:S05]  /*15e10*/  BRA `(.L_x_289) ;  /* 0xfffea63000007947 */ /* 0x000fea000383ffff */
.L_x_126:
[----:B------:R-:W-:Y:S01]  /*15e20*/  IMAD.MOV.U32 R0, RZ, RZ, R5 ;  /* 0x000000ffff007224 */ /* 0x000fe200078e0005 */
[----:B------:R-:W-:Y:S02]  /*15e30*/  MOV R2, 0x2 ;  /* 0x0000000200027802 */ /* 0x000fe40000000f00 */
[----:B------:R-:W-:Y:S02]  /*15e40*/  MOV R3, 0x15e60 ;  /* 0x00015e6000037802 */ /* 0x000fe40000000f00 */
[----:B--2---:R-:W-:Y:S05]  /*15e50*/  CALL.REL.NOINC `($__internal_6_$__cuda_sm70_shflsync_up_p) ;  /* 0x0000163000007944 */ /* 0x004fea0003c00000 */
[----:B------:R-:W-:Y:S01]  /*15e60*/  SEL R0, R4, RZ, P4 ;  /* 0x000000ff04007207 */ /* 0x000fe20002000000 */
[----:B------:R-:W-:Y:S01]  /*15e70*/  IMAD.MOV.U32 R2, RZ, RZ, 0x4 ;  /* 0x00000004ff027424 */ /* 0x000fe200078e00ff */
[----:B------:R-:W-:-:S03]  /*15e80*/  MOV R3, 0x15eb0 ;  /* 0x00015eb000037802 */ /* 0x000fc60000000f00 */
[----:B------:R-:W-:Y:S02]  /*15e90*/  IMAD.IADD R0, R5, 0x1, R0 ;  /* 0x0000000105007824 */ /* 0x000fe400078e0200 */
[----:B------:R-:W-:Y:S05]  /*15ea0*/  CALL.REL.NOINC `($__internal_6_$__cuda_sm70_shflsync_up_p) ;  /* 0x000015e000007944 */ /* 0x000fea0003c00000 */
        /* <DEDUP_REMOVED lines=13> */
[----:B------:R-:W-:Y:S01]  /*15f80*/  IMAD.IADD R4, R0, 0x1, R4 ;  /* 0x0000000100047824 */ /* 0x000fe200078e0204 */
[----:B------:R-:W-:-:S03]  /*15f90*/  MOV R0, 0x1f ;  /* 0x0000001f00007802 */ /* 0x000fc60000000f00 */
[----:B------:R-:W-:Y:S02]  /*15fa0*/  IMAD.MOV.U32 R5, RZ, RZ, R4 ;  /* 0x000000ffff057224 */ /* 0x000fe400078e0004 */
[----:B------:R-:W-:Y:S05]  /*15fb0*/  CALL.REL.NOINC `($__internal_5_$__cuda_sm70_shflsync_idx_p) ;  /* 0x0000148000007944 */ /* 0x000fea0003c00000 */
[----:B------:R-:W-:Y:S05]  /*15fc0*/  BRA `(.L_x_290) ;  /* 0xfffea58000007947 */ /* 0x000fea000383ffff */
.L_x_128:
[----:B------:R-:W-:Y:S02]  /*15fd0*/  SEL R0, RZ, 0x1, P0 ;  /* 0x00000001ff007807 */ /* 0x000fe40000000000 */
[----:B------:R-:W-:Y:S02]  /*15fe0*/  MOV R2, 0x16000 ;  /* 0x0001600000027802 */ /* 0x000fe40000000f00 */
[----:B------:R-:W-:Y:S05]  /*15ff0*/  CALL.REL.NOINC `($__internal_7_$__cuda_sm70_votesync_ballot) ;  /* 0x0000150000007944 */ /* 0x000fea0003c00000 */
[----:B------:R-:W-:Y:S01]  /*16000*/  MOV R6, R0 ;  /* 0x0000000000067202 */ /* 0x000fe20000000f00 */
[----:B------:R-:W-:Y:S05]  /*16010*/  BRA `(.L_x_291) ;  /* 0xfffea5c000007947 */ /* 0x000fea000383ffff */
.L_x_129:
[----:B------:R-:W-:Y:S01]  /*16020*/  IMAD.MOV.U32 R5, RZ, RZ, R8 ;  /* 0x000000ffff057224 */ /* 0x000fe200078e0008 */
[----:B--2---:R-:W-:Y:S01]  /*16030*/  MOV R3, R215 ;  /* 0x000000d700037202 */ /* 0x004fe20000000f00 */
[----:B------:R-:W-:Y:S01]  /*16040*/  IMAD.MOV.U32 R0, RZ, RZ, 0x1f ;  /* 0x0000001fff007424 */ /* 0x000fe200078e00ff */
[----:B------:R-:W-:Y:S02]  /*16050*/  MOV R2, 0x16070 ;  /* 0x0001607000027802 */ /* 0x000fe40000000f00 */
[----:B-1----:R-:W-:Y:S05]  /*16060*/  CALL.REL.NOINC `($__internal_5_$__cuda_sm70_shflsync_idx_p) ;  /* 0x000013d000007944 */ /* 0x002fea0003c00000 */
[----:B------:R-:W-:Y:S01]  /*16070*/  IMAD.MOV.U32 R11, RZ, RZ, R0 ;  /* 0x000000ffff0b7224 */ /* 0x000fe200078e0000 */
[----:B------:R-:W-:Y:S01]  /*16080*/  MOV R5, R7 ;  /* 0x0000000700057202 */ /* 0x000fe20000000f00 */
[----:B------:R-:W-:Y:S01]  /*16090*/  IMAD.MOV.U32 R7, RZ, RZ, RZ ;  /* 0x000000ffff077224 */ /* 0x000fe200078e00ff */
[----:B------:R-:W-:Y:S01]  /*160a0*/  MOV R3, R215 ;  /* 0x000000d700037202 */ /* 0x000fe20000000f00 */
[----:B------:R-:W-:Y:S01]  /*160b0*/  IMAD.MOV.U32 R0, RZ, RZ, 0x1f ;  /* 0x0000001fff007424 */ /* 0x000fe200078e00ff */
[----:B------:R-:W-:-:S02]  /*160c0*/  MOV R2, 0x160e0 ;  /* 0x000160e000027802 */ /* 0x000fc40000000f00 */
[----:B------:R-:W-:Y:S05]  /*160d0*/  CALL.REL.NOINC `($__internal_5_$__cuda_sm70_shflsync_idx_p) ;  /* 0x0000136000007944 */ /* 0x000fea0003c00000 */
[----:B------:R-:W-:Y:S01]  /*160e0*/  MOV R10, R0 ;  /* 0x00000000000a7202 */ /* 0x000fe20000000f00 */
[----:B------:R-:W-:Y:S05]  /*160f0*/  BRA `(.L_x_292) ;  /* 0xfffea53000007947 */ /* 0x000fea000383ffff */
.L_x_132:
[----:B------:R-:W-:Y:S01]  /*16100*/  IMAD.MOV.U32 R5, RZ, RZ, R4 ;  /* 0x000000ffff057224 */ /* 0x000fe200078e0004 */
[----:B------:R-:W-:-:S02]  /*16110*/  MOV R0, 0x1f ;  /* 0x0000001f00007802 */ /* 0x000fc40000000f00 */
[----:B------:R-:W-:Y:S02]  /*16120*/  MOV R2, 0x16140 ;  /* 0x0001614000027802 */ /* 0x000fe40000000f00 */
[----:B-1----:R-:W-:Y:S05]  /*16130*/  CALL.REL.NOINC `($__internal_5_$__cuda_sm70_shflsync_idx_p) ;  /* 0x0000130000007944 */ /* 0x002fea0003c00000 */
[----:B------:R-:W-:Y:S01]  /*16140*/  MOV R7, R0 ;  /* 0x0000000000077202 */ /* 0x000fe20000000f00 */
[----:B------:R-:W-:Y:S05]  /*16150*/  BRA `(.L_x_131) ;  /* 0xfffea53000007947 */ /* 0x000fea000383ffff */
.L_x_162:
[----:B------:R-:W-:Y:S01]  /*16160*/  IMAD.MOV.U32 R5, RZ, RZ, R19 ;  /* 0x000000ffff057224 */ /* 0x000fe200078e0013 */
[----:B------:R-:W-:Y:S01]  /*16170*/  MOV R3, RZ ;  /* 0x000000ff00037202 */ /* 0x000fe20000000f00 */
[----:B------:R-:W-:Y:S01]  /*16180*/  IMAD.MOV.U32 R0, RZ, RZ, 0x181f ;  /* 0x0000181fff007424 */ /* 0x000fe200078e00ff */
[----:B------:R-:W-:Y:S02]  /*16190*/  MOV R2, 0x161b0 ;  /* 0x000161b000027802 */ /* 0x000fe40000000f00 */
[----:B-----5:R-:W-:Y:S05]  /*161a0*/  CALL.REL.NOINC `($__internal_5_$__cuda_sm70_shflsync_idx_p) ;  /* 0x0000129000007944 */ /* 0x020fea0003c00000 */
[----:B------:R-:W-:Y:S01]  /*161b0*/  MOV R4, R0 ;  /* 0x0000000000047202 */ /* 0x000fe20000000f00 */
[----:B------:R-:W-:Y:S05]  /*161c0*/  BRA `(.L_x_293) ;  /* 0xffff014000007947 */ /* 0x000fea000383ffff */
.L_x_163:
[----:B------:R-:W-:Y:S01]  /*161d0*/  IMAD.MOV.U32 R5, RZ, RZ, R21 ;  /* 0x000000ffff057224 */ /* 0x000fe200078e0015 */
[----:B------:R-:W-:Y:S01]  /*161e0*/  MOV R3, RZ ;  /* 0x000000ff00037202 */ /* 0x000fe20000000f00 */
[----:B------:R-:W-:Y:S01]  /*161f0*/  IMAD.MOV.U32 R0, RZ, RZ, 0x181f ;  /* 0x0000181fff007424 */ /* 0x000fe200078e00ff */
[----:B------:R-:W-:Y:S02]  /*16200*/  MOV R2, 0x16220 ;  /* 0x0001622000027802 */ /* 0x000fe40000000f00 */
[----:B-12--5:R-:W-:Y:S05]  /*16210*/  CALL.REL.NOINC `($__internal_5_$__cuda_sm70_shflsync_idx_p) ;  /* 0x0000122000007944 */ /* 0x026fea0003c00000 */
[----:B------:R-:W-:Y:S05]  /*16220*/  BRA `(.L_x_294) ;  /* 0xffff010000007947 */ /* 0x000fea000383ffff */
.L_x_166:
[----:B------:R-:W-:Y:S01]  /*16230*/  IMAD.MOV.U32 R5, RZ, RZ, R19 ;  /* 0x000000ffff057224 */ /* 0x000fe200078e0013 */
[----:B--2---:R-:W-:Y:S01]  /*16240*/  MOV R3, 0x1 ;  /* 0x0000000100037802 */ /* 0x004fe20000000f00 */
[----:B----4-:R-:W-:Y:S01]  /*16250*/  IMAD.MOV.U32 R0, RZ, RZ, 0x181f ;  /* 0x0000181fff007424 */ /* 0x010fe200078e00ff */
[----:B------:R-:W-:-:S02]  /*16260*/  MOV R2, 0x16280 ;  /* 0x0001628000027802 */ /* 0x000fc40000000f00 */
[----:B-1-3-5:R-:W-:Y:S05]  /*16270*/  CALL.REL.NOINC `($__internal_5_$__cuda_sm70_shflsync_idx_p) ;  /* 0x000011c000007944 */ /* 0x02afea0003c00000 */
[----:B------:R-:W-:Y:S01]  /*16280*/  IMAD.MOV.U32 R6, RZ, RZ, R0 ;  /* 0x000000ffff067224 */ /* 0x000fe200078e0000 */
[----:B------:R-:W-:Y:S01]  /*16290*/  MOV R3, 0x1 ;  /* 0x0000000100037802 */ /* 0x000fe20000000f00 */
[----:B------:R-:W-:Y:S01]  /*162a0*/  IMAD.MOV.U32 R5, RZ, RZ, R21 ;  /* 0x000000ffff057224 */ /* 0x000fe200078e0015 */
[----:B------:R-:W-:-:S02]  /*162b0*/  MOV R0, 0x181f ;  /* 0x0000181f00007802 */ /* 0x000fc40000000f00 */
[----:B------:R-:W-:Y:S02]  /*162c0*/  MOV R2, 0x162e0 ;  /* 0x000162e000027802 */ /* 0x000fe40000000f00 */
[----:B------:R-:W-:Y:S05]  /*162d0*/  CALL.REL.NOINC `($__internal_5_$__cuda_sm70_shflsync_idx_p) ;  /* 0x0000116000007944 */ /* 0x000fea0003c00000 */
[----:B------:R-:W-:Y:S05]  /*162e0*/  BRA `(.L_x_295) ;  /* 0xffff021000007947 */ /* 0x000fea000383ffff */
.L_x_169:
[----:B------:R-:W-:Y:S01]  /*162f0*/  IMAD.MOV.U32 R5, RZ, RZ, R19 ;  /* 0x000000ffff057224 */ /* 0x000fe200078e0013 */
[----:B-1----:R-:W-:Y:S01]  /*16300*/  MOV R3, 0x2 ;  /* 0x0000000200037802 */ /* 0x002fe20000000f00 */
[----:B----4-:R-:W-:Y:S01]  /*16310*/  IMAD.MOV.U32 R0, RZ, RZ, 0x181f ;  /* 0x0000181fff007424 */ /* 0x010fe200078e00ff */
[----:B------:R-:W-:Y:S02]  /*16320*/  MOV R2, 0x16340 ;  /* 0x0001634000027802 */ /* 0x000fe40000000f00 */
[----:B--23-5:R-:W-:Y:S05]  /*16330*/  CALL.REL.NOINC `($__internal_5_$__cuda_sm70_shflsync_idx_p) ;  /* 0x0000110000007944 */ /* 0x02cfea0003c00000 */
[----:B------:R-:W-:Y:S01]  /*16340*/  MOV R6, R0 ;  /* 0x0000000000067202 */ /* 0x000fe20000000f00 */
[----:B------:R-:W-:Y:S05]  /*16350*/  BRA `(.L_x_296) ;  /* 0xffff032000007947 */ /* 0x000fea000383ffff */
.L_x_170:
[----:B------:R-:W-:Y:S01]  /*16360*/  IMAD.MOV.U32 R5, RZ, RZ, R21 ;  /* 0x000000ffff057224 */ /* 0x000fe200078e0015 */
[----:B------:R-:W-:Y:S01]  /*16370*/  MOV R3, 0x2 ;  /* 0x0000000200037802 */ /* 0x000fe20000000f00 */
[----:B----4-:R-:W-:Y:S01]  /*16380*/  IMAD.MOV.U32 R0, RZ, RZ, 0x181f ;  /* 0x0000181fff007424 */ /* 0x010fe200078e00ff */
[----:B------:R-:W-:Y:S02]  /*16390*/  MOV R2, 0x163b0 ;  /* 0x000163b000027802 */ /* 0x000fe40000000f00 */
[----:B-123-5:R-:W-:Y:S05]  /*163a0*/  CALL.REL.NOINC `($__internal_5_$__cuda_sm70_shflsync_idx_p) ;  /* 0x0000109000007944 */ /* 0x02efea0003c00000 */
[----:B------:R-:W-:Y:S05]  /*163b0*/  BRA `(.L_x_297) ;  /* 0xffff02e000007947 */ /* 0x000fea000383ffff */
.L_x_173:
[----:B------:R-:W-:Y:S01]  /*163c0*/  IMAD.MOV.U32 R5, RZ, RZ, R19 ;  /* 0x000000ffff057224 */ /* 0x000fe200078e0013 */
[----:B-1----:R-:W-:Y:S01]  /*163d0*/  MOV R3, 0x3 ;  /* 0x0000000300037802 */ /* 0x002fe20000000f00 */
[----:B------:R-:W-:Y:S01]  /*163e0*/  IMAD.MOV.U32 R0, RZ, RZ, 0x181f ;  /* 0x0000181fff007424 */ /* 0x000fe200078e00ff */
[----:B------:R-:W-:-:S02]  /*163f0*/  MOV R2, 0x16410 ;  /* 0x0001641000027802 */ /* 0x000fc40000000f00 */
[----:B--2345:R-:W-:Y:S05]  /*16400*/  CALL.REL.NOINC `($__internal_5_$__cuda_sm70_shflsync_idx_p) ;  /* 0x0000103000007944 */ /* 0x03cfea0003c00000 */
[----:B------:R-:W-:Y:S01]  /*16410*/  IMAD.MOV.U32 R6, RZ, RZ, R0 ;  /* 0x000000ffff067224 */ /* 0x000fe200078e0000 */
[----:B------:R-:W-:Y:S01]  /*16420*/  MOV R3, 0x3 ;  /* 0x0000000300037802 */ /* 0x000fe20000000f00 */
[----:B------:R-:W-:Y:S01]  /*16430*/  IMAD.MOV.U32 R5, RZ, RZ, R21 ;  /* 0x000000ffff057224 */ /* 0x000fe200078e0015 */
[----:B------:R-:W-:-:S02]  /*16440*/  MOV R0, 0x181f ;  /* 0x0000181f00007802 */ /* 0x000fc40000000f00 */
[----:B------:R-:W-:Y:S02]  /*16450*/  MOV R2, 0x16470 ;  /* 0x0001647000027802 */ /* 0x000fe40000000f00 */
[----:B------:R-:W-:Y:S05]  /*16460*/  CALL.REL.NOINC `($__internal_5_$__cuda_sm70_shflsync_idx_p) ;  /* 0x00000fd000007944 */ /* 0x000fea0003c00000 */
[----:B------:R-:W-:Y:S05]  /*16470*/  BRA `(.L_x_298) ;  /* 0xffff039000007947 */ /* 0x000fea000383ffff */
.L_x_230:
[----:B------:R-:W-:Y:S01]  /*16480*/  IMAD.MOV.U32 R2, RZ, RZ, R190 ;  /* 0x000000ffff027224 */ /* 0x000fe200078e00be */
[----:B------:R-:W-:Y:S01]  /*16490*/  MOV R7, 0x1f ;  /* 0x0000001f00077802 */ /* 0x000fe20000000f00 */
[----:B------:R-:W-:Y:S01]  /*164a0*/  IMAD.MOV.U32 R5, RZ, RZ, 0x2 ;  /* 0x00000002ff057424 */ /* 0x000fe200078e00ff */
[----:B------:R-:W-:Y:S02]  /*164b0*/  MOV R6, 0xffffffff ;  /* 0xffffffff00067802 */ /* 0x000fe40000000f00 */
[----:B------:R-:W-:Y:S02]  /*164c0*/  MOV R3, 0x164e0 ;  /* 0x000164e000037802 */ /* 0x000fe40000000f00 */
[----:B------:R-:W-:Y:S05]  /*164d0*/  CALL.REL.NOINC `($__internal_4_$__cuda_sm70_shflsync_bfly_p) ;  /* 0x00000f1000007944 */ /* 0x000fea0003c00000 */
[----:B------:R-:W-:Y:S01]  /*164e0*/  FADD.FTZ R0, R190, R5 ;  /* 0x00000005be007221 */ /* 0x000fe20000010000 */
[----:B------:R-:W-:Y:S02]  /*164f0*/  MOV R5, 0x1 ;  /* 0x0000000100057802 */ /* 0x000fe40000000f00 */
[----:B------:R-:W-:Y:S02]  /*16500*/  MOV R3, 0x16530 ;  /* 0x0001653000037802 */ /* 0x000fe40000000f00 */
[----:B------:R-:W-:-:S02]  /*16510*/  MOV R2, R0 ;  /* 0x0000000000027202 */ /* 0x000fc40000000f00 */
[----:B------:R-:W-:Y:S05]  /*16520*/  CALL.REL.NOINC `($__internal_4_$__cuda_sm70_shflsync_bfly_p) ;  /* 0x00000ec000007944 */ /* 0x000fea0003c00000 */
[----:B------:R-:W-:Y:S01]  /*16530*/  FADD.FTZ R0, R0, R5 ;  /* 0x0000000500007221 */ /* 0x000fe20000010000 */
[----:B------:R-:W-:-:S02]  /*16540*/  MOV R2, R189 ;  /* 0x000000bd00027202 */ /* 0x000fc40000000f00 */
[----:B------:R-:W-:Y:S02]  /*16550*/  MOV R5, 0x2 ;  /* 0x0000000200057802 */ /* 0x000fe40000000f00 */
[----:B------:R-:W-:Y:S02]  /*16560*/  MOV R3, 0x16580 ;  /* 0x0001658000037802 */ /* 0x000fe40000000f00 */
[----:B------:R-:W-:Y:S05]  /*16570*/  CALL.REL.NOINC `($__internal_4_$__cuda_sm70_shflsync_bfly_p) ;  /* 0x00000e7000007944 */ /* 0x000fea0003c00000 */
[----:B------:R-:W-:Y:S01]  /*16580*/  FADD.FTZ R4, R189, R5 ;  /* 0x00000005bd047221 */ /* 0x000fe20000010000 */
[----:B------:R-:W-:Y:S02]  /*16590*/  MOV R5, 0x1 ;  /* 0x0000000100057802 */ /* 0x000fe40000000f00 */
[----:B------:R-:W-:Y:S02]  /*165a0*/  MOV R3, 0x165d0 ;  /* 0x000165d000037802 */ /* 0x000fe40000000f00 */
[----:B------:R-:W-:Y:S02]  /*165b0*/  MOV R2, R4 ;  /* 0x0000000400027202 */ /* 0x000fe40000000f00 */
[----:B------:R-:W-:Y:S05]  /*165c0*/  CALL.REL.NOINC `($__internal_4_$__cuda_sm70_shflsync_bfly_p) ;  /* 0x00000e2000007944 */ /* 0x000fea0003c00000 */
[----:B------:R-:W-:Y:S01]  /*165d0*/  MOV R3, R5 ;  /* 0x0000000500037202 */ /* 0x000fe20000000f00 */
[----:B------:R-:W-:Y:S05]  /*165e0*/  BRA `(.L_x_299) ;  /* 0xffffa36000007947 */ /* 0x000fea000383ffff */
.L_x_237:
[----:B--234-:R-:W-:Y:S01]  /*165f0*/  IMAD.MOV.U32 R5, RZ, RZ, R15 ;  /* 0x000000ffff057224 */ /* 0x01cfe200078e000f */
[----:B------:R-:W-:Y:S01]  /*16600*/  MOV R3, RZ ;  /* 0x000000ff00037202 */ /* 0x000fe20000000f00 */
[----:B------:R-:W-:Y:S01]  /*16610*/  IMAD.MOV.U32 R0, RZ, RZ, 0x181f ;  /* 0x0000181fff007424 */ /* 0x000fe200078e00ff */
[----:B------:R-:W-:-:S02]  /*16620*/  MOV R2, 0x16640 ;  /* 0x0001664000027802 */ /* 0x000fc40000000f00 */
[----:B-1----:R-:W-:Y:S05]  /*16630*/  CALL.REL.NOINC `($__internal_5_$__cuda_sm70_shflsync_idx_p) ;  /* 0x00000e0000007944 */ /* 0x002fea0003c00000 */
[----:B------:R-:W-:Y:S01]  /*16640*/  MOV R12, R0 ;  /* 0x00000000000c7202 */ /* 0x000fe20000000f00 */
[----:B------:R-:W-:Y:S05]  /*16650*/  BRA `(.L_x_300) ;  /* 0xffffbea000007947 */ /* 0x000fea000383ffff */
.L_x_238:
[----:B------:R-:W-:Y:S01]  /*16660*/  IMAD.MOV.U32 R5, RZ, RZ, R16 ;  /* 0x000000ffff057224 */ /* 0x000fe200078e0010 */
[----:B------:R-:W-:Y:S01]  /*16670*/  MOV R3, RZ ;  /* 0x000000ff00037202 */ /* 0x000fe20000000f00 */
[----:B------:R-:W-:Y:S01]  /*16680*/  IMAD.MOV.U32 R0, RZ, RZ, 0x181f ;  /* 0x0000181fff007424 */ /* 0x000fe200078e00ff */
[----:B------:R-:W-:-:S02]  /*16690*/  MOV R2, 0x166b0 ;  /* 0x000166b000027802 */ /* 0x000fc40000000f00 */
[----:B-123--:R-:W-:Y:S05]  /*166a0*/  CALL.REL.NOINC `($__internal_5_$__cuda_sm70_shflsync_idx_p) ;  /* 0x00000d9000007944 */ /* 0x00efea0003c00000 */
[----:B------:R-:W-:Y:S05]  /*166b0*/  BRA `(.L_x_301) ;  /* 0xffffbe6000007947 */ /* 0x000fea000383ffff */
.L_x_241:
[----:B------:R-:W-:Y:S01]  /*166c0*/  IMAD.MOV.U32 R5, RZ, RZ, R15 ;  /* 0x000000ffff057224 */ /* 0x000fe200078e000f */
[----:B--2---:R-:W-:Y:S01]  /*166d0*/  MOV R3, 0x1 ;  /* 0x0000000100037802 */ /* 0x004fe20000000f00 */
[----:B------:R-:W-:Y:S01]  /*166e0*/  IMAD.MOV.U32 R0, RZ, RZ, 0x181f ;  /* 0x0000181fff007424 */ /* 0x000fe200078e00ff */
[----:B------:R-:W-:-:S02]  /*166f0*/  MOV R2, 0x16710 ;  /* 0x0001671000027802 */ /* 0x000fc40000000f00 */
[----:B-1-34-:R-:W-:Y:S05]  /*16700*/  CALL.REL.NOINC `($__internal_5_$__cuda_sm70_shflsync_idx_p) ;  /* 0x00000d3000007944 */ /* 0x01afea0003c00000 */
[----:B------:R-:W-:Y:S01]  /*16710*/  IMAD.MOV.U32 R12, RZ, RZ, R0 ;  /* 0x000000ffff0c7224 */ /* 0x000fe200078e0000 */
[----:B------:R-:W-:Y:S01]  /*16720*/  MOV R3, 0x1 ;  /* 0x0000000100037802 */ /* 0x000fe20000000f00 */
[----:B------:R-:W-:Y:S01]  /*16730*/  IMAD.MOV.U32 R5, RZ, RZ, R16 ;  /* 0x000000ffff057224 */ /* 0x000fe200078e0010 */
[----:B------:R-:W-:-:S02]  /*16740*/  MOV R0, 0x181f ;  /* 0x0000181f00007802 */ /* 0x000fc40000000f00 */
[----:B------:R-:W-:Y:S02]  /*16750*/  MOV R2, 0x16770 ;  /* 0x0001677000027802 */ /* 0x000fe40000000f00 */
[----:B------:R-:W-:Y:S05]  /*16760*/  CALL.REL.NOINC `($__internal_5_$__cuda_sm70_shflsync_idx_p) ;  /* 0x00000cd000007944 */ /* 0x000fea0003c00000 */
[----:B------:R-:W-:Y:S05]  /*16770*/  BRA `(.L_x_302) ;  /* 0xffffbf8000007947 */ /* 0x000fea000383ffff */
.L_x_244:
[----:B------:R-:W-:Y:S01]  /*16780*/  IMAD.MOV.U32 R5, RZ, RZ, R15 ;  /* 0x000000ffff057224 */ /* 0x000fe200078e000f */
[----:B--2---:R-:W-:Y:S01]  /*16790*/  MOV R3, 0x2 ;  /* 0x0000000200037802 */ /* 0x004fe20000000f00 */
[----:B------:R-:W-:Y:S01]  /*167a0*/  IMAD.MOV.U32 R0, RZ, RZ, 0x181f ;  /* 0x0000181fff007424 */ /* 0x000fe200078e00ff */
[----:B------:R-:W-:Y:S02]  /*167b0*/  MOV R2, 0x167d0 ;  /* 0x000167d000027802 */ /* 0x000fe40000000f00 */
[----:B-1-34-:R-:W-:Y:S05]  /*167c0*/  CALL.REL.NOINC `($__internal_5_$__cuda_sm70_shflsync_idx_p) ;  /* 0x00000c7000007944 */ /* 0x01afea0003c00000 */
[----:B------:R-:W-:Y:S01]  /*167d0*/  MOV R12, R0 ;  /* 0x00000000000c7202 */ /* 0x000fe20000000f00 */
[----:B------:R-:W-:Y:S05]  /*167e0*/  BRA `(.L_x_303) ;  /* 0xffffc08000007947 */ /* 0x000fea000383ffff */
.L_x_245:
[----:B------:R-:W-:Y:S01]  /*167f0*/  IMAD.MOV.U32 R5, RZ, RZ, R16 ;  /* 0x000000ffff057224 */ /* 0x000fe200078e0010 */
[----:B--2---:R-:W-:Y:S01]  /*16800*/  MOV R3, 0x2 ;  /* 0x0000000200037802 */ /* 0x004fe20000000f00 */
[----:B------:R-:W-:Y:S01]  /*16810*/  IMAD.MOV.U32 R0, RZ, RZ, 0x181f ;  /* 0x0000181fff007424 */ /* 0x000fe200078e00ff */
[----:B------:R-:W-:Y:S02]  /*16820*/  MOV R2, 0x16840 ;  /* 0x0001684000027802 */ /* 0x000fe40000000f00 */
[----:B-1-34-:R-:W-:Y:S05]  /*16830*/  CALL.REL.NOINC `($__internal_5_$__cuda_sm70_shflsync_idx_p) ;  /* 0x00000c0000007944 */ /* 0x01afea0003c00000 */
[----:B------:R-:W-:Y:S05]  /*16840*/  BRA `(.L_x_304) ;  /* 0xffffc04000007947 */ /* 0x000fea000383ffff */
.L_x_248:
[----:B------:R-:W-:Y:S01]  /*16850*/  IMAD.MOV.U32 R5, RZ, RZ, R15 ;  /* 0x000000ffff057224 */ /* 0x000fe200078e000f */
[----:B---3--:R-:W-:Y:S01]  /*16860*/  MOV R3, 0x3 ;  /* 0x0000000300037802 */ /* 0x008fe20000000f00 */
[----:B----4-:R-:W-:Y:S01]  /*16870*/  IMAD.MOV.U32 R0, RZ, RZ, 0x181f ;  /* 0x0000181fff007424 */ /* 0x010fe200078e00ff */
[----:B------:R-:W-:-:S02]  /*16880*/  MOV R2, 0x168a0 ;  /* 0x000168a000027802 */ /* 0x000fc40000000f00 */
[----:B-12---:R-:W-:Y:S05]  /*16890*/  CALL.REL.NOINC `($__internal_5_$__cuda_sm70_shflsync_idx_p) ;  /* 0x00000ba000007944 */ /* 0x006fea0003c00000 */
[----:B------:R-:W-:Y:S01]  /*168a0*/  IMAD.MOV.U32 R10, RZ, RZ, R0 ;  /* 0x000000ffff0a7224 */ /* 0x000fe200078e0000 */
[----:B------:R-:W-:Y:S01]  /*168b0*/  MOV R3, 0x3 ;  /* 0x0000000300037802 */ /* 0x000fe20000000f00 */
[----:B------:R-:W-:Y:S01]  /*168c0*/  IMAD.MOV.U32 R5, RZ, RZ, R16 ;  /* 0x000000ffff057224 */ /* 0x000fe200078e0010 */
[----:B------:R-:W-:-:S02]  /*168d0*/  MOV R0, 0x181f ;  /* 0x0000181f00007802 */ /* 0x000fc40000000f00 */
[----:B------:R-:W-:Y:S02]  /*168e0*/  MOV R2, 0x16900 ;  /* 0x0001690000027802 */ /* 0x000fe40000000f00 */
[----:B------:R-:W-:Y:S05]  /*168f0*/  CALL.REL.NOINC `($__internal_5_$__cuda_sm70_shflsync_idx_p) ;  /* 0x00000b4000007944 */ /* 0x000fea0003c00000 */
[----:B------:R-:W-:Y:S05]  /*16900*/  BRA `(.L_x_305) ;  /* 0xffffc10000007947 */ /* 0x000fea000383ffff */
.L_x_250:
[----:B------:R-:W-:Y:S01]  /*16910*/  IMAD.MOV.U32 R5, RZ, RZ, R16 ;  /* 0x000000ffff057224 */ /* 0x000fe200078e0010 */
[----:B------:R-:W-:Y:S01]  /*16920*/  MOV R3, RZ ;  /* 0x000000ff00037202 */ /* 0x000fe20000000f00 */
[----:B------:R-:W-:Y:S01]  /*16930*/  IMAD.MOV.U32 R0, RZ, RZ, 0x1c1f ;  /* 0x00001c1fff007424 */ /* 0x000fe200078e00ff */
[----:B------:R-:W-:Y:S02]  /*16940*/  MOV R2, 0x16960 ;  /* 0x0001696000027802 */ /* 0x000fe40000000f00 */
[----:B------:R-:W-:Y:S05]  /*16950*/  CALL.REL.NOINC `($__internal_5_$__cuda_sm70_shflsync_idx_p) ;  /* 0x00000ae000007944 */ /* 0x000fea0003c00000 */
[----:B------:R-:W-:Y:S01]  /*16960*/  MOV R4, R0 ;  /* 0x0000000000047202 */ /* 0x000fe20000000f00 */
[----:B------:R-:W-:Y:S05]  /*16970*/  BRA `(.L_x_306) ;  /* 0xffffc3f000007947 */ /* 0x000fea000383ffff */
.L_x_251:
[----:B------:R-:W-:Y:S01]  /*16980*/  IMAD.MOV.U32 R5, RZ, RZ, R17 ;  /* 0x000000ffff057224 */ /* 0x000fe200078e0011 */
[----:B------:R-:W-:Y:S01]  /*16990*/  MOV R3, RZ ;  /* 0x000000ff00037202 */ /* 0x000fe20000000f00 */
[----:B------:R-:W-:Y:S01]  /*169a0*/  IMAD.MOV.U32 R0, RZ, RZ, 0x1c1f ;  /* 0x00001c1fff007424 */ /* 0x000fe200078e00ff */
[----:B------:R-:W-:Y:S02]  /*169b0*/  MOV R2, 0x169d0 ;  /* 0x000169d000027802 */ /* 0x000fe40000000f00 */
[----:B-12---:R-:W-:Y:S05]  /*169c0*/  CALL.REL.NOINC `($__internal_5_$__cuda_sm70_shflsync_idx_p) ;  /* 0x00000a7000007944 */ /* 0x006fea0003c00000 */
[----:B------:R-:W-:Y:S05]  /*169d0*/  BRA `(.L_x_307) ;  /* 0xffffc3b000007947 */ /* 0x000fea000383ffff */
.L_x_254:
[----:B------:R-:W-:Y:S01]  /*169e0*/  IMAD.MOV.U32 R5, RZ, RZ, R16 ;  /* 0x000000ffff057224 */ /* 0x000fe200078e0010 */
[----:B------:R-:W-:Y:S01]  /*169f0*/  MOV R3, 0x1 ;  /* 0x0000000100037802 */ /* 0x000fe20000000f00 */
[----:B----4-:R-:W-:Y:S01]  /*16a00*/  IMAD.MOV.U32 R0, RZ, RZ, 0x1c1f ;  /* 0x00001c1fff007424 */ /* 0x010fe200078e00ff */
[----:B------:R-:W-:-:S02]  /*16a10*/  MOV R2, 0x16a30 ;  /* 0x00016a3000027802 */ /* 0x000fc40000000f00 */
[----:B-123--:R-:W-:Y:S05]  /*16a20*/  CALL.REL.NOINC `($__internal_5_$__cuda_sm70_shflsync_idx_p) ;  /* 0x00000a1000007944 */ /* 0x00efea0003c00000 */
[----:B------:R-:W-:Y:S01]  /*16a30*/  IMAD.MOV.U32 R4, RZ, RZ, R0 ;  /* 0x000000ffff047224 */ /* 0x000fe200078e0000 */
[----:B------:R-:W-:Y:S01]  /*16a40*/  MOV R3, 0x1 ;  /* 0x0000000100037802 */ /* 0x000fe20000000f00 */
[----:B------:R-:W-:Y:S01]  /*16a50*/  IMAD.MOV.U32 R5, RZ, RZ, R17 ;  /* 0x000000ffff057224 */ /* 0x000fe200078e0011 */
[----:B------:R-:W-:-:S02]  /*16a60*/  MOV R0, 0x1c1f ;  /* 0x00001c1f00007802 */ /* 0x000fc40000000f00 */
[----:B------:R-:W-:Y:S02]  /*16a70*/  MOV R2, 0x16a90 ;  /* 0x00016a9000027802 */ /* 0x000fe40000000f00 */
[----:B------:R-:W-:Y:S05]  /*16a80*/  CALL.REL.NOINC `($__internal_5_$__cuda_sm70_shflsync_idx_p) ;  /* 0x000009b000007944 */ /* 0x000fea0003c00000 */
[----:B------:R-:W-:Y:S05]  /*16a90*/  BRA `(.L_x_308) ;  /* 0xffffce9000007947 */ /* 0x000fea000383ffff */
.L_x_258:
[----:B------:R-:W-:Y:S01]  /*16aa0*/  IMAD.MOV.U32 R5, RZ, RZ, R13 ;  /* 0x000000ffff057224 */ /* 0x000fe200078e000d */
[----:B------:R-:W-:Y:S01]  /*16ab0*/  MOV R3, RZ ;  /* 0x000000ff00037202 */ /* 0x000fe20000000f00 */
[----:B------:R-:W-:Y:S01]  /*16ac0*/  IMAD.MOV.U32 R0, RZ, RZ, 0x181f ;  /* 0x0000181fff007424 */ /* 0x000fe200078e00ff */
[----:B------:R-:W-:Y:S02]  /*16ad0*/  MOV R2, 0x16af0 ;  /* 0x00016af000027802 */ /* 0x000fe40000000f00 */
[----:B------:R-:W-:Y:S05]  /*16ae0*/  CALL.REL.NOINC `($__internal_5_$__cuda_sm70_shflsync_idx_p) ;  /* 0x0000095000007944 */ /* 0x000fea0003c00000 */
[----:B------:R-:W-:Y:S01]  /*16af0*/  MOV R12, R0 ;  /* 0x00000000000c7202 */ /* 0x000fe20000000f00 */
[----:B------:R-:W-:Y:S05]  /*16b00*/  BRA `(.L_x_309) ;  /* 0xffffe0c000007947 */ /* 0x000fea000383ffff */
.L_x_259:
[----:B------:R-:W-:Y:S01]  /*16b10*/  IMAD.MOV.U32 R5, RZ, RZ, R16 ;  /* 0x000000ffff057224 */ /* 0x000fe200078e0010 */
[----:B------:R-:W-:Y:S01]  /*16b20*/  MOV R3, RZ ;  /* 0x000000ff00037202 */ /* 0x000fe20000000f00 */
[----:B------:R-:W-:Y:S01]  /*16b30*/  IMAD.MOV.U32 R0, RZ, RZ, 0x181f ;  /* 0x0000181fff007424 */ /* 0x000fe200078e00ff */
[----:B------:R-:W-:Y:S02]  /*16b40*/  MOV R2, 0x16b60 ;  /* 0x00016b6000027802 */ /* 0x000fe40000000f00 */
[----:B-12---:R-:W-:Y:S05]  /*16b50*/  CALL.REL.NOINC `($__internal_5_$__cuda_sm70_shflsync_idx_p) ;  /* 0x000008e000007944 */ /* 0x006fea0003c00000 */
[----:B------:R-:W-:Y:S05]  /*16b60*/  BRA `(.L_x_310) ;  /* 0xffffe08000007947 */ /* 0x000fea000383ffff */
.L_x_262:
[----:B------:R-:W-:Y:S01]  /*16b70*/  IMAD.MOV.U32 R5, RZ, RZ, R13 ;  /* 0x000000ffff057224 */ /* 0x000fe200078e000d */
[----:B--2---:R-:W-:Y:S01]  /*16b80*/  MOV R3, 0x1 ;  /* 0x0000000100037802 */ /* 0x004fe20000000f00 */
[----:B----4-:R-:W-:Y:S01]  /*16b90*/  IMAD.MOV.U32 R0, RZ, RZ, 0x181f ;  /* 0x0000181fff007424 */ /* 0x010fe200078e00ff */
[----:B------:R-:W-:-:S02]  /*16ba0*/  MOV R2, 0x16bc0 ;  /* 0x00016bc000027802 */ /* 0x000fc40000000f00 */
[----:B-1-3--:R-:W-:Y:S05]  /*16bb0*/  CALL.REL.NOINC `($__internal_5_$__cuda_sm70_shflsync_idx_p) ;  /* 0x0000088000007944 */ /* 0x00afea0003c00000 */
[----:B------:R-:W-:Y:S01]  /*16bc0*/  IMAD.MOV.U32 R12, RZ, RZ, R0 ;  /* 0x000000ffff0c7224 */ /* 0x000fe200078e0000 */
[----:B------:R-:W-:Y:S01]  /*16bd0*/  MOV R3, 0x1 ;  /* 0x0000000100037802 */ /* 0x000fe20000000f00 */
[----:B------:R-:W-:Y:S01]  /*16be0*/  IMAD.MOV.U32 R5, RZ, RZ, R16 ;  /* 0x000000ffff057224 */ /* 0x000fe200078e0010 */
[----:B------:R-:W-:-:S02]  /*16bf0*/  MOV R0, 0x181f ;  /* 0x0000181f00007802 */ /* 0x000fc40000000f00 */
[----:B------:R-:W-:Y:S02]  /*16c00*/  MOV R2, 0x16c20 ;  /* 0x00016c2000027802 */ /* 0x000fe40000000f00 */
[----:B------:R-:W-:Y:S05]  /*16c10*/  CALL.REL.NOINC `($__internal_5_$__cuda_sm70_shflsync_idx_p) ;  /* 0x0000082000007944 */ /* 0x000fea0003c00000 */
[----:B------:R-:W-:Y:S05]  /*16c20*/  BRA `(.L_x_311) ;  /* 0xffffe1b000007947 */ /* 0x000fea000383ffff */
.L_x_265:
[----:B------:R-:W-:Y:S01]  /*16c30*/  IMAD.MOV.U32 R5, RZ, RZ, R13 ;  /* 0x000000ffff057224 */ /* 0x000fe200078e000d */
[----:B-1----:R-:W-:Y:S01]  /*16c40*/  MOV R3, 0x2 ;  /* 0x0000000200037802 */ /* 0x002fe20000000f00 */
[----:B----4-:R-:W-:Y:S01]  /*16c50*/  IMAD.MOV.U32 R0, RZ, RZ, 0x181f ;  /* 0x0000181fff007424 */ /* 0x010fe200078e00ff */
[----:B------:R-:W-:Y:S02]  /*16c60*/  MOV R2, 0x16c80 ;  /* 0x00016c8000027802 */ /* 0x000fe40000000f00 */
[----:B--23--:R-:W-:Y:S05]  /*16c70*/  CALL.REL.NOINC `($__internal_5_$__cuda_sm70_shflsync_idx_p) ;  /* 0x000007c000007944 */ /* 0x00cfea0003c00000 */
[----:B------:R-:W-:Y:S01]  /*16c80*/  MOV R12, R0 ;  /* 0x00000000000c7202 */ /* 0x000fe20000000f00 */
[----:B------:R-:W-:Y:S05]  /*16c90*/  BRA `(.L_x_312) ;  /* 0xffffe2b000007947 */ /* 0x000fea000383ffff */
.L_x_266:
[----:B------:R-:W-:Y:S01]  /*16ca0*/  IMAD.MOV.U32 R5, RZ, RZ, R16 ;  /* 0x000000ffff057224 */ /* 0x000fe200078e0010 */
[----:B------:R-:W-:Y:S01]  /*16cb0*/  MOV R3, 0x2 ;  /* 0x0000000200037802 */ /* 0x000fe20000000f00 */
[----:B----4-:R-:W-:Y:S01]  /*16cc0*/  IMAD.MOV.U32 R0, RZ, RZ, 0x181f ;  /* 0x0000181fff007424 */ /* 0x010fe200078e00ff */
[----:B------:R-:W-:Y:S02]  /*16cd0*/  MOV R2, 0x16cf0 ;  /* 0x00016cf000027802 */ /* 0x000fe40000000f00 */
[----:B-123--:R-:W-:Y:S05]  /*16ce0*/  CALL.REL.NOINC `($__internal_5_$__cuda_sm70_shflsync_idx_p) ;  /* 0x0000075000007944 */ /* 0x00efea0003c00000 */
[----:B------:R-:W-:Y:S05]  /*16cf0*/  BRA `(.L_x_313) ;  /* 0xffffe27000007947 */ /* 0x000fea000383ffff */
.L_x_269:
[----:B------:R-:W-:Y:S01]  /*16d00*/  IMAD.MOV.U32 R5, RZ, RZ, R13 ;  /* 0x000000ffff057224 */ /* 0x000fe200078e000d */
[----:B-1----:R-:W-:Y:S01]  /*16d10*/  MOV R3, 0x3 ;  /* 0x0000000300037802 */ /* 0x002fe20000000f00 */
[----:B------:R-:W-:Y:S01]  /*16d20*/  IMAD.MOV.U32 R0, RZ, RZ, 0x181f ;  /* 0x0000181fff007424 */ /* 0x000fe200078e00ff */
[----:B------:R-:W-:-:S02]  /*16d30*/  MOV R2, 0x16d50 ;  /* 0x00016d5000027802 */ /* 0x000fc40000000f00 */
[----:B--234-:R-:W-:Y:S05]  /*16d40*/  CALL.REL.NOINC `($__internal_5_$__cuda_sm70_shflsync_idx_p) ;  /* 0x000006f000007944 */ /* 0x01cfea0003c00000 */
[----:B------:R-:W-:Y:S01]  /*16d50*/  IMAD.MOV.U32 R12, RZ, RZ, R0 ;  /* 0x000000ffff0c7224 */ /* 0x000fe200078e0000 */
[----:B------:R-:W-:Y:S01]  /*16d60*/  MOV R3, 0x3 ;  /* 0x0000000300037802 */ /* 0x000fe20000000f00 */
[----:B------:R-:W-:Y:S01]  /*16d70*/  IMAD.MOV.U32 R5, RZ, RZ, R16 ;  /* 0x000000ffff057224 */ /* 0x000fe200078e0010 */
[----:B------:R-:W-:-:S02]  /*16d80*/  MOV R0, 0x181f ;  /* 0x0000181f00007802 */ /* 0x000fc40000000f00 */
[----:B------:R-:W-:Y:S02]  /*16d90*/  MOV R2, 0x16db0 ;  /* 0x00016db000027802 */ /* 0x000fe40000000f00 */
[----:B------:R-:W-:Y:S05]  /*16da0*/  CALL.REL.NOINC `($__internal_5_$__cuda_sm70_shflsync_idx_p) ;  /* 0x0000069000007944 */ /* 0x000fea0003c00000 */
[----:B------:R-:W-:Y:S05]  /*16db0*/  BRA `(.L_x_314) ;  /* 0xffffe33000007947 */ /* 0x000fea000383ffff */
.L_x_271:
[----:B------:R-:W-:Y:S01]  /*16dc0*/  IMAD.MOV.U32 R5, RZ, RZ, R21 ;  /* 0x000000ffff057224 */ /* 0x000fe200078e0015 */
[----:B------:R-:W-:Y:S01]  /*16dd0*/  MOV R3, RZ ;  /* 0x000000ff00037202 */ /* 0x000fe20000000f00 */
[----:B------:R-:W-:Y:S01]  /*16de0*/  IMAD.MOV.U32 R0, RZ, RZ, 0x1f ;  /* 0x0000001fff007424 */ /* 0x000fe200078e00ff */
[----:B------:R-:W-:Y:S02]  /*16df0*/  MOV R2, 0x16e10 ;  /* 0x00016e1000027802 */ /* 0x000fe40000000f00 */
[----:B-1-3--:R-:W-:Y:S05]  /*16e00*/  CALL.REL.NOINC `($__internal_5_$__cuda_sm70_shflsync_idx_p) ;  /* 0x0000063000007944 */ /* 0x00afea0003c00000 */
[----:B------:R-:W-:Y:S01]  /*16e10*/  MOV R9, R0 ;  /* 0x0000000000097202 */ /* 0x000fe20000000f00 */
[----:B------:R-:W-:Y:S05]  /*16e20*/  BRA `(.L_x_315) ;  /* 0xffffe4d000007947 */ /* 0x000fea000383ffff */
.L_x_272:
[----:B------:R-:W-:Y:S01]  /*16e30*/  IMAD.MOV.U32 R5, RZ, RZ, R21 ;  /* 0x000000ffff057224 */ /* 0x000fe200078e0015 */
[----:B------:R-:W-:Y:S01]  /*16e40*/  MOV R3, 0x1 ;  /* 0x0000000100037802 */ /* 0x000fe20000000f00 */
[----:B------:R-:W-:Y:S01]  /*16e50*/  IMAD.MOV.U32 R0, RZ, RZ, 0x1f ;  /* 0x0000001fff007424 */ /* 0x000fe200078e00ff */
[----:B------:R-:W-:Y:S02]  /*16e60*/  MOV R2, 0x16e80 ;  /* 0x00016e8000027802 */ /* 0x000fe40000000f00 */
[----:B-1234-:R-:W-:Y:S05]  /*16e70*/  CALL.REL.NOINC `($__internal_5_$__cuda_sm70_shflsync_idx_p) ;  /* 0x000005c000007944 */ /* 0x01efea0003c00000 */
[----:B------:R-:W-:Y:S01]  /*16e80*/  MOV R8, R0 ;  /* 0x0000000000087202 */ /* 0x000fe20000000f00 */
[----:B------:R-:W-:Y:S05]  /*16e90*/  BRA `(.L_x_316) ;  /* 0xffffe48000007947 */ /* 0x000fea000383ffff */
.L_x_273:
[----:B------:R-:W-:Y:S02]  /*16ea0*/  MOV R2, 0x1 ;  /* 0x0000000100027802 */ /* 0x000fe40000000f00 */
[----:B------:R-:W-:-:S02]  /*16eb0*/  MOV R3, 0x16ed0 ;  /* 0x00016ed000037802 */ /* 0x000fc40000000f00 */
[----:B--2-4-:R-:W-:Y:S05]  /*16ec0*/  CALL.REL.NOINC `($__internal_6_$__cuda_sm70_shflsync_up_p) ;  /* 0x000005c000007944 */ /* 0x014fea0003c00000 */
[----:B------:R-:W-:Y:S05]  /*16ed0*/  BRA `(.L_x_317) ;  /* 0xffffe56000007947 */ /* 0x000fea000383ffff */
.L_x_274:
[----:B------:R-:W-:Y:S02]  /*16ee0*/  MOV R2, 0x2 ;  /* 0x0000000200027802 */ /* 0x000fe40000000f00 */
[----:B------:R-:W-:-:S02]  /*16ef0*/  MOV R3, 0x16f10 ;  /* 0x00016f1000037802 */ /* 0x000fc40000000f00 */
[----:B--2-4-:R-:W-:Y:S05]  /*16f00*/  CALL.REL.NOINC `($__internal_6_$__cuda_sm70_shflsync_up_p) ;  /* 0x0000058000007944 */ /* 0x014fea0003c00000 */
        /* <DEDUP_REMOVED lines=23> */
.L_x_278:
[----:B------:R-:W-:Y:S02]  /*17080*/  MOV R2, 0x1 ;  /* 0x0000000100027802 */ /* 0x000fe40000000f00 */
[----:B------:R-:W-:Y:S02]  /*17090*/  MOV R3, 0x170b0 ;  /* 0x000170b000037802 */ /* 0x000fe40000000f00 */
[----:B--2---:R-:W-:Y:S05]  /*170a0*/  CALL.REL.NOINC `($__internal_6_$__cuda_sm70_shflsync_up_p) ;  /* 0x000003e000007944 */ /* 0x004fea0003c00000 */
[----:B------:R-:W-:Y:S01]  /*170b0*/  MOV R2, R4 ;  /* 0x0000000400027202 */ /* 0x000fe20000000f00 */
[----:B------:R-:W-:Y:S05]  /*170c0*/  BRA `(.L_x_319) ;  /* 0xffffe5c000007947 */ /* 0x000fea000383ffff */
.L_x_279:
        /* <DEDUP_REMOVED lines=26> */
.L_x_281:
[----:B------:R-:W-:Y:S02]  /*17270*/  SEL R0, RZ, 0x1, P0 ;  /* 0x00000001ff007807 */ /* 0x000fe40000000000 */
[----:B------:R-:W-:Y:S02]  /*17280*/  MOV R2, 0x172a0 ;  /* 0x000172a000027802 */ /* 0x000fe40000000f00 */
[----:B-12---:R-:W-:Y:S05]  /*17290*/  CALL.REL.NOINC `($__internal_7_$__cuda_sm70_votesync_ballot) ;  /* 0x0000026000007944 */ /* 0x006fea0003c00000 */
[----:B------:R-:W-:Y:S01]  /*172a0*/  MOV R8, R0 ;  /* 0x0000000000087202 */ /* 0x000fe20000000f00 */
[----:B------:R-:W-:Y:S05]  /*172b0*/  BRA `(.L_x_321) ;  /* 0xffffe56000007947 */ /* 0x000fea000383ffff */
.L_x_282:
[----:B------:R-:W-:Y:S01]  /*172c0*/  IMAD.MOV.U32 R5, RZ, RZ, R6 ;  /* 0x000000ffff057224 */ /* 0x000fe200078e0006 */
[----:B----4-:R-:W-:Y:S01]  /*172d0*/  MOV R3, R11 ;  /* 0x0000000b00037202 */ /* 0x010fe20000000f00 */
[----:B------:R-:W-:Y:S01]  /*172e0*/  IMAD.MOV.U32 R0, RZ, RZ, 0x1f ;  /* 0x0000001fff007424 */ /* 0x000fe200078e00ff */
[----:B------:R-:W-:Y:S02]  /*172f0*/  MOV R2, 0x17310 ;  /* 0x0001731000027802 */ /* 0x000fe40000000f00 */
[----:B-123--:R-:W-:Y:S05]  /*17300*/  CALL.REL.NOINC `($__internal_5_$__cuda_sm70_shflsync_idx_p) ;  /* 0x0000013000007944 */ /* 0x00efea0003c00000 */
[----:B------:R-:W-:Y:S01]  /*17310*/  IMAD.MOV.U32 R6, RZ, RZ, R0 ;  /* 0x000000ffff067224 */ /* 0x000fe200078e0000 */
[----:B------:R-:W-:Y:S01]  /*17320*/  MOV R3, R11 ;  /* 0x0000000b00037202 */ /* 0x000fe20000000f00 */
[----:B------:R-:W-:Y:S01]  /*17330*/  IMAD.MOV.U32 R5, RZ, RZ, R7 ;  /* 0x000000ffff057224 */ /* 0x000fe200078e0007 */
[----:B------:R-:W-:Y:S02]  /*17340*/  MOV R0, 0x1f ;  /* 0x0000001f00007802 */ /* 0x000fe40000000f00 */
[----:B------:R-:W-:-:S02]  /*17350*/  MOV R2, 0x17370 ;  /* 0x0001737000027802 */ /* 0x000fc40000000f00 */
[----:B------:R-:W-:Y:S05]  /*17360*/  CALL.REL.NOINC `($__internal_5_$__cuda_sm70_shflsync_idx_p) ;  /* 0x000000d000007944 */ /* 0x000fea0003c00000 */
[----:B------:R-:W-:Y:S01]  /*17370*/  MOV R7, R0 ;  /* 0x0000000000077202 */ /* 0x000fe20000000f00 */
[----:B------:R-:W-:Y:S05]  /*17380*/  BRA `(.L_x_322) ;  /* 0xffffe4d000007947 */ /* 0x000fea000383ffff */
.L_x_285:
[----:B------:R-:W-:Y:S01]  /*17390*/  IMAD.MOV.U32 R5, RZ, RZ, R4 ;  /* 0x000000ffff057224 */ /* 0x000fe200078e0004 */
[----:B------:R-:W-:-:S02]  /*173a0*/  MOV R0, 0x1f ;  /* 0x0000001f00007802 */ /* 0x000fc40000000f00 */
[----:B------:R-:W-:Y:S02]  /*173b0*/  MOV R2, 0x173d0 ;  /* 0x000173d000027802 */ /* 0x000fe40000000f00 */
[----:B-1234-:R-:W-:Y:S05]  /*173c0*/  CALL.REL.NOINC `($__internal_5_$__cuda_sm70_shflsync_idx_p) ;  /* 0x0000007000007944 */ /* 0x01efea0003c00000 */
[----:B------:R-:W-:Y:S01]  /*173d0*/  MOV R12, R0 ;  /* 0x00000000000c7202 */ /* 0x000fe20000000f00 */
[----:B------:R-:W-:Y:S05]  /*173e0*/  BRA `(.L_x_284) ;  /* 0xffffe4d000007947 */ /* 0x000fea000383ffff */
        .weak           $__internal_4_$__cuda_sm70_shflsync_bfly_p
        .type           $__internal_4_$__cuda_sm70_shflsync_bfly_p,@function
        .size           $__internal_4_$__cuda_sm70_shflsync_bfly_p,($__internal_5_$__cuda_sm70_shflsync_idx_p - $__internal_4_$__cuda_sm70_shflsync_bfly_p)
$__internal_4_$__cuda_sm70_shflsync_bfly_p:
[----:B------:R-:W-:Y:S04]  /*173f0*/  WARPSYNC R6 ;  /* 0x0000000600007348 */ /* 0x000fe80003800000 */
[----:B------:R1:W2:Y:S02]  /*17400*/  SHFL.BFLY PT, R5, R2, R5, R7 ;  /* 0x0c00000502057389 */ /* 0x0002a400000e0007 */
[----:B-1----:R-:W-:Y:S02]  /*17410*/  MOV R2, R3 ;  /* 0x0000000300027202 */ /* 0x002fe40000000f00 */
[----:B------:R-:W-:-:S04]  /*17420*/  MOV R3, 0x0 ;  /* 0x0000000000037802 */ /* 0x000fc80000000f00 */
[----:B--2---:R-:W-:Y:S05]  /*17430*/  RET.REL.NODEC R2 `(_ZN7cutlass13device_kernelIN5flash19enable_sm80_to_sm89INS1_16FlashAttnFwdSm80INS1_25CollectiveMainloopFwdSm80ILi8ELi1ELb0EN4cute5tupleIJNS5_1CILi128EEENS7_ILi32EEENS7_ILi256EEEEEELi256ENS_10bfloat16_tEfNS_4arch4Sm80ELb0ELb0ELb0ELb1ELb0ELb1ELb1ELb1EEENS1_21CollectiveEpilogueFwdINS6_IJS8_SA_S9_EEENS6_IJNS7_ILi1EEESI_SI_EEESC_SE_Li256ELb1ELb1ELb1ELb0EEENS1_36VarlenDynamicPersistentTileSchedulerILi128ELi32ELi256ELi256ELb1ELb1ELb0ELb0ELb1ELb1EEEEEEEEEvNT_6ParamsE) ;  /* 0xfffe8bc002007950 */ /* 0x004fea0003c3ffff */
        .weak           $__internal_5_$__cuda_sm70_shflsync_idx_p
        .type           $__internal_5_$__cuda_sm70_shflsync_idx_p,@function
        .size           $__internal_5_$__cuda_sm70_shflsync_idx_p,($__internal_6_$__cuda_sm70_shflsync_up_p - $__internal_5_$__cuda_sm70_shflsync_idx_p)
$__internal_5_$__cuda_sm70_shflsync_idx_p:
[----:B------:R-:W-:-:S04]  /*17440*/  MOV R115, 0xffffffff ;  /* 0xffffffff00737802 */ /* 0x000fc80000000f00 */
[----:B------:R-:W-:Y:S04]  /*17450*/  WARPSYNC R115 ;  /* 0x0000007300007348 */ /* 0x000fe80003800000 */
[----:B------:R1:W2:Y:S02]  /*17460*/  SHFL.IDX PT, R0, R5, R3, R0 ;  /* 0x0000000305007389 */ /* 0x0002a400000e0000 */
[----:B-1----:R-:W-:-:S04]  /*17470*/  MOV R3, 0x0 ;  /* 0x0000000000037802 */ /* 0x002fc80000000f00 */
[----:B--2---:R-:W-:Y:S05]  /*17480*/  RET.REL.NODEC R2 `(_ZN7cutlass13device_kernelIN5flash19enable_sm80_to_sm89INS1_16FlashAttnFwdSm80INS1_25CollectiveMainloopFwdSm80ILi8ELi1ELb0EN4cute5tupleIJNS5_1CILi128EEENS7_ILi32EEENS7_ILi256EEEEEELi256ENS_10bfloat16_tEfNS_4arch4Sm80ELb0ELb0ELb0ELb1ELb0ELb1ELb1ELb1EEENS1_21CollectiveEpilogueFwdINS6_IJS8_SA_S9_EEENS6_IJNS7_ILi1EEESI_SI_EEESC_SE_Li256ELb1ELb1ELb1ELb0EEENS1_36VarlenDynamicPersistentTileSchedulerILi128ELi32ELi256ELi256ELb1ELb1ELb0ELb0ELb1ELb1EEEEEEEEEvNT_6ParamsE) ;  /* 0xfffe8b7002007950 */ /* 0x004fea0003c3ffff */
        .weak           $__internal_6_$__cuda_sm70_shflsync_up_p
        .type           $__internal_6_$__cuda_sm70_shflsync_up_p,@function
        .size           $__internal_6_$__cuda_sm70_shflsync_up_p,($__internal_7_$__cuda_sm70_votesync_ballot - $__internal_6_$__cuda_sm70_shflsync_up_p)
$__internal_6_$__cuda_sm70_shflsync_up_p:
[----:B------:R-:W-:Y:S02]  /*17490*/  IMAD.MOV.U32 R4, RZ, RZ, RZ ;  /* 0x000000ffff047224 */ /* 0x000fe400078e00ff */
[----:B------:R-:W-:-:S04]  /*174a0*/  IMAD.MOV.U32 R10, RZ, RZ, -0x1 ;  /* 0xffffffffff0a7424 */ /* 0x000fc800078e00ff */
[----:B------:R-:W-:Y:S04]  /*174b0*/  WARPSYNC R10 ;  /* 0x0000000a00007348 */ /* 0x000fe80003800000 */
[----:B------:R1:W2:Y:S02]  /*174c0*/  SHFL.UP PT, R4, R0, R2, R4 ;  /* 0x0400000200047389 */ /* 0x0002a400000e0004 */
[----:B-1----:R-:W-:Y:S02]  /*174d0*/  MOV R2, R3 ;  /* 0x0000000300027202 */ /* 0x002fe40000000f00 */
[----:B------:R-:W-:-:S04]  /*174e0*/  MOV R3, 0x0 ;  /* 0x0000000000037802 */ /* 0x000fc80000000f00 */
[----:B--2---:R-:W-:Y:S05]  /*174f0*/  RET.REL.NODEC R2 `(_ZN7cutlass13device_kernelIN5flash19enable_sm80_to_sm89INS1_16FlashAttnFwdSm80INS1_25CollectiveMainloopFwdSm80ILi8ELi1ELb0EN4cute5tupleIJNS5_1CILi128EEENS7_ILi32EEENS7_ILi256EEEEEELi256ENS_10bfloat16_tEfNS_4arch4Sm80ELb0ELb0ELb0ELb1ELb0ELb1ELb1ELb1EEENS1_21CollectiveEpilogueFwdINS6_IJS8_SA_S9_EEENS6_IJNS7_ILi1EEESI_SI_EEESC_SE_Li256ELb1ELb1ELb1ELb0EEENS1_36VarlenDynamicPersistentTileSchedulerILi128ELi32ELi256ELi256ELb1ELb1ELb0ELb0ELb1ELb1EEEEEEEEEvNT_6ParamsE) ;  /* 0xfffe8b0002007950 */ /* 0x004fea0003c3ffff */
        .weak           $__internal_7_$__cuda_sm70_votesync_ballot
        .type           $__internal_7_$__cuda_sm70_votesync_ballot,@function
        .size           $__internal_7_$__cuda_sm70_votesync_ballot,(.L_x_2590 - $__internal_7_$__cuda_sm70_votesync_ballot)
$__internal_7_$__cuda_sm70_votesync_ballot:
[----:B------:R-:W-:Y:S01]  /*17500*/  ISETP.NE.U32.AND P0, PT, R0, 0x1, PT ;  /* 0x000000010000780c */ /* 0x000fe20003f05070 */
[----:B------:R-:W-:-:S04]  /*17510*/  IMAD.MOV.U32 R3, RZ, RZ, -0x1 ;  /* 0xffffffffff037424 */ /* 0x000fc800078e00ff */
[----:B------:R-:W-:Y:S08]  /*17520*/  WARPSYNC R3 ;  /* 0x0000000300007348 */ /* 0x000ff00003800000 */
[----:B------:R-:W-:-:S04]  /*17530*/  VOTE.ANY R0, PT, !P0 ;  /* 0x0000000000007806 */ /* 0x000fc800040e0100 */
[----:B------:R-:W-:Y:S01]  /*17540*/  LOP3.LUT R0, R0, R3, RZ, 0xc0, !PT ;  /* 0x0000000300007212 */ /* 0x000fe200078ec0ff */
[----:B------:R-:W-:-:S04]  /*17550*/  IMAD.MOV.U32 R3, RZ, RZ, 0x0 ;  /* 0x00000000ff037424 */ /* 0x000fc800078e00ff */
[----:B------:R-:W-:Y:S05]  /*17560*/  RET.REL.NODEC R2 `(_ZN7cutlass13device_kernelIN5flash19enable_sm80_to_sm89INS1_16FlashAttnFwdSm80INS1_25CollectiveMainloopFwdSm80ILi8ELi1ELb0EN4cute5tupleIJNS5_1CILi128EEENS7_ILi32EEENS7_ILi256EEEEEELi256ENS_10bfloat16_tEfNS_4arch4Sm80ELb0ELb0ELb0ELb1ELb0ELb1ELb1ELb1EEENS1_21CollectiveEpilogueFwdINS6_IJS8_SA_S9_EEENS6_IJNS7_ILi1EEESI_SI_EEESC_SE_Li256ELb1ELb1ELb1ELb0EEENS1_36VarlenDynamicPersistentTileSchedulerILi128ELi32ELi256ELi256ELb1ELb1ELb0ELb0ELb1ELb1EEEEEEEEEvNT_6ParamsE) ;  /* 0xfffe8a9002007950 */ /* 0x000fea0003c3ffff */
.L_x_323:
        /* <DEDUP_REMOVED lines=9> */
.L_x_2590:


//--------------------- .text._ZN7cutlass13device_kernelIN5flash19enable_sm80_to_sm89INS1_16FlashAttnFwdSm80INS1_25CollectiveMainloopFwdSm80ILi8ELi1ELb1EN4cute5tupleIJNS5_1CILi128EEENS7_ILi48EEENS7_ILi256EEEEEELi256ENS_10bfloat16_tEfNS_4arch4Sm80ELb0ELb1ELb0ELb0ELb0ELb0ELb1ELb1EEENS1_21CollectiveEpilogueFwdINS6_IJS8_SA_S9_EEENS6_IJNS7_ILi1EEESI_SI_EEESC_SE_Li256ELb0ELb1ELb1ELb0EEENS1_19SingleTileSchedulerILb0ELb1ELb1ELi128EEEEEEEEEvNT_6ParamsE --------------------------
	.section	.text._ZN7cutlass13device_kernelIN5flash19enable_sm80_to_sm89INS1_16FlashAttnFwdSm80INS1_25CollectiveMainloopFwdSm80ILi8ELi1ELb1EN4cute5tupleIJNS5_1CILi128EEENS7_ILi48EEENS7_ILi256EEEEEELi256ENS_10bfloat16_tEfNS_4arch4Sm80ELb0ELb1ELb0ELb0ELb0ELb0ELb1ELb1EEENS1_21CollectiveEpilogueFwdINS6_IJS8_SA_S9_EEENS6_IJNS7_ILi1EEESI_SI_EEESC_SE_Li256ELb0ELb1ELb1ELb0EEENS1_19SingleTileSchedulerILb0ELb1ELb1ELi128EEEEEEEEEvNT_6ParamsE,"ax",@progbits
	.sectioninfo	@"SHI_REGISTERS=255"
	.align	128
.text._ZN7cutlass13device_kernelIN5flash19enable_sm80_to_sm89INS1_16FlashAttnFwdSm80INS1_25CollectiveMainloopFwdSm80ILi8ELi1ELb1EN4cute5tupleIJNS5_1CILi128EEENS7_ILi48EEENS7_ILi256EEEEEELi256ENS_10bfloat16_tEfNS_4arch4Sm80ELb0ELb1ELb0ELb0ELb0ELb0ELb1ELb1EEENS1_21CollectiveEpilogueFwdINS6_IJS8_SA_S9_EEENS6_IJNS7_ILi1EEESI_SI_EEESC_SE_Li256ELb0ELb1ELb1ELb0EEENS1_19SingleTileSchedulerILb0ELb1ELb1ELi128EEEEEEEEEvNT_6ParamsE:
        .type           _ZN7cutlass13device_kernelIN5flash19enable_sm80_to_sm89INS1_16FlashAttnFwdSm80INS1_25CollectiveMainloopFwdSm80ILi8ELi1ELb1EN4cute5tupleIJNS5_1CILi128EEENS7_ILi48EEENS7_ILi256EEEEEELi256ENS_10bfloat16_tEfNS_4arch4Sm80ELb0ELb1ELb0ELb0ELb0ELb0ELb1ELb1EEENS1_21CollectiveEpilogueFwdINS6_IJS8_SA_S9_EEENS6_IJNS7_ILi1EEESI_SI_EEESC_SE_Li256ELb0ELb1ELb1ELb0EEENS1_19SingleTileSchedulerILb0ELb1ELb1ELi128EEEEEEEEEvNT_6ParamsE,@function
        .size           _ZN7cutlass13device_kernelIN5flash19enable_sm80_to_sm89INS1_16FlashAttnFwdSm80INS1_25CollectiveMainloopFwdSm80ILi8ELi1ELb1EN4cute5tupleIJNS5_1CILi128EEENS7_ILi48EEENS7_ILi256EEEEEELi256ENS_10bfloat16_tEfNS_4arch4Sm80ELb0ELb1ELb0ELb0ELb0ELb0ELb1ELb1EEENS1_21CollectiveEpilogueFwdINS6_IJS8_SA_S9_EEENS6_IJNS7_ILi1EEESI_SI_EEESC_SE_Li256ELb0ELb1ELb1ELb0EEENS1_19SingleTileSchedulerILb0ELb1ELb1ELi128EEEEEEEEEvNT_6ParamsE,(.L_x_2595 - _ZN7cutlass13device_kernelIN5flash19enable_sm80_to_sm89INS1_16FlashAttnFwdSm80INS1_25CollectiveMainloopFwdSm80ILi8ELi1ELb1EN4cute5tupleIJNS5_1CILi128EEENS7_ILi48EEENS7_ILi256EEEEEELi256ENS_10bfloat16_tEfNS_4arch4Sm80ELb0ELb1ELb0ELb0ELb0ELb0ELb1ELb1EEENS1_21CollectiveEpilogueFwdINS6_IJS8_SA_S9_EEENS6_IJNS7_ILi1EEESI_SI_EEESC_SE_Li256ELb0ELb1ELb1ELb0EEENS1_19SingleTileSchedulerILb0ELb1ELb1ELi128EEEEEEEEEvNT_6ParamsE)
        .other          _ZN7cutlass13device_kernelIN5flash19enable_sm80_to_sm89INS1_16FlashAttnFwdSm80INS1_25CollectiveMainloopFwdSm80ILi8ELi1ELb1EN4cute5tupleIJNS5_1CILi128EEENS7_ILi48EEENS7_ILi256EEEEEELi256ENS_10bfloat16_tEfNS_4arch4Sm80ELb0ELb1ELb0ELb0ELb0ELb0ELb1ELb1EEENS1_21CollectiveEpilogueFwdINS6_IJS8_SA_S9_EEENS6_IJNS7_ILi1EEESI_SI_EEESC_SE_Li256ELb0ELb1ELb1ELb0EEENS1_19SingleTileSchedulerILb0ELb1ELb1ELi128EEEEEEEEEvNT_6ParamsE,@"STO_CUDA_ENTRY STV_DEFAULT"
_ZN7cutlass13device_kernelIN5flash19enable_sm80_to_sm89INS1_16FlashAttnFwdSm80INS1_25CollectiveMainloopFwdSm80ILi8ELi1ELb1EN4cute5tupleIJNS5_1CILi128EEENS7_ILi48EEENS7_ILi256EEEEEELi256ENS_10bfloat16_tEfNS_4arch4Sm80ELb0ELb1ELb0ELb0ELb0ELb0ELb1ELb1EEENS1_21CollectiveEpilogueFwdINS6_IJS8_SA_S9_EEENS6_IJNS7_ILi1EEESI_SI_EEESC_SE_Li256ELb0ELb1ELb1ELb0EEENS1_19SingleTileSchedulerILb0ELb1ELb1ELi128EEEEEEEEEvNT_6ParamsE:
        /* <DEDUP_REMOVED lines=18> */
.L_x_324:
[----:B---3--:R-:W-:Y:S02]  /*0120*/  ULDC.64 UR4, c[0x0][0x550] ;  /* 0x0001540000047ab9 */ /* 0x008fe40000000a00 */
[----:B------:R-:W-:Y:S02]  /*0130*/  UISETP.NE.AND UP0, UPT, UR4, 0x1, UPT ;  /* 0x000000010400788c */ /* 0x000fe4000bf05270 */
[----:B------:R-:W-:-:S02]  /*0140*/  UIMAD.WIDE.U32 UR8, UR6, UR5, URZ ;  /* 0x00000005060872a5 */ /* 0x000fc4000f8e003f */
[----:B------:R-:W-:Y:S02]  /*0150*/  ULDC UR4, c[0x0][0x558] ;  /* 0x0001560000047ab9 */ /* 0x000fe40000000800 */
[----:B------:R-:W-:-:S05]  /*0160*/  UMOV UR12, UR6 ;  /* 0x00000006000c7c82 */ /* 0x000fca0008000000 */
[----:B------:R-:W-:-:S03]  /*0170*/  @UP0 USHF.R.U32.HI UR12, URZ, UR4, UR9 ;  /* 0x000000043f0c0299 */ /* 0x000fc60008011609 */
.L_x_325:
[----:B------:R-:W-:Y:S01]  /*0180*/  ISETP.GE.AND P0, PT, R11, RZ, PT ;  /* 0x000000ff0b00720c */ /* 0x000fe20003f06270 */
[----:B------:R-:W-:Y:S02]  /*0190*/  UIADD3 UR5, -UR12, URZ, URZ ;  /* 0x0000003f0c057290 */ /* 0x000fe4000fffe13f */
[----:B------:R-:W-:Y:S02]  /*01a0*/  ULDC UR4, c[0x0][0x550] ;  /* 0x0001540000047ab9 */ /* 0x000fe40000000800 */
[----:B------:R-:W-:-:S08]  /*01b0*/  UIMAD UR6, UR5, UR4, UR6 ;  /* 0x00000004050672a4 */ /* 0x000fd0000f8e0206 */
[----:B------:R-:W-:Y:S05]  /*01c0*/  @!P0 EXIT ;  /* 0x000000000000894d */ /* 0x000fea0003800000 */
[----:B------:R-:W1:Y:S01]  /*01d0*/  S2UR UR11, SR_CTAID.X ;  /* 0x00000000000b79c3 */ /* 0x000e620000002500 */
[----:B------:R-:W-:Y:S02]  /*01e0*/  ULDC UR7, c[0x0][0x2c4] ;  /* 0x0000b10000077ab9 */ /* 0x000fe40000000800 */
[----:B------:R-:W-:Y:S02]  /*01f0*/  UISETP.NE.AND UP1, UPT, UR7, 0x1, UPT ;  /* 0x000000010700788c */ /* 0x000fe4000bf25270 */
[----:B------:R-:W-:Y:S02]  /*0200*/  UMOV UR10, 0x1 ;  /* 0x00000001000a7882 */ /* 0x000fe40000000000 */
[----:B------:R-:W-:Y:S02]  /*0210*/  ULDC.64 UR4, c[0x0][0x328] ;  /* 0x0000ca0000047ab9 */ /* 0x000fe40000000a00 */
[----:B------:R-:W-:Y:S02]  /*0220*/  UISETP.LE.AND UP0, UPT, UR10, UR5, UPT ;  /* 0x000000050a00728c */ /* 0x000fe4000bf03270 */
[----:B------:R-:W-:-:S02]  /*0230*/  ULDC.64 UR8, c[0x0][0x2c8] ;  /* 0x0000b20000087ab9 */ /* 0x000fc40000000a00 */
[----:B------:R-:W-:Y:S02]  /*0240*/  ULDC UR13, c[0x0][0x168] ;  /* 0x00005a00000d7ab9 */ /* 0x000fe40000000800 */
[----:B------:R-:W-:Y:S01]  /*0250*/  PLOP3.LUT P0, PT, PT, PT, UP0, 0x40, 0x0 ;  /* 0x000000000000781c */ /* 0x000fe20003f0e808 */
[----:B------:R-:W-:Y:S02]  /*0260*/  ULDC UR5, c[0x0][0x1d0] ;  /* 0x0000740000057ab9 */ /* 0x000fe40000000800 */
[----:B------:R-:W-:Y:S02]  /*0270*/  UP2UR UR14, UPR, URZ, 0x2 ;  /* 0x000000023f0e7883 */ /* 0x000fe40008000000 */
[----:B-1----:R-:W-:-:S04]  /*0280*/  USHF.L.U32 UR11, UR11, 0x7, URZ ;  /* 0x000000070b0b7899 */ /* 0x002fc8000800063f */
[----:B------:R-:W-:Y:S02]  /*0290*/  @UP1 UIADD3 UR16, UR11, 0x7f, URZ ;  /* 0x0000007f0b101890 */ /* 0x000fe4000fffe03f */
[----:B------:R-:W-:Y:S02]  /*02a0*/  UIADD3 UR15, UR11, 0x7f, URZ ;  /* 0x0000007f0b0f7890 */ /* 0x000fe4000fffe03f */
[----:B------:R-:W-:Y:S02]  /*02b0*/  UIMAD.WIDE.U32 UR16, UR16, UR8, URZ ;  /* 0x00000008101072a5 */ /* 0x000fe4000f8e003f */
[----:B------:R-:W-:Y:S02]  /*02c0*/  UIADD3 UR8, UR10, -UR13, URZ ;  /* 0x8000000d0a087290 */ /* 0x000fe4000fffe03f */
[----:B------:R-:W-:Y:S02]  /*02d0*/  @UP1 USHF.R.U32.HI UR15, URZ, UR9, UR17 ;  /* 0x000000093f0f1299 */ /* 0x000fe40008011611 */
[----:B------:R-:W-:-:S02]  /*02e0*/  UP2UR UR13, UPR, URZ, 0x1 ;  /* 0x000000013f0d7883 */ /* 0x000fc40008000000 */
[----:B------:R-:W-:-:S04]  /*02f0*/  UIADD3 UR5, UR15, UR5, UR8 ;  /* 0x000000050f057290 */ /* 0x000fc8000fffe008 */
[----:B------:R-:W-:Y:S01]  /*0300*/  UIADD3 UR8, UR5, UR4, URZ ;  /* 0x0000000405087290 */ /* 0x000fe2000fffe03f */
[----:B------:R-:W-:Y:S05]  /*0310*/  @P0 BRA `(.L_x_326) ;  /* 0x0000014000000947 */ /* 0x000fea0003800000 */
[----:B------:R-:W-:Y:S01]  /*0320*/  ISETP.LT.AND P0, PT, RZ, UR5, PT ;  /* 0x00000005ff007c0c */ /* 0x000fe2000bf01270 */
[----:B------:R-:W-:-:S12]  /*0330*/  UIADD3 UR9, UR5, -0x1, URZ ;  /* 0xffffffff05097890 */ /* 0x000fd8000fffe03f */
[----:B------:R-:W-:Y:S05]  /*0340*/  @P0 BRA `(.L_x_327) ;  /* 0x0000008000000947 */ /* 0x000fea0003800000 */
[----:B------:R-:W-:Y:S02]  /*0350*/  ULDC UR4, c[0x0][0x32c] ;  /* 0x0000cb0000047ab9 */ /* 0x000fe40000000800 */
[----:B------:R-:W-:Y:S02]  /*0360*/  UISETP.NE.AND UP0, UPT, UR10, UR4, UPT ;  /* 0x000000040a00728c */ /* 0x000fe4000bf05270 */
[----:B------:R-:W-:-:S03]  /*0370*/  UIADD3 UR9, -UR5, URZ, URZ ;  /* 0x0000003f05097290 */ /* 0x000fc6000fffe13f */
[----:B------:R-:W-:Y:S02]  /*0380*/  ULDC.64 UR4, c[0x0][0x330] ;  /* 0x0000cc0000047ab9 */ /* 0x000fe40000000a00 */
[----:B------:R-:W-:-:S04]  /*0390*/  UIMAD.WIDE.U32 UR16, UR9, UR4, URZ ;  /* 0x00000004091072a5 */ /* 0x000fc8000f8e003f */
[----:B------:R-:W-:-:S04]  /*03a0*/  @UP0 USHF.R.U32.HI UR9, URZ, UR5, UR17 ;  /* 0x000000053f090299 */ /* 0x000fc80008011611 */
[----:B------:R-:W-:Y:S01]  /*03b0*/  ULOP3.LUT UR9, URZ, UR9, URZ, 0x33, !UPT ;  /* 0x000000093f097292 */ /* 0x000fe2000f8e333f */
[----:B------:R-:W-:Y:S05]  /*03c0*/  BRA `(.L_x_328) ;  /* 0x0000005000007947 */ /* 0x000fea0003800000 */
.L_x_327:
[----:B------:R-:W-:Y:S02]  /*03d0*/  ULDC UR4, c[0x0][0x32c] ;  /* 0x0000cb0000047ab9 */ /* 0x000fe40000000800 */
[----:B------:R-:W-:-:S03]  /*03e0*/  UISETP.NE.AND UP0, UPT, UR10, UR4, UPT ;  /* 0x000000040a00728c */ /* 0x000fc6000bf05270 */
[----:B------:R-:W-:Y:S02]  /*03f0*/  ULDC.64 UR4, c[0x0][0x330] ;  /* 0x0000cc0000047ab9 */ /* 0x000fe40000000a00 */
[----:B------:R-:W-:-:S06]  /*0400*/  UIMAD.WIDE.U32 UR16, UR9, UR4, URZ ;  /* 0x00000004091072a5 */ /* 0x000fcc000f8e003f */
[----:B------:R-:W-:Y:S02]  /*0410*/  @UP0 USHF.R.U32.HI UR9, URZ, UR5, UR17 ;  /* 0x000000053f090299 */ /* 0x000fe40008011611 */
.L_x_328:
[----:B------:R-:W-:Y:S02]  /*0420*/  ULDC UR4, c[0x0][0x32c] ;  /* 0x0000cb0000047ab9 */ /* 0x000fe40000000800 */
[----:B------:R-:W-:-:S04]  /*0430*/  UIMAD UR4, UR9, UR4, UR4 ;  /* 0x00000004090472a4 */ /* 0x000fc8000f8e0204 */
[----:B------:R-:W-:-:S04]  /*0440*/  UISETP.LT.AND UP0, UPT, UR8, UR4, UPT ;  /* 0x000000040800728c */ /* 0x000fc8000bf01270 */
[----:B------:R-:W-:Y:S02]  /*0450*/  USEL UR8, UR8, UR4, UP0 ;  /* 0x0000000408087287 */ /* 0x000fe40008000000 */
.L_x_326:
[----:B------:R-:W-:Y:S02]  /*0460*/  UMOV UR18, 0x2f ;  /* 0x0000002f00127882 */ /* 0x000fe40000000000 */
[----:B------:R-:W-:Y:S02]  /*0470*/  ULDC UR10, c[0x0][0x1d0] ;  /* 0x00007400000a7ab9 */ /* 0x000fe40000000800 */
[----:B------:R-:W-:Y:S02]  /*0480*/  UISETP.NE.AND UP0, UPT, UR7, 0x1, UPT ;  /* 0x000000010700788c */ /* 0x000fe4000bf05270 */
[----:B------:R-:W-:Y:S02]  /*0490*/  UIADD3 UR18, UR18, UR10, URZ ;  /* 0x0000000a12127290 */ /* 0x000fe4000fffe03f */
[----:B------:R-:W-:Y:S02]  /*04a0*/  ULDC.64 UR4, c[0x0][0x2c8] ;  /* 0x0000b20000047ab9 */ /* 0x000fe40000000a00 */
[----:B------:R-:W-:-:S02]  /*04b0*/  UIMAD.WIDE.U32 UR16, UR11, UR4, URZ ;  /* 0x000000040b1072a5 */ /* 0x000fc4000f8e003f */
[----:B------:R-:W-:Y:S02]  /*04c0*/  UIMAD.WIDE UR18, UR18, 0x2aaaaaab, URZ ;  /* 0x2aaaaaab121278a5 */ /* 0x000fe4000f8e023f */
[----:B------:R-:W-:Y:S02]  /*04d0*/  UIADD3 UR8, UR8, 0x2f, URZ ;  /* 0x0000002f08087890 */ /* 0x000fe4000fffe03f */
[----:B------:R-:W-:Y:S02]  /*04e0*/  UISETP.NE.AND UP1, UPT, UR13, URZ, UPT ;  /* 0x0000003f0d00728c */ /* 0x000fe4000bf25270 */
[----:B------:R-:W-:Y:S02]  /*04f0*/  UIMAD.WIDE UR8, UR8, 0x2aaaaaab, URZ ;  /* 0x2aaaaaab080878a5 */ /* 0x000fe4000f8e023f */
[----:B------:R-:W-:Y:S02]  /*0500*/  @UP0 UMOV UR15, UR17 ;  /* 0x00000011000f0c82 */ /* 0x000fe40008000000 */
[----:B------:R-:W-:Y:S01]  /*0510*/  UMOV UR4, UR11 ;  /* 0x0000000b00047c82 */ /* 0x000fe20008000000 */
[----:B------:R-:W-:Y:S01]  /*0520*/  PLOP3.LUT P0, PT, PT, PT, UP1, 0x40, 0x0 ;  /* 0x000000000000781c */ /* 0x000fe20003f0e818 */
[----:B------:R-:W-:-:S02]  /*0530*/  UMOV UR17, UR19 ;  /* 0x0000001300117c82 */ /* 0x000fc40008000000 */
[----:B------:R-:W-:Y:S02]  /*0540*/  @UP0 USHF.R.U32.HI UR4, URZ, UR5, UR15 ;  /* 0x000000053f040299 */ /* 0x000fe4000801160f */
[----:B------:R-:W-:Y:S02]  /*0550*/  USHF.R.U32.HI UR8, URZ, 0x1f, UR9 ;  /* 0x0000001f3f087899 */ /* 0x000fe40008011609 */
[----:B------:R-:W-:Y:S02]  /*0560*/  USHF.R.U32.HI UR15, URZ, 0x1f, UR17 ;  /* 0x0000001f3f0f7899 */ /* 0x000fe40008011611 */
[----:B------:R-:W-:Y:S02]  /*0570*/  ULDC UR16, c[0x0][0x168] ;  /* 0x00005a0000107ab9 */ /* 0x000fe40000000800 */
[----:B------:R-:W-:Y:S02]  /*0580*/  UIADD3 UR10, UR10, -UR16, URZ ;  /* 0x800000100a0a7290 */ /* 0x000fe4000fffe03f */
[----:B------:R-:W-:-:S02]  /*0590*/  ULEA.HI.SX32 UR8, UR9, UR8, 0x1d ;  /* 0x0000000809087291 */ /* 0x000fc4000f8fea3f */
[----:B------:R-:W-:Y:S02]  /*05a0*/  ULEA.HI.SX32 UR15, UR17, UR15, 0x1d ;  /* 0x0000000f110f7291 */ /* 0x000fe4000f8fea3f */
[----:B------:R-:W-:Y:S02]  /*05b0*/  UIADD3 UR4, UR10, UR4, URZ ;  /* 0x000000040a047290 */ /* 0x000fe4000fffe03f */
[----:B------:R-:W-:Y:S02]  /*05c0*/  UISETP.LT.AND UP0, UPT, UR15, UR8, UPT ;  /* 0x000000080f00728c */ /* 0x000fe4000bf01270 */
[----:B------:R-:W-:Y:S02]  /*05d0*/  ULDC UR5, c[0x0][0x324] ;  /* 0x0000c90000057ab9 */ /* 0x000fe40000000800 */
[----:B------:R-:W-:Y:S02]  /*05e0*/  UIADD3 UR9, UR4, -UR5, URZ ;  /* 0x8000000504097290 */ /* 0x000fe4000fffe03f */
[----:B------:R-:W-:Y:S01]  /*05f0*/  USEL UR8, UR15, UR8, UP0 ;  /* 0x000000080f087287 */ /* 0x000fe20008000000 */
[----:B------:R-:W-:Y:S05]  /*0600*/  @P0 BRA `(.L_x_329) ;  /* 0x0000015000000947 */ /* 0x000fea0003800000 */
[----:B------:R-:W-:Y:S02]  /*0610*/  UMOV UR15, UR4 ;  /* 0x00000004000f7c82 */ /* 0x000fe40008000000 */
[----:B------:R-:W-:-:S06]  /*0620*/  UISETP.GT.AND UP0, UPT, UR15, -0x1, UPT ;  /* 0xffffffff0f00788c */ /* 0x000fcc000bf04270 */
[----:B------:R-:W-:-:S13]  /*0630*/  PLOP3.LUT P0, PT, PT, PT, UP0, 0x80, 0x0 ;  /* 0x000000000000781c */ /* 0x000fda0003f0f008 */
[----:B------:R-:W-:Y:S05]  /*0640*/  @P0 BRA `(.L_x_330) ;  /* 0x0000008000000947 */ /* 0x000fea0003800000 */
[----:B------:R-:W-:Y:S02]  /*0650*/  ULDC UR4, c[0x0][0x32c] ;  /* 0x0000cb0000047ab9 */ /* 0x000fe40000000800 */
[----:B------:R-:W-:Y:S02]  /*0660*/  UISETP.NE.AND UP0, UPT, UR4, 0x1, UPT ;  /* 0x000000010400788c */ /* 0x000fe4000bf05270 */
[----:B------:R-:W-:Y:S02]  /*0670*/  ULOP3.LUT UR15, URZ, UR15, URZ, 0x33, !UPT ;  /* 0x0000000f3f0f7292 */ /* 0x000fe4000f8e333f */
[----:B------:R-:W-:Y:S02]  /*0680*/  ULDC.64 UR4, c[0x0][0x330] ;  /* 0x0000cc0000047ab9 */ /* 0x000fe40000000a00 */
[----:B------:R-:W-:-:S05]  /*0690*/  UIMAD.WIDE.U32 UR16, UR15, UR4, URZ ;  /* 0x000000040f1072a5 */ /* 0x000fca000f8e003f */
[----:B------:R-:W-:-:S04]  /*06a0*/  @UP0 USHF.R.U32.HI UR15, URZ, UR5, UR17 ;  /* 0x000000053f0f0299 */ /* 0x000fc80008011611 */
[----:B------:R-:W-:Y:S01]  /*06b0*/  ULOP3.LUT UR15, URZ, UR15, URZ, 0x33, !UPT ;  /* 0x0000000f3f0f7292 */ /* 0x000fe2000f8e333f */
[----:B------:R-:W-:Y:S05]  /*06c0*/  BRA `(.L_x_331) ;  /* 0x0000005000007947 */ /* 0x000fea0003800000 */
.L_x_330:
[----:B------:R-:W-:Y:S02]  /*06d0*/  ULDC UR4, c[0x0][0x32c] ;  /* 0x0000cb0000047ab9 */ /* 0x000fe40000000800 */
[----:B------:R-:W-:-:S03]  /*06e0*/  UISETP.NE.AND UP0, UPT, UR4, 0x1, UPT ;  /* 0x000000010400788c */ /* 0x000fc6000bf05270 */
[----:B------:R-:W-:Y:S02]  /*06f0*/  ULDC.64 UR4, c[0x0][0x330] ;  /* 0x0000cc0000047ab9 */ /* 0x000fe40000000a00 */
[----:B------:R-:W-:-:S06]  /*0700*/  UIMAD.WIDE.U32 UR16, UR15, UR4, URZ ;  /* 0x000000040f1072a5 */ /* 0x000fcc000f8e003f */
[----:B------:R-:W-:Y:S02]  /*0710*/  @UP0 USHF.R.U32.HI UR15, URZ, UR5, UR17 ;  /* 0x000000053f0f0299 */ /* 0x000fe40008011611 */
.L_x_331:
[----:B------:R-:W-:Y:S02]  /*0720*/  ULDC UR4, c[0x0][0x32c] ;  /* 0x0000cb0000047ab9 */ /* 0x000fe40000000800 */
[----:B------:R-:W-:-:S04]  /*0730*/  UIMAD UR4, UR15, UR4, URZ ;  /* 0x000000040f0472a4 */ /* 0x000fc8000f8e023f */
[----:B------:R-:W-:-:S04]  /*0740*/  UISETP.LT.AND UP0, UPT, UR9, UR4, UPT ;  /* 0x000000040900728c */ /* 0x000fc8000bf01270 */
[----:B------:R-:W-:-:S04]  /*0750*/  USEL UR9, UR9, UR4, !UP0 ;  /* 0x0000000409097287 */ /* 0x000fc8000c000000 */
.L_x_329:
[----:B------:R-:W-:-:S04]  /*0760*/  UIMAD.WIDE UR4, UR9, 0x2aaaaaab, URZ ;  /* 0x2aaaaaab090478a5 */ /* 0x000fc8000f8e023f */
[----:B------:R-:W-:-:S04]  /*0770*/  USHF.R.U32.HI UR4, URZ, 0x1f, UR5 ;  /* 0x0000001f3f047899 */ /* 0x000fc80008011605 */
[----:B------:R-:W-:-:S03]  /*0780*/  ULEA.HI.SX32 UR4, UR5, UR4, 0x1d ;  /* 0x0000000405047291 */ /* 0x000fc6000f8fea3f */
[----:B------:R-:W-:Y:S02]  /*0790*/  ULDC UR5, c[0x0][0x338] ;  /* 0x0000ce0000057ab9 */ /* 0x000fe40000000800 */
[----:B------:R-:W-:-:S04]  /*07a0*/  UISETP.LT.AND UP0, UPT, URZ, UR4, UPT ;  /* 0x000000043f00728c */ /* 0x000fc8000bf01270 */
[----:B------:R-:W-:Y:S02]  /*07b0*/  USEL UR9, URZ, UR4, !UP0 ;  /* 0x000000043f097287 */ /* 0x000fe4000c000000 */
[----:B------:R-:W-:Y:S02]  /*07c0*/  USHF.R.U32.HI UR4, URZ, 0x10, UR6 ;  /* 0x000000103f047899 */ /* 0x000fe40008011606 */
[----:B------:R-:W-:Y:S02]  /*07d0*/  UISETP.GT.AND UP0, UPT, UR8, UR9, UPT ;  /* 0x000000090800728c */ /* 0x000fe4000bf04270 */
[----:B------:R-:W-:-:S04]  /*07e0*/  UISETP.NE.AND UP1, UPT, UR4, URZ, UPT ;  /* 0x0000003f0400728c */ /* 0x000fc8000bf25270 */
[----:B------:R-:W-:Y:S01]  /*07f0*/  PLOP3.LUT P0, PT, PT, PT, UP0, 0x80, 0x0 ;  /* 0x000000000000781c */ /* 0x000fe20003f0f008 */
[----:B------:R-:W-:-:S03]  /*0800*/  USEL UR5, UR4, UR5, UP1 ;  /* 0x0000000504057287 */ /* 0x000fc60008800000 */
[----:B------:R-:W-:-:S09]  /*0810*/  UMOV UR4, URZ ;  /* 0x0000003f00047c82 */ /* 0x000fd20008000000 */
[----:B------:R-:W-:Y:S05]  /*0820*/  @!P0 BRA `(.L_x_332) ;  /* 0x0000021000008947 */ /* 0x000fea0003800000 */
[----:B------:R-:W-:Y:S01]  /*0830*/  IMAD.U32 R3, RZ, RZ, UR5 ;  /* 0x00000005ff037e24 */ /* 0x000fe2000f8e00ff */
[----:B------:R-:W-:Y:S02]  /*0840*/  UIADD3 UR18, UR5, -0x1, UR8 ;  /* 0xffffffff05127890 */ /* 0x000fe4000fffe008 */
[----:B------:R-:W-:Y:S02]  /*0850*/  UMOV UR20, URZ ;  /* 0x0000003f00147c82 */ /* 0x000fe40008000000 */
[----:B------:R-:W-:Y:S01]  /*0860*/  IABS R0, R3 ;  /* 0x0000000300007213 */ /* 0x000fe20000000000 */
[----:B------:R-:W-:-:S03]  /*0870*/  UIADD3 UR18, -UR9, UR18, URZ ;  /* 0x0000001209127290 */ /* 0x000fc6000fffe13f */
        /* <DEDUP_REMOVED lines=10> */
[----:B------:R-:W-:Y:S01]  /*0920*/  UIMAD UR4, UR4, UR17, URZ ;  /* 0x00000011040472a4 */ /* 0x000fe2000f8e023f */
[----:B------:R-:W-:-:S02]  /*0930*/  IABS R0, R3 ;  /* 0x0000000300007213 */ /* 0x000fc40000000000 */
[----:B------:R-:W1:Y:S01]  /*0940*/  R2UR UR16, R2 ;  /* 0x00000000021073c2 */ /* 0x000e6200000e0000 */
[----:B------:R-:W-:Y:S02]  /*0950*/  UIMAD.WIDE.U32 UR20, UR21, UR4, UR20 ;  /* 0x00000004151472a5 */ /* 0x000fe4000f8e0014 */
[----:B------:R-:W-:-:S05]  /*0960*/  IMAD.MOV R0, RZ, RZ, -R0 ;  /* 0x000000ffff007224 */ /* 0x000fca00078e0a00 */
        /* <DEDUP_REMOVED lines=9> */
[----:B------:R-:W-:-:S05]  /*0a00*/  UISETP.NE.AND UP1, UPT, UR5, URZ, UPT ;  /* 0x0000003f0500728c */ /* 0x000fca000bf25270 */
[----:B------:R-:W-:Y:S02]  /*0a10*/  UMOV UR4, UR21 ;  /* 0x0000001500047c82 */ /* 0x000fe40008000000 */
[----:B------:R-:W-:-:S04]  /*0a20*/  @!UP0 UIADD3 UR4, -UR4, URZ, URZ ;  /* 0x0000003f04048290 */ /* 0x000fc8000fffe13f */
[----:B------:R-:W-:Y:S02]  /*0a30*/  @!UP1 ULOP3.LUT UR4, URZ, UR5, URZ, 0x33, !UPT ;  /* 0x000000053f049292 */ /* 0x000fe4000f8e333f */
.L_x_332:
[----:B------:R-:W-:Y:S01]  /*0a40*/  ULOP3.LUT UR6, UR6, 0xffff, URZ, 0xc0, !UPT ;  /* 0x0000ffff06067892 */ /* 0x000fe2000f8ec03f */
[----:B------:R-:W-:Y:S01]  /*0a50*/  PLOP3.LUT P2, PT, PT, PT, PT, 0x80, 0x0 ;  /* 0x000000000000781c */ /* 0x000fe20003f4f070 */
[----:B------:R-:W-:Y:S01]  /*0a60*/  ULDC.64 UR16, c[0x0][0x118] ;  /* 0x0000460000107ab9 */ /* 0x000fe20000000a00 */
[----:B------:R-:W-:Y:S01]  /*0a70*/  CS2R R16, SRZ ;  /* 0x0000000000107805 */ /* 0x000fe2000001ff00 */
[----:B------:R-:W-:Y:S01]  /*0a80*/  UIMAD UR9, UR6, UR4, UR9 ;  /* 0x00000004060972a4 */ /* 0x000fe2000f8e0209 */
        /* <DEDUP_REMOVED lines=71> */
[----:B------:R-:W2:Y:S01]  /*0f00*/  LDL.LU R133, [R1+0x1c] ;  /* 0x00001c0001857983 */ /* 0x000ea20000300800 */
[----:B------:R-:W-:Y:S01]  /*0f10*/  SHF.R.S32.HI R67, RZ, 0x1f, R132 ;  /* 0x0000001fff437819 */ /* 0x000fe20000011484 */
[----:B------:R-:W-:Y:S01]  /*0f20*/  UISETP.NE.AND UP0, UPT, UR14, URZ, UPT ;  /* 0x0000003f0e00728c */ /* 0x000fe2000bf05270 */
[----:B------:R-:W-:Y:S01]  /*0f30*/  ISETP.NE.AND.EX P3, PT, RZ, c[0x0][0x344], PT, P0 ;  /* 0x0000d100ff007a0c */ /* 0x000fe20003f65300 */
[----:B------:R-:W-:-:S02]  /*0f40*/  USHF.R.S32.HI UR6, URZ, 0x1f, UR12 ;  /* 0x0000001f3f067899 */ /* 0x000fc4000801140c */
[----:B------:R-:W-:-:S10]  /*0f50*/  ULDC.64 UR4, c[0x0][0x1b8] ;  /* 0x00006e0000047ab9 */ /* 0x000fd40000000a00 */
[----:B------:R-:W-:-:S04]  /*0f60*/  @P3 IMAD.MOV.U32 R2, RZ, RZ, 0x4 ;  /* 0x00000004ff023424 */ /* 0x000fc800078e00ff */
[----:B------:R-:W-:-:S05]  /*0f70*/  @P3 IMAD.WIDE R2, R11, R2, c[0x0][0x340] ;  /* 0x0000d0000b023625 */ /* 0x000fca00078e0202 */
[----:B------:R1:W3:Y:S01]  /*0f80*/  @P3 LDG.E R8, [R2.64] ;  /* 0x0000001002083981 */ /* 0x0002e2000c1e1900 */
[----:B------:R-:W-:Y:S01]  /*0f90*/  PLOP3.LUT P1, PT, PT, PT, UP0, 0x80, 0x0 ;  /* 0x000000000000781c */ /* 0x000fe20003f2f008 */
[----:B------:R-:W-:Y:S01]  /*0fa0*/  UIMAD.WIDE.U32 UR18, UR12, UR4, URZ ;  /* 0x000000040c1272a5 */ /* 0x000fe2000f8e003f */
[----:B------:R-:W-:Y:S01]  /*0fb0*/  PLOP3.LUT P0, PT, PT, PT, UP0, 0x80, 0x0 ;  /* 0x000000000000781c */ /* 0x000fe20003f0f008 */
[----:B------:R-:W-:Y:S01]  /*0fc0*/  UIMAD UR4, UR6, UR4, URZ ;  /* 0x00000004060472a4 */ /* 0x000fe2000f8e023f */
[----:B------:R-:W-:Y:S01]  /*0fd0*/  SHF.R.S32.HI R10, RZ, 0x1f, R11 ;  /* 0x0000001fff0a7819 */ /* 0x000fe2000001140b */
[----:B------:R-:W-:Y:S01]  /*0fe0*/  UMOV UR21, 0x30 ;  /* 0x0000003000157882 */ /* 0x000fe20000000000 */
[-C--:B------:R-:W-:Y:S01]  /*0ff0*/  LEA.HI R66, R67, R132.reuse, RZ, 0x5 ;  /* 0x0000008443427211 */ /* 0x080fe200078f28ff */
[----:B------:R-:W-:Y:S02]  /*1000*/  UIMAD UR4, UR12, UR5, UR4 ;  /* 0x000000050c0472a4 */ /* 0x000fe4000f8e0204 */
[----:B------:R-:W-:Y:S01]  /*1010*/  IMAD R6, R10, c[0x0][0x1c0], RZ ;  /* 0x000070000a067a24 */ /* 0x000fe200078e02ff */
[----:B------:R-:W-:Y:S01]  /*1020*/  UIADD3 UR20, UR8, -0x1, URZ ;  /* 0xffffffff08147890 */ /* 0x000fe2000fffe03f */
[----:B------:R-:W-:Y:S01]  /*1030*/  SHF.R.S32.HI R65, RZ, 0x5, R66 ;  /* 0x00000005ff417819 */ /* 0x000fe20000011442 */
[----:B------:R-:W-:Y:S01]  /*1040*/  UIADD3 UR4, UR19, UR4, URZ ;  /* 0x0000000413047290 */ /* 0x000fe2000fffe03f */
[----:B------:R-:W-:Y:S01]  /*1050*/  IMAD R6, R11, c[0x0][0x1c4], R6 ;  /* 0x000071000b067a24 */ /* 0x000fe200078e0206 */
[----:B-1----:R-:W-:Y:S01]  /*1060*/  LEA.HI R2, R67, R132, RZ, 0x3 ;  /* 0x0000008443027211 */ /* 0x002fe200078f18ff */
[----:B------:R-:W-:Y:S01]  /*1070*/  IMAD.U32 R3, RZ, RZ, UR19 ;  /* 0x00000013ff037e24 */ /* 0x000fe2000f8e00ff */
[----:B------:R-:W-:-:S02]  /*1080*/  UIMAD UR19, UR8, -0x30, UR21 ;  /* 0xffffffd0081378a4 */ /* 0x000fc4000f8e0215 */
[----:B------:R-:W-:Y:S01]  /*1090*/  IMAD.U32 R3, RZ, RZ, UR4 ;  /* 0x00000004ff037e24 */ /* 0x000fe2000f8e00ff */
[----:B------:R-:W-:Y:S01]  /*10a0*/  LOP3.LUT R0, R2, 0xfffffff8, RZ, 0xc0, !PT ;  /* 0xfffffff802007812 */ /* 0x000fe200078ec0ff */
[----:B------:R-:W-:Y:S01]  /*10b0*/  ULDC UR4, c[0x0][0x168] ;  /* 0x00005a0000047ab9 */ /* 0x000fe20000000800 */
[----:B------:R-:W-:Y:S01]  /*10c0*/  SHF.R.S32.HI R69, RZ, 0x3, R2 ;  /* 0x00000003ff457819 */ /* 0x000fe20000011402 */
[----:B------:R-:W-:Y:S01]  /*10d0*/  IMAD.U32 R2, RZ, RZ, UR18 ;  /* 0x00000012ff027e24 */ /* 0x000fe2000f8e00ff */
[----:B------:R-:W-:Y:S01]  /*10e0*/  UIMAD UR4, UR7, UR4, URZ ;  /* 0x00000004070472a4 */ /* 0x000fe2000f8e023f */
[----:B------:R-:W-:Y:S01]  /*10f0*/  IMAD.IADD R21, R132, 0x1, -R0 ;  /* 0x0000000184157824 */ /* 0x000fe200078e0a00 */
[----:B------:R-:W-:Y:S01]  /*1100*/  IADD3 R18, R69, UR11, RZ ;  /* 0x0000000b45127c10 */ /* 0x000fe2000fffe0ff */
[----:B------:R-:W-:Y:S01]  /*1110*/  IMAD.WIDE.U32 R2, R11, c[0x0][0x1c0], R2 ;  /* 0x000070000b027a25 */ /* 0x000fe200078e0002 */
[----:B------:R-:W-:Y:S02]  /*1120*/  ULDC UR18, c[0x0][0x1d0] ;  /* 0x0000740000127ab9 */ /* 0x000fe40000000800 */
[----:B------:R-:W-:Y:S01]  /*1130*/  UIADD3 UR18, UR19, UR18, URZ ;  /* 0x0000001213127290 */ /* 0x000fe2000fffe03f */
[----:B------:R-:W-:-:S02]  /*1140*/  IMAD R0, R21, 0x20, R69 ;  /* 0x0000002015007824 */ /* 0x000fc400078e0245 */
[----:B------:R-:W-:Y:S01]  /*1150*/  IMAD.IADD R3, R3, 0x1, R6 ;  /* 0x0000000103037824 */ /* 0x000fe200078e0206 */
[----:B------:R-:W-:Y:S01]  /*1160*/  LEA.HI R6, R67, R132, RZ, 0x6 ;  /* 0x0000008443067211 */ /* 0x000fe200078f30ff */
[----:B------:R-:W-:Y:S01]  /*1170*/  UISETP.LT.AND UP0, UPT, UR18, 0x30, UPT ;  /* 0x000000301200788c */ /* 0x000fe2000bf01270 */
[----:B------:R-:W-:Y:S01]  /*1180*/  IADD3 R4, R0, UR11, RZ ;  /* 0x0000000b00047c10 */ /* 0x000fe2000fffe0ff */
[----:B------:R-:W-:Y:S02]  /*1190*/  IMAD.U32 R64, RZ, RZ, UR19 ;  /* 0x00000013ff407e24 */ /* 0x000fe4000f8e00ff */
[----:B------:R-:W-:Y:S02]  /*11a0*/  USEL UR23, UR18, 0x30, UP0 ;  /* 0x0000003012177887 */ /* 0x000fe40008000000 */
[----:B------:R-:W-:Y:S01]  /*11b0*/  @P1 IMAD.HI.U32 R5, R4, c[0x0][0x2c8], RZ ;  /* 0x0000b20004051a27 */ /* 0x000fe200078e00ff */
[----:B------:R-:W-:-:S03]  /*11c0*/  UISETP.GT.AND UP0, UPT, UR20, UR9, UPT ;  /* 0x000000091400728c */ /* 0x000fc6000bf04270 */
[----:B------:R-:W-:Y:S01]  /*11d0*/  IMAD.MOV.U32 R0, RZ, RZ, R4 ;  /* 0x000000ffff007224 */ /* 0x000fe200078e0004 */
[----:B------:R-:W-:-:S04]  /*11e0*/  @P0 SHF.R.U32.HI R0, RZ, c[0x0][0x2cc], R5 ;  /* 0x0000b300ff000a19 */ /* 0x000fc80000011605 */
[--C-:B------:R-:W-:Y:S01]  /*11f0*/  SHF.R.S32.HI R7, RZ, 0x1f, R0.reuse ;  /* 0x0000001fff077819 */ /* 0x100fe20000011400 */
[----:B------:R-:W-:Y:S02]  /*1200*/  IMAD.MOV R5, RZ, RZ, -R0 ;  /* 0x000000ffff057224 */ /* 0x000fe400078e0a00 */
[----:B------:R-:W-:-:S04]  /*1210*/  IMAD.WIDE.U32 R2, R0, c[0x0][0x1b0], R2 ;  /* 0x00006c0000027a25 */ /* 0x000fc800078e0002 */
[----:B------:R-:W-:Y:S02]  /*1220*/  IMAD R5, R5, c[0x0][0x2c4], R4 ;  /* 0x0000b10005057a24 */ /* 0x000fe400078e0204 */
[----:B------:R-:W-:-:S03]  /*1230*/  IMAD R7, R7, c[0x0][0x1b0], RZ ;  /* 0x00006c0007077a24 */ /* 0x000fc600078e02ff */
[----:B------:R-:W-:Y:S01]  /*1240*/  SHF.R.S32.HI R4, RZ, 0x1f, R5 ;  /* 0x0000001fff047819 */ /* 0x000fe20000011405 */
[----:B------:R-:W-:Y:S01]  /*1250*/  IMAD R0, R0, c[0x0][0x1b4], R7 ;  /* 0x00006d0000007a24 */ /* 0x000fe200078e0207 */
[----:B------:R-:W-:-:S03]  /*1260*/  IADD3 R7, R18, 0x20, RZ ;  /* 0x0000002012077810 */ /* 0x000fc60007ffe0ff */
[----:B------:R-:W-:Y:S01]  /*1270*/  IMAD.IADD R3, R3, 0x1, R0 ;  /* 0x0000000103037824 */ /* 0x000fe200078e0200 */
[----:B------:R-:W-:Y:S01]  /*1280*/  BAR.SYNC.DEFER_BLOCKING 0x0 ;  /* 0x0000000000007b1d */ /* 0x000fe20000010000 */
[----:B------:R-:W-:Y:S01]  /*1290*/  IMAD R0, R4, c[0x0][0x1a8], RZ ;  /* 0x00006a0004007a24 */ /* 0x000fe200078e02ff */
[----:B------:R-:W-:Y:S01]  /*12a0*/  ISETP.GE.AND P2, PT, R7, UR4, PT ;  /* 0x0000000407007c0c */ /* 0x000fe2000bf46270 */
[----:B------:R-:W-:-:S04]  /*12b0*/  IMAD.WIDE.U32 R2, R5, c[0x0][0x1a8], R2 ;  /* 0x00006a0005027a25 */ /* 0x000fc800078e0002 */
[----:B------:R-:W-:Y:S01]  /*12c0*/  IMAD R0, R5, c[0x0][0x1ac], R0 ;  /* 0x00006b0005007a24 */ /* 0x000fe200078e0200 */
[----:B------:R-:W-:-:S03]  /*12d0*/  LEA R19, P0, R2, c[0x0][0x160], 0x1 ;  /* 0x0000580002137a11 */ /* 0x000fc600078008ff */
[----:B------:R-:W-:Y:S02]  /*12e0*/  IMAD.IADD R0, R3, 0x1, R0 ;  /* 0x0000000103007824 */ /* 0x000fe400078e0200 */
[----:B------:R-:W-:Y:S01]  /*12f0*/  IMAD.SHL.U32 R3, R69, 0x40, RZ ;  /* 0x0000004045037824 */ /* 0x000fe200078e00ff */
[----:B------:R-:W-:Y:S02]  /*1300*/  SHFL.IDX PT, R4, R19, RZ, 0x181f ;  /* 0x00181fff13047589 */ /* 0x000fe400000e0000 */
[----:B------:R-:W-:Y:S01]  /*1310*/  LEA.HI.X R20, R2, c[0x0][0x164], R0, 0x1, P0 ;  /* 0x0000590002147a11 */ /* 0x000fe200000f0c00 */
[----:B------:R-:W-:Y:S01]  /*1320*/  IMAD.SHL.U32 R2, R21, 0x8, RZ ;  /* 0x0000000815027824 */ /* 0x000fe200078e00ff */
[----:B------:R-:W-:Y:S02]  /*1330*/  LOP3.LUT R0, R3, 0x1c0, RZ, 0xc0, !PT ;  /* 0x000001c003007812 */ /* 0x000fe400078ec0ff */
[----:B------:R-:W-:Y:S01]  /*1340*/  ISETP.GE.AND P0, PT, R18, UR4, PT ;  /* 0x0000000412007c0c */ /* 0x000fe2000bf06270 */
[----:B------:R-:W1:Y:S01]  /*1350*/  SHFL.IDX PT, R5, R20, RZ, 0x181f ;  /* 0x00181fff14057589 */ /* 0x000e6200000e0000 */
[----:B------:R-:W-:-:S02]  /*1360*/  SHF.R.U32.HI R3, RZ, 0x3, R0 ;  /* 0x00000003ff037819 */ /* 0x000fc40000011600 */
[----:B------:R-:W-:Y:S02]  /*1370*/  LOP3.LUT R0, R0, 0x38, R2, 0xf8, !PT ;  /* 0x0000003800007812 */ /* 0x000fe400078ef802 */
[----:B------:R-:W-:Y:S02]  /*1380*/  IADD3 R12, R2, 0x40, RZ ;  /* 0x00000040020c7810 */ /* 0x000fe40007ffe0ff */
[----:B------:R-:W-:Y:S01]  /*1390*/  LOP3.LUT R0, R0, R3, RZ, 0x3c, !PT ;  /* 0x0000000300007212 */ /* 0x000fe200078e3cff */
[----:B------:R-:W-:Y:S01]  /*13a0*/  IMAD.SHL.U32 R3, R6, 0x8, RZ ;  /* 0x0000000806037824 */ /* 0x000fe200078e00ff */
[----:B------:R-:W-:Y:S02]  /*13b0*/  IADD3 R6, R18, 0x40, RZ ;  /* 0x0000004012067810 */ /* 0x000fe40007ffe0ff */
[----:B------:R-:W-:Y:S02]  /*13c0*/  IADD3 R22, R2, 0xc0, RZ ;  /* 0x000000c002167810 */ /* 0x000fe40007ffe0ff */
[----:B------:R-:W-:-:S02]  /*13d0*/  LOP3.LUT R14, R0, 0xfffffe00, R3, 0xf8, !PT ;  /* 0xfffffe00000e7812 */ /* 0x000fc400078ef803 */
[----:B------:R-:W-:Y:S02]  /*13e0*/  IADD3 R0, R2, 0x80, RZ ;  /* 0x0000008002007810 */ /* 0x000fe40007ffe0ff */
[----:B------:R-:W-:Y:S01]  /*13f0*/  @!P0 SHF.R.S32.HI R13, RZ, 0x1f, R12 ;  /* 0x0000001fff0d8819 */ /* 0x000fe2000001140c */
[----:B------:R-:W-:Y:S01]  /*1400*/  IMAD.SHL.U32 R68, R14, 0x2, RZ ;  /* 0x000000020e447824 */ /* 0x000fe200078e00ff */
[----:B------:R-:W-:Y:S02]  /*1410*/  ISETP.GE.AND P1, PT, R6, UR4, PT ;  /* 0x0000000406007c0c */ /* 0x000fe4000bf26270 */
[----:B------:R-:W-:Y:S02]  /*1420*/  @!P0 SHF.R.S32.HI R7, RZ, 0x1f, R0 ;  /* 0x0000001fff078819 */ /* 0x000fe40000011400 */
[----:B------:R-:W-:Y:S01]  /*1430*/  @!P0 SHF.R.S32.HI R6, RZ, 0x1f, R22 ;  /* 0x0000001fff068819 */ /* 0x000fe20000011416 */
[----:B------:R-:W-:Y:S01]  /*1440*/  STL [R1+0x4], R68 ;  /* 0x0000044401007387 */ /* 0x000fe20000100800 */
[----:B------:R-:W-:-:S02]  /*1450*/  SHF.R.S32.HI R3, RZ, 0x1f, R2 ;  /* 0x0000001fff037819 */ /* 0x000fc40000011402 */
[----:B------:R-:W-:Y:S02]  /*1460*/  @!P0 LEA.HI R16, R13, R12, RZ, 0x3 ;  /* 0x0000000c0d108211 */ /* 0x000fe400078f18ff */
[----:B------:R-:W-:Y:S02]  /*1470*/  @!P0 LEA.HI R13, R7, R0, RZ, 0x3 ;  /* 0x00000000070d8211 */ /* 0x000fe400078f18ff */
[----:B------:R-:W-:Y:S02]  /*1480*/  @!P0 LEA.HI R7, R6, R22, RZ, 0x3 ;  /* 0x0000001606078211 */ /* 0x000fe400078f18ff */
[----:B------:R-:W-:Y:S01]  /*1490*/  ISETP.GE.AND P5, PT, R12, c[0x0][0x198], PT ;  /* 0x000066000c007a0c */ /* 0x000fe20003fa6270 */
[----:B------:R-:W4:Y:S01]  /*14a0*/  SHFL.IDX PT, R6, R19, 0x1, 0x181f ;  /* 0x00381f0013067f89 */ /* 0x000f2200000e0000 */
[----:B------:R-:W-:Y:S02]  /*14b0*/  ISETP.GE.AND P6, PT, R0, c[0x0][0x198], PT ;  /* 0x0000660000007a0c */ /* 0x000fe40003fc6270 */
[----:B------:R-:W-:-:S02]  /*14c0*/  @!P0 LOP3.LUT R16, R16, 0xfffffff8, RZ, 0xc0, !PT ;  /* 0xfffffff810108812 */ /* 0x000fc400078ec0ff */
[----:B------:R-:W-:Y:S02]  /*14d0*/  @!P0 LOP3.LUT R14, R13, 0xfffffff8, RZ, 0xc0, !PT ;  /* 0xfffffff80d0e8812 */ /* 0x000fe400078ec0ff */
[----:B------:R-:W-:Y:S01]  /*14e0*/  @!P0 LOP3.LUT R13, R7, 0xfffffff8, RZ, 0xc0, !PT ;  /* 0xfffffff8070d8812 */ /* 0x000fe200078ec0ff */
[--C-:B-1----:R-:W-:Y:S01]  /*14f0*/  @!P0 IMAD.WIDE R16, R16, 0x2, R4.reuse ;  /* 0x0000000210108825 */ /* 0x102fe200078e0204 */
[----:B------:R-:W1:Y:S01]  /*1500*/  SHFL.IDX PT, R7, R20, 0x1, 0x181f ;  /* 0x00381f0014077f89 */ /* 0x000e6200000e0000 */
[----:B------:R-:W-:Y:S02]  /*1510*/  IADD3 R18, R18, 0x60, RZ ;  /* 0x0000006012127810 */ /* 0x000fe40007ffe0ff */
[----:B------:R-:W-:Y:S01]  /*1520*/  @!P0 IMAD.WIDE R14, R14, 0x2, R4 ;  /* 0x000000020e0e8825 */ /* 0x000fe200078e0204 */
[----:B--2---:R-:W-:Y:S02]  /*1530*/  LOP3.LUT R133, R133, 0xfffffffe, RZ, 0xc0, !PT ;  /* 0xfffffffe85857812 */ /* 0x004fe400078ec0ff */
[----:B---3--:R-:W-:Y:S01]  /*1540*/  @P3 SHF.R.S32.HI R9, RZ, 0x1f, R8 ;  /* 0x0000001fff093819 */ /* 0x008fe20000011408 */
[----:B------:R-:W-:Y:S01]  /*1550*/  @!P3 IMAD.MOV.U32 R9, RZ, RZ, R10 ;  /* 0x000000ffff09b224 */ /* 0x000fe200078e000a */
[C---:B------:R-:W-:Y:S01]  /*1560*/  @!P0 LEA R10, P4, R2.reuse, R4, 0x1 ;  /* 0x00000004020a8211 */ /* 0x040fe200078808ff */
[----:B------:R-:W-:Y:S01]  /*1570*/  @!P3 IMAD.MOV.U32 R8, RZ, RZ, R11 ;  /* 0x000000ffff08b224 */ /* 0x000fe200078e000b */
[----:B------:R-:W-:-:S02]  /*1580*/  ISETP.GE.AND P3, PT, R2, c[0x0][0x198], PT ;  /* 0x0000660002007a0c */ /* 0x000fc40003f66270 */
[----:B------:R-:W-:Y:S01]  /*1590*/  @!P0 LEA.HI.X R11, R2, R5, R3, 0x1, P4 ;  /* 0x00000005020b8211 */ /* 0x000fe200020f0c03 */
[----:B------:R-:W-:Y:S01]  /*15a0*/  @!P0 IMAD.WIDE R4, R13, 0x2, R4 ;  /* 0x000000020d048825 */ /* 0x000fe200078e0204 */
[----:B------:R-:W-:-:S09]  /*15b0*/  ISETP.GE.AND P4, PT, R22, c[0x0][0x198], PT ;  /* 0x0000660016007a0c */ /* 0x000fd20003f86270 */
[----:B------:R2:W-:Y:S04]  /*15c0*/  @!P0 LDGSTS.E.BYPASS.LTC128B.128 [R68+0x100], [R10.64], !P3 ;  /* 0x001000000a448fae */ /* 0x0005e8000d901d50 */
[----:B------:R3:W-:Y:S04]  /*15d0*/  @!P0 LDGSTS.E.BYPASS.LTC128B.128 [R68+0x4100], [R16.64], !P5 ;  /* 0x0410000010448fae */ /* 0x0007e8000e901d50 */
[----:B------:R5:W-:Y:S04]  /*15e0*/  @!P0 LDGSTS.E.BYPASS.LTC128B.128 [R68+0x8100], [R14.64], !P6 ;  /* 0x081000000e448fae */ /* 0x000be8000f101d50 */
[----:B------:R1:W-:Y:S01]  /*15f0*/  @!P0 LDGSTS.E.BYPASS.LTC128B.128 [R68+0xc100], [R4.64], !P4 ;  /* 0x0c10000004448fae */ /* 0x0003e2000e101d50 */
[----:B--2---:R-:W-:-:S04]  /*1600*/  @!P2 SHF.R.S32.HI R10, RZ, 0x1f, R12 ;  /* 0x0000001fff0aa819 */ /* 0x004fc8000001140c */
[----:B------:R-:W-:-:S04]  /*1610*/  @!P2 LEA.HI R10, R10, R12, RZ, 0x3 ;  /* 0x0000000c0a0aa211 */ /* 0x000fc800078f18ff */
[----:B---3--:R-:W-:Y:S02]  /*1620*/  @!P2 LOP3.LUT R16, R10, 0xfffffff8, RZ, 0xc0, !PT ;  /* 0xfffffff80a10a812 */ /* 0x008fe400078ec0ff */
[----:B----4-:R-:W-:Y:S02]  /*1630*/  @!P2 LEA R10, P0, R2, R6, 0x1 ;  /* 0x00000006020aa211 */ /* 0x010fe400078008ff */
[----:B-1----:R-:W-:Y:S01]  /*1640*/  @!P2 SHF.R.S32.HI R5, RZ, 0x1f, R0 ;  /* 0x0000001fff05a819 */ /* 0x002fe20000011400 */
[----:B------:R-:W-:Y:S01]  /*1650*/  @!P2 IMAD.WIDE R16, R16, 0x2, R6 ;  /* 0x000000021010a825 */ /* 0x000fe200078e0206 */
[----:B------:R-:W-:Y:S02]  /*1660*/  @!P2 SHF.R.S32.HI R4, RZ, 0x1f, R22 ;  /* 0x0000001fff04a819 */ /* 0x000fe40000011416 */
[----:B-----5:R-:W-:Y:S02]  /*1670*/  @!P2 LEA.HI R14, R5, R0, RZ, 0x3 ;  /* 0x00000000050ea211 */ /* 0x020fe400078f18ff */
[----:B------:R-:W-:-:S02]  /*1680*/  @!P2 LEA.HI R5, R4, R22, RZ, 0x3 ;  /* 0x000000160405a211 */ /* 0x000fc400078f18ff */
[----:B------:R-:W-:Y:S01]  /*1690*/  SHFL.IDX PT, R4, R19, 0x2, 0x181f ;  /* 0x00581f0013047f89 */ /* 0x000fe200000e0000 */
[----:B------:R-:W-:Y:S02]  /*16a0*/  @!P2 LOP3.LUT R14, R14, 0xfffffff8, RZ, 0xc0, !PT ;  /* 0xfffffff80e0ea812 */ /* 0x000fe400078ec0ff */
[----:B------:R-:W-:Y:S02]  /*16b0*/  @!P2 LOP3.LUT R13, R5, 0xfffffff8, RZ, 0xc0, !PT ;  /* 0xfffffff8050da812 */ /* 0x000fe400078ec0ff */
[----:B------:R-:W1:Y:S01]  /*16c0*/  SHFL.IDX PT, R5, R20, 0x2, 0x181f ;  /* 0x00581f0014057f89 */ /* 0x000e6200000e0000 */
[----:B------:R-:W-:Y:S01]  /*16d0*/  @!P2 LEA.HI.X R11, R2, R7, R3, 0x1, P0 ;  /* 0x00000007020ba211 */ /* 0x000fe200000f0c03 */
[--C-:B------:R-:W-:Y:S01]  /*16e0*/  @!P2 IMAD.WIDE R14, R14, 0x2, R6.reuse ;  /* 0x000000020e0ea825 */ /* 0x100fe200078e0206 */
[----:B------:R-:W-:Y:S01]  /*16f0*/  ISETP.GE.AND P0, PT, R18, UR4, PT ;  /* 0x0000000412007c0c */ /* 0x000fe2000bf06270 */
[----:B------:R-:W-:Y:S02]  /*1700*/  ULDC.64 UR4, c[0x0][0x1e8] ;  /* 0x00007a0000047ab9 */ /* 0x000fe40000000a00 */
[----:B------:R-:W-:Y:S01]  /*1710*/  @!P2 IMAD.WIDE R6, R13, 0x2, R6 ;  /* 0x000000020d06a825 */ /* 0x000fe200078e0206 */
[----:B------:R2:W-:Y:S01]  /*1720*/  @!P2 LDGSTS.E.BYPASS.LTC128B.128 [R68+0x1100], [R10.64], !P3 ;  /* 0x011000000a44afae */ /* 0x0005e2000d901d50 */
[----:B------:R-:W-:Y:S01]  /*1730*/  @!P1 SHF.R.S32.HI R13, RZ, 0x1f, R0 ;  /* 0x0000001fff0d9819 */ /* 0x000fe20000011400 */
[----:B------:R-:W-:-:S02]  /*1740*/  UIMAD UR4, UR6, UR4, URZ ;  /* 0x00000004060472a4 */ /* 0x000fc4000f8e023f */
[----:B------:R3:W-:Y:S01]  /*1750*/  @!P2 LDGSTS.E.BYPASS.LTC128B.128 [R68+0x5100], [R16.64], !P5 ;  /* 0x051000001044afae */ /* 0x0007e2000e901d50 */
[----:B------:R-:W-:Y:S01]  /*1760*/  @!P1 LEA.HI R13, R13, R0, RZ, 0x3 ;  /* 0x000000000d0d9211 */ /* 0x000fe200078f18ff */
[----:B------:R-:W-:Y:S02]  /*1770*/  UIMAD UR15, UR12, UR5, UR4 ;  /* 0x000000050c0f72a4 */ /* 0x000fe4000f8e0204 */
[----:B------:R4:W-:Y:S01]  /*1780*/  @!P2 LDGSTS.E.BYPASS.LTC128B.128 [R68+0x9100], [R14.64], !P6 ;  /* 0x091000000e44afae */ /* 0x0009e2000f101d50 */
[----:B------:R-:W-:Y:S01]  /*1790*/  ISETP.GE.AND P6, PT, R2, c[0x0][0x1d4], PT ;  /* 0x0000750002007a0c */ /* 0x000fe20003fc6270 */
[----:B------:R-:W-:Y:S02]  /*17a0*/  ULDC.64 UR4, c[0x0][0x210] ;  /* 0x0000840000047ab9 */ /* 0x000fe40000000a00 */
[----:B------:R5:W-:Y:S01]  /*17b0*/  @!P2 LDGSTS.E.BYPASS.LTC128B.128 [R68+0xd100], [R6.64], !P4 ;  /* 0x0d1000000644afae */ /* 0x000be2000e101d50 */
[----:B------:R-:W-:-:S03]  /*17c0*/  UIMAD UR4, UR6, UR4, URZ ;  /* 0x00000004060472a4 */ /* 0x000fc6000f8e023f */
[----:B------:R-:W-:Y:S02]  /*17d0*/  ULDC.64 UR6, c[0x0][0x1e0] ;  /* 0x0000780000067ab9 */ /* 0x000fe40000000a00 */
[----:B------:R-:W-:Y:S02]  /*17e0*/  UIMAD.WIDE.U32 UR26, UR21, UR6, URZ ;  /* 0x00000006151a72a5 */ /* 0x000fe4000f8e003f */
[----:B------:R-:W-:Y:S02]  /*17f0*/  UIMAD UR21, UR21, UR7, URZ ;  /* 0x00000007151572a4 */ /* 0x000fe4000f8e023f */
[----:B------:R-:W-:Y:S02]  /*1800*/  UIMAD UR22, UR12, UR5, UR4 ;  /* 0x000000050c1672a4 */ /* 0x000fe4000f8e0204 */
[----:B------:R-:W-:Y:S02]  /*1810*/  UIADD3 UR21, UR27, UR21, URZ ;  /* 0x000000151b157290 */ /* 0x000fe4000fffe03f */
[----:B------:R-:W-:Y:S01]  /*1820*/  ULDC.64 UR4, c[0x0][0x208] ;  /* 0x0000820000047ab9 */ /* 0x000fe20000000a00 */
[----:B--2---:R-:W2:Y:S01]  /*1830*/  SHFL.IDX PT, R10, R19, 0x3, 0x181f ;  /* 0x00781f00130a7f89 */ /* 0x004ea200000e0000 */
[----:B------:R-:W-:-:S03]  /*1840*/  UIMAD.WIDE.U32 UR24, UR20, UR4, URZ ;  /* 0x00000004141872a5 */ /* 0x000fc6000f8e003f */
[----:B------:R-:W2:Y:S01]  /*1850*/  SHFL.IDX PT, R11, R20, 0x3, 0x181f ;  /* 0x00781f00140b7f89 */ /* 0x000ea200000e0000 */
[----:B----4-:R-:W-:Y:S02]  /*1860*/  @!P1 LOP3.LUT R14, R13, 0xfffffff8, RZ, 0xc0, !PT ;  /* 0xfffffff80d0e9812 */ /* 0x010fe400078ec0ff */
[----:B-----5:R-:W-:-:S03]  /*1870*/  @!P1 SHF.R.S32.HI R6, RZ, 0x1f, R12 ;  /* 0x0000001fff069819 */ /* 0x020fc6000001140c */
[----:B-1----:R-:W-:Y:S01]  /*1880*/  @!P1 IMAD.WIDE R14, R14, 0x2, R4 ;  /* 0x000000020e0e9825 */ /* 0x002fe200078e0204 */
[----:B------:R-:W-:Y:S02]  /*1890*/  @!P1 SHF.R.S32.HI R7, RZ, 0x1f, R22 ;  /* 0x0000001fff079819 */ /* 0x000fe40000011416 */
[----:B------:R-:W-:Y:S02]  /*18a0*/  @!P1 LEA.HI R6, R6, R12, RZ, 0x3 ;  /* 0x0000000c06069211 */ /* 0x000fe400078f18ff */
[----:B------:R-:W-:Y:S02]  /*18b0*/  @!P1 LEA.HI R7, R7, R22, RZ, 0x3 ;  /* 0x0000001607079211 */ /* 0x000fe400078f18ff */
[----:B---3--:R-:W-:Y:S02]  /*18c0*/  @!P1 LOP3.LUT R16, R6, 0xfffffff8, RZ, 0xc0, !PT ;  /* 0xfffffff806109812 */ /* 0x008fe400078ec0ff */
[----:B------:R-:W-:Y:S02]  /*18d0*/  @!P1 LEA R6, P2, R2, R4, 0x1 ;  /* 0x0000000402069211 */ /* 0x000fe400078408ff */
[----:B------:R-:W-:Y:S01]  /*18e0*/  @!P1 LOP3.LUT R13, R7, 0xfffffff8, RZ, 0xc0, !PT ;  /* 0xfffffff8070d9812 */ /* 0x000fe200078ec0ff */
[----:B------:R-:W-:Y:S01]  /*18f0*/  @!P1 IMAD.WIDE R16, R16, 0x2, R4 ;  /* 0x0000000210109825 */ /* 0x000fe200078e0204 */
[----:B------:R-:W-:-:S02]  /*1900*/  @!P1 LEA.HI.X R7, R2, R5, R3, 0x1, P2 ;  /* 0x0000000502079211 */ /* 0x000fc400010f0c03 */
[----:B------:R-:W-:Y:S01]  /*1910*/  ISETP.GE.AND P2, PT, R0, c[0x0][0x198], PT ;  /* 0x0000660000007a0c */ /* 0x000fe20003f46270 */
[----:B------:R-:W-:Y:S01]  /*1920*/  @!P1 IMAD.WIDE R4, R13, 0x2, R4 ;  /* 0x000000020d049825 */ /* 0x000fe200078e0204 */
[----:B------:R-:W-:Y:S01]  /*1930*/  SHF.R.S32.HI R13, RZ, 0x1f, R69 ;  /* 0x0000001fff0d7819 */ /* 0x000fe20000011445 */
[----:B------:R1:W-:Y:S04]  /*1940*/  @!P1 LDGSTS.E.BYPASS.LTC128B.128 [R68+0x2100], [R6.64], !P3 ;  /* 0x0210000006449fae */ /* 0x0003e8000d901d50 */
[----:B------:R3:W-:Y:S01]  /*1950*/  @!P1 LDGSTS.E.BYPASS.LTC128B.128 [R68+0x6100], [R16.64], !P5 ;  /* 0x0610000010449fae */ /* 0x0007e2000e901d50 */
[----:B------:R-:W-:-:S05]  /*1960*/  ISETP.GE.AND P5, PT, R12, c[0x0][0x1d4], PT ;  /* 0x000075000c007a0c */ /* 0x000fca0003fa6270 */
[----:B------:R4:W-:Y:S04]  /*1970*/  @!P1 LDGSTS.E.BYPASS.LTC128B.128 [R68+0xa100], [R14.64], !P2 ;  /* 0x0a1000000e449fae */ /* 0x0009e8000d101d50 */
[----:B------:R2:W-:Y:S04]  /*1980*/  @!P1 LDGSTS.E.BYPASS.LTC128B.128 [R68+0xe100], [R4.64], !P4 ;  /* 0x0e10000004449fae */ /* 0x0005e8000e101d50 */
[----:B------:R-:W-:Y:S02]  /*1990*/  @P5 LOP3.LUT R133, R133, 0x1, RZ, 0xfc, !PT ;  /* 0x0000000185855812 */ /* 0x000fe400078efcff */
[----:B------:R-:W-:-:S03]  /*19a0*/  ISETP.GE.AND P5, PT, R0, c[0x0][0x1d4], PT ;  /* 0x0000750000007a0c */ /* 0x000fc60003fa6270 */
[----:B------:R-:W-:Y:S01]  /*19b0*/  STL [R1+0x1c], R133 ;  /* 0x00001c8501007387 */ /* 0x000fe20000100800 */
[----:B-1----:R-:W-:Y:S01]  /*19c0*/  @!P0 SHF.R.S32.HI R6, RZ, 0x1f, R12 ;  /* 0x0000001fff068819 */ /* 0x002fe2000001140c */
[----:B------:R-:W-:-:S04]  /*19d0*/  IMAD R7, R13, c[0x0][0x1e0], RZ ;  /* 0x000078000d077a24 */ /* 0x000fc800078e02ff */
[----:B------:R-:W-:Y:S01]  /*19e0*/  IMAD R7, R69, c[0x0][0x1e4], R7 ;  /* 0x0000790045077a24 */ /* 0x000fe200078e0207 */
[----:B----4-:R-:W-:Y:S01]  /*19f0*/  @!P0 LEA.HI R14, R6, R12, RZ, 0x3 ;  /* 0x0000000c060e8211 */ /* 0x010fe200078f18ff */
[----:B------:R-:W-:Y:S01]  /*1a00*/  IMAD R6, R13, c[0x0][0x208], RZ ;  /* 0x000082000d067a24 */ /* 0x000fe200078e02ff */
[----:B--2---:R-:W-:-:S03]  /*1a10*/  @!P0 LEA R4, P1, R2, R10, 0x1 ;  /* 0x0000000a02048211 */ /* 0x004fc600078208ff */
[----:B------:R-:W-:Y:S01]  /*1a20*/  IMAD R13, R69, c[0x0][0x20c], R6 ;  /* 0x00008300450d7a24 */ /* 0x000fe200078e0206 */
[----:B------:R-:W-:Y:S02]  /*1a30*/  @!P0 SHF.R.S32.HI R6, RZ, 0x1f, R0 ;  /* 0x0000001fff068819 */ /* 0x000fe40000011400 */
[----:B------:R-:W-:Y:S02]  /*1a40*/  @!P0 LEA.HI.X R5, R2, R11, R3, 0x1, P1 ;  /* 0x0000000b02058211 */ /* 0x000fe400008f0c03 */
[----:B------:R-:W-:Y:S01]  /*1a50*/  @!P0 LEA.HI R6, R6, R0, RZ, 0x3 ;  /* 0x0000000006068211 */ /* 0x000fe200078f18ff */
[----:B------:R-:W-:Y:S01]  /*1a60*/  IMAD.U32 R0, RZ, RZ, UR12 ;  /* 0x0000000cff007e24 */ /* 0x000fe2000f8e00ff */
[----:B------:R-:W-:Y:S01]  /*1a70*/  ISETP.GE.AND P1, PT, R12, c[0x0][0x198], PT ;  /* 0x000066000c007a0c */ /* 0x000fe20003f26270 */
[----:B------:R1:W-:Y:S01]  /*1a80*/  @!P0 LDGSTS.E.BYPASS.LTC128B.128 [R68+0x3100], [R4.64], !P3 ;  /* 0x0310000004448fae */ /* 0x0003e2000d901d50 */
[----:B------:R-:W-:Y:S02]  /*1a90*/  @!P0 LOP3.LUT R14, R14, 0xfffffff8, RZ, 0xc0, !PT ;  /* 0xfffffff80e0e8812 */ /* 0x000fe400078ec0ff */
[----:B------:R-:W-:-:S02]  /*1aa0*/  @!P0 LOP3.LUT R6, R6, 0xfffffff8, RZ, 0xc0, !PT ;  /* 0xfffffff806068812 */ /* 0x000fc400078ec0ff */
[----:B------:R-:W-:Y:S01]  /*1ab0*/  LOP3.LUT P3, RZ, R133, 0x1, RZ, 0xc0, !PT ;  /* 0x0000000185ff7812 */ /* 0x000fe2000786c0ff */
[----:B------:R-:W-:-:S06]  /*1ac0*/  @!P0 IMAD.WIDE R14, R14, 0x2, R10 ;  /* 0x000000020e0e8825 */ /* 0x000fcc00078e020a */
[----:B------:R2:W-:Y:S01]  /*1ad0*/  @!P0 LDGSTS.E.BYPASS.LTC128B.128 [R68+0x7100], [R14.64], !P1 ;  /* 0x071000000e448fae */ /* 0x0005e2000c901d50 */
[----:B-1----:R-:W-:-:S04]  /*1ae0*/  IMAD.WIDE.U32 R4, R69, c[0x0][0x1e0], R2 ;  /* 0x0000780045047a25 */ /* 0x002fc800078e0002 */
[----:B------:R-:W-:-:S04]  /*1af0*/  IMAD.WIDE.U32 R2, R69, c[0x0][0x208], R2 ;  /* 0x0000820045027a25 */ /* 0x000fc800078e0002 */
[----:B------:R-:W-:Y:S02]  /*1b00*/  IMAD.IADD R5, R5, 0x1, R7 ;  /* 0x0000000105057824 */ /* 0x000fe400078e0207 */
[----:B------:R-:W-:Y:S02]  /*1b10*/  IMAD.IADD R3, R3, 0x1, R13 ;  /* 0x0000000103037824 */ /* 0x000fe400078e020d */
[----:B------:R-:W-:-:S04]  /*1b20*/  @!P0 IMAD.WIDE R6, R6, 0x2, R10 ;  /* 0x0000000206068825 */ /* 0x000fc800078e020a */
[C---:B------:R-:W-:Y:S01]  /*1b30*/  IMAD.WIDE.U32 R4, R0.reuse, c[0x0][0x1e8], R4 ;  /* 0x00007a0000047a25 */ /* 0x040fe200078e0004 */
[----:B------:R1:W-:Y:S03]  /*1b40*/  @!P0 LDGSTS.E.BYPASS.LTC128B.128 [R68+0xb100], [R6.64], !P2 ;  /* 0x0b10000006448fae */ /* 0x0003e6000d101d50 */
[----:B------:R-:W-:Y:S01]  /*1b50*/  IMAD.WIDE.U32 R2, R0, c[0x0][0x210], R2 ;  /* 0x0000840000027a25 */ /* 0x000fe200078e0002 */
[----:B------:R-:W-:Y:S02]  /*1b60*/  IADD3 R0, -R69, UR23, RZ ;  /* 0x0000001745007c10 */ /* 0x000fe4000fffe1ff */
[----:B------:R-:W-:Y:S01]  /*1b70*/  IADD3 R5, R5, UR15, RZ ;  /* 0x0000000f05057c10 */ /* 0x000fe2000fffe0ff */
[----:B------:R-:W-:Y:S01]  /*1b80*/  USHF.R.S32.HI UR15, URZ, 0x1f, UR20 ;  /* 0x0000001f3f0f7899 */ /* 0x000fe20008011414 */
[C---:B------:R-:W-:Y:S02]  /*1b90*/  ISETP.GE.AND P2, PT, R0.reuse, 0x1, PT ;  /* 0x000000010000780c */ /* 0x040fe40003f46270 */
[----:B------:R-:W-:Y:S01]  /*1ba0*/  ISETP.GE.AND P1, PT, R0, 0x21, PT ;  /* 0x000000210000780c */ /* 0x000fe20003f26270 */
[----:B------:R-:W-:Y:S01]  /*1bb0*/  IMAD.WIDE.U32 R72, R8, c[0x0][0x1f0], R4 ;  /* 0x00007c0008487a25 */ /* 0x000fe200078e0004 */
[----:B------:R-:W-:Y:S01]  /*1bc0*/  IADD3 R3, R3, UR22, RZ ;  /* 0x0000001603037c10 */ /* 0x000fe2000fffe0ff */
[----:B------:R-:W-:-:S02]  /*1bd0*/  UIMAD UR22, UR21, UR20, URZ ;  /* 0x00000014151672a4 */ /* 0x000fc4000f8e023f */
[----:B------:R-:W-:Y:S01]  /*1be0*/  IMAD.U32 R4, RZ, RZ, UR26 ;  /* 0x0000001aff047e24 */ /* 0x000fe2000f8e00ff */
[----:B------:R-:W-:Y:S01]  /*1bf0*/  UIMAD UR4, UR15, UR4, URZ ;  /* 0x000000040f0472a4 */ /* 0x000fe2000f8e023f */
[----:B------:R-:W-:Y:S01]  /*1c00*/  IMAD.MOV.U32 R70, RZ, RZ, R72 ;  /* 0x000000ffff467224 */ /* 0x000fe200078e0048 */
[----:B------:R-:W-:Y:S01]  /*1c10*/  UIMAD UR22, UR15, UR26, UR22 ;  /* 0x0000001a0f1672a4 */ /* 0x000fe2000f8e0216 */
[----:B------:R-:W-:Y:S01]  /*1c20*/  IMAD.U32 R5, RZ, RZ, UR27 ;  /* 0x0000001bff057e24 */ /* 0x000fe2000f8e00ff */
[----:B------:R-:W-:Y:S01]  /*1c30*/  USHF.L.U32 UR15, UR6, 0x5, URZ ;  /* 0x00000005060f7899 */ /* 0x000fe2000800063f */
[----:B------:R-:W-:Y:S01]  /*1c40*/  IMAD.WIDE.U32 R26, R8, c[0x0][0x218], R2 ;  /* 0x00008600081a7a25 */ /* 0x000fe200078e0002 */
[----:B------:R-:W-:Y:S01]  /*1c50*/  UIMAD UR4, UR20, UR5, UR4 ;  /* 0x00000005140472a4 */ /* 0x000fe2000f8e0204 */
[----:B------:R-:W-:Y:S02]  /*1c60*/  STL.64 [R1+0x30], R72 ;  /* 0x0000304801007387 */ /* 0x000fe40000100a00 */
[----:B------:R-:W-:Y:S01]  /*1c70*/  UMOV UR5, 0x5 ;  /* 0x0000000500057882 */ /* 0x000fe20000000000 */
[----:B------:R-:W-:Y:S01]  /*1c80*/  IMAD.MOV.U32 R24, RZ, RZ, R26 ;  /* 0x000000ffff187224 */ /* 0x000fe200078e001a */
[----:B-1----:R-:W-:Y:S01]  /*1c90*/  @!P0 SHF.R.S32.HI R6, RZ, 0x1f, R22 ;  /* 0x0000001fff068819 */ /* 0x002fe20000011416 */
[----:B------:R-:W-:Y:S01]  /*1ca0*/  USHF.L.U64.HI UR6, UR6, UR5, UR7 ;  /* 0x0000000506067299 */ /* 0x000fe20008010207 */
[----:B------:R-:W-:Y:S01]  /*1cb0*/  IMAD.U32 R7, RZ, RZ, UR25 ;  /* 0x00000019ff077e24 */ /* 0x000fe2000f8e00ff */
[----:B------:R-:W-:Y:S01]  /*1cc0*/  UIADD3 UR4, UR25, UR4, URZ ;  /* 0x0000000419047290 */ /* 0x000fe2000fffe03f */
[----:B------:R-:W-:Y:S01]  /*1cd0*/  @!P0 LEA.HI R0, R6, R22, RZ, 0x3 ;  /* 0x0000001606008211 */ /* 0x000fe200078f18ff */
[----:B------:R-:W-:-:S02]  /*1ce0*/  IMAD R6, R9, c[0x0][0x1f0], RZ ;  /* 0x00007c0009067a24 */ /* 0x000fc400078e02ff */
[----:B------:R-:W-:Y:S01]  /*1cf0*/  UIMAD UR4, UR4, 0x30, URZ ;  /* 0x00000030040478a4 */ /* 0x000fe2000f8e023f */
[----:B------:R-:W-:Y:S01]  /*1d00*/  @!P0 LOP3.LUT R0, R0, 0xfffffff8, RZ, 0xc0, !PT ;  /* 0xfffffff800008812 */ /* 0x000fe200078ec0ff */
[----:B------:R-:W-:-:S04]  /*1d10*/  IMAD R6, R8, c[0x0][0x1f4], R6 ;  /* 0x00007d0008067a24 */ /* 0x000fc800078e0206 */
[----:B------:R-:W-:-:S04]  /*1d20*/  @!P0 IMAD.WIDE R10, R0, 0x2, R10 ;  /* 0x00000002000a8825 */ /* 0x000fc800078e020a */
[----:B------:R-:W-:Y:S01]  /*1d30*/  IMAD R0, R9, c[0x0][0x218], RZ ;  /* 0x0000860009007a24 */ /* 0x000fe200078e02ff */
[----:B------:R1:W-:Y:S01]  /*1d40*/  @!P0 LDGSTS.E.BYPASS.LTC128B.128 [R68+0xf100], [R10.64], !P4 ;  /* 0x0f1000000a448fae */ /* 0x0003e2000e101d50 */
[----:B------:R-:W-:Y:S01]  /*1d50*/  IMAD.IADD R71, R73, 0x1, R6 ;  /* 0x0000000149477824 */ /* 0x000fe200078e0206 */
[----:B------:R-:W-:Y:S01]  /*1d60*/  ISETP.GE.AND P4, PT, R22, c[0x0][0x1d4], PT ;  /* 0x0000750016007a0c */ /* 0x000fe20003f86270 */
[----:B------:R-:W-:Y:S01]  /*1d70*/  IMAD R0, R8, c[0x0][0x21c], R0 ;  /* 0x0000870008007a24 */ /* 0x000fe200078e0200 */
[----:B------:R-:W0:Y:S01]  /*1d80*/  LDGDEPBAR ;  /* 0x00000000000079af */ /* 0x000e220000000000 */
[----:B------:R-:W-:-:S03]  /*1d90*/  IMAD.WIDE.U32 R4, R4, UR20, R70 ;  /* 0x0000001404047c25 */ /* 0x000fc6000f8e0046 */
[----:B------:R-:W-:Y:S01]  /*1da0*/  STL.64 [R1+0x28], R70 ;  /* 0x0000284601007387 */ /* 0x000fe20000100a00 */
[----:B------:R-:W-:Y:S01]  /*1db0*/  IMAD.IADD R25, R27, 0x1, R0 ;  /* 0x000000011b197824 */ /* 0x000fe200078e0200 */
[----:B------:R-:W-:Y:S01]  /*1dc0*/  IADD3 R0, R5, UR22, RZ ;  /* 0x0000001605007c10 */ /* 0x000fe2000fffe0ff */
[----:B------:R-:W-:Y:S01]  /*1dd0*/  IMAD.U32 R6, RZ, RZ, UR24 ;  /* 0x00000018ff067e24 */ /* 0x000fe2000f8e00ff */
[----:B------:R-:W-:Y:S01]  /*1de0*/  @P2 LEA R2, P0, R4, c[0x0][0x1c8], 0x1 ;  /* 0x0000720004022a11 */ /* 0x000fe200078008ff */
[----:B------:R-:W-:Y:S02]  /*1df0*/  STL.64 [R1+0x40], R26 ;  /* 0x0000401a01007387 */ /* 0x000fe40000100a00 */
[----:B------:R-:W-:Y:S01]  /*1e00*/  IMAD.WIDE.U32 R6, R6, 0x30, R24 ;  /* 0x0000003006067825 */ /* 0x000fe200078e0018 */
[C---:B------:R-:W-:Y:S01]  /*1e10*/  @P2 LEA.HI.X R3, R4.reuse, c[0x0][0x1cc], R0, 0x1, P0 ;  /* 0x0000730004032a11 */ /* 0x040fe200000f0c00 */
[----:B------:R-:W-:Y:S01]  /*1e20*/  STL.64 [R1+0x38], R24 ;  /* 0x0000381801007387 */ /* 0x000fe20000100a00 */
[----:B------:R-:W-:-:S03]  /*1e30*/  @P1 IADD3 R4, P0, R4, UR15, RZ ;  /* 0x0000000f04041c10 */ /* 0x000fc6000ff1e0ff */
[----:B------:R4:W-:Y:S01]  /*1e40*/  @P2 LDGSTS.E.BYPASS.LTC128B.128 [R68+0x10100], [R2.64], !P6 ;  /* 0x1010000002442fae */ /* 0x0009e2000f101d50 */
[----:B------:R-:W-:Y:S02]  /*1e50*/  @P1 IADD3.X R0, R0, UR6, RZ, P0, !PT ;  /* 0x0000000600001c10 */ /* 0x000fe400087fe4ff */
[----:B------:R-:W-:Y:S01]  /*1e60*/  @P1 LEA R8, P0, R4, c[0x0][0x1c8], 0x1 ;  /* 0x0000720004081a11 */ /* 0x000fe200078008ff */
[----:B------:R4:W-:Y:S01]  /*1e70*/  @P2 LDGSTS.E.BYPASS.LTC128B.128 [R68+0x11900], [R2.64+0x80], !P3 ;  /* 0x1190008002442fae */ /* 0x0009e2000d901d50 */
[----:B------:R-:W-:Y:S02]  /*1e80*/  ISETP.GT.AND P3, PT, R132, 0x7f, PT ;  /* 0x0000007f8400780c */ /* 0x000fe40003f64270 */
[----:B-1----:R-:W-:Y:S01]  /*1e90*/  LEA.HI R10, R67, R132, RZ, 0x4 ;  /* 0x00000084430a7211 */ /* 0x002fe200078f20ff */
[----:B------:R4:W-:Y:S01]  /*1ea0*/  @P2 LDGSTS.E.BYPASS.LTC128B.128 [R68+0x13100], [R2.64+0x100], !P5 ;  /* 0x1310010002442fae */ /* 0x0009e2000e901d50 */
[----:B------:R-:W-:Y:S02]  /*1eb0*/  @P1 LEA.HI.X R9, R4, c[0x0][0x1cc], R0, 0x1, P0 ;  /* 0x0000730004091a11 */ /* 0x000fe400000f0c00 */
[----:B------:R-:W-:Y:S01]  /*1ec0*/  IADD3 R0, R7, UR4, RZ ;  /* 0x0000000407007c10 */ /* 0x000fe2000fffe0ff */
[----:B------:R4:W-:Y:S01]  /*1ed0*/  @P2 LDGSTS.E.BYPASS.LTC128B.128 [R68+0x14900], [R2.64+0x180], !P4 ;  /* 0x1490018002442fae */ /* 0x0009e2000e101d50 */
[----:B------:R-:W-:-:S02]  /*1ee0*/  LEA R12, P0, R6, c[0x0][0x1f8], 0x1 ;  /* 0x00007e00060c7a11 */ /* 0x000fc400078008ff */
[----:B------:R-:W-:Y:S01]  /*1ef0*/  LOP3.LUT P2, RZ, R133, 0x1, RZ, 0xc0, !PT ;  /* 0x0000000185ff7812 */ /* 0x000fe2000784c0ff */
[----:B------:R1:W-:Y:S01]  /*1f00*/  @P1 LDGSTS.E.BYPASS.LTC128B.128 [R68+0x11100], [R8.64], !P6 ;  /* 0x1110000008441fae */ /* 0x0003e2000f101d50 */
[----:B------:R-:W-:Y:S01]  /*1f10*/  LEA.HI.X R13, R6, c[0x0][0x1fc], R0, 0x1, P0 ;  /* 0x00007f00060d7a11 */ /* 0x000fe200000f0c00 */
[----:B------:R-:W-:Y:S02]  /*1f20*/  IMAD.SHL.U32 R6, R69, 0x8, RZ ;  /* 0x0000000845067824 */ /* 0x000fe400078e00ff */
[----:B------:R-:W-:Y:S02]  /*1f30*/  @!P3 IMAD.MOV.U32 R7, RZ, RZ, c[0x0][0x208] ;  /* 0x00008200ff07b624 */ /* 0x000fe400078e00ff */
[----:B------:R-:W-:-:S03]  /*1f40*/  @!P3 IMAD.MOV.U32 R11, RZ, RZ, c[0x0][0x20c] ;  /* 0x00008300ff0bb624 */ /* 0x000fc600078e00ff */
[----:B--2---:R-:W-:-:S03]  /*1f50*/  @!P3 LEA R14, P0, R7, R12, 0x6 ;  /* 0x0000000c070eb211 */ /* 0x004fc600078030ff */
[----:B------:R1:W-:Y:S01]  /*1f60*/  @P1 LDGSTS.E.BYPASS.LTC128B.128 [R68+0x12900], [R8.64+0x80], !P2 ;  /* 0x1290008008441fae */ /* 0x0003e2000d101d50 */
[----:B------:R-:W-:Y:S02]  /*1f70*/  @!P3 LEA.HI.X R15, R7, R13, R11, 0x6, P0 ;  /* 0x0000000d070fb211 */ /* 0x000fe400000f340b */
[----:B------:R-:W-:Y:S01]  /*1f80*/  LOP3.LUT P0, RZ, R21, 0x2, RZ, 0xc0, !PT ;  /* 0x0000000215ff7812 */ /* 0x000fe2000780c0ff */
[----:B------:R1:W-:Y:S01]  /*1f90*/  @P1 LDGSTS.E.BYPASS.LTC128B.128 [R68+0x14100], [R8.64+0x100], !P5 ;  /* 0x1410010008441fae */ /* 0x0003e2000e901d50 */
[----:B------:R-:W-:Y:S02]  /*1fa0*/  SEL R7, RZ, 0x1, P6 ;  /* 0x00000001ff077807 */ /* 0x000fe40003000000 */
[----:B------:R-:W-:Y:S01]  /*1fb0*/  P2R R11, PR, RZ, 0x8 ;  /* 0x00000008ff0b7803 */ /* 0x000fe20000000000 */
[----:B------:R1:W-:Y:S01]  /*1fc0*/  @P1 LDGSTS.E.BYPASS.LTC128B.128 [R68+0x15900], [R8.64+0x180], !P4 ;  /* 0x1590018008441fae */ /* 0x0003e2000e101d50 */
[----:B----4-:R-:W-:-:S03]  /*1fd0*/  LOP3.LUT R2, R10, 0xfffffff0, RZ, 0xc0, !PT ;  /* 0xfffffff00a027812 */ /* 0x010fc600078ec0ff */
[----:B------:R-:W0:Y:S01]  /*1fe0*/  LDGDEPBAR ;  /* 0x00000000000079af */ /* 0x000e220000000000 */
[----:B------:R-:W-:Y:S01]  /*1ff0*/  SHF.R.S32.HI R3, RZ, 0x4, R10 ;  /* 0x00000004ff037819 */ /* 0x000fe2000001140a */
[----:B------:R-:W-:-:S03]  /*2000*/  IMAD.IADD R0, R132, 0x1, -R2 ;  /* 0x0000000184007824 */ /* 0x000fc600078e0a02 */
[----:B------:R-:W-:Y:S01]  /*2010*/  LEA.HI R4, R10, R3, RZ, 0x1 ;  /* 0x000000030a047211 */ /* 0x000fe200078f08ff */
[----:B------:R-:W-:Y:S01]  /*2020*/  IMAD.SHL.U32 R2, R21, 0x40, RZ ;  /* 0x0000004015027824 */ /* 0x000fe200078e00ff */
[----:B------:R-:W-:-:S04]  /*2030*/  SHF.R.S32.HI R5, RZ, 0x1f, R0 ;  /* 0x0000001fff057819 */ /* 0x000fc80000011400 */
[----:B------:R-:W-:Y:S02]  /*2040*/  LOP3.LUT R2, R2, 0x1c0, RZ, 0xc0, !PT ;  /* 0x000001c002027812 */ /* 0x000fe400078ec0ff */
[----:B------:R-:W-:Y:S02]  /*2050*/  LEA.HI R10, R5, R0, RZ, 0x3 ;  /* 0x00000000050a7211 */ /* 0x000fe400078f18ff */
[----:B------:R-:W-:Y:S02]  /*2060*/  LOP3.LUT R4, R4, 0xfffffffe, RZ, 0xc0, !PT ;  /* 0xfffffffe04047812 */ /* 0x000fe400078ec0ff */
[----:B------:R-:W-:Y:S02]  /*2070*/  LOP3.LUT R5, R10, 0xfffffff8, RZ, 0xc0, !PT ;  /* 0xfffffff80a057812 */ /* 0x000fe400078ec0ff */
[----:B------:R-:W-:Y:S01]  /*2080*/  LOP3.LUT R6, R2, 0x8, R6, 0xf8, !PT ;  /* 0x0000000802067812 */ /* 0x000fe200078ef806 */
[----:B------:R-:W-:Y:S01]  /*2090*/  IMAD.IADD R3, R3, 0x1, -R4 ;  /* 0x0000000103037824 */ /* 0x000fe200078e0a04 */
[----:B------:R-:W-:Y:S01]  /*20a0*/  SHF.R.U32.HI R2, RZ, 0x3, R2 ;  /* 0x00000003ff027819 */ /* 0x000fe20000011602 */
[----:B------:R-:W-:Y:S01]  /*20b0*/  IMAD.IADD R4, R0, 0x1, -R5 ;  /* 0x0000000100047824 */ /* 0x000fe200078e0a05 */
[----:B------:R-:W-:Y:S01]  /*20c0*/  SEL R5, RZ, 0x4, P5 ;  /* 0x00000004ff057807 */ /* 0x000fe20002800000 */
[----:B------:R-:W-:-:S04]  /*20d0*/  DEPBAR.LE SB0, 0x1 ;  /* 0x000080400000791a */ /* 0x000fc80000000000 */
[----:B------:R-:W-:Y:S01]  /*20e0*/  LOP3.LUT R0, R6, R2, RZ, 0x3c, !PT ;  /* 0x0000000206007212 */ /* 0x000fe200078e3cff */
[C---:B------:R-:W-:Y:S01]  /*20f0*/  IMAD.SHL.U32 R2, R4.reuse, 0x40, RZ ;  /* 0x0000004004027824 */ /* 0x040fe200078e00ff */
[----:B------:R-:W-:Y:S01]  /*2100*/  SEL R6, RZ, 0x2, P2 ;  /* 0x00000002ff067807 */ /* 0x000fe20001000000 */
[----:B------:R-:W-:Y:S01]  /*2110*/  BAR.SYNC.DEFER_BLOCKING 0x0 ;  /* 0x0000000000007b1d */ /* 0x000fe20000010000 */
[----:B------:R-:W-:Y:S01]  /*2120*/  LOP3.LUT P1, RZ, R4, 0x4, RZ, 0xc0, !PT ;  /* 0x0000000404ff7812 */ /* 0x000fe2000782c0ff */
[C---:B------:R-:W-:Y:S01]  /*2130*/  IMAD R0, R3.reuse, 0x200, R0 ;  /* 0x0000020003007824 */ /* 0x040fe200078e0200 */
[----:B------:R-:W-:Y:S01]  /*2140*/  LOP3.LUT R2, R2, 0x1c0, RZ, 0xc0, !PT ;  /* 0x000001c002027812 */ /* 0x000fe200078ec0ff */
[----:B------:R-:W-:Y:S01]  /*2150*/  IMAD.SHL.U32 R3, R3, 0x8, RZ ;  /* 0x0000000803037824 */ /* 0x000fe200078e00ff */
[----:B------:R-:W-:Y:S01]  /*2160*/  IADD3 R5, R5, R6, R7 ;  /* 0x0000000605057210 */ /* 0x000fe20007ffe007 */
[----:B------:R-:W-:Y:S01]  /*2170*/  IMAD.SHL.U32 R135, R0, 0x2, RZ ;  /* 0x0000000200877824 */ /* 0x000fe200078e00ff */
[----:B------:R-:W-:-:S02]  /*2180*/  P2R R7, PR, RZ, 0x40 ;  /* 0x00000040ff077803 */ /* 0x000fc40000000000 */
[----:B------:R-:W-:Y:S02]  /*2190*/  LOP3.LUT R3, R2, 0x8, R3, 0xf8, !PT ;  /* 0x0000000802037812 */ /* 0x000fe400078ef803 */
[----:B------:R-:W-:Y:S02]  /*21a0*/  SHF.R.U32.HI R2, RZ, 0x3, R2 ;  /* 0x00000003ff027819 */ /* 0x000fe40000011602 */
[----:B------:R-:W-:Y:S02]  /*21b0*/  IADD3 R0, R135, 0x10100, RZ ;  /* 0x0001010087007810 */ /* 0x000fe40007ffe0ff */
[----:B------:R-:W-:Y:S01]  /*21c0*/  LOP3.LUT R2, R3, R2, RZ, 0x3c, !PT ;  /* 0x0000000203027212 */ /* 0x000fe200078e3cff */
[----:B------:R-:W-:Y:S01]  /*21d0*/  IMAD.SHL.U32 R3, R10, 0x40, RZ ;  /* 0x000000400a037824 */ /* 0x000fe200078e00ff */
[----:B------:R-:W-:Y:S02]  /*21e0*/  IADD3 R242, R135, 0x10120, RZ ;  /* 0x0001012087f27810 */ /* 0x000fe40007ffe0ff */
[----:B------:R-:W-:-:S02]  /*21f0*/  @P0 IADD3 R242, R0, -0x20, RZ ;  /* 0xffffffe000f20810 */ /* 0x000fc40007ffe0ff */
[----:B------:R-:W-:Y:S01]  /*2200*/  LOP3.LUT R3, R2, 0xfffffe00, R3, 0xf8, !PT ;  /* 0xfffffe0002037812 */ /* 0x000fe200078ef803 */
[----:B------:R-:W-:Y:S01]  /*2210*/  IMAD.MOV.U32 R2, RZ, RZ, 0x40 ;  /* 0x00000040ff027424 */ /* 0x000fe200078e00ff */
[----:B------:R-:W-:Y:S02]  /*2220*/  SEL R0, RZ, 0x8, P4 ;  /* 0x00000008ff007807 */ /* 0x000fe40002000000 */
[----:B------:R-:W-:Y:S01]  /*2230*/  LOP3.LUT P0, RZ, R4, 0x2, RZ, 0xc0, !PT ;  /* 0x0000000204ff7812 */ /* 0x000fe2000780c0ff */
[----:B------:R-:W-:Y:S01]  /*2240*/  IMAD.MOV.U32 R4, RZ, RZ, 0x10 ;  /* 0x00000010ff047424 */ /* 0x000fe200078e00ff */
[C---:B------:R-:W-:Y:S01]  /*2250*/  IADD3 R252, R242.reuse, 0x1000, RZ ;  /* 0x00001000f2fc7810 */ /* 0x040fe20007ffe0ff */
[----:B------:R-:W-:Y:S01]  /*2260*/  IMAD R220, R65, 0x400, R3 ;  /* 0x0000040041dc7824 */ /* 0x000fe200078e0203 */
[----:B------:R-:W-:Y:S01]  /*2270*/  IADD3 R251, R242, 0x1800, RZ ;  /* 0x00001800f2fb7810 */ /* 0x000fe20007ffe0ff */
[----:B------:R-:W-:Y:S01]  /*2280*/  IMAD.IADD R6, R0, 0x1, R5 ;  /* 0x0000000100067824 */ /* 0x000fe200078e0205 */
[----:B------:R-:W-:Y:S01]  /*2290*/  SEL R4, R4, 0xfffffff0, !P0 ;  /* 0xfffffff004047807 */ /* 0x000fe20004000000 */
[----:B------:R-:W-:Y:S01]  /*22a0*/  IMAD.MOV.U32 R0, RZ, RZ, 0x20 ;  /* 0x00000020ff007424 */ /* 0x000fe200078e00ff */
[C---:B------:R-:W-:Y:S01]  /*22b0*/  LEA R228, R220.reuse, 0x100, 0x1 ;  /* 0x00000100dce47811 */ /* 0x040fe200078e08ff */
[----:B------:R-:W-:Y:S01]  /*22c0*/  IMAD.SHL.U32 R220, R220, 0x2, RZ ;  /* 0x00000002dcdc7824 */ /* 0x000fe200078e00ff */
[----:B------:R-:W-:-:S02]  /*22d0*/  IADD3 R5, R64, c[0x0][0x1d0], -R69 ;  /* 0x0000740040057a10 */ /* 0x000fc40007ffe845 */
[----:B------:R-:W-:Y:S01]  /*22e0*/  SEL R0, R0, 0xffffffe0, !P1 ;  /* 0xffffffe000007807 */ /* 0x000fe20004800000 */
[--C-:B------:R-:W-:Y:S01]  /*22f0*/  IMAD R224, R4, 0x2, R228.reuse ;  /* 0x0000000204e07824 */ /* 0x100fe200078e02e4 */
[----:B------:R-:W-:Y:S01]  /*2300*/  LDSM.16.M88.4 R160, [R220+0x100] ;  /* 0x00010000dca0783b */ /* 0x000fe20000000200 */
[----:B------:R-:W-:Y:S02]  /*2310*/  LOP3.LUT P6, RZ, R6, 0x1, RZ, 0xc0, !PT ;  /* 0x0000000106ff7812 */ /* 0x000fe400078cc0ff */
[C---:B------:R-:W-:Y:S01]  /*2320*/  IMAD R228, R0.reuse, 0x2, R228 ;  /* 0x0000000200e47824 */ /* 0x040fe200078e02e4 */
[----:B------:R-:W-:Y:S01]  /*2330*/  LDSM.16.M88.4 R188, [R220+0x4100] ;  /* 0x00410000dcbc783b */ /* 0x000fe20000000200 */
[----:B------:R-:W-:Y:S01]  /*2340*/  IMAD R232, R0, 0x2, R224 ;  /* 0x0000000200e87824 */ /* 0x000fe200078e02e0 */
[----:B------:R-:W-:Y:S02]  /*2350*/  ISETP.LT.OR P0, PT, R5, 0x1, !P6 ;  /* 0x000000010500780c */ /* 0x000fe40007701670 */
[----:B------:R-:W-:Y:S01]  /*2360*/  LDSM.16.M88.4 R204, [R220+0x8100] ;  /* 0x00810000dccc783b */ /* 0x000fe20000000200 */
[----:B------:R-:W-:-:S02]  /*2370*/  LOP3.LUT P2, RZ, R6, 0x2, RZ, 0xc0, !PT ;  /* 0x0000000206ff7812 */ /* 0x000fc4000784c0ff */
[----:B------:R-:W-:Y:S01]  /*2380*/  LOP3.LUT P1, RZ, R6, 0x4, RZ, 0xc0, !PT ;  /* 0x0000000406ff7812 */ /* 0x000fe2000782c0ff */
[----:B------:R-:W-:Y:S01]  /*2390*/  LDSM.16.M88.4 R164, [R224] ;  /* 0x00000000e0a4783b */ /* 0x000fe20000000200 */
[C---:B------:R-:W-:Y:S02]  /*23a0*/  IADD3 R250, R242.reuse, 0x2000, RZ ;  /* 0x00002000f2fa7810 */ /* 0x040fe40007ffe0ff */
[C---:B------:R-:W-:Y:S01]  /*23b0*/  IADD3 R249, R242.reuse, 0x2800, RZ ;  /* 0x00002800f2f97810 */ /* 0x040fe20007ffe0ff */
[----:B------:R-:W-:Y:S01]  /*23c0*/  LDSM.16.M88.4 R192, [R224+0x4000] ;  /* 0x00400000e0c0783b */ /* 0x000fe20000000200 */
[C---:B------:R-:W-:Y:S02]  /*23d0*/  IADD3 R248, R242.reuse, 0x3000, RZ ;  /* 0x00003000f2f87810 */ /* 0x040fe40007ffe0ff */
[C---:B------:R-:W-:Y:S01]  /*23e0*/  IADD3 R247, R242.reuse, 0x3800, RZ ;  /* 0x00003800f2f77810 */ /* 0x040fe20007ffe0ff */
[----:B------:R-:W-:Y:S01]  /*23f0*/  LDSM.16.M88.4 R208, [R224+0x8000] ;  /* 0x00800000e0d0783b */ /* 0x000fe20000000200 */
[----:B------:R-:W-:-:S02]  /*2400*/  IADD3 R246, R242, 0x4000, RZ ;  /* 0x00004000f2f67810 */ /* 0x000fc40007ffe0ff */
[C---:B------:R-:W-:Y:S01]  /*2410*/  IADD3 R245, R242.reuse, 0x4800, RZ ;  /* 0x00004800f2f57810 */ /* 0x040fe20007ffe0ff */
[----:B------:R-:W-:Y:S01]  /*2420*/  LDSM.16.M88.4 R180, [R228] ;  /* 0x00000000e4b4783b */ /* 0x000fe20000000200 */
[C---:B------:R-:W-:Y:S02]  /*2430*/  IADD3 R244, R242.reuse, 0x5000, RZ ;  /* 0x00005000f2f47810 */ /* 0x040fe40007ffe0ff */
[----:B------:R-:W-:Y:S01]  /*2440*/  IADD3 R243, R242, 0x5800, RZ ;  /* 0x00005800f2f37810 */ /* 0x000fe20007ffe0ff */
        /* <DEDUP_REMOVED lines=10> */
[----:B------:R-:W-:-:S04]  /*24f0*/  DEPBAR.LE SB0, 0x0 ;  /* 0x000080000000791a */ /* 0x000fc80000000000 */
[----:B------:R-:W-:Y:S06]  /*2500*/  BAR.SYNC.DEFER_BLOCKING 0x0 ;  /* 0x0000000000007b1d */ /* 0x000fec0000010000 */
[----:B---3--:R-:W-:Y:S04]  /*2510*/  LDSM.16.M88.4 R16, [R135+0x10100] ;  /* 0x010100008710783b */ /* 0x008fe80000000200 */
[----:B------:R-:W2:Y:S04]  /*2520*/  LDSM.16.M88.4 R24, [R135+0x10900] ;  /* 0x010900008718783b */ /* 0x000ea80000000200 */
[----:B------:R-:W3:Y:S04]  /*2530*/  LDSM.16.M88.4 R28, [R135+0x11100] ;  /* 0x01110000871c783b */ /* 0x000ee80000000200 */
[----:B------:R-:W-:Y:S04]  /*2540*/  LDSM.16.M88.4 R36, [R242] ;  /* 0x00000000f224783b */ /* 0x000fe80000000200 */
[----:B------:R-:W4:Y:S04]  /*2550*/  LDSM.16.M88.4 R44, [R242+0x800] ;  /* 0x00080000f22c783b */ /* 0x000f280000000200 */
[----:B------:R-:W5:Y:S04]  /*2560*/  LDSM.16.M88.4 R52, [R242+0x1000] ;  /* 0x00100000f234783b */ /* 0x000f680000000200 */
[----:B------:R-:W-:Y:S01]  /*2570*/  @!PT LDS RZ, [RZ] ;  /* 0x00000000fffff984 */ /* 0x000fe20000000800 */
[----:B------:R-:W-:Y:S01]  /*2580*/  @!PT LDS RZ, [RZ] ;  /* 0x00000000fffff984 */ /* 0x000fe20000000800 */
[----:B------:R-:W-:Y:S01]  /*2590*/  @!PT LDS RZ, [RZ] ;  /* 0x00000000fffff984 */ /* 0x000fe20000000800 */
[----:B------:R1:W-:Y:S01]  /*25a0*/  LDGSTS.E.BYPASS.LTC128B.128 [R68+0x100], [R12.64], !P0 ;  /* 0x001000000c447fae */ /* 0x0003e2000c101d50 */
[----:B------:R-:W-:-:S04]  /*25b0*/  LOP3.LUT P0, RZ, R21, 0x4, RZ, 0xc0, !PT ;  /* 0x0000000415ff7812 */ /* 0x000fc8000780c0ff */
[----:B------:R-:W-:Y:S02]  /*25c0*/  SEL R2, R2, 0xffffffc0, !P0 ;  /* 0xffffffc002027807 */ /* 0x000fe40004000000 */
[----:B------:R-:W-:-:S03]  /*25d0*/  ISETP.LT.OR P0, PT, R5, 0x1, !P2 ;  /* 0x000000010500780c */ /* 0x000fc60005701670 */
[--C-:B------:R-:W-:Y:S02]  /*25e0*/  IMAD.IADD R241, R135, 0x1, R2.reuse ;  /* 0x0000000187f17824 */ /* 0x100fe400078e0202 */
[C---:B------:R-:W-:Y:S01]  /*25f0*/  IMAD.IADD R238, R242.reuse, 0x1, R2 ;  /* 0x00000001f2ee7824 */ /* 0x040fe200078e0202 */
[----:B------:R-:W-:-:S05]  /*2600*/  IADD3 R2, R242, 0x800, RZ ;  /* 0x00000800f2027810 */ /* 0x000fca0007ffe0ff */
[----:B------:R-:W-:Y:S01]  /*2610*/  STL [R1], R2 ;  /* 0x0000000201007387 */ /* 0x000fe20000100800 */
[----:B--2---:R-:W-:Y:S03]  /*2620*/  HMMA.16816.F32.BF16 R20, R160, R24, RZ ;  /* 0x00000018a014723c */ /* 0x004fe600000418ff */
[----:B------:R2:W-:Y:S01]  /*2630*/  LDGSTS.E.BYPASS.LTC128B.128 [R68+0x1900], [R12.64+0x80], !P0 ;  /* 0x019000800c447fae */ /* 0x0005e2000c101d50 */
[----:B------:R-:W-:-:S04]  /*2640*/  ISETP.LT.OR P0, PT, R5, 0x1, !P1 ;  /* 0x000000010500780c */ /* 0x000fc80004f01670 */
[C---:B------:R-:W-:Y:S09]  /*2650*/  HMMA.16816.F32.BF16 R24, R160.reuse, R26, RZ ;  /* 0x0000001aa018723c */ /* 0x040ff200000418ff */
[----:B------:R2:W-:Y:S01]  /*2660*/  LDGSTS.E.BYPASS.LTC128B.128 [R68+0x3100], [R12.64+0x100], !P0 ;  /* 0x031001000c447fae */ /* 0x0005e2000c101d50 */
[----:B------:R-:W-:Y:S01]  /*2670*/  LOP3.LUT P0, RZ, R6, 0x8, RZ, 0xc0, !PT ;  /* 0x0000000806ff7812 */ /* 0x000fe2000780c0ff */
[----:B---3--:R-:W-:Y:S03]  /*2680*/  HMMA.16816.F32.BF16 R32, R160, R28, RZ ;  /* 0x0000001ca020723c */ /* 0x008fe600000418ff */
[----:B------:R-:W-:-:S05]  /*2690*/  ISETP.LT.OR P3, PT, R5, 0x1, !P0 ;  /* 0x000000010500780c */ /* 0x000fca0004761670 */
[----:B------:R-:W-:Y:S08]  /*26a0*/  HMMA.16816.F32.BF16 R40, R160, R30, RZ ;  /* 0x0000001ea028723c */ /* 0x000ff000000418ff */
[----:B------:R2:W-:Y:S01]  /*26b0*/  LDGSTS.E.BYPASS.LTC128B.128 [R68+0x4900], [R12.64+0x180], !P3 ;  /* 0x049001800c447fae */ /* 0x0005e2000d901d50 */
[----:B------:R-:W-:Y:S01]  /*26c0*/  ISETP.NE.AND P3, PT, R11, RZ, PT ;  /* 0x000000ff0b00720c */ /* 0x000fe20003f65270 */
[----:B----4-:R-:W-:Y:S08]  /*26d0*/  HMMA.16816.F32.BF16 R20, R164, R44, R20 ;  /* 0x0000002ca414723c */ /* 0x010ff00000041814 */
[----:B-1----:R-:W-:Y:S04]  /*26e0*/  HMMA.16816.F32.BF16 R8, R160, R16, RZ ;  /* 0x00000010a008723c */ /* 0x002fe800000418ff */
[----:B------:R-:W-:-:S02]  /*26f0*/  @!P3 ISETP.LT.OR P6, PT, R5, 0x21, !P6 ;  /* 0x000000210500b80c */ /* 0x000fc400077c1670 */
[C---:B------:R-:W-:Y:S02]  /*2700*/  @!P3 ISETP.LT.OR P2, PT, R5.reuse, 0x21, !P2 ;  /* 0x000000210500b80c */ /* 0x040fe40005741670 */
[C---:B------:R-:W-:Y:S01]  /*2710*/  @!P3 ISETP.LT.OR P1, PT, R5.reuse, 0x21, !P1 ;  /* 0x000000210500b80c */ /* 0x040fe20004f21670 */
[----:B------:R-:W-:Y:S01]  /*2720*/  HMMA.16816.F32.BF16 R16, R160, R18, RZ ;  /* 0x00000012a010723c */ /* 0x000fe200000418ff */
[----:B------:R-:W-:-:S07]  /*2730*/  @!P3 ISETP.LT.OR P0, PT, R5, 0x21, !P0 ;  /* 0x000000210500b80c */ /* 0x000fce0004701670 */
[----:B------:R2:W-:Y:S01]  /*2740*/  @!P3 LDGSTS.E.BYPASS.LTC128B.128 [R68+0x1100], [R14.64], !P6 ;  /* 0x011000000e44bfae */ /* 0x0005e2000f101d50 */
[C---:B------:R-:W-:Y:S01]  /*2750*/  HMMA.16816.F32.BF16 R24, R164.reuse, R46, R24 ;  /* 0x0000002ea418723c */ /* 0x040fe20000041818 */
[----:B------:R-:W-:Y:S02]  /*2760*/  ISETP.NE.AND P6, PT, R7, RZ, PT ;  /* 0x000000ff0700720c */ /* 0x000fe40003fc5270 */
[----:B------:R2:W-:Y:S04]  /*2770*/  @!P3 LDGSTS.E.BYPASS.LTC128B.128 [R68+0x2900], [R14.64+0x80], !P2 ;  /* 0x029000800e44bfae */ /* 0x0005e8000d101d50 */
[----:B------:R2:W-:Y:S01]  /*2780*/  @!P3 LDGSTS.E.BYPASS.LTC128B.128 [R68+0x4100], [R14.64+0x100], !P1 ;  /* 0x041001000e44bfae */ /* 0x0005e2000c901d50 */
[----:B------:R-:W-:Y:S03]  /*2790*/  HMMA.16816.F32.BF16 R8, R164, R36, R8 ;  /* 0x00000024a408723c */ /* 0x000fe60000041808 */
[----:B------:R2:W-:Y:S01]  /*27a0*/  @!P3 LDGSTS.E.BYPASS.LTC128B.128 [R68+0x5900], [R14.64+0x180], !P0 ;  /* 0x059001800e44bfae */ /* 0x0005e2000c101d50 */
[----:B------:R-:W-:-:S03]  /*27b0*/  PLOP3.LUT P0, PT, PT, PT, UP0, 0x40, 0x0 ;  /* 0x000000000000781c */ /* 0x000fc60003f0e808 */
[----:B------:R-:W1:Y:S01]  /*27c0*/  LDSM.16.M88.4 R48, [R241+0x10100] ;  /* 0x01010000f130783b */ /* 0x000e620000000200 */
[C---:B------:R-:W-:Y:S03]  /*27d0*/  HMMA.16816.F32.BF16 R16, R164.reuse, R38, R16 ;  /* 0x00000026a410723c */ /* 0x040fe60000041810 */
[----:B------:R-:W3:Y:S04]  /*27e0*/  LDSM.16.M88.4 R56, [R241+0x10900] ;  /* 0x01090000f138783b */ /* 0x000ee80000000200 */
[----:B------:R-:W4:Y:S01]  /*27f0*/  LDSM.16.M88.4 R60, [R241+0x11100] ;  /* 0x01110000f13c783b */ /* 0x000f220000000200 */
[C---:B-----5:R-:W-:Y:S03]  /*2800*/  HMMA.16816.F32.BF16 R28, R164.reuse, R52, R32 ;  /* 0x00000034a41c723c */ /* 0x060fe60000041820 */
[----:B------:R-:W-:Y:S04]  /*2810*/  LDSM.16.M88.4 R36, [R135+0x11900] ;  /* 0x011900008724783b */ /* 0x000fe80000000200 */
[----:B------:R-:W-:Y:S01]  /*2820*/  LDSM.16.M88.4 R44, [R135+0x12100] ;  /* 0x01210000872c783b */ /* 0x000fe20000000200 */
[----:B------:R-:W-:Y:S03]  /*2830*/  HMMA.16816.F32.BF16 R32, R164, R54, R40 ;  /* 0x00000036a420723c */ /* 0x000fe60000041828 */
[----:B------:R-:W-:Y:S04]  /*2840*/  LDSM.16.M88.4 R40, [R238+0x800] ;  /* 0x00080000ee28783b */ /* 0x000fe80000000200 */
[----:B--2---:R-:W2:Y:S04]  /*2850*/  LDSM.16.M88.4 R12, [R238] ;  /* 0x00000000ee0c783b */ /* 0x004ea80000000200 */
[----:B------:R-:W5:Y:S04]  /*2860*/  LDSM.16.M88.4 R52, [R238+0x1000] ;  /* 0x00100000ee34783b */ /* 0x000f680000000200 */
[----:B------:R-:W0:Y:S01]  /*2870*/  LDGDEPBAR ;  /* 0x00000000000079af */ /* 0x000e220000000000 */
[C---:B-1----:R-:W-:Y:S08]  /*2880*/  HMMA.16816.F32.BF16 R8, R180.reuse, R48, R8 ;  /* 0x00000030b408723c */ /* 0x042ff00000041808 */
[C---:B------:R-:W-:Y:S01]  /*2890*/  HMMA.16816.F32.BF16 R16, R180.reuse, R50, R16 ;  /* 0x00000032b410723c */ /* 0x040fe20000041810 */
[----:B------:R-:W-:Y:S07]  /*28a0*/  LDSM.16.M88.4 R48, [R242+0x2800] ;  /* 0x00280000f230783b */ /* 0x000fee0000000200 */
[C---:B---3--:R-:W-:Y:S08]  /*28b0*/  HMMA.16816.F32.BF16 R20, R180.reuse, R56, R20 ;  /* 0x00000038b414723c */ /* 0x048ff00000041814 */
[C---:B------:R-:W-:Y:S01]  /*28c0*/  HMMA.16816.F32.BF16 R24, R180.reuse, R58, R24 ;  /* 0x0000003ab418723c */ /* 0x040fe20000041818 */
[----:B------:R-:W1:Y:S07]  /*28d0*/  LDSM.16.M88.4 R56, [R135+0x12900] ;  /* 0x012900008738783b */ /* 0x000e6e0000000200 */
[C---:B----4-:R-:W-:Y:S08]  /*28e0*/  HMMA.16816.F32.BF16 R28, R180.reuse, R60, R28 ;  /* 0x0000003cb41c723c */ /* 0x050ff0000004181c */
[----:B------:R-:W-:Y:S01]  /*28f0*/  HMMA.16816.F32.BF16 R32, R180, R62, R32 ;  /* 0x0000003eb420723c */ /* 0x000fe20000041820 */
[----:B------:R-:W-:Y:S07]  /*2900*/  LDSM.16.M88.4 R60, [R135+0x15900] ;  /* 0x01590000873c783b */ /* 0x000fee0000000200 */
[C---:B--2---:R-:W-:Y:S08]  /*2910*/  HMMA.16816.F32.BF16 R8, R184.reuse, R12, R8 ;  /* 0x0000000cb808723c */ /* 0x044ff00000041808 */
[C---:B------:R-:W-:Y:S01]  /*2920*/  HMMA.16816.F32.BF16 R16, R184.reuse, R14, R16 ;  /* 0x0000000eb810723c */ /* 0x040fe20000041810 */
[----:B------:R-:W2:Y:S07]  /*2930*/  LDSM.16.M88.4 R12, [R242+0x1800] ;  /* 0x00180000f20c783b */ /* 0x000eae0000000200 */
[C---:B------:R-:W-:Y:S08]  /*2940*/  HMMA.16816.F32.BF16 R20, R184.reuse, R40, R20 ;  /* 0x00000028b814723c */ /* 0x040ff00000041814 */
[C---:B------:R-:W-:Y:S01]  /*2950*/  HMMA.16816.F32.BF16 R24, R184.reuse, R42, R24 ;  /* 0x0000002ab818723c */ /* 0x040fe20000041818 */
[----:B------:R-:W3:Y:S07]  /*2960*/  LDSM.16.M88.4 R40, [R242+0x2000] ;  /* 0x00200000f228783b */ /* 0x000eee0000000200 */
[C---:B-----5:R-:W-:Y:S08]  /*2970*/  HMMA.16816.F32.BF16 R28, R184.reuse, R52, R28 ;  /* 0x00000034b81c723c */ /* 0x060ff0000004181c */
[----:B------:R-:W-:Y:S01]  /*2980*/  HMMA.16816.F32.BF16 R32, R184, R54, R32 ;  /* 0x00000036b820723c */ /* 0x000fe20000041820 */
[----:B------:R-:W-:Y:S07]  /*2990*/  LDSM.16.M88.4 R52, [R238+0x2800] ;  /* 0x00280000ee34783b */ /* 0x000fee0000000200 */
[C---:B------:R-:W-:Y:S08]  /*29a0*/  HMMA.16816.F32.BF16 R8, R188.reuse, R36, R8 ;  /* 0x00000024bc08723c */ /* 0x040ff00000041808 */
[C---:B------:R-:W-:Y:S01]  /*29b0*/  HMMA.16816.F32.BF16 R16, R188.reuse, R38, R16 ;  /* 0x00000026bc10723c */ /* 0x040fe20000041810 */
[----:B------:R-:W4:Y:S07]  /*29c0*/  LDSM.16.M88.4 R36, [R241+0x11900] ;  /* 0x01190000f124783b */ /* 0x000f2e0000000200 */
[C---:B------:R-:W-:Y:S08]  /*29d0*/  HMMA.16816.F32.BF16 R20, R188.reuse, R44, R20 ;  /* 0x0000002cbc14723c */ /* 0x040ff00000041814 */
[C---:B------:R-:W-:Y:S01]  /*29e0*/  HMMA.16816.F32.BF16 R24, R188.reuse, R46, R24 ;  /* 0x0000002ebc18723c */ /* 0x040fe20000041818 */
[----:B------:R-:W5:Y:S07]  /*29f0*/  LDSM.16.M88.4 R44, [R241+0x12100] ;  /* 0x01210000f12c783b */ /* 0x000f6e0000000200 */
[C---:B-1----:R-:W-:Y:S08]  /*2a00*/  HMMA.16816.F32.BF16 R28, R188.reuse, R56, R28 ;  /* 0x00000038bc1c723c */ /* 0x042ff0000004181c */
[----:B------:R-:W-:Y:S01]  /*2a10*/  HMMA.16816.F32.BF16 R32, R188, R58, R32 ;  /* 0x0000003abc20723c */ /* 0x000fe20000041820 */
[----:B------:R-:W1:Y:S07]  /*2a20*/  LDSM.16.M88.4 R56, [R241+0x12900] ;  /* 0x01290000f138783b */ /* 0x000e6e0000000200 */
[C---:B--2---:R-:W-:Y:S08]  /*2a30*/  HMMA.16816.F32.BF16 R8, R192.reuse, R12, R8 ;  /* 0x0000000cc008723c */ /* 0x044ff00000041808 */
[C---:B------:R-:W-:Y:S01]  /*2a40*/  HMMA.16816.F32.BF16 R16, R192.reuse, R14, R16 ;  /* 0x0000000ec010723c */ /* 0x040fe20000041810 */
[----:B------:R-:W2:Y:S07]  /*2a50*/  LDSM.16.M88.4 R12, [R238+0x1800] ;  /* 0x00180000ee0c783b */ /* 0x000eae0000000200 */
[C---:B---3--:R-:W-:Y:S08]  /*2a60*/  HMMA.16816.F32.BF16 R20, R192.reuse, R40, R20 ;  /* 0x00000028c014723c */ /* 0x048ff00000041814 */
[C---:B------:R-:W-:Y:S01]  /*2a70*/  HMMA.16816.F32.BF16 R24, R192.reuse, R42, R24 ;  /* 0x0000002ac018723c */ /* 0x040fe20000041818 */
[----:B------:R-:W3:Y:S07]  /*2a80*/  LDSM.16.M88.4 R40, [R238+0x2000] ;  /* 0x00200000ee28783b */ /* 0x000eee0000000200 */
[C---:B------:R-:W-:Y:S08]  /*2a90*/  HMMA.16816.F32.BF16 R28, R192.reuse, R48, R28 ;  /* 0x00000030c01c723c */ /* 0x040ff0000004181c */
[----:B------:R-:W-:Y:S01]  /*2aa0*/  HMMA.16816.F32.BF16 R32, R192, R50, R32 ;  /* 0x00000032c020723c */ /* 0x000fe20000041820 */
[----:B------:R-:W-:Y:S07]  /*2ab0*/  LDSM.16.M88.4 R48, [R135+0x13900] ;  /* 0x013900008730783b */ /* 0x000fee0000000200 */
[C---:B----4-:R-:W-:Y:S08]  /*2ac0*/  HMMA.16816.F32.BF16 R8, R196.reuse, R36, R8 ;  /* 0x00000024c408723c */ /* 0x050ff00000041808 */
[C---:B------:R-:W-:Y:S01]  /*2ad0*/  HMMA.16816.F32.BF16 R16, R196.reuse, R38, R16 ;  /* 0x00000026c410723c */ /* 0x040fe20000041810 */
[----:B------:R-:W4:Y:S07]  /*2ae0*/  LDSM.16.M88.4 R36, [R135+0x13100] ;  /* 0x013100008724783b */ /* 0x000f2e0000000200 */
[C---:B-----5:R-:W-:Y:S08]  /*2af0*/  HMMA.16816.F32.BF16 R20, R196.reuse, R44, R20 ;  /* 0x0000002cc414723c */ /* 0x060ff00000041814 */
[C---:B------:R-:W-:Y:S01]  /*2b00*/  HMMA.16816.F32.BF16 R24, R196.reuse, R46, R24 ;  /* 0x0000002ec418723c */ /* 0x040fe20000041818 */
[----:B------:R-:W-:Y:S07]  /*2b10*/  LDSM.16.M88.4 R44, [R242+0x3800] ;  /* 0x00380000f22c783b */ /* 0x000fee0000000200 */
        /* <DEDUP_REMOVED lines=8> */
[----:B------:R-:W-:Y:S07]  /*2ba0*/  LDSM.16.M88.4 R40, [R241+0x13100] ;  /* 0x01310000f128783b */ /* 0x000fee0000000200 */
[C---:B------:R-:W-:Y:S08]  /*2bb0*/  HMMA.16816.F32.BF16 R28, R200.reuse, R52, R28 ;  /* 0x00000034c81c723c */ /* 0x040ff0000004181c */
[----:B------:R-:W-:Y:S01]  /*2bc0*/  HMMA.16816.F32.BF16 R32, R200, R54, R32 ;  /* 0x00000036c820723c */ /* 0x000fe20000041820 */
[----:B------:R-:W3:Y:S07]  /*2bd0*/  LDSM.16.M88.4 R52, [R242+0x4000] ;  /* 0x00400000f234783b */ /* 0x000eee0000000200 */
[C---:B----4-:R-:W-:Y:S08]  /*2be0*/  HMMA.16816.F32.BF16 R8, R204.reuse, R36, R8 ;  /* 0x00000024cc08723c */ /* 0x050ff00000041808 */
[C---:B------:R-:W-:Y:S01]  /*2bf0*/  HMMA.16816.F32.BF16 R16, R204.reuse, R38, R16 ;  /* 0x00000026cc10723c */ /* 0x040fe20000041810 */
[----:B------:R-:W-:Y:S07]  /*2c00*/  LDSM.16.M88.4 R36, [R238+0x3000] ;  /* 0x00300000ee24783b */ /* 0x000fee0000000200 */
[C---:B------:R-:W-:Y:S08]  /*2c10*/  HMMA.16816.F32.BF16 R20, R204.reuse, R48, R20 ;  /* 0x00000030cc14723c */ /* 0x040ff00000041814 */
[C---:B------:R-:W-:Y:S01]  /*2c20*/  HMMA.16816.F32.BF16 R24, R204.reuse, R50, R24 ;  /* 0x00000032cc18723c */ /* 0x040fe20000041818 */
[----:B------:R-:W4:Y:S07]  /*2c30*/  LDSM.16.M88.4 R48, [R241+0x13900] ;  /* 0x01390000f130783b */ /* 0x000f2e0000000200 */
[C---:B-1----:R-:W-:Y:S08]  /*2c40*/  HMMA.16816.F32.BF16 R28, R204.reuse, R56, R28 ;  /* 0x00000038cc1c723c */ /* 0x042ff0000004181c */
[----:B------:R-:W-:Y:S01]  /*2c50*/  HMMA.16816.F32.BF16 R32, R204, R58, R32 ;  /* 0x0000003acc20723c */ /* 0x000fe20000041820 */
[----:B------:R-:W1:Y:S07]  /*2c60*/  LDSM.16.M88.4 R56, [R241+0x14100] ;  /* 0x01410000f138783b */ /* 0x000e6e0000000200 */
[C---:B--2---:R-:W-:Y:S08]  /*2c70*/  HMMA.16816.F32.BF16 R8, R208.reuse, R12, R8 ;  /* 0x0000000cd008723c */ /* 0x044ff00000041808 */
[C---:B------:R-:W-:Y:S08]  /*2c80*/  HMMA.16816.F32.BF16 R16, R208.reuse, R14, R16 ;  /* 0x0000000ed010723c */ /* 0x040ff00000041810 */
[C---:B------:R-:W-:Y:S08]  /*2c90*/  HMMA.16816.F32.BF16 R20, R208.reuse, R44, R20 ;  /* 0x0000002cd014723c */ /* 0x040ff00000041814 */
[C---:B------:R-:W-:Y:S01]  /*2ca0*/  HMMA.16816.F32.BF16 R24, R208.reuse, R46, R24 ;  /* 0x0000002ed018723c */ /* 0x040fe20000041818 */
[----:B------:R-:W2:Y:S07]  /*2cb0*/  LDSM.16.M88.4 R44, [R238+0x3800] ;  /* 0x00380000ee2c783b */ /* 0x000eae0000000200 */
[C---:B---3--:R-:W-:Y:S08]  /*2cc0*/  HMMA.16816.F32.BF16 R28, R208.reuse, R52, R28 ;  /* 0x00000034d01c723c */ /* 0x048ff0000004181c */
[----:B------:R-:W-:Y:S01]  /*2cd0*/  HMMA.16816.F32.BF16 R32, R208, R54, R32 ;  /* 0x00000036d020723c */ /* 0x000fe20000041820 */
[----:B------:R-:W3:Y:S07]  /*2ce0*/  LDSM.16.M88.4 R52, [R238+0x4000] ;  /* 0x00400000ee34783b */ /* 0x000eee0000000200 */
[C---:B------:R-:W-:Y:S08]  /*2cf0*/  HMMA.16816.F32.BF16 R12, R212.reuse, R40, R8 ;  /* 0x00000028d40c723c */ /* 0x040ff00000041808 */
[C---:B------:R-:W-:Y:S01]  /*2d00*/  HMMA.16816.F32.BF16 R8, R212.reuse, R42, R16 ;  /* 0x0000002ad408723c */ /* 0x040fe20000041810 */
[----:B------:R-:W5:Y:S07]  /*2d10*/  LDSM.16.M88.4 R40, [R135+0x14900] ;  /* 0x014900008728783b */ /* 0x000f6e0000000200 */
[C---:B----4-:R-:W-:Y:S08]  /*2d20*/  HMMA.16816.F32.BF16 R20, R212.reuse, R48, R20 ;  /* 0x00000030d414723c */ /* 0x050ff00000041814 */
[C---:B------:R-:W-:Y:S01]  /*2d30*/  HMMA.16816.F32.BF16 R24, R212.reuse, R50, R24 ;  /* 0x00000032d418723c */ /* 0x040fe20000041818 */
[----:B------:R-:W4:Y:S07]  /*2d40*/  LDSM.16.M88.4 R48, [R135+0x15100] ;  /* 0x015100008730783b */ /* 0x000f2e0000000200 */
[C---:B-1----:R-:W-:Y:S08]  /*2d50*/  HMMA.16816.F32.BF16 R28, R212.reuse, R56, R28 ;  /* 0x00000038d41c723c */ /* 0x042ff0000004181c */
[----:B------:R-:W-:Y:S01]  /*2d60*/  HMMA.16816.F32.BF16 R32, R212, R58, R32 ;  /* 0x0000003ad420723c */ /* 0x000fe20000041820 */
[----:B------:R-:W-:Y:S07]  /*2d70*/  LDSM.16.M88.4 R56, [R242+0x5800] ;  /* 0x00580000f238783b */ /* 0x000fee0000000200 */
[C---:B------:R-:W-:Y:S08]  /*2d80*/  HMMA.16816.F32.BF16 R16, R216.reuse, R36, R12 ;  /* 0x00000024d810723c */ /* 0x040ff0000004180c */
[C---:B------:R-:W-:Y:S01]  /*2d90*/  HMMA.16816.F32.BF16 R12, R216.reuse, R38, R8 ;  /* 0x00000026d80c723c */ /* 0x040fe20000041808 */
[----:B------:R-:W1:Y:S07]  /*2da0*/  LDSM.16.M88.4 R36, [R242+0x4800] ;  /* 0x00480000f224783b */ /* 0x000e6e0000000200 */
[C---:B--2---:R-:W-:Y:S08]  /*2db0*/  HMMA.16816.F32.BF16 R8, R216.reuse, R44, R20 ;  /* 0x0000002cd808723c */ /* 0x044ff00000041814 */
[C---:B------:R-:W-:Y:S01]  /*2dc0*/  HMMA.16816.F32.BF16 R24, R216.reuse, R46, R24 ;  /* 0x0000002ed818723c */ /* 0x040fe20000041818 */
[----:B------:R-:W2:Y:S07]  /*2dd0*/  LDSM.16.M88.4 R44, [R242+0x5000] ;  /* 0x00500000f22c783b */ /* 0x000eae0000000200 */
[C---:B---3--:R-:W-:Y:S08]  /*2de0*/  HMMA.16816.F32.BF16 R28, R216.reuse, R52, R28 ;  /* 0x00000034d81c723c */ /* 0x048ff0000004181c */
[----:B------:R-:W-:Y:S01]  /*2df0*/  HMMA.16816.F32.BF16 R32, R216, R54, R32 ;  /* 0x00000036d820723c */ /* 0x000fe20000041820 */
[----:B------:R-:W-:Y:S07]  /*2e00*/  LDSM.16.M88.4 R52, [R241+0x15100] ;  /* 0x01510000f134783b */ /* 0x000fee0000000200 */
[C---:B-----5:R-:W-:Y:S08]  /*2e10*/  HMMA.16816.F32.BF16 R20, R220.reuse, R40, R16 ;  /* 0x00000028dc14723c */ /* 0x060ff00000041810 */
[C---:B------:R-:W-:Y:S01]  /*2e20*/  HMMA.16816.F32.BF16 R16, R220.reuse, R42, R12 ;  /* 0x0000002adc10723c */ /* 0x040fe2000004180c */
[----:B------:R-:W-:Y:S07]  /*2e30*/  LDSM.16.M88.4 R40, [R238+0x5000] ;  /* 0x00500000ee28783b */ /* 0x000fee0000000200 */
[C---:B----4-:R-:W-:Y:S08]  /*2e40*/  HMMA.16816.F32.BF16 R12, R220.reuse, R48, R8 ;  /* 0x00000030dc0c723c */ /* 0x050ff00000041808 */
[C---:B------:R-:W-:Y:S01]  /*2e50*/  HMMA.16816.F32.BF16 R8, R220.reuse, R50, R24 ;  /* 0x00000032dc08723c */ /* 0x040fe20000041818 */
[----:B------:R-:W3:Y:S07]  /*2e60*/  LDSM.16.M88.4 R48, [R241+0x14900] ;  /* 0x01490000f130783b */ /* 0x000eee0000000200 */
[C---:B------:R-:W-:Y:S08]  /*2e70*/  HMMA.16816.F32.BF16 R28, R220.reuse, R60, R28 ;  /* 0x0000003cdc1c723c */ /* 0x040ff0000004181c */
[----:B------:R-:W-:Y:S01]  /*2e80*/  HMMA.16816.F32.BF16 R32, R220, R62, R32 ;  /* 0x0000003edc20723c */ /* 0x000fe20000041820 */
[----:B------:R-:W4:Y:S07]  /*2e90*/  LDSM.16.M88.4 R60, [R241+0x15900] ;  /* 0x01590000f13c783b */ /* 0x000f2e0000000200 */
[C---:B-1----:R-:W-:Y:S08]  /*2ea0*/  HMMA.16816.F32.BF16 R24, R224.reuse, R36, R20 ;  /* 0x00000024e018723c */ /* 0x042ff00000041814 */
[C---:B------:R-:W-:Y:S01]  /*2eb0*/  HMMA.16816.F32.BF16 R20, R224.reuse, R38, R16 ;  /* 0x00000026e014723c */ /* 0x040fe20000041810 */
[----:B------:R-:W-:Y:S07]  /*2ec0*/  LDSM.16.M88.4 R36, [R238+0x5800] ;  /* 0x00580000ee24783b */ /* 0x000fee0000000200 */
[C---:B--2---:R-:W-:Y:S08]  /*2ed0*/  HMMA.16816.F32.BF16 R16, R224.reuse, R44, R12 ;  /* 0x0000002ce010723c */ /* 0x044ff0000004180c */
[----:B------:R-:W-:Y:S01]  /*2ee0*/  HMMA.16816.F32.BF16 R12, R224, R46, R8 ;  /* 0x0000002ee00c723c */ /* 0x000fe20000041808 */
[----:B------:R-:W1:Y:S01]  /*2ef0*/  LDSM.16.M88.4 R44, [R238+0x4800] ;  /* 0x00480000ee2c783b */ /* 0x000e620000000200 */
[----:B------:R-:W-:-:S06]  /*2f00*/  DEPBAR.LE SB0, 0x0 ;  /* 0x000080000000791a */ /* 0x000fcc0000000000 */
[C---:B------:R-:W-:Y:S08]  /*2f10*/  HMMA.16816.F32.BF16 R8, R224.reuse, R56, R28 ;  /* 0x00000038e008723c */ /* 0x040ff0000004181c */
[----:B------:R-:W-:Y:S08]  /*2f20*/  HMMA.16816.F32.BF16 R32, R224, R58, R32 ;  /* 0x0000003ae020723c */ /* 0x000ff00000041820 */
[C---:B---3--:R-:W-:Y:S08]  /*2f30*/  HMMA.16816.F32.BF16 R28, R228.reuse, R48, R24 ;  /* 0x00000030e41c723c */ /* 0x048ff00000041818 */
[C---:B------:R-:W-:Y:S08]  /*2f40*/  HMMA.16816.F32.BF16 R24, R228.reuse, R50, R20 ;  /* 0x00000032e418723c */ /* 0x040ff00000041814 */
[C---:B------:R-:W-:Y:S08]  /*2f50*/  HMMA.16816.F32.BF16 R20, R228.reuse, R52, R16 ;  /* 0x00000034e414723c */ /* 0x040ff00000041810 */
[C---:B------:R-:W-:Y:S08]  /*2f60*/  HMMA.16816.F32.BF16 R16, R228.reuse, R54, R12 ;  /* 0x00000036e410723c */ /* 0x040ff0000004180c */
[C---:B----4-:R-:W-:Y:S08]  /*2f70*/  HMMA.16816.F32.BF16 R12, R228.reuse, R60, R8 ;  /* 0x0000003ce40c723c */ /* 0x050ff00000041808 */
[----:B------:R-:W-:Y:S08]  /*2f80*/  HMMA.16816.F32.BF16 R8, R228, R62, R32 ;  /* 0x0000003ee408723c */ /* 0x000ff00000041820 */
[C---:B-1----:R-:W-:Y:S08]  /*2f90*/  HMMA.16816.F32.BF16 R32, R232.reuse, R44, R28 ;  /* 0x0000002ce820723c */ /* 0x042ff0000004181c */
[C---:B------:R-:W-:Y:S08]  /*2fa0*/  HMMA.16816.F32.BF16 R44, R232.reuse, R46, R24 ;  /* 0x0000002ee82c723c */ /* 0x040ff00000041818 */
[C---:B------:R-:W-:Y:S08]  /*2fb0*/  HMMA.16816.F32.BF16 R28, R232.reuse, R40, R20 ;  /* 0x00000028e81c723c */ /* 0x040ff00000041814 */
[C---:B------:R-:W-:Y:S08]  /*2fc0*/  HMMA.16816.F32.BF16 R24, R232.reuse, R36, R12 ;  /* 0x00000024e818723c */ /* 0x040ff0000004180c */
[C---:B------:R-:W-:Y:S08]  /*2fd0*/  HMMA.16816.F32.BF16 R40, R232.reuse, R42, R16 ;  /* 0x0000002ae828723c */ /* 0x040ff00000041810 */
[----:B------:R-:W-:Y:S01]  /*2fe0*/  HMMA.16816.F32.BF16 R36, R232, R38, R8 ;  /* 0x00000026e824723c */ /* 0x000fe20000041808 */
[----:B------:R-:W-:Y:S06]  /*2ff0*/  BAR.SYNC.DEFER_BLOCKING 0x0 ;  /* 0x0000000000007b1d */ /* 0x000fec0000010000 */
[----:B------:R-:W-:Y:S05]  /*3000*/  @P0 BRA `(.L_x_334) ;  /* 0x000001f000000947 */ /* 0x000fea0003800000 */
[----:B------:R-:W-:Y:S01]  /*3010*/  IADD3 R2, -R69, 0x30, RZ ;  /* 0x0000003045027810 */ /* 0x000fe20007ffe1ff */
[----:B------:R-:W-:Y:S01]  /*3020*/  UIADD3 UR5, UR8, -0x2, URZ ;  /* 0xfffffffe08057890 */ /* 0x000fe2000fffe03f */
[----:B------:R-:W-:-:S02]  /*3030*/  IMAD.U32 R5, RZ, RZ, UR15 ;  /* 0x0000000fff057e24 */ /* 0x000fc4000f8e00ff */
[----:B------:R-:W-:Y:S01]  /*3040*/  ISETP.GE.AND P0, PT, R2, 0x21, PT ;  /* 0x000000210200780c */ /* 0x000fe20003f06270 */
[----:B------:R-:W-:Y:S01]  /*3050*/  USHF.R.S32.HI UR4, URZ, 0x1f, UR5 ;  /* 0x0000001f3f047899 */ /* 0x000fe20008011405 */
[----:B------:R-:W-:Y:S01]  /*3060*/  IMAD.U32 R7, RZ, RZ, UR6 ;  /* 0x00000006ff077e24 */ /* 0x000fe2000f8e00ff */
[----:B------:R-:W-:Y:S02]  /*3070*/  UIMAD UR21, UR21, UR5, URZ ;  /* 0x00000005151572a4 */ /* 0x000fe4000f8e023f */
[----:B------:R-:W-:Y:S02]  /*3080*/  UIMAD.WIDE.U32 UR22, UR26, UR5, URZ ;  /* 0x000000051a1672a5 */ /* 0x000fe4000f8e003f */
[----:B------:R-:W-:-:S04]  /*3090*/  UIMAD UR4, UR4, UR26, UR21 ;  /* 0x0000001a040472a4 */ /* 0x000fc8000f8e0215 */
[----:B------:R-:W-:Y:S02]  /*30a0*/  UIADD3 UR4, UR23, UR4, URZ ;  /* 0x0000000417047290 */ /* 0x000fe4000fffe03f */
[----:B------:R-:W-:-:S04]  /*30b0*/  @P0 IADD3 R5, P2, P1, R72, UR22, R5 ;  /* 0x0000001648050c10 */ /* 0x000fc8000f95e005 */
[----:B------:R-:W-:Y:S02]  /*30c0*/  @P0 IADD3.X R7, R71, UR4, R7, P2, P1 ;  /* 0x0000000447070c10 */ /* 0x000fe400097e2407 */
[----:B------:R-:W-:-:S13]  /*30d0*/  ISETP.GE.AND P1, PT, R2, 0x1, PT ;  /* 0x000000010200780c */ /* 0x000fda0003f26270 */
[----:B------:R-:W-:-:S04]  /*30e0*/  @P1 IADD3 R2, P2, R72, UR22, RZ ;  /* 0x0000001648021c10 */ /* 0x000fc8000ff5e0ff */
[----:B------:R-:W-:Y:S02]  /*30f0*/  @P1 IADD3.X R6, R71, UR4, RZ, P2, !PT ;  /* 0x0000000447061c10 */ /* 0x000fe400097fe4ff */
[----:B------:R-:W-:-:S04]  /*3100*/  @P1 LEA R8, P2, R2, c[0x0][0x1c8], 0x1 ;  /* 0x0000720002081a11 */ /* 0x000fc800078408ff */
[----:B------:R-:W-:Y:S02]  /*3110*/  @P1 LEA.HI.X R9, R2, c[0x0][0x1cc], R6, 0x1, P2 ;  /* 0x0000730002091a11 */ /* 0x000fe400010f0c06 */
[----:B------:R-:W-:-:S03]  /*3120*/  @P0 LEA R6, P2, R5, c[0x0][0x1c8], 0x1 ;  /* 0x0000720005060a11 */ /* 0x000fc600078408ff */
[----:B------:R-:W-:Y:S01]  /*3130*/  @!PT LDS RZ, [RZ] ;  /* 0x00000000fffff984 */ /* 0x000fe20000000800 */
[----:B------:R-:W-:Y:S01]  /*3140*/  @!PT LDS RZ, [RZ] ;  /* 0x00000000fffff984 */ /* 0x000fe20000000800 */
[----:B------:R-:W-:Y:S01]  /*3150*/  @!PT LDS RZ, [RZ] ;  /* 0x00000000fffff984 */ /* 0x000fe20000000800 */
[----:B------:R1:W-:Y:S01]  /*3160*/  @P1 LDGSTS.E.BYPASS.LTC128B.128 [R68+0x10100], [R8.64], !P6 ;  /* 0x1010000008441fae */ /* 0x0003e2000f101d50 */
[----:B------:R-:W-:Y:S02]  /*3170*/  @P0 LEA.HI.X R7, R5, c[0x0][0x1cc], R7, 0x1, P2 ;  /* 0x0000730005070a11 */ /* 0x000fe400010f0c07 */
[----:B------:R-:W-:-:S13]  /*3180*/  LOP3.LUT P2, RZ, R133, 0x1, RZ, 0xc0, !PT ;  /* 0x0000000185ff7812 */ /* 0x000fda000784c0ff */
[----:B------:R1:W-:Y:S04]  /*3190*/  @P1 LDGSTS.E.BYPASS.LTC128B.128 [R68+0x11900], [R8.64+0x80], !P2 ;  /* 0x1190008008441fae */ /* 0x0003e8000d101d50 */
[----:B------:R1:W-:Y:S04]  /*31a0*/  @P1 LDGSTS.E.BYPASS.LTC128B.128 [R68+0x13100], [R8.64+0x100], !P5 ;  /* 0x1310010008441fae */ /* 0x0003e8000e901d50 */
[----:B------:R1:W-:Y:S04]  /*31b0*/  @P1 LDGSTS.E.BYPASS.LTC128B.128 [R68+0x14900], [R8.64+0x180], !P4 ;  /* 0x1490018008441fae */ /* 0x0003e8000e101d50 */
[----:B------:R1:W-:Y:S04]  /*31c0*/  @P0 LDGSTS.E.BYPASS.LTC128B.128 [R68+0x11100], [R6.64], !P6 ;  /* 0x1110000006440fae */ /* 0x0003e8000f101d50 */
[----:B------:R1:W-:Y:S04]  /*31d0*/  @P0 LDGSTS.E.BYPASS.LTC128B.128 [R68+0x12900], [R6.64+0x80], !P2 ;  /* 0x1290008006440fae */ /* 0x0003e8000d101d50 */
[----:B------:R1:W-:Y:S04]  /*31e0*/  @P0 LDGSTS.E.BYPASS.LTC128B.128 [R68+0x14100], [R6.64+0x100], !P5 ;  /* 0x1410010006440fae */ /* 0x0003e8000e901d50 */
[----:B------:R1:W-:Y:S02]  /*31f0*/  @P0 LDGSTS.E.BYPASS.LTC128B.128 [R68+0x15900], [R6.64+0x180], !P4 ;  /* 0x1590018006440fae */ /* 0x0003e4000e101d50 */
.L_x_334:
[----:B------:R-:W-:Y:S01]  /*3200*/  LOP3.LUT R2, R66, 0xffffffe0, RZ, 0xc0, !PT ;  /* 0xffffffe042027812 */ /* 0x000fe200078ec0ff */
[----:B------:R-:W-:Y:S01]  /*3210*/  UISETP.NE.AND UP1, UPT, UR14, URZ, UPT ;  /* 0x0000003f0e00728c */ /* 0x000fe2000bf25270 */
[----:B------:R-:W-:Y:S01]  /*3220*/  LEA.HI R5, R67, R132, RZ, 0x2 ;  /* 0x0000008443057211 */ /* 0x000fe200078f10ff */
[----:B------:R-:W-:Y:S01]  /*3230*/  UISETP.NE.AND UP0, UPT, UR13, URZ, UPT ;  /* 0x0000003f0d00728c */ /* 0x000fe2000bf05270 */
[----:B-1----:R-:W-:Y:S01]  /*3240*/  SHF.R.S32.HI R7, RZ, 0x1f, R65 ;  /* 0x0000001fff077819 */ /* 0x002fe20000011441 */
[C---:B------:R-:W-:Y:S01]  /*3250*/  IMAD.IADD R2, R132.reuse, 0x1, -R2 ;  /* 0x0000000184027824 */ /* 0x040fe200078e0a02 */
[----:B------:R-:W-:Y:S01]  /*3260*/  LOP3.LUT R5, R5, 0xfffffffc, RZ, 0xc0, !PT ;  /* 0xfffffffc05057812 */ /* 0x000fe200078ec0ff */
[----:B------:R-:W-:Y:S01]  /*3270*/  ULDC UR7, c[0x0][0x324] ;  /* 0x0000c90000077ab9 */ /* 0x000fe20000000800 */
[----:B------:R-:W-:Y:S01]  /*3280*/  LEA.HI R7, R7, R65, RZ, 0x3 ;  /* 0x0000004107077211 */ /* 0x000fe200078f18ff */
[----:B------:R-:W-:Y:S01]  /*3290*/  ULOP3.LUT UR7, URZ, UR7, URZ, 0x33, !UPT ;  /* 0x000000073f077292 */ /* 0x000fe2000f8e333f */
[----:B------:R-:W-:Y:S01]  /*32a0*/  SHF.R.S32.HI R6, RZ, 0x1f, R2 ;  /* 0x0000001fff067819 */ /* 0x000fe20000011402 */
[----:B------:R-:W-:Y:S01]  /*32b0*/  IMAD.IADD R5, R132, 0x1, -R5 ;  /* 0x0000000184057824 */ /* 0x000fe200078e0a05 */
[----:B------:R-:W-:Y:S01]  /*32c0*/  LOP3.LUT R7, R7, 0xffffff8, RZ, 0xc0, !PT ;  /* 0x0ffffff807077812 */ /* 0x000fe200078ec0ff */
[----:B------:R-:W0:Y:S01]  /*32d0*/  LDGDEPBAR ;  /* 0x00000000000079af */ /* 0x000e220000000000 */
[----:B------:R-:W-:-:S02]  /*32e0*/  LEA.HI R6, R6, R2, RZ, 0x2 ;  /* 0x0000000206067211 */ /* 0x000fc400078f10ff */
[----:B------:R-:W-:Y:S01]  /*32f0*/  LEA.HI R8, R5, R5, RZ, 0x1 ;  /* 0x0000000505087211 */ /* 0x000fe200078f08ff */
[----:B------:R-:W-:Y:S01]  /*3300*/  IMAD.IADD R9, R65, 0x1, -R7 ;  /* 0x0000000141097824 */ /* 0x000fe200078e0a07 */
[----:B------:R-:W-:Y:S02]  /*3310*/  PLOP3.LUT P1, PT, PT, PT, UP1, 0x80, 0x0 ;  /* 0x000000000000781c */ /* 0x000fe40003f2f018 */
[----:B------:R-:W-:Y:S02]  /*3320*/  LEA.HI.SX32 R7, R6, UR11, 0x1e ;  /* 0x0000000b06077c11 */ /* 0x000fe4000f8ff2ff */
[----:B------:R-:W-:Y:S02]  /*3330*/  LOP3.LUT R8, R8, 0x1ffffffe, RZ, 0xc0, !PT ;  /* 0x1ffffffe08087812 */ /* 0x000fe400078ec0ff */
[----:B------:R-:W-:Y:S01]  /*3340*/  PLOP3.LUT P0, PT, PT, PT, UP1, 0x80, 0x0 ;  /* 0x000000000000781c */ /* 0x000fe20003f0f018 */
[----:B------:R-:W-:Y:S02]  /*3350*/  IMAD R7, R9, 0x10, R7 ;  /* 0x0000001009077824 */ /* 0x000fe400078e0207 */
[----:B------:R-:W-:-:S04]  /*3360*/  IMAD.IADD R5, R5, 0x1, -R8 ;  /* 0x0000000105057824 */ /* 0x000fc800078e0a08 */
[----:B------:R-:W-:-:S04]  /*3370*/  IMAD R10, R5, 0x8, R7 ;  /* 0x00000008050a7824 */ /* 0x000fc800078e0207 */
[----:B------:R-:W-:Y:S01]  /*3380*/  @P1 IMAD.HI.U32 R5, R10, c[0x0][0x2c8], RZ ;  /* 0x0000b2000a051a27 */ /* 0x000fe200078e00ff */
[----:B------:R1:W-:Y:S03]  /*3390*/  STL [R1+0x78], R10 ;  /* 0x0000780a01007387 */ /* 0x0003e60000100800 */
[----:B------:R-:W-:Y:S01]  /*33a0*/  IMAD.MOV.U32 R7, RZ, RZ, R10 ;  /* 0x000000ffff077224 */ /* 0x000fe200078e000a */
[----:B------:R-:W-:Y:S02]  /*33b0*/  @P0 SHF.R.U32.HI R7, RZ, c[0x0][0x2cc], R5 ;  /* 0x0000b300ff070a19 */ /* 0x000fe40000011605 */
[----:B------:R-:W-:Y:S02]  /*33c0*/  LOP3.LUT R5, R6, 0x7ffffffc, RZ, 0xc0, !PT ;  /* 0x7ffffffc06057812 */ /* 0x000fe400078ec0ff */
[----:B------:R-:W-:Y:S01]  /*33d0*/  PLOP3.LUT P0, PT, PT, PT, UP0, 0x40, 0x0 ;  /* 0x000000000000781c */ /* 0x000fe20003f0e808 */
[----:B------:R-:W2:Y:S02]  /*33e0*/  SHFL.IDX PT, R6, R7, RZ, 0x1c1f ;  /* 0x001c1fff07067589 */ /* 0x000ea400000e0000 */
[----:B------:R-:W-:-:S02]  /*33f0*/  IMAD.IADD R5, R2, 0x1, -R5 ;  /* 0x0000000102057824 */ /* 0x000fc400078e0a05 */
[----:B------:R-:W-:Y:S02]  /*3400*/  IMAD.U32 R2, RZ, RZ, UR18 ;  /* 0x00000012ff027e24 */ /* 0x000fe4000f8e00ff */
[----:B------:R-:W-:-:S05]  /*3410*/  IMAD.SHL.U32 R11, R5, 0x2, RZ ;  /* 0x00000002050b7824 */ /* 0x000fca00078e00ff */
[C---:B------:R-:W-:Y:S01]  /*3420*/  IADD3 R2, -R11.reuse, 0x1, R2 ;  /* 0x000000010b027810 */ /* 0x040fe20007ffe102 */
[----:B------:R3:W-:Y:S01]  /*3430*/  STL [R1+0x74], R11 ;  /* 0x0000740b01007387 */ /* 0x0007e20000100800 */
[----:B------:R-:W-:Y:S02]  /*3440*/  IADD3 R9, -R11, c[0x0][0x1d0], R64 ;  /* 0x000074000b097a10 */ /* 0x000fe40007ffe140 */
[----:B------:R-:W-:-:S04]  /*3450*/  IADD3 R2, R2, -c[0x0][0x168], RZ ;  /* 0x80005a0002027a10 */ /* 0x000fc80007ffe0ff */
[C---:B------:R-:W-:Y:S02]  /*3460*/  IADD3 R8, R2.reuse, c[0x0][0x328], RZ ;  /* 0x0000ca0002087a10 */ /* 0x040fe40007ffe0ff */
[----:B-1----:R-:W-:-:S03]  /*3470*/  IADD3 R10, R2, UR7, RZ ;  /* 0x00000007020a7c10 */ /* 0x002fc6000fffe0ff */
[--C-:B--2---:R-:W-:Y:S02]  /*3480*/  IMAD.IADD R5, R8, 0x1, R6.reuse ;  /* 0x0000000108057824 */ /* 0x104fe400078e0206 */
[----:B------:R-:W-:-:S03]  /*3490*/  IMAD.IADD R2, R10, 0x1, R6 ;  /* 0x000000010a027824 */ /* 0x000fc600078e0206 */
[----:B------:R-:W-:Y:S02]  /*34a0*/  IMNMX R5, R5, R9, PT ;  /* 0x0000000905057217 */ /* 0x000fe40003800200 */
[----:B---3--:R-:W-:Y:S01]  /*34b0*/  IADD3 R11, -R11, UR19, RZ ;  /* 0x000000130b0b7c10 */ /* 0x008fe2000fffe1ff */
[----:B------:R-:W-:Y:S05]  /*34c0*/  @P0 BRA `(.L_x_335) ;  /* 0x0000015000000947 */ /* 0x000fea0003800000 */
[----:B------:R-:W-:Y:S01]  /*34d0*/  IADD3 R6, R6, c[0x0][0x1d0], RZ ;  /* 0x0000740006067a10 */ /* 0x000fe20007ffe0ff */
[----:B------:R-:W-:Y:S03]  /*34e0*/  BSSY B0, `(.L_x_336) ;  /* 0x000000f000007945 */ /* 0x000fe60003800000 */
[----:B------:R-:W-:-:S04]  /*34f0*/  IADD3 R6, R6, -c[0x0][0x168], RZ ;  /* 0x80005a0006067a10 */ /* 0x000fc80007ffe0ff */
[----:B------:R-:W-:-:S13]  /*3500*/  ISETP.GT.AND P0, PT, R6, -0x1, PT ;  /* 0xffffffff0600780c */ /* 0x000fda0003f04270 */
[----:B------:R-:W-:Y:S05]  /*3510*/  @P0 BRA `(.L_x_337) ;  /* 0x0000007000000947 */ /* 0x000fea0003800000 */
[----:B------:R-:W-:Y:S01]  /*3520*/  IMAD.MOV.U32 R12, RZ, RZ, c[0x0][0x32c] ;  /* 0x0000cb00ff0c7624 */ /* 0x000fe200078e00ff */
[----:B------:R-:W-:-:S04]  /*3530*/  LOP3.LUT R6, RZ, R6, RZ, 0x33, !PT ;  /* 0x00000006ff067212 */ /* 0x000fc800078e33ff */
[----:B------:R-:W-:-:S13]  /*3540*/  ISETP.NE.AND P0, PT, R12, 0x1, PT ;  /* 0x000000010c00780c */ /* 0x000fda0003f05270 */
[----:B------:R-:W-:-:S05]  /*3550*/  @P0 IMAD.HI.U32 R12, R6, c[0x0][0x330], RZ ;  /* 0x0000cc00060c0a27 */ /* 0x000fca00078e00ff */
[----:B------:R-:W-:-:S04]  /*3560*/  @P0 SHF.R.U32.HI R6, RZ, c[0x0][0x334], R12 ;  /* 0x0000cd00ff060a19 */ /* 0x000fc8000001160c */
[----:B------:R-:W-:Y:S01]  /*3570*/  LOP3.LUT R6, RZ, R6, RZ, 0x33, !PT ;  /* 0x00000006ff067212 */ /* 0x000fe200078e33ff */
[----:B------:R-:W-:Y:S05]  /*3580*/  BRA `(.L_x_338) ;  /* 0x0000004000007947 */ /* 0x000fea0003800000 */
.L_x_337:
[----:B------:R-:W-:-:S04]  /*3590*/  MOV R12, c[0x0][0x32c] ;  /* 0x0000cb00000c7a02 */ /* 0x000fc80000000f00 */
[----:B------:R-:W-:-:S13]  /*35a0*/  ISETP.NE.AND P0, PT, R12, 0x1, PT ;  /* 0x000000010c00780c */ /* 0x000fda0003f05270 */
[----:B------:R-:W-:-:S05]  /*35b0*/  @P0 IMAD.HI.U32 R12, R6, c[0x0][0x330], RZ ;  /* 0x0000cc00060c0a27 */ /* 0x000fca00078e00ff */
[----:B------:R-:W-:Y:S02]  /*35c0*/  @P0 SHF.R.U32.HI R6, RZ, c[0x0][0x334], R12 ;  /* 0x0000cd00ff060a19 */ /* 0x000fe4000001160c */
.L_x_338:
[----:B------:R-:W-:Y:S05]  /*35d0*/  BSYNC B0 ;  /* 0x0000000000007941 */ /* 0x000fea0003800000 */
.L_x_336:
[----:B------:R-:W-:-:S05]  /*35e0*/  IMAD R6, R6, c[0x0][0x32c], R11 ;  /* 0x0000cb0006067a24 */ /* 0x000fca00078e020b */
[----:B------:R-:W-:Y:S02]  /*35f0*/  IADD3 R12, R6, c[0x0][0x32c], RZ ;  /* 0x0000cb00060c7a10 */ /* 0x000fe40007ffe0ff */
[----:B------:R-:W-:Y:S02]  /*3600*/  IMNMX R2, R2, R6, !PT ;  /* 0x0000000602027217 */ /* 0x000fe40007800200 */
[----:B------:R-:W-:Y:S02]  /*3610*/  IMNMX R5, R5, R12, PT ;  /* 0x0000000c05057217 */ /* 0x000fe40003800200 */
.L_x_335:
[----:B------:R-:W-:Y:S01]  /*3620*/  UISETP.GE.AND UP1, UPT, UR19, 0x1, UPT ;  /* 0x000000011300788c */ /* 0x000fe2000bf26270 */
[----:B------:R-:W1:Y:S01]  /*3630*/  SHFL.IDX PT, R6, R7, 0x1, 0x1c1f ;  /* 0x003c1f0007067f89 */ /* 0x000e6200000e0000 */
[----:B------:R-:W-:Y:S02]  /*3640*/  UISETP.GE.AND UP0, UPT, UR19, 0x2, UPT ;  /* 0x000000021300788c */ /* 0x000fe4000bf06270 */
[----:B------:R-:W-:Y:S02]  /*3650*/  UP2UR UR21, UPR, URZ, 0x2 ;  /* 0x000000023f157883 */ /* 0x000fe40008000000 */
[----:B------:R-:W-:Y:S01]  /*3660*/  PLOP3.LUT P1, PT, PT, PT, UP1, 0x40, 0x0 ;  /* 0x000000000000781c */ /* 0x000fe20003f2e818 */
[----:B------:R-:W-:Y:S01]  /*3670*/  UP2UR UR20, UPR, URZ, 0x1 ;  /* 0x000000013f147883 */ /* 0x000fe20008000000 */
[----:B------:R-:W-:Y:S01]  /*3680*/  PLOP3.LUT P0, PT, PT, PT, UP0, 0x40, 0x0 ;  /* 0x000000000000781c */ /* 0x000fe20003f0e808 */
[----:B------:R-:W-:Y:S01]  /*3690*/  UISETP.GE.AND UP1, UPT, UR19, 0x9, UPT ;  /* 0x000000091300788c */ /* 0x000fe2000bf26270 */
[C---:B------:R-:W-:Y:S01]  /*36a0*/  ISETP.GT.AND P1, PT, R2.reuse, RZ, P1 ;  /* 0x000000ff0200720c */ /* 0x040fe20000f24270 */
[----:B------:R-:W-:Y:S01]  /*36b0*/  UISETP.GE.AND UP0, UPT, UR19, 0xa, UPT ;  /* 0x0000000a1300788c */ /* 0x000fe2000bf06270 */
[----:B------:R-:W-:Y:S01]  /*36c0*/  ISETP.GT.AND P0, PT, R2, 0x1, P0 ;  /* 0x000000010200780c */ /* 0x000fe20000704270 */
[----:B------:R-:W-:Y:S01]  /*36d0*/  UISETP.GE.AND UP6, UPT, UR19, 0x12, UPT ;  /* 0x000000121300788c */ /* 0x000fe2000bfc6270 */
[C---:B------:R-:W-:Y:S01]  /*36e0*/  ISETP.LT.OR P1, PT, R5.reuse, 0x1, P1 ;  /* 0x000000010500780c */ /* 0x040fe20000f21670 */
[----:B------:R-:W-:Y:S01]  /*36f0*/  UP2UR UR5, UPR, URZ, 0x1 ;  /* 0x000000013f057883 */ /* 0x000fe20008000000 */
[----:B------:R-:W-:Y:S01]  /*3700*/  ISETP.LT.OR P0, PT, R5, 0x2, P0 ;  /* 0x000000020500780c */ /* 0x000fe20000701670 */
[----:B------:R-:W-:Y:S01]  /*3710*/  UISETP.GE.AND UP5, UPT, UR19, 0x19, UPT ;  /* 0x000000191300788c */ /* 0x000fe2000bfa6270 */
[----:B------:R-:W-:Y:S01]  /*3720*/  FSEL R14, R32, -INF , !P1 ;  /* 0xff800000200e7808 */ /* 0x000fe20004800000 */
[----:B------:R-:W-:Y:S01]  /*3730*/  UISETP.GE.AND UP4, UPT, UR19, 0x1a, UPT ;  /* 0x0000001a1300788c */ /* 0x000fe2000bf86270 */
[----:B------:R-:W-:Y:S01]  /*3740*/  PLOP3.LUT P1, PT, PT, PT, UP1, 0x40, 0x0 ;  /* 0x000000000000781c */ /* 0x000fe20003f2e818 */
[----:B------:R-:W-:Y:S01]  /*3750*/  UISETP.GE.AND UP3, UPT, UR19, 0x21, UPT ;  /* 0x000000211300788c */ /* 0x000fe2000bf66270 */
[----:B------:R-:W-:Y:S01]  /*3760*/  FSEL R16, R33, -INF , !P0 ;  /* 0xff80000021107808 */ /* 0x000fe20004000000 */
[----:B------:R-:W-:Y:S01]  /*3770*/  UISETP.GE.AND UP2, UPT, UR19, 0x22, UPT ;  /* 0x000000221300788c */ /* 0x000fe2000bf46270 */
[----:B------:R-:W-:Y:S01]  /*3780*/  PLOP3.LUT P0, PT, PT, PT, UP0, 0x40, 0x0 ;  /* 0x000000000000781c */ /* 0x000fe20003f0e808 */
[----:B------:R-:W-:Y:S01]  /*3790*/  UISETP.GE.AND UP0, UPT, UR19, 0x11, UPT ;  /* 0x000000111300788c */ /* 0x000fe2000bf06270 */
[C---:B------:R-:W-:Y:S01]  /*37a0*/  ISETP.GT.AND P1, PT, R2.reuse, 0x8, P1 ;  /* 0x000000080200780c */ /* 0x040fe20000f24270 */
[----:B------:R-:W-:Y:S01]  /*37b0*/  UP2UR UR18, UPR, URZ, 0x2 ;  /* 0x000000023f127883 */ /* 0x000fe20008000000 */
[----:B------:R-:W-:Y:S01]  /*37c0*/  ISETP.GT.AND P0, PT, R2, 0x9, P0 ;  /* 0x000000090200780c */ /* 0x000fe20000704270 */
[----:B------:R-:W-:Y:S01]  /*37d0*/  UP2UR UR4, UPR, URZ, 0x1 ;  /* 0x000000013f047883 */ /* 0x000fe20008000000 */
[C---:B------:R-:W-:Y:S01]  /*37e0*/  ISETP.LT.OR P1, PT, R5.reuse, 0x9, P1 ;  /* 0x000000090500780c */ /* 0x040fe20000f21670 */
[----:B------:R-:W-:Y:S01]  /*37f0*/  UISETP.GE.AND UP1, UPT, UR19, 0x29, UPT ;  /* 0x000000291300788c */ /* 0x000fe2000bf26270 */
[----:B------:R-:W-:Y:S01]  /*3800*/  ISETP.LT.OR P0, PT, R5, 0xa, P0 ;  /* 0x0000000a0500780c */ /* 0x000fe20000701670 */
[----:B------:R-:W-:Y:S01]  /*3810*/  UP2UR UR22, UPR, URZ, 0x40 ;  /* 0x000000403f167883 */ /* 0x000fe20008000000 */
[----:B------:R-:W-:-:S02]  /*3820*/  FSEL R20, R44, -INF , !P1 ;  /* 0xff8000002c147808 */ /* 0x000fc40004800000 */
[----:B------:R-:W-:Y:S01]  /*3830*/  PLOP3.LUT P1, PT, PT, PT, UP0, 0x40, 0x0 ;  /* 0x000000000000781c */ /* 0x000fe20003f2e808 */
[----:B------:R-:W-:Y:S01]  /*3840*/  UISETP.GE.AND UP0, UPT, UR19, 0x2a, UPT ;  /* 0x0000002a1300788c */ /* 0x000fe2000bf06270 */
[----:B------:R-:W-:Y:S02]  /*3850*/  FSEL R19, R45, -INF , !P0 ;  /* 0xff8000002d137808 */ /* 0x000fe40004000000 */
[----:B------:R-:W-:Y:S01]  /*3860*/  PLOP3.LUT P0, PT, PT, PT, UP6, 0x40, 0x0 ;  /* 0x000000000000781c */ /* 0x000fe20003f0e868 */
[----:B------:R-:W-:Y:S01]  /*3870*/  UISETP.NE.AND UP6, UPT, UR13, URZ, UPT ;  /* 0x0000003f0d00728c */ /* 0x000fe2000bfc5270 */
[C---:B------:R-:W-:Y:S02]  /*3880*/  ISETP.GT.AND P1, PT, R2.reuse, 0x10, P1 ;  /* 0x000000100200780c */ /* 0x040fe40000f24270 */
[----:B------:R-:W-:Y:S02]  /*3890*/  ISETP.GT.AND P0, PT, R2, 0x11, P0 ;  /* 0x000000110200780c */ /* 0x000fe40000704270 */
[----:B------:R-:W-:-:S02]  /*38a0*/  ISETP.LT.OR P1, PT, R5, 0x11, P1 ;  /* 0x000000110500780c */ /* 0x000fc40000f21670 */
[----:B------:R-:W-:Y:S02]  /*38b0*/  ISETP.LT.OR P0, PT, R5, 0x12, P0 ;  /* 0x000000120500780c */ /* 0x000fe40000701670 */
[----:B------:R-:W-:Y:S02]  /*38c0*/  FSEL R18, R28, -INF , !P1 ;  /* 0xff8000001c127808 */ /* 0x000fe40004800000 */
[----:B------:R-:W-:Y:S02]  /*38d0*/  PLOP3.LUT P1, PT, PT, PT, UP5, 0x40, 0x0 ;  /* 0x000000000000781c */ /* 0x000fe40003f2e858 */
[----:B------:R-:W-:Y:S02]  /*38e0*/  FSEL R17, R29, -INF , !P0 ;  /* 0xff8000001d117808 */ /* 0x000fe40004000000 */
[----:B------:R-:W-:Y:S02]  /*38f0*/  PLOP3.LUT P0, PT, PT, PT, UP4, 0x40, 0x0 ;  /* 0x000000000000781c */ /* 0x000fe40003f0e848 */
[----:B------:R-:W-:-:S02]  /*3900*/  ISETP.GT.AND P1, PT, R2, 0x18, P1 ;  /* 0x000000180200780c */ /* 0x000fc40000f24270 */
[----:B------:R-:W-:Y:S02]  /*3910*/  ISETP.GT.AND P0, PT, R2, 0x19, P0 ;  /* 0x000000190200780c */ /* 0x000fe40000704270 */
[C---:B------:R-:W-:Y:S02]  /*3920*/  ISETP.LT.OR P1, PT, R5.reuse, 0x19, P1 ;  /* 0x000000190500780c */ /* 0x040fe40000f21670 */
[----:B------:R-:W-:Y:S02]  /*3930*/  ISETP.LT.OR P0, PT, R5, 0x1a, P0 ;  /* 0x0000001a0500780c */ /* 0x000fe40000701670 */
[----:B------:R-:W-:Y:S02]  /*3940*/  FSEL R22, R40, -INF , !P1 ;  /* 0xff80000028167808 */ /* 0x000fe40004800000 */
[----:B------:R-:W-:Y:S02]  /*3950*/  PLOP3.LUT P1, PT, PT, PT, UP3, 0x40, 0x0 ;  /* 0x000000000000781c */ /* 0x000fe40003f2e838 */
[----:B------:R-:W-:-:S02]  /*3960*/  FSEL R21, R41, -INF , !P0 ;  /* 0xff80000029157808 */ /* 0x000fc40004000000 */
[----:B------:R-:W-:Y:S02]  /*3970*/  PLOP3.LUT P0, PT, PT, PT, UP2, 0x40, 0x0 ;  /* 0x000000000000781c */ /* 0x000fe40003f0e828 */
[C---:B------:R-:W-:Y:S02]  /*3980*/  ISETP.GT.AND P1, PT, R2.reuse, 0x20, P1 ;  /* 0x000000200200780c */ /* 0x040fe40000f24270 */
[----:B------:R-:W-:Y:S02]  /*3990*/  ISETP.GT.AND P0, PT, R2, 0x21, P0 ;  /* 0x000000210200780c */ /* 0x000fe40000704270 */
[C---:B------:R-:W-:Y:S02]  /*39a0*/  ISETP.LT.OR P1, PT, R5.reuse, 0x21, P1 ;  /* 0x000000210500780c */ /* 0x040fe40000f21670 */
[----:B------:R-:W-:Y:S02]  /*39b0*/  ISETP.LT.OR P0, PT, R5, 0x22, P0 ;  /* 0x000000220500780c */ /* 0x000fe40000701670 */
[----:B------:R-:W-:-:S02]  /*39c0*/  FSEL R96, R24, -INF , !P1 ;  /* 0xff80000018607808 */ /* 0x000fc40004800000 */
[----:B------:R-:W-:Y:S02]  /*39d0*/  PLOP3.LUT P1, PT, PT, PT, UP1, 0x40, 0x0 ;  /* 0x000000000000781c */ /* 0x000fe40003f2e818 */
[----:B------:R-:W-:Y:S02]  /*39e0*/  FSEL R95, R25, -INF , !P0 ;  /* 0xff800000195f7808 */ /* 0x000fe40004000000 */
[----:B------:R-:W-:Y:S02]  /*39f0*/  PLOP3.LUT P0, PT, PT, PT, UP0, 0x40, 0x0 ;  /* 0x000000000000781c */ /* 0x000fe40003f0e808 */
[C---:B------:R-:W-:Y:S02]  /*3a00*/  ISETP.GT.AND P1, PT, R2.reuse, 0x28, P1 ;  /* 0x000000280200780c */ /* 0x040fe40000f24270 */
[----:B------:R-:W-:Y:S01]  /*3a10*/  ISETP.GT.AND P0, PT, R2, 0x29, P0 ;  /* 0x000000290200780c */ /* 0x000fe20000704270 */
[----:B-1----:R-:W-:Y:S01]  /*3a20*/  IMAD.IADD R2, R10, 0x1, R6 ;  /* 0x000000010a027824 */ /* 0x002fe200078e0206 */
[----:B------:R-:W-:-:S02]  /*3a30*/  ISETP.LT.OR P2, PT, R5, 0x29, P1 ;  /* 0x000000290500780c */ /* 0x000fc40000f41670 */
[----:B------:R-:W-:Y:S01]  /*3a40*/  ISETP.LT.OR P1, PT, R5, 0x2a, P0 ;  /* 0x0000002a0500780c */ /* 0x000fe20000721670 */
[----:B------:R-:W-:Y:S01]  /*3a50*/  IMAD.IADD R5, R8, 0x1, R6 ;  /* 0x0000000108057824 */ /* 0x000fe200078e0206 */
[----:B------:R-:W-:Y:S01]  /*3a60*/  PLOP3.LUT P0, PT, PT, PT, UP6, 0x40, 0x0 ;  /* 0x000000000000781c */ /* 0x000fe20003f0e868 */
[----:B------:R-:W-:Y:S01]  /*3a70*/  UISETP.NE.AND UP6, UPT, UR22, URZ, UPT ;  /* 0x0000003f1600728c */ /* 0x000fe2000bfc5270 */
[----:B------:R-:W-:Y:S02]  /*3a80*/  FSEL R94, R36, -INF , !P2 ;  /* 0xff800000245e7808 */ /* 0x000fe40005000000 */
[----:B------:R-:W-:Y:S02]  /*3a90*/  IMNMX R5, R5, R9, PT ;  /* 0x0000000905057217 */ /* 0x000fe40003800200 */
[----:B------:R-:W-:-:S07]  /*3aa0*/  FSEL R93, R37, -INF , !P1 ;  /* 0xff800000255d7808 */ /* 0x000fce0004800000 */
        /* <DEDUP_REMOVED lines=13> */
.L_x_341:
[----:B------:R-:W-:-:S04]  /*3b80*/  MOV R7, c[0x0][0x32c] ;  /* 0x0000cb0000077a02 */ /* 0x000fc80000000f00 */
[----:B------:R-:W-:-:S13]  /*3b90*/  ISETP.NE.AND P0, PT, R7, 0x1, PT ;  /* 0x000000010700780c */ /* 0x000fda0003f05270 */
[----:B------:R-:W-:-:S05]  /*3ba0*/  @P0 IMAD.HI.U32 R7, R6, c[0x0][0x330], RZ ;  /* 0x0000cc0006070a27 */ /* 0x000fca00078e00ff */
[----:B------:R-:W-:Y:S02]  /*3bb0*/  @P0 SHF.R.U32.HI R6, RZ, c[0x0][0x334], R7 ;  /* 0x0000cd00ff060a19 */ /* 0x000fe40000011607 */
.L_x_342:
[----:B------:R-:W-:Y:S05]  /*3bc0*/  BSYNC B0 ;  /* 0x0000000000007941 */ /* 0x000fea0003800000 */
.L_x_340:
[----:B------:R-:W-:-:S05]  /*3bd0*/  IMAD R6, R6, c[0x0][0x32c], R11 ;  /* 0x0000cb0006067a24 */ /* 0x000fca00078e020b */
[----:B------:R-:W-:Y:S02]  /*3be0*/  IADD3 R7, R6, c[0x0][0x32c], RZ ;  /* 0x0000cb0006077a10 */ /* 0x000fe40007ffe0ff */
[----:B------:R-:W-:Y:S02]  /*3bf0*/  IMNMX R2, R2, R6, !PT ;  /* 0x0000000602027217 */ /* 0x000fe40007800200 */
[----:B------:R-:W-:Y:S02]  /*3c00*/  IMNMX R5, R5, R7, PT ;  /* 0x0000000705057217 */ /* 0x000fe40003800200 */
.L_x_339:
[----:B------:R-:W-:Y:S01]  /*3c10*/  UP2UR UR19, UPR, URZ, 0x10 ;  /* 0x000000103f137883 */ /* 0x000fe20008000000 */
[----:B------:R-:W-:Y:S01]  /*3c20*/  FMNMX.FTZ R7, R14, R16, !PT ;  /* 0x000000100e077209 */ /* 0x000fe20007810000 */
[----:B------:R-:W-:Y:S01]  /*3c30*/  UISETP.NE.AND UP4, UPT, UR21, URZ, UPT ;  /* 0x0000003f1500728c */ /* 0x000fe2000bf85270 */
[----:B------:R-:W-:Y:S01]  /*3c40*/  IMAD.SHL.U32 R236, R3, 0x2, RZ ;  /* 0x0000000203ec7824 */ /* 0x000fe200078e00ff */
[----:B------:R-:W-:Y:S01]  /*3c50*/  UP2UR UR21, UPR, URZ, 0x8 ;  /* 0x000000083f157883 */ /* 0x000fe20008000000 */
[----:B------:R-:W-:Y:S01]  /*3c60*/  FMNMX.FTZ R7, R20, R7, !PT ;  /* 0x0000000714077209 */ /* 0x000fe20007810000 */
[----:B------:R-:W-:Y:S01]  /*3c70*/  UISETP.NE.AND UP3, UPT, UR20, URZ, UPT ;  /* 0x0000003f1400728c */ /* 0x000fe2000bf65270 */
[--C-:B------:R-:W-:Y:S01]  /*3c80*/  IMAD R237, R4, 0x2, R236.reuse ;  /* 0x0000000204ed7824 */ /* 0x100fe200078e02ec */
[----:B------:R-:W-:Y:S01]  /*3c90*/  PLOP3.LUT P0, PT, PT, PT, UP4, 0x40, 0x0 ;  /* 0x000000000000781c */ /* 0x000fe20003f0e848 */
[----:B------:R-:W-:Y:S01]  /*3ca0*/  UP2UR UR20, UPR, URZ, 0x4 ;  /* 0x000000043f147883 */ /* 0x000fe20008000000 */
[----:B------:R-:W-:Y:S01]  /*3cb0*/  FMNMX.FTZ R7, R19, R7, !PT ;  /* 0x0000000713077209 */ /* 0x000fe20007810000 */
[----:B------:R-:W-:Y:S01]  /*3cc0*/  UISETP.NE.AND UP2, UPT, UR18, URZ, UPT ;  /* 0x0000003f1200728c */ /* 0x000fe2000bf45270 */
[----:B------:R-:W-:Y:S01]  /*3cd0*/  ISETP.GT.AND P0, PT, R2, RZ, P0 ;  /* 0x000000ff0200720c */ /* 0x000fe20000704270 */
[----:B------:R-:W-:Y:S01]  /*3ce0*/  UP2UR UR18, UPR, URZ, 0x2 ;  /* 0x000000023f127883 */ /* 0x000fe20008000000 */
[----:B------:R-:W-:Y:S01]  /*3cf0*/  PLOP3.LUT P2, PT, PT, PT, UP3, 0x40, 0x0 ;  /* 0x000000000000781c */ /* 0x000fe20003f4e838 */
[----:B------:R-:W-:Y:S01]  /*3d00*/  UISETP.NE.AND UP1, UPT, UR5, URZ, UPT ;  /* 0x0000003f0500728c */ /* 0x000fe2000bf25270 */
[C---:B------:R-:W-:Y:S01]  /*3d10*/  ISETP.LT.OR P0, PT, R5.reuse, 0x1, P0 ;  /* 0x000000010500780c */ /* 0x040fe20000701670 */
[----:B------:R-:W-:Y:S01]  /*3d20*/  UP2UR UR5, UPR, URZ, 0x1 ;  /* 0x000000013f057883 */ /* 0x000fe20008000000 */
[----:B------:R-:W-:Y:S01]  /*3d30*/  PLOP3.LUT P1, PT, PT, PT, UP2, 0x40, 0x0 ;  /* 0x000000000000781c */ /* 0x000fe20003f2e828 */
[----:B------:R-:W-:Y:S01]  /*3d40*/  UISETP.NE.AND UP0, UPT, UR4, URZ, UPT ;  /* 0x0000003f0400728c */ /* 0x000fe2000bf05270 */
[----:B------:R-:W-:Y:S01]  /*3d50*/  FSEL R6, R34, -INF , !P0 ;  /* 0xff80000022067808 */ /* 0x000fe20004000000 */
[----:B------:R-:W-:Y:S01]  /*3d60*/  UISETP.NE.AND UP4, UPT, UR19, URZ, UPT ;  /* 0x0000003f1300728c */ /* 0x000fe2000bf85270 */
[----:B------:R-:W-:Y:S01]  /*3d70*/  ISETP.GT.AND P0, PT, R2, 0x1, P2 ;  /* 0x000000010200780c */ /* 0x000fe20001704270 */
[----:B------:R-:W-:Y:S01]  /*3d80*/  UISETP.NE.AND UP3, UPT, UR21, URZ, UPT ;  /* 0x0000003f1500728c */ /* 0x000fe2000bf65270 */
[----:B------:R-:W-:Y:S01]  /*3d90*/  PLOP3.LUT P2, PT, PT, PT, UP1, 0x40, 0x0 ;  /* 0x000000000000781c */ /* 0x000fe20003f4e818 */
[----:B------:R-:W-:Y:S01]  /*3da0*/  UISETP.NE.AND UP2, UPT, UR20, URZ, UPT ;  /* 0x0000003f1400728c */ /* 0x000fe2000bf45270 */
[----:B------:R-:W-:Y:S01]  /*3db0*/  ISETP.LT.OR P0, PT, R5, 0x2, P0 ;  /* 0x000000020500780c */ /* 0x000fe20000701670 */
[----:B------:R-:W-:Y:S01]  /*3dc0*/  UISETP.NE.AND UP1, UPT, UR18, URZ, UPT ;  /* 0x0000003f1200728c */ /* 0x000fe2000bf25270 */
[----:B------:R-:W-:Y:S01]  /*3dd0*/  FMNMX.FTZ R7, R18, R7, !PT ;  /* 0x0000000712077209 */ /* 0x000fe20007810000 */
[----:B------:R-:W-:Y:S01]  /*3de0*/  IMAD R240, R0, 0x2, R236 ;  /* 0x0000000200f07824 */ /* 0x000fe200078e02ec */
[----:B------:R-:W-:Y:S01]  /*3df0*/  FSEL R11, R35, -INF , !P0 ;  /* 0xff800000230b7808 */ /* 0x000fe20004000000 */
[----:B------:R-:W-:Y:S01]  /*3e00*/  LDSM.16.MT88.4 R48, [R237+0x900] ;  /* 0x00090000ed30783b */ /* 0x000fe20000004200 */
[----:B------:R-:W-:-:S02]  /*3e10*/  ISETP.GT.AND P0, PT, R2, 0x8, P1 ;  /* 0x000000080200780c */ /* 0x000fc40000f04270 */
[----:B------:R-:W-:Y:S01]  /*3e20*/  PLOP3.LUT P1, PT, PT, PT, UP0, 0x40, 0x0 ;  /* 0x000000000000781c */ /* 0x000fe20003f2e808 */
[----:B------:R-:W-:Y:S01]  /*3e30*/  UISETP.NE.AND UP0, UPT, UR5, URZ, UPT ;  /* 0x0000003f0500728c */ /* 0x000fe2000bf05270 */
[----:B------:R-:W-:Y:S01]  /*3e40*/  ISETP.LT.OR P0, PT, R5, 0x9, P0 ;  /* 0x000000090500780c */ /* 0x000fe20000701670 */
[----:B------:R-:W-:Y:S01]  /*3e50*/  LDSM.16.MT88.4 R68, [R240+0x1900] ;  /* 0x00190000f044783b */ /* 0x000fe20000004200 */
[----:B------:R-:W-:Y:S01]  /*3e60*/  FMNMX.FTZ R7, R17, R7, !PT ;  /* 0x0000000711077209 */ /* 0x000fe20007810000 */
[----:B------:R-:W-:Y:S01]  /*3e70*/  ULDC.64 UR4, c[0x0][0x2c8] ;  /* 0x0000b20000047ab9 */ /* 0x000fe20000000a00 */
[----:B------:R-:W-:Y:S01]  /*3e80*/  FSEL R10, R46, -INF , !P0 ;  /* 0xff8000002e0a7808 */ /* 0x000fe20004000000 */
[----:B------:R-:W-:Y:S01]  /*3e90*/  LDSM.16.MT88.4 R60, [R236+0x2100] ;  /* 0x00210000ec3c783b */ /* 0x000fe20000004200 */
[----:B------:R-:W-:Y:S02]  /*3ea0*/  ISETP.GT.AND P0, PT, R2, 0x9, P2 ;  /* 0x000000090200780c */ /* 0x000fe40001704270 */
[----:B------:R-:W-:Y:S01]  /*3eb0*/  FMNMX.FTZ R7, R22, R7, !PT ;  /* 0x0000000716077209 */ /* 0x000fe20007810000 */
[----:B------:R-:W-:Y:S01]  /*3ec0*/  LDSM.16.MT88.4 R64, [R237+0x1900] ;  /* 0x00190000ed40783b */ /* 0x000fe20000004200 */
[----:B------:R-:W-:-:S02]  /*3ed0*/  ISETP.LT.OR P0, PT, R5, 0xa, P0 ;  /* 0x0000000a0500780c */ /* 0x000fc40000701670 */
[----:B------:R-:W-:Y:S01]  /*3ee0*/  FMNMX.FTZ R7, R21, R7, !PT ;  /* 0x0000000715077209 */ /* 0x000fe20007810000 */
[----:B------:R-:W-:Y:S01]  /*3ef0*/  LDSM.16.MT88.4 R56, [R237+0x2100] ;  /* 0x00210000ed38783b */ /* 0x000fe20000004200 */
[----:B------:R-:W-:Y:S02]  /*3f00*/  FSEL R9, R47, -INF , !P0 ;  /* 0xff8000002f097808 */ /* 0x000fe40004000000 */
[----:B------:R-:W-:Y:S01]  /*3f10*/  ISETP.GT.AND P0, PT, R2, 0x10, P1 ;  /* 0x000000100200780c */ /* 0x000fe20000f04270 */
[----:B------:R-:W-:Y:S01]  /*3f20*/  LDSM.16.MT88.4 R44, [R240+0x100] ;  /* 0x00010000f02c783b */ /* 0x000fe20000004200 */
[----:B------:R-:W-:Y:S01]  /*3f30*/  PLOP3.LUT P2, PT, PT, PT, UP6, 0x40, 0x0 ;  /* 0x000000000000781c */ /* 0x000fe20003f4e868 */
[----:B------:R-:W-:Y:S01]  /*3f40*/  UISETP.NE.AND UP6, UPT, UR13, URZ, UPT ;  /* 0x0000003f0d00728c */ /* 0x000fe2000bfc5270 */
[----:B------:R-:W-:Y:S01]  /*3f50*/  ISETP.LT.OR P0, PT, R5, 0x11, P0 ;  /* 0x000000110500780c */ /* 0x000fe20000701670 */
[----:B------:R-:W-:Y:S01]  /*3f60*/  STL [R1+0x90], R163 ;  /* 0x000090a301007387 */ /* 0x000fe20000100800 */
[----:B------:R-:W-:-:S02]  /*3f70*/  FMNMX.FTZ R7, R96, R7, !PT ;  /* 0x0000000760077209 */ /* 0x000fc40007810000 */
[----:B------:R-:W-:Y:S01]  /*3f80*/  FSEL R8, R30, -INF , !P0 ;  /* 0xff8000001e087808 */ /* 0x000fe20004000000 */
[----:B------:R-:W-:Y:S01]  /*3f90*/  STL [R1+0x8c], R162 ;  /* 0x00008ca201007387 */ /* 0x000fe20000100800 */
[----:B------:R-:W-:Y:S02]  /*3fa0*/  ISETP.GT.AND P0, PT, R2, 0x11, P2 ;  /* 0x000000110200780c */ /* 0x000fe40001704270 */
[----:B------:R-:W-:Y:S01]  /*3fb0*/  FMNMX.FTZ R7, R95, R7, !PT ;  /* 0x000000075f077209 */ /* 0x000fe20007810000 */
[----:B------:R-:W-:Y:S01]  /*3fc0*/  STL [R1+0x88], R161 ;  /* 0x000088a101007387 */ /* 0x000fe20000100800 */
[----:B------:R-:W-:Y:S02]  /*3fd0*/  ISETP.LT.OR P0, PT, R5, 0x12, P0 ;  /* 0x000000120500780c */ /* 0x000fe40000701670 */
[----:B------:R-:W-:Y:S01]  /*3fe0*/  PLOP3.LUT P1, PT, PT, PT, UP5, 0x40, 0x0 ;  /* 0x000000000000781c */ /* 0x000fe20003f2e858 */
[----:B------:R-:W-:Y:S01]  /*3ff0*/  STL [R1+0x84], R160 ;  /* 0x000084a001007387 */ /* 0x000fe20000100800 */
[----:B------:R-:W-:Y:S01]  /*4000*/  FMNMX.FTZ R133, R94, R7, !PT ;  /* 0x000000075e857209 */ /* 0x000fe20007810000 */
[----:B------:R-:W-:Y:S01]  /*4010*/  UISETP.NE.AND UP5, UPT, UR14, URZ, UPT ;  /* 0x0000003f0e00728c */ /* 0x000fe2000bfa5270 */
[----:B------:R-:W-:Y:S01]  /*4020*/  FSEL R7, R31, -INF , !P0 ;  /* 0xff8000001f077808 */ /* 0x000fe20004000000 */
[----:B------:R-:W-:Y:S01]  /*4030*/  STL [R1+0x80], R135 ;  /* 0x0000808701007387 */ /* 0x000fe20000100800 */
[----:B------:R-:W-:-:S02]  /*4040*/  PLOP3.LUT P0, PT, PT, PT, UP4, 0x40, 0x0 ;  /* 0x000000000000781c */ /* 0x000fc40003f0e848 */
[----:B------:R-:W-:Y:S01]  /*4050*/  ISETP.GT.AND P1, PT, R2, 0x18, P1 ;  /* 0x000000180200780c */ /* 0x000fe20000f24270 */
[----:B------:R-:W-:Y:S01]  /*4060*/  LDSM.16.MT88.4 R28, [R237+0x100] ;  /* 0x00010000ed1c783b */ /* 0x000fe20000004200 */
[----:B------:R-:W-:Y:S02]  /*4070*/  FMNMX.FTZ R23, R6, R11, !PT ;  /* 0x0000000b06177209 */ /* 0x000fe40007810000 */
[----:B------:R-:W-:Y:S02]  /*4080*/  ISETP.GT.AND P0, PT, R2, 0x19, P0 ;  /* 0x000000190200780c */ /* 0x000fe40000704270 */
[C---:B------:R-:W-:Y:S02]  /*4090*/  ISETP.LT.OR P1, PT, R5.reuse, 0x19, P1 ;  /* 0x000000190500780c */ /* 0x040fe40000f21670 */
[----:B------:R-:W-:Y:S02]  /*40a0*/  FMNMX.FTZ R23, R10, R23, !PT ;  /* 0x000000170a177209 */ /* 0x000fe40007810000 */
[----:B------:R-:W-:-:S02]  /*40b0*/  ISETP.LT.OR P0, PT, R5, 0x1a, P0 ;  /* 0x0000001a0500780c */ /* 0x000fc40000701670 */
[----:B------:R-:W-:Y:S02]  /*40c0*/  FSEL R13, R42, -INF , !P1 ;  /* 0xff8000002a0d7808 */ /* 0x000fe40004800000 */
[----:B------:R-:W-:Y:S02]  /*40d0*/  PLOP3.LUT P1, PT, PT, PT, UP3, 0x40, 0x0 ;  /* 0x000000000000781c */ /* 0x000fe40003f2e838 */
[----:B------:R-:W-:Y:S02]  /*40e0*/  FMNMX.FTZ R23, R9, R23, !PT ;  /* 0x0000001709177209 */ /* 0x000fe40007810000 */
[----:B------:R-:W-:Y:S02]  /*40f0*/  FSEL R15, R43, -INF , !P0 ;  /* 0xff8000002b0f7808 */ /* 0x000fe40004000000 */
[----:B------:R-:W-:Y:S01]  /*4100*/  PLOP3.LUT P0, PT, PT, PT, UP2, 0x40, 0x0 ;  /* 0x000000000000781c */ /* 0x000fe20003f0e828 */
[----:B------:R-:W-:Y:S01]  /*4110*/  LDSM.16.MT88.4 R40, [R240+0x900] ;  /* 0x00090000f028783b */ /* 0x000fe20000004200 */
[----:B------:R-:W-:-:S02]  /*4120*/  ISETP.GT.AND P1, PT, R2, 0x20, P1 ;  /* 0x000000200200780c */ /* 0x000fc40000f24270 */
[----:B------:R-:W-:Y:S02]  /*4130*/  FMNMX.FTZ R23, R8, R23, !PT ;  /* 0x0000001708177209 */ /* 0x000fe40007810000 */
[----:B------:R-:W-:Y:S02]  /*4140*/  ISETP.GT.AND P0, PT, R2, 0x21, P0 ;  /* 0x000000210200780c */ /* 0x000fe40000704270 */
[----:B------:R-:W-:Y:S02]  /*4150*/  ISETP.LT.OR P1, PT, R5, 0x21, P1 ;  /* 0x000000210500780c */ /* 0x000fe40000f21670 */
[----:B------:R-:W-:Y:S02]  /*4160*/  FMNMX.FTZ R23, R7, R23, !PT ;  /* 0x0000001707177209 */ /* 0x000fe40007810000 */
[----:B------:R-:W-:Y:S02]  /*4170*/  ISETP.LT.OR P0, PT, R5, 0x22, P0 ;  /* 0x000000220500780c */ /* 0x000fe40000701670 */
[----:B------:R-:W-:-:S02]  /*4180*/  FSEL R91, R26, -INF , !P1 ;  /* 0xff8000001a5b7808 */ /* 0x000fc40004800000 */
[----:B------:R-:W-:Y:S02]  /*4190*/  PLOP3.LUT P1, PT, PT, PT, UP1, 0x40, 0x0 ;  /* 0x000000000000781c */ /* 0x000fe40003f2e818 */
[----:B------:R-:W-:Y:S02]  /*41a0*/  FMNMX.FTZ R23, R13, R23, !PT ;  /* 0x000000170d177209 */ /* 0x000fe40007810000 */
[----:B------:R-:W-:Y:S02]  /*41b0*/  FSEL R92, R27, -INF , !P0 ;  /* 0xff8000001b5c7808 */ /* 0x000fe40004000000 */
[----:B------:R-:W-:Y:S01]  /*41c0*/  PLOP3.LUT P0, PT, PT, PT, UP0, 0x40, 0x0 ;  /* 0x000000000000781c */ /* 0x000fe20003f0e808 */
[----:B------:R-:W-:Y:S01]  /*41d0*/  LDSM.16.MT88.4 R24, [R236+0x900] ;  /* 0x00090000ec18783b */ /* 0x000fe20000004200 */
[----:B------:R-:W-:Y:S02]  /*41e0*/  ISETP.GT.AND P1, PT, R2, 0x28, P1 ;  /* 0x000000280200780c */ /* 0x000fe40000f24270 */
[----:B------:R-:W-:-:S02]  /*41f0*/  FMNMX.FTZ R132, R15, R23, !PT ;  /* 0x000000170f847209 */ /* 0x000fc40007810000 */
[----:B------:R-:W-:Y:S02]  /*4200*/  ISETP.GT.AND P0, PT, R2, 0x29, P0 ;  /* 0x000000290200780c */ /* 0x000fe40000704270 */
[----:B------:R-:W-:Y:S02]  /*4210*/  ISETP.LT.OR P1, PT, R5, 0x29, P1 ;  /* 0x000000290500780c */ /* 0x000fe40000f21670 */
[----:B------:R-:W-:Y:S02]  /*4220*/  FMNMX.FTZ R132, R91, R132, !PT ;  /* 0x000000845b847209 */ /* 0x000fe40007810000 */
[----:B------:R-:W-:Y:S02]  /*4230*/  FMNMX.FTZ R133, R93, R133, !PT ;  /* 0x000000855d857209 */ /* 0x000fe40007810000 */
[----:B------:R-:W-:Y:S02]  /*4240*/  ISETP.LT.OR P0, PT, R5, 0x2a, P0 ;  /* 0x0000002a0500780c */ /* 0x000fe40000701670 */
[----:B------:R-:W-:Y:S01]  /*4250*/  FSEL R90, R38, -INF , !P1 ;  /* 0xff800000265a7808 */ /* 0x000fe20004800000 */
[----:B------:R-:W1:Y:S01]  /*4260*/  SHFL.BFLY PT, R12, R133, 0x2, 0x1f ;  /* 0x0c401f00850c7f89 */ /* 0x000e6200000e0000 */
[----:B------:R-:W-:-:S02]  /*4270*/  FMNMX.FTZ R132, R92, R132, !PT ;  /* 0x000000845c847209 */ /* 0x000fc40007810000 */
[----:B------:R-:W-:Y:S02]  /*4280*/  FSEL R89, R39, -INF , !P0 ;  /* 0xff80000027597808 */ /* 0x000fe40004000000 */
[----:B------:R-:W-:Y:S02]  /*4290*/  FMNMX.FTZ R132, R90, R132, !PT ;  /* 0x000000845a847209 */ /* 0x000fe40007810000 */
[----:B------:R-:W-:Y:S02]  /*42a0*/  LEA R239, R0, R237, 0x1 ;  /* 0x000000ed00ef7211 */ /* 0x000fe400078e08ff */
[----:B------:R-:W-:-:S03]  /*42b0*/  FMNMX.FTZ R132, R89, R132, !PT ;  /* 0x0000008459847209 */ /* 0x000fc60007810000 */
[----:B------:R-:W-:Y:S04]  /*42c0*/  LDSM.16.MT88.4 R32, [R239+0x100] ;  /* 0x00010000ef20783b */ /* 0x000fe80000004200 */
[----:B------:R-:W2:Y:S04]  /*42d0*/  SHFL.BFLY PT, R2, R132, 0x2, 0x1f ;  /* 0x0c401f0084027f89 */ /* 0x000ea800000e0000 */
[----:B------:R-:W-:Y:S01]  /*42e0*/  LDSM.16.MT88.4 R72, [R239+0x900] ;  /* 0x00090000ef48783b */ /* 0x000fe20000004200 */
[----:B-1----:R-:W-:-:S03]  /*42f0*/  FMNMX.FTZ R133, R133, R12, !PT ;  /* 0x0000000c85857209 */ /* 0x002fc60007810000 */
[----:B------:R-:W-:Y:S04]  /*4300*/  LDSM.16.MT88.4 R76, [R239+0x1900] ;  /* 0x00190000ef4c783b */ /* 0x000fe80000004200 */
[----:B------:R-:W1:Y:S04]  /*4310*/  SHFL.BFLY PT, R12, R133, 0x1, 0x1f ;  /* 0x0c201f00850c7f89 */ /* 0x000e6800000e0000 */
[----:B------:R-:W-:Y:S01]  /*4320*/  LDSM.16.MT88.4 R80, [R239+0x2100] ;  /* 0x00210000ef50783b */ /* 0x000fe20000004200 */
[----:B--2---:R-:W-:-:S05]  /*4330*/  FMNMX.FTZ R132, R132, R2, !PT ;  /* 0x0000000284847209 */ /* 0x004fca0007810000 */
[----:B------:R-:W2:Y:S01]  /*4340*/  SHFL.BFLY PT, R2, R132, 0x1, 0x1f ;  /* 0x0c201f0084027f89 */ /* 0x000ea200000e0000 */
[----:B-1----:R-:W-:-:S04]  /*4350*/  FMNMX.FTZ R133, R133, R12, !PT ;  /* 0x0000000c85857209 */ /* 0x002fc80007810000 */
[C---:B------:R-:W-:Y:S01]  /*4360*/  FSETP.NEU.FTZ.AND P0, PT, R133.reuse, -INF , PT ;  /* 0xff8000008500780b */ /* 0x040fe20003f1d000 */
[----:B------:R-:W-:-:S05]  /*4370*/  FMUL.FTZ R12, R133, c[0x0][0x2d0] ;  /* 0x0000b400850c7a20 */ /* 0x000fca0000410000 */
[----:B------:R-:W-:-:S05]  /*4380*/  FSEL R12, R12, RZ, P0 ;  /* 0x000000ff0c0c7208 */ /* 0x000fca0000000000 */
[--C-:B------:R-:W-:Y:S01]  /*4390*/  FFMA.FTZ R14, R14, c[0x0][0x2d0], -R12.reuse ;  /* 0x0000b4000e0e7a23 */ /* 0x100fe2000001080c */
[----:B--2---:R-:W-:Y:S01]  /*43a0*/  FMNMX.FTZ R132, R132, R2, !PT ;  /* 0x0000000284847209 */ /* 0x004fe20007810000 */
[--C-:B------:R-:W-:Y:S02]  /*43b0*/  FFMA.FTZ R16, R16, c[0x0][0x2d0], -R12.reuse ;  /* 0x0000b40010107a23 */ /* 0x100fe4000001080c */
[--C-:B------:R-:W-:Y:S01]  /*43c0*/  FFMA.FTZ R19, R19, c[0x0][0x2d0], -R12.reuse ;  /* 0x0000b40013137a23 */ /* 0x100fe2000001080c */
[C---:B------:R-:W-:Y:S01]  /*43d0*/  FSETP.NEU.FTZ.AND P0, PT, R132.reuse, -INF , PT ;  /* 0xff8000008400780b */ /* 0x040fe20003f1d000 */
[----:B------:R-:W-:Y:S01]  /*43e0*/  FMUL.FTZ R2, R132, c[0x0][0x2d0] ;  /* 0x0000b40084027a20 */ /* 0x000fe20000410000 */
[----:B------:R-:W-:Y:S01]  /*43f0*/  MUFU.EX2 R97, R14 ;  /* 0x0000000e00617308 */ /* 0x000fe20000000800 */
[--C-:B------:R-:W-:Y:S02]  /*4400*/  FFMA.FTZ R18, R18, c[0x0][0x2d0], -R12.reuse ;  /* 0x0000b40012127a23 */ /* 0x100fe4000001080c */
[--C-:B------:R-:W-:Y:S01]  /*4410*/  FFMA.FTZ R17, R17, c[0x0][0x2d0], -R12.reuse ;  /* 0x0000b40011117a23 */ /* 0x100fe2000001080c */
[----:B------:R-:W-:Y:S01]  /*4420*/  FSEL R2, R2, RZ, P0 ;  /* 0x000000ff02027208 */ /* 0x000fe20000000000 */
[----:B------:R-:W-:-:S02]  /*4430*/  FFMA.FTZ R20, R20, c[0x0][0x2d0], -R12 ;  /* 0x0000b40014147a23 */ /* 0x000fc4000001080c */
[----:B------:R-:W-:Y:S01]  /*4440*/  FFMA.FTZ R22, R22, c[0x0][0x2d0], -R12 ;  /* 0x0000b40016167a23 */ /* 0x000fe2000001080c */
[----:B------:R-:W-:Y:S01]  /*4450*/  MUFU.EX2 R14, R16 ;  /* 0x00000010000e7308 */ /* 0x000fe20000000800 */
[--C-:B------:R-:W-:Y:S02]  /*4460*/  FFMA.FTZ R3, R11, c[0x0][0x2d0], -R2.reuse ;  /* 0x0000b4000b037a23 */ /* 0x100fe40000010802 */
[----:B------:R-:W-:Y:S02]  /*4470*/  FFMA.FTZ R6, R6, c[0x0][0x2d0], -R2 ;  /* 0x0000b40006067a23 */ /* 0x000fe40000010802 */
[----:B------:R-:W-:-:S03]  /*4480*/  FFMA.FTZ R21, R21, c[0x0][0x2d0], -R12 ;  /* 0x0000b40015157a23 */ /* 0x000fc6000001080c */
[----:B------:R-:W-:Y:S08]  /*4490*/  MUFU.EX2 R99, R19 ;  /* 0x0000001300637308 */ /* 0x000ff00000000800 */
[----:B------:R-:W-:Y:S08]  /*44a0*/  MUFU.EX2 R128, R18 ;  /* 0x0000001200807308 */ /* 0x000ff00000000800 */
[----:B------:R1:W2:Y:S08]  /*44b0*/  MUFU.EX2 R130, R17 ;  /* 0x0000001100827308 */ /* 0x0002b00000000800 */
[----:B------:R3:W-:Y:S01]  /*44c0*/  MUFU.EX2 R84, R3 ;  /* 0x0000000300547308 */ /* 0x0007e20000000800 */
[----:B-1----:R-:W1:Y:S07]  /*44d0*/  LDSM.16.MT88.4 R16, [R236+0x100] ;  /* 0x00010000ec10783b */ /* 0x002e6e0000004200 */
[----:B------:R-:W4:Y:S01]  /*44e0*/  MUFU.EX2 R98, R20 ;  /* 0x0000001400627308 */ /* 0x000f220000000800 */
[----:B--2---:R-:W-:Y:S01]  /*44f0*/  F2FP.BF16.PACK_AB R4, R130, R128 ;  /* 0x000000808204723e */ /* 0x004fe200000010ff */
[----:B---3--:R-:W-:-:S06]  /*4500*/  FFMA.FTZ R3, R10, c[0x0][0x2d0], -R2 ;  /* 0x0000b4000a037a23 */ /* 0x008fcc0000010802 */
[----:B------:R-:W2:Y:S08]  /*4510*/  MUFU.EX2 R86, R6 ;  /* 0x0000000600567308 */ /* 0x000eb00000000800 */
[----:B------:R3:W-:Y:S01]  /*4520*/  MUFU.EX2 R85, R3 ;  /* 0x0000000300557308 */ /* 0x0007e20000000800 */
[----:B----4-:R-:W-:-:S07]  /*4530*/  F2FP.BF16.PACK_AB R10, R99, R98 ;  /* 0x00000062630a723e */ /* 0x010fce00000010ff */
[----:B------:R-:W-:Y:S01]  /*4540*/  MUFU.EX2 R129, R22 ;  /* 0x0000001600817308 */ /* 0x000fe20000000800 */
[----:B---3--:R-:W-:Y:S01]  /*4550*/  FFMA.FTZ R3, R9, c[0x0][0x2d0], -R2 ;  /* 0x0000b40009037a23 */ /* 0x008fe20000010802 */
[----:B--2---:R-:W-:-:S06]  /*4560*/  F2FP.BF16.PACK_AB R9, R84, R86 ;  /* 0x000000565409723e */ /* 0x004fcc00000010ff */
[----:B------:R-:W2:Y:S08]  /*4570*/  MUFU.EX2 R120, R21 ;  /* 0x0000001500787308 */ /* 0x000eb00000000800 */
[----:B------:R3:W4:Y:S01]  /*4580*/  MUFU.EX2 R88, R3 ;  /* 0x0000000300587308 */ /* 0x0007220000000800 */
[----:B--2---:R-:W-:Y:S01]  /*4590*/  F2FP.BF16.PACK_AB R6, R120, R129 ;  /* 0x000000817806723e */ /* 0x004fe200000010ff */
[----:B---3--:R-:W-:Y:S01]  /*45a0*/  FFMA.FTZ R3, R8, c[0x0][0x2d0], -R2 ;  /* 0x0000b40008037a23 */ /* 0x008fe20000010802 */
[----:B------:R-:W-:-:S02]  /*45b0*/  F2FP.BF16.PACK_AB R8, R14, R97 ;  /* 0x000000610e08723e */ /* 0x000fc400000010ff */
[----:B----4-:R-:W-:-:S03]  /*45c0*/  F2FP.BF16.PACK_AB R11, R88, R85 ;  /* 0x00000055580b723e */ /* 0x010fc600000010ff */
[----:B------:R2:W-:Y:S04]  /*45d0*/  MUFU.EX2 R87, R3 ;  /* 0x0000000300577308 */ /* 0x0005e80000000800 */
[C---:B-1----:R-:W-:Y:S08]  /*45e0*/  HMMA.16816.F32.BF16 R20, R8.reuse, R16, RZ ;  /* 0x000000100814723c */ /* 0x042ff000000418ff */
[----:B------:R-:W-:Y:S01]  /*45f0*/  HMMA.16816.F32.BF16 R16, R8, R18, RZ ;  /* 0x000000120810723c */ /* 0x000fe200000418ff */
[----:B--2---:R-:W-:-:S04]  /*4600*/  FFMA.FTZ R3, R7, c[0x0][0x2d0], -R2 ;  /* 0x0000b40007037a23 */ /* 0x004fc80000010802 */
[----:B------:R1:W2:Y:S03]  /*4610*/  MUFU.EX2 R103, R3 ;  /* 0x0000000300677308 */ /* 0x0002a60000000800 */
[----:B------:R-:W-:Y:S01]  /*4620*/  HMMA.16816.F32.BF16 R36, R8, R28, RZ ;  /* 0x0000001c0824723c */ /* 0x000fe200000418ff */
[----:B-1----:R-:W-:Y:S01]  /*4630*/  FFMA.FTZ R3, R13, c[0x0][0x2d0], -R2 ;  /* 0x0000b4000d037a23 */ /* 0x002fe20000010802 */
[----:B--2---:R-:W-:-:S03]  /*4640*/  F2FP.BF16.PACK_AB R5, R103, R87 ;  /* 0x000000576705723e */ /* 0x004fc600000010ff */
[----:B------:R1:W-:Y:S02]  /*4650*/  MUFU.EX2 R105, R3 ;  /* 0x0000000300697308 */ /* 0x0003e40000000800 */
[----:B-1----:R-:W-:-:S06]  /*4660*/  FFMA.FTZ R3, R15, c[0x0][0x2d0], -R2 ;  /* 0x0000b4000f037a23 */ /* 0x002fcc0000010802 */
[----:B------:R-:W1:Y:S02]  /*4670*/  MUFU.EX2 R134, R3 ;  /* 0x0000000300867308 */ /* 0x000e640000000800 */
[----:B-1----:R-:W-:-:S07]  /*4680*/  F2FP.BF16.PACK_AB R7, R134, R105 ;  /* 0x000000698607723e */ /* 0x002fce00000010ff */
[C---:B------:R-:W-:Y:S08]  /*4690*/  HMMA.16816.F32.BF16 R156, R4.reuse, R24, R20 ;  /* 0x00000018049c723c */ /* 0x040ff00000041814 */
[----:B------:R-:W-:Y:S08]  /*46a0*/  HMMA.16816.F32.BF16 R52, R4, R26, R16 ;  /* 0x0000001a0434723c */ /* 0x000ff00000041810 */
[C---:B------:R-:W-:Y:S01]  /*46b0*/  HMMA.16816.F32.BF16 R24, R8.reuse, R30, RZ ;  /* 0x0000001e0818723c */ /* 0x040fe200000418ff */
[----:B------:R-:W1:Y:S07]  /*46c0*/  LDSM.16.MT88.4 R28, [R236+0x1900] ;  /* 0x00190000ec1c783b */ /* 0x000e6e0000004200 */
[C---:B------:R-:W-:Y:S08]  /*46d0*/  HMMA.16816.F32.BF16 R20, R8.reuse, R44, RZ ;  /* 0x0000002c0814723c */ /* 0x040ff000000418ff */
[----:B------:R-:W-:Y:S01]  /*46e0*/  HMMA.16816.F32.BF16 R16, R8, R46, RZ ;  /* 0x0000002e0810723c */ /* 0x000fe200000418ff */
[----:B------:R-:W-:Y:S01]  /*46f0*/  IMAD.MOV.U32 R104, RZ, RZ, R52 ;  /* 0x000000ffff687224 */ /* 0x000fe200078e0034 */
[----:B------:R-:W-:Y:S01]  /*4700*/  MOV R169, R53 ;  /* 0x0000003500a97202 */ /* 0x000fe20000000f00 */
[----:B------:R-:W-:-:S02]  /*4710*/  IMAD.MOV.U32 R100, RZ, RZ, R55 ;  /* 0x000000ffff647224 */ /* 0x000fc400078e0037 */
[----:B------:R-:W-:Y:S02]  /*4720*/  IMAD.MOV.U32 R168, RZ, RZ, R54 ;  /* 0x000000ffffa87224 */ /* 0x000fe400078e0036 */
[----:B------:R-:W2:Y:S01]  /*4730*/  LDSM.16.MT88.4 R52, [R240+0x2100] ;  /* 0x00210000f034783b */ /* 0x000ea20000004200 */
[C---:B------:R-:W-:Y:S08]  /*4740*/  HMMA.16816.F32.BF16 R148, R4.reuse, R48, R36 ;  /* 0x000000300494723c */ /* 0x040ff00000041824 */
[C---:B------:R-:W-:Y:S08]  /*4750*/  HMMA.16816.F32.BF16 R140, R4.reuse, R40, R20 ;  /* 0x00000028048c723c */ /* 0x040ff00000041814 */
[C---:B------:R-:W-:Y:S08]  /*4760*/  HMMA.16816.F32.BF16 R108, R4.reuse, R42, R16 ;  /* 0x0000002a046c723c */ /* 0x040ff00000041810 */
[----:B------:R-:W-:Y:S08]  /*4770*/  HMMA.16816.F32.BF16 R136, R4, R50, R24 ;  /* 0x000000320488723c */ /* 0x000ff00000041818 */
[C---:B-1----:R-:W-:Y:S08]  /*4780*/  HMMA.16816.F32.BF16 R40, R8.reuse, R28, RZ ;  /* 0x0000001c0828723c */ /* 0x042ff000000418ff */
[----:B------:R-:W-:Y:S01]  /*4790*/  HMMA.16816.F32.BF16 R48, R8, R32, RZ ;  /* 0x000000200830723c */ /* 0x000fe200000418ff */
[----:B------:R-:W-:Y:S01]  /*47a0*/  IMAD.MOV.U32 R154, RZ, RZ, R108 ;  /* 0x000000ffff9a7224 */ /* 0x000fe200078e006c */
[----:B------:R-:W-:Y:S01]  /*47b0*/  MOV R153, R109 ;  /* 0x0000006d00997202 */ /* 0x000fe20000000f00 */
[----:B------:R-:W-:-:S02]  /*47c0*/  IMAD.MOV.U32 R152, RZ, RZ, R110 ;  /* 0x000000ffff987224 */ /* 0x000fc400078e006e */
[----:B------:R-:W-:-:S03]  /*47d0*/  IMAD.MOV.U32 R147, RZ, RZ, R111 ;  /* 0x000000ffff937224 */ /* 0x000fc600078e006f */
[C---:B------:R-:W-:Y:S08]  /*47e0*/  HMMA.16816.F32.BF16 R24, R8.reuse, R68, RZ ;  /* 0x000000440818723c */ /* 0x040ff000000418ff */
[----:B------:R-:W-:Y:S08]  /*47f0*/  HMMA.16816.F32.BF16 R44, R8, R34, RZ ;  /* 0x00000022082c723c */ /* 0x000ff000000418ff */
[----:B------:R-:W-:Y:S08]  /*4800*/  HMMA.16816.F32.BF16 R40, R4, R60, R40 ;  /* 0x0000003c0428723c */ /* 0x000ff00000041828 */
[----:B------:R-:W-:Y:S08]  /*4810*/  HMMA.16816.F32.BF16 R36, R8, R30, RZ ;  /* 0x0000001e0824723c */ /* 0x000ff000000418ff */
[----:B------:R-:W-:Y:S08]  /*4820*/  HMMA.16816.F32.BF16 R48, R4, R72, R48 ;  /* 0x000000480430723c */ /* 0x000ff00000041830 */
[----:B------:R-:W-:Y:S01]  /*4830*/  HMMA.16816.F32.BF16 R16, R8, R76, RZ ;  /* 0x0000004c0810723c */ /* 0x000fe200000418ff */
[----:B------:R-:W-:Y:S01]  /*4840*/  IMAD.MOV.U32 R146, RZ, RZ, R40 ;  /* 0x000000ffff927224 */ /* 0x000fe200078e0028 */
[----:B------:R-:W-:Y:S01]  /*4850*/  MOV R145, R41 ;  /* 0x0000002900917202 */ /* 0x000fe20000000f00 */
[----:B------:R-:W-:-:S02]  /*4860*/  IMAD.MOV.U32 R144, RZ, RZ, R42 ;  /* 0x000000ffff907224 */ /* 0x000fc400078e002a */
[----:B------:R-:W-:-:S03]  /*4870*/  IMAD.MOV.U32 R131, RZ, RZ, R43 ;  /* 0x000000ffff837224 */ /* 0x000fc600078e002b */
[C---:B------:R-:W-:Y:S08]  /*4880*/  HMMA.16816.F32.BF16 R32, R8.reuse, R64, RZ ;  /* 0x000000400820723c */ /* 0x040ff000000418ff */
[----:B------:R-:W-:Y:S01]  /*4890*/  HMMA.16816.F32.BF16 R28, R8, R66, RZ ;  /* 0x00000042081c723c */ /* 0x000fe200000418ff */
[----:B------:R-:W1:Y:S01]  /*48a0*/  LDSM.16.MT88.4 R64, [R236+0x3100] ;  /* 0x00310000ec40783b */ /* 0x000e620000004200 */
[----:B------:R-:W-:Y:S01]  /*48b0*/  MOV R161, R48 ;  /* 0x0000003000a17202 */ /* 0x000fe20000000f00 */
[----:B------:R-:W-:Y:S01]  /*48c0*/  IMAD.MOV.U32 R160, RZ, RZ, R49 ;  /* 0x000000ffffa07224 */ /* 0x000fe200078e0031 */
[----:B------:R-:W-:Y:S01]  /*48d0*/  MOV R155, R51 ;  /* 0x00000033009b7202 */ /* 0x000fe20000000f00 */
[----:B------:R-:W-:-:S02]  /*48e0*/  IMAD.MOV.U32 R135, RZ, RZ, R50 ;  /* 0x000000ffff877224 */ /* 0x000fc400078e0032 */
[----:B------:R-:W3:Y:S01]  /*48f0*/  LDSM.16.MT88.4 R48, [R237+0x3100] ;  /* 0x00310000ed30783b */ /* 0x000ee20000004200 */
[C---:B--2---:R-:W-:Y:S08]  /*4900*/  HMMA.16816.F32.BF16 R24, R4.reuse, R52, R24 ;  /* 0x000000340418723c */ /* 0x044ff00000041818 */
[C---:B------:R-:W-:Y:S08]  /*4910*/  HMMA.16816.F32.BF16 R44, R4.reuse, R74, R44 ;  /* 0x0000004a042c723c */ /* 0x040ff0000004182c */
[----:B------:R-:W-:Y:S01]  /*4920*/  HMMA.16816.F32.BF16 R40, R4, R62, R36 ;  /* 0x0000003e0428723c */ /* 0x000fe20000041824 */
[----:B------:R-:W-:Y:S07]  /*4930*/  LDSM.16.MT88.4 R60, [R236+0x4900] ;  /* 0x00490000ec3c783b */ /* 0x000fee0000004200 */
[----:B------:R-:W-:Y:S01]  /*4940*/  HMMA.16816.F32.BF16 R20, R8, R70, RZ ;  /* 0x000000460814723c */ /* 0x000fe200000418ff */
[----:B------:R-:W-:Y:S01]  /*4950*/  IMAD.MOV.U32 R119, RZ, RZ, R25 ;  /* 0x000000ffff777224 */ /* 0x000fe200078e0019 */
[----:B------:R-:W-:Y:S01]  /*4960*/  MOV R118, R26 ;  /* 0x0000001a00767202 */ /* 0x000fe20000000f00 */
[----:B------:R-:W-:-:S02]  /*4970*/  IMAD.MOV.U32 R117, RZ, RZ, R27 ;  /* 0x000000ffff757224 */ /* 0x000fc400078e001b */
[----:B------:R-:W-:Y:S02]  /*4980*/  IMAD.MOV.U32 R116, RZ, RZ, R24 ;  /* 0x000000ffff747224 */ /* 0x000fe400078e0018 */
[----:B------:R-:W2:Y:S01]  /*4990*/  LDSM.16.MT88.4 R24, [R236+0x3900] ;  /* 0x00390000ec18783b */ /* 0x000ea20000004200 */
[C---:B------:R-:W-:Y:S01]  /*49a0*/  HMMA.16816.F32.BF16 R16, R4.reuse, R80, R16 ;  /* 0x000000500410723c */ /* 0x040fe20000041810 */
[----:B------:R-:W-:Y:S01]  /*49b0*/  IMAD.MOV.U32 R102, RZ, RZ, R45 ;  /* 0x000000ffff667224 */ /* 0x000fe200078e002d */
[----:B------:R-:W-:Y:S01]  /*49c0*/  MOV R163, R46 ;  /* 0x0000002e00a37202 */ /* 0x000fe20000000f00 */
[----:B------:R-:W-:Y:S02]  /*49d0*/  IMAD.MOV.U32 R101, RZ, RZ, R44 ;  /* 0x000000ffff657224 */ /* 0x000fe400078e002c */
[----:B------:R-:W-:Y:S02]  /*49e0*/  IMAD.MOV.U32 R162, RZ, RZ, R47 ;  /* 0x000000ffffa27224 */ /* 0x000fe400078e002f */
[----:B------:R-:W4:Y:S01]  /*49f0*/  LDSM.16.MT88.4 R44, [R240+0x3100] ;  /* 0x00310000f02c783b */ /* 0x000f220000004200 */
[----:B------:R-:W-:Y:S01]  /*4a00*/  HMMA.16816.F32.BF16 R32, R4, R56, R32 ;  /* 0x000000380420723c */ /* 0x000fe20000041820 */
[----:B------:R-:W-:Y:S01]  /*4a10*/  MOV R36, R41 ;  /* 0x0000002900247202 */ /* 0x000fe20000000f00 */
[----:B------:R-:W-:Y:S01]  /*4a20*/  IMAD.MOV.U32 R127, RZ, RZ, R42 ;  /* 0x000000ffff7f7224 */ /* 0x000fe200078e002a */
[----:B------:R-:W-:Y:S01]  /*4a30*/  MOV R125, R40 ;  /* 0x00000028007d7202 */ /* 0x000fe20000000f00 */
[----:B------:R-:W-:-:S02]  /*4a40*/  IMAD.MOV.U32 R126, RZ, RZ, R43 ;  /* 0x000000ffff7e7224 */ /* 0x000fc400078e002b */
[----:B------:R-:W2:Y:S02]  /*4a50*/  LDSM.16.MT88.4 R40, [R237+0x3900] ;  /* 0x00390000ed28783b */ /* 0x000ea40000004200 */
[C---:B------:R-:W-:Y:S02]  /*4a60*/  HMMA.16816.F32.BF16 R20, R4.reuse, R54, R20 ;  /* 0x000000360414723c */ /* 0x040fe40000041814 */
[----:B------:R-:W2:Y:S06]  /*4a70*/  LDSM.16.MT88.4 R52, [R239+0x3100] ;  /* 0x00310000ef34783b */ /* 0x000eac0000004200 */
[----:B------:R-:W-:Y:S01]  /*4a80*/  IMAD.MOV.U32 R15, RZ, RZ, R17 ;  /* 0x000000ffff0f7224 */ /* 0x000fe200078e0011 */
[----:B------:R-:W-:Y:S01]  /*4a90*/  MOV R3, R19 ;  /* 0x0000001300037202 */ /* 0x000fe20000000f00 */
[----:B------:R-:W-:Y:S01]  /*4aa0*/  IMAD.MOV.U32 R13, RZ, RZ, R18 ;  /* 0x000000ffff0d7224 */ /* 0x000fe200078e0012 */
[----:B------:R-:W-:Y:S01]  /*4ab0*/  HMMA.16816.F32.BF16 R72, R4, R58, R28 ;  /* 0x0000003a0448723c */ /* 0x000fe2000004181c */
[----:B------:R-:W-:Y:S01]  /*4ac0*/  IMAD.MOV.U32 R0, RZ, RZ, R16 ;  /* 0x000000ffff007224 */ /* 0x000fe200078e0010 */
[----:B------:R-:W4:Y:S03]  /*4ad0*/  LDSM.16.MT88.4 R56, [R240+0x3900] ;  /* 0x00390000f038783b */ /* 0x000f260000004200 */
[----:B------:R-:W-:Y:S01]  /*4ae0*/  IMAD.MOV.U32 R124, RZ, RZ, R33 ;  /* 0x000000ffff7c7224 */ /* 0x000fe200078e0021 */
[----:B------:R-:W-:Y:S01]  /*4af0*/  MOV R122, R35 ;  /* 0x00000023007a7202 */ /* 0x000fe20000000f00 */
[----:B------:R-:W-:Y:S01]  /*4b00*/  IMAD.MOV.U32 R123, RZ, RZ, R34 ;  /* 0x000000ffff7b7224 */ /* 0x000fe200078e0022 */
[----:B-1----:R-:W-:Y:S01]  /*4b10*/  HMMA.16816.F32.BF16 R16, R8, R64, RZ ;  /* 0x000000400810723c */ /* 0x002fe200000418ff */
[----:B------:R-:W-:-:S04]  /*4b20*/  IMAD.MOV.U32 R121, RZ, RZ, R32 ;  /* 0x000000ffff797224 */ /* 0x000fc800078e0020 */
[----:B------:R-:W-:Y:S01]  /*4b30*/  MOV R111, R23 ;  /* 0x00000017006f7202 */ /* 0x000fe20000000f00 */
[----:B------:R-:W-:Y:S01]  /*4b40*/  IMAD.MOV.U32 R110, RZ, RZ, R21 ;  /* 0x000000ffff6e7224 */ /* 0x000fe200078e0015 */
[----:B------:R-:W-:Y:S01]  /*4b50*/  MOV R108, R20 ;  /* 0x00000014006c7202 */ /* 0x000fe20000000f00 */
[----:B---3--:R-:W-:Y:S01]  /*4b60*/  HMMA.16816.F32.BF16 R32, R8, R48, RZ ;  /* 0x000000300820723c */ /* 0x008fe200000418ff */
[----:B------:R-:W-:Y:S02]  /*4b70*/  IMAD.MOV.U32 R65, RZ, RZ, R36 ;  /* 0x000000ffff417224 */ /* 0x000fe400078e0024 */
[----:B------:R-:W-:-:S05]  /*4b80*/  IMAD.MOV.U32 R109, RZ, RZ, R22 ;  /* 0x000000ffff6d7224 */ /* 0x000fca00078e0016 */
[C---:B------:R-:W-:Y:S01]  /*4b90*/  HMMA.16816.F32.BF16 R28, R8.reuse, R50, RZ ;  /* 0x00000032081c723c */ /* 0x040fe200000418ff */
[----:B------:R-:W1:Y:S07]  /*4ba0*/  LDSM.16.MT88.4 R48, [R239+0x3900] ;  /* 0x00390000ef30783b */ /* 0x000e6e0000004200 */
[----:B------:R-:W-:Y:S08]  /*4bb0*/  HMMA.16816.F32.BF16 R36, R8, R66, RZ ;  /* 0x000000420824723c */ /* 0x000ff000000418ff */
[----:B--2---:R-:W-:Y:S08]  /*4bc0*/  HMMA.16816.F32.BF16 R68, R4, R24, R16 ;  /* 0x000000180444723c */ /* 0x004ff00000041810 */
[C---:B----4-:R-:W-:Y:S07]  /*4bd0*/  HMMA.16816.F32.BF16 R16, R8.reuse, R44, RZ ;  /* 0x0000002c0810723c */ /* 0x050fee00000418ff */
[----:B------:R-:W-:Y:S01]  /*4be0*/  MOV R45, R105 ;  /* 0x00000069002d7202 */ /* 0x000fe20000000f00 */
[----:B------:R-:W-:Y:S08]  /*4bf0*/  HMMA.16816.F32.BF16 R20, R8, R78, RZ ;  /* 0x0000004e0814723c */ /* 0x000ff000000418ff */
[C---:B------:R-:W-:Y:S08]  /*4c00*/  HMMA.16816.F32.BF16 R76, R4.reuse, R40, R32 ;  /* 0x00000028044c723c */ /* 0x040ff00000041820 */
[----:B------:R-:W-:Y:S01]  /*4c10*/  HMMA.16816.F32.BF16 R172, R4, R42, R28 ;  /* 0x0000002a04ac723c */ /* 0x000fe2000004181c */
[----:B------:R-:W-:Y:S07]  /*4c20*/  LDSM.16.MT88.4 R40, [R237+0x4900] ;  /* 0x00490000ed28783b */ /* 0x000fee0000004200 */
[C---:B------:R-:W-:Y:S07]  /*4c30*/  HMMA.16816.F32.BF16 R32, R8.reuse, R46, RZ ;  /* 0x0000002e0820723c */ /* 0x040fee00000418ff */
[----:B------:R-:W-:Y:S01]  /*4c40*/  MOV R46, R123 ;  /* 0x0000007b002e7202 */ /* 0x000fe20000000f00 */
[----:B------:R-:W-:Y:S01]  /*4c50*/  HMMA.16816.F32.BF16 R28, R8, R52, RZ ;  /* 0x00000034081c723c */ /* 0x000fe200000418ff */
[----:B------:R-:W-:-:S06]  /*4c60*/  IMAD.MOV.U32 R47, RZ, RZ, R122 ;  /* 0x000000ffff2f7224 */ /* 0x000fcc00078e007a */
[----:B------:R-:W-:Y:S01]  /*4c70*/  IMAD.MOV.U32 R53, RZ, RZ, R119 ;  /* 0x000000ffff357224 */ /* 0x000fe200078e0077 */
[----:B------:R-:W-:Y:S01]  /*4c80*/  HMMA.16816.F32.BF16 R176, R4, R26, R36 ;  /* 0x0000001a04b0723c */ /* 0x000fe20000041824 */
[----:B------:R-:W2:Y:S01]  /*4c90*/  LDSM.16.MT88.4 R36, [R236+0x5100] ;  /* 0x00510000ec24783b */ /* 0x000ea20000004200 */
[----:B------:R-:W-:-:S06]  /*4ca0*/  IMAD.MOV.U32 R52, RZ, RZ, R116 ;  /* 0x000000ffff347224 */ /* 0x000fcc00078e0074 */
[----:B------:R-:W-:Y:S07]  /*4cb0*/  HMMA.16816.F32.BF16 R24, R8, R54, RZ ;  /* 0x000000360818723c */ /* 0x000fee00000418ff */
[----:B------:R-:W-:Y:S01]  /*4cc0*/  IMAD.MOV.U32 R54, RZ, RZ, R118 ;  /* 0x000000ffff367224 */ /* 0x000fe200078e0076 */
[----:B------:R-:W-:Y:S01]  /*4cd0*/  HMMA.16816.F32.BF16 R16, R4, R56, R16 ;  /* 0x000000380410723c */ /* 0x000fe20000041810 */
[----:B------:R-:W-:-:S06]  /*4ce0*/  MOV R55, R117 ;  /* 0x0000007500377202 */ /* 0x000fcc0000000f00 */
[----:B------:R-:W-:Y:S01]  /*4cf0*/  IMAD.MOV.U32 R56, RZ, RZ, R104 ;  /* 0x000000ffff387224 */ /* 0x000fe200078e0068 */
[----:B------:R-:W-:Y:S01]  /*4d00*/  HMMA.16816.F32.BF16 R80, R4, R82, R20 ;  /* 0x000000520450723c */ /* 0x000fe20000041814 */
[----:B------:R-:W-:-:S07]  /*4d10*/  MOV R57, R103 ;  /* 0x0000006700397202 */ /* 0x000fce0000000f00 */
[----:B------:R-:W-:Y:S07]  /*4d20*/  HMMA.16816.F32.BF16 R20, R8, R60, RZ ;  /* 0x0000003c0814723c */ /* 0x000fee00000418ff */
[----:B------:R-:W-:Y:S01]  /*4d30*/  MOV R60, R0 ;  /* 0x00000000003c7202 */ /* 0x000fe20000000f00 */
[----:B------:R-:W-:Y:S01]  /*4d40*/  HMMA.16816.F32.BF16 R112, R4, R58, R32 ;  /* 0x0000003a0470723c */ /* 0x000fe20000041820 */
[----:B------:R-:W-:Y:S01]  /*4d50*/  IMAD.MOV.U32 R44, RZ, RZ, R16 ;  /* 0x000000ffff2c7224 */ /* 0x000fe200078e0010 */
[----:B------:R-:W-:Y:S01]  /*4d60*/  MOV R66, R18 ;  /* 0x0000001200427202 */ /* 0x000fe20000000f00 */
[----:B------:R-:W-:Y:S01]  /*4d70*/  IMAD.MOV.U32 R67, RZ, RZ, R17 ;  /* 0x000000ffff437224 */ /* 0x000fe200078e0011 */
[----:B------:R-:W-:Y:S01]  /*4d80*/  MOV R61, R15 ;  /* 0x0000000f003d7202 */ /* 0x000fe20000000f00 */
[----:B------:R-:W-:-:S02]  /*4d90*/  IMAD.MOV.U32 R64, RZ, RZ, R19 ;  /* 0x000000ffff407224 */ /* 0x000fc400078e0013 */
[----:B------:R-:W-:Y:S01]  /*4da0*/  IMAD.MOV.U32 R32, RZ, RZ, R102 ;  /* 0x000000ffff207224 */ /* 0x000fe200078e0066 */
[----:B-1----:R-:W-:Y:S01]  /*4db0*/  HMMA.16816.F32.BF16 R104, R4, R48, R28 ;  /* 0x000000300468723c */ /* 0x002fe2000004181c */
[----:B------:R-:W-:Y:S01]  /*4dc0*/  LDSM.16.MT88.4 R28, [R240+0x4900] ;  /* 0x00490000f01c783b */ /* 0x000fe20000004200 */
[----:B------:R-:W-:Y:S01]  /*4dd0*/  IMAD.MOV.U32 R33, RZ, RZ, R57 ;  /* 0x000000ffff217224 */ /* 0x000fe200078e0039 */
[----:B------:R-:W-:Y:S01]  /*4de0*/  MOV R35, R44 ;  /* 0x0000002c00237202 */ /* 0x000fe20000000f00 */
[----:B------:R-:W-:Y:S01]  /*4df0*/  IMAD.MOV.U32 R57, RZ, RZ, R65 ;  /* 0x000000ffff397224 */ /* 0x000fe200078e0041 */
[----:B------:R-:W-:Y:S01]  /*4e00*/  MOV R65, R120 ;  /* 0x0000007800417202 */ /* 0x000fe20000000f00 */
[----:B------:R-:W-:Y:S01]  /*4e10*/  IMAD.MOV.U32 R44, RZ, RZ, R121 ;  /* 0x000000ffff2c7224 */ /* 0x000fe200078e0079 */
[----:B------:R-:W-:Y:S01]  /*4e20*/  MOV R48, R100 ;  /* 0x0000006400307202 */ /* 0x000fe20000000f00 */
[----:B------:R-:W-:Y:S01]  /*4e30*/  IMAD.MOV.U32 R49, RZ, RZ, R101 ;  /* 0x000000ffff317224 */ /* 0x000fe200078e0065 */
[----:B------:R-:W-:Y:S01]  /*4e40*/  HMMA.16816.F32.BF16 R16, R8, R62, RZ ;  /* 0x0000003e0810723c */ /* 0x000fe200000418ff */
[----:B------:R-:W-:Y:S01]  /*4e50*/  IMAD.MOV.U32 R34, RZ, RZ, R45 ;  /* 0x000000ffff227224 */ /* 0x000fe200078e002d */
[----:B------:R-:W-:Y:S01]  /*4e60*/  MOV R59, R126 ;  /* 0x0000007e003b7202 */ /* 0x000fe20000000f00 */
[----:B------:R-:W-:-:S02]  /*4e70*/  IMAD.MOV.U32 R58, RZ, RZ, R127 ;  /* 0x000000ffff3a7224 */ /* 0x000fc400078e007f */
[----:B------:R-:W-:Y:S02]  /*4e80*/  IMAD.MOV.U32 R45, RZ, RZ, R124 ;  /* 0x000000ffff2d7224 */ /* 0x000fe400078e007c */
[----:B------:R-:W-:Y:S01]  /*4e90*/  FADD.FTZ R0, R97, R14 ;  /* 0x0000000e61007221 */ /* 0x000fe20000010000 */
[----:B------:R-:W-:Y:S01]  /*4ea0*/  HMMA.16816.F32.BF16 R100, R4, R50, R24 ;  /* 0x000000320464723c */ /* 0x000fe20000041818 */
[----:B------:R-:W1:Y:S01]  /*4eb0*/  LDSM.16.MT88.4 R24, [R237+0x5100] ;  /* 0x00510000ed18783b */ /* 0x000e620000004200 */
[----:B------:R-:W-:Y:S02]  /*4ec0*/  IMAD.MOV.U32 R62, RZ, RZ, R13 ;  /* 0x000000ffff3e7224 */ /* 0x000fe400078e000d */
[----:B------:R-:W-:Y:S02]  /*4ed0*/  FADD.FTZ R13, R98, R0 ;  /* 0x00000000620d7221 */ /* 0x000fe40000010000 */
[----:B------:R-:W-:Y:S02]  /*4ee0*/  IMAD.MOV.U32 R63, RZ, RZ, R3 ;  /* 0x000000ffff3f7224 */ /* 0x000fe400078e0003 */
[----:B------:R-:W-:-:S02]  /*4ef0*/  IMAD.MOV.U32 R50, RZ, RZ, R169 ;  /* 0x000000ffff327224 */ /* 0x000fc400078e00a9 */
[----:B------:R-:W-:Y:S02]  /*4f00*/  IMAD.MOV.U32 R51, RZ, RZ, R168 ;  /* 0x000000ffff337224 */ /* 0x000fe400078e00a8 */
[----:B--2---:R-:W-:Y:S01]  /*4f10*/  HMMA.16816.F32.BF16 R168, R4, R36, R20 ;  /* 0x0000002404a8723c */ /* 0x004fe20000041814 */
[--C-:B------:R-:W-:Y:S02]  /*4f20*/  FFMA.FTZ R3, R94, c[0x0][0x2d0], -R12.reuse ;  /* 0x0000b4005e037a23 */ /* 0x100fe4000001080c */
[----:B------:R-:W-:Y:S02]  /*4f30*/  FFMA.FTZ R0, R93, c[0x0][0x2d0], -R12 ;  /* 0x0000b4005d007a23 */ /* 0x000fe4000001080c */
[----:B------:R-:W-:Y:S01]  /*4f40*/  IMAD.MOV.U32 R97, RZ, RZ, R50 ;  /* 0x000000ffff617224 */ /* 0x000fe200078e0032 */
[----:B------:R-:W-:Y:S01]  /*4f50*/  MOV R50, R163 ;  /* 0x000000a300327202 */ /* 0x000fe20000000f00 */
[----:B------:R-:W-:Y:S01]  /*4f60*/  IMAD.MOV.U32 R36, RZ, RZ, R111 ;  /* 0x000000ffff247224 */ /* 0x000fe200078e006f */
[----:B------:R-:W-:Y:S01]  /*4f70*/  HMMA.16816.F32.BF16 R20, R8, R40, RZ ;  /* 0x000000280814723c */ /* 0x000fe200000418ff */
[----:B------:R-:W-:Y:S01]  /*4f80*/  MOV R37, R56 ;  /* 0x0000003800257202 */ /* 0x000fe20000000f00 */
[----:B------:R-:W-:Y:S01]  /*4f90*/  IMAD.MOV.U32 R56, RZ, RZ, R125 ;  /* 0x000000ffff387224 */ /* 0x000fe200078e007d */
[----:B------:R2:W3:Y:S01]  /*4fa0*/  MUFU.EX2 R40, R0 ;  /* 0x0000000000287308 */ /* 0x0004e20000000800 */
[----:B------:R-:W-:Y:S01]  /*4fb0*/  IMAD.MOV.U32 R98, RZ, RZ, R51 ;  /* 0x000000ffff627224 */ /* 0x000fe200078e0033 */
[----:B------:R4:W5:Y:S02]  /*4fc0*/  LDL.LU R163, [R1+0x90] ;  /* 0x0000900001a37983 */ /* 0x0009640000300800 */
[----:B------:R-:W-:Y:S01]  /*4fd0*/  IMAD.MOV.U32 R41, RZ, RZ, R108 ;  /* 0x000000ffff297224 */ /* 0x000fe200078e006c */
[----:B------:R-:W-:Y:S07]  /*4fe0*/  HMMA.16816.F32.BF16 R120, R4, R38, R16 ;  /* 0x000000260478723c */ /* 0x000fee0000041810 */
[----:B------:R-:W-:Y:S01]  /*4ff0*/  MOV R38, R110 ;  /* 0x0000006e00267202 */ /* 0x000fe20000000f00 */
[----:B------:R-:W-:Y:S01]  /*5000*/  HMMA.16816.F32.BF16 R16, R8, R42, RZ ;  /* 0x0000002a0810723c */ /* 0x000fe200000418ff */
[----:B------:R-:W-:-:S02]  /*5010*/  IMAD.MOV.U32 R39, RZ, RZ, R109 ;  /* 0x000000ffff277224 */ /* 0x000fc400078e006d */
[----:B------:R-:W-:Y:S01]  /*5020*/  MOV R93, R38 ;  /* 0x00000026005d7202 */ /* 0x000fe20000000f00 */
[----:B--2---:R-:W-:-:S04]  /*5030*/  FFMA.FTZ R0, R91, c[0x0][0x2d0], -R2 ;  /* 0x0000b4005b007a23 */ /* 0x004fc80000010802 */
[C---:B-1----:R-:W-:Y:S01]  /*5040*/  HMMA.16816.F32.BF16 R108, R4.reuse, R24, R20 ;  /* 0x00000018046c723c */ /* 0x042fe20000041814 */
[----:B------:R-:W1:Y:S11]  /*5050*/  LDSM.16.MT88.4 R20, [R240+0x5100] ;  /* 0x00510000f014783b */ /* 0x000e760000004200 */
[----:B------:R-:W-:Y:S04]  /*5060*/  @!UPT UIADD3 URZ, URZ, URZ, URZ ;  /* 0x0000003f3f3ff290 */ /* 0x000fe8000fffe03f */
[----:B------:R-:W-:Y:S01]  /*5070*/  HMMA.16816.F32.BF16 R116, R4, R26, R16 ;  /* 0x0000001a0474723c */ /* 0x000fe20000041810 */
[----:B------:R-:W-:Y:S02]  /*5080*/  IMAD.MOV.U32 R43, RZ, RZ, R155 ;  /* 0x000000ffff2b7224 */ /* 0x000fe400078e009b */
[----:B------:R-:W-:-:S05]  /*5090*/  IMAD.MOV.U32 R94, RZ, RZ, R39 ;  /* 0x000000ffff5e7224 */ /* 0x000fca00078e0027 */
[----:B------:R-:W-:Y:S11]  /*50a0*/  HMMA.16816.F32.BF16 R16, R8, R28, RZ ;  /* 0x0000001c0810723c */ /* 0x000ff600000418ff */
[----:B------:R-:W-:Y:S11]  /*50b0*/  @!UPT UIADD3 URZ, URZ, URZ, URZ ;  /* 0x0000003f3f3ff290 */ /* 0x000ff6000fffe03f */
[----:B------:R-:W-:Y:S02]  /*50c0*/  @!UPT UIADD3 URZ, URZ, URZ, URZ ;  /* 0x0000003f3f3ff290 */ /* 0x000fe4000fffe03f */
[----:B-1----:R-:W-:Y:S07]  /*50d0*/  HMMA.16816.F32.BF16 R124, R4, R20, R16 ;  /* 0x00000014047c723c */ /* 0x002fee0000041810 */
[--C-:B------:R-:W-:Y:S01]  /*50e0*/  FFMA.FTZ R21, R96, c[0x0][0x2d0], -R12.reuse ;  /* 0x0000b40060157a23 */ /* 0x100fe2000001080c */
[----:B------:R-:W-:Y:S01]  /*50f0*/  HMMA.16816.F32.BF16 R16, R8, R30, RZ ;  /* 0x0000001e0810723c */ /* 0x000fe200000418ff */
[----:B------:R-:W-:Y:S01]  /*5100*/  FFMA.FTZ R20, R95, c[0x0][0x2d0], -R12 ;  /* 0x0000b4005f147a23 */ /* 0x000fe2000001080c */
[----:B------:R-:W-:Y:S01]  /*5110*/  MOV R96, R37 ;  /* 0x0000002500607202 */ /* 0x000fe20000000f00 */
[----:B------:R-:W-:Y:S01]  /*5120*/  IMAD.MOV.U32 R95, RZ, RZ, R36 ;  /* 0x000000ffff5f7224 */ /* 0x000fe200078e0024 */
[----:B------:R-:W-:Y:S01]  /*5130*/  MOV R38, R144 ;  /* 0x0000009000267202 */ /* 0x000fe20000000f00 */
[----:B------:R-:W-:Y:S01]  /*5140*/  IMAD.MOV.U32 R29, RZ, RZ, R153 ;  /* 0x000000ffff1d7224 */ /* 0x000fe200078e0099 */
[----:B------:R-:W-:Y:S01]  /*5150*/  MOV R28, R154 ;  /* 0x0000009a001c7202 */ /* 0x000fe20000000f00 */
[----:B------:R-:W-:Y:S11]  /*5160*/  MUFU.EX2 R21, R21 ;  /* 0x0000001500157308 */ /* 0x000ff60000000800 */
[----:B------:R-:W-:Y:S06]  /*5170*/  @!UPT UIADD3 URZ, URZ, URZ, URZ ;  /* 0x0000003f3f3ff290 */ /* 0x000fec000fffe03f */
[----:B------:R-:W-:Y:S01]  /*5180*/  HMMA.16816.F32.BF16 R24, R4, R22, R16 ;  /* 0x000000160418723c */ /* 0x000fe20000041810 */
[----:B------:R-:W-:Y:S01]  /*5190*/  MOV R31, R147 ;  /* 0x00000093001f7202 */ /* 0x000fe20000000f00 */
[----:B------:R-:W-:Y:S01]  /*51a0*/  IMAD.MOV.U32 R36, RZ, RZ, R146 ;  /* 0x000000ffff247224 */ /* 0x000fe200078e0092 */
[----:B------:R1:W-:Y:S04]  /*51b0*/  MUFU.EX2 R23, R3 ;  /* 0x0000000300177308 */ /* 0x0003e80000000800 */
[----:B------:R-:W-:Y:S01]  /*51c0*/  FADD.FTZ R22, R99, R13 ;  /* 0x0000000d63167221 */ /* 0x000fe20000010000 */
[----:B------:R-:W-:Y:S01]  /*51d0*/  MOV R99, R48 ;  /* 0x0000003000637202 */ /* 0x000fe20000000f00 */
[----:B------:R-:W2:Y:S01]  /*51e0*/  LDSM.16.MT88.4 R12, [R239+0x4900] ;  /* 0x00490000ef0c783b */ /* 0x000ea20000004200 */
[----:B------:R-:W-:Y:S01]  /*51f0*/  IMAD.MOV.U32 R37, RZ, RZ, R145 ;  /* 0x000000ffff257224 */ /* 0x000fe200078e0091 */
[----:B------:R-:W2:Y:S01]  /*5200*/  MUFU.EX2 R20, R20 ;  /* 0x0000001400147308 */ /* 0x000ea20000000800 */
[----:B------:R-:W-:Y:S01]  /*5210*/  IMAD.MOV.U32 R30, RZ, RZ, R152 ;  /* 0x000000ffff1e7224 */ /* 0x000fe200078e0098 */
[----:B------:R-:W-:Y:S01]  /*5220*/  LDSM.16.MT88.4 R144, [R237+0x1100] ;  /* 0x00110000ed90783b */ /* 0x000fe20000004200 */
[----:B------:R-:W-:-:S02]  /*5230*/  IMAD.MOV.U32 R39, RZ, RZ, R131 ;  /* 0x000000ffff277224 */ /* 0x000fc400078e0083 */
[----:B------:R-:W-:Y:S01]  /*5240*/  IMAD.MOV.U32 R48, RZ, RZ, R49 ;  /* 0x000000ffff307224 */ /* 0x000fe200078e0031 */
[----:B------:R-:W-:Y:S01]  /*5250*/  LDSM.16.MT88.4 R152, [R236+0x1100] ;  /* 0x00110000ec98783b */ /* 0x000fe20000004200 */
[----:B------:R-:W-:Y:S02]  /*5260*/  IMAD.MOV.U32 R49, RZ, RZ, R32 ;  /* 0x000000ffff317224 */ /* 0x000fe400078e0020 */
[----:B-1----:R-:W-:Y:S01]  /*5270*/  FFMA.FTZ R3, R90, c[0x0][0x2d0], -R2 ;  /* 0x0000b4005a037a23 */ /* 0x002fe20000010802 */
[C---:B--2---:R-:W-:Y:S08]  /*5280*/  HMMA.16816.F32.BF16 R16, R8.reuse, R12, RZ ;  /* 0x0000000c0810723c */ /* 0x044ff000000418ff */
[----:B------:R-:W-:Y:S01]  /*5290*/  HMMA.16816.F32.BF16 R8, R8, R14, RZ ;  /* 0x0000000e0808723c */ /* 0x000fe200000418ff */
[----:B------:R-:W1:Y:S11]  /*52a0*/  LDSM.16.MT88.4 R12, [R239+0x5100] ;  /* 0x00510000ef0c783b */ /* 0x000e760000004200 */
[----:B------:R-:W-:Y:S04]  /*52b0*/  @!UPT UIADD3 URZ, URZ, URZ, URZ ;  /* 0x0000003f3f3ff290 */ /* 0x000fe8000fffe03f */
[C---:B-1----:R-:W-:Y:S08]  /*52c0*/  HMMA.16816.F32.BF16 R16, R4.reuse, R12, R16 ;  /* 0x0000000c0410723c */ /* 0x042ff00000041810 */
[----:B------:R-:W-:Y:S01]  /*52d0*/  HMMA.16816.F32.BF16 R12, R4, R14, R8 ;  /* 0x0000000e040c723c */ /* 0x000fe20000041808 */
[----:B------:R1:W-:Y:S06]  /*52e0*/  MUFU.EX2 R7, R0 ;  /* 0x0000000000077308 */ /* 0x0003ec0000000800 */
[----:B------:R-:W-:-:S02]  /*52f0*/  FADD.FTZ R4, R128, R22 ;  /* 0x0000001680047221 */ /* 0x000fc40000010000 */
[----:B------:R-:W-:Y:S01]  /*5300*/  MUFU.EX2 R5, R3 ;  /* 0x0000000300057308 */ /* 0x000fe20000000800 */
[----:B---3--:R-:W-:Y:S02]  /*5310*/  IMAD.MOV.U32 R22, RZ, RZ, R40 ;  /* 0x000000ffff167224 */ /* 0x008fe400078e0028 */
[--C-:B-1----:R-:W-:Y:S02]  /*5320*/  FFMA.FTZ R0, R92, c[0x0][0x2d0], -R2.reuse ;  /* 0x0000b4005c007a23 */ /* 0x102fe40000010802 */
[----:B------:R-:W-:-:S03]  /*5330*/  FFMA.FTZ R2, R89, c[0x0][0x2d0], -R2 ;  /* 0x0000b40059027a23 */ /* 0x000fc60000010802 */
[----:B------:R1:W-:Y:S01]  /*5340*/  MUFU.EX2 R6, R0 ;  /* 0x0000000000067308 */ /* 0x0003e20000000800 */
[----:B------:R-:W-:Y:S01]  /*5350*/  F2FP.BF16.PACK_AB R128, R20, R21 ;  /* 0x000000151480723e */ /* 0x000fe200000010ff */
[----:B------:R-:W-:Y:S02]  /*5360*/  IMAD.MOV.U32 R8, RZ, RZ, R35 ;  /* 0x000000ffff087224 */ /* 0x000fe400078e0023 */
[----:B------:R-:W-:-:S04]  /*5370*/  IMAD.MOV.U32 R92, RZ, RZ, R41 ;  /* 0x000000ffff5c7224 */ /* 0x000fc800078e0029 */
[----:B------:R2:W3:Y:S01]  /*5380*/  MUFU.EX2 R3, R2 ;  /* 0x0000000200037308 */ /* 0x0004e20000000800 */
[----:B------:R-:W-:Y:S02]  /*5390*/  IMAD.MOV.U32 R40, RZ, RZ, R161 ;  /* 0x000000ffff287224 */ /* 0x000fe400078e00a1 */
[----:B------:R-:W-:Y:S02]  /*53a0*/  IMAD.MOV.U32 R42, RZ, RZ, R135 ;  /* 0x000000ffff2a7224 */ /* 0x000fe400078e0087 */
[----:B------:R-:W-:Y:S01]  /*53b0*/  IMAD.MOV.U32 R51, RZ, RZ, R162 ;  /* 0x000000ffff337224 */ /* 0x000fe200078e00a2 */
[----:B------:R-:W-:Y:S01]  /*53c0*/  MOV R41, R160 ;  /* 0x000000a000297202 */ /* 0x000fe20000000f00 */
[----:B------:R-:W-:Y:S01]  /*53d0*/  IMAD.MOV.U32 R9, RZ, RZ, R67 ;  /* 0x000000ffff097224 */ /* 0x000fe200078e0043 */
[----:B------:R-:W-:Y:S01]  /*53e0*/  MOV R10, R66 ;  /* 0x00000042000a7202 */ /* 0x000fe20000000f00 */
[----:B-1----:R-:W-:Y:S01]  /*53f0*/  FADD.FTZ R0, R86, R84 ;  /* 0x0000005456007221 */ /* 0x002fe20000010000 */
[----:B------:R4:W5:Y:S01]  /*5400*/  LDL.LU R162, [R1+0x8c] ;  /* 0x00008c0001a27983 */ /* 0x0009620000300800 */
[----:B--2---:R-:W-:Y:S01]  /*5410*/  FADD.FTZ R2, R130, R4 ;  /* 0x0000000482027221 */ /* 0x004fe20000010000 */
[----:B------:R-:W-:-:S02]  /*5420*/  F2FP.BF16.PACK_AB R130, R22, R23 ;  /* 0x000000171682723e */ /* 0x000fc400000010ff */
[----:B---3--:R-:W-:Y:S01]  /*5430*/  F2FP.BF16.PACK_AB R131, R3, R5 ;  /* 0x000000050383723e */ /* 0x008fe200000010ff */
[----:B------:R-:W-:Y:S01]  /*5440*/  FADD.FTZ R4, R129, R2 ;  /* 0x0000000281047221 */ /* 0x000fe20000010000 */
[----:B------:R-:W-:Y:S01]  /*5450*/  F2FP.BF16.PACK_AB R129, R6, R7 ;  /* 0x000000070681723e */ /* 0x000fe200000010ff */
[----:B------:R-:W-:Y:S01]  /*5460*/  FADD.FTZ R0, R85, R0 ;  /* 0x0000000055007221 */ /* 0x000fe20000010000 */
[----:B------:R4:W5:Y:S05]  /*5470*/  LDL.LU R161, [R1+0x88] ;  /* 0x0000880001a17983 */ /* 0x00096a0000300800 */
[C---:B------:R-:W-:Y:S08]  /*5480*/  HMMA.16816.F32.BF16 R148, R128.reuse, R144, R148 ;  /* 0x000000908094723c */ /* 0x040ff00000041894 */
[C---:B------:R-:W-:Y:S01]  /*5490*/  HMMA.16816.F32.BF16 R156, R128.reuse, R152, R156 ;  /* 0x00000098809c723c */ /* 0x040fe2000004189c */
[----:B------:R-:W-:Y:S01]  /*54a0*/  FADD.FTZ R0, R88, R0 ;  /* 0x0000000058007221 */ /* 0x000fe20000010000 */
[----:B------:R4:W5:Y:S06]  /*54b0*/  LDL.LU R160, [R1+0x84] ;  /* 0x0000840001a07983 */ /* 0x00096c0000300800 */
[C---:B------:R-:W-:Y:S01]  /*54c0*/  HMMA.16816.F32.BF16 R144, R128.reuse, R146, R136 ;  /* 0x000000928090723c */ /* 0x040fe20000041888 */
[----:B------:R-:W1:Y:S07]  /*54d0*/  LDSM.16.MT88.4 R136, [R240+0x1100] ;  /* 0x00110000f088783b */ /* 0x000e6e0000004200 */
[----:B------:R-:W-:Y:S01]  /*54e0*/  HMMA.16816.F32.BF16 R152, R128, R154, R96 ;  /* 0x0000009a8098723c */ /* 0x000fe20000041860 */
[----:B------:R-:W-:Y:S01]  /*54f0*/  FADD.FTZ R2, R87, R0 ;  /* 0x0000000057027221 */ /* 0x000fe20000010000 */
[----:B------:R-:W-:Y:S01]  /*5500*/  LDSM.16.MT88.4 R88, [R240+0x4100] ;  /* 0x00410000f058783b */ /* 0x000fe20000004200 */
[----:B------:R-:W-:-:S03]  /*5510*/  IMAD.MOV.U32 R11, RZ, RZ, R64 ;  /* 0x000000ffff0b7224 */ /* 0x000fc600078e0040 */
[----:B------:R4:W5:Y:S01]  /*5520*/  LDL.LU R135, [R1+0x80] ;  /* 0x0000800001877983 */ /* 0x0009620000300800 */
[----:B------:R-:W-:Y:S01]  /*5530*/  IMAD.MOV.U32 R98, RZ, RZ, R33 ;  /* 0x000000ffff627224 */ /* 0x000fe200078e0021 */
[----:B------:R-:W-:Y:S02]  /*5540*/  MOV R97, R34 ;  /* 0x0000002200617202 */ /* 0x000fe40000000f00 */
[----:B------:R-:W2:Y:S01]  /*5550*/  LDSM.16.MT88.4 R32, [R239+0x1100] ;  /* 0x00110000ef20783b */ /* 0x000ea20000004200 */
[C---:B-1----:R-:W-:Y:S08]  /*5560*/  HMMA.16816.F32.BF16 R140, R128.reuse, R136, R140 ;  /* 0x00000088808c723c */ /* 0x042ff0000004188c */
[C---:B------:R-:W-:Y:S08]  /*5570*/  HMMA.16816.F32.BF16 R136, R128.reuse, R138, R28 ;  /* 0x0000008a8088723c */ /* 0x040ff0000004181c */
[C---:B--2---:R-:W-:Y:S01]  /*5580*/  HMMA.16816.F32.BF16 R28, R128.reuse, R32, R40 ;  /* 0x00000020801c723c */ /* 0x044fe20000041828 */
[----:B------:R-:W-:Y:S07]  /*5590*/  LDSM.16.MT88.4 R40, [R236+0x2900] ;  /* 0x00290000ec28783b */ /* 0x000fee0000004200 */
[C---:B------:R-:W-:Y:S01]  /*55a0*/  HMMA.16816.F32.BF16 R32, R128.reuse, R34, R48 ;  /* 0x000000228020723c */ /* 0x040fe20000041830 */
[----:B------:R-:W1:Y:S07]  /*55b0*/  LDSM.16.MT88.4 R48, [R237+0x2900] ;  /* 0x00290000ed30783b */ /* 0x000e6e0000004200 */
[C---:B-1----:R-:W-:Y:S08]  /*55c0*/  HMMA.16816.F32.BF16 R44, R128.reuse, R48, R44 ;  /* 0x00000030802c723c */ /* 0x042ff0000004182c */
[C---:B------:R-:W-:Y:S01]  /*55d0*/  HMMA.16816.F32.BF16 R48, R128.reuse, R50, R72 ;  /* 0x000000328030723c */ /* 0x040fe20000041848 */
[----:B------:R-:W1:Y:S07]  /*55e0*/  LDSM.16.MT88.4 R72, [R236+0x4100] ;  /* 0x00410000ec48783b */ /* 0x000e6e0000004200 */
[C---:B------:R-:W-:Y:S08]  /*55f0*/  HMMA.16816.F32.BF16 R36, R128.reuse, R40, R36 ;  /* 0x000000288024723c */ /* 0x040ff00000041824 */
[C---:B------:R-:W-:Y:S01]  /*5600*/  HMMA.16816.F32.BF16 R40, R128.reuse, R42, R56 ;  /* 0x0000002a8028723c */ /* 0x040fe20000041838 */
[----:B------:R-:W2:Y:S07]  /*5610*/  LDSM.16.MT88.4 R56, [R240+0x2900] ;  /* 0x00290000f038783b */ /* 0x000eae0000004200 */
[C---:B-1----:R-:W-:Y:S08]  /*5620*/  HMMA.16816.F32.BF16 R68, R128.reuse, R72, R68 ;  /* 0x000000488044723c */ /* 0x042ff00000041844 */
[----:B------:R-:W-:Y:S07]  /*5630*/  HMMA.16816.F32.BF16 R72, R128, R74, R176 ;  /* 0x0000004a8048723c */ /* 0x000fee00000418b0 */
[----:B------:R-:W-:Y:S01]  /*5640*/  MOV R178, R98 ;  /* 0x0000006200b27202 */ /* 0x000fe20000000f00 */
[----:B------:R-:W-:-:S02]  /*5650*/  IMAD.MOV.U32 R179, RZ, RZ, R97 ;  /* 0x000000ffffb37224 */ /* 0x000fc400078e0061 */
[----:B------:R-:W1:Y:S01]  /*5660*/  LDSM.16.MT88.4 R96, [R239+0x4100] ;  /* 0x00410000ef60783b */ /* 0x000e620000004200 */
[C---:B--2---:R-:W-:Y:S01]  /*5670*/  HMMA.16816.F32.BF16 R52, R128.reuse, R56, R52 ;  /* 0x000000388034723c */ /* 0x044fe20000041834 */
[----:B------:R-:W-:Y:S02]  /*5680*/  IMAD.MOV.U32 R0, RZ, RZ, R65 ;  /* 0x000000ffff007224 */ /* 0x000fe400078e0041 */
[----:B------:R-:W2:Y:S05]  /*5690*/  LDSM.16.MT88.4 R64, [R239+0x2900] ;  /* 0x00290000ef40783b */ /* 0x000eaa0000004200 */
[C---:B------:R-:W-:Y:S08]  /*56a0*/  HMMA.16816.F32.BF16 R56, R128.reuse, R58, R92 ;  /* 0x0000003a8038723c */ /* 0x040ff0000004185c */
[----:B-1----:R-:W-:Y:S01]  /*56b0*/  HMMA.16816.F32.BF16 R92, R128, R96, R104 ;  /* 0x00000060805c723c */ /* 0x002fe20000041868 */
[----:B------:R-:W1:Y:S01]  /*56c0*/  LDSM.16.MT88.4 R104, [R236+0x5900] ;  /* 0x00590000ec68783b */ /* 0x000e620000004200 */
[----:B------:R-:W-:-:S02]  /*56d0*/  FADD.FTZ R0, R0, R4 ;  /* 0x0000000400007221 */ /* 0x000fc40000010000 */
[----:B------:R-:W-:Y:S02]  /*56e0*/  FADD.FTZ R2, R178, R2 ;  /* 0x00000002b2027221 */ /* 0x000fe40000010000 */
[----:B------:R-:W-:Y:S02]  /*56f0*/  FADD.FTZ R4, R21, R0 ;  /* 0x0000000015047221 */ /* 0x000fe40000010000 */
[C---:B------:R-:W-:Y:S01]  /*5700*/  HMMA.16816.F32.BF16 R84, R128.reuse, R88, R8 ;  /* 0x000000588054723c */ /* 0x040fe20000041808 */
[----:B------:R-:W-:Y:S01]  /*5710*/  FADD.FTZ R0, R179, R2 ;  /* 0x00000002b3007221 */ /* 0x000fe20000010000 */
[----:B------:R-:W-:Y:S06]  /*5720*/  LDSM.16.MT88.4 R8, [R239+0x5900] ;  /* 0x00590000ef08783b */ /* 0x000fec0000004200 */
[----:B------:R-:W-:Y:S01]  /*5730*/  HMMA.16816.F32.BF16 R88, R128, R90, R112 ;  /* 0x0000005a8058723c */ /* 0x000fe20000041870 */
[----:B------:R-:W3:Y:S01]  /*5740*/  LDSM.16.MT88.4 R112, [R237+0x5900] ;  /* 0x00590000ed70783b */ /* 0x000ee20000004200 */
[----:B------:R-:W-:-:S06]  /*5750*/  FADD.FTZ R0, R134, R0 ;  /* 0x0000000086007221 */ /* 0x000fcc0000010000 */
[C---:B------:R-:W-:Y:S08]  /*5760*/  HMMA.16816.F32.BF16 R96, R128.reuse, R98, R100 ;  /* 0x000000628060723c */ /* 0x040ff00000041864 */
[C---:B--2---:R-:W-:Y:S08]  /*5770*/  HMMA.16816.F32.BF16 R60, R128.reuse, R64, R60 ;  /* 0x00000040803c723c */ /* 0x044ff0000004183c */
[C---:B------:R-:W-:Y:S01]  /*5780*/  HMMA.16816.F32.BF16 R64, R128.reuse, R66, R80 ;  /* 0x000000428040723c */ /* 0x040fe20000041850 */
[----:B------:R-:W2:Y:S07]  /*5790*/  LDSM.16.MT88.4 R80, [R237+0x4100] ;  /* 0x00410000ed50783b */ /* 0x000eae0000004200 */
[C---:B-1----:R-:W-:Y:S08]  /*57a0*/  HMMA.16816.F32.BF16 R100, R128.reuse, R104, R168 ;  /* 0x000000688064723c */ /* 0x042ff000000418a8 */
[----:B------:R-:W-:Y:S01]  /*57b0*/  HMMA.16816.F32.BF16 R104, R128, R106, R120 ;  /* 0x0000006a8068723c */ /* 0x000fe20000041878 */
[----:B------:R-:W1:Y:S01]  /*57c0*/  LDSM.16.MT88.4 R120, [R240+0x5900] ;  /* 0x00590000f078783b */ /* 0x000e620000004200 */
[----:B------:R-:W-:-:S02]  /*57d0*/  FADD.FTZ R7, R7, R0 ;  /* 0x0000000007077221 */ /* 0x000fc40000010000 */
[----:B------:R-:W-:Y:S02]  /*57e0*/  FADD.FTZ R2, R20, R4 ;  /* 0x0000000414027221 */ /* 0x000fe40000010000 */
[----:B------:R-:W-:Y:S02]  /*57f0*/  FADD.FTZ R6, R6, R7 ;  /* 0x0000000706067221 */ /* 0x000fe40000010000 */
[----:B------:R-:W-:Y:S02]  /*5800*/  FADD.FTZ R0, R23, R2 ;  /* 0x0000000217007221 */ /* 0x000fe40000010000 */
[----:B------:R-:W-:Y:S02]  /*5810*/  FADD.FTZ R5, R5, R6 ;  /* 0x0000000605057221 */ /* 0x000fe40000010000 */
[----:B------:R-:W-:Y:S02]  /*5820*/  FADD.FTZ R2, R22, R0 ;  /* 0x0000000016027221 */ /* 0x000fe40000010000 */
[----:B------:R-:W-:-:S05]  /*5830*/  FADD.FTZ R0, R3, R5 ;  /* 0x0000000503007221 */ /* 0x000fca0000010000 */
[----:B------:R4:W-:Y:S04]  /*5840*/  STL [R1+0x18], R0 ;  /* 0x0000180001007387 */ /* 0x0009e80000100800 */
[----:B------:R4:W-:Y:S01]  /*5850*/  STL [R1+0x14], R2 ;  /* 0x0000140201007387 */ /* 0x0009e20000100800 */
[----:B------:R-:W-:Y:S01]  /*5860*/  UIMAD.WIDE.U32 UR18, UR11, UR4, URZ ;  /* 0x000000040b1272a5 */ /* 0x000fe2000f8e003f */
[----:B------:R-:W-:-:S03]  /*5870*/  PLOP3.LUT P0, PT, PT, PT, UP6, 0x40, 0x0 ;  /* 0x000000000000781c */ /* 0x000fc60003f0e868 */
[----:B------:R-:W-:Y:S01]  /*5880*/  @UP5 USHF.R.U32.HI UR11, URZ, UR5, UR19 ;  /* 0x000000053f0b5299 */ /* 0x000fe20008011613 */
[----:B---3--:R-:W-:Y:S03]  /*5890*/  HMMA.16816.F32.BF16 R108, R128, R112, R108 ;  /* 0x00000070806c723c */ /* 0x008fe6000004186c */
[----:B------:R-:W-:-:S03]  /*58a0*/  UIADD3 UR4, UR10, UR11, URZ ;  /* 0x0000000b0a047290 */ /* 0x000fc6000fffe03f */
[----:B------:R-:W-:Y:S02]  /*58b0*/  ULDC UR11, c[0x0][0x328] ;  /* 0x0000ca00000b7ab9 */ /* 0x000fe40000000800 */
[----:B------:R-:W-:Y:S01]  /*58c0*/  HMMA.16816.F32.BF16 R112, R128, R114, R116 ;  /* 0x000000728070723c */ /* 0x000fe20000041874 */
[----:B------:R-:W-:Y:S02]  /*58d0*/  UIADD3 UR8, UR8, -0x2, URZ ;  /* 0xfffffffe08087890 */ /* 0x000fe4000fffe03f */
[----:B------:R-:W-:-:S05]  /*58e0*/  UIADD3 UR11, UR4, UR11, URZ ;  /* 0x0000000b040b7290 */ /* 0x000fca000fffe03f */
[C---:B--2---:R-:W-:Y:S08]  /*58f0*/  HMMA.16816.F32.BF16 R76, R128.reuse, R80, R76 ;  /* 0x00000050804c723c */ /* 0x044ff0000004184c */
[C---:B-1----:R-:W-:Y:S08]  /*5900*/  HMMA.16816.F32.BF16 R116, R128.reuse, R120, R124 ;  /* 0x000000788074723c */ /* 0x042ff0000004187c */
[C---:B------:R-:W-:Y:S08]  /*5910*/  HMMA.16816.F32.BF16 R80, R128.reuse, R82, R172 ;  /* 0x000000528050723c */ /* 0x040ff000000418ac */
[C---:B------:R-:W-:Y:S08]  /*5920*/  HMMA.16816.F32.BF16 R120, R128.reuse, R122, R24 ;  /* 0x0000007a8078723c */ /* 0x040ff00000041818 */
[C---:B------:R-:W-:Y:S08]  /*5930*/  HMMA.16816.F32.BF16 R124, R128.reuse, R8, R16 ;  /* 0x00000008807c723c */ /* 0x040ff00000041810 */
[----:B------:R-:W-:Y:S01]  /*5940*/  HMMA.16816.F32.BF16 R128, R128, R10, R12 ;  /* 0x0000000a8080723c */ /* 0x000fe2000004180c */
[----:B------:R-:W-:Y:S07]  /*5950*/  @P0 BRA `(.L_x_343) ;  /* 0x0000015000000947 */ /* 0x000fee0003800000 */
[----:B----4-:R-:W-:Y:S01]  /*5960*/  ISETP.LT.AND P0, PT, RZ, UR4, PT ;  /* 0x00000004ff007c0c */ /* 0x010fe2000bf01270 */
[----:B------:R-:W-:-:S02]  /*5970*/  UIADD3 UR18, UR4, -0x1, URZ ;  /* 0xffffffff04127890 */ /* 0x000fc4000fffe03f */
[----:B------:R-:W-:-:S10]  /*5980*/  ULDC UR10, c[0x0][0x32c] ;  /* 0x0000cb00000a7ab9 */ /* 0x000fd40000000800 */
[----:B------:R-:W-:Y:S05]  /*5990*/  @P0 BRA `(.L_x_344) ;  /* 0x0000008000000947 */ /* 0x000fea0003800000 */
[----:B------:R-:W-:Y:S02]  /*59a0*/  UISETP.NE.AND UP0, UPT, UR10, 0x1, UPT ;  /* 0x000000010a00788c */ /* 0x000fe4000bf05270 */
[----:B------:R-:W-:-:S03]  /*59b0*/  UIADD3 UR18, -UR4, URZ, URZ ;  /* 0x0000003f04127290 */ /* 0x000fc6000fffe13f */
[----:B------:R-:W-:Y:S02]  /*59c0*/  ULDC.64 UR4, c[0x0][0x330] ;  /* 0x0000cc0000047ab9 */ /* 0x000fe40000000a00 */
[----:B------:R-:W-:-:S07]  /*59d0*/  UIMAD.WIDE.U32 UR20, UR18, UR4, URZ ;  /* 0x00000004121472a5 */ /* 0x000fce000f8e003f */
[----:B------:R-:W-:Y:S02]  /*59e0*/  @UP0 UMOV UR19, UR21 ;  /* 0x0000001500130c82 */ /* 0x000fe40008000000 */
[----:B------:R-:W-:-:S04]  /*59f0*/  @UP0 USHF.R.U32.HI UR18, URZ, UR5, UR19 ;  /* 0x000000053f120299 */ /* 0x000fc80008011613 */
[----:B------:R-:W-:Y:S01]  /*5a00*/  ULOP3.LUT UR18, URZ, UR18, URZ, 0x33, !UPT ;  /* 0x000000123f127292 */ /* 0x000fe2000f8e333f */
[----:B------:R-:W-:Y:S05]  /*5a10*/  BRA `(.L_x_345) ;  /* 0x0000005000007947 */ /* 0x000fea0003800000 */
.L_x_344:
[----:B------:R-:W-:Y:S02]  /*5a20*/  UISETP.NE.AND UP0, UPT, UR10, 0x1, UPT ;  /* 0x000000010a00788c */ /* 0x000fe4000bf05270 */
[----:B------:R-:W-:Y:S02]  /*5a30*/  ULDC.64 UR4, c[0x0][0x330] ;  /* 0x0000cc0000047ab9 */ /* 0x000fe40000000a00 */
[----:B------:R-:W-:-:S07]  /*5a40*/  UIMAD.WIDE.U32 UR20, UR18, UR4, URZ ;  /* 0x00000004121472a5 */ /* 0x000fce000f8e003f */
[----:B------:R-:W-:Y:S02]  /*5a50*/  @UP0 UMOV UR19, UR21 ;  /* 0x0000001500130c82 */ /* 0x000fe40008000000 */
[----:B------:R-:W-:Y:S02]  /*5a60*/  @UP0 USHF.R.U32.HI UR18, URZ, UR5, UR19 ;  /* 0x000000053f120299 */ /* 0x000fe40008011613 */
.L_x_345:
[----:B------:R-:W-:Y:S02]  /*5a70*/  ULDC UR4, c[0x0][0x32c] ;  /* 0x0000cb0000047ab9 */ /* 0x000fe40000000800 */
[----:B------:R-:W-:-:S04]  /*5a80*/  UIMAD UR4, UR18, UR10, UR4 ;  /* 0x0000000a120472a4 */ /* 0x000fc8000f8e0204 */
[----:B------:R-:W-:-:S04]  /*5a90*/  UISETP.LT.AND UP0, UPT, UR11, UR4, UPT ;  /* 0x000000040b00728c */ /* 0x000fc8000bf01270 */
[----:B------:R-:W-:-:S04]  /*5aa0*/  USEL UR11, UR11, UR4, UP0 ;  /* 0x000000040b0b7287 */ /* 0x000fc80008000000 */
.L_x_343:
[----:B----4-:R-:W-:-:S04]  /*5ab0*/  UIMAD.WIDE UR4, UR11, 0x2aaaaaab, URZ ;  /* 0x2aaaaaab0b0478a5 */ /* 0x010fc8000f8e023f */
[----:B------:R-:W-:-:S04]  /*5ac0*/  USHF.R.U32.HI UR4, URZ, 0x1f, UR5 ;  /* 0x0000001f3f047899 */ /* 0x000fc80008011605 */
[----:B------:R-:W-:-:S04]  /*5ad0*/  ULEA.HI.SX32 UR4, UR5, UR4, 0x1d ;  /* 0x0000000405047291 */ /* 0x000fc8000f8fea3f */
[----:B------:R-:W-:-:S04]  /*5ae0*/  UISETP.LT.AND UP0, UPT, UR9, UR4, UPT ;  /* 0x000000040900728c */ /* 0x000fc8000bf01270 */
[----:B------:R-:W-:-:S04]  /*5af0*/  USEL UR10, UR9, UR4, !UP0 ;  /* 0x00000004090a7287 */ /* 0x000fc8000c000000 */
[----:B------:R-:W-:-:S06]  /*5b00*/  UISETP.GE.AND UP0, UPT, UR8, UR10, UPT ;  /* 0x0000000a0800728c */ /* 0x000fcc000bf06270 */
[----:B------:R-:W-:-:S13]  /*5b10*/  PLOP3.LUT P0, PT, PT, PT, UP0, 0x40, 0x0 ;  /* 0x000000000000781c */ /* 0x000fda0003f0e808 */
[----:B------:R-:W-:Y:S05]  /*5b20*/  @P0 BRA `(.L_x_346) ;  /* 0x00003c9000000947 */ /* 0x000fea0003800000 */
[----:B------:R-:W2:Y:S04]  /*5b30*/  LDL.64 R8, [R1+0x40] ;  /* 0x0000400001087983 */ /* 0x000ea80000100a00 */
[----:B------:R-:W3:Y:S04]  /*5b40*/  LDL.64 R6, [R1+0x38] ;  /* 0x0000380001067983 */ /* 0x000ee80000100a00 */
[----:B------:R-:W4:Y:S04]  /*5b50*/  LDL.64 R2, [R1+0x30] ;  /* 0x0000300001027983 */ /* 0x000f280000100a00 */
[----:B------:R-:W4:Y:S01]  /*5b60*/  LDL.64 R4, [R1+0x28] ;  /* 0x0000280001047983 */ /* 0x000f220000100a00 */
[----:B------:R-:W-:-:S02]  /*5b70*/  MOV R134, R132 ;  /* 0x0000008400867202 */ /* 0x000fc40000000f00 */
[C---:B--2---:R-:W-:Y:S02]  /*5b80*/  IADD3 R0, P0, R8.reuse, 0x40, RZ ;  /* 0x0000004008007810 */ /* 0x044fe40007f1e0ff */
[----:B------:R-:W-:-:S03]  /*5b90*/  IADD3 R11, P1, R8, 0x80, RZ ;  /* 0x00000080080b7810 */ /* 0x000fc60007f3e0ff */
[--C-:B---3--:R-:W-:Y:S01]  /*5ba0*/  IMAD.X R10, RZ, RZ, R7.reuse, P0 ;  /* 0x000000ffff0a7224 */ /* 0x108fe200000e0607 */
[----:B------:R1:W-:Y:S01]  /*5bb0*/  STL [R1+0x68], R0 ;  /* 0x0000680001007387 */ /* 0x0003e20000100800 */
[----:B------:R-:W-:-:S03]  /*5bc0*/  IMAD.X R9, RZ, RZ, R7, P1 ;  /* 0x000000ffff097224 */ /* 0x000fc600008e0607 */
[----:B------:R-:W-:Y:S04]  /*5bd0*/  STL [R1+0x60], R11 ;  /* 0x0000600b01007387 */ /* 0x000fe80000100800 */
[----:B------:R-:W-:Y:S01]  /*5be0*/  STL [R1+0x64], R10 ;  /* 0x0000640a01007387 */ /* 0x000fe20000100800 */
[----:B-1----:R-:W-:Y:S02]  /*5bf0*/  IADD3 R0, P0, R8, 0xc0, RZ ;  /* 0x000000c008007810 */ /* 0x002fe40007f1e0ff */
[----:B----4-:R-:W-:-:S03]  /*5c00*/  IADD3 R8, P2, R2, 0x40, RZ ;  /* 0x0000004002087810 */ /* 0x010fc60007f5e0ff */
[----:B------:R1:W-:Y:S02]  /*5c10*/  STL [R1+0x58], R0 ;  /* 0x0000580001007387 */ /* 0x0003e40000100800 */
[----:B------:R-:W-:Y:S02]  /*5c20*/  IMAD.X R6, RZ, RZ, R5, P2 ;  /* 0x000000ffff067224 */ /* 0x000fe400010e0605 */
[----:B------:R-:W-:Y:S04]  /*5c30*/  STL [R1+0x5c], R9 ;  /* 0x00005c0901007387 */ /* 0x000fe80000100800 */
[----:B------:R-:W-:Y:S01]  /*5c40*/  STL [R1+0x50], R8 ;  /* 0x0000500801007387 */ /* 0x000fe20000100800 */
[----:B-1----:R-:W-:Y:S01]  /*5c50*/  IMAD.X R0, RZ, RZ, R7, P0 ;  /* 0x000000ffff007224 */ /* 0x002fe200000e0607 */
[----:B------:R-:W-:-:S04]  /*5c60*/  IADD3 R7, P1, R2, 0x80, RZ ;  /* 0x0000008002077810 */ /* 0x000fc80007f3e0ff */
[----:B------:R1:W-:Y:S01]  /*5c70*/  STL [R1+0x54], R0 ;  /* 0x0000540001007387 */ /* 0x0003e20000100800 */
[----:B------:R-:W-:-:S03]  /*5c80*/  IMAD.X R3, RZ, RZ, R5, P1 ;  /* 0x000000ffff037224 */ /* 0x000fc600008e0605 */
[----:B------:R-:W-:Y:S04]  /*5c90*/  STL [R1+0x48], R7 ;  /* 0x0000480701007387 */ /* 0x000fe80000100800 */
[----:B------:R-:W-:Y:S01]  /*5ca0*/  STL [R1+0x4c], R6 ;  /* 0x00004c0601007387 */ /* 0x000fe20000100800 */
[----:B-1----:R-:W-:-:S05]  /*5cb0*/  IADD3 R0, P0, R2, 0xc0, RZ ;  /* 0x000000c002007810 */ /* 0x002fca0007f1e0ff */
[----:B------:R1:W-:Y:S04]  /*5cc0*/  STL [R1+0x10], R0 ;  /* 0x0000100001007387 */ /* 0x0003e80000100800 */
[----:B------:R2:W-:Y:S01]  /*5cd0*/  STL [R1+0x20], R3 ;  /* 0x0000200301007387 */ /* 0x0005e20000100800 */
[----:B-1----:R-:W-:-:S05]  /*5ce0*/  IADD3.X R0, RZ, R5, RZ, P0, !PT ;  /* 0x00000005ff007210 */ /* 0x002fca00007fe4ff */
[----:B------:R2:W-:Y:S01]  /*5cf0*/  STL [R1+0xc], R0 ;  /* 0x00000c0001007387 */ /* 0x0005e20000100800 */
[----:B------:R-:W-:-:S03]  /*5d00*/  IMAD.MOV.U32 R2, RZ, RZ, R133 ;  /* 0x000000ffff027224 */ /* 0x000fc600078e0085 */
.L_x_357:
[----:B-12---:R-:W2:Y:S01]  /*5d10*/  LDL R0, [R1] ;  /* 0x0000000001007983 */ /* 0x006ea20000100800 */
[----:B------:R-:W-:Y:S04]  /*5d20*/  DEPBAR.LE SB0, 0x0 ;  /* 0x000080000000791a */ /* 0x000fe80000000000 */
[----:B------:R-:W-:Y:S01]  /*5d30*/  BAR.SYNC.DEFER_BLOCKING 0x0 ;  /* 0x0000000000007b1d */ /* 0x000fe20000010000 */
[----:B------:R-:W-:Y:S06]  /*5d40*/  UISETP.GT.AND UP0, UPT, UR9, UR8, UPT ;  /* 0x000000080900728c */ /* 0x000fec000bf04270 */
[----:B------:R-:W-:Y:S01]  /*5d50*/  PLOP3.LUT P0, PT, PT, PT, UP0, 0x80, 0x0 ;  /* 0x000000000000781c */ /* 0x000fe20003f0f008 */
[----:B-----5:R1:W3:Y:S04]  /*5d60*/  LDSM.16.M88.4 R8, [R135+0x10100] ;  /* 0x010100008708783b */ /* 0x0202e80000000200 */
[----:B------:R1:W4:Y:S04]  /*5d70*/  LDSM.16.M88.4 R16, [R135+0x10900] ;  /* 0x010900008710783b */ /* 0x0003280000000200 */
[----:B------:R1:W1:Y:S04]  /*5d80*/  LDSM.16.M88.4 R24, [R135+0x11100] ;  /* 0x011100008718783b */ /* 0x0002680000000200 */
[----:B------:R1:W1:Y:S04]  /*5d90*/  LDSM.16.M88.4 R168, [R242] ;  /* 0x00000000f2a8783b */ /* 0x0002680000000200 */
[----:B------:R1:W1:Y:S04]  /*5da0*/  LDSM.16.M88.4 R176, [R252] ;  /* 0x00000000fcb0783b */ /* 0x0002680000000200 */
[----:B--2---:R2:W1:Y:S01]  /*5db0*/  LDSM.16.M88.4 R172, [R0] ;  /* 0x0000000000ac783b */ /* 0x0044620000000200 */
[----:B------:R-:W-:-:S05]  /*5dc0*/  @P0 BRA `(.L_x_347) ;  /* 0x0000043000000947 */ /* 0x000fca0003800000 */
[----:B--234-:R-:W2:Y:S01]  /*5dd0*/  LDL R0, [R1+0x1c] ;  /* 0x00001c0001007983 */ /* 0x01cea20000100800 */
[----:B------:R-:W-:Y:S02]  /*5de0*/  ULDC.64 UR4, c[0x0][0x208] ;  /* 0x0000820000047ab9 */ /* 0x000fe40000000a00 */
[----:B------:R-:W-:Y:S01]  /*5df0*/  UIMAD.WIDE.U32 UR18, UR8, UR4, URZ ;  /* 0x00000004081272a5 */ /* 0x000fe2000f8e003f */
[----:B------:R-:W3:Y:S01]  /*5e00*/  LDL.64 R6, [R1+0x40] ;  /* 0x0000400001067983 */ /* 0x000ee20000100a00 */
[----:B------:R-:W-:Y:S03]  /*5e10*/  USHF.R.S32.HI UR11, URZ, 0x1f, UR8 ;  /* 0x0000001f3f0b7899 */ /* 0x000fe60008011408 */
[----:B------:R-:W4:Y:S01]  /*5e20*/  LDL.64 R132, [R1+0x38] ;  /* 0x0000380001847983 */ /* 0x000f220000100a00 */
[----:B------:R-:W-:Y:S03]  /*5e30*/  UIMAD UR11, UR11, UR4, URZ ;  /* 0x000000040b0b72a4 */ /* 0x000fe6000f8e023f */
[----:B------:R-:W5:Y:S01]  /*5e40*/  LDL R12, [R1+0x4] ;  /* 0x00000400010c7983 */ /* 0x000f620000100800 */
[----:B------:R-:W-:Y:S03]  /*5e50*/  UIMAD UR11, UR8, UR5, UR11 ;  /* 0x00000005080b72a4 */ /* 0x000fe6000f8e020b */
[----:B------:R-:W5:Y:S01]  /*5e60*/  LDL R22, [R1+0x68] ;  /* 0x0000680001167983 */ /* 0x000f620000100800 */
[----:B------:R-:W-:Y:S02]  /*5e70*/  UIADD3 UR4, UR19, UR11, URZ ;  /* 0x0000000b13047290 */ /* 0x000fe4000fffe03f */
[----:B------:R-:W-:Y:S01]  /*5e80*/  UIMAD.WIDE.U32 UR18, UR18, 0x30, URZ ;  /* 0x00000030121278a5 */ /* 0x000fe2000f8e003f */
[----:B------:R-:W5:Y:S01]  /*5e90*/  LDL R21, [R1+0x64] ;  /* 0x0000640001157983 */ /* 0x000f620000100800 */
[----:B------:R-:W-:Y:S03]  /*5ea0*/  UIMAD UR4, UR4, 0x30, URZ ;  /* 0x00000030040478a4 */ /* 0x000fe6000f8e023f */
[----:B------:R-:W5:Y:S01]  /*5eb0*/  LDL R20, [R1+0x60] ;  /* 0x0000600001147983 */ /* 0x000f620000100800 */
[----:B------:R-:W-:Y:S03]  /*5ec0*/  UIADD3 UR4, UR19, UR4, URZ ;  /* 0x0000000413047290 */ /* 0x000fe6000fffe03f */
[----:B------:R-:W5:Y:S04]  /*5ed0*/  LDL R15, [R1+0x5c] ;  /* 0x00005c00010f7983 */ /* 0x000f680000100800 */
[----:B------:R-:W5:Y:S04]  /*5ee0*/  LDL R14, [R1+0x58] ;  /* 0x00005800010e7983 */ /* 0x000f680000100800 */
[----:B------:R-:W5:Y:S01]  /*5ef0*/  LDL R13, [R1+0x54] ;  /* 0x00005400010d7983 */ /* 0x000f620000100800 */
[----:B--2---:R-:W-:Y:S02]  /*5f00*/  LOP3.LUT P2, RZ, R0, 0x1, RZ, 0xc0, !PT ;  /* 0x0000000100ff7812 */ /* 0x004fe4000784c0ff */
[----:B---3--:R-:W-:Y:S04]  /*5f10*/  IADD3 R0, P1, R6, UR18, RZ ;  /* 0x0000001206007c10 */ /* 0x008fe8000ff3e0ff */
[C---:B------:R-:W-:Y:S02]  /*5f20*/  LEA R4, P0, R0.reuse, c[0x0][0x1f8], 0x1 ;  /* 0x00007e0000047a11 */ /* 0x040fe400078008ff */
[----:B----4-:R-:W-:Y:S04]  /*5f30*/  IADD3.X R3, R133, UR4, RZ, P1, !PT ;  /* 0x0000000485037c10 */ /* 0x010fe80008ffe4ff */
[----:B------:R-:W-:Y:S02]  /*5f40*/  LEA.HI.X R5, R0, c[0x0][0x1fc], R3, 0x1, P0 ;  /* 0x00007f0000057a11 */ /* 0x000fe400000f0c03 */
[----:B-----5:R-:W-:Y:S03]  /*5f50*/  IADD3 R0, P1, R22, UR18, RZ ;  /* 0x0000001216007c10 */ /* 0x020fe6000ff3e0ff */
[----:B------:R-:W-:Y:S01]  /*5f60*/  @!PT LDS RZ, [RZ] ;  /* 0x00000000fffff984 */ /* 0x000fe20000000800 */
[----:B------:R-:W-:Y:S01]  /*5f70*/  @!PT LDS RZ, [RZ] ;  /* 0x00000000fffff984 */ /* 0x000fe20000000800 */
[----:B------:R-:W-:Y:S01]  /*5f80*/  @!PT LDS RZ, [RZ] ;  /* 0x00000000fffff984 */ /* 0x000fe20000000800 */
[----:B------:R2:W-:Y:S01]  /*5f90*/  LDGSTS.E.BYPASS.LTC128B.128 [R12+0x100], [R4.64], !P6 ;  /* 0x00100000040c7fae */ /* 0x0005e2000f101d50 */
[----:B------:R-:W-:Y:S02]  /*5fa0*/  IADD3.X R3, R21, UR4, RZ, P1, !PT ;  /* 0x0000000415037c10 */ /* 0x000fe40008ffe4ff */
[C---:B--2---:R-:W-:Y:S04]  /*5fb0*/  LEA R4, P0, R0.reuse, c[0x0][0x1f8], 0x1 ;  /* 0x00007e0000047a11 */ /* 0x044fe800078008ff */
[----:B------:R-:W-:Y:S02]  /*5fc0*/  LEA.HI.X R5, R0, c[0x0][0x1fc], R3, 0x1, P0 ;  /* 0x00007f0000057a11 */ /* 0x000fe400000f0c03 */
[----:B------:R-:W-:Y:S03]  /*5fd0*/  IADD3 R0, P1, R20, UR18, RZ ;  /* 0x0000001214007c10 */ /* 0x000fe6000ff3e0ff */
        /* <DEDUP_REMOVED lines=8> */
[----:B------:R-:W-:Y:S01]  /*6060*/  LEA.HI.X R5, R0, c[0x0][0x1fc], R3, 0x1, P0 ;  /* 0x00007f0000057a11 */ /* 0x000fe200000f0c03 */
[----:B------:R-:W-:Y:S04]  /*6070*/  @!P3 IMAD.MOV.U32 R0, RZ, RZ, c[0x0][0x208] ;  /* 0x00008200ff00b624 */ /* 0x000fe800078e00ff */
[----:B------:R2:W-:Y:S01]  /*6080*/  LDGSTS.E.BYPASS.LTC128B.128 [R12+0x4900], [R4.64], !P4 ;  /* 0x04900000040c7fae */ /* 0x0005e2000e101d50 */
[C---:B------:R-:W-:Y:S01]  /*6090*/  @!P3 LEA R3, P0, R0.reuse, UR18, 0x5 ;  /* 0x000000120003bc11 */ /* 0x040fe2000f8028ff */
[----:B--2---:R-:W-:Y:S05]  /*60a0*/  @!P3 IMAD.MOV.U32 R4, RZ, RZ, c[0x0][0x20c] ;  /* 0x00008300ff04b624 */ /* 0x004fea00078e00ff */
[----:B------:R-:W-:Y:S02]  /*60b0*/  @!P3 LEA.HI.X R0, R0, UR4, R4, 0x5, P0 ;  /* 0x000000040000bc11 */ /* 0x000fe400080f2c04 */
[C---:B------:R-:W-:Y:S04]  /*60c0*/  @!P3 IADD3 R4, P1, R3.reuse, R6, RZ ;  /* 0x000000060304b210 */ /* 0x040fe80007f3e0ff */
[----:B------:R-:W-:Y:S01]  /*60d0*/  @!P3 LEA R6, P0, R4, c[0x0][0x1f8], 0x1 ;  /* 0x00007e000406ba11 */ /* 0x000fe200078008ff */
[----:B------:R-:W-:Y:S05]  /*60e0*/  @!P3 IMAD.X R5, R0, 0x1, R133, P1 ;  /* 0x000000010005b824 */ /* 0x000fea00008e0685 */
[----:B------:R-:W-:Y:S02]  /*60f0*/  @!P3 LEA.HI.X R7, R4, c[0x0][0x1fc], R5, 0x1, P0 ;  /* 0x00007f000407ba11 */ /* 0x000fe400000f0c05 */
[----:B------:R-:W-:Y:S03]  /*6100*/  @!P3 IADD3 R5, P1, R3, R22, RZ ;  /* 0x000000160305b210 */ /* 0x000fe60007f3e0ff */
[----:B------:R2:W-:Y:S01]  /*6110*/  @!P3 LDGSTS.E.BYPASS.LTC128B.128 [R12+0x1100], [R6.64], !P6 ;  /* 0x01100000060cbfae */ /* 0x0005e2000f101d50 */
[C---:B------:R-:W-:Y:S01]  /*6120*/  @!P3 LEA R4, P0, R5.reuse, c[0x0][0x1f8], 0x1 ;  /* 0x00007e000504ba11 */ /* 0x040fe200078008ff */
[C---:B--2---:R-:W-:Y:S05]  /*6130*/  @!P3 IMAD.X R6, R0.reuse, 0x1, R21, P1 ;  /* 0x000000010006b824 */ /* 0x044fea00008e0615 */
[----:B------:R-:W-:Y:S05]  /*6140*/  @!P3 LEA.HI.X R5, R5, c[0x0][0x1fc], R6, 0x1, P0 ;  /* 0x00007f000505ba11 */ /* 0x000fea00000f0c06 */
[----:B------:R2:W-:Y:S02]  /*6150*/  @!P3 LDGSTS.E.BYPASS.LTC128B.128 [R12+0x2900], [R4.64], !P2 ;  /* 0x02900000040cbfae */ /* 0x0005e4000d101d50 */
[----:B--2---:R-:W-:Y:S04]  /*6160*/  @!P3 IADD3 R5, P1, R3, R20, RZ ;  /* 0x000000140305b210 */ /* 0x004fe80007f3e0ff */
[----:B------:R-:W-:Y:S01]  /*6170*/  @!P3 LEA R4, P0, R5, c[0x0][0x1f8], 0x1 ;  /* 0x00007e000504ba11 */ /* 0x000fe200078008ff */
[C---:B------:R-:W-:Y:S01]  /*6180*/  @!P3 IMAD.X R6, R0.reuse, 0x1, R15, P1 ;  /* 0x000000010006b824 */ /* 0x040fe200008e060f */
[----:B------:R-:W-:Y:S04]  /*6190*/  @!P3 IADD3 R3, P1, R3, R14, RZ ;  /* 0x0000000e0303b210 */ /* 0x000fe80007f3e0ff */
[----:B------:R-:W-:Y:S01]  /*61a0*/  @!P3 LEA.HI.X R5, R5, c[0x0][0x1fc], R6, 0x1, P0 ;  /* 0x00007f000505ba11 */ /* 0x000fe200000f0c06 */
[----:B------:R-:W-:Y:S04]  /*61b0*/  @!P3 IMAD.X R0, R0, 0x1, R13, P1 ;  /* 0x000000010000b824 */ /* 0x000fe800008e060d */
[----:B------:R2:W-:Y:S02]  /*61c0*/  @!P3 LDGSTS.E.BYPASS.LTC128B.128 [R12+0x4100], [R4.64], !P5 ;  /* 0x04100000040cbfae */ /* 0x0005e4000e901d50 */
[C---:B--2---:R-:W-:Y:S04]  /*61d0*/  @!P3 LEA R4, P0, R3.reuse, c[0x0][0x1f8], 0x1 ;  /* 0x00007e000304ba11 */ /* 0x044fe800078008ff */
[----:B------:R-:W-:Y:S05]  /*61e0*/  @!P3 LEA.HI.X R5, R3, c[0x0][0x1fc], R0, 0x1, P0 ;  /* 0x00007f000305ba11 */ /* 0x000fea00000f0c00 */
[----:B------:R2:W-:Y:S04]  /*61f0*/  @!P3 LDGSTS.E.BYPASS.LTC128B.128 [R12+0x5900], [R4.64], !P4 ;  /* 0x05900000040cbfae */ /* 0x0005e8000e101d50 */
.L_x_347:
[C---:B--234-:R-:W-:Y:S01]  /*6200*/  HMMA.16816.F32.BF16 R4, R160.reuse, R8, RZ ;  /* 0x00000008a004723c */ /* 0x05cfe200000418ff */
[----:B------:R-:W0:Y:S01]  /*6210*/  LDGDEPBAR ;  /* 0x00000000000079af */ /* 0x000e220000000000 */
[----:B------:R-:W-:Y:S06]  /*6220*/  UISETP.GT.AND UP0, UPT, UR8, UR9, UPT ;  /* 0x000000090800728c */ /* 0x000fec000bf04270 */
[C---:B------:R-:W-:Y:S01]  /*6230*/  HMMA.16816.F32.BF16 R8, R160.reuse, R10, RZ ;  /* 0x0000000aa008723c */ /* 0x040fe200000418ff */
[----:B------:R-:W-:Y:S07]  /*6240*/  PLOP3.LUT P0, PT, PT, PT, UP0, 0x40, 0x0 ;  /* 0x000000000000781c */ /* 0x000fee0003f0e808 */
[C---:B------:R-:W-:Y:S08]  /*6250*/  HMMA.16816.F32.BF16 R12, R160.reuse, R16, RZ ;  /* 0x00000010a00c723c */ /* 0x040ff000000418ff */
[C---:B------:R-:W-:Y:S08]  /*6260*/  HMMA.16816.F32.BF16 R16, R160.reuse, R18, RZ ;  /* 0x00000012a010723c */ /* 0x040ff000000418ff */
[C---:B-1----:R-:W-:Y:S08]  /*6270*/  HMMA.16816.F32.BF16 R20, R160.reuse, R24, RZ ;  /* 0x00000018a014723c */ /* 0x042ff000000418ff */
[----:B------:R-:W-:Y:S08]  /*6280*/  HMMA.16816.F32.BF16 R24, R160, R26, RZ ;  /* 0x0000001aa018723c */ /* 0x000ff000000418ff */
[C---:B------:R-:W-:Y:S08]  /*6290*/  HMMA.16816.F32.BF16 R4, R164.reuse, R168, R4 ;  /* 0x000000a8a404723c */ /* 0x040ff00000041804 */
[C---:B------:R-:W-:Y:S01]  /*62a0*/  HMMA.16816.F32.BF16 R8, R164.reuse, R170, R8 ;  /* 0x000000aaa408723c */ /* 0x040fe20000041808 */
[----:B------:R-:W1:Y:S07]  /*62b0*/  LDSM.16.M88.4 R168, [R241+0x10100] ;  /* 0x01010000f1a8783b */ /* 0x000e6e0000000200 */
[C---:B------:R-:W-:Y:S08]  /*62c0*/  HMMA.16816.F32.BF16 R12, R164.reuse, R172, R12 ;  /* 0x000000aca40c723c */ /* 0x040ff0000004180c */
[C---:B------:R-:W-:Y:S01]  /*62d0*/  HMMA.16816.F32.BF16 R16, R164.reuse, R174, R16 ;  /* 0x000000aea410723c */ /* 0x040fe20000041810 */
[----:B------:R-:W2:Y:S07]  /*62e0*/  LDSM.16.M88.4 R172, [R241+0x10900] ;  /* 0x01090000f1ac783b */ /* 0x000eae0000000200 */
[C---:B------:R-:W-:Y:S08]  /*62f0*/  HMMA.16816.F32.BF16 R20, R164.reuse, R176, R20 ;  /* 0x000000b0a414723c */ /* 0x040ff00000041814 */
[----:B------:R-:W-:Y:S08]  /*6300*/  HMMA.16816.F32.BF16 R24, R164, R178, R24 ;  /* 0x000000b2a418723c */ /* 0x000ff00000041818 */
[C---:B-1----:R-:W-:Y:S08]  /*6310*/  HMMA.16816.F32.BF16 R4, R180.reuse, R168, R4 ;  /* 0x000000a8b404723c */ /* 0x042ff00000041804 */
[C---:B------:R-:W-:Y:S01]  /*6320*/  HMMA.16816.F32.BF16 R8, R180.reuse, R170, R8 ;  /* 0x000000aab408723c */ /* 0x040fe20000041808 */
[----:B------:R-:W1:Y:S07]  /*6330*/  LDSM.16.M88.4 R168, [R241+0x11100] ;  /* 0x01110000f1a8783b */ /* 0x000e6e0000000200 */
[C---:B--2---:R-:W-:Y:S08]  /*6340*/  HMMA.16816.F32.BF16 R12, R180.reuse, R172, R12 ;  /* 0x000000acb40c723c */ /* 0x044ff0000004180c */
[C---:B------:R-:W-:Y:S01]  /*6350*/  HMMA.16816.F32.BF16 R16, R180.reuse, R174, R16 ;  /* 0x000000aeb410723c */ /* 0x040fe20000041810 */
[----:B------:R-:W2:Y:S07]  /*6360*/  LDSM.16.M88.4 R172, [R238] ;  /* 0x00000000eeac783b */ /* 0x000eae0000000200 */
[C---:B-1----:R-:W-:Y:S08]  /*6370*/  HMMA.16816.F32.BF16 R20, R180.reuse, R168, R20 ;  /* 0x000000a8b414723c */ /* 0x042ff00000041814 */
[----:B------:R-:W-:Y:S01]  /*6380*/  HMMA.16816.F32.BF16 R24, R180, R170, R24 ;  /* 0x000000aab418723c */ /* 0x000fe20000041818 */
[----:B------:R-:W1:Y:S07]  /*6390*/  LDSM.16.M88.4 R168, [R238+0x800] ;  /* 0x00080000eea8783b */ /* 0x000e6e0000000200 */
[C---:B--2---:R-:W-:Y:S08]  /*63a0*/  HMMA.16816.F32.BF16 R4, R184.reuse, R172, R4 ;  /* 0x000000acb804723c */ /* 0x044ff00000041804 */
[C---:B------:R-:W-:Y:S01]  /*63b0*/  HMMA.16816.F32.BF16 R8, R184.reuse, R174, R8 ;  /* 0x000000aeb808723c */ /* 0x040fe20000041808 */
[----:B------:R-:W2:Y:S07]  /*63c0*/  LDSM.16.M88.4 R172, [R238+0x1000] ;  /* 0x00100000eeac783b */ /* 0x000eae0000000200 */
[C---:B-1----:R-:W-:Y:S08]  /*63d0*/  HMMA.16816.F32.BF16 R12, R184.reuse, R168, R12 ;  /* 0x000000a8b80c723c */ /* 0x042ff0000004180c */
[C---:B------:R-:W-:Y:S01]  /*63e0*/  HMMA.16816.F32.BF16 R16, R184.reuse, R170, R16 ;  /* 0x000000aab810723c */ /* 0x040fe20000041810 */
[----:B------:R-:W1:Y:S07]  /*63f0*/  LDSM.16.M88.4 R168, [R135+0x11900] ;  /* 0x0119000087a8783b */ /* 0x000e6e0000000200 */
[C---:B--2---:R-:W-:Y:S08]  /*6400*/  HMMA.16816.F32.BF16 R20, R184.reuse, R172, R20 ;  /* 0x000000acb814723c */ /* 0x044ff00000041814 */
[----:B------:R-:W-:Y:S01]  /*6410*/  HMMA.16816.F32.BF16 R24, R184, R174, R24 ;  /* 0x000000aeb818723c */ /* 0x000fe20000041818 */
[----:B------:R-:W2:Y:S07]  /*6420*/  LDSM.16.M88.4 R172, [R135+0x12100] ;  /* 0x0121000087ac783b */ /* 0x000eae0000000200 */
        /* <DEDUP_REMOVED lines=8> */
[----:B------:R-:W1:Y:S07]  /*64b0*/  LDSM.16.M88.4 R168, [R250] ;  /* 0x00000000faa8783b */ /* 0x000e6e0000000200 */
[C---:B--2---:R-:W-:Y:S08]  /*64c0*/  HMMA.16816.F32.BF16 R4, R192.reuse, R172, R4 ;  /* 0x000000acc004723c */ /* 0x044ff00000041804 */
[C---:B------:R-:W-:Y:S01]  /*64d0*/  HMMA.16816.F32.BF16 R8, R192.reuse, R174, R8 ;  /* 0x000000aec008723c */ /* 0x040fe20000041808 */
[----:B------:R-:W2:Y:S07]  /*64e0*/  LDSM.16.M88.4 R172, [R249] ;  /* 0x00000000f9ac783b */ /* 0x000eae0000000200 */
        /* <DEDUP_REMOVED lines=11> */
[----:B------:R-:W2:Y:S07]  /*65a0*/  LDSM.16.M88.4 R172, [R238+0x1800] ;  /* 0x00180000eeac783b */ /* 0x000eae0000000200 */
        /* <DEDUP_REMOVED lines=77> */
[----:B------:R-:W2:Y:S01]  /*6a80*/  LDSM.16.M88.4 R172, [R238+0x5800] ;  /* 0x00580000eeac783b */ /* 0x000ea20000000200 */
[----:B------:R-:W-:Y:S06]  /*6a90*/  DEPBAR.LE SB0, 0x0 ;  /* 0x000080000000791a */ /* 0x000fec0000000000 */
[----:B------:R-:W-:Y:S01]  /*6aa0*/  BAR.SYNC.DEFER_BLOCKING 0x0 ;  /* 0x0000000000007b1d */ /* 0x000fe20000010000 */
[C---:B-1----:R-:W-:Y:S08]  /*6ab0*/  HMMA.16816.F32.BF16 R12, R232.reuse, R168, R12 ;  /* 0x000000a8e80c723c */ /* 0x042ff0000004180c */
[C---:B------:R-:W-:Y:S08]  /*6ac0*/  HMMA.16816.F32.BF16 R16, R232.reuse, R170, R16 ;  /* 0x000000aae810723c */ /* 0x040ff00000041810 */
[C---:B--2---:R-:W-:Y:S08]  /*6ad0*/  HMMA.16816.F32.BF16 R20, R232.reuse, R172, R20 ;  /* 0x000000ace814723c */ /* 0x044ff00000041814 */
[----:B------:R-:W-:Y:S01]  /*6ae0*/  HMMA.16816.F32.BF16 R24, R232, R174, R24 ;  /* 0x000000aee818723c */ /* 0x000fe20000041818 */
[----:B------:R-:W-:-:S07]  /*6af0*/  @P0 BRA `(.L_x_348) ;  /* 0x000004e000000947 */ /* 0x000fce0003800000 */
[----:B------:R-:W2:Y:S01]  /*6b00*/  LDL.64 R174, [R1+0x30] ;  /* 0x0000300001ae7983 */ /* 0x000ea20000100a00 */
[----:B------:R-:W-:Y:S02]  /*6b10*/  UIADD3 UR18, UR8, -0x1, URZ ;  /* 0xffffffff08127890 */ /* 0x000fe4000fffe03f */
[----:B------:R-:W-:Y:S01]  /*6b20*/  ULDC.64 UR4, c[0x0][0x1e0] ;  /* 0x0000780000047ab9 */ /* 0x000fe20000000a00 */
[----:B------:R-:W3:Y:S01]  /*6b30*/  LDL.64 R178, [R1+0x28] ;  /* 0x0000280001b27983 */ /* 0x000ee20000100a00 */
[----:B------:R-:W-:Y:S02]  /*6b40*/  USHF.R.S32.HI UR11, URZ, 0x1f, UR18 ;  /* 0x0000001f3f0b7899 */ /* 0x000fe40008011412 */
[----:B------:R-:W-:Y:S01]  /*6b50*/  UIMAD.WIDE.U32 UR20, UR18, UR4, URZ ;  /* 0x00000004121472a5 */ /* 0x000fe2000f8e003f */
[----:B------:R-:W4:Y:S01]  /*6b60*/  LDL R177, [R1+0x4] ;  /* 0x0000040001b17983 */ /* 0x000f220000100800 */
[----:B------:R-:W-:Y:S03]  /*6b70*/  UIMAD UR11, UR11, UR4, URZ ;  /* 0x000000040b0b72a4 */ /* 0x000fe6000f8e023f */
[----:B------:R-:W5:Y:S01]  /*6b80*/  LDL R173, [R1+0x50] ;  /* 0x0000500001ad7983 */ /* 0x000f620000100800 */
[----:B------:R-:W-:Y:S03]  /*6b90*/  UIMAD UR11, UR18, UR5, UR11 ;  /* 0x00000005120b72a4 */ /* 0x000fe6000f8e020b */
[----:B------:R-:W4:Y:S01]  /*6ba0*/  LDL R172, [R1+0x4c] ;  /* 0x00004c0001ac7983 */ /* 0x000f220000100800 */
[----:B------:R-:W-:Y:S02]  /*6bb0*/  UIADD3 UR11, UR21, UR11, URZ ;  /* 0x0000000b150b7290 */ /* 0x000fe4000fffe03f */
[----:B------:R-:W-:Y:S01]  /*6bc0*/  UIMAD.WIDE.U32 UR20, UR20, 0x30, URZ ;  /* 0x00000030141478a5 */ /* 0x000fe2000f8e003f */
[----:B------:R-:W4:Y:S01]  /*6bd0*/  LDL R176, [R1+0x1c] ;  /* 0x00001c0001b07983 */ /* 0x000f220000100800 */
[----:B------:R-:W-:Y:S03]  /*6be0*/  UIMAD UR4, UR11, 0x30, URZ ;  /* 0x000000300b0478a4 */ /* 0x000fe6000f8e023f */
[----:B------:R-:W4:Y:S01]  /*6bf0*/  LDL R171, [R1+0x48] ;  /* 0x0000480001ab7983 */ /* 0x000f220000100800 */
[----:B------:R-:W-:Y:S03]  /*6c00*/  UIADD3 UR4, UR21, UR4, URZ ;  /* 0x0000000415047290 */ /* 0x000fe6000fffe03f */
[----:B------:R-:W4:Y:S04]  /*6c10*/  LDL R170, [R1+0x20] ;  /* 0x0000200001aa7983 */ /* 0x000f280000100800 */
[----:B------:R-:W4:Y:S04]  /*6c20*/  LDL R169, [R1+0x10] ;  /* 0x0000100001a97983 */ /* 0x000f280000100800 */
[----:B------:R-:W4:Y:S04]  /*6c30*/  LDL R168, [R1+0xc] ;  /* 0x00000c0001a87983 */ /* 0x000f280000100800 */
[----:B------:R-:W1:Y:S04]  /*6c40*/  S2R R0, SR_TID.X ;  /* 0x0000000000007919 */ /* 0x000e680000002100 */
[----:B------:R-:W1:Y:S02]  /*6c50*/  S2R R3, SR_TID.X ;  /* 0x0000000000037919 */ /* 0x000e640000002100 */
[----:B-1----:R-:W-:Y:S04]  /*6c60*/  SHF.R.S32.HI R0, RZ, 0x1f, R0 ;  /* 0x0000001fff007819 */ /* 0x002fe80000011400 */
[----:B------:R-:W-:Y:S04]  /*6c70*/  LEA.HI R0, R0, R3, RZ, 0x3 ;  /* 0x0000000300007211 */ /* 0x000fe800078f18ff */
[----:B------:R-:W-:Y:S04]  /*6c80*/  SHF.R.S32.HI R0, RZ, 0x3, R0 ;  /* 0x00000003ff007819 */ /* 0x000fe80000011400 */
[----:B------:R-:W-:Y:S04]  /*6c90*/  IADD3 R0, -R0, 0x30, RZ ;  /* 0x0000003000007810 */ /* 0x000fe80007ffe1ff */
[C---:B------:R-:W-:Y:S02]  /*6ca0*/  ISETP.GE.AND P1, PT, R0.reuse, 0x1, PT ;  /* 0x000000010000780c */ /* 0x040fe40003f26270 */
[----:B------:R-:W-:Y:S11]  /*6cb0*/  ISETP.GE.AND P0, PT, R0, 0x21, PT ;  /* 0x000000210000780c */ /* 0x000ff60003f06270 */
[----:B------:R-:W-:Y:S02]  /*6cc0*/  @!UPT UIADD3 URZ, URZ, URZ, URZ ;  /* 0x0000003f3f3ff290 */ /* 0x000fe4000fffe03f */
[----:B------:R-:W-:Y:S01]  /*6cd0*/  VOTEU.ANY UP0, P0 ;  /* 0x00000000003f7886 */ /* 0x000fe20000000100 */
[----:B--2---:R-:W-:Y:S04]  /*6ce0*/  @P1 IADD3 R0, P2, R174, UR20, RZ ;  /* 0x00000014ae001c10 */ /* 0x004fe8000ff5e0ff */
[----:B---3--:R-:W-:Y:S02]  /*6cf0*/  @P1 IADD3.X R3, R179, UR4, RZ, P2, !PT ;  /* 0x00000004b3031c10 */ /* 0x008fe400097fe4ff */
[C---:B------:R-:W-:Y:S04]  /*6d00*/  @P1 LEA R132, P2, R0.reuse, c[0x0][0x1c8], 0x1 ;  /* 0x0000720000841a11 */ /* 0x040fe800078408ff */
[----:B------:R-:W-:Y:S02]  /*6d10*/  @P1 LEA.HI.X R133, R0, c[0x0][0x1cc], R3, 0x1, P2 ;  /* 0x0000730000851a11 */ /* 0x000fe400010f0c03 */
[----:B-----5:R-:W-:Y:S03]  /*6d20*/  @P1 IADD3 R0, P2, R173, UR20, RZ ;  /* 0x00000014ad001c10 */ /* 0x020fe6000ff5e0ff */
[----:B------:R-:W-:Y:S01]  /*6d30*/  @!PT LDS RZ, [RZ] ;  /* 0x00000000fffff984 */ /* 0x000fe20000000800 */
[----:B------:R-:W-:Y:S01]  /*6d40*/  @!PT LDS RZ, [RZ] ;  /* 0x00000000fffff984 */ /* 0x000fe20000000800 */
[----:B------:R-:W-:Y:S01]  /*6d50*/  @!PT LDS RZ, [RZ] ;  /* 0x00000000fffff984 */ /* 0x000fe20000000800 */
[----:B----4-:R1:W-:Y:S01]  /*6d60*/  @P1 LDGSTS.E.BYPASS.LTC128B.128 [R177+0x10100], [R132.64], !P6 ;  /* 0x1010000084b11fae */ /* 0x0103e2000f101d50 */
[----:B------:R-:W-:Y:S02]  /*6d70*/  @P1 IADD3.X R3, R172, UR4, RZ, P2, !PT ;  /* 0x00000004ac031c10 */ /* 0x000fe400097fe4ff */
[C---:B-1----:R-:W-:Y:S04]  /*6d80*/  @P1 LEA R132, P2, R0.reuse, c[0x0][0x1c8], 0x1 ;  /* 0x0000720000841a11 */ /* 0x042fe800078408ff */
[----:B------:R-:W-:Y:S02]  /*6d90*/  @P1 LEA.HI.X R133, R0, c[0x0][0x1cc], R3, 0x1, P2 ;  /* 0x0000730000851a11 */ /* 0x000fe400010f0c03 */
[----:B------:R-:W-:Y:S11]  /*6da0*/  LOP3.LUT P2, RZ, R176, 0x1, RZ, 0xc0, !PT ;  /* 0x00000001b0ff7812 */ /* 0x000ff6000784c0ff */
[----:B------:R-:W-:Y:S02]  /*6db0*/  @!UPT UIADD3 URZ, URZ, URZ, URZ ;  /* 0x0000003f3f3ff290 */ /* 0x000fe4000fffe03f */
[----:B------:R1:W-:Y:S01]  /*6dc0*/  @P1 LDGSTS.E.BYPASS.LTC128B.128 [R177+0x11900], [R132.64], !P2 ;  /* 0x1190000084b11fae */ /* 0x0003e2000d101d50 */
[----:B------:R-:W-:Y:S04]  /*6dd0*/  @P1 IADD3 R0, P2, R171, UR20, RZ ;  /* 0x00000014ab001c10 */ /* 0x000fe8000ff5e0ff */
[----:B------:R-:W-:Y:S02]  /*6de0*/  @P1 IADD3.X R3, R170, UR4, RZ, P2, !PT ;  /* 0x00000004aa031c10 */ /* 0x000fe400097fe4ff */
[C---:B-1----:R-:W-:Y:S04]  /*6df0*/  @P1 LEA R132, P2, R0.reuse, c[0x0][0x1c8], 0x1 ;  /* 0x0000720000841a11 */ /* 0x042fe800078408ff */
[----:B------:R-:W-:Y:S02]  /*6e00*/  @P1 LEA.HI.X R133, R0, c[0x0][0x1cc], R3, 0x1, P2 ;  /* 0x0000730000851a11 */ /* 0x000fe400010f0c03 */
[----:B------:R-:W-:Y:S01]  /*6e10*/  @P1 IADD3 R0, P2, R169, UR20, RZ ;  /* 0x00000014a9001c10 */ /* 0x000fe2000ff5e0ff */
[----:B------:R-:W-:Y:S02]  /*6e20*/  @UP0 UIADD3 UR20, UP1, UR15, UR20, URZ ;  /* 0x000000140f140290 */ /* 0x000fe4000ff3e03f */
[----:B------:R1:W-:Y:S01]  /*6e30*/  @P1 LDGSTS.E.BYPASS.LTC128B.128 [R177+0x13100], [R132.64], !P5 ;  /* 0x1310000084b11fae */ /* 0x0003e2000e901d50 */
[----:B------:R-:W-:Y:S01]  /*6e40*/  @P1 IADD3.X R3, R168, UR4, RZ, P2, !PT ;  /* 0x00000004a8031c10 */ /* 0x000fe200097fe4ff */
[----:B------:R-:W-:Y:S01]  /*6e50*/  @UP0 UIADD3.X UR4, UR6, UR4, URZ, UP1, !UPT ;  /* 0x0000000406040290 */ /* 0x000fe20008ffe43f */
[C---:B-1----:R-:W-:Y:S04]  /*6e60*/  @P1 LEA R132, P2, R0.reuse, c[0x0][0x1c8], 0x1 ;  /* 0x0000720000841a11 */ /* 0x042fe800078408ff */
[----:B------:R-:W-:Y:S02]  /*6e70*/  @P1 LEA.HI.X R133, R0, c[0x0][0x1cc], R3, 0x1, P2 ;  /* 0x0000730000851a11 */ /* 0x000fe400010f0c03 */
[----:B------:R-:W-:Y:S03]  /*6e80*/  LOP3.LUT P2, RZ, R176, 0x1, RZ, 0xc0, !PT ;  /* 0x00000001b0ff7812 */ /* 0x000fe6000784c0ff */
[----:B------:R1:W-:Y:S01]  /*6e90*/  @P1 LDGSTS.E.BYPASS.LTC128B.128 [R177+0x14900], [R132.64], !P4 ;  /* 0x1490000084b11fae */ /* 0x0003e2000e101d50 */
[----:B------:R-:W-:Y:S04]  /*6ea0*/  @P0 IADD3 R0, P1, R174, UR20, RZ ;  /* 0x00000014ae000c10 */ /* 0x000fe8000ff3e0ff */
[----:B------:R-:W-:Y:S02]  /*6eb0*/  @P0 IADD3.X R3, R179, UR4, RZ, P1, !PT ;  /* 0x00000004b3030c10 */ /* 0x000fe40008ffe4ff */
[C---:B-1----:R-:W-:Y:S04]  /*6ec0*/  @P0 LEA R132, P1, R0.reuse, c[0x0][0x1c8], 0x1 ;  /* 0x0000720000840a11 */ /* 0x042fe800078208ff */
[----:B------:R-:W-:Y:S02]  /*6ed0*/  @P0 LEA.HI.X R133, R0, c[0x0][0x1cc], R3, 0x1, P1 ;  /* 0x0000730000850a11 */ /* 0x000fe400008f0c03 */
[----:B------:R-:W-:Y:S03]  /*6ee0*/  @P0 IADD3 R0, P1, R173, UR20, RZ ;  /* 0x00000014ad000c10 */ /* 0x000fe6000ff3e0ff */
[----:B------:R1:W-:Y:S01]  /*6ef0*/  @P0 LDGSTS.E.BYPASS.LTC128B.128 [R177+0x11100], [R132.64], !P6 ;  /* 0x1110000084b10fae */ /* 0x0003e2000f101d50 */
        /* <DEDUP_REMOVED lines=12> */
[----:B------:R-:W-:Y:S05]  /*6fc0*/  @P0 LEA.HI.X R133, R0, c[0x0][0x1cc], R3, 0x1, P1 ;  /* 0x0000730000850a11 */ /* 0x000fea00008f0c03 */
[----:B------:R1:W-:Y:S04]  /*6fd0*/  @P0 LDGSTS.E.BYPASS.LTC128B.128 [R177+0x15900], [R132.64], !P4 ;  /* 0x1590000084b10fae */ /* 0x0003e8000e101d50 */
.L_x_348:
[----:B------:R-:W2:Y:S01]  /*6fe0*/  LDL R3, [R1+0x78] ;  /* 0x0000780001037983 */ /* 0x000ea20000100800 */
[----:B------:R-:W-:Y:S02]  /*6ff0*/  UISETP.NE.AND UP1, UPT, UR14, URZ, UPT ;  /* 0x0000003f0e00728c */ /* 0x000fe4000bf25270 */
[----:B------:R-:W-:Y:S01]  /*7000*/  UIMAD UR4, UR8, -0x30, URZ ;  /* 0xffffffd0080478a4 */ /* 0x000fe2000f8e023f */
[----:B------:R-:W3:Y:S01]  /*7010*/  LDL R171, [R1+0x74] ;  /* 0x0000740001ab7983 */ /* 0x000ee20000100800 */
[----:B------:R-:W-:Y:S02]  /*7020*/  UISETP.NE.AND UP0, UPT, UR13, URZ, UPT ;  /* 0x0000003f0d00728c */ /* 0x000fe4000bf05270 */
[----:B------:R-:W-:Y:S01]  /*7030*/  PLOP3.LUT P1, PT, PT, PT, UP1, 0x80, 0x0 ;  /* 0x000000000000781c */ /* 0x000fe20003f2f018 */
[----:B------:R-:W0:Y:S01]  /*7040*/  LDGDEPBAR ;  /* 0x00000000000079af */ /* 0x000e220000000000 */
[----:B------:R-:W-:Y:S11]  /*7050*/  PLOP3.LUT P0, PT, PT, PT, UP1, 0x80, 0x0 ;  /* 0x000000000000781c */ /* 0x000ff60003f0f018 */
[----:B--2---:R-:W-:Y:S04]  /*7060*/  @P1 IMAD.HI.U32 R0, R3, c[0x0][0x2c8], RZ ;  /* 0x0000b20003001a27 */ /* 0x004fe800078e00ff */
[----:B-1----:R-:W-:Y:S01]  /*7070*/  IMAD.MOV.U32 R133, RZ, RZ, R3 ;  /* 0x000000ffff857224 */ /* 0x002fe200078e0003 */
[----:B------:R-:W-:Y:S01]  /*7080*/  @P0 SHF.R.U32.HI R133, RZ, c[0x0][0x2cc], R0 ;  /* 0x0000b300ff850a19 */ /* 0x000fe20000011600 */
[----:B------:R-:W-:Y:S01]  /*7090*/  IMAD.U32 R0, RZ, RZ, UR4 ;  /* 0x00000004ff007e24 */ /* 0x000fe2000f8e00ff */
[----:B------:R-:W-:Y:S03]  /*70a0*/  PLOP3.LUT P0, PT, PT, PT, UP0, 0x40, 0x0 ;  /* 0x000000000000781c */ /* 0x000fe60003f0e808 */
[----:B------:R-:W1:Y:S01]  /*70b0*/  SHFL.IDX PT, R132, R133, RZ, 0x1c1f ;  /* 0x001c1fff85847589 */ /* 0x000e6200000e0000 */
[----:B---3--:R-:W-:Y:S04]  /*70c0*/  IADD3 R0, -R171, 0x1, R0 ;  /* 0x00000001ab007810 */ /* 0x008fe80007ffe100 */
[----:B------:R-:W-:Y:S04]  /*70d0*/  IADD3 R0, R0, c[0x0][0x1d0], RZ ;  /* 0x0000740000007a10 */ /* 0x000fe80007ffe0ff */
[----:B------:R-:W-:Y:S04]  /*70e0*/  IADD3 R0, R0, -c[0x0][0x168], RZ ;  /* 0x80005a0000007a10 */ /* 0x000fe80007ffe0ff */
[C---:B------:R-:W-:Y:S02]  /*70f0*/  IADD3 R169, R0.reuse, c[0x0][0x328], RZ ;  /* 0x0000ca0000a97a10 */ /* 0x040fe40007ffe0ff */
[----:B------:R-:W-:Y:S03]  /*7100*/  IADD3 R168, R0, UR7, RZ ;  /* 0x0000000700a87c10 */ /* 0x000fe6000fffe0ff */
[----:B-1----:R-:W-:Y:S02]  /*7110*/  IMAD.IADD R3, R169, 0x1, R132 ;  /* 0x00000001a9037824 */ /* 0x002fe400078e0284 */
[----:B------:R-:W-:Y:S01]  /*7120*/  IMAD.IADD R0, R132, 0x1, R168 ;  /* 0x0000000184007824 */ /* 0x000fe200078e02a8 */
[----:B------:R-:W-:-:S05]  /*7130*/  @P0 BRA `(.L_x_349) ;  /* 0x0000019000000947 */ /* 0x000fca0003800000 */
[----:B------:R-:W-:Y:S01]  /*7140*/  IADD3 R132, R132, c[0x0][0x1d0], RZ ;  /* 0x0000740084847a10 */ /* 0x000fe20007ffe0ff */
[----:B------:R-:W-:Y:S03]  /*7150*/  BSSY B0, `(.L_x_350) ;  /* 0x0000012000007945 */ /* 0x000fe60003800000 */
[----:B------:R-:W-:Y:S04]  /*7160*/  IADD3 R132, R132, -c[0x0][0x168], RZ ;  /* 0x80005a0084847a10 */ /* 0x000fe80007ffe0ff */
[----:B------:R-:W-:Y:S11]  /*7170*/  ISETP.GT.AND P0, PT, R132, -0x1, PT ;  /* 0xffffffff8400780c */ /* 0x000ff60003f04270 */
[----:B------:R-:W-:Y:S02]  /*7180*/  @!UPT UIADD3 URZ, URZ, URZ, URZ ;  /* 0x0000003f3f3ff290 */ /* 0x000fe4000fffe03f */
[----:B------:R-:W-:-:S05]  /*7190*/  @P0 BRA `(.L_x_351) ;  /* 0x0000008000000947 */ /* 0x000fca0003800000 */
[----:B------:R-:W-:Y:S01]  /*71a0*/  LOP3.LUT R132, RZ, R132, RZ, 0x33, !PT ;  /* 0x00000084ff847212 */ /* 0x000fe200078e33ff */
[----:B------:R-:W-:Y:S05]  /*71b0*/  IMAD.MOV.U32 R170, RZ, RZ, c[0x0][0x32c] ;  /* 0x0000cb00ffaa7624 */ /* 0x000fea00078e00ff */
[----:B------:R-:W-:Y:S11]  /*71c0*/  ISETP.NE.AND P0, PT, R170, 0x1, PT ;  /* 0x00000001aa00780c */ /* 0x000ff60003f05270 */
[----:B------:R-:W-:Y:S02]  /*71d0*/  @!UPT UIADD3 URZ, URZ, URZ, URZ ;  /* 0x0000003f3f3ff290 */ /* 0x000fe4000fffe03f */
[----:B------:R-:W-:Y:S05]  /*71e0*/  @P0 IMAD.HI.U32 R170, R132, c[0x0][0x330], RZ ;  /* 0x0000cc0084aa0a27 */ /* 0x000fea00078e00ff */
[----:B------:R-:W-:Y:S04]  /*71f0*/  @P0 SHF.R.U32.HI R132, RZ, c[0x0][0x334], R170 ;  /* 0x0000cd00ff840a19 */ /* 0x000fe800000116aa */
[----:B------:R-:W-:Y:S01]  /*7200*/  LOP3.LUT R132, RZ, R132, RZ, 0x33, !PT ;  /* 0x00000084ff847212 */ /* 0x000fe200078e33ff */
[----:B------:R-:W-:-:S05]  /*7210*/  BRA `(.L_x_352) ;  /* 0x0000005000007947 */ /* 0x000fca0003800000 */
.L_x_351:
[----:B------:R-:W-:Y:S04]  /*7220*/  MOV R170, c[0x0][0x32c] ;  /* 0x0000cb0000aa7a02 */ /* 0x000fe80000000f00 */
[----:B------:R-:W-:Y:S11]  /*7230*/  ISETP.NE.AND P0, PT, R170, 0x1, PT ;  /* 0x00000001aa00780c */ /* 0x000ff60003f05270 */
[----:B------:R-:W-:Y:S02]  /*7240*/  @!UPT UIADD3 URZ, URZ, URZ, URZ ;  /* 0x0000003f3f3ff290 */ /* 0x000fe4000fffe03f */
[----:B------:R-:W-:Y:S05]  /*7250*/  @P0 IMAD.HI.U32 R170, R132, c[0x0][0x330], RZ ;  /* 0x0000cc0084aa0a27 */ /* 0x000fea00078e00ff */
[----:B------:R-:W-:Y:S02]  /*7260*/  @P0 SHF.R.U32.HI R132, RZ, c[0x0][0x334], R170 ;  /* 0x0000cd00ff840a19 */ /* 0x000fe400000116aa */
.L_x_352:
[----:B------:R-:W-:Y:S05]  /*7270*/  BSYNC B0 ;  /* 0x0000000000007941 */ /* 0x000fea0003800000 */
.L_x_350:
[----:B------:R-:W-:Y:S05]  /*7280*/  IADD3 R170, -R171, UR4, RZ ;  /* 0x00000004abaa7c10 */ /* 0x000fea000fffe1ff */
[----:B------:R-:W-:Y:S05]  /*7290*/  IMAD R132, R132, c[0x0][0x32c], R170 ;  /* 0x0000cb0084847a24 */ /* 0x000fea00078e02aa */
[----:B------:R-:W-:Y:S02]  /*72a0*/  IMNMX R0, R0, R132, !PT ;  /* 0x0000008400007217 */ /* 0x000fe40007800200 */
[----:B------:R-:W-:Y:S04]  /*72b0*/  IADD3 R132, R132, c[0x0][0x32c], RZ ;  /* 0x0000cb0084847a10 */ /* 0x000fe80007ffe0ff */
[----:B------:R-:W-:Y:S02]  /*72c0*/  IMNMX R3, R3, R132, PT ;  /* 0x0000008403037217 */ /* 0x000fe40003800200 */
.L_x_349:
[----:B------:R-:W-:Y:S02]  /*72d0*/  UISETP.GE.AND UP1, UPT, UR4, 0x1, UPT ;  /* 0x000000010400788c */ /* 0x000fe4000bf26270 */
        /* <DEDUP_REMOVED lines=29> */
[----:B------:R-:W1:Y:S01]  /*74b0*/  SHFL.IDX PT, R5, R133, 0x1, 0x1c1f ;  /* 0x003c1f0085057f89 */ /* 0x000e6200000e0000 */
[----:B------:R-:W-:Y:S01]  /*74c0*/  FSEL R8, R8, -INF , !P1 ;  /* 0xff80000008087808 */ /* 0x000fe20004800000 */
[----:B------:R-:W-:Y:S01]  /*74d0*/  UP2UR UR21, UPR, URZ, 0x40 ;  /* 0x000000403f157883 */ /* 0x000fe20008000000 */
[----:B------:R-:W-:Y:S01]  /*74e0*/  PLOP3.LUT P1, PT, PT, PT, UP0, 0x40, 0x0 ;  /* 0x000000000000781c */ /* 0x000fe20003f2e808 */
[----:B------:R-:W-:Y:S01]  /*74f0*/  UISETP.GE.AND UP0, UPT, UR4, 0x2a, UPT ;  /* 0x0000002a0400788c */ /* 0x000fe2000bf06270 */
[----:B------:R-:W-:Y:S02]  /*7500*/  FSEL R9, R9, -INF , !P0 ;  /* 0xff80000009097808 */ /* 0x000fe40004000000 */
[----:B------:R-:W-:Y:S01]  /*7510*/  PLOP3.LUT P0, PT, PT, PT, UP6, 0x40, 0x0 ;  /* 0x000000000000781c */ /* 0x000fe20003f0e868 */
[----:B------:R-:W-:Y:S01]  /*7520*/  UISETP.NE.AND UP6, UPT, UR13, URZ, UPT ;  /* 0x0000003f0d00728c */ /* 0x000fe2000bfc5270 */
[C---:B------:R-:W-:Y:S02]  /*7530*/  ISETP.GT.AND P1, PT, R0.reuse, 0x10, P1 ;  /* 0x000000100000780c */ /* 0x040fe40000f24270 */
[----:B------:R-:W-:Y:S02]  /*7540*/  ISETP.GT.AND P0, PT, R0, 0x11, P0 ;  /* 0x000000110000780c */ /* 0x000fe40000704270 */
[C---:B------:R-:W-:Y:S02]  /*7550*/  ISETP.LT.OR P1, PT, R3.reuse, 0x11, P1 ;  /* 0x000000110300780c */ /* 0x040fe40000f21670 */
[----:B------:R-:W-:Y:S02]  /*7560*/  ISETP.LT.OR P0, PT, R3, 0x12, P0 ;  /* 0x000000120300780c */ /* 0x000fe40000701670 */
[----:B------:R-:W-:Y:S02]  /*7570*/  FSEL R12, R12, -INF , !P1 ;  /* 0xff8000000c0c7808 */ /* 0x000fe40004800000 */
[----:B------:R-:W-:Y:S02]  /*7580*/  PLOP3.LUT P1, PT, PT, PT, UP5, 0x40, 0x0 ;  /* 0x000000000000781c */ /* 0x000fe40003f2e858 */
[----:B------:R-:W-:Y:S02]  /*7590*/  FSEL R13, R13, -INF , !P0 ;  /* 0xff8000000d0d7808 */ /* 0x000fe40004000000 */
[----:B------:R-:W-:Y:S01]  /*75a0*/  PLOP3.LUT P0, PT, PT, PT, UP4, 0x40, 0x0 ;  /* 0x000000000000781c */ /* 0x000fe20003f0e848 */
[--C-:B-1----:R-:W-:Y:S01]  /*75b0*/  IMAD.IADD R4, R169, 0x1, R5.reuse ;  /* 0x00000001a9047824 */ /* 0x102fe200078e0205 */
[C---:B------:R-:W-:Y:S02]  /*75c0*/  ISETP.GT.AND P1, PT, R0.reuse, 0x18, P1 ;  /* 0x000000180000780c */ /* 0x040fe40000f24270 */
[----:B------:R-:W-:Y:S02]  /*75d0*/  ISETP.GT.AND P0, PT, R0, 0x19, P0 ;  /* 0x000000190000780c */ /* 0x000fe40000704270 */
[C---:B------:R-:W-:Y:S02]  /*75e0*/  ISETP.LT.OR P1, PT, R3.reuse, 0x19, P1 ;  /* 0x000000190300780c */ /* 0x040fe40000f21670 */
[----:B------:R-:W-:Y:S02]  /*75f0*/  ISETP.LT.OR P0, PT, R3, 0x1a, P0 ;  /* 0x0000001a0300780c */ /* 0x000fe40000701670 */
[----:B------:R-:W-:Y:S02]  /*7600*/  FSEL R16, R16, -INF , !P1 ;  /* 0xff80000010107808 */ /* 0x000fe40004800000 */
[----:B------:R-:W-:Y:S02]  /*7610*/  PLOP3.LUT P1, PT, PT, PT, UP3, 0x40, 0x0 ;  /* 0x000000000000781c */ /* 0x000fe40003f2e838 */
[----:B------:R-:W-:Y:S02]  /*7620*/  FSEL R17, R17, -INF , !P0 ;  /* 0xff80000011117808 */ /* 0x000fe40004000000 */
[----:B------:R-:W-:Y:S02]  /*7630*/  PLOP3.LUT P0, PT, PT, PT, UP2, 0x40, 0x0 ;  /* 0x000000000000781c */ /* 0x000fe40003f0e828 */
        /* <DEDUP_REMOVED lines=11> */
[----:B------:R-:W-:Y:S01]  /*76f0*/  ISETP.LT.OR P1, PT, R3, 0x2a, P0 ;  /* 0x0000002a0300780c */ /* 0x000fe20000721670 */
[----:B------:R-:W-:Y:S01]  /*7700*/  IMAD.IADD R3, R168, 0x1, R5 ;  /* 0x00000001a8037824 */ /* 0x000fe200078e0205 */
[----:B------:R-:W-:Y:S01]  /*7710*/  PLOP3.LUT P0, PT, PT, PT, UP6, 0x40, 0x0 ;  /* 0x000000000000781c */ /* 0x000fe20003f0e868 */
[----:B------:R-:W-:Y:S01]  /*7720*/  UISETP.NE.AND UP6, UPT, UR21, URZ, UPT ;  /* 0x0000003f1500728c */ /* 0x000fe2000bfc5270 */
[----:B------:R-:W-:Y:S02]  /*7730*/  FSEL R24, R24, -INF , !P2 ;  /* 0xff80000018187808 */ /* 0x000fe40005000000 */
[----:B------:R-:W-:Y:S09]  /*7740*/  FSEL R25, R25, -INF , !P1 ;  /* 0xff80000019197808 */ /* 0x000ff20004800000 */
        /* <DEDUP_REMOVED lines=15> */
.L_x_355:
[----:B------:R-:W-:Y:S04]  /*7840*/  MOV R5, c[0x0][0x32c] ;  /* 0x0000cb0000057a02 */ /* 0x000fe80000000f00 */
[----:B------:R-:W-:Y:S11]  /*7850*/  ISETP.NE.AND P0, PT, R5, 0x1, PT ;  /* 0x000000010500780c */ /* 0x000ff60003f05270 */
[----:B------:R-:W-:Y:S02]  /*7860*/  @!UPT UIADD3 URZ, URZ, URZ, URZ ;  /* 0x0000003f3f3ff290 */ /* 0x000fe4000fffe03f */
[----:B------:R-:W-:Y:S05]  /*7870*/  @P0 IMAD.HI.U32 R5, R0, c[0x0][0x330], RZ ;  /* 0x0000cc0000050a27 */ /* 0x000fea00078e00ff */
[----:B------:R-:W-:Y:S02]  /*7880*/  @P0 SHF.R.U32.HI R0, RZ, c[0x0][0x334], R5 ;  /* 0x0000cd00ff000a19 */ /* 0x000fe40000011605 */
.L_x_356:
[----:B------:R-:W-:Y:S05]  /*7890*/  BSYNC B0 ;  /* 0x0000000000007941 */ /* 0x000fea0003800000 */
.L_x_354:
[----:B------:R-:W-:Y:S05]  /*78a0*/  IADD3 R5, -R171, UR4, RZ ;  /* 0x00000004ab057c10 */ /* 0x000fea000fffe1ff */
[----:B------:R-:W-:Y:S05]  /*78b0*/  IMAD R0, R0, c[0x0][0x32c], R5 ;  /* 0x0000cb0000007a24 */ /* 0x000fea00078e0205 */
[----:B------:R-:W-:Y:S02]  /*78c0*/  IMNMX R3, R3, R0, !PT ;  /* 0x0000000003037217 */ /* 0x000fe40007800200 */
[----:B------:R-:W-:Y:S04]  /*78d0*/  IADD3 R0, R0, c[0x0][0x32c], RZ ;  /* 0x0000cb0000007a10 */ /* 0x000fe80007ffe0ff */
[----:B------:R-:W-:Y:S02]  /*78e0*/  IMNMX R4, R4, R0, PT ;  /* 0x0000000004047217 */ /* 0x000fe40003800200 */
.L_x_353:
[----:B------:R-:W-:Y:S01]  /*78f0*/  FMNMX.FTZ R133, R132, R2, !PT ;  /* 0x0000000284857209 */ /* 0x000fe20007810000 */
[----:B------:R-:W-:Y:S02]  /*7900*/  UP2UR UR4, UPR, URZ, 0x10 ;  /* 0x000000103f047883 */ /* 0x000fe40008000000 */
[----:B------:R-:W-:Y:S01]  /*7910*/  UISETP.NE.AND UP4, UPT, UR20, URZ, UPT ;  /* 0x0000003f1400728c */ /* 0x000fe2000bf85270 */
[----:B------:R-:W-:Y:S01]  /*7920*/  FMNMX.FTZ R133, R170, R133, !PT ;  /* 0x00000085aa857209 */ /* 0x000fe20007810000 */
[----:B------:R-:W-:Y:S02]  /*7930*/  UP2UR UR20, UPR, URZ, 0x8 ;  /* 0x000000083f147883 */ /* 0x000fe40008000000 */
[----:B------:R-:W-:Y:S01]  /*7940*/  UISETP.NE.AND UP3, UPT, UR19, URZ, UPT ;  /* 0x0000003f1300728c */ /* 0x000fe2000bf65270 */
[----:B------:R-:W-:Y:S01]  /*7950*/  FMNMX.FTZ R133, R8, R133, !PT ;  /* 0x0000008508857209 */ /* 0x000fe20007810000 */
[----:B------:R-:W-:Y:S02]  /*7960*/  UP2UR UR19, UPR, URZ, 0x4 ;  /* 0x000000043f137883 */ /* 0x000fe40008000000 */
[----:B------:R-:W-:Y:S01]  /*7970*/  UISETP.NE.AND UP2, UPT, UR18, URZ, UPT ;  /* 0x0000003f1200728c */ /* 0x000fe2000bf45270 */
[----:B------:R-:W-:Y:S01]  /*7980*/  FMNMX.FTZ R133, R9, R133, !PT ;  /* 0x0000008509857209 */ /* 0x000fe20007810000 */
[----:B------:R-:W-:Y:S01]  /*7990*/  UP2UR UR18, UPR, URZ, 0x2 ;  /* 0x000000023f127883 */ /* 0x000fe20008000000 */
[----:B------:R-:W-:Y:S01]  /*79a0*/  PLOP3.LUT P2, PT, PT, PT, UP3, 0x40, 0x0 ;  /* 0x000000000000781c */ /* 0x000fe20003f4e838 */
[----:B------:R-:W-:Y:S01]  /*79b0*/  UISETP.NE.AND UP1, UPT, UR11, URZ, UPT ;  /* 0x0000003f0b00728c */ /* 0x000fe2000bf25270 */
[----:B------:R-:W-:Y:S01]  /*79c0*/  FMNMX.FTZ R133, R12, R133, !PT ;  /* 0x000000850c857209 */ /* 0x000fe20007810000 */
[----:B------:R-:W-:Y:S01]  /*79d0*/  UP2UR UR11, UPR, URZ, 0x1 ;  /* 0x000000013f0b7883 */ /* 0x000fe20008000000 */
[----:B------:R-:W-:Y:S01]  /*79e0*/  PLOP3.LUT P1, PT, PT, PT, UP2, 0x40, 0x0 ;  /* 0x000000000000781c */ /* 0x000fe20003f2e828 */
[----:B------:R-:W-:Y:S01]  /*79f0*/  UISETP.NE.AND UP0, UPT, UR5, URZ, UPT ;  /* 0x0000003f0500728c */ /* 0x000fe2000bf05270 */
[----:B------:R-:W-:Y:S01]  /*7a00*/  FMNMX.FTZ R133, R13, R133, !PT ;  /* 0x000000850d857209 */ /* 0x000fe20007810000 */
[----:B------:R-:W-:Y:S02]  /*7a10*/  UISETP.NE.AND UP3, UPT, UR20, URZ, UPT ;  /* 0x0000003f1400728c */ /* 0x000fe4000bf65270 */
[----:B------:R-:W-:Y:S01]  /*7a20*/  UISETP.NE.AND UP2, UPT, UR19, URZ, UPT ;  /* 0x0000003f1300728c */ /* 0x000fe2000bf45270 */
        /* <DEDUP_REMOVED lines=9> */
[----:B-1----:R-:W-:Y:S04]  /*7ac0*/  FMNMX.FTZ R133, R133, R0, !PT ;  /* 0x0000000085857209 */ /* 0x002fe80007810000 */
[C---:B------:R-:W-:Y:S04]  /*7ad0*/  FSETP.NEU.FTZ.AND P0, PT, R133.reuse, -INF , PT ;  /* 0xff8000008500780b */ /* 0x040fe80003f1d000 */
[C---:B------:R-:W-:Y:S05]  /*7ae0*/  FSEL R0, R133.reuse, RZ, P0 ;  /* 0x000000ff85007208 */ /* 0x040fea0000000000 */
[----:B------:R-:W-:Y:S02]  /*7af0*/  FADD.FTZ R0, -R0, R2 ;  /* 0x0000000200007221 */ /* 0x000fe40000010100 */
[----:B------:R-:W-:Y:S02]  /*7b00*/  FMUL.FTZ R2, R133, c[0x0][0x2d0] ;  /* 0x0000b40085027a20 */ /* 0x000fe40000410000 */
[----:B------:R-:W-:Y:S03]  /*7b10*/  FMUL.FTZ R0, R0, c[0x0][0x2d0] ;  /* 0x0000b40000007a20 */ /* 0x000fe60000410000 */
[----:B------:R-:W-:Y:S02]  /*7b20*/  FSEL R2, R2, RZ, P0 ;  /* 0x000000ff02027208 */ /* 0x000fe40000000000 */
[----:B------:R-:W-:Y:S01]  /*7b30*/  PLOP3.LUT P0, PT, PT, PT, UP4, 0x40, 0x0 ;  /* 0x000000000000781c */ /* 0x000fe20003f0e848 */
[----:B------:R-:W-:Y:S02]  /*7b40*/  UISETP.NE.AND UP4, UPT, UR4, URZ, UPT ;  /* 0x0000003f0400728c */ /* 0x000fe4000bf85270 */
[--C-:B------:R-:W-:Y:S01]  /*7b50*/  FFMA.FTZ R5, R12, c[0x0][0x2d0], -R2.reuse ;  /* 0x0000b4000c057a23 */ /* 0x100fe20000010802 */
[----:B------:R-:W-:Y:S01]  /*7b60*/  ISETP.GT.AND P0, PT, R3, RZ, P0 ;  /* 0x000000ff0300720c */ /* 0x000fe20000704270 */
[----:B------:R-:W2:Y:S01]  /*7b70*/  LDL.LU R12, [R1+0x14] ;  /* 0x00001400010c7983 */ /* 0x000ea20000300800 */
[--C-:B------:R-:W-:Y:S02]  /*7b80*/  FFMA.FTZ R132, R132, c[0x0][0x2d0], -R2.reuse ;  /* 0x0000b40084847a23 */ /* 0x100fe40000010802 */
[----:B------:R-:W-:Y:S01]  /*7b90*/  ISETP.LT.OR P0, PT, R4, 0x1, P0 ;  /* 0x000000010400780c */ /* 0x000fe20000701670 */
[--C-:B------:R-:W-:Y:S02]  /*7ba0*/  FFMA.FTZ R21, R21, c[0x0][0x2d0], -R2.reuse ;  /* 0x0000b40015157a23 */ /* 0x100fe40000010802 */
[--C-:B------:R-:W-:Y:S01]  /*7bb0*/  FFMA.FTZ R24, R24, c[0x0][0x2d0], -R2.reuse ;  /* 0x0000b40018187a23 */ /* 0x100fe20000010802 */
[----:B------:R-:W-:Y:S01]  /*7bc0*/  FSEL R6, R6, -INF , !P0 ;  /* 0xff80000006067808 */ /* 0x000fe20004000000 */
[--C-:B------:R-:W-:Y:S01]  /*7bd0*/  FFMA.FTZ R25, R25, c[0x0][0x2d0], -R2.reuse ;  /* 0x0000b40019197a23 */ /* 0x100fe20000010802 */
[----:B------:R-:W-:Y:S01]  /*7be0*/  ISETP.GT.AND P0, PT, R3, 0x1, P2 ;  /* 0x000000010300780c */ /* 0x000fe20001704270 */
[--C-:B------:R-:W-:Y:S01]  /*7bf0*/  FFMA.FTZ R170, R170, c[0x0][0x2d0], -R2.reuse ;  /* 0x0000b400aaaa7a23 */ /* 0x100fe20000010802 */
[----:B------:R-:W-:Y:S01]  /*7c00*/  PLOP3.LUT P2, PT, PT, PT, UP1, 0x40, 0x0 ;  /* 0x000000000000781c */ /* 0x000fe20003f4e818 */
[--C-:B------:R-:W-:Y:S01]  /*7c10*/  FFMA.FTZ R8, R8, c[0x0][0x2d0], -R2.reuse ;  /* 0x0000b40008087a23 */ /* 0x100fe20000010802 */
[----:B------:R-:W-:Y:S01]  /*7c20*/  ISETP.LT.OR P0, PT, R4, 0x2, P0 ;  /* 0x000000020400780c */ /* 0x000fe20000701670 */
[--C-:B------:R-:W-:Y:S01]  /*7c30*/  FFMA.FTZ R9, R9, c[0x0][0x2d0], -R2.reuse ;  /* 0x0000b40009097a23 */ /* 0x100fe20000010802 */
[----:B------:R-:W-:Y:S01]  /*7c40*/  MUFU.EX2 R132, R132 ;  /* 0x0000008400847308 */ /* 0x000fe20000000800 */
[--C-:B------:R-:W-:Y:S01]  /*7c50*/  FFMA.FTZ R176, R13, c[0x0][0x2d0], -R2.reuse ;  /* 0x0000b4000db07a23 */ /* 0x100fe20000010802 */
[----:B------:R-:W-:Y:S01]  /*7c60*/  FSEL R7, R7, -INF , !P0 ;  /* 0xff80000007077808 */ /* 0x000fe20004000000 */
[--C-:B------:R-:W-:Y:S01]  /*7c70*/  FFMA.FTZ R179, R16, c[0x0][0x2d0], -R2.reuse ;  /* 0x0000b40010b37a23 */ /* 0x100fe20000010802 */
[----:B------:R-:W-:Y:S01]  /*7c80*/  ISETP.GT.AND P0, PT, R3, 0x8, P1 ;  /* 0x000000080300780c */ /* 0x000fe20000f04270 */
[--C-:B------:R-:W-:Y:S01]  /*7c90*/  FFMA.FTZ R17, R17, c[0x0][0x2d0], -R2.reuse ;  /* 0x0000b40011117a23 */ /* 0x100fe20000010802 */
[----:B------:R-:W-:Y:S01]  /*7ca0*/  PLOP3.LUT P1, PT, PT, PT, UP0, 0x40, 0x0 ;  /* 0x000000000000781c */ /* 0x000fe20003f2e808 */
[----:B------:R-:W-:Y:S01]  /*7cb0*/  FFMA.FTZ R169, R20, c[0x0][0x2d0], -R2 ;  /* 0x0000b40014a97a23 */ /* 0x000fe20000010802 */
[----:B------:R-:W-:Y:S01]  /*7cc0*/  ISETP.LT.OR P0, PT, R4, 0x9, P0 ;  /* 0x000000090400780c */ /* 0x000fe20000701670 */
[----:B------:R-:W-:Y:S01]  /*7cd0*/  UISETP.NE.AND UP1, UPT, UR18, URZ, UPT ;  /* 0x0000003f1200728c */ /* 0x000fe2000bf25270 */
[----:B------:R-:W1:Y:S01]  /*7ce0*/  MUFU.EX2 R2, R0 ;  /* 0x0000000000027308 */ /* 0x000e620000000800 */
[----:B------:R-:W-:Y:S01]  /*7cf0*/  UISETP.NE.AND UP0, UPT, UR11, URZ, UPT ;  /* 0x0000003f0b00728c */ /* 0x000fe2000bf05270 */
[----:B------:R-:W-:Y:S02]  /*7d00*/  FSEL R10, R10, -INF , !P0 ;  /* 0xff8000000a0a7808 */ /* 0x000fe40004000000 */
[----:B------:R-:W-:Y:S02]  /*7d10*/  ISETP.GT.AND P0, PT, R3, 0x9, P2 ;  /* 0x000000090300780c */ /* 0x000fe40001704270 */
[----:B------:R-:W-:Y:S02]  /*7d20*/  PLOP3.LUT P2, PT, PT, PT, UP6, 0x40, 0x0 ;  /* 0x000000000000781c */ /* 0x000fe40003f4e868 */
[C---:B------:R-:W-:Y:S02]  /*7d30*/  ISETP.LT.OR P0, PT, R4.reuse, 0xa, P0 ;  /* 0x0000000a0400780c */ /* 0x040fe40000701670 */
[----:B------:R-:W-:Y:S02]  /*7d40*/  MUFU.EX2 R168, R170 ;  /* 0x000000aa00a87308 */ /* 0x000fe40000000800 */
[----:B------:R-:W-:Y:S02]  /*7d50*/  FSEL R171, R11, -INF , !P0 ;  /* 0xff8000000bab7808 */ /* 0x000fe40004000000 */
[C---:B------:R-:W-:Y:S02]  /*7d60*/  ISETP.GT.AND P0, PT, R3.reuse, 0x10, P1 ;  /* 0x000000100300780c */ /* 0x040fe40000f04270 */
[----:B------:R-:W-:Y:S02]  /*7d70*/  PLOP3.LUT P1, PT, PT, PT, UP5, 0x40, 0x0 ;  /* 0x000000000000781c */ /* 0x000fe40003f2e858 */
[----:B------:R-:W-:Y:S02]  /*7d80*/  ISETP.LT.OR P0, PT, R4, 0x11, P0 ;  /* 0x000000110400780c */ /* 0x000fe40000701670 */
[C---:B------:R-:W-:Y:S01]  /*7d90*/  ISETP.GT.AND P1, PT, R3.reuse, 0x18, P1 ;  /* 0x000000180300780c */ /* 0x040fe20000f24270 */
[----:B------:R-:W-:Y:S01]  /*7da0*/  MUFU.EX2 R8, R8 ;  /* 0x0000000800087308 */ /* 0x000fe20000000800 */
[----:B------:R-:W-:Y:S02]  /*7db0*/  FSEL R173, R14, -INF , !P0 ;  /* 0xff8000000ead7808 */ /* 0x000fe40004000000 */
[----:B------:R-:W-:Y:S01]  /*7dc0*/  ISETP.GT.AND P0, PT, R3, 0x11, P2 ;  /* 0x000000110300780c */ /* 0x000fe20001704270 */
[----:B-1----:R-:W-:Y:S01]  /*7dd0*/  FMUL.FTZ R16, R2, R144 ;  /* 0x0000009002107220 */ /* 0x002fe20000410000 */
[----:B------:R-:W-:Y:S01]  /*7de0*/  ISETP.LT.OR P1, PT, R4, 0x19, P1 ;  /* 0x000000190400780c */ /* 0x000fe20000f21670 */
[----:B------:R-:W-:Y:S01]  /*7df0*/  FMUL.FTZ R13, R2, R149 ;  /* 0x00000095020d7220 */ /* 0x000fe20000410000 */
[----:B------:R-:W-:Y:S01]  /*7e00*/  ISETP.LT.OR P0, PT, R4, 0x12, P0 ;  /* 0x000000120400780c */ /* 0x000fe20000701670 */
[----:B------:R-:W-:Y:S01]  /*7e10*/  FMUL.FTZ R20, R2, R140 ;  /* 0x0000008c02147220 */ /* 0x000fe20000410000 */
[----:B------:R-:W-:Y:S01]  /*7e20*/  FSEL R174, R18, -INF , !P1 ;  /* 0xff80000012ae7808 */ /* 0x000fe20004800000 */
[----:B------:R-:W1:Y:S01]  /*7e30*/  MUFU.EX2 R9, R9 ;  /* 0x0000000900097308 */ /* 0x000e620000000800 */
[----:B------:R-:W-:Y:S01]  /*7e40*/  FSEL R172, R15, -INF , !P0 ;  /* 0xff8000000fac7808 */ /* 0x000fe20004000000 */
[C---:B------:R-:W-:Y:S01]  /*7e50*/  FMUL.FTZ R28, R2.reuse, R28 ;  /* 0x0000001c021c7220 */ /* 0x040fe20000410000 */
[----:B------:R-:W-:Y:S01]  /*7e60*/  PLOP3.LUT P0, PT, PT, PT, UP4, 0x40, 0x0 ;  /* 0x000000000000781c */ /* 0x000fe20003f0e848 */
[C---:B------:R-:W-:Y:S01]  /*7e70*/  FMUL.FTZ R29, R2.reuse, R29 ;  /* 0x0000001d021d7220 */ /* 0x040fe20000410000 */
[----:B------:R-:W-:Y:S01]  /*7e80*/  PLOP3.LUT P1, PT, PT, PT, UP3, 0x40, 0x0 ;  /* 0x000000000000781c */ /* 0x000fe20003f2e838 */
[C---:B------:R-:W-:Y:S01]  /*7e90*/  FMUL.FTZ R32, R2.reuse, R32 ;  /* 0x0000002002207220 */ /* 0x040fe20000410000 */
[C---:B------:R-:W-:Y:S01]  /*7ea0*/  ISETP.GT.AND P0, PT, R3.reuse, 0x19, P0 ;  /* 0x000000190300780c */ /* 0x040fe20000704270 */
[C---:B------:R-:W-:Y:S01]  /*7eb0*/  FMUL.FTZ R33, R2.reuse, R33 ;  /* 0x0000002102217220 */ /* 0x040fe20000410000 */
[----:B------:R-:W-:Y:S01]  /*7ec0*/  ISETP.GT.AND P1, PT, R3, 0x20, P1 ;  /* 0x000000200300780c */ /* 0x000fe20000f24270 */
[----:B------:R-:W-:Y:S01]  /*7ed0*/  FMUL.FTZ R36, R2, R36 ;  /* 0x0000002402247220 */ /* 0x000fe20000410000 */
[----:B------:R-:W-:Y:S01]  /*7ee0*/  ISETP.LT.OR P0, PT, R4, 0x1a, P0 ;  /* 0x0000001a0400780c */ /* 0x000fe20000701670 */
[----:B------:R-:W-:Y:S01]  /*7ef0*/  FMUL.FTZ R37, R2, R37 ;  /* 0x0000002502257220 */ /* 0x000fe20000410000 */
[----:B------:R-:W-:Y:S01]  /*7f00*/  ISETP.LT.OR P1, PT, R4, 0x21, P1 ;  /* 0x000000210400780c */ /* 0x000fe20000f21670 */
[C---:B------:R-:W-:Y:S01]  /*7f10*/  FMUL.FTZ R40, R2.reuse, R40 ;  /* 0x0000002802287220 */ /* 0x040fe20000410000 */
[----:B------:R-:W-:Y:S01]  /*7f20*/  FSEL R175, R19, -INF , !P0 ;  /* 0xff80000013af7808 */ /* 0x000fe20004000000 */
[C---:B------:R-:W-:Y:S01]  /*7f30*/  FMUL.FTZ R41, R2.reuse, R41 ;  /* 0x0000002902297220 */ /* 0x040fe20000410000 */
[----:B------:R-:W-:Y:S01]  /*7f40*/  PLOP3.LUT P0, PT, PT, PT, UP2, 0x40, 0x0 ;  /* 0x000000000000781c */ /* 0x000fe20003f0e828 */
[----:B------:R-:W-:Y:S01]  /*7f50*/  FMUL.FTZ R44, R2, R44 ;  /* 0x0000002c022c7220 */ /* 0x000fe20000410000 */
[----:B------:R-:W-:Y:S01]  /*7f60*/  FSEL R177, R22, -INF , !P1 ;  /* 0xff80000016b17808 */ /* 0x000fe20004800000 */
[C---:B------:R-:W-:Y:S01]  /*7f70*/  FMUL.FTZ R45, R2.reuse, R45 ;  /* 0x0000002d022d7220 */ /* 0x040fe20000410000 */
[C---:B------:R-:W-:Y:S01]  /*7f80*/  ISETP.GT.AND P0, PT, R3.reuse, 0x21, P0 ;  /* 0x000000210300780c */ /* 0x040fe20000704270 */
[C---:B------:R-:W-:Y:S01]  /*7f90*/  FMUL.FTZ R48, R2.reuse, R48 ;  /* 0x0000003002307220 */ /* 0x040fe20000410000 */
[----:B------:R-:W-:Y:S01]  /*7fa0*/  PLOP3.LUT P1, PT, PT, PT, UP1, 0x40, 0x0 ;  /* 0x000000000000781c */ /* 0x000fe20003f2e818 */
[----:B------:R-:W-:Y:S01]  /*7fb0*/  FMUL.FTZ R49, R2, R49 ;  /* 0x0000003102317220 */ /* 0x000fe20000410000 */
[----:B------:R-:W-:Y:S01]  /*7fc0*/  ISETP.LT.OR P0, PT, R4, 0x22, P0 ;  /* 0x000000220400780c */ /* 0x000fe20000701670 */
[C---:B------:R-:W-:Y:S01]  /*7fd0*/  FMUL.FTZ R52, R2.reuse, R52 ;  /* 0x0000003402347220 */ /* 0x040fe20000410000 */
[----:B------:R-:W-:Y:S01]  /*7fe0*/  ISETP.GT.AND P1, PT, R3, 0x28, P1 ;  /* 0x000000280300780c */ /* 0x000fe20000f24270 */
[C---:B------:R-:W-:Y:S01]  /*7ff0*/  FMUL.FTZ R53, R2.reuse, R53 ;  /* 0x0000003502357220 */ /* 0x040fe20000410000 */
[----:B------:R-:W-:Y:S01]  /*8000*/  FSEL R178, R23, -INF , !P0 ;  /* 0xff80000017b27808 */ /* 0x000fe20004000000 */
[C---:B------:R-:W-:Y:S01]  /*8010*/  FMUL.FTZ R56, R2.reuse, R56 ;  /* 0x0000003802387220 */ /* 0x040fe20000410000 */
[----:B------:R-:W-:Y:S01]  /*8020*/  PLOP3.LUT P0, PT, PT, PT, UP0, 0x40, 0x0 ;  /* 0x000000000000781c */ /* 0x000fe20003f0e808 */
[----:B------:R-:W-:Y:S01]  /*8030*/  FMUL.FTZ R57, R2, R57 ;  /* 0x0000003902397220 */ /* 0x000fe20000410000 */
[----:B------:R-:W-:Y:S01]  /*8040*/  ISETP.LT.OR P1, PT, R4, 0x29, P1 ;  /* 0x000000290400780c */ /* 0x000fe20000f21670 */
[C---:B------:R-:W-:Y:S01]  /*8050*/  FMUL.FTZ R60, R2.reuse, R60 ;  /* 0x0000003c023c7220 */ /* 0x040fe20000410000 */
[----:B------:R-:W-:Y:S01]  /*8060*/  ISETP.GT.AND P0, PT, R3, 0x29, P0 ;  /* 0x000000290300780c */ /* 0x000fe20000704270 */
[C---:B------:R-:W-:Y:S01]  /*8070*/  FMUL.FTZ R61, R2.reuse, R61 ;  /* 0x0000003d023d7220 */ /* 0x040fe20000410000 */
[----:B------:R-:W-:Y:S01]  /*8080*/  MOV R15, R176 ;  /* 0x000000b0000f7202 */ /* 0x000fe20000000f00 */
[----:B------:R-:W-:Y:S01]  /*8090*/  FMUL.FTZ R64, R2, R64 ;  /* 0x0000004002407220 */ /* 0x000fe20000410000 */
[----:B------:R-:W-:Y:S01]  /*80a0*/  ISETP.LT.OR P0, PT, R4, 0x2a, P0 ;  /* 0x0000002a0400780c */ /* 0x000fe20000701670 */
[----:B------:R-:W-:Y:S01]  /*80b0*/  FMUL.FTZ R65, R2, R65 ;  /* 0x0000004102417220 */ /* 0x000fe20000410000 */
[----:B------:R-:W-:Y:S01]  /*80c0*/  FSEL R176, R26, -INF , !P1 ;  /* 0xff8000001ab07808 */ /* 0x000fe20004800000 */
[C---:B------:R-:W-:Y:S01]  /*80d0*/  FMUL.FTZ R68, R2.reuse, R68 ;  /* 0x0000004402447220 */ /* 0x040fe20000410000 */
[----:B-1----:R-:W-:Y:S01]  /*80e0*/  F2FP.BF16.PACK_AB R170, R9, R8 ;  /* 0x0000000809aa723e */ /* 0x002fe200000010ff */
[C---:B------:R-:W-:Y:S01]  /*80f0*/  FMUL.FTZ R69, R2.reuse, R69 ;  /* 0x0000004502457220 */ /* 0x040fe20000410000 */
[----:B------:R-:W-:Y:S01]  /*8100*/  MOV R14, R179 ;  /* 0x000000b3000e7202 */ /* 0x000fe20000000f00 */
        /* <DEDUP_REMOVED lines=13> */
[----:B------:R-:W-:Y:S01]  /*81e0*/  MUFU.EX2 R145, R145 ;  /* 0x0000009100917308 */ /* 0x000fe20000000800 */
[C---:B------:R-:W-:Y:S01]  /*81f0*/  FMUL.FTZ R80, R2.reuse, R80 ;  /* 0x0000005002507220 */ /* 0x040fe20000410000 */
[----:B------:R-:W-:Y:S01]  /*8200*/  UISETP.GT.AND UP0, UPT, UR8, UR10, UPT ;  /* 0x0000000a0800728c */ /* 0x000fe2000bf04270 */
[C---:B------:R-:W-:Y:S01]  /*8210*/  FMUL.FTZ R81, R2.reuse, R81 ;  /* 0x0000005102517220 */ /* 0x040fe20000410000 */
[----:B------:R-:W-:Y:S01]  /*8220*/  UIADD3 UR8, UR8, -0x1, URZ ;  /* 0xffffffff08087890 */ /* 0x000fe2000fffe03f */
        /* <DEDUP_REMOVED lines=25> */
[C---:B--2---:R-:W-:Y:S02]  /*83c0*/  FFMA.FTZ R0, R2.reuse, R12, R132 ;  /* 0x0000000c02007223 */ /* 0x044fe40000010084 */
[----:B------:R-:W-:Y:S01]  /*83d0*/  FMUL.FTZ R12, R2, R148 ;  /* 0x00000094020c7220 */ /* 0x000fe20000410000 */
[----:B------:R-:W-:Y:S01]  /*83e0*/  MOV R148, R169 ;  /* 0x000000a900947202 */ /* 0x000fe20000000f00 */
[----:B------:R-:W-:Y:S01]  /*83f0*/  FADD.FTZ R4, R168, R0 ;  /* 0x00000000a8047221 */ /* 0x000fe20000010000 */
[----:B------:R-:W-:Y:S02]  /*8400*/  FMNMX.FTZ R0, R6, R134, !PT ;  /* 0x0000008606007209 */ /* 0x000fe40007810000 */
[----:B------:R-:W-:Y:S02]  /*8410*/  F2FP.BF16.PACK_AB R168, R168, R132 ;  /* 0x00000084a8a8723e */ /* 0x000fe400000010ff */
[----:B------:R-:W-:Y:S02]  /*8420*/  FMNMX.FTZ R0, R7, R0, !PT ;  /* 0x0000000007007209 */ /* 0x000fe40007810000 */
[----:B------:R-:W-:Y:S02]  /*8430*/  FSEL R132, R27, -INF , !P0 ;  /* 0xff8000001b847808 */ /* 0x000fe40004000000 */
        /* <DEDUP_REMOVED lines=13> */
[----:B-1----:R-:W-:Y:S01]  /*8510*/  FMNMX.FTZ R3, R0, R3, !PT ;  /* 0x0000000300037209 */ /* 0x002fe20007810000 */
[----:B------:R-:W-:Y:S02]  /*8520*/  FADD.FTZ R0, R8, R4 ;  /* 0x0000000408007221 */ /* 0x000fe40000010000 */
[C---:B------:R-:W-:Y:S01]  /*8530*/  FMUL.FTZ R8, R2.reuse, R152 ;  /* 0x0000009802087220 */ /* 0x040fe20000410000 */
[----:B------:R-:W-:Y:S01]  /*8540*/  MOV R152, R21 ;  /* 0x0000001500987202 */ /* 0x000fe20000000f00 */
[C---:B------:R-:W-:Y:S01]  /*8550*/  FMUL.FTZ R21, R2.reuse, R141 ;  /* 0x0000008d02157220 */ /* 0x040fe20000410000 */
[----:B------:R-:W-:Y:S01]  /*8560*/  FSETP.NEU.FTZ.AND P0, PT, R3, -INF , PT ;  /* 0xff8000000300780b */ /* 0x000fe20003f1d000 */
[----:B------:R-:W2:Y:S01]  /*8570*/  LDL.LU R141, [R1+0x18] ;  /* 0x00001800018d7983 */ /* 0x000ea20000300800 */
[----:B------:R-:W-:Y:S02]  /*8580*/  FADD.FTZ R179, R9, R0 ;  /* 0x0000000009b37221 */ /* 0x000fe40000010000 */
[C---:B------:R-:W-:Y:S01]  /*8590*/  FSEL R0, R3.reuse, RZ, P0 ;  /* 0x000000ff03007208 */ /* 0x040fe20000000000 */
[C---:B------:R-:W-:Y:S01]  /*85a0*/  FMUL.FTZ R9, R2.reuse, R153 ;  /* 0x0000009902097220 */ /* 0x040fe20000410000 */
[----:B------:R-:W-:Y:S01]  /*85b0*/  MOV R153, R24 ;  /* 0x0000001800997202 */ /* 0x000fe20000000f00 */
[----:B------:R-:W-:Y:S01]  /*85c0*/  FMUL.FTZ R24, R2, R136 ;  /* 0x0000008802187220 */ /* 0x000fe20000410000 */
[----:B------:R-:W-:Y:S01]  /*85d0*/  MUFU.EX2 R152, R152 ;  /* 0x0000009800987308 */ /* 0x000fe20000000800 */
[----:B------:R-:W-:Y:S02]  /*85e0*/  FADD.FTZ R0, -R0, R134 ;  /* 0x0000008600007221 */ /* 0x000fe40000010100 */
[----:B------:R-:W-:Y:S02]  /*85f0*/  FMUL.FTZ R134, R3, c[0x0][0x2d0] ;  /* 0x0000b40003867a20 */ /* 0x000fe40000410000 */
[----:B------:R-:W-:Y:S02]  /*8600*/  FMUL.FTZ R0, R0, c[0x0][0x2d0] ;  /* 0x0000b40000007a20 */ /* 0x000fe40000410000 */
[----:B------:R-:W-:Y:S01]  /*8610*/  FMUL.FTZ R4, R2, R156 ;  /* 0x0000009c02047220 */ /* 0x000fe20000410000 */
[----:B------:R-:W-:Y:S02]  /*8620*/  FSEL R134, R134, RZ, P0 ;  /* 0x000000ff86867208 */ /* 0x000fe40000000000 */
[----:B------:R-:W-:Y:S01]  /*8630*/  MOV R156, R14 ;  /* 0x0000000e009c7202 */ /* 0x000fe20000000f00 */
[----:B------:R-:W1:Y:S01]  /*8640*/  MUFU.EX2 R0, R0 ;  /* 0x0000000000007308 */ /* 0x000e620000000800 */
[----:B------:R-:W-:Y:S01]  /*8650*/  PLOP3.LUT P0, PT, PT, PT, UP0, 0x80, 0x0 ;  /* 0x000000000000781c */ /* 0x000fe20003f0f008 */
[--C-:B------:R-:W-:Y:S02]  /*8660*/  FFMA.FTZ R169, R6, c[0x0][0x2d0], -R134.reuse ;  /* 0x0000b40006a97a23 */ /* 0x100fe40000010886 */
[--C-:B------:R-:W-:Y:S02]  /*8670*/  FFMA.FTZ R7, R7, c[0x0][0x2d0], -R134.reuse ;  /* 0x0000b40007077a23 */ /* 0x100fe40000010886 */
[--C-:B------:R-:W-:Y:S04]  /*8680*/  FFMA.FTZ R2, R10, c[0x0][0x2d0], -R134.reuse ;  /* 0x0000b4000a027a23 */ /* 0x100fe80000010886 */
[----:B------:R-:W2:Y:S10]  /*8690*/  MUFU.EX2 R169, R169 ;  /* 0x000000a900a97308 */ /* 0x000eb40000000800 */
[----:B------:R3:W4:Y:S01]  /*86a0*/  MUFU.EX2 R144, R7 ;  /* 0x0000000700907308 */ /* 0x0007220000000800 */
[C---:B-1----:R-:W-:Y:S02]  /*86b0*/  FMUL.FTZ R26, R0.reuse, R138 ;  /* 0x0000008a001a7220 */ /* 0x042fe40000410000 */
[C---:B------:R-:W-:Y:S02]  /*86c0*/  FMUL.FTZ R27, R0.reuse, R139 ;  /* 0x0000008b001b7220 */ /* 0x040fe40000410000 */
[----:B------:R-:W1:Y:S01]  /*86d0*/  LDSM.16.MT88.4 R136, [R236+0x100] ;  /* 0x00010000ec88783b */ /* 0x000e620000004200 */
[C---:B------:R-:W-:Y:S04]  /*86e0*/  FMUL.FTZ R11, R0.reuse, R155 ;  /* 0x0000009b000b7220 */ /* 0x040fe80000410000 */
[----:B------:R-:W-:Y:S01]  /*86f0*/  MUFU.EX2 R156, R156 ;  /* 0x0000009c009c7308 */ /* 0x000fe20000000800 */
[C---:B------:R-:W-:Y:S02]  /*8700*/  FMUL.FTZ R22, R0.reuse, R142 ;  /* 0x0000008e00167220 */ /* 0x040fe40000410000 */
[C---:B------:R-:W-:Y:S02]  /*8710*/  FMUL.FTZ R23, R0.reuse, R143 ;  /* 0x0000008f00177220 */ /* 0x040fe40000410000 */
[C---:B------:R-:W-:Y:S01]  /*8720*/  FMUL.FTZ R6, R0.reuse, R158 ;  /* 0x0000009e00067220 */ /* 0x040fe20000410000 */
[----:B------:R-:W-:Y:S01]  /*8730*/  MOV R158, R149 ;  /* 0x00000095009e7202 */ /* 0x000fe20000000f00 */
[C---:B------:R-:W-:Y:S02]  /*8740*/  FMUL.FTZ R10, R0.reuse, R154 ;  /* 0x0000009a000a7220 */ /* 0x040fe40000410000 */
[C---:B------:R-:W-:Y:S01]  /*8750*/  FMUL.FTZ R14, R0.reuse, R150 ;  /* 0x00000096000e7220 */ /* 0x040fe20000410000 */
[----:B------:R-:W-:Y:S01]  /*8760*/  MUFU.EX2 R153, R153 ;  /* 0x0000009900997308 */ /* 0x000fe20000000800 */
[C---:B------:R-:W-:Y:S02]  /*8770*/  FMUL.FTZ R15, R0.reuse, R151 ;  /* 0x00000097000f7220 */ /* 0x040fe40000410000 */
[C---:B------:R-:W-:Y:S02]  /*8780*/  FMUL.FTZ R18, R0.reuse, R146 ;  /* 0x0000009200127220 */ /* 0x040fe40000410000 */
[C---:B---3--:R-:W-:Y:S01]  /*8790*/  FMUL.FTZ R7, R0.reuse, R159 ;  /* 0x0000009f00077220 */ /* 0x048fe20000410000 */
[----:B------:R-:W-:Y:S01]  /*87a0*/  MOV R159, R148 ;  /* 0x00000094009f7202 */ /* 0x000fe20000000f00 */
        /* <DEDUP_REMOVED lines=57> */
[C---:B----4-:R-:W-:Y:S01]  /*8b40*/  F2FP.BF16.PACK_AB R169, R144.reuse, R169 ;  /* 0x000000a990a9723e */ /* 0x050fe200000010ff */
[--C-:B------:R-:W-:Y:S01]  /*8b50*/  FFMA.FTZ R0, R171, c[0x0][0x2d0], -R134.reuse ;  /* 0x0000b400ab007a23 */ /* 0x100fe20000010886 */
[----:B---3--:R-:W-:Y:S01]  /*8b60*/  LDSM.16.MT88.4 R140, [R236+0x900] ;  /* 0x00090000ec8c783b */ /* 0x008fe20000004200 */
[----:B------:R-:W-:Y:S02]  /*8b70*/  FADD.FTZ R144, R144, R151 ;  /* 0x0000009790907221 */ /* 0x000fe40000010000 */
[----:B------:R-:W2:Y:S02]  /*8b80*/  MUFU.EX2 R146, R0 ;  /* 0x0000000000927308 */ /* 0x000ea40000000800 */
[----:B--2---:R-:W-:Y:S01]  /*8b90*/  F2FP.BF16.PACK_AB R171, R146, R147 ;  /* 0x0000009392ab723e */ /* 0x004fe200000010ff */
[--C-:B------:R-:W-:Y:S07]  /*8ba0*/  FFMA.FTZ R0, R173, c[0x0][0x2d0], -R134.reuse ;  /* 0x0000b400ad007a23 */ /* 0x100fee0000010886 */
[----:B------:R2:W-:Y:S01]  /*8bb0*/  MUFU.EX2 R149, R0 ;  /* 0x0000000000957308 */ /* 0x0005e20000000800 */
[C---:B-1----:R-:W-:Y:S08]  /*8bc0*/  HMMA.16816.F32.BF16 R4, R168.reuse, R136, R4 ;  /* 0x00000088a804723c */ /* 0x042ff00000041804 */
[C---:B------:R-:W-:Y:S01]  /*8bd0*/  HMMA.16816.F32.BF16 R8, R168.reuse, R138, R8 ;  /* 0x0000008aa808723c */ /* 0x040fe20000041808 */
[----:B------:R-:W1:Y:S03]  /*8be0*/  LDSM.16.MT88.4 R136, [R237+0x100] ;  /* 0x00010000ed88783b */ /* 0x000e660000004200 */
[--C-:B--2---:R-:W-:Y:S04]  /*8bf0*/  FFMA.FTZ R0, R172, c[0x0][0x2d0], -R134.reuse ;  /* 0x0000b400ac007a23 */ /* 0x104fe80000010886 */
[----:B------:R2:W3:Y:S01]  /*8c00*/  MUFU.EX2 R150, R0 ;  /* 0x0000000000967308 */ /* 0x0004e20000000800 */
[C---:B-1----:R-:W-:Y:S03]  /*8c10*/  HMMA.16816.F32.BF16 R12, R168.reuse, R136, R12 ;  /* 0x00000088a80c723c */ /* 0x042fe6000004180c */
[--C-:B--2---:R-:W-:Y:S06]  /*8c20*/  FFMA.FTZ R0, R174, c[0x0][0x2d0], -R134.reuse ;  /* 0x0000b400ae007a23 */ /* 0x104fec0000010886 */
[----:B------:R1:W-:Y:S01]  /*8c30*/  MUFU.EX2 R148, R0 ;  /* 0x0000000000947308 */ /* 0x0003e20000000800 */
[C---:B------:R-:W-:Y:S01]  /*8c40*/  HMMA.16816.F32.BF16 R16, R168.reuse, R138, R16 ;  /* 0x0000008aa810723c */ /* 0x040fe20000041810 */
[----:B------:R-:W2:Y:S02]  /*8c50*/  LDSM.16.MT88.4 R136, [R240+0x100] ;  /* 0x00010000f088783b */ /* 0x000ea40000004200 */
[----:B-1----:R-:W-:Y:S06]  /*8c60*/  FFMA.FTZ R0, R175, c[0x0][0x2d0], -R134 ;  /* 0x0000b400af007a23 */ /* 0x002fec0000010886 */
[----:B------:R1:W4:Y:S01]  /*8c70*/  MUFU.EX2 R174, R0 ;  /* 0x0000000000ae7308 */ /* 0x0003220000000800 */
[C---:B--2---:R-:W-:Y:S08]  /*8c80*/  HMMA.16816.F32.BF16 R20, R168.reuse, R136, R20 ;  /* 0x00000088a814723c */ /* 0x044ff00000041814 */
[C---:B------:R-:W-:Y:S01]  /*8c90*/  HMMA.16816.F32.BF16 R24, R168.reuse, R138, R24 ;  /* 0x0000008aa818723c */ /* 0x040fe20000041818 */
[----:B------:R-:W2:Y:S03]  /*8ca0*/  LDSM.16.MT88.4 R136, [R239+0x100] ;  /* 0x00010000ef88783b */ /* 0x000ea60000004200 */
[----:B-1----:R-:W-:Y:S02]  /*8cb0*/  FADD.FTZ R0, R2, R179 ;  /* 0x000000b302007221 */ /* 0x002fe40000010000 */
[----:B------:R-:W1:Y:S02]  /*8cc0*/  MUFU.EX2 R179, R159 ;  /* 0x0000009f00b37308 */ /* 0x000e640000000800 */
[----:B------:R-:W-:Y:S04]  /*8cd0*/  FADD.FTZ R151, R145, R0 ;  /* 0x0000000091977221 */ /* 0x000fe80000010000 */
[----:B------:R-:W-:Y:S01]  /*8ce0*/  FADD.FTZ R0, R147, R144 ;  /* 0x0000009093007221 */ /* 0x000fe20000010000 */
        /* <DEDUP_REMOVED lines=36> */
[C---:B--2---:R-:W-:Y:S07]  /*8f30*/  HMMA.16816.F32.BF16 R124, R168.reuse, R136, R124 ;  /* 0x00000088a87c723c */ /* 0x044fee000004187c */
[----:B------:R-:W-:Y:S01]  /*8f40*/  F2FP.BF16.PACK_AB R136, R145, R2 ;  /* 0x000000029188723e */ /* 0x000fe200000010ff */
[----:B------:R-:W-:Y:S04]  /*8f50*/  HMMA.16816.F32.BF16 R128, R168, R138, R128 ;  /* 0x0000008aa880723c */ /* 0x000fe80000041880 */
[----:B---3--:R-:W-:Y:S01]  /*8f60*/  F2FP.BF16.PACK_AB R137, R150, R149 ;  /* 0x000000959689723e */ /* 0x008fe200000010ff */
[----:B------:R-:W-:Y:S02]  /*8f70*/  FADD.FTZ R2, R146, R0 ;  /* 0x0000000092027221 */ /* 0x000fe40000010000 */
[----:B------:R-:W-:Y:S01]  /*8f80*/  F2FP.BF16.PACK_AB R138, R157, R156 ;  /* 0x0000009c9d8a723e */ /* 0x000fe200000010ff */
[----:B------:R-:W-:Y:S01]  /*8f90*/  LDSM.16.MT88.4 R144, [R239+0x5100] ;  /* 0x00510000ef90783b */ /* 0x000fe20000004200 */
[----:B----4-:R-:W-:Y:S03]  /*8fa0*/  F2FP.BF16.PACK_AB R139, R174, R148 ;  /* 0x00000094ae8b723e */ /* 0x010fe600000010ff */
[----:B------:R-:W-:Y:S01]  /*8fb0*/  FFMA.FTZ R0, R177, c[0x0][0x2d0], -R134 ;  /* 0x0000b400b1007a23 */ /* 0x000fe20000010886 */
[----:B------:R-:W-:Y:S01]  /*8fc0*/  MOV R177, R154 ;  /* 0x0000009a00b17202 */ /* 0x000fe20000000f00 */
[----:B------:R-:W-:Y:S02]  /*8fd0*/  FADD.FTZ R2, R149, R2 ;  /* 0x0000000295027221 */ /* 0x000fe40000010000 */
[C---:B------:R-:W-:Y:S01]  /*8fe0*/  HMMA.16816.F32.BF16 R4, R136.reuse, R140, R4 ;  /* 0x0000008c8804723c */ /* 0x040fe20000041804 */
[----:B------:R2:W-:Y:S04]  /*8ff0*/  MUFU.EX2 R172, R0 ;  /* 0x0000000000ac7308 */ /* 0x0005e80000000800 */
[----:B------:R-:W-:Y:S03]  /*9000*/  FADD.FTZ R2, R150, R2 ;  /* 0x0000000296027221 */ /* 0x000fe60000010000 */
[C---:B------:R-:W-:Y:S01]  /*9010*/  HMMA.16816.F32.BF16 R8, R136.reuse, R142, R8 ;  /* 0x0000008e8808723c */ /* 0x040fe20000041808 */
[----:B------:R-:W3:Y:S03]  /*9020*/  LDSM.16.MT88.4 R140, [R237+0x900] ;  /* 0x00090000ed8c783b */ /* 0x000ee60000004200 */
[--C-:B--2---:R-:W-:Y:S01]  /*9030*/  FFMA.FTZ R0, R178, c[0x0][0x2d0], -R134.reuse ;  /* 0x0000b400b2007a23 */ /* 0x104fe20000010886 */
[----:B------:R-:W-:Y:S03]  /*9040*/  MOV R178, R153 ;  /* 0x0000009900b27202 */ /* 0x000fe60000000f00 */
[----:B------:R2:W4:Y:S01]  /*9050*/  MUFU.EX2 R173, R0 ;  /* 0x0000000000ad7308 */ /* 0x0005220000000800 */
[----:B------:R-:W-:Y:S01]  /*9060*/  F2FP.BF16.PACK_AB R170, R177, R178 ;  /* 0x000000b2b1aa723e */ /* 0x000fe200000010ff */
[C---:B---3--:R-:W-:Y:S03]  /*9070*/  HMMA.16816.F32.BF16 R12, R136.reuse, R140, R12 ;  /* 0x0000008c880c723c */ /* 0x048fe6000004180c */
[--C-:B--2---:R-:W-:Y:S01]  /*9080*/  FFMA.FTZ R0, R176, c[0x0][0x2d0], -R134.reuse ;  /* 0x0000b400b0007a23 */ /* 0x104fe20000010886 */
[----:B------:R-:W-:Y:S01]  /*9090*/  MOV R176, R152 ;  /* 0x0000009800b07202 */ /* 0x000fe20000000f00 */
[----:B------:R-:W-:Y:S01]  /*90a0*/  FFMA.FTZ R134, R132, c[0x0][0x2d0], -R134 ;  /* 0x0000b40084867a23 */ /* 0x000fe20000010886 */
[----:B------:R-:W-:Y:S02]  /*90b0*/  LDSM.16.MT88.4 R152, [R236+0x1100] ;  /* 0x00110000ec98783b */ /* 0x000fe40000004200 */
[C---:B------:R-:W-:Y:S01]  /*90c0*/  HMMA.16816.F32.BF16 R16, R136.reuse, R142, R16 ;  /* 0x0000008e8810723c */ /* 0x040fe20000041810 */
[----:B------:R2:W-:Y:S03]  /*90d0*/  MUFU.EX2 R132, R0 ;  /* 0x0000000000847308 */ /* 0x0005e60000000800 */
[----:B-1----:R-:W-:Y:S02]  /*90e0*/  F2FP.BF16.PACK_AB R168, R176, R179 ;  /* 0x000000b3b0a8723e */ /* 0x002fe400000010ff */
[----:B----4-:R-:W-:Y:S01]  /*90f0*/  F2FP.BF16.PACK_AB R169, R173, R172 ;  /* 0x000000acada9723e */ /* 0x010fe200000010ff */
[----:B------:R-:W1:Y:S04]  /*9100*/  LDSM.16.MT88.4 R140, [R240+0x900] ;  /* 0x00090000f08c783b */ /* 0x000e680000004200 */
[----:B------:R-:W3:Y:S01]  /*9110*/  MUFU.EX2 R134, R134 ;  /* 0x0000008600867308 */ /* 0x000ee20000000800 */
[----:B--2---:R-:W-:Y:S04]  /*9120*/  FADD.FTZ R0, R156, R151 ;  /* 0x000000979c007221 */ /* 0x004fe80000010000 */
[----:B------:R-:W-:Y:S02]  /*9130*/  FADD.FTZ R175, R157, R0 ;  /* 0x000000009daf7221 */ /* 0x000fe40000010000 */
[----:B------:R-:W-:Y:S02]  /*9140*/  FADD.FTZ R0, R148, R2 ;  /* 0x0000000294007221 */ /* 0x000fe40000010000 */
[----:B------:R-:W-:Y:S01]  /*9150*/  FADD.FTZ R2, R179, R175 ;  /* 0x000000afb3027221 */ /* 0x000fe20000010000 */
[----:B---3--:R-:W-:Y:S01]  /*9160*/  F2FP.BF16.PACK_AB R171, R134, R132 ;  /* 0x0000008486ab723e */ /* 0x008fe200000010ff */
[----:B------:R-:W-:Y:S02]  /*9170*/  FADD.FTZ R0, R174, R0 ;  /* 0x00000000ae007221 */ /* 0x000fe40000010000 */
[----:B------:R-:W-:Y:S02]  /*9180*/  FADD.FTZ R2, R176, R2 ;  /* 0x00000002b0027221 */ /* 0x000fe40000010000 */
[----:B------:R-:W-:Y:S02]  /*9190*/  FADD.FTZ R0, R172, R0 ;  /* 0x00000000ac007221 */ /* 0x000fe40000010000 */
[----:B------:R-:W-:Y:S02]  /*91a0*/  FADD.FTZ R2, R178, R2 ;  /* 0x00000002b2027221 */ /* 0x000fe40000010000 */
[----:B------:R-:W-:Y:S01]  /*91b0*/  FADD.FTZ R0, R173, R0 ;  /* 0x00000000ad007221 */ /* 0x000fe20000010000 */
[C---:B-1----:R-:W-:Y:S03]  /*91c0*/  HMMA.16816.F32.BF16 R20, R136.reuse, R140, R20 ;  /* 0x0000008c8814723c */ /* 0x042fe60000041814 */
[----:B------:R-:W-:Y:S01]  /*91d0*/  FADD.FTZ R0, R132, R0 ;  /* 0x0000000084007221 */ /* 0x000fe20000010000 */
[-C--:B------:R-:W-:Y:S03]  /*91e0*/  MOV R132, R3.reuse ;  /* 0x0000000300847202 */ /* 0x080fe60000000f00 */
[----:B------:R-:W-:Y:S01]  /*91f0*/  FADD.FTZ R0, R134, R0 ;  /* 0x0000000086007221 */ /* 0x000fe20000010000 */
[C---:B------:R-:W-:Y:S01]  /*9200*/  HMMA.16816.F32.BF16 R24, R136.reuse, R142, R24 ;  /* 0x0000008e8818723c */ /* 0x040fe20000041818 */
[----:B------:R-:W1:Y:S03]  /*9210*/  LDSM.16.MT88.4 R140, [R239+0x900] ;  /* 0x00090000ef8c783b */ /* 0x000e660000004200 */
[----:B------:R-:W-:Y:S04]  /*9220*/  MOV R134, R3 ;  /* 0x0000000300867202 */ /* 0x000fe80000000f00 */
        /* <DEDUP_REMOVED lines=34> */
[C---:B------:R-:W-:Y:S08]  /*9450*/  HMMA.16816.F32.BF16 R120, R136.reuse, R142, R120 ;  /* 0x0000008e8878723c */ /* 0x040ff00000041878 */
[C---:B------:R-:W-:Y:S08]  /*9460*/  HMMA.16816.F32.BF16 R124, R136.reuse, R144, R124 ;  /* 0x00000090887c723c */ /* 0x040ff0000004187c */
[----:B------:R-:W-:Y:S01]  /*9470*/  HMMA.16816.F32.BF16 R128, R136, R146, R128 ;  /* 0x000000928880723c */ /* 0x000fe20000041880 */
[----:B------:R-:W1:Y:S07]  /*9480*/  LDSM.16.MT88.4 R144, [R237+0x1100] ;  /* 0x00110000ed90783b */ /* 0x000e6e0000004200 */
[C---:B------:R-:W-:Y:S01]  /*9490*/  HMMA.16816.F32.BF16 R156, R168.reuse, R152, R4 ;  /* 0x00000098a89c723c */ /* 0x040fe20000041804 */
[----:B------:R-:W2:Y:S07]  /*94a0*/  LDSM.16.MT88.4 R136, [R240+0x1100] ;  /* 0x00110000f088783b */ /* 0x000eae0000004200 */
[C---:B------:R-:W-:Y:S01]  /*94b0*/  HMMA.16816.F32.BF16 R152, R168.reuse, R154, R8 ;  /* 0x0000009aa898723c */ /* 0x040fe20000041808 */
[----:B------:R-:W3:Y:S08]  /*94c0*/  LDSM.16.MT88.4 R4, [R239+0x1100] ;  /* 0x00110000ef04783b */ /* 0x000ef00000004200 */
[----:B------:R-:W4:Y:S01]  /*94d0*/  LDSM.16.MT88.4 R8, [R236+0x2900] ;  /* 0x00290000ec08783b */ /* 0x000f220000004200 */
[C---:B-1----:R-:W-:Y:S07]  /*94e0*/  HMMA.16816.F32.BF16 R148, R168.reuse, R144, R12 ;  /* 0x00000090a894723c */ /* 0x042fee000004180c */
[----:B------:R-:W1:Y:S01]  /*94f0*/  LDSM.16.MT88.4 R12, [R237+0x2900] ;  /* 0x00290000ed0c783b */ /* 0x000e620000004200 */
[C---:B------:R-:W-:Y:S08]  /*9500*/  HMMA.16816.F32.BF16 R144, R168.reuse, R146, R16 ;  /* 0x00000092a890723c */ /* 0x040ff00000041810 */
[C---:B--2---:R-:W-:Y:S08]  /*9510*/  HMMA.16816.F32.BF16 R140, R168.reuse, R136, R20 ;  /* 0x00000088a88c723c */ /* 0x044ff00000041814 */
[C---:B------:R-:W-:Y:S08]  /*9520*/  HMMA.16816.F32.BF16 R136, R168.reuse, R138, R24 ;  /* 0x0000008aa888723c */ /* 0x040ff00000041818 */
[C---:B---3--:R-:W-:Y:S08]  /*9530*/  HMMA.16816.F32.BF16 R28, R168.reuse, R4, R28 ;  /* 0x00000004a81c723c */ /* 0x048ff0000004181c */
[C---:B------:R-:W-:Y:S01]  /*9540*/  HMMA.16816.F32.BF16 R32, R168.reuse, R6, R32 ;  /* 0x00000006a820723c */ /* 0x040fe20000041820 */
[----:B------:R-:W2:Y:S07]  /*9550*/  LDSM.16.MT88.4 R4, [R240+0x2900] ;  /* 0x00290000f004783b */ /* 0x000eae0000004200 */
[C---:B----4-:R-:W-:Y:S08]  /*9560*/  HMMA.16816.F32.BF16 R36, R168.reuse, R8, R36 ;  /* 0x00000008a824723c */ /* 0x050ff00000041824 */
        /* <DEDUP_REMOVED lines=28> */
[C---:B-1----:R-:W-:Y:S08]  /*9730*/  HMMA.16816.F32.BF16 R116, R168.reuse, R12, R116 ;  /* 0x0000000ca874723c */ /* 0x042ff00000041874 */
[C---:B------:R-:W-:Y:S08]  /*9740*/  HMMA.16816.F32.BF16 R120, R168.reuse, R14, R120 ;  /* 0x0000000ea878723c */ /* 0x040ff00000041878 */
[C---:B--2---:R-:W-:Y:S07]  /*9750*/  HMMA.16816.F32.BF16 R124, R168.reuse, R4, R124 ;  /* 0x00000004a87c723c */ /* 0x044fee000004187c */
[----:B------:R-:W-:Y:S01]  /*9760*/  FADD.FTZ R4, R177, R2 ;  /* 0x00000002b1047221 */ /* 0x000fe20000010000 */
[----:B------:R-:W-:Y:S04]  /*9770*/  HMMA.16816.F32.BF16 R128, R168, R6, R128 ;  /* 0x00000006a880723c */ /* 0x000fe80000041880 */
[----:B------:R1:W-:Y:S01]  /*9780*/  STL [R1+0x14], R4 ;  /* 0x0000140401007387 */ /* 0x0003e20000100800 */
[----:B------:R-:W-:Y:S03]  /*9790*/  MOV R2, R133 ;  /* 0x0000008500027202 */ /* 0x000fe60000000f00 */
[----:B------:R1:W-:Y:S01]  /*97a0*/  STL [R1+0x18], R0 ;  /* 0x0000180001007387 */ /* 0x0003e20000100800 */
[----:B------:R-:W-:-:S05]  /*97b0*/  @P0 BRA `(.L_x_357) ;  /* 0xffffc55000000947 */ /* 0x000fca000383ffff */
.L_x_346:
[----:B------:R-:W2:Y:S01]  /*97c0*/  S2UR UR10, SR_CTAID.X ;  /* 0x00000000000a79c3 */ /* 0x000ea20000002500 */
[----:B------:R-:W-:-:S02]  /*97d0*/  UISETP.NE.AND UP1, UPT, UR14, URZ, UPT ;  /* 0x0000003f0e00728c */ /* 0x000fc4000bf25270 */
[----:B------:R-:W-:Y:S02]  /*97e0*/  UISETP.NE.AND UP0, UPT, UR13, URZ, UPT ;  /* 0x0000003f0d00728c */ /* 0x000fe4000bf05270 */
[----:B------:R-:W-:-:S04]  /*97f0*/  ULDC.64 UR4, c[0x0][0x2c8] ;  /* 0x0000b20000047ab9 */ /* 0x000fc80000000a00 */
[----:B------:R-:W-:Y:S01]  /*9800*/  PLOP3.LUT P0, PT, PT, PT, UP0, 0x40, 0x0 ;  /* 0x000000000000781c */ /* 0x000fe20003f0e808 */
[----:B--2---:R-:W-:-:S04]  /*9810*/  ULEA UR10, UR10, 0x7f, 0x7 ;  /* 0x0000007f0a0a7891 */ /* 0x004fc8000f8e383f */
[----:B------:R-:W-:-:S03]  /*9820*/  UIMAD.WIDE.U32 UR18, UR10, UR4, URZ ;  /* 0x000000040a1272a5 */ /* 0x000fc6000f8e003f */
[----:B------:R-:W-:Y:S02]  /*9830*/  ULDC UR4, c[0x0][0x168] ;  /* 0x00005a0000047ab9 */ /* 0x000fe40000000800 */
[----:B------:R-:W-:Y:S02]  /*9840*/  @UP1 USHF.R.U32.HI UR10, URZ, UR5, UR19 ;  /* 0x000000053f0a1299 */ /* 0x000fe40008011613 */
[----:B------:R-:W-:Y:S02]  /*9850*/  UIADD3 UR4, -UR4, 0x1, URZ ;  /* 0x0000000104047890 */ /* 0x000fe4000fffe13f */
[----:B------:R-:W-:Y:S02]  /*9860*/  ULDC UR5, c[0x0][0x1d0] ;  /* 0x0000740000057ab9 */ /* 0x000fe40000000800 */
[----:B------:R-:W-:-:S03]  /*9870*/  UIADD3 UR11, UR10, UR5, UR4 ;  /* 0x000000050a0b7290 */ /* 0x000fc6000fffe004 */
[----:B------:R-:W-:Y:S02]  /*9880*/  ULDC UR10, c[0x0][0x324] ;  /* 0x0000c900000a7ab9 */ /* 0x000fe40000000800 */
[----:B------:R-:W-:Y:S01]  /*9890*/  UIADD3 UR10, UR11, -UR10, URZ ;  /* 0x8000000a0b0a7290 */ /* 0x000fe2000fffe03f */
[----:B------:R-:W-:Y:S05]  /*98a0*/  @P0 BRA `(.L_x_358) ;  /* 0x0000014000000947 */ /* 0x000fea0003800000 */
        /* <DEDUP_REMOVED lines=11> */
.L_x_359:
[----:B------:R-:W-:Y:S02]  /*9960*/  ULDC UR4, c[0x0][0x32c] ;  /* 0x0000cb0000047ab9 */ /* 0x000fe40000000800 */
[----:B------:R-:W-:-:S03]  /*9970*/  UISETP.NE.AND UP0, UPT, UR4, 0x1, UPT ;  /* 0x000000010400788c */ /* 0x000fc6000bf05270 */
[----:B------:R-:W-:Y:S02]  /*9980*/  ULDC.64 UR4, c[0x0][0x330] ;  /* 0x0000cc0000047ab9 */ /* 0x000fe40000000a00 */
[----:B------:R-:W-:-:S06]  /*9990*/  UIMAD.WIDE.U32 UR18, UR11, UR4, URZ ;  /* 0x000000040b1272a5 */ /* 0x000fcc000f8e003f */
[----:B------:R-:W-:Y:S02]  /*99a0*/  @UP0 USHF.R.U32.HI UR11, URZ, UR5, UR19 ;  /* 0x000000053f0b0299 */ /* 0x000fe40008011613 */
.L_x_360:
[----:B------:R-:W-:Y:S02]  /*99b0*/  ULDC UR4, c[0x0][0x32c] ;  /* 0x0000cb0000047ab9 */ /* 0x000fe40000000800 */
[----:B------:R-:W-:-:S04]  /*99c0*/  UIMAD UR4, UR11, UR4, URZ ;  /* 0x000000040b0472a4 */ /* 0x000fc8000f8e023f */
[----:B------:R-:W-:-:S04]  /*99d0*/  UISETP.LT.AND UP0, UPT, UR10, UR4, UPT ;  /* 0x000000040a00728c */ /* 0x000fc8000bf01270 */
[----:B------:R-:W-:-:S04]  /*99e0*/  USEL UR10, UR10, UR4, !UP0 ;  /* 0x000000040a0a7287 */ /* 0x000fc8000c000000 */
.L_x_358:
[----:B------:R-:W-:-:S04]  /*99f0*/  UIADD3 UR10, UR10, 0x2f, URZ ;  /* 0x0000002f0a0a7890 */ /* 0x000fc8000fffe03f */
[----:B------:R-:W-:-:S04]  /*9a00*/  UIMAD.WIDE UR4, UR10, 0x2aaaaaab, URZ ;  /* 0x2aaaaaab0a0478a5 */ /* 0x000fc8000f8e023f */
        /* <DEDUP_REMOVED lines=9> */
[----:B-1----:R-:W4:Y:S04]  /*9aa0*/  LDL.64 R4, [R1+0x30] ;  /* 0x0000300001047983 */ /* 0x002f280000100a00 */
[----:B------:R-:W4:Y:S01]  /*9ab0*/  LDL.64 R2, [R1+0x28] ;  /* 0x0000280001027983 */ /* 0x000f220000100a00 */
[----:B--2---:R-:W-:-:S02]  /*9ac0*/  IADD3 R11, P0, R8, 0x40, RZ ;  /* 0x00000040080b7810 */ /* 0x004fc40007f1e0ff */
[----:B------:R-:W-:-:S03]  /*9ad0*/  IADD3 R10, P1, R8, 0x80, RZ ;  /* 0x00000080080a7810 */ /* 0x000fc60007f3e0ff */
[--C-:B---3--:R-:W-:Y:S01]  /*9ae0*/  IMAD.X R0, RZ, RZ, R7.reuse, P0 ;  /* 0x000000ffff007224 */ /* 0x108fe200000e0607 */
[----:B------:R-:W-:Y:S01]  /*9af0*/  STL [R1+0x6c], R11 ;  /* 0x00006c0b01007387 */ /* 0x000fe20000100800 */
[----:B------:R-:W-:Y:S01]  /*9b00*/  IADD3 R9, P0, R8, 0xc0, RZ ;  /* 0x000000c008097810 */ /* 0x000fe20007f1e0ff */
[--C-:B------:R-:W-:Y:S01]  /*9b10*/  IMAD.X R8, RZ, RZ, R7.reuse, P1 ;  /* 0x000000ffff087224 */ /* 0x100fe200008e0607 */
[C---:B----4-:R-:W-:Y:S01]  /*9b20*/  IADD3 R6, P1, R4.reuse, 0x80, RZ ;  /* 0x0000008004067810 */ /* 0x050fe20007f3e0ff */
[----:B------:R-:W-:Y:S02]  /*9b30*/  STL [R1+0x64], R10 ;  /* 0x0000640a01007387 */ /* 0x000fe40000100800 */
[----:B------:R-:W-:Y:S01]  /*9b40*/  IMAD.X R7, RZ, RZ, R7, P0 ;  /* 0x000000ffff077224 */ /* 0x000fe200000e0607 */
[C---:B------:R-:W-:Y:S01]  /*9b50*/  IADD3 R5, P0, R4.reuse, 0xc0, RZ ;  /* 0x000000c004057810 */ /* 0x040fe20007f1e0ff */
[----:B------:R1:W-:Y:S04]  /*9b60*/  STL [R1+0x68], R0 ;  /* 0x0000680001007387 */ /* 0x0003e80000100800 */
[----:B------:R-:W-:Y:S04]  /*9b70*/  STL [R1+0x5c], R9 ;  /* 0x00005c0901007387 */ /* 0x000fe80000100800 */
[----:B------:R-:W-:Y:S01]  /*9b80*/  STL [R1+0x60], R8 ;  /* 0x0000600801007387 */ /* 0x000fe20000100800 */
[----:B-1----:R-:W-:Y:S01]  /*9b90*/  IADD3 R0, P2, R4, 0x40, RZ ;  /* 0x0000004004007810 */ /* 0x002fe20007f5e0ff */
[----:B------:R-:W-:-:S04]  /*9ba0*/  IMAD.X R4, RZ, RZ, R3, P1 ;  /* 0x000000ffff047224 */ /* 0x000fc800008e0603 */
[----:B------:R1:W-:Y:S04]  /*9bb0*/  STL [R1+0x54], R0 ;  /* 0x0000540001007387 */ /* 0x0003e80000100800 */
[----:B------:R-:W-:Y:S04]  /*9bc0*/  STL [R1+0x58], R7 ;  /* 0x0000580701007387 */ /* 0x000fe80000100800 */
[----:B------:R-:W-:Y:S01]  /*9bd0*/  STL [R1+0x4c], R6 ;  /* 0x00004c0601007387 */ /* 0x000fe20000100800 */
[----:B-1----:R-:W-:-:S05]  /*9be0*/  IMAD.X R0, RZ, RZ, R3, P2 ;  /* 0x000000ffff007224 */ /* 0x002fca00010e0603 */
[----:B------:R1:W-:Y:S04]  /*9bf0*/  STL [R1+0x50], R0 ;  /* 0x0000500001007387 */ /* 0x0003e80000100800 */
[----:B------:R2:W-:Y:S01]  /*9c00*/  STL [R1+0x20], R5 ;  /* 0x0000200501007387 */ /* 0x0005e20000100800 */
[----:B-1----:R-:W-:-:S05]  /*9c10*/  IMAD.X R0, RZ, RZ, R3, P0 ;  /* 0x000000ffff007224 */ /* 0x002fca00000e0603 */
[----:B------:R2:W-:Y:S04]  /*9c20*/  STL [R1+0x10], R0 ;  /* 0x0000100001007387 */ /* 0x0005e80000100800 */
[----:B------:R2:W-:Y:S02]  /*9c30*/  STL [R1+0x48], R4 ;  /* 0x0000480401007387 */ /* 0x0005e40000100800 */
.L_x_364:
[----:B--2---:R-:W2:Y:S01]  /*9c40*/  LDL R0, [R1] ;  /* 0x0000000001007983 */ /* 0x004ea20000100800 */
[----:B------:R-:W-:Y:S04]  /*9c50*/  DEPBAR.LE SB0, 0x0 ;  /* 0x000080000000791a */ /* 0x000fe80000000000 */
[----:B------:R-:W-:Y:S01]  /*9c60*/  BAR.SYNC.DEFER_BLOCKING 0x0 ;  /* 0x0000000000007b1d */ /* 0x000fe20000010000 */
[----:B------:R-:W-:Y:S06]  /*9c70*/  UISETP.GT.AND UP0, UPT, UR9, UR8, UPT ;  /* 0x000000080900728c */ /* 0x000fec000bf04270 */
[----:B------:R-:W-:Y:S01]  /*9c80*/  PLOP3.LUT P0, PT, PT, PT, UP0, 0x80, 0x0 ;  /* 0x000000000000781c */ /* 0x000fe20003f0f008 */
[----:B-----5:R-:W1:Y:S04]  /*9c90*/  LDSM.16.M88.4 R8, [R135+0x10100] ;  /* 0x010100008708783b */ /* 0x020e680000000200 */
[----:B------:R-:W3:Y:S04]  /*9ca0*/  LDSM.16.M88.4 R16, [R135+0x10900] ;  /* 0x010900008710783b */ /* 0x000ee80000000200 */
[----:B------:R-:W4:Y:S04]  /*9cb0*/  LDSM.16.M88.4 R24, [R135+0x11100] ;  /* 0x011100008718783b */ /* 0x000f280000000200 */
[----:B------:R-:W1:Y:S04]  /*9cc0*/  LDSM.16.M88.4 R168, [R242] ;  /* 0x00000000f2a8783b */ /* 0x000e680000000200 */
[----:B------:R-:W1:Y:S04]  /*9cd0*/  LDSM.16.M88.4 R176, [R252] ;  /* 0x00000000fcb0783b */ /* 0x000e680000000200 */
[----:B--2---:R2:W1:Y:S02]  /*9ce0*/  LDSM.16.M88.4 R172, [R0] ;  /* 0x0000000000ac783b */ /* 0x0044640000000200 */
[----:B--2---:R-:W-:Y:S01]  /*9cf0*/  MOV R0, R133 ;  /* 0x0000008500007202 */ /* 0x004fe20000000f00 */
[----:B------:R-:W-:-:S05]  /*9d00*/  @P0 BRA `(.L_x_362) ;  /* 0x0000045000000947 */ /* 0x000fca0003800000 */
[----:B---34-:R-:W2:Y:S01]  /*9d10*/  LDL R2, [R1+0x1c] ;  /* 0x00001c0001027983 */ /* 0x018ea20000100800 */
[----:B------:R-:W-:Y:S02]  /*9d20*/  ULDC.64 UR4, c[0x0][0x208] ;  /* 0x0000820000047ab9 */ /* 0x000fe40000000a00 */
[----:B------:R-:W-:Y:S01]  /*9d30*/  UIMAD.WIDE.U32 UR18, UR8, UR4, URZ ;  /* 0x00000004081272a5 */ /* 0x000fe2000f8e003f */
[----:B-1----:R1:W-:Y:S01]  /*9d40*/  STL.64 [R1+0x80], R8 ;  /* 0x0000800801007387 */ /* 0x0023e20000100a00 */
[----:B------:R-:W-:Y:S03]  /*9d50*/  USHF.R.S32.HI UR11, URZ, 0x1f, UR8 ;  /* 0x0000001f3f0b7899 */ /* 0x000fe60008011408 */
[----:B------:R-:W3:Y:S01]  /*9d60*/  LDL.64 R22, [R1+0x38] ;  /* 0x0000380001167983 */ /* 0x000ee20000100a00 */
[----:B------:R-:W-:Y:S03]  /*9d70*/  UIMAD UR11, UR11, UR4, URZ ;  /* 0x000000040b0b72a4 */ /* 0x000fe6000f8e023f */
[----:B------:R-:W4:Y:S01]  /*9d80*/  LDL R7, [R1+0x4] ;  /* 0x0000040001077983 */ /* 0x000f220000100800 */
[----:B------:R-:W-:Y:S03]  /*9d90*/  UIMAD UR11, UR8, UR5, UR11 ;  /* 0x00000005080b72a4 */ /* 0x000fe6000f8e020b */
[----:B------:R-:W3:Y:S01]  /*9da0*/  LDL R21, [R1+0x6c] ;  /* 0x00006c0001157983 */ /* 0x000ee20000100800 */
[----:B------:R-:W-:Y:S02]  /*9db0*/  UIADD3 UR4, UR19, UR11, URZ ;  /* 0x0000000b13047290 */ /* 0x000fe4000fffe03f */
[----:B------:R-:W-:Y:S01]  /*9dc0*/  UIMAD.WIDE.U32 UR18, UR18, 0x30, URZ ;  /* 0x00000030121278a5 */ /* 0x000fe2000f8e003f */
[----:B------:R-:W3:Y:S01]  /*9dd0*/  LDL R20, [R1+0x68] ;  /* 0x0000680001147983 */ /* 0x000ee20000100800 */
[----:B------:R-:W-:Y:S03]  /*9de0*/  UIMAD UR4, UR4, 0x30, URZ ;  /* 0x00000030040478a4 */ /* 0x000fe6000f8e023f */
[----:B------:R-:W3:Y:S01]  /*9df0*/  LDL R15, [R1+0x64] ;  /* 0x00006400010f7983 */ /* 0x000ee20000100800 */
[----:B------:R-:W-:Y:S03]  /*9e00*/  UIADD3 UR4, UR19, UR4, URZ ;  /* 0x0000000413047290 */ /* 0x000fe6000fffe03f */
[----:B------:R-:W3:Y:S04]  /*9e10*/  LDL R14, [R1+0x60] ;  /* 0x00006000010e7983 */ /* 0x000ee80000100800 */
[----:B-1----:R-:W3:Y:S04]  /*9e20*/  LDL.64 R8, [R1+0x40] ;  /* 0x0000400001087983 */ /* 0x002ee80000100a00 */
[----:B------:R-:W4:Y:S04]  /*9e30*/  LDL R13, [R1+0x5c] ;  /* 0x00005c00010d7983 */ /* 0x000f280000100800 */
[----:B------:R-:W4:Y:S01]  /*9e40*/  LDL R12, [R1+0x58] ;  /* 0x00005800010c7983 */ /* 0x000f220000100800 */
[----:B--2---:R-:W-:Y:S02]  /*9e50*/  LOP3.LUT P2, RZ, R2, 0x1, RZ, 0xc0, !PT ;  /* 0x0000000102ff7812 */ /* 0x004fe4000784c0ff */
[----:B---3--:R-:W-:Y:S04]  /*9e60*/  IADD3 R3, P1, R8, UR18, RZ ;  /* 0x0000001208037c10 */ /* 0x008fe8000ff3e0ff */
[----:B------:R-:W-:Y:S02]  /*9e70*/  LEA R2, P0, R3, c[0x0][0x1f8], 0x1 ;  /* 0x00007e0003027a11 */ /* 0x000fe400078008ff */
[----:B------:R-:W-:Y:S04]  /*9e80*/  IADD3.X R4, R23, UR4, RZ, P1, !PT ;  /* 0x0000000417047c10 */ /* 0x000fe80008ffe4ff */
[----:B------:R-:W-:Y:S05]  /*9e90*/  LEA.HI.X R3, R3, c[0x0][0x1fc], R4, 0x1, P0 ;  /* 0x00007f0003037a11 */ /* 0x000fea00000f0c04 */
[----:B------:R-:W-:Y:S01]  /*9ea0*/  @!PT LDS RZ, [RZ] ;  /* 0x00000000fffff984 */ /* 0x000fe20000000800 */
[----:B------:R-:W-:Y:S01]  /*9eb0*/  @!PT LDS RZ, [RZ] ;  /* 0x00000000fffff984 */ /* 0x000fe20000000800 */
[----:B------:R-:W-:Y:S01]  /*9ec0*/  @!PT LDS RZ, [RZ] ;  /* 0x00000000fffff984 */ /* 0x000fe20000000800 */
[----:B----4-:R1:W-:Y:S02]  /*9ed0*/  LDGSTS.E.BYPASS.LTC128B.128 [R7+0x100], [R2.64], !P6 ;  /* 0x0010000002077fae */ /* 0x0103e4000f101d50 */
        /* <DEDUP_REMOVED lines=13> */
[----:B------:R-:W-:Y:S01]  /*9fb0*/  LEA.HI.X R3, R3, c[0x0][0x1fc], R4, 0x1, P0 ;  /* 0x00007f0003037a11 */ /* 0x000fe200000f0c04 */
[----:B------:R-:W-:Y:S04]  /*9fc0*/  @!P3 IMAD.MOV.U32 R4, RZ, RZ, c[0x0][0x20c] ;  /* 0x00008300ff04b624 */ /* 0x000fe800078e00ff */
[----:B------:R1:W-:Y:S02]  /*9fd0*/  LDGSTS.E.BYPASS.LTC128B.128 [R7+0x4900], [R2.64], !P4 ;  /* 0x0490000002077fae */ /* 0x0003e4000e101d50 */
[----:B-1----:R-:W-:Y:S05]  /*9fe0*/  @!P3 IMAD.MOV.U32 R2, RZ, RZ, c[0x0][0x208] ;  /* 0x00008200ff02b624 */ /* 0x002fea00078e00ff */
[C---:B------:R-:W-:Y:S04]  /*9ff0*/  @!P3 LEA R3, P0, R2.reuse, UR18, 0x5 ;  /* 0x000000120203bc11 */ /* 0x040fe8000f8028ff */
[----:B------:R-:W-:Y:S02]  /*a000*/  @!P3 IADD3 R5, P1, R3, R8, RZ ;  /* 0x000000080305b210 */ /* 0x000fe40007f3e0ff */
[----:B------:R-:W-:Y:S01]  /*a010*/  @!P3 LEA.HI.X R2, R2, UR4, R4, 0x5, P0 ;  /* 0x000000040202bc11 */ /* 0x000fe200080f2c04 */
[----:B------:R1:W5:Y:S01]  /*a020*/  LDL.LU.64 R8, [R1+0x80] ;  /* 0x0000800001087983 */ /* 0x0003620000300a00 */
[C---:B------:R-:W-:Y:S03]  /*a030*/  @!P3 LEA R4, P0, R5.reuse, c[0x0][0x1f8], 0x1 ;  /* 0x00007e000504ba11 */ /* 0x040fe600078008ff */
[C---:B------:R-:W-:Y:S05]  /*a040*/  @!P3 IMAD.X R6, R2.reuse, 0x1, R23, P1 ;  /* 0x000000010206b824 */ /* 0x040fea00008e0617 */
[----:B------:R-:W-:Y:S05]  /*a050*/  @!P3 LEA.HI.X R5, R5, c[0x0][0x1fc], R6, 0x1, P0 ;  /* 0x00007f000505ba11 */ /* 0x000fea00000f0c06 */
[----:B------:R2:W-:Y:S02]  /*a060*/  @!P3 LDGSTS.E.BYPASS.LTC128B.128 [R7+0x1100], [R4.64], !P6 ;  /* 0x011000000407bfae */ /* 0x0005e4000f101d50 */
[----:B--2---:R-:W-:Y:S04]  /*a070*/  @!P3 IADD3 R5, P1, R3, R21, RZ ;  /* 0x000000150305b210 */ /* 0x004fe80007f3e0ff */
[C---:B------:R-:W-:Y:S01]  /*a080*/  @!P3 LEA R4, P0, R5.reuse, c[0x0][0x1f8], 0x1 ;  /* 0x00007e000504ba11 */ /* 0x040fe200078008ff */
[C---:B------:R-:W-:Y:S05]  /*a090*/  @!P3 IMAD.X R6, R2.reuse, 0x1, R20, P1 ;  /* 0x000000010206b824 */ /* 0x040fea00008e0614 */
        /* <DEDUP_REMOVED lines=12> */
.L_x_362:
[C---:B-1-345:R-:W-:Y:S01]  /*a160*/  HMMA.16816.F32.BF16 R4, R160.reuse, R8, RZ ;  /* 0x00000008a004723c */ /* 0x07afe200000418ff */
[----:B------:R-:W0:Y:S01]  /*a170*/  LDGDEPBAR ;  /* 0x00000000000079af */ /* 0x000e220000000000 */
[----:B------:R-:W-:Y:S06]  /*a180*/  UISETP.GT.AND UP0, UPT, UR8, UR9, UPT ;  /* 0x000000090800728c */ /* 0x000fec000bf04270 */
[C---:B------:R-:W-:Y:S01]  /*a190*/  HMMA.16816.F32.BF16 R8, R160.reuse, R10, RZ ;  /* 0x0000000aa008723c */ /* 0x040fe200000418ff */
[----:B------:R-:W-:Y:S07]  /*a1a0*/  PLOP3.LUT P0, PT, PT, PT, UP0, 0x80, 0x0 ;  /* 0x000000000000781c */ /* 0x000fee0003f0f008 */
[C---:B------:R-:W-:Y:S08]  /*a1b0*/  HMMA.16816.F32.BF16 R12, R160.reuse, R16, RZ ;  /* 0x00000010a00c723c */ /* 0x040ff000000418ff */
[C---:B------:R-:W-:Y:S08]  /*a1c0*/  HMMA.16816.F32.BF16 R16, R160.reuse, R18, RZ ;  /* 0x00000012a010723c */ /* 0x040ff000000418ff */
[C---:B------:R-:W-:Y:S08]  /*a1d0*/  HMMA.16816.F32.BF16 R20, R160.reuse, R24, RZ ;  /* 0x00000018a014723c */ /* 0x040ff000000418ff */
        /* <DEDUP_REMOVED lines=135> */
[----:B------:R-:W-:-:S07]  /*aa50*/  @!P0 BRA `(.L_x_363) ;  /* 0x000004e000008947 */ /* 0x000fce0003800000 */
        /* <DEDUP_REMOVED lines=19> */
[----:B------:R-:W5:Y:S04]  /*ab90*/  LDL R168, [R1+0x10] ;  /* 0x0000100001a87983 */ /* 0x000f680000100800 */
        /* <DEDUP_REMOVED lines=13> */
[----:B------:R-:W-:Y:S05]  /*ac70*/  @P1 LEA.HI.X R3, R3, c[0x0][0x1cc], R134, 0x1, P2 ;  /* 0x0000730003031a11 */ /* 0x000fea00010f0c86 */
[----:B------:R-:W-:Y:S01]  /*ac80*/  @!PT LDS RZ, [RZ] ;  /* 0x00000000fffff984 */ /* 0x000fe20000000800 */
[----:B------:R-:W-:Y:S01]  /*ac90*/  @!PT LDS RZ, [RZ] ;  /* 0x00000000fffff984 */ /* 0x000fe20000000800 */
[----:B------:R-:W-:Y:S01]  /*aca0*/  @!PT LDS RZ, [RZ] ;  /* 0x00000000fffff984 */ /* 0x000fe20000000800 */
[----:B----4-:R5:W-:Y:S02]  /*acb0*/  @P1 LDGSTS.E.BYPASS.LTC128B.128 [R177+0x10100], [R2.64], !P6 ;  /* 0x1010000002b11fae */ /* 0x010be4000f101d50 */
[----:B-----5:R-:W-:Y:S04]  /*acc0*/  @P1 IADD3 R3, P2, R173, UR20, RZ ;  /* 0x00000014ad031c10 */ /* 0x020fe8000ff5e0ff */
[----:B------:R-:W-:Y:S02]  /*acd0*/  @P1 IADD3.X R134, R172, UR4, RZ, P2, !PT ;  /* 0x00000004ac861c10 */ /* 0x000fe400097fe4ff */
[C---:B------:R-:W-:Y:S04]  /*ace0*/  @P1 LEA R2, P2, R3.reuse, c[0x0][0x1c8], 0x1 ;  /* 0x0000720003021a11 */ /* 0x040fe800078408ff */
[----:B------:R-:W-:Y:S02]  /*acf0*/  @P1 LEA.HI.X R3, R3, c[0x0][0x1cc], R134, 0x1, P2 ;  /* 0x0000730003031a11 */ /* 0x000fe400010f0c86 */
[----:B------:R-:W-:Y:S11]  /*ad00*/  LOP3.LUT P2, RZ, R176, 0x1, RZ, 0xc0, !PT ;  /* 0x00000001b0ff7812 */ /* 0x000ff6000784c0ff */
[----:B------:R-:W-:Y:S02]  /*ad10*/  @!UPT UIADD3 URZ, URZ, URZ, URZ ;  /* 0x0000003f3f3ff290 */ /* 0x000fe4000fffe03f */
[----:B------:R1:W-:Y:S02]  /*ad20*/  @P1 LDGSTS.E.BYPASS.LTC128B.128 [R177+0x11900], [R2.64], !P2 ;  /* 0x1190000002b11fae */ /* 0x0003e4000d101d50 */
[----:B-1----:R-:W-:Y:S04]  /*ad30*/  @P1 IADD3 R3, P2, R171, UR20, RZ ;  /* 0x00000014ab031c10 */ /* 0x002fe8000ff5e0ff */
[----:B------:R-:W-:Y:S02]  /*ad40*/  @P1 IADD3.X R134, R170, UR4, RZ, P2, !PT ;  /* 0x00000004aa861c10 */ /* 0x000fe400097fe4ff */
[C---:B------:R-:W-:Y:S04]  /*ad50*/  @P1 LEA R2, P2, R3.reuse, c[0x0][0x1c8], 0x1 ;  /* 0x0000720003021a11 */ /* 0x040fe800078408ff */
[----:B------:R-:W-:Y:S05]  /*ad60*/  @P1 LEA.HI.X R3, R3, c[0x0][0x1cc], R134, 0x1, P2 ;  /* 0x0000730003031a11 */ /* 0x000fea00010f0c86 */
[----:B------:R1:W-:Y:S02]  /*ad70*/  @P1 LDGSTS.E.BYPASS.LTC128B.128 [R177+0x13100], [R2.64], !P5 ;  /* 0x1310000002b11fae */ /* 0x0003e4000e901d50 */
[----:B-1----:R-:W-:Y:S01]  /*ad80*/  @P1 IADD3 R3, P2, R169, UR20, RZ ;  /* 0x00000014a9031c10 */ /* 0x002fe2000ff5e0ff */
[----:B------:R-:W-:Y:S03]  /*ad90*/  @UP0 UIADD3 UR20, UP1, UR15, UR20, URZ ;  /* 0x000000140f140290 */ /* 0x000fe6000ff3e03f */
[----:B------:R-:W-:Y:S01]  /*ada0*/  @P1 IADD3.X R134, R168, UR4, RZ, P2, !PT ;  /* 0x00000004a8861c10 */ /* 0x000fe200097fe4ff */
[----:B------:R-:W-:Y:S01]  /*adb0*/  @UP0 UIADD3.X UR4, UR6, UR4, URZ, UP1, !UPT ;  /* 0x0000000406040290 */ /* 0x000fe20008ffe43f */
[C---:B------:R-:W-:Y:S04]  /*adc0*/  @P1 LEA R2, P2, R3.reuse, c[0x0][0x1c8], 0x1 ;  /* 0x0000720003021a11 */ /* 0x040fe800078408ff */
[----:B------:R-:W-:Y:S02]  /*add0*/  @P1 LEA.HI.X R3, R3, c[0x0][0x1cc], R134, 0x1, P2 ;  /* 0x0000730003031a11 */ /* 0x000fe400010f0c86 */
[----:B------:R-:W-:Y:S03]  /*ade0*/  LOP3.LUT P2, RZ, R176, 0x1, RZ, 0xc0, !PT ;  /* 0x00000001b0ff7812 */ /* 0x000fe6000784c0ff */
[----:B------:R1:W-:Y:S02]  /*adf0*/  @P1 LDGSTS.E.BYPASS.LTC128B.128 [R177+0x14900], [R2.64], !P4 ;  /* 0x1490000002b11fae */ /* 0x0003e4000e101d50 */
[----:B-1----:R-:W-:Y:S04]  /*ae00*/  @P0 IADD3 R3, P1, R174, UR20, RZ ;  /* 0x00000014ae030c10 */ /* 0x002fe8000ff3e0ff */
[----:B------:R-:W-:Y:S02]  /*ae10*/  @P0 IADD3.X R134, R179, UR4, RZ, P1, !PT ;  /* 0x00000004b3860c10 */ /* 0x000fe40008ffe4ff */
[C---:B------:R-:W-:Y:S04]  /*ae20*/  @P0 LEA R2, P1, R3.reuse, c[0x0][0x1c8], 0x1 ;  /* 0x0000720003020a11 */ /* 0x040fe800078208ff */
[----:B------:R-:W-:Y:S05]  /*ae30*/  @P0 LEA.HI.X R3, R3, c[0x0][0x1cc], R134, 0x1, P1 ;  /* 0x0000730003030a11 */ /* 0x000fea00008f0c86 */
        /* <DEDUP_REMOVED lines=15> */
[----:B------:R1:W-:Y:S04]  /*af30*/  @P0 LDGSTS.E.BYPASS.LTC128B.128 [R177+0x15900], [R2.64], !P4 ;  /* 0x1590000002b10fae */ /* 0x0003e8000e101d50 */
.L_x_363:
[----:B------:R-:W2:Y:S01]  /*af40*/  LDL.LU R168, [R1+0x14] ;  /* 0x0000140001a87983 */ /* 0x000ea20000300800 */
[----:B------:R-:W-:Y:S01]  /*af50*/  FMNMX.FTZ R133, R4, R133, !PT ;  /* 0x0000008504857209 */ /* 0x000fe20007810000 */
[----:B------:R-:W-:Y:S02]  /*af60*/  UISETP.GT.AND UP0, UPT, UR8, UR10, UPT ;  /* 0x0000000a0800728c */ /* 0x000fe4000bf04270 */
[----:B------:R-:W0:Y:S01]  /*af70*/  LDGDEPBAR ;  /* 0x00000000000079af */ /* 0x000e220000000000 */
[----:B------:R-:W-:Y:S01]  /*af80*/  FMNMX.FTZ R133, R5, R133, !PT ;  /* 0x0000008505857209 */ /* 0x000fe20007810000 */
[----:B------:R-:W-:Y:S02]  /*af90*/  UIADD3 UR8, UR8, -0x1, URZ ;  /* 0xffffffff08087890 */ /* 0x000fe4000fffe03f */
[----:B------:R-:W-:Y:S02]  /*afa0*/  PLOP3.LUT P0, PT, PT, PT, UP0, 0x80, 0x0 ;  /* 0x000000000000781c */ /* 0x000fe40003f0f008 */
        /* <DEDUP_REMOVED lines=10> */
[----:B-1----:R-:W1:Y:S02]  /*b050*/  SHFL.BFLY PT, R2, R133, 0x2, 0x1f ;  /* 0x0c401f0085027f89 */ /* 0x002e6400000e0000 */
[----:B-1----:R-:W-:Y:S06]  /*b060*/  FMNMX.FTZ R133, R133, R2, !PT ;  /* 0x0000000285857209 */ /* 0x002fec0007810000 */
[----:B------:R-:W1:Y:S02]  /*b070*/  SHFL.BFLY PT, R2, R133, 0x1, 0x1f ;  /* 0x0c201f0085027f89 */ /* 0x000e6400000e0000 */
[----:B-1----:R-:W-:Y:S05]  /*b080*/  FMNMX.FTZ R133, R133, R2, !PT ;  /* 0x0000000285857209 */ /* 0x002fea0007810000 */
[C---:B------:R-:W-:Y:S02]  /*b090*/  FMUL.FTZ R2, R133.reuse, c[0x0][0x2d0] ;  /* 0x0000b40085027a20 */ /* 0x040fe40000410000 */
[----:B------:R-:W-:Y:S02]  /*b0a0*/  FADD.FTZ R0, -R133, R0 ;  /* 0x0000000085007221 */ /* 0x000fe40000010100 */
[--C-:B------:R-:W-:Y:S02]  /*b0b0*/  FFMA.FTZ R179, R12, c[0x0][0x2d0], -R2.reuse ;  /* 0x0000b4000cb37a23 */ /* 0x100fe40000010802 */
[----:B------:R-:W3:Y:S01]  /*b0c0*/  LDL.LU R12, [R1+0x18] ;  /* 0x00001800010c7983 */ /* 0x000ee20000300800 */
[--C-:B------:R-:W-:Y:S02]  /*b0d0*/  FFMA.FTZ R4, R4, c[0x0][0x2d0], -R2.reuse ;  /* 0x0000b40004047a23 */ /* 0x100fe40000010802 */
[----:B------:R-:W-:Y:S02]  /*b0e0*/  FMUL.FTZ R0, R0, c[0x0][0x2d0] ;  /* 0x0000b40000007a20 */ /* 0x000fe40000410000 */
[--C-:B------:R-:W-:Y:S02]  /*b0f0*/  FFMA.FTZ R5, R5, c[0x0][0x2d0], -R2.reuse ;  /* 0x0000b40005057a23 */ /* 0x100fe40000010802 */
[----:B------:R-:W1:Y:S01]  /*b100*/  MUFU.EX2 R3, R0 ;  /* 0x0000000000037308 */ /* 0x000e620000000800 */
[--C-:B------:R-:W-:Y:S02]  /*b110*/  FFMA.FTZ R8, R8, c[0x0][0x2d0], -R2.reuse ;  /* 0x0000b40008087a23 */ /* 0x100fe40000010802 */
[--C-:B------:R-:W-:Y:S02]  /*b120*/  FFMA.FTZ R9, R9, c[0x0][0x2d0], -R2.reuse ;  /* 0x0000b40009097a23 */ /* 0x100fe40000010802 */
[--C-:B------:R-:W-:Y:S02]  /*b130*/  FFMA.FTZ R134, R20, c[0x0][0x2d0], -R2.reuse ;  /* 0x0000b40014867a23 */ /* 0x100fe40000010802 */
[--C-:B------:R-:W-:Y:S02]  /*b140*/  FFMA.FTZ R177, R16, c[0x0][0x2d0], -R2.reuse ;  /* 0x0000b40010b17a23 */ /* 0x100fe40000010802 */
[--C-:B------:R-:W-:Y:S01]  /*b150*/  FFMA.FTZ R21, R21, c[0x0][0x2d0], -R2.reuse ;  /* 0x0000b40015157a23 */ /* 0x100fe20000010802 */
[----:B------:R-:W-:Y:S01]  /*b160*/  MUFU.EX2 R4, R4 ;  /* 0x0000000400047308 */ /* 0x000fe20000000800 */
[--C-:B------:R-:W-:Y:S02]  /*b170*/  FFMA.FTZ R24, R24, c[0x0][0x2d0], -R2.reuse ;  /* 0x0000b40018187a23 */ /* 0x100fe40000010802 */
[--C-:B------:R-:W-:Y:S02]  /*b180*/  FFMA.FTZ R25, R25, c[0x0][0x2d0], -R2.reuse ;  /* 0x0000b40019197a23 */ /* 0x100fe40000010802 */
[--C-:B------:R-:W-:Y:S02]  /*b190*/  FFMA.FTZ R178, R13, c[0x0][0x2d0], -R2.reuse ;  /* 0x0000b4000db27a23 */ /* 0x100fe40000010802 */
[----:B------:R-:W-:Y:S03]  /*b1a0*/  FFMA.FTZ R176, R17, c[0x0][0x2d0], -R2 ;  /* 0x0000b40011b07a23 */ /* 0x000fe60000010802 */
[----:B------:R-:W-:Y:S01]  /*b1b0*/  MUFU.EX2 R5, R5 ;  /* 0x0000000500057308 */ /* 0x000fe20000000800 */
[C---:B-1----:R-:W-:Y:S02]  /*b1c0*/  FMUL.FTZ R17, R3.reuse, R145 ;  /* 0x0000009103117220 */ /* 0x042fe40000410000 */
[C---:B------:R-:W-:Y:S02]  /*b1d0*/  FMUL.FTZ R13, R3.reuse, R149 ;  /* 0x00000095030d7220 */ /* 0x040fe40000410000 */
[C---:B------:R-:W-:Y:S05]  /*b1e0*/  FMUL.FTZ R16, R3.reuse, R144 ;  /* 0x0000009003107220 */ /* 0x040fea0000410000 */
[----:B------:R-:W-:Y:S01]  /*b1f0*/  MUFU.EX2 R8, R8 ;  /* 0x0000000800087308 */ /* 0x000fe20000000800 */
        /* <DEDUP_REMOVED lines=18> */
[----:B------:R-:W-:Y:S01]  /*b320*/  FMUL.FTZ R60, R3, R60 ;  /* 0x0000003c033c7220 */ /* 0x000fe20000410000 */
[----:B-1----:R-:W-:Y:S01]  /*b330*/  F2FP.BF16.PACK_AB R170, R9, R8 ;  /* 0x0000000809aa723e */ /* 0x002fe200000010ff */
        /* <DEDUP_REMOVED lines=36> */
[C---:B------:R-:W-:Y:S03]  /*b580*/  F2FP.BF16.PACK_AB R168, R5.reuse, R4 ;  /* 0x0000000405a8723e */ /* 0x040fe600000010ff */
[----:B------:R-:W-:Y:S02]  /*b590*/  FADD.FTZ R0, R5, R0 ;  /* 0x0000000005007221 */ /* 0x000fe40000010000 */
[C---:B------:R-:W-:Y:S02]  /*b5a0*/  FMUL.FTZ R5, R3.reuse, R157 ;  /* 0x0000009d03057220 */ /* 0x040fe40000410000 */
[----:B------:R-:W-:Y:S02]  /*b5b0*/  FADD.FTZ R0, R8, R0 ;  /* 0x0000000008007221 */ /* 0x000fe40000010000 */
[----:B------:R-:W-:Y:S02]  /*b5c0*/  FMUL.FTZ R8, R3, R152 ;  /* 0x0000009803087220 */ /* 0x000fe40000410000 */
[----:B------:R-:W-:Y:S01]  /*b5d0*/  FADD.FTZ R20, R9, R0 ;  /* 0x0000000009147221 */ /* 0x000fe20000010000 */
[----:B------:R-:W-:Y:S01]  /*b5e0*/  FMNMX.FTZ R0, R6, R132, !PT ;  /* 0x0000008406007209 */ /* 0x000fe20007810000 */
[----:B------:R-:W-:Y:S03]  /*b5f0*/  FMUL.FTZ R9, R3, R153 ;  /* 0x0000009903097220 */ /* 0x000fe60000410000 */
        /* <DEDUP_REMOVED lines=15> */
[C---:B------:R-:W-:Y:S02]  /*b6f0*/  FMUL.FTZ R4, R2.reuse, c[0x0][0x2d0] ;  /* 0x0000b40002047a20 */ /* 0x040fe40000410000 */
[----:B------:R-:W-:Y:S02]  /*b700*/  FADD.FTZ R0, -R2, R132 ;  /* 0x0000008402007221 */ /* 0x000fe40000010100 */
[--C-:B------:R-:W-:Y:S02]  /*b710*/  FFMA.FTZ R6, R6, c[0x0][0x2d0], -R4.reuse ;  /* 0x0000b40006067a23 */ /* 0x100fe40000010804 */
[----:B------:R-:W-:Y:S02]  /*b720*/  FMUL.FTZ R0, R0, c[0x0][0x2d0] ;  /* 0x0000b40000007a20 */ /* 0x000fe40000410000 */
[--C-:B------:R-:W-:Y:S02]  /*b730*/  FFMA.FTZ R7, R7, c[0x0][0x2d0], -R4.reuse ;  /* 0x0000b40007077a23 */ /* 0x100fe40000010804 */
[----:B------:R-:W-:Y:S01]  /*b740*/  MUFU.EX2 R6, R6 ;  /* 0x0000000600067308 */ /* 0x000fe20000000800 */
[--C-:B------:R-:W-:Y:S02]  /*b750*/  FFMA.FTZ R26, R26, c[0x0][0x2d0], -R4.reuse ;  /* 0x0000b4001a1a7a23 */ /* 0x100fe40000010804 */
[--C-:B------:R-:W-:Y:S02]  /*b760*/  FFMA.FTZ R27, R27, c[0x0][0x2d0], -R4.reuse ;  /* 0x0000b4001b1b7a23 */ /* 0x100fe40000010804 */
[--C-:B------:R-:W-:Y:S01]  /*b770*/  FFMA.FTZ R174, R18, c[0x0][0x2d0], -R4.reuse ;  /* 0x0000b40012ae7a23 */ /* 0x100fe20000010804 */
[----:B------:R-:W-:Y:S01]  /*b780*/  MOV R157, R26 ;  /* 0x0000001a009d7202 */ /* 0x000fe20000000f00 */
[--C-:B------:R-:W-:Y:S01]  /*b790*/  FFMA.FTZ R175, R19, c[0x0][0x2d0], -R4.reuse ;  /* 0x0000b40013af7a23 */ /* 0x100fe20000010804 */
[----:B------:R-:W-:Y:S01]  /*b7a0*/  MOV R18, R21 ;  /* 0x0000001500127202 */ /* 0x000fe20000000f00 */
[--C-:B------:R-:W-:Y:S01]  /*b7b0*/  FFMA.FTZ R22, R22, c[0x0][0x2d0], -R4.reuse ;  /* 0x0000b40016167a23 */ /* 0x100fe20000010804 */
[----:B------:R-:W3:Y:S01]  /*b7c0*/  MUFU.EX2 R0, R0 ;  /* 0x0000000000007308 */ /* 0x000ee20000000800 */
[--C-:B------:R-:W-:Y:S02]  /*b7d0*/  FFMA.FTZ R23, R23, c[0x0][0x2d0], -R4.reuse ;  /* 0x0000b40017177a23 */ /* 0x100fe40000010804 */
[--C-:B------:R-:W-:Y:S01]  /*b7e0*/  FFMA.FTZ R171, R10, c[0x0][0x2d0], -R4.reuse ;  /* 0x0000b4000aab7a23 */ /* 0x100fe20000010804 */
[----:B------:R-:W-:Y:S01]  /*b7f0*/  MOV R10, R134 ;  /* 0x00000086000a7202 */ /* 0x000fe20000000f00 */
[--C-:B------:R-:W-:Y:S01]  /*b800*/  FFMA.FTZ R134, R11, c[0x0][0x2d0], -R4.reuse ;  /* 0x0000b4000b867a23 */ /* 0x100fe20000010804 */
[----:B------:R-:W-:Y:S01]  /*b810*/  MOV R11, R25 ;  /* 0x00000019000b7202 */ /* 0x000fe20000000f00 */
[--C-:B------:R-:W-:Y:S01]  /*b820*/  FFMA.FTZ R173, R14, c[0x0][0x2d0], -R4.reuse ;  /* 0x0000b4000ead7a23 */ /* 0x100fe20000010804 */
[----:B------:R-:W-:Y:S01]  /*b830*/  MOV R14, R20 ;  /* 0x00000014000e7202 */ /* 0x000fe20000000f00 */
[----:B------:R-:W-:Y:S01]  /*b840*/  FFMA.FTZ R172, R15, c[0x0][0x2d0], -R4 ;  /* 0x0000b4000fac7a23 */ /* 0x000fe20000010804 */
[----:B------:R-:W1:Y:S01]  /*b850*/  MUFU.EX2 R7, R7 ;  /* 0x0000000700077308 */ /* 0x000e620000000800 */
[C---:B------:R-:W-:Y:S01]  /*b860*/  FMUL.FTZ R25, R3.reuse, R137 ;  /* 0x0000008903197220 */ /* 0x040fe20000410000 */
[----:B------:R-:W-:Y:S01]  /*b870*/  MOV R15, R24 ;  /* 0x00000018000f7202 */ /* 0x000fe20000000f00 */
[C---:B------:R-:W-:Y:S01]  /*b880*/  FMUL.FTZ R24, R3.reuse, R136 ;  /* 0x0000008803187220 */ /* 0x040fe20000410000 */
[----:B------:R-:W-:Y:S01]  /*b890*/  MOV R145, R10 ;  /* 0x0000000a00917202 */ /* 0x000fe20000000f00 */
[C---:B------:R-:W-:Y:S01]  /*b8a0*/  FMUL.FTZ R20, R3.reuse, R140 ;  /* 0x0000008c03147220 */ /* 0x040fe20000410000 */
[----:B------:R-:W-:Y:S01]  /*b8b0*/  MOV R153, R22 ;  /* 0x0000001600997202 */ /* 0x000fe20000000f00 */
[C---:B------:R-:W-:Y:S01]  /*b8c0*/  FMUL.FTZ R21, R3.reuse, R141 ;  /* 0x0000008d03157220 */ /* 0x040fe20000410000 */
[----:B------:R-:W-:Y:S02]  /*b8d0*/  MOV R152, R23 ;  /* 0x0000001700987202 */ /* 0x000fe40000000f00 */
[----:B------:R-:W2:Y:S01]  /*b8e0*/  MUFU.EX2 R171, R171 ;  /* 0x000000ab00ab7308 */ /* 0x000ea20000000800 */
[C---:B---3--:R-:W-:Y:S02]  /*b8f0*/  FFMA.FTZ R4, R0.reuse, R12, R6 ;  /* 0x0000000c00047223 */ /* 0x048fe40000010006 */
[C---:B------:R-:W-:Y:S02]  /*b900*/  FMUL.FTZ R26, R0.reuse, R138 ;  /* 0x0000008a001a7220 */ /* 0x040fe40000410000 */
[----:B------:R-:W-:Y:S02]  /*b910*/  FMUL.FTZ R12, R3, R148 ;  /* 0x00000094030c7220 */ /* 0x000fe40000410000 */
[C---:B------:R-:W-:Y:S01]  /*b920*/  FMUL.FTZ R10, R0.reuse, R154 ;  /* 0x0000009a000a7220 */ /* 0x040fe20000410000 */
[----:B------:R-:W-:Y:S01]  /*b930*/  MOV R154, R18 ;  /* 0x00000012009a7202 */ /* 0x000fe20000000f00 */
[C---:B------:R-:W-:Y:S01]  /*b940*/  FMUL.FTZ R18, R0.reuse, R146 ;  /* 0x0000009200127220 */ /* 0x040fe20000410000 */
[----:B------:R-:W-:Y:S01]  /*b950*/  MUFU.EX2 R149, R173 ;  /* 0x000000ad00957308 */ /* 0x000fe20000000800 */
[C---:B-1----:R-:W-:Y:S01]  /*b960*/  FADD.FTZ R132, R7.reuse, R4 ;  /* 0x0000000407847221 */ /* 0x042fe20000010000 */
[----:B------:R-:W-:Y:S01]  /*b970*/  F2FP.BF16.PACK_AB R169, R7, R6 ;  /* 0x0000000607a9723e */ /* 0x000fe200000010ff */
[----:B------:R-:W-:Y:S01]  /*b980*/  FMUL.FTZ R4, R3, R156 ;  /* 0x0000009c03047220 */ /* 0x000fe20000410000 */
[----:B------:R-:W-:Y:S01]  /*b990*/  MOV R156, R27 ;  /* 0x0000001b009c7202 */ /* 0x000fe20000000f00 */
[C---:B------:R-:W-:Y:S02]  /*b9a0*/  FMUL.FTZ R27, R0.reuse, R139 ;  /* 0x0000008b001b7220 */ /* 0x040fe40000410000 */
[----:B------:R-:W1:Y:S01]  /*b9b0*/  LDSM.16.MT88.4 R136, [R236+0x100] ;  /* 0x00010000ec88783b */ /* 0x000e620000004200 */
[C---:B------:R-:W-:Y:S01]  /*b9c0*/  FMUL.FTZ R6, R0.reuse, R158 ;  /* 0x0000009e00067220 */ /* 0x040fe20000410000 */
[----:B------:R-:W-:Y:S01]  /*b9d0*/  MOV R158, R11 ;  /* 0x0000000b009e7202 */ /* 0x000fe20000000f00 */
[C---:B------:R-:W-:Y:S01]  /*b9e0*/  FMUL.FTZ R11, R0.reuse, R155 ;  /* 0x0000009b000b7220 */ /* 0x040fe20000410000 */
[----:B------:R-:W-:Y:S01]  /*b9f0*/  MOV R155, R14 ;  /* 0x0000000e009b7202 */ /* 0x000fe20000000f00 */
[C---:B------:R-:W-:Y:S01]  /*ba00*/  FMUL.FTZ R14, R0.reuse, R150 ;  /* 0x00000096000e7220 */ /* 0x040fe20000410000 */
[----:B------:R-:W-:Y:S01]  /*ba10*/  MUFU.EX2 R3, R178 ;  /* 0x000000b200037308 */ /* 0x000fe20000000800 */
[C---:B------:R-:W-:Y:S01]  /*ba20*/  FMUL.FTZ R7, R0.reuse, R159 ;  /* 0x0000009f00077220 */ /* 0x040fe20000410000 */
[----:B------:R-:W-:Y:S01]  /*ba30*/  MOV R159, R15 ;  /* 0x0000000f009f7202 */ /* 0x000fe20000000f00 */
[----:B--2---:R-:W-:Y:S02]  /*ba40*/  FADD.FTZ R148, R171, R132 ;  /* 0x00000084ab947221 */ /* 0x004fe40000010000 */
[C---:B------:R-:W-:Y:S02]  /*ba50*/  FMUL.FTZ R15, R0.reuse, R151 ;  /* 0x00000097000f7220 */ /* 0x040fe40000410000 */
[C---:B------:R-:W-:Y:S02]  /*ba60*/  FMUL.FTZ R19, R0.reuse, R147 ;  /* 0x0000009300137220 */ /* 0x040fe40000410000 */
[C---:B------:R-:W-:Y:S01]  /*ba70*/  FMUL.FTZ R22, R0.reuse, R142 ;  /* 0x0000008e00167220 */ /* 0x040fe20000410000 */
[----:B------:R-:W2:Y:S01]  /*ba80*/  MUFU.EX2 R150, R134 ;  /* 0x0000008600967308 */ /* 0x000ea20000000800 */
[C---:B------:R-:W-:Y:S02]  /*ba90*/  FMUL.FTZ R23, R0.reuse, R143 ;  /* 0x0000008f00177220 */ /* 0x040fe40000410000 */
[C---:B------:R-:W-:Y:S01]  /*baa0*/  FMUL.FTZ R30, R0.reuse, R30 ;  /* 0x0000001e001e7220 */ /* 0x040fe20000410000 */
[----:B------:R-:W-:Y:S01]  /*bab0*/  LDSM.16.MT88.4 R140, [R236+0x900] ;  /* 0x00090000ec8c783b */ /* 0x000fe20000004200 */
[C---:B------:R-:W-:Y:S02]  /*bac0*/  FMUL.FTZ R31, R0.reuse, R31 ;  /* 0x0000001f001f7220 */ /* 0x040fe40000410000 */
[C---:B------:R-:W-:Y:S02]  /*bad0*/  FMUL.FTZ R34, R0.reuse, R34 ;  /* 0x0000002200227220 */ /* 0x040fe40000410000 */
[C---:B------:R-:W-:Y:S01]  /*bae0*/  FMUL.FTZ R35, R0.reuse, R35 ;  /* 0x0000002300237220 */ /* 0x040fe20000410000 */
[----:B------:R-:W3:Y:S01]  /*baf0*/  MUFU.EX2 R132, R179 ;  /* 0x000000b300847308 */ /* 0x000ee20000000800 */
[C---:B------:R-:W-:Y:S02]  /*bb00*/  FMUL.FTZ R38, R0.reuse, R38 ;  /* 0x0000002600267220 */ /* 0x040fe40000410000 */
[C---:B------:R-:W-:Y:S02]  /*bb10*/  FMUL.FTZ R39, R0.reuse, R39 ;  /* 0x0000002700277220 */ /* 0x040fe40000410000 */
[C---:B------:R-:W-:Y:S02]  /*bb20*/  FMUL.FTZ R42, R0.reuse, R42 ;  /* 0x0000002a002a7220 */ /* 0x040fe40000410000 */
[C---:B------:R-:W-:Y:S02]  /*bb30*/  FMUL.FTZ R43, R0.reuse, R43 ;  /* 0x0000002b002b7220 */ /* 0x040fe40000410000 */
[C---:B------:R-:W-:Y:S01]  /*bb40*/  FMUL.FTZ R46, R0.reuse, R46 ;  /* 0x0000002e002e7220 */ /* 0x040fe20000410000 */
[----:B------:R-:W4:Y:S01]  /*bb50*/  MUFU.EX2 R134, R176 ;  /* 0x000000b000867308 */ /* 0x000f220000000800 */
[C---:B------:R-:W-:Y:S02]  /*bb60*/  FMUL.FTZ R47, R0.reuse, R47 ;  /* 0x0000002f002f7220 */ /* 0x040fe40000410000 */
[----:B------:R-:W-:Y:S01]  /*bb70*/  FMUL.FTZ R50, R0, R50 ;  /* 0x0000003200327220 */ /* 0x000fe20000410000 */
[----:B--2---:R-:W-:Y:S01]  /*bb80*/  F2FP.BF16.PACK_AB R171, R150, R171 ;  /* 0x000000ab96ab723e */ /* 0x004fe200000010ff */
[C---:B------:R-:W-:Y:S02]  /*bb90*/  FMUL.FTZ R51, R0.reuse, R51 ;  /* 0x0000003300337220 */ /* 0x040fe40000410000 */
[C---:B------:R-:W-:Y:S02]  /*bba0*/  FMUL.FTZ R54, R0.reuse, R54 ;  /* 0x0000003600367220 */ /* 0x040fe40000410000 */
[C---:B------:R-:W-:Y:S01]  /*bbb0*/  FMUL.FTZ R55, R0.reuse, R55 ;  /* 0x0000003700377220 */ /* 0x040fe20000410000 */
[----:B------:R-:W2:Y:S01]  /*bbc0*/  MUFU.EX2 R178, R172 ;  /* 0x000000ac00b27308 */ /* 0x000ea20000000800 */
[C---:B-1----:R-:W-:Y:S05]  /*bbd0*/  HMMA.16816.F32.BF16 R4, R168.reuse, R136, R4 ;  /* 0x00000088a804723c */ /* 0x042fea0000041804 */
[C---:B------:R-:W-:Y:S02]  /*bbe0*/  FMUL.FTZ R58, R0.reuse, R58 ;  /* 0x0000003a003a7220 */ /* 0x040fe40000410000 */
[C---:B------:R-:W-:Y:S01]  /*bbf0*/  FMUL.FTZ R59, R0.reuse, R59 ;  /* 0x0000003b003b7220 */ /* 0x040fe20000410000 */
[C---:B------:R-:W-:Y:S01]  /*bc00*/  HMMA.16816.F32.BF16 R8, R168.reuse, R138, R8 ;  /* 0x0000008aa808723c */ /* 0x040fe20000041808 */
[----:B------:R-:W1:Y:S01]  /*bc10*/  LDSM.16.MT88.4 R136, [R237+0x100] ;  /* 0x00010000ed88783b */ /* 0x000e620000004200 */
[----:B------:R-:W-:Y:S02]  /*bc20*/  MUFU.EX2 R177, R174 ;  /* 0x000000ae00b17308 */ /* 0x000fe40000000800 */
[C---:B------:R-:W-:Y:S02]  /*bc30*/  FMUL.FTZ R62, R0.reuse, R62 ;  /* 0x0000003e003e7220 */ /* 0x040fe40000410000 */
[C---:B------:R-:W-:Y:S02]  /*bc40*/  FMUL.FTZ R63, R0.reuse, R63 ;  /* 0x0000003f003f7220 */ /* 0x040fe40000410000 */
[C---:B------:R-:W-:Y:S04]  /*bc50*/  FMUL.FTZ R66, R0.reuse, R66 ;  /* 0x0000004200427220 */ /* 0x040fe80000410000 */
[----:B------:R-:W-:Y:S01]  /*bc60*/  MUFU.EX2 R174, R153 ;  /* 0x0000009900ae7308 */ /* 0x000fe20000000800 */
[C---:B------:R-:W-:Y:S02]  /*bc70*/  FMUL.FTZ R67, R0.reuse, R67 ;  /* 0x0000004300437220 */ /* 0x040fe40000410000 */
[C---:B------:R-:W-:Y:S02]  /*bc80*/  FMUL.FTZ R70, R0.reuse, R70 ;  /* 0x0000004600467220 */ /* 0x040fe40000410000 */
[C---:B------:R-:W-:Y:S02]  /*bc90*/  FMUL.FTZ R71, R0.reuse, R71 ;  /* 0x0000004700477220 */ /* 0x040fe40000410000 */
[C---:B------:R-:W-:Y:S02]  /*bca0*/  FMUL.FTZ R74, R0.reuse, R74 ;  /* 0x0000004a004a7220 */ /* 0x040fe40000410000 */
[C---:B------:R-:W-:Y:S01]  /*bcb0*/  FMUL.FTZ R75, R0.reuse, R75 ;  /* 0x0000004b004b7220 */ /* 0x040fe20000410000 */
[----:B------:R-:W5:Y:S01]  /*bcc0*/  MUFU.EX2 R176, R175 ;  /* 0x000000af00b07308 */ /* 0x000f620000000800 */
[C---:B------:R-:W-:Y:S02]  /*bcd0*/  FMUL.FTZ R78, R0.reuse, R78 ;  /* 0x0000004e004e7220 */ /* 0x040fe40000410000 */
[C---:B------:R-:W-:Y:S02]  /*bce0*/  FMUL.FTZ R79, R0.reuse, R79 ;  /* 0x0000004f004f7220 */ /* 0x040fe40000410000 */
[C---:B------:R-:W-:Y:S02]  /*bcf0*/  FMUL.FTZ R82, R0.reuse, R82 ;  /* 0x0000005200527220 */ /* 0x040fe40000410000 */
[C---:B------:R-:W-:Y:S02]  /*bd00*/  FMUL.FTZ R83, R0.reuse, R83 ;  /* 0x0000005300537220 */ /* 0x040fe40000410000 */
[C---:B------:R-:W-:Y:S01]  /*bd10*/  FMUL.FTZ R86, R0.reuse, R86 ;  /* 0x0000005600567220 */ /* 0x040fe20000410000 */
[----:B------:R-:W2:Y:S01]  /*bd20*/  MUFU.EX2 R175, R152 ;  /* 0x0000009800af7308 */ /* 0x000ea20000000800 */
[C---:B------:R-:W-:Y:S02]  /*bd30*/  FMUL.FTZ R87, R0.reuse, R87 ;  /* 0x0000005700577220 */ /* 0x040fe40000410000 */
[C---:B------:R-:W-:Y:S02]  /*bd40*/  FMUL.FTZ R90, R0.reuse, R90 ;  /* 0x0000005a005a7220 */ /* 0x040fe40000410000 */
[C---:B------:R-:W-:Y:S02]  /*bd50*/  FMUL.FTZ R91, R0.reuse, R91 ;  /* 0x0000005b005b7220 */ /* 0x040fe40000410000 */
[C---:B------:R-:W-:Y:S01]  /*bd60*/  FMUL.FTZ R94, R0.reuse, R94 ;  /* 0x0000005e005e7220 */ /* 0x040fe20000410000 */
[C---:B-1----:R-:W-:Y:S02]  /*bd70*/  HMMA.16816.F32.BF16 R12, R168.reuse, R136, R12 ;  /* 0x00000088a80c723c */ /* 0x042fe4000004180c */
[----:B------:R-:W-:Y:S01]  /*bd80*/  MUFU.EX2 R172, R157 ;  /* 0x0000009d00ac7308 */ /* 0x000fe20000000800 */
[C---:B------:R-:W-:Y:S02]  /*bd90*/  FMUL.FTZ R95, R0.reuse, R95 ;  /* 0x0000005f005f7220 */ /* 0x040fe40000410000 */
[C---:B------:R-:W-:Y:S02]  /*bda0*/  FMUL.FTZ R98, R0.reuse, R98 ;  /* 0x0000006200627220 */ /* 0x040fe40000410000 */
[C---:B------:R-:W-:Y:S01]  /*bdb0*/  FMUL.FTZ R99, R0.reuse, R99 ;  /* 0x0000006300637220 */ /* 0x040fe20000410000 */
[C---:B------:R-:W-:Y:S01]  /*bdc0*/  HMMA.16816.F32.BF16 R16, R168.reuse, R138, R16 ;  /* 0x0000008aa810723c */ /* 0x040fe20000041810 */
[----:B------:R-:W1:Y:S03]  /*bdd0*/  LDSM.16.MT88.4 R136, [R240+0x100] ;  /* 0x00010000f088783b */ /* 0x000e660000004200 */
[----:B------:R-:W1:Y:S01]  /*bde0*/  MUFU.EX2 R173, R156 ;  /* 0x0000009c00ad7308 */ /* 0x000e620000000800 */
[C---:B------:R-:W-:Y:S02]  /*bdf0*/  FMUL.FTZ R102, R0.reuse, R102 ;  /* 0x0000006600667220 */ /* 0x040fe40000410000 */
[C---:B------:R-:W-:Y:S02]  /*be00*/  FMUL.FTZ R103, R0.reuse, R103 ;  /* 0x0000006700677220 */ /* 0x040fe40000410000 */
[C---:B------:R-:W-:Y:S03]  /*be10*/  FMUL.FTZ R106, R0.reuse, R106 ;  /* 0x0000006a006a7220 */ /* 0x040fe60000410000 */
        /* <DEDUP_REMOVED lines=12> */
[----:B------:R-:W-:Y:S02]  /*bee0*/  FMUL.FTZ R131, R0, R131 ;  /* 0x0000008300837220 */ /* 0x000fe40000410000 */
[----:B---3--:R-:W-:Y:S01]  /*bef0*/  FADD.FTZ R0, R132, R155 ;  /* 0x0000009b84007221 */ /* 0x008fe20000010000 */
[----:B------:R-:W-:Y:S01]  /*bf00*/  MOV R155, R145 ;  /* 0x00000091009b7202 */ /* 0x000fe20000000f00 */
[C---:B-1----:R-:W-:Y:S03]  /*bf10*/  HMMA.16816.F32.BF16 R20, R168.reuse, R136, R20 ;  /* 0x00000088a814723c */ /* 0x042fe60000041814 */
[C---:B------:R-:W-:Y:S04]  /*bf20*/  FADD.FTZ R0, R3.reuse, R0 ;  /* 0x0000000003007221 */ /* 0x040fe80000010000 */
[----:B------:R-:W-:Y:S01]  /*bf30*/  FADD.FTZ R0, R144, R0 ;  /* 0x0000000090007221 */ /* 0x000fe20000010000 */
[C---:B------:R-:W-:Y:S01]  /*bf40*/  HMMA.16816.F32.BF16 R24, R168.reuse, R138, R24 ;  /* 0x0000008aa818723c */ /* 0x040fe20000041818 */
[----:B------:R-:W1:Y:S03]  /*bf50*/  LDSM.16.MT88.4 R136, [R239+0x100] ;  /* 0x00010000ef88783b */ /* 0x000e660000004200 */
[----:B----4-:R-:W-:Y:S04]  /*bf60*/  FADD.FTZ R0, R134, R0 ;  /* 0x0000000086007221 */ /* 0x010fe80000010000 */
        /* <DEDUP_REMOVED lines=39> */
[----:B------:R-:W1:Y:S03]  /*c1e0*/  MUFU.EX2 R132, R155 ;  /* 0x0000009b00847308 */ /* 0x000e660000000800 */
[----:B--2---:R-:W-:Y:S01]  /*c1f0*/  F2FP.BF16.PACK_AB R137, R178, R149 ;  /* 0x00000095b289723e */ /* 0x004fe200000010ff */
[----:B------:R-:W-:Y:S02]  /*c200*/  FADD.FTZ R3, R150, R148 ;  /* 0x0000009496037221 */ /* 0x000fe40000010000 */
[----:B------:R-:W-:Y:S02]  /*c210*/  F2FP.BF16.PACK_AB R138, R134, R144 ;  /* 0x00000090868a723e */ /* 0x000fe400000010ff */
[----:B------:R-:W2:Y:S02]  /*c220*/  LDSM.16.MT88.4 R144, [R237+0x900] ;  /* 0x00090000ed90783b */ /* 0x000ea40000004200 */
[----:B------:R-:W3:Y:S01]  /*c230*/  MUFU.EX2 R168, R154 ;  /* 0x0000009a00a87308 */ /* 0x000ee20000000800 */
[----:B-----5:R-:W-:Y:S02]  /*c240*/  F2FP.BF16.PACK_AB R139, R176, R177 ;  /* 0x000000b1b08b723e */ /* 0x020fe400000010ff */
[----:B------:R-:W-:Y:S02]  /*c250*/  F2FP.BF16.PACK_AB R169, R175, R174 ;  /* 0x000000aeafa9723e */ /* 0x000fe400000010ff */
[----:B------:R-:W-:Y:S03]  /*c260*/  F2FP.BF16.PACK_AB R171, R173, R172 ;  /* 0x000000acadab723e */ /* 0x000fe600000010ff */
[C---:B------:R-:W-:Y:S02]  /*c270*/  HMMA.16816.F32.BF16 R4, R136.reuse, R140, R4 ;  /* 0x0000008c8804723c */ /* 0x040fe40000041804 */
[----:B------:R-:W4:Y:S03]  /*c280*/  MUFU.EX2 R134, R159 ;  /* 0x0000009f00867308 */ /* 0x000f260000000800 */
[----:B-1----:R-:W-:Y:S03]  /*c290*/  FADD.FTZ R0, R132, R0 ;  /* 0x0000000084007221 */ /* 0x002fe60000010000 */
[C---:B------:R-:W-:Y:S01]  /*c2a0*/  HMMA.16816.F32.BF16 R8, R136.reuse, R142, R8 ;  /* 0x0000008e8808723c */ /* 0x040fe20000041808 */
[----:B------:R-:W1:Y:S03]  /*c2b0*/  LDSM.16.MT88.4 R140, [R240+0x900] ;  /* 0x00090000f08c783b */ /* 0x000e660000004200 */
[----:B------:R-:W5:Y:S01]  /*c2c0*/  MUFU.EX2 R170, R158 ;  /* 0x0000009e00aa7308 */ /* 0x000f620000000800 */
[C---:B---3--:R-:W-:Y:S04]  /*c2d0*/  FADD.FTZ R0, R168.reuse, R0 ;  /* 0x00000000a8007221 */ /* 0x048fe80000010000 */
[----:B------:R-:W-:Y:S03]  /*c2e0*/  LDSM.16.MT88.4 R152, [R236+0x1100] ;  /* 0x00110000ec98783b */ /* 0x000fe60000004200 */
[----:B------:R-:W-:Y:S01]  /*c2f0*/  F2FP.BF16.PACK_AB R168, R168, R132 ;  /* 0x00000084a8a8723e */ /* 0x000fe200000010ff */
[----:B----4-:R-:W-:Y:S01]  /*c300*/  FADD.FTZ R0, R134, R0 ;  /* 0x0000000086007221 */ /* 0x010fe20000010000 */
[C---:B--2---:R-:W-:Y:S03]  /*c310*/  HMMA.16816.F32.BF16 R12, R136.reuse, R144, R12 ;  /* 0x00000090880c723c */ /* 0x044fe6000004180c */
[C---:B-----5:R-:W-:Y:S01]  /*c320*/  FADD.FTZ R132, R170.reuse, R0 ;  /* 0x00000000aa847221 */ /* 0x060fe20000010000 */
[----:B------:R-:W-:Y:S04]  /*c330*/  F2FP.BF16.PACK_AB R170, R170, R134 ;  /* 0x00000086aaaa723e */ /* 0x000fe800000010ff */
[C---:B------:R-:W-:Y:S01]  /*c340*/  HMMA.16816.F32.BF16 R16, R136.reuse, R146, R16 ;  /* 0x000000928810723c */ /* 0x040fe20000041810 */
[----:B------:R-:W2:Y:S03]  /*c350*/  LDSM.16.MT88.4 R144, [R239+0x900] ;  /* 0x00090000ef90783b */ /* 0x000ea60000004200 */
[----:B------:R-:W-:Y:S04]  /*c360*/  FADD.FTZ R0, R149, R3 ;  /* 0x0000000395007221 */ /* 0x000fe80000010000 */
[----:B------:R-:W-:Y:S01]  /*c370*/  FADD.FTZ R0, R178, R0 ;  /* 0x00000000b2007221 */ /* 0x000fe20000010000 */
[----:B------:R3:W-:Y:S01]  /*c380*/  STL [R1+0x14], R132 ;  /* 0x0000148401007387 */ /* 0x0007e20000100800 */
[C---:B-1----:R-:W-:Y:S03]  /*c390*/  HMMA.16816.F32.BF16 R20, R136.reuse, R140, R20 ;  /* 0x0000008c8814723c */ /* 0x042fe60000041814 */
[----:B------:R-:W-:Y:S04]  /*c3a0*/  FADD.FTZ R0, R177, R0 ;  /* 0x00000000b1007221 */ /* 0x000fe80000010000 */
[----:B------:R-:W-:Y:S01]  /*c3b0*/  FADD.FTZ R0, R176, R0 ;  /* 0x00000000b0007221 */ /* 0x000fe20000010000 */
[C---:B------:R-:W-:Y:S01]  /*c3c0*/  HMMA.16816.F32.BF16 R24, R136.reuse, R142, R24 ;  /* 0x0000008e8818723c */ /* 0x040fe20000041818 */
[----:B------:R-:W1:Y:S03]  /*c3d0*/  LDSM.16.MT88.4 R140, [R236+0x2100] ;  /* 0x00210000ec8c783b */ /* 0x000e660000004200 */
[----:B------:R-:W-:Y:S04]  /*c3e0*/  FADD.FTZ R0, R174, R0 ;  /* 0x00000000ae007221 */ /* 0x000fe80000010000 */
[----:B------:R-:W-:Y:S04]  /*c3f0*/  FADD.FTZ R0, R175, R0 ;  /* 0x00000000af007221 */ /* 0x000fe80000010000 */
[----:B------:R-:W-:Y:S01]  /*c400*/  FADD.FTZ R0, R172, R0 ;  /* 0x00000000ac007221 */ /* 0x000fe20000010000 */
[----:B---3--:R-:W-:Y:S03]  /*c410*/  MOV R132, R2 ;  /* 0x0000000200847202 */ /* 0x008fe60000000f00 */
[----:B------:R-:W-:Y:S05]  /*c420*/  FADD.FTZ R0, R173, R0 ;  /* 0x00000000ad007221 */ /* 0x000fea0000010000 */
[----:B------:R-:W-:Y:S01]  /*c430*/  STL [R1+0x18], R0 ;  /* 0x0000180001007387 */ /* 0x000fe20000100800 */
        /* <DEDUP_REMOVED lines=34> */
[C---:B------:R-:W-:Y:S08]  /*c660*/  HMMA.16816.F32.BF16 R120, R136.reuse, R142, R120 ;  /* 0x0000008e8878723c */ /* 0x040ff00000041878 */
[C---:B--2---:R-:W-:Y:S08]  /*c670*/  HMMA.16816.F32.BF16 R124, R136.reuse, R144, R124 ;  /* 0x00000090887c723c */ /* 0x044ff0000004187c */
        /* <DEDUP_REMOVED lines=46> */
[C---:B--2---:R-:W-:Y:S08]  /*c960*/  HMMA.16816.F32.BF16 R124, R168.reuse, R4, R124 ;  /* 0x00000004a87c723c */ /* 0x044ff0000004187c */
[----:B------:R-:W-:Y:S01]  /*c970*/  HMMA.16816.F32.BF16 R128, R168, R6, R128 ;  /* 0x00000006a880723c */ /* 0x000fe20000041880 */
[----:B------:R-:W-:-:S07]  /*c980*/  @P0 BRA `(.L_x_364) ;  /* 0xffffd2b000000947 */ /* 0x000fce000383ffff */
.L_x_361:
[----:B------:R-:W-:-:S06]  /*c990*/  UISETP.GE.AND UP0, UPT, UR8, UR9, UPT ;  /* 0x000000090800728c */ /* 0x000fcc000bf06270 */
[----:B------:R-:W-:-:S13]  /*c9a0*/  PLOP3.LUT P0, PT, PT, PT, UP0, 0x40, 0x0 ;  /* 0x000000000000781c */ /* 0x000fda0003f0e808 */
[----:B------:R-:W-:Y:S05]  /*c9b0*/  @P0 BRA `(.L_x_365) ;  /* 0x00003c7000000947 */ /* 0x000fea0003800000 */
[----:B------:R-:W2:Y:S01]  /*c9c0*/  LDL.64 R8, [R1+0x40] ;  /* 0x0000400001087983 */ /* 0x000ea20000100a00 */
[----:B------:R-:W-:-:S03]  /*c9d0*/  ULDC.64 UR4, c[0x0][0x208] ;  /* 0x0000820000047ab9 */ /* 0x000fc60000000a00 */
[----:B------:R-:W3:Y:S04]  /*c9e0*/  LDL.64 R2, [R1+0x38] ;  /* 0x0000380001027983 */ /* 0x000ee80000100a00 */
[----:B------:R-:W4:Y:S04]  /*c9f0*/  LDL.64 R6, [R1+0x30] ;  /* 0x0000300001067983 */ /* 0x000f280000100a00 */
[----:B-1----:R-:W4:Y:S01]  /*ca00*/  LDL.64 R4, [R1+0x28] ;  /* 0x0000280001047983 */ /* 0x002f220000100a00 */
[----:B------:R-:W-:Y:S01]  /*ca10*/  UIMAD.WIDE.U32 UR18, UR4, 0x30, URZ ;  /* 0x00000030041278a5 */ /* 0x000fe2000f8e003f */
[----:B------:R-:W-:Y:S01]  /*ca20*/  IMAD.MOV.U32 R134, RZ, RZ, R132 ;  /* 0x000000ffff867224 */ /* 0x000fe200078e0084 */
[----:B------:R-:W-:-:S04]  /*ca30*/  UIMAD UR5, UR5, 0x30, URZ ;  /* 0x00000030050578a4 */ /* 0x000fc8000f8e023f */
[----:B------:R-:W-:Y:S01]  /*ca40*/  UIADD3 UR10, UR19, UR5, URZ ;  /* 0x00000005130a7290 */ /* 0x000fe2000fffe03f */
[C---:B--2---:R-:W-:Y:S02]  /*ca50*/  IADD3 R10, P0, R8.reuse, 0x40, RZ ;  /* 0x00000040080a7810 */ /* 0x044fe40007f1e0ff */
[C---:B------:R-:W-:Y:S01]  /*ca60*/  IADD3 R0, P1, R8.reuse, 0x80, RZ ;  /* 0x0000008008007810 */ /* 0x040fe20007f3e0ff */
[----:B---3--:R-:W1:Y:S04]  /*ca70*/  S2R R2, SR_TID.X ;  /* 0x0000000000027919 */ /* 0x008e680000002100 */
[--C-:B------:R-:W-:Y:S01]  /*ca80*/  IMAD.X R9, RZ, RZ, R3.reuse, P1 ;  /* 0x000000ffff097224 */ /* 0x100fe200008e0603 */
[----:B------:R2:W-:Y:S04]  /*ca90*/  STL [R1+0x70], R10 ;  /* 0x0000700a01007387 */ /* 0x0005e80000100800 */
[----:B------:R3:W-:Y:S01]  /*caa0*/  STL [R1+0x68], R0 ;  /* 0x0000680001007387 */ /* 0x0007e20000100800 */
[----:B--2---:R-:W-:Y:S01]  /*cab0*/  IMAD.X R10, RZ, RZ, R3, P0 ;  /* 0x000000ffff0a7224 */ /* 0x004fe200000e0603 */
[----:B---3--:R-:W-:-:S04]  /*cac0*/  IADD3 R0, P0, R8, 0xc0, RZ ;  /* 0x000000c008007810 */ /* 0x008fc80007f1e0ff */
[----:B------:R-:W-:Y:S01]  /*cad0*/  STL [R1+0x6c], R10 ;  /* 0x00006c0a01007387 */ /* 0x000fe20000100800 */
[----:B----4-:R-:W-:-:S03]  /*cae0*/  IADD3 R8, P2, R6, 0x40, RZ ;  /* 0x0000004006087810 */ /* 0x010fc60007f5e0ff */
[----:B------:R2:W-:Y:S04]  /*caf0*/  STL [R1+0x60], R0 ;  /* 0x0000600001007387 */ /* 0x0005e80000100800 */
[----:B------:R-:W-:Y:S04]  /*cb00*/  STL [R1+0x64], R9 ;  /* 0x0000640901007387 */ /* 0x000fe80000100800 */
[----:B------:R-:W-:Y:S01]  /*cb10*/  STL [R1+0x58], R8 ;  /* 0x0000580801007387 */ /* 0x000fe20000100800 */
[----:B--2---:R-:W-:Y:S01]  /*cb20*/  IMAD.X R0, RZ, RZ, R3, P0 ;  /* 0x000000ffff007224 */ /* 0x004fe200000e0603 */
[----:B------:R-:W-:-:S04]  /*cb30*/  IADD3 R3, P1, R6, 0x80, RZ ;  /* 0x0000008006037810 */ /* 0x000fc80007f3e0ff */
[----:B------:R2:W-:Y:S04]  /*cb40*/  STL [R1+0x5c], R0 ;  /* 0x00005c0001007387 */ /* 0x0005e80000100800 */
[----:B------:R3:W-:Y:S04]  /*cb50*/  STL [R1+0x50], R3 ;  /* 0x0000500301007387 */ /* 0x0007e80000100800 */
[----:B--2---:R-:W2:Y:S01]  /*cb60*/  S2R R0, SR_TID.X ;  /* 0x0000000000007919 */ /* 0x004ea20000002100 */
[----:B---3--:R-:W-:-:S05]  /*cb70*/  IMAD.X R3, RZ, RZ, R5, P2 ;  /* 0x000000ffff037224 */ /* 0x008fca00010e0605 */
[----:B------:R3:W-:Y:S01]  /*cb80*/  STL [R1+0x54], R3 ;  /* 0x0000540301007387 */ /* 0x0007e20000100800 */
[----:B--2---:R-:W-:-:S04]  /*cb90*/  SHF.R.S32.HI R0, RZ, 0x1f, R0 ;  /* 0x0000001fff007819 */ /* 0x004fc80000011400 */
[----:B-1----:R-:W-:Y:S02]  /*cba0*/  LEA.HI R0, R0, R2, RZ, 0x3 ;  /* 0x0000000200007211 */ /* 0x002fe400078f18ff */
[----:B------:R-:W-:Y:S02]  /*cbb0*/  IADD3 R2, P0, R6, 0xc0, RZ ;  /* 0x000000c006027810 */ /* 0x000fe40007f1e0ff */
[----:B------:R-:W-:Y:S01]  /*cbc0*/  SHF.R.S32.HI R0, RZ, 0x3, R0 ;  /* 0x00000003ff007819 */ /* 0x000fe20000011400 */
[----:B---3--:R-:W-:Y:S02]  /*cbd0*/  IMAD.X R3, RZ, RZ, R5, P1 ;  /* 0x000000ffff037224 */ /* 0x008fe400008e0605 */
[----:B------:R1:W-:Y:S01]  /*cbe0*/  STL [R1+0x48], R2 ;  /* 0x0000480201007387 */ /* 0x0003e20000100800 */
[----:B------:R-:W-:-:S05]  /*cbf0*/  IADD3 R0, -R0, 0x30, RZ ;  /* 0x0000003000007810 */ /* 0x000fca0007ffe1ff */
[----:B------:R2:W-:Y:S01]  /*cc00*/  STL [R1+0x8], R0 ;  /* 0x0000080001007387 */ /* 0x0005e20000100800 */
[----:B-1----:R-:W-:Y:S02]  /*cc10*/  IMAD.MOV.U32 R2, RZ, RZ, R133 ;  /* 0x000000ffff027224 */ /* 0x002fe400078e0085 */
[----:B--2---:R-:W-:-:S05]  /*cc20*/  IMAD.X R0, RZ, RZ, R5, P0 ;  /* 0x000000ffff007224 */ /* 0x004fca00000e0605 */
[----:B------:R1:W-:Y:S04]  /*cc30*/  STL [R1+0x20], R0 ;  /* 0x0000200001007387 */ /* 0x0003e80000100800 */
[----:B------:R1:W-:Y:S02]  /*cc40*/  STL [R1+0x4c], R3 ;  /* 0x00004c0301007387 */ /* 0x0003e40000100800 */
.L_x_375:
[----:B------:R-:W2:Y:S01]  /*cc50*/  LDL.64 R26, [R1+0x40] ;  /* 0x00004000011a7983 */ /* 0x000ea20000100a00 */
[----:B------:R-:W-:Y:S01]  /*cc60*/  USHF.R.S32.HI UR5, URZ, 0x1f, UR8 ;  /* 0x0000001f3f057899 */ /* 0x000fe20008011408 */
[----:B------:R-:W-:Y:S01]  /*cc70*/  IMAD.MOV.U32 R133, RZ, RZ, c[0x0][0x208] ;  /* 0x00008200ff857624 */ /* 0x000fe200078e00ff */
[----:B------:R-:W-:Y:S01]  /*cc80*/  UIMAD UR4, UR10, UR8, URZ ;  /* 0x000000080a0472a4 */ /* 0x000fe2000f8e023f */
[----:B------:R-:W3:Y:S01]  /*cc90*/  LDL.64 R22, [R1+0x38] ;  /* 0x0000380001167983 */ /* 0x000ee20000100a00 */
[----:B------:R-:W-:Y:S01]  /*cca0*/  UIMAD.WIDE.U32 UR20, UR18, UR8, URZ ;  /* 0x00000008121472a5 */ /* 0x000fe2000f8e003f */
[----:B------:R-:W-:Y:S01]  /*ccb0*/  IMAD.MOV.U32 R172, RZ, RZ, c[0x0][0x20c] ;  /* 0x00008300ffac7624 */ /* 0x000fe200078e00ff */
[----:B------:R-:W-:Y:S01]  /*ccc0*/  UIMAD UR4, UR5, UR18, UR4 ;  /* 0x00000012050472a4 */ /* 0x000fe2000f8e0204 */
[----:B------:R-:W4:Y:S01]  /*ccd0*/  LDL R24, [R1+0x70] ;  /* 0x0000700001187983 */ /* 0x000f220000100800 */
[----:B------:R-:W-:Y:S04]  /*cce0*/  DEPBAR.LE SB0, 0x0 ;  /* 0x000080000000791a */ /* 0x000fe80000000000 */
[----:B------:R-:W4:Y:S01]  /*ccf0*/  LDL R132, [R1+0x6c] ;  /* 0x00006c0001847983 */ /* 0x000f220000100800 */
[----:B------:R-:W-:Y:S02]  /*cd00*/  UIADD3 UR4, UR21, UR4, URZ ;  /* 0x0000000415047290 */ /* 0x000fe4000fffe03f */
[----:B------:R-:W-:Y:S01]  /*cd10*/  UISETP.GT.AND UP0, UPT, UR8, UR9, UPT ;  /* 0x000000090800728c */ /* 0x000fe2000bf04270 */
[----:B------:R-:W4:Y:S04]  /*cd20*/  LDL R171, [R1+0x68] ;  /* 0x0000680001ab7983 */ /* 0x000f280000100800 */
[----:B------:R-:W4:Y:S04]  /*cd30*/  LDL R170, [R1+0x60] ;  /* 0x0000600001aa7983 */ /* 0x000f280000100800 */
[----:B------:R-:W4:Y:S04]  /*cd40*/  LDL R169, [R1+0x64] ;  /* 0x0000640001a97983 */ /* 0x000f280000100800 */
[----:B------:R-:W4:Y:S04]  /*cd50*/  LDL R168, [R1+0x5c] ;  /* 0x00005c0001a87983 */ /* 0x000f280000100800 */
[----:B------:R-:W4:Y:S04]  /*cd60*/  LDL R25, [R1+0x1c] ;  /* 0x00001c0001197983 */ /* 0x000f280000100800 */
[----:B-1----:R1:W-:Y:S04]  /*cd70*/  STL.64 [R1+0x88], R30 ;  /* 0x0000881e01007387 */ /* 0x0023e80000100a00 */
[----:B------:R1:W-:Y:S04]  /*cd80*/  STL.64 [R1+0x80], R28 ;  /* 0x0000801c01007387 */ /* 0x0003e80000100a00 */
[----:B------:R-:W-:Y:S06]  /*cd90*/  BAR.SYNC.DEFER_BLOCKING 0x0 ;  /* 0x0000000000007b1d */ /* 0x000fec0000010000 */
[----:B-----5:R-:W1:Y:S04]  /*cda0*/  LDSM.16.M88.4 R8, [R135+0x10100] ;  /* 0x010100008708783b */ /* 0x020e680000000200 */
[----:B------:R-:W1:Y:S04]  /*cdb0*/  LDSM.16.M88.4 R16, [R135+0x10900] ;  /* 0x010900008710783b */ /* 0x000e680000000200 */
[----:B------:R-:W-:Y:S01]  /*cdc0*/  LDSM.16.M88.4 R176, [R252] ;  /* 0x00000000fcb0783b */ /* 0x000fe20000000200 */
[----:B-12---:R-:W-:Y:S04]  /*cdd0*/  IADD3 R0, P1, R26, UR20, RZ ;  /* 0x000000141a007c10 */ /* 0x006fe8000ff3e0ff */
[----:B---3--:R-:W-:Y:S02]  /*cde0*/  IADD3.X R4, R23, UR4, RZ, P1, !PT ;  /* 0x0000000417047c10 */ /* 0x008fe40008ffe4ff */
[----:B------:R-:W-:Y:S02]  /*cdf0*/  LEA R14, P1, R0, c[0x0][0x1f8], 0x1 ;  /* 0x00007e00000e7a11 */ /* 0x000fe400078208ff */
[----:B----4-:R-:W-:Y:S02]  /*ce00*/  IADD3 R3, P0, R24, UR20, RZ ;  /* 0x0000001418037c10 */ /* 0x010fe4000ff1e0ff */
[----:B------:R-:W-:Y:S02]  /*ce10*/  LEA.HI.X R15, R0, c[0x0][0x1fc], R4, 0x1, P1 ;  /* 0x00007f00000f7a11 */ /* 0x000fe400008f0c04 */
[----:B------:R-:W-:Y:S02]  /*ce20*/  IADD3.X R5, R132, UR4, RZ, P0, !PT ;  /* 0x0000000484057c10 */ /* 0x000fe400087fe4ff */
[----:B------:R-:W-:Y:S02]  /*ce30*/  LEA R12, P0, R3, c[0x0][0x1f8], 0x1 ;  /* 0x00007e00030c7a11 */ /* 0x000fe400078008ff */
[----:B------:R-:W-:Y:S02]  /*ce40*/  IADD3 R0, P1, R171, UR20, RZ ;  /* 0x00000014ab007c10 */ /* 0x000fe4000ff3e0ff */
[----:B------:R-:W-:Y:S02]  /*ce50*/  LEA.HI.X R13, R3, c[0x0][0x1fc], R5, 0x1, P0 ;  /* 0x00007f00030d7a11 */ /* 0x000fe400000f0c05 */
[----:B------:R-:W-:Y:S02]  /*ce60*/  LEA R6, P0, R0, c[0x0][0x1f8], 0x1 ;  /* 0x00007e0000067a11 */ /* 0x000fe400078008ff */
[----:B------:R-:W-:Y:S02]  /*ce70*/  IADD3.X R3, R169, UR4, RZ, P1, !PT ;  /* 0x00000004a9037c10 */ /* 0x000fe40008ffe4ff */
[----:B------:R-:W-:Y:S02]  /*ce80*/  IADD3 R4, P1, R170, UR20, RZ ;  /* 0x00000014aa047c10 */ /* 0x000fe4000ff3e0ff */
[----:B------:R-:W-:Y:S02]  /*ce90*/  LEA.HI.X R7, R0, c[0x0][0x1fc], R3, 0x1, P0 ;  /* 0x00007f0000077a11 */ /* 0x000fe400000f0c03 */
[----:B------:R-:W-:Y:S02]  /*cea0*/  IADD3.X R21, R168, UR4, RZ, P1, !PT ;  /* 0x00000004a8157c10 */ /* 0x000fe40008ffe4ff */
[C---:B------:R-:W-:Y:S02]  /*ceb0*/  LEA R20, P2, R4.reuse, c[0x0][0x1f8], 0x1 ;  /* 0x00007e0004147a11 */ /* 0x040fe400078408ff */
[C---:B------:R-:W-:Y:S02]  /*cec0*/  @!P3 LEA R3, P0, R133.reuse, UR20, 0x5 ;  /* 0x000000148503bc11 */ /* 0x040fe4000f8028ff */
[----:B------:R-:W-:Y:S02]  /*ced0*/  LEA.HI.X R21, R4, c[0x0][0x1fc], R21, 0x1, P2 ;  /* 0x00007f0004157a11 */ /* 0x000fe400010f0c15 */
[----:B------:R-:W-:Y:S02]  /*cee0*/  @!P3 LEA.HI.X R0, R133, UR4, R172, 0x5, P0 ;  /* 0x000000048500bc11 */ /* 0x000fe400080f2cac */
[C---:B------:R-:W-:Y:S01]  /*cef0*/  @!P3 IADD3 R5, P1, R3.reuse, R26, RZ ;  /* 0x0000001a0305b210 */ /* 0x040fe20007f3e0ff */
[----:B------:R-:W2:Y:S01]  /*cf00*/  LDL R172, [R1] ;  /* 0x0000000001ac7983 */ /* 0x000ea20000100800 */
[----:B------:R-:W-:Y:S02]  /*cf10*/  @!P3 IADD3 R4, P0, R3, R24, RZ ;  /* 0x000000180304b210 */ /* 0x000fe40007f1e0ff */
[----:B------:R-:W-:Y:S01]  /*cf20*/  LOP3.LUT P2, RZ, R25, 0x1, RZ, 0xc0, !PT ;  /* 0x0000000119ff7812 */ /* 0x000fe2000784c0ff */
[C---:B------:R-:W-:Y:S01]  /*cf30*/  @!P3 IMAD.X R23, R0.reuse, 0x1, R23, P1 ;  /* 0x000000010017b824 */ /* 0x040fe200008e0617 */
[C---:B------:R-:W-:Y:S01]  /*cf40*/  @!P3 LEA R22, P1, R5.reuse, c[0x0][0x1f8], 0x1 ;  /* 0x00007e000516ba11 */ /* 0x040fe200078208ff */
[----:B------:R-:W-:Y:S01]  /*cf50*/  @!P3 IMAD.X R133, R0, 0x1, R132, P0 ;  /* 0x000000010085b824 */ /* 0x000fe200000e0684 */
[C---:B------:R-:W-:Y:S01]  /*cf60*/  @!P3 LEA R132, P0, R4.reuse, c[0x0][0x1f8], 0x1 ;  /* 0x00007e000484ba11 */ /* 0x040fe200078008ff */
[----:B------:R-:W1:Y:S01]  /*cf70*/  LDSM.16.M88.4 R24, [R135+0x11100] ;  /* 0x011100008718783b */ /* 0x000e620000000200 */
[----:B------:R-:W-:Y:S02]  /*cf80*/  @!P3 LEA.HI.X R23, R5, c[0x0][0x1fc], R23, 0x1, P1 ;  /* 0x00007f000517ba11 */ /* 0x000fe400008f0c17 */
[C---:B------:R-:W-:Y:S02]  /*cf90*/  @!P3 IADD3 R5, P1, R3.reuse, R171, RZ ;  /* 0x000000ab0305b210 */ /* 0x040fe40007f3e0ff */
[----:B------:R-:W-:Y:S02]  /*cfa0*/  @!P3 LEA.HI.X R133, R4, c[0x0][0x1fc], R133, 0x1, P0 ;  /* 0x00007f000485ba11 */ /* 0x000fe400000f0c85 */
[----:B------:R-:W-:Y:S01]  /*cfb0*/  @!P3 IADD3 R3, P0, R3, R170, RZ ;  /* 0x000000aa0303b210 */ /* 0x000fe20007f1e0ff */
[C---:B------:R-:W-:Y:S01]  /*cfc0*/  @!P3 IMAD.X R4, R0.reuse, 0x1, R169, P1 ;  /* 0x000000010004b824 */ /* 0x040fe200008e06a9 */
[----:B------:R-:W-:Y:S03]  /*cfd0*/  @!P3 LEA R30, P1, R5, c[0x0][0x1f8], 0x1 ;  /* 0x00007e00051eba11 */ /* 0x000fe600078208ff */
[----:B------:R-:W-:Y:S01]  /*cfe0*/  @!P3 IMAD.X R0, R0, 0x1, R168, P0 ;  /* 0x000000010000b824 */ /* 0x000fe200000e06a8 */
[----:B------:R-:W-:Y:S01]  /*cff0*/  @!P3 LEA R28, P0, R3, c[0x0][0x1f8], 0x1 ;  /* 0x00007e00031cba11 */ /* 0x000fe200078008ff */
[----:B------:R-:W3:Y:S01]  /*d000*/  LDSM.16.M88.4 R168, [R242] ;  /* 0x00000000f2a8783b */ /* 0x000ee20000000200 */
[----:B------:R-:W-:Y:S02]  /*d010*/  @!P3 LEA.HI.X R31, R5, c[0x0][0x1fc], R4, 0x1, P1 ;  /* 0x00007f00051fba11 */ /* 0x000fe400008f0c04 */
[----:B------:R-:W-:Y:S02]  /*d020*/  @!P3 LEA.HI.X R29, R3, c[0x0][0x1fc], R0, 0x1, P0 ;  /* 0x00007f00031dba11 */ /* 0x000fe400000f0c00 */
[----:B------:R-:W4:Y:S01]  /*d030*/  LDL R0, [R1+0x4] ;  /* 0x0000040001007983 */ /* 0x000f220000100800 */
[----:B------:R-:W-:Y:S03]  /*d040*/  PLOP3.LUT P0, PT, PT, PT, UP0, 0x40, 0x0 ;  /* 0x000000000000781c */ /* 0x000fe60003f0e808 */
[----:B--2---:R-:W2:Y:S04]  /*d050*/  LDSM.16.M88.4 R172, [R172] ;  /* 0x00000000acac783b */ /* 0x004ea80000000200 */
[----:B------:R-:W-:Y:S01]  /*d060*/  @!PT LDS RZ, [RZ] ;  /* 0x00000000fffff984 */ /* 0x000fe20000000800 */
[----:B------:R-:W-:Y:S01]  /*d070*/  @!PT LDS RZ, [RZ] ;  /* 0x00000000fffff984 */ /* 0x000fe20000000800 */
[----:B------:R-:W-:Y:S01]  /*d080*/  @!PT LDS RZ, [RZ] ;  /* 0x00000000fffff984 */ /* 0x000fe20000000800 */
[----:B----4-:R4:W-:Y:S04]  /*d090*/  LDGSTS.E.BYPASS.LTC128B.128 [R0+0x100], [R14.64], !P6 ;  /* 0x001000000e007fae */ /* 0x0109e8000f101d50 */
[----:B------:R4:W-:Y:S04]  /*d0a0*/  LDGSTS.E.BYPASS.LTC128B.128 [R0+0x1900], [R12.64], !P2 ;  /* 0x019000000c007fae */ /* 0x0009e8000d101d50 */
[----:B------:R1:W-:Y:S04]  /*d0b0*/  LDGSTS.E.BYPASS.LTC128B.128 [R0+0x3100], [R6.64], !P5 ;  /* 0x0310000006007fae */ /* 0x0003e8000e901d50 */
[----:B------:R2:W-:Y:S04]  /*d0c0*/  LDGSTS.E.BYPASS.LTC128B.128 [R0+0x4900], [R20.64], !P4 ;  /* 0x0490000014007fae */ /* 0x0005e8000e101d50 */
[----:B------:R2:W-:Y:S04]  /*d0d0*/  @!P3 LDGSTS.E.BYPASS.LTC128B.128 [R0+0x1100], [R22.64], !P6 ;  /* 0x011000001600bfae */ /* 0x0005e8000f101d50 */
[----:B------:R2:W-:Y:S04]  /*d0e0*/  @!P3 LDGSTS.E.BYPASS.LTC128B.128 [R0+0x2900], [R132.64], !P2 ;  /* 0x029000008400bfae */ /* 0x0005e8000d101d50 */
[----:B------:R2:W-:Y:S04]  /*d0f0*/  @!P3 LDGSTS.E.BYPASS.LTC128B.128 [R0+0x4100], [R30.64], !P5 ;  /* 0x041000001e00bfae */ /* 0x0005e8000e901d50 */
[----:B------:R3:W-:Y:S04]  /*d100*/  @!P3 LDGSTS.E.BYPASS.LTC128B.128 [R0+0x5900], [R28.64], !P4 ;  /* 0x059000001c00bfae */ /* 0x0007e8000e101d50 */
[----:B------:R-:W0:Y:S01]  /*d110*/  LDGDEPBAR ;  /* 0x00000000000079af */ /* 0x000e220000000000 */
[C---:B-1----:R-:W-:Y:S08]  /*d120*/  HMMA.16816.F32.BF16 R4, R160.reuse, R8, RZ ;  /* 0x00000008a004723c */ /* 0x042ff000000418ff */
[C---:B------:R-:W-:Y:S08]  /*d130*/  HMMA.16816.F32.BF16 R8, R160.reuse, R10, RZ ;  /* 0x0000000aa008723c */ /* 0x040ff000000418ff */
[C---:B----4-:R-:W-:Y:S01]  /*d140*/  HMMA.16816.F32.BF16 R12, R160.reuse, R16, RZ ;  /* 0x00000010a00c723c */ /* 0x050fe200000418ff */
[----:B--2---:R1:W5:Y:S04]  /*d150*/  LDL.LU.64 R30, [R1+0x88] ;  /* 0x00008800011e7983 */ /* 0x0043680000300a00 */
[----:B---3--:R1:W5:Y:S03]  /*d160*/  LDL.LU.64 R28, [R1+0x80] ;  /* 0x00008000011c7983 */ /* 0x0083660000300a00 */
[C---:B------:R-:W-:Y:S08]  /*d170*/  HMMA.16816.F32.BF16 R16, R160.reuse, R18, RZ ;  /* 0x00000012a010723c */ /* 0x040ff000000418ff */
[C---:B------:R-:W-:Y:S08]  /*d180*/  HMMA.16816.F32.BF16 R20, R160.reuse, R24, RZ ;  /* 0x00000018a014723c */ /* 0x040ff000000418ff */
[----:B------:R-:W-:Y:S08]  /*d190*/  HMMA.16816.F32.BF16 R24, R160, R26, RZ ;  /* 0x0000001aa018723c */ /* 0x000ff000000418ff */
[C---:B------:R-:W-:Y:S08]  /*d1a0*/  HMMA.16816.F32.BF16 R4, R164.reuse, R168, R4 ;  /* 0x000000a8a404723c */ /* 0x040ff00000041804 */
[C---:B------:R-:W-:Y:S01]  /*d1b0*/  HMMA.16816.F32.BF16 R8, R164.reuse, R170, R8 ;  /* 0x000000aaa408723c */ /* 0x040fe20000041808 */
[----:B------:R-:W2:Y:S07]  /*d1c0*/  LDSM.16.M88.4 R168, [R241+0x10100] ;  /* 0x01010000f1a8783b */ /* 0x000eae0000000200 */
[C---:B------:R-:W-:Y:S08]  /*d1d0*/  HMMA.16816.F32.BF16 R12, R164.reuse, R172, R12 ;  /* 0x000000aca40c723c */ /* 0x040ff0000004180c */
[C---:B------:R-:W-:Y:S01]  /*d1e0*/  HMMA.16816.F32.BF16 R16, R164.reuse, R174, R16 ;  /* 0x000000aea410723c */ /* 0x040fe20000041810 */
[----:B------:R-:W3:Y:S07]  /*d1f0*/  LDSM.16.M88.4 R172, [R241+0x10900] ;  /* 0x01090000f1ac783b */ /* 0x000eee0000000200 */
[C---:B------:R-:W-:Y:S08]  /*d200*/  HMMA.16816.F32.BF16 R20, R164.reuse, R176, R20 ;  /* 0x000000b0a414723c */ /* 0x040ff00000041814 */
[----:B------:R-:W-:Y:S01]  /*d210*/  HMMA.16816.F32.BF16 R24, R164, R178, R24 ;  /* 0x000000b2a418723c */ /* 0x000fe20000041818 */
[----:B------:R-:W4:Y:S07]  /*d220*/  LDSM.16.M88.4 R176, [R241+0x11100] ;  /* 0x01110000f1b0783b */ /* 0x000f2e0000000200 */
[C---:B--2---:R-:W-:Y:S08]  /*d230*/  HMMA.16816.F32.BF16 R4, R180.reuse, R168, R4 ;  /* 0x000000a8b404723c */ /* 0x044ff00000041804 */
[C---:B------:R-:W-:Y:S01]  /*d240*/  HMMA.16816.F32.BF16 R8, R180.reuse, R170, R8 ;  /* 0x000000aab408723c */ /* 0x040fe20000041808 */
[----:B------:R-:W2:Y:S07]  /*d250*/  LDSM.16.M88.4 R168, [R238] ;  /* 0x00000000eea8783b */ /* 0x000eae0000000200 */
[C---:B---3--:R-:W-:Y:S08]  /*d260*/  HMMA.16816.F32.BF16 R12, R180.reuse, R172, R12 ;  /* 0x000000acb40c723c */ /* 0x048ff0000004180c */
[C---:B------:R-:W-:Y:S01]  /*d270*/  HMMA.16816.F32.BF16 R16, R180.reuse, R174, R16 ;  /* 0x000000aeb410723c */ /* 0x040fe20000041810 */
[----:B------:R-:W3:Y:S07]  /*d280*/  LDSM.16.M88.4 R172, [R238+0x800] ;  /* 0x00080000eeac783b */ /* 0x000eee0000000200 */
[C---:B----4-:R-:W-:Y:S08]  /*d290*/  HMMA.16816.F32.BF16 R20, R180.reuse, R176, R20 ;  /* 0x000000b0b414723c */ /* 0x050ff00000041814 */
[----:B------:R-:W-:Y:S01]  /*d2a0*/  HMMA.16816.F32.BF16 R24, R180, R178, R24 ;  /* 0x000000b2b418723c */ /* 0x000fe20000041818 */
[----:B------:R-:W4:Y:S07]  /*d2b0*/  LDSM.16.M88.4 R176, [R238+0x1000] ;  /* 0x00100000eeb0783b */ /* 0x000f2e0000000200 */
[C---:B--2---:R-:W-:Y:S08]  /*d2c0*/  HMMA.16816.F32.BF16 R4, R184.reuse, R168, R4 ;  /* 0x000000a8b804723c */ /* 0x044ff00000041804 */
[C---:B------:R-:W-:Y:S01]  /*d2d0*/  HMMA.16816.F32.BF16 R8, R184.reuse, R170, R8 ;  /* 0x000000aab808723c */ /* 0x040fe20000041808 */
[----:B------:R-:W2:Y:S07]  /*d2e0*/  LDSM.16.M88.4 R168, [R135+0x11900] ;  /* 0x0119000087a8783b */ /* 0x000eae0000000200 */
        /* <DEDUP_REMOVED lines=8> */
[----:B------:R-:W2:Y:S07]  /*d370*/  LDSM.16.M88.4 R168, [R251] ;  /* 0x00000000fba8783b */ /* 0x000eae0000000200 */
[C---:B---3--:R-:W-:Y:S08]  /*d380*/  HMMA.16816.F32.BF16 R12, R188.reuse, R172, R12 ;  /* 0x000000acbc0c723c */ /* 0x048ff0000004180c */
[C---:B------:R-:W-:Y:S01]  /*d390*/  HMMA.16816.F32.BF16 R16, R188.reuse, R174, R16 ;  /* 0x000000aebc10723c */ /* 0x040fe20000041810 */
[----:B------:R-:W3:Y:S07]  /*d3a0*/  LDSM.16.M88.4 R172, [R250] ;  /* 0x00000000faac783b */ /* 0x000eee0000000200 */
[C---:B----4-:R-:W-:Y:S08]  /*d3b0*/  HMMA.16816.F32.BF16 R20, R188.reuse, R176, R20 ;  /* 0x000000b0bc14723c */ /* 0x050ff00000041814 */
[----:B------:R-:W-:Y:S01]  /*d3c0*/  HMMA.16816.F32.BF16 R24, R188, R178, R24 ;  /* 0x000000b2bc18723c */ /* 0x000fe20000041818 */
[----:B------:R-:W4:Y:S07]  /*d3d0*/  LDSM.16.M88.4 R176, [R249] ;  /* 0x00000000f9b0783b */ /* 0x000f2e0000000200 */
        /* <DEDUP_REMOVED lines=89> */
[----:B------:R-:W4:Y:S01]  /*d970*/  LDSM.16.M88.4 R176, [R238+0x5800] ;  /* 0x00580000eeb0783b */ /* 0x000f220000000200 */
[----:B------:R-:W-:Y:S04]  /*d980*/  DEPBAR.LE SB0, 0x0 ;  /* 0x000080000000791a */ /* 0x000fe80000000000 */
[----:B------:R-:W-:Y:S02]  /*d990*/  BAR.SYNC.DEFER_BLOCKING 0x0 ;  /* 0x0000000000007b1d */ /* 0x000fe40000010000 */
[C---:B--2---:R-:W-:Y:S08]  /*d9a0*/  HMMA.16816.F32.BF16 R4, R232.reuse, R168, R4 ;  /* 0x000000a8e804723c */ /* 0x044ff00000041804 */
[C---:B------:R-:W-:Y:S08]  /*d9b0*/  HMMA.16816.F32.BF16 R8, R232.reuse, R170, R8 ;  /* 0x000000aae808723c */ /* 0x040ff00000041808 */
[C---:B---3--:R-:W-:Y:S08]  /*d9c0*/  HMMA.16816.F32.BF16 R12, R232.reuse, R172, R12 ;  /* 0x000000ace80c723c */ /* 0x048ff0000004180c */
[C---:B------:R-:W-:Y:S08]  /*d9d0*/  HMMA.16816.F32.BF16 R16, R232.reuse, R174, R16 ;  /* 0x000000aee810723c */ /* 0x040ff00000041810 */
[C---:B----4-:R-:W-:Y:S08]  /*d9e0*/  HMMA.16816.F32.BF16 R20, R232.reuse, R176, R20 ;  /* 0x000000b0e814723c */ /* 0x050ff00000041814 */
[----:B------:R-:W-:Y:S01]  /*d9f0*/  HMMA.16816.F32.BF16 R24, R232, R178, R24 ;  /* 0x000000b2e818723c */ /* 0x000fe20000041818 */
[----:B------:R-:W-:-:S07]  /*da00*/  @P0 BRA `(.L_x_366) ;  /* 0x0000046000000947 */ /* 0x000fce0003800000 */
[----:B-1----:R-:W2:Y:S01]  /*da10*/  LDL R174, [R1+0x8] ;  /* 0x0000080001ae7983 */ /* 0x002ea20000100800 */
[----:B------:R-:W-:Y:S02]  /*da20*/  ULDC.64 UR4, c[0x0][0x1e0] ;  /* 0x0000780000047ab9 */ /* 0x000fe40000000a00 */
[----:B------:R-:W-:Y:S01]  /*da30*/  UIADD3 UR20, UR8, -0x1, URZ ;  /* 0xffffffff08147890 */ /* 0x000fe2000fffe03f */
[----:B------:R-:W3:Y:S03]  /*da40*/  LDL.64 R178, [R1+0x30] ;  /* 0x0000300001b27983 */ /* 0x000ee60000100a00 */
[----:B------:R-:W-:Y:S01]  /*da50*/  USHF.R.S32.HI UR11, URZ, 0x1f, UR20 ;  /* 0x0000001f3f0b7899 */ /* 0x000fe20008011414 */
[----:B------:R-:W4:Y:S01]  /*da60*/  LDL.64 R176, [R1+0x28] ;  /* 0x0000280001b07983 */ /* 0x000f220000100a00 */
[----:B------:R-:W-:Y:S02]  /*da70*/  UIMAD.WIDE.U32 UR22, UR20, UR4, URZ ;  /* 0x00000004141672a5 */ /* 0x000fe4000f8e003f */
[----:B------:R-:W-:Y:S01]  /*da80*/  UIMAD UR11, UR11, UR4, URZ ;  /* 0x000000040b0b72a4 */ /* 0x000fe2000f8e023f */
[----:B------:R-:W3:Y:S03]  /*da90*/  LDL R169, [R1+0x4] ;  /* 0x0000040001a97983 */ /* 0x000ee60000100800 */
[----:B------:R-:W-:Y:S01]  /*daa0*/  UIMAD UR11, UR20, UR5, UR11 ;  /* 0x00000005140b72a4 */ /* 0x000fe2000f8e020b */
[----:B------:R-:W4:Y:S03]  /*dab0*/  LDL R175, [R1+0x58] ;  /* 0x0000580001af7983 */ /* 0x000f260000100800 */
[----:B------:R-:W-:Y:S01]  /*dac0*/  UIADD3 UR11, UR23, UR11, URZ ;  /* 0x0000000b170b7290 */ /* 0x000fe2000fffe03f */
[----:B------:R-:W4:Y:S01]  /*dad0*/  LDL R172, [R1+0x54] ;  /* 0x0000540001ac7983 */ /* 0x000f220000100800 */
[----:B------:R-:W-:Y:S02]  /*dae0*/  UIMAD.WIDE.U32 UR22, UR22, 0x30, URZ ;  /* 0x00000030161678a5 */ /* 0x000fe4000f8e003f */
[----:B------:R-:W-:Y:S01]  /*daf0*/  UIMAD UR4, UR11, 0x30, URZ ;  /* 0x000000300b0478a4 */ /* 0x000fe2000f8e023f */
[----:B------:R-:W4:Y:S03]  /*db00*/  LDL R173, [R1+0x50] ;  /* 0x0000500001ad7983 */ /* 0x000f260000100800 */
[----:B------:R-:W-:Y:S01]  /*db10*/  UIADD3 UR4, UR23, UR4, URZ ;  /* 0x0000000417047290 */ /* 0x000fe2000fffe03f */
[----:B------:R-:W4:Y:S04]  /*db20*/  LDL R170, [R1+0x4c] ;  /* 0x00004c0001aa7983 */ /* 0x000f280000100800 */
[----:B------:R-:W4:Y:S04]  /*db30*/  LDL R171, [R1+0x48] ;  /* 0x0000480001ab7983 */ /* 0x000f280000100800 */
[----:B------:R-:W4:Y:S01]  /*db40*/  LDL R168, [R1+0x20] ;  /* 0x0000200001a87983 */ /* 0x000f220000100800 */
[----:B--2---:R-:W-:Y:S11]  /*db50*/  ISETP.GE.AND P0, PT, R174, 0x1, PT ;  /* 0x00000001ae00780c */ /* 0x004ff60003f06270 */
[----:B------:R-:W-:Y:S02]  /*db60*/  @!UPT UIADD3 URZ, URZ, URZ, URZ ;  /* 0x0000003f3f3ff290 */ /* 0x000fe4000fffe03f */
[----:B---3--:R-:W-:Y:S04]  /*db70*/  @P0 IADD3 R0, P1, R178, UR22, RZ ;  /* 0x00000016b2000c10 */ /* 0x008fe8000ff3e0ff */
[----:B----4-:R-:W-:Y:S02]  /*db80*/  @P0 IADD3.X R3, R177, UR4, RZ, P1, !PT ;  /* 0x00000004b1030c10 */ /* 0x010fe40008ffe4ff */
[C---:B------:R-:W-:Y:S04]  /*db90*/  @P0 LEA R132, P1, R0.reuse, c[0x0][0x1c8], 0x1 ;  /* 0x0000720000840a11 */ /* 0x040fe800078208ff */
[----:B------:R-:W-:Y:S02]  /*dba0*/  @P0 LEA.HI.X R133, R0, c[0x0][0x1cc], R3, 0x1, P1 ;  /* 0x0000730000850a11 */ /* 0x000fe400008f0c03 */
[----:B------:R-:W-:Y:S03]  /*dbb0*/  @P0 IADD3 R0, P1, R175, UR22, RZ ;  /* 0x00000016af000c10 */ /* 0x000fe6000ff3e0ff */
[----:B------:R-:W-:Y:S01]  /*dbc0*/  @!PT LDS RZ, [RZ] ;  /* 0x00000000fffff984 */ /* 0x000fe20000000800 */
[----:B------:R-:W-:Y:S01]  /*dbd0*/  @!PT LDS RZ, [RZ] ;  /* 0x00000000fffff984 */ /* 0x000fe20000000800 */
[----:B------:R-:W-:Y:S01]  /*dbe0*/  @!PT LDS RZ, [RZ] ;  /* 0x00000000fffff984 */ /* 0x000fe20000000800 */
        /* <DEDUP_REMOVED lines=14> */
[----:B------:R1:W-:Y:S01]  /*dcd0*/  @P0 LDGSTS.E.BYPASS.LTC128B.128 [R169+0x14900], [R132.64], !P4 ;  /* 0x1490000084a90fae */ /* 0x0003e2000e101d50 */
[----:B------:R-:W-:Y:S11]  /*dce0*/  ISETP.GE.AND P0, PT, R174, 0x21, PT ;  /* 0x00000021ae00780c */ /* 0x000ff60003f06270 */
[----:B------:R-:W-:Y:S02]  /*dcf0*/  @!UPT UIADD3 URZ, URZ, URZ, URZ ;  /* 0x0000003f3f3ff290 */ /* 0x000fe4000fffe03f */
[----:B------:R-:W-:Y:S05]  /*dd00*/  VOTEU.ANY UP0, P0 ;  /* 0x00000000003f7886 */ /* 0x000fea0000000100 */
[----:B------:R-:W-:Y:S04]  /*dd10*/  @UP0 UIADD3 UR22, UP1, UR15, UR22, URZ ;  /* 0x000000160f160290 */ /* 0x000fe8000ff3e03f */
[----:B------:R-:W-:Y:S02]  /*dd20*/  @UP0 UIADD3.X UR4, UR6, UR4, URZ, UP1, !UPT ;  /* 0x0000000406040290 */ /* 0x000fe40008ffe43f */
        /* <DEDUP_REMOVED lines=20> */
.L_x_366:
[----:B-1----:R-:W2:Y:S01]  /*de70*/  LDL R132, [R1+0x78] ;  /* 0x0000780001847983 */ /* 0x002ea20000100800 */
[----:B------:R-:W-:Y:S02]  /*de80*/  UISETP.NE.AND UP1, UPT, UR14, URZ, UPT ;  /* 0x0000003f0e00728c */ /* 0x000fe4000bf25270 */
[----:B------:R-:W-:Y:S01]  /*de90*/  UIMAD UR4, UR8, -0x30, URZ ;  /* 0xffffffd0080478a4 */ /* 0x000fe2000f8e023f */
[----:B------:R-:W3:Y:S01]  /*dea0*/  LDL R3, [R1+0x74] ;  /* 0x0000740001037983 */ /* 0x000ee20000100800 */
[----:B------:R-:W-:Y:S02]  /*deb0*/  UISETP.NE.AND UP0, UPT, UR13, URZ, UPT ;  /* 0x0000003f0d00728c */ /* 0x000fe4000bf05270 */
[----:B------:R-:W-:Y:S01]  /*dec0*/  PLOP3.LUT P1, PT, PT, PT, UP1, 0x80, 0x0 ;  /* 0x000000000000781c */ /* 0x000fe20003f2f018 */
[----:B------:R-:W0:Y:S01]  /*ded0*/  LDGDEPBAR ;  /* 0x00000000000079af */ /* 0x000e220000000000 */
[----:B------:R-:W-:Y:S02]  /*dee0*/  PLOP3.LUT P0, PT, PT, PT, UP1, 0x80, 0x0 ;  /* 0x000000000000781c */ /* 0x000fe40003f0f018 */
[C---:B---3--:R-:W-:Y:S09]  /*def0*/  IADD3 R170, -R3.reuse, UR4, RZ ;  /* 0x0000000403aa7c10 */ /* 0x048ff2000fffe1ff */
[----:B--2---:R-:W-:Y:S04]  /*df00*/  @P1 IMAD.HI.U32 R0, R132, c[0x0][0x2c8], RZ ;  /* 0x0000b20084001a27 */ /* 0x004fe800078e00ff */
[----:B------:R-:W-:Y:S01]  /*df10*/  IMAD.MOV.U32 R133, RZ, RZ, R132 ;  /* 0x000000ffff857224 */ /* 0x000fe200078e0084 */
[----:B------:R-:W-:Y:S01]  /*df20*/  @P0 SHF.R.U32.HI R133, RZ, c[0x0][0x2cc], R0 ;  /* 0x0000b300ff850a19 */ /* 0x000fe20000011600 */
[----:B------:R-:W-:Y:S01]  /*df30*/  IMAD.U32 R0, RZ, RZ, UR4 ;  /* 0x00000004ff007e24 */ /* 0x000fe2000f8e00ff */
[----:B------:R-:W-:Y:S03]  /*df40*/  PLOP3.LUT P0, PT, PT, PT, UP0, 0x40, 0x0 ;  /* 0x000000000000781c */ /* 0x000fe60003f0e808 */
[----:B------:R-:W1:Y:S01]  /*df50*/  SHFL.IDX PT, R132, R133, RZ, 0x1c1f ;  /* 0x001c1fff85847589 */ /* 0x000e6200000e0000 */
[----:B------:R-:W-:Y:S04]  /*df60*/  IADD3 R0, -R3, 0x1, R0 ;  /* 0x0000000103007810 */ /* 0x000fe80007ffe100 */
[----:B------:R-:W-:Y:S04]  /*df70*/  IADD3 R0, R0, c[0x0][0x1d0], RZ ;  /* 0x0000740000007a10 */ /* 0x000fe80007ffe0ff */
[----:B------:R-:W-:Y:S04]  /*df80*/  IADD3 R0, R0, -c[0x0][0x168], RZ ;  /* 0x80005a0000007a10 */ /* 0x000fe80007ffe0ff */
[C---:B------:R-:W-:Y:S02]  /*df90*/  IADD3 R169, R0.reuse, c[0x0][0x328], RZ ;  /* 0x0000ca0000a97a10 */ /* 0x040fe40007ffe0ff */
[----:B------:R-:W-:Y:S03]  /*dfa0*/  IADD3 R168, R0, UR7, RZ ;  /* 0x0000000700a87c10 */ /* 0x000fe6000fffe0ff */
[--C-:B-1----:R-:W-:Y:S02]  /*dfb0*/  IMAD.IADD R3, R169, 0x1, R132.reuse ;  /* 0x00000001a9037824 */ /* 0x102fe400078e0284 */
        /* <DEDUP_REMOVED lines=16> */
.L_x_369:
[----:B------:R-:W-:Y:S04]  /*e0c0*/  MOV R171, c[0x0][0x32c] ;  /* 0x0000cb0000ab7a02 */ /* 0x000fe80000000f00 */
[----:B------:R-:W-:Y:S11]  /*e0d0*/  ISETP.NE.AND P0, PT, R171, 0x1, PT ;  /* 0x00000001ab00780c */ /* 0x000ff60003f05270 */
[----:B------:R-:W-:Y:S02]  /*e0e0*/  @!UPT UIADD3 URZ, URZ, URZ, URZ ;  /* 0x0000003f3f3ff290 */ /* 0x000fe4000fffe03f */
[----:B------:R-:W-:Y:S05]  /*e0f0*/  @P0 IMAD.HI.U32 R171, R132, c[0x0][0x330], RZ ;  /* 0x0000cc0084ab0a27 */ /* 0x000fea00078e00ff */
[----:B------:R-:W-:Y:S02]  /*e100*/  @P0 SHF.R.U32.HI R132, RZ, c[0x0][0x334], R171 ;  /* 0x0000cd00ff840a19 */ /* 0x000fe400000116ab */
.L_x_370:
[----:B------:R-:W-:Y:S05]  /*e110*/  BSYNC B0 ;  /* 0x0000000000007941 */ /* 0x000fea0003800000 */
.L_x_368:
[----:B------:R-:W-:Y:S05]  /*e120*/  IMAD R132, R132, c[0x0][0x32c], R170 ;  /* 0x0000cb0084847a24 */ /* 0x000fea00078e02aa */
[----:B------:R-:W-:Y:S02]  /*e130*/  IMNMX R0, R0, R132, !PT ;  /* 0x0000008400007217 */ /* 0x000fe40007800200 */
[----:B------:R-:W-:Y:S04]  /*e140*/  IADD3 R132, R132, c[0x0][0x32c], RZ ;  /* 0x0000cb0084847a10 */ /* 0x000fe80007ffe0ff */
[----:B------:R-:W-:Y:S02]  /*e150*/  IMNMX R3, R3, R132, PT ;  /* 0x0000008403037217 */ /* 0x000fe40003800200 */
.L_x_367:
        /* <DEDUP_REMOVED lines=87> */
.L_x_373:
[----:B------:R-:W-:Y:S04]  /*e6d0*/  MOV R5, c[0x0][0x32c] ;  /* 0x0000cb0000057a02 */ /* 0x000fe80000000f00 */
[----:B------:R-:W-:Y:S11]  /*e6e0*/  ISETP.NE.AND P0, PT, R5, 0x1, PT ;  /* 0x000000010500780c */ /* 0x000ff60003f05270 */
[----:B------:R-:W-:Y:S02]  /*e6f0*/  @!UPT UIADD3 URZ, URZ, URZ, URZ ;  /* 0x0000003f3f3ff290 */ /* 0x000fe4000fffe03f */
[----:B------:R-:W-:Y:S05]  /*e700*/  @P0 IMAD.HI.U32 R5, R0, c[0x0][0x330], RZ ;  /* 0x0000cc0000050a27 */ /* 0x000fea00078e00ff */
[----:B------:R-:W-:Y:S02]  /*e710*/  @P0 SHF.R.U32.HI R0, RZ, c[0x0][0x334], R5 ;  /* 0x0000cd00ff000a19 */ /* 0x000fe40000011605 */
.L_x_374:
[----:B------:R-:W-:Y:S05]  /*e720*/  BSYNC B0 ;  /* 0x0000000000007941 */ /* 0x000fea0003800000 */
.L_x_372:
[----:B------:R-:W-:Y:S05]  /*e730*/  IMAD R0, R0, c[0x0][0x32c], R170 ;  /* 0x0000cb0000007a24 */ /* 0x000fea00078e02aa */
[----:B------:R-:W-:Y:S02]  /*e740*/  IMNMX R3, R3, R0, !PT ;  /* 0x0000000003037217 */ /* 0x000fe40007800200 */
[----:B------:R-:W-:Y:S04]  /*e750*/  IADD3 R0, R0, c[0x0][0x32c], RZ ;  /* 0x0000cb0000007a10 */ /* 0x000fe80007ffe0ff */
[----:B------:R-:W-:Y:S02]  /*e760*/  IMNMX R4, R4, R0, PT ;  /* 0x0000000004047217 */ /* 0x000fe40003800200 */
.L_x_371:
[----:B------:R-:W2:Y:S01]  /*e770*/  LDL.LU R170, [R1+0x14] ;  /* 0x0000140001aa7983 */ /* 0x000ea20000300800 */
        /* <DEDUP_REMOVED lines=40> */
[--C-:B------:R-:W-:Y:S02]  /*ea00*/  FFMA.FTZ R169, R20, c[0x0][0x2d0], -R2.reuse ;  /* 0x0000b40014a97a23 */ /* 0x100fe40000010802 */
        /* <DEDUP_REMOVED lines=18> */
[----:B------:R-:W-:Y:S01]  /*eb30*/  FFMA.FTZ R17, R17, c[0x0][0x2d0], -R2 ;  /* 0x0000b40011117a23 */ /* 0x000fe20000010802 */
[----:B------:R-:W-:Y:S01]  /*eb40*/  PLOP3.LUT P1, PT, PT, PT, UP0, 0x40, 0x0 ;  /* 0x000000000000781c */ /* 0x000fe20003f2e808 */
[----:B------:R-:W-:Y:S01]  /*eb50*/  UISETP.NE.AND UP1, UPT, UR20, URZ, UPT ;  /* 0x0000003f1400728c */ /* 0x000fe2000bf25270 */
[----:B------:R-:W-:Y:S01]  /*eb60*/  ISETP.LT.OR P0, PT, R4, 0x9, P0 ;  /* 0x000000090400780c */ /* 0x000fe20000701670 */
[----:B------:R-:W-:Y:S01]  /*eb70*/  UISETP.NE.AND UP0, UPT, UR11, URZ, UPT ;  /* 0x0000003f0b00728c */ /* 0x000fe2000bf05270 */
[----:B------:R-:W1:Y:S02]  /*eb80*/  MUFU.EX2 R2, R0 ;  /* 0x0000000000027308 */ /* 0x000e640000000800 */
        /* <DEDUP_REMOVED lines=10> */
[----:B------:R-:W3:Y:S01]  /*ec30*/  MUFU.EX2 R9, R9 ;  /* 0x0000000900097308 */ /* 0x000ee20000000800 */
[----:B------:R-:W-:Y:S02]  /*ec40*/  FSEL R174, R14, -INF , !P0 ;  /* 0xff8000000eae7808 */ /* 0x000fe40004000000 */
[----:B------:R-:W-:Y:S01]  /*ec50*/  ISETP.GT.AND P0, PT, R3, 0x11, P2 ;  /* 0x000000110300780c */ /* 0x000fe20001704270 */
[----:B-1----:R-:W-:Y:S01]  /*ec60*/  FMUL.FTZ R20, R2, R140 ;  /* 0x0000008c02147220 */ /* 0x002fe20000410000 */
[----:B------:R-:W-:Y:S01]  /*ec70*/  ISETP.LT.OR P1, PT, R4, 0x19, P1 ;  /* 0x000000190400780c */ /* 0x000fe20000f21670 */
[----:B------:R-:W-:Y:S01]  /*ec80*/  FMUL.FTZ R12, R2, R148 ;  /* 0x00000094020c7220 */ /* 0x000fe20000410000 */
[----:B------:R-:W-:Y:S01]  /*ec90*/  ISETP.LT.OR P0, PT, R4, 0x12, P0 ;  /* 0x000000120400780c */ /* 0x000fe20000701670 */
[----:B-----5:R-:W-:Y:S01]  /*eca0*/  FMUL.FTZ R28, R2, R28 ;  /* 0x0000001c021c7220 */ /* 0x020fe20000410000 */
[----:B------:R-:W-:Y:S01]  /*ecb0*/  FSEL R175, R18, -INF , !P1 ;  /* 0xff80000012af7808 */ /* 0x000fe20004800000 */
[C---:B------:R-:W-:Y:S01]  /*ecc0*/  FMUL.FTZ R29, R2.reuse, R29 ;  /* 0x0000001d021d7220 */ /* 0x040fe20000410000 */
        /* <DEDUP_REMOVED lines=35> */
[----:B------:R-:W-:Y:S01]  /*ef00*/  FMUL.FTZ R65, R2, R65 ;  /* 0x0000004102417220 */ /* 0x000fe20000410000 */
[----:B------:R-:W-:Y:S01]  /*ef10*/  FSEL R177, R26, -INF , !P1 ;  /* 0xff8000001ab17808 */ /* 0x000fe20004800000 */
[----:B------:R-:W-:Y:S01]  /*ef20*/  FMUL.FTZ R68, R2, R68 ;  /* 0x0000004402447220 */ /* 0x000fe20000410000 */
[----:B------:R-:W-:Y:S01]  /*ef30*/  ISETP.LT.OR P0, PT, R4, 0x2a, P0 ;  /* 0x0000002a0400780c */ /* 0x000fe20000701670 */
        /* <DEDUP_REMOVED lines=44> */
[----:B---3--:R-:W-:Y:S03]  /*f200*/  F2FP.BF16.PACK_AB R170, R9, R8 ;  /* 0x0000000809aa723e */ /* 0x008fe600000010ff */
        /* <DEDUP_REMOVED lines=30> */
[----:B------:R-:W-:Y:S01]  /*f3f0*/  MOV R149, R11 ;  /* 0x0000000b00957202 */ /* 0x000fe20000000f00 */
[----:B------:R-:W-:Y:S01]  /*f400*/  FADD.FTZ R0, -R0, R134 ;  /* 0x0000008600007221 */ /* 0x000fe20000010100 */
[----:B------:R-:W-:Y:S01]  /*f410*/  MUFU.EX2 R152, R152 ;  /* 0x0000009800987308 */ /* 0x000fe20000000800 */
[----:B------:R-:W-:Y:S02]  /*f420*/  FMUL.FTZ R134, R3, c[0x0][0x2d0] ;  /* 0x0000b40003867a20 */ /* 0x000fe40000410000 */
[----:B------:R-:W-:Y:S02]  /*f430*/  FMUL.FTZ R0, R0, c[0x0][0x2d0] ;  /* 0x0000b40000007a20 */ /* 0x000fe40000410000 */
[----:B------:R-:W-:Y:S01]  /*f440*/  FMUL.FTZ R9, R2, R153 ;  /* 0x0000009902097220 */ /* 0x000fe20000410000 */
[----:B------:R-:W-:Y:S02]  /*f450*/  FSEL R134, R134, RZ, P0 ;  /* 0x000000ff86867208 */ /* 0x000fe40000000000 */
[----:B------:R-:W-:Y:S01]  /*f460*/  MOV R153, R24 ;  /* 0x0000001800997202 */ /* 0x000fe20000000f00 */
[----:B------:R-:W-:Y:S01]  /*f470*/  FMUL.FTZ R24, R2, R136 ;  /* 0x0000008802187220 */ /* 0x000fe20000410000 */
[----:B------:R-:W1:Y:S01]  /*f480*/  MUFU.EX2 R0, R0 ;  /* 0x0000000000007308 */ /* 0x000e620000000800 */
[--C-:B------:R-:W-:Y:S01]  /*f490*/  FFMA.FTZ R169, R6, c[0x0][0x2d0], -R134.reuse ;  /* 0x0000b40006a97a23 */ /* 0x100fe20000010886 */
[----:B------:R-:W-:Y:S01]  /*f4a0*/  PLOP3.LUT P0, PT, PT, PT, UP0, 0x80, 0x0 ;  /* 0x000000000000781c */ /* 0x000fe20003f0f008 */
[--C-:B------:R-:W-:Y:S02]  /*f4b0*/  FFMA.FTZ R7, R7, c[0x0][0x2d0], -R134.reuse ;  /* 0x0000b40007077a23 */ /* 0x100fe40000010886 */
[--C-:B------:R-:W-:Y:S05]  /*f4c0*/  FFMA.FTZ R2, R10, c[0x0][0x2d0], -R134.reuse ;  /* 0x0000b4000a027a23 */ /* 0x100fea0000010886 */
        /* <DEDUP_REMOVED lines=17> */
[C---:B------:R-:W-:Y:S02]  /*f5e0*/  FMUL.FTZ R18, R0.reuse, R146 ;  /* 0x0000009200127220 */ /* 0x040fe40000410000 */
[C---:B---3--:R-:W-:Y:S01]  /*f5f0*/  FMUL.FTZ R7, R0.reuse, R159 ;  /* 0x0000009f00077220 */ /* 0x048fe20000410000 */
[----:B------:R-:W-:Y:S01]  /*f600*/  MOV R159, R140 ;  /* 0x0000008c009f7202 */ /* 0x000fe20000000f00 */
        /* <DEDUP_REMOVED lines=57> */
[----:B----4-:R-:W-:Y:S01]  /*f9a0*/  F2FP.BF16.PACK_AB R169, R144, R169 ;  /* 0x000000a990a9723e */ /* 0x010fe200000010ff */
[--C-:B------:R-:W-:Y:S01]  /*f9b0*/  FFMA.FTZ R0, R172, c[0x0][0x2d0], -R134.reuse ;  /* 0x0000b400ac007a23 */ /* 0x100fe20000010886 */
[----:B------:R-:W-:Y:S01]  /*f9c0*/  LDSM.16.MT88.4 R140, [R236+0x900] ;  /* 0x00090000ec8c783b */ /* 0x000fe20000004200 */
        /* <DEDUP_REMOVED lines=16> */
[----:B------:R-:W-:Y:S10]  /*fad0*/  MUFU.EX2 R176, R159 ;  /* 0x0000009f00b07308 */ /* 0x000ff40000000800 */
        /* <DEDUP_REMOVED lines=53> */
[----:B-1----:R-:W-:Y:S01]  /*fe30*/  MOV R178, R154 ;  /* 0x0000009a00b27202 */ /* 0x002fe20000000f00 */
[----:B------:R-:W-:Y:S02]  /*fe40*/  FADD.FTZ R2, R149, R2 ;  /* 0x0000000295027221 */ /* 0x000fe40000010000 */
[C---:B------:R-:W-:Y:S01]  /*fe50*/  HMMA.16816.F32.BF16 R4, R136.reuse, R140, R4 ;  /* 0x0000008c8804723c */ /* 0x040fe20000041804 */
[----:B------:R1:W-:Y:S04]  /*fe60*/  MUFU.EX2 R172, R0 ;  /* 0x0000000000ac7308 */ /* 0x0003e80000000800 */
[----:B------:R-:W-:Y:S03]  /*fe70*/  FADD.FTZ R2, R150, R2 ;  /* 0x0000000296027221 */ /* 0x000fe60000010000 */
[C---:B------:R-:W-:Y:S01]  /*fe80*/  HMMA.16816.F32.BF16 R8, R136.reuse, R142, R8 ;  /* 0x0000008e8808723c */ /* 0x040fe20000041808 */
[----:B------:R-:W2:Y:S03]  /*fe90*/  LDSM.16.MT88.4 R140, [R237+0x900] ;  /* 0x00090000ed8c783b */ /* 0x000ea60000004200 */
[--C-:B-1----:R-:W-:Y:S01]  /*fea0*/  FFMA.FTZ R0, R179, c[0x0][0x2d0], -R134.reuse ;  /* 0x0000b400b3007a23 */ /* 0x102fe20000010886 */
[----:B------:R-:W-:Y:S03]  /*feb0*/  MOV R179, R153 ;  /* 0x0000009900b37202 */ /* 0x000fe60000000f00 */
[----:B------:R1:W3:Y:S01]  /*fec0*/  MUFU.EX2 R173, R0 ;  /* 0x0000000000ad7308 */ /* 0x0002e20000000800 */
[----:B------:R-:W-:Y:S01]  /*fed0*/  F2FP.BF16.PACK_AB R170, R178, R179 ;  /* 0x000000b3b2aa723e */ /* 0x000fe200000010ff */
[C---:B--2---:R-:W-:Y:S03]  /*fee0*/  HMMA.16816.F32.BF16 R12, R136.reuse, R140, R12 ;  /* 0x0000008c880c723c */ /* 0x044fe6000004180c */
[--C-:B-1----:R-:W-:Y:S01]  /*fef0*/  FFMA.FTZ R0, R177, c[0x0][0x2d0], -R134.reuse ;  /* 0x0000b400b1007a23 */ /* 0x102fe20000010886 */
[----:B------:R-:W-:Y:S01]  /*ff00*/  MOV R177, R152 ;  /* 0x0000009800b17202 */ /* 0x000fe20000000f00 */
[----:B------:R-:W-:Y:S01]  /*ff10*/  FFMA.FTZ R134, R132, c[0x0][0x2d0], -R134 ;  /* 0x0000b40084867a23 */ /* 0x000fe20000010886 */
[----:B------:R-:W-:Y:S02]  /*ff20*/  LDSM.16.MT88.4 R152, [R236+0x1100] ;  /* 0x00110000ec98783b */ /* 0x000fe40000004200 */
[C---:B------:R-:W-:Y:S01]  /*ff30*/  HMMA.16816.F32.BF16 R16, R136.reuse, R142, R16 ;  /* 0x0000008e8810723c */ /* 0x040fe20000041810 */
[----:B------:R1:W-:Y:S03]  /*ff40*/  MUFU.EX2 R132, R0 ;  /* 0x0000000000847308 */ /* 0x0003e60000000800 */
[----:B------:R-:W-:Y:S02]  /*ff50*/  F2FP.BF16.PACK_AB R168, R177, R176 ;  /* 0x000000b0b1a8723e */ /* 0x000fe400000010ff */
[----:B---3--:R-:W-:Y:S01]  /*ff60*/  F2FP.BF16.PACK_AB R169, R173, R172 ;  /* 0x000000acada9723e */ /* 0x008fe200000010ff */
[----:B------:R-:W2:Y:S04]  /*ff70*/  LDSM.16.MT88.4 R140, [R240+0x900] ;  /* 0x00090000f08c783b */ /* 0x000ea80000004200 */
[----:B------:R-:W3:Y:S01]  /*ff80*/  MUFU.EX2 R134, R134 ;  /* 0x0000008600867308 */ /* 0x000ee20000000800 */
[----:B-1----:R-:W-:Y:S04]  /*ff90*/  FADD.FTZ R0, R156, R151 ;  /* 0x000000979c007221 */ /* 0x002fe80000010000 */
        /* <DEDUP_REMOVED lines=9> */
[C---:B--2---:R-:W-:Y:S03]  /*10030*/  HMMA.16816.F32.BF16 R20, R136.reuse, R140, R20 ;  /* 0x0000008c8814723c */ /* 0x044fe60000041814 */
        /* <DEDUP_REMOVED lines=95> */
.L_x_365:
[----:B------:R-:W2:Y:S04]  /*10630*/  LDL.LU R3, [R1+0x14] ;  /* 0x0000140001037983 */ /* 0x000ea80000300800 */
[----:B-1----:R-:W3:Y:S01]  /*10640*/  LDL.LU R0, [R1+0x18] ;  /* 0x0000180001007983 */ /* 0x002ee20000300800 */
        /* <DEDUP_REMOVED lines=155> */
.L_x_333:
        /* <DEDUP_REMOVED lines=13> */
[----:B------:R-:W4:Y:S01]  /*110d0*/  S2R R19, SR_CTAID.X ;  /* 0x0000000000137919 */ /* 0x000f220000002500 */
[----:B------:R-:W-:-:S04]  /*110e0*/  UIMAD UR7, UR6, UR4, URZ ;  /* 0x00000004060772a4 */ /* 0x000fc8000f8e023f */
        /* <DEDUP_REMOVED lines=38> */
[----:B------:R-:W-:Y:S02]  /*11350*/  IMAD R6, R10, c[0x0][0x444], R6 ;  /* 0x000111000a067a24 */ /* 0x000fe400078e0206 */
[----:B----4-:R-:W-:Y:S01]  /*11360*/  IMAD R8, R19, 0x80, R0 ;  /* 0x0000008013087824 */ /* 0x010fe200078e0200 */
[----:B------:R-:W-:Y:S01]  /*11370*/  SHF.R.S32.HI R0, RZ, 0x1f, R9 ;  /* 0x0000001fff007819 */ /* 0x000fe20000011409 */
[----:B------:R-:W-:-:S02]  /*11380*/  IMAD.IADD R5, R5, 0x1, R7 ;  /* 0x0000000105057824 */ /* 0x000fc400078e0207 */
[----:B------:R-:W-:-:S04]  /*11390*/  @P1 IMAD.HI.U32 R7, R8, c[0x0][0x4ec], RZ ;  /* 0x00013b0008071a27 */ /* 0x000fc800078e00ff */
[----:B------:R-:W-:-:S04]  /*113a0*/  IMAD.WIDE.U32 R2, R10, c[0x0][0x440], R2 ;  /* 0x000110000a027a25 */ /* 0x000fc800078e0002 */
[----:B------:R-:W-:Y:S01]  /*113b0*/  IMAD.MOV.U32 R10, RZ, RZ, R8 ;  /* 0x000000ffff0a7224 */ /* 0x000fe200078e0008 */
[----:B------:R-:W-:Y:S02]  /*113c0*/  @P1 SHF.R.U32.HI R10, RZ, c[0x0][0x4f0], R7 ;  /* 0x00013c00ff0a1a19 */ /* 0x000fe40000011607 */
[----:B------:R-:W-:Y:S01]  /*113d0*/  IADD3 R3, R3, R6, RZ ;  /* 0x0000000603037210 */ /* 0x000fe20007ffe0ff */
[C---:B------:R-:W-:Y:S02]  /*113e0*/  IMAD R6, R0.reuse, c[0x0][0x4e0], RZ ;  /* 0x0001380000067a24 */ /* 0x040fe400078e02ff */
[----:B------:R-:W-:Y:S02]  /*113f0*/  IMAD R0, R0, c[0x0][0x448], RZ ;  /* 0x0001120000007a24 */ /* 0x000fe400078e02ff */
[----:B------:R-:W-:Y:S02]  /*11400*/  IMAD.MOV R11, RZ, RZ, -R10 ;  /* 0x000000ffff0b7224 */ /* 0x000fe400078e0a0a */
[----:B------:R-:W-:-:S02]  /*11410*/  IMAD R13, R9, c[0x0][0x4e4], R6 ;  /* 0x00013900090d7a24 */ /* 0x000fc400078e0206 */
[----:B------:R-:W-:-:S04]  /*11420*/  IMAD.WIDE.U32 R6, R9, c[0x0][0x448], R2 ;  /* 0x0001120009067a25 */ /* 0x000fc800078e0002 */
[C---:B------:R-:W-:Y:S01]  /*11430*/  IMAD R12, R9.reuse, c[0x0][0x44c], R0 ;  /* 0x00011300090c7a24 */ /* 0x040fe200078e0200 */
[----:B------:R-:W-:Y:S01]  /*11440*/  MOV R0, R8 ;  /* 0x0000000800007202 */ /* 0x000fe20000000f00 */
[----:B------:R-:W-:-:S04]  /*11450*/  IMAD.WIDE.U32 R2, R9, c[0x0][0x4e0], R4 ;  /* 0x0001380009027a25 */ /* 0x000fc800078e0004 */
[----:B------:R-:W-:Y:S01]  /*11460*/  IMAD R9, R11, c[0x0][0x4e8], R8 ;  /* 0x00013a000b097a24 */ /* 0x000fe200078e0208 */
[----:B------:R-:W-:Y:S01]  /*11470*/  SHF.R.S32.HI R11, RZ, 0x1f, R10 ;  /* 0x0000001fff0b7819 */ /* 0x000fe2000001140a */
[----:B------:R-:W-:Y:S01]  /*11480*/  @P1 IMAD.HI.U32 R4, R8, c[0x0][0x4ec], RZ ;  /* 0x00013b0008041a27 */ /* 0x000fe200078e00ff */
[----:B------:R-:W-:Y:S01]  /*11490*/  BAR.SYNC.DEFER_BLOCKING 0x1, 0x100 ;  /* 0x0044000000007b1d */ /* 0x000fe20000010000 */
[----:B------:R-:W-:Y:S02]  /*114a0*/  IADD3 R2, P0, R10, R2, RZ ;  /* 0x000000020a027210 */ /* 0x000fe40007f1e0ff */
[----:B------:R-:W-:Y:S01]  /*114b0*/  IMAD.IADD R5, R7, 0x1, R12 ;  /* 0x0000000107057824 */ /* 0x000fe200078e020c */
[----:B------:R-:W-:Y:S02]  /*114c0*/  SHF.R.S32.HI R7, RZ, 0x1f, R9 ;  /* 0x0000001fff077819 */ /* 0x000fe40000011409 */
[----:B------:R-:W-:Y:S02]  /*114d0*/  @P1 SHF.R.U32.HI R0, RZ, c[0x0][0x4f0], R4 ;  /* 0x00013c00ff001a19 */ /* 0x000fe40000011604 */
[----:B------:R-:W-:Y:S01]  /*114e0*/  IADD3.X R3, R11, R3, R13, P0, !PT ;  /* 0x000000030b037210 */ /* 0x000fe200007fe40d */
[----:B------:R-:W-:Y:S01]  /*114f0*/  IMAD R11, R19, 0x80, R15 ;  /* 0x00000080130b7824 */ /* 0x000fe200078e020f */
[----:B------:R-:W-:Y:S01]  /*11500*/  MOV R4, R6 ;  /* 0x0000000600047202 */ /* 0x000fe20000000f00 */
[----:B------:R-:W-:Y:S01]  /*11510*/  IMAD R6, R7, c[0x0][0x4c8], RZ ;  /* 0x0001320007067a24 */ /* 0x000fe200078e02ff */
[----:B------:R-:W-:Y:S01]  /*11520*/  SHF.R.S32.HI R7, RZ, 0x1f, R0 ;  /* 0x0000001fff077819 */ /* 0x000fe20000011400 */
[----:B------:R-:W-:-:S04]  /*11530*/  IMAD.WIDE.U32 R2, R9, c[0x0][0x4c8], R2 ;  /* 0x0001320009027a25 */ /* 0x000fc800078e0002 */
[----:B------:R-:W-:Y:S02]  /*11540*/  IMAD.MOV R10, RZ, RZ, -R0 ;  /* 0x000000ffff0a7224 */ /* 0x000fe400078e0a00 */
[----:B------:R-:W-:Y:S01]  /*11550*/  IMAD R9, R9, c[0x0][0x4cc], R6 ;  /* 0x0001330009097a24 */ /* 0x000fe200078e0206 */
[----:B------:R-:W-:Y:S01]  /*11560*/  LEA R6, P0, R2, c[0x0][0x4a8], 0x2 ;  /* 0x00012a0002067a11 */ /* 0x000fe200078010ff */
[----:B------:R-:W-:Y:S02]  /*11570*/  IMAD R10, R10, c[0x0][0x4e8], R8 ;  /* 0x00013a000a0a7a24 */ /* 0x000fe400078e0208 */
[----:B------:R-:W-:Y:S01]  /*11580*/  IMAD R7, R7, c[0x0][0x430], RZ ;  /* 0x00010c0007077a24 */ /* 0x000fe200078e02ff */
[----:B------:R-:W-:Y:S01]  /*11590*/  IADD3 R3, R3, R9, RZ ;  /* 0x0000000903037210 */ /* 0x000fe20007ffe0ff */
[----:B------:R-:W-:Y:S01]  /*115a0*/  IMAD.WIDE.U32 R4, R0, c[0x0][0x430], R4 ;  /* 0x00010c0000047a25 */ /* 0x000fe200078e0004 */
[----:B------:R-:W-:Y:S02]  /*115b0*/  SHFL.IDX PT, R8, R6, RZ, 0x1c1f ;  /* 0x001c1fff06087589 */ /* 0x000fe400000e0000 */
[----:B------:R-:W-:Y:S01]  /*115c0*/  LEA.HI.X R2, R2, c[0x0][0x4ac], R3, 0x2, P0 ;  /* 0x00012b0002027a11 */ /* 0x000fe200000f1403 */
[----:B------:R-:W-:Y:S01]  /*115d0*/  IMAD R0, R0, c[0x0][0x434], R7 ;  /* 0x00010d0000007a24 */ /* 0x000fe200078e0207 */
[----:B------:R-:W-:Y:S01]  /*115e0*/  SHF.R.S32.HI R7, RZ, 0x1f, R10 ;  /* 0x0000001fff077819 */ /* 0x000fe2000001140a */
[----:B------:R-:W-:Y:S01]  /*115f0*/  SHFL.IDX PT, R6, R6, 0x1, 0x1c1f ;  /* 0x003c1f0006067f89 */ /* 0x000fe200000e0000 */
[----:B------:R-:W-:-:S02]  /*11600*/  LOP3.LUT P0, RZ, R14, 0x3, RZ, 0xc0, !PT ;  /* 0x000000030eff7812 */ /* 0x000fc4000780c0ff */
[----:B------:R-:W-:Y:S01]  /*11610*/  IADD3 R3, R5, R0, RZ ;  /* 0x0000000005037210 */ /* 0x000fe20007ffe0ff */
[----:B------:R-:W-:Y:S01]  /*11620*/  IMAD R0, R7, c[0x0][0x428], RZ ;  /* 0x00010a0007007a24 */ /* 0x000fe200078e02ff */
[----:B------:R-:W1:Y:S01]  /*11630*/  SHFL.IDX PT, R9, R2, RZ, 0x1c1f ;  /* 0x001c1fff02097589 */ /* 0x000e6200000e0000 */
[----:B------:R-:W-:Y:S02]  /*11640*/  IMAD R5, R20, c[0x0][0x388], RZ ;  /* 0x0000e20014057a24 */ /* 0x000fe400078e02ff */
[----:B------:R-:W-:Y:S01]  /*11650*/  IMAD R0, R10, c[0x0][0x42c], R0 ;  /* 0x00010b000a007a24 */ /* 0x000fe200078e0200 */
[----:B------:R2:W3:Y:S02]  /*11660*/  SHFL.IDX PT, R7, R2, 0x1, 0x1c1f ;  /* 0x003c1f0002077f89 */ /* 0x0004e400000e0000 */
[----:B------:R-:W-:-:S13]  /*11670*/  ISETP.GE.OR P2, PT, R11, R5, P0 ;  /* 0x000000050b00720c */ /* 0x000fda0000746670 */
[----:B-1----:R1:W-:Y:S01]  /*11680*/  @!P2 ST.E [R8.64], R16 ;  /* 0x000000100800a985 */ /* 0x0023e2000c101910 */
[----:B--2---:R-:W-:Y:S01]  /*11690*/  IMAD.MOV.U32 R2, RZ, RZ, R4 ;  /* 0x000000ffff027224 */ /* 0x004fe200078e0004 */
[----:B------:R-:W-:-:S03]  /*116a0*/  IADD3 R4, R11, 0x8, RZ ;  /* 0x000000080b047810 */ /* 0x000fc60007ffe0ff */
[----:B------:R-:W-:Y:S01]  /*116b0*/  IMAD.WIDE.U32 R2, R10, c[0x0][0x428], R2 ;  /* 0x00010a000a027a25 */ /* 0x000fe200078e0002 */
[----:B------:R-:W-:-:S04]  /*116c0*/  ISETP.GE.OR P0, PT, R4, R5, P0 ;  /* 0x000000050400720c */ /* 0x000fc80000706670 */
[----:B------:R-:W-:Y:S02]  /*116d0*/  IADD3 R0, R3, R0, RZ ;  /* 0x0000000003007210 */ /* 0x000fe40007ffe0ff */
[----:B------:R-:W-:-:S04]  /*116e0*/  LEA R20, P1, R2, c[0x0][0x400], 0x2 ;  /* 0x0001000002147a11 */ /* 0x000fc800078210ff */
[----:B------:R-:W-:Y:S02]  /*116f0*/  LEA.HI.X R19, R2, c[0x0][0x404], R0, 0x2, P1 ;  /* 0x0001010002137a11 */ /* 0x000fe400008f1400 */
[----:B------:R-:W-:Y:S01]  /*11700*/  LOP3.LUT R0, R18, 0x7ffffffc, RZ, 0xc0, !PT ;  /* 0x7ffffffc12007812 */ /* 0x000fe200078ec0ff */
[----:B---3--:R2:W-:Y:S01]  /*11710*/  @!P0 ST.E [R6.64], R17 ;  /* 0x0000001106008985 */ /* 0x0085e2000c101910 */
[-C--:B------:R-:W-:Y:S02]  /*11720*/  ISETP.GE.AND P0, PT, R11, R5.reuse, PT ;  /* 0x000000050b00720c */ /* 0x080fe40003f06270 */
[----:B------:R-:W-:Y:S01]  /*11730*/  ISETP.GE.AND P1, PT, R4, R5, PT ;  /* 0x000000050400720c */ /* 0x000fe20003f26270 */
[----:B------:R-:W-:Y:S01]  /*11740*/  IMAD.IADD R0, R14, 0x1, -R0 ;  /* 0x000000010e007824 */ /* 0x000fe200078e0a00 */
[----:B------:R2:W3:Y:S02]  /*11750*/  SHFL.IDX PT, R2, R20, RZ, 0x1c1f ;  /* 0x001c1fff14027589 */ /* 0x0004e400000e0000 */
[----:B-1----:R-:W-:-:S02]  /*11760*/  P2R R16, PR, RZ, 0x2 ;  /* 0x00000002ff107803 */ /* 0x002fc40000000000 */
[----:B------:R2:W1:Y:S01]  /*11770*/  SHFL.IDX PT, R3, R19, RZ, 0x1c1f ;  /* 0x001c1fff13037589 */ /* 0x00046200000e0000 */
[----:B------:R-:W-:-:S04]  /*11780*/  SHF.L.U32 R0, R0, 0x1, RZ ;  /* 0x0000000100007819 */ /* 0x000fc800000006ff */
[----:B------:R-:W-:Y:S05]  /*11790*/  @P0 BRA `(.L_x_378) ;  /* 0x00000bd000000947 */ /* 0x000fea0003800000 */
[C---:B------:R-:W-:Y:S02]  /*117a0*/  ISETP.GE.AND P0, PT, R0.reuse, c[0x0][0x3c8], PT ;  /* 0x0000f20000007a0c */ /* 0x040fe40003f06270 */
[C---:B------:R-:W-:Y:S02]  /*117b0*/  IADD3 R5, R0.reuse, 0x8, RZ ;  /* 0x0000000800057810 */ /* 0x040fe40007ffe0ff */
[----:B------:R-:W-:Y:S02]  /*117c0*/  IADD3 R4, R0, 0x10, RZ ;  /* 0x0000001000047810 */ /* 0x000fe40007ffe0ff */
[----:B------:R-:W-:Y:S02]  /*117d0*/  ISETP.GE.AND P5, PT, R5, c[0x0][0x3c8], PT ;  /* 0x0000f20005007a0c */ /* 0x000fe40003fa6270 */
[----:B------:R-:W-:Y:S02]  /*117e0*/  ISETP.GE.AND P4, PT, R4, c[0x0][0x3c8], PT ;  /* 0x0000f20004007a0c */ /* 0x000fe40003f86270 */
[----:B------:R-:W-:-:S02]  /*117f0*/  IADD3 R8, R0, 0x18, RZ ;  /* 0x0000001800087810 */ /* 0x000fc40007ffe0ff */
[C---:B------:R-:W-:Y:S01]  /*11800*/  IADD3 R10, R0.reuse, 0x20, RZ ;  /* 0x00000020000a7810 */ /* 0x040fe20007ffe0ff */
[C---:B-123--:R-:W-:Y:S01]  /*11810*/  @!P0 IMAD.WIDE R6, R0.reuse, 0x4, R2 ;  /* 0x0000000400068825 */ /* 0x04efe200078e0202 */
        /* <DEDUP_REMOVED lines=87> */
[----:B------:R-:W-:-:S02]  /*11d90*/  IADD3 R13, R0, 0xa0, RZ ;  /* 0x000000a0000d7810 */ /* 0x000fc40007ffe0ff */
[----:B------:R-:W-:Y:S01]  /*11da0*/  ISETP.GE.AND P5, PT, R12, c[0x0][0x3c8], PT ;  /* 0x0000f2000c007a0c */ /* 0x000fe20003fa6270 */
[----:B------:R2:W-:Y:S01]  /*11db0*/  @!P4 ST.E.64 [R4.64], R60 ;  /* 0x0000003c0400c985 */ /* 0x0005e2000c101b10 */
        /* <DEDUP_REMOVED lines=91> */
.L_x_378:
[----:B------:R-:W-:Y:S05]  /*12370*/  BSYNC B0 ;  /* 0x0000000000007941 */ /* 0x000fea0003800000 */
.L_x_377:
[----:B------:R-:W-:Y:S01]  /*12380*/  ISETP.NE.AND P0, PT, R16, RZ, PT ;  /* 0x000000ff1000720c */ /* 0x000fe20003f05270 */
[----:B-1----:R1:W4:Y:S04]  /*12390*/  SHFL.IDX PT, R3, R19, 0x1, 0x1c1f ;  /* 0x003c1f0013037f89 */ /* 0x00232800000e0000 */
[----:B---3--:R1:W3:Y:S08]  /*123a0*/  SHFL.IDX PT, R2, R20, 0x1, 0x1c1f ;  /* 0x003c1f0014027f89 */ /* 0x0082f000000e0000 */
[----:B------:R-:W-:Y:S05]  /*123b0*/  @P0 EXIT ;  /* 0x000000000000094d */ /* 0x000fea0003800000 */
[C---:B------:R-:W-:Y:S02]  /*123c0*/  IADD3 R5, R0.reuse, 0x8, RZ ;  /* 0x0000000800057810 */ /* 0x040fe40007ffe0ff */
        /* <DEDUP_REMOVED lines=14> */
[----:B--2---:R-:W-:Y:S01]  /*124b0*/  @!P1 IMAD.WIDE R6, R5, 0x4, R2 ;  /* 0x0000000405069825 */ /* 0x004fe200078e0202 */
        /* <DEDUP_REMOVED lines=11> */
[C---:B---3--:R-:W-:Y:S02]  /*12570*/  IADD3 R8, R0.reuse, 0x28, RZ ;  /* 0x0000002800087810 */ /* 0x048fe40007ffe0ff */
[----:B------:R-:W-:Y:S02]  /*12580*/  IADD3 R9, R0, 0x30, RZ ;  /* 0x0000003000097810 */ /* 0x000fe40007ffe0ff */
[----:B------:R-:W-:Y:S02]  /*12590*/  ISETP.GE.AND P4, PT, R8, c[0x0][0x3c8], PT ;  /* 0x0000f20008007a0c */ /* 0x000fe40003f86270 */
[----:B------:R-:W-:Y:S02]  /*125a0*/  ISETP.GE.AND P3, PT, R9, c[0x0][0x3c8], PT ;  /* 0x0000f20009007a0c */ /* 0x000fe40003f66270 */
[----:B--2---:R-:W-:-:S02]  /*125b0*/  @!P6 LEA.HI R4, R11, R11, RZ, 0x1 ;  /* 0x0000000b0b04e211 */ /* 0x004fc400078f08ff */
        /* <DEDUP_REMOVED lines=159> */
.L_x_376:
        /* <DEDUP_REMOVED lines=50> */
.L_x_379:
        /* <DEDUP_REMOVED lines=11> */
.L_x_2595:


//--------------------- .text._ZN7cutlass13device_kernelIN5flash19enable_sm80_to_sm89INS1_16FlashAttnFwdSm80INS1_25CollectiveMainloopFwdSm80ILi8ELi1ELb1EN4cute5tupleIJNS5_1CILi128EEENS7_ILi48EEENS7_ILi256EEEEEELi256ENS_10bfloat16_tEfNS_4arch4Sm80ELb0ELb1ELb0ELb1ELb0ELb0ELb1ELb1EEENS1_21CollectiveEpilogueFwdINS6_IJS8_SA_S9_EEENS6_IJNS7_ILi1EEESI_SI_EEESC_SE_Li256ELb1ELb1ELb1ELb0EEENS1_36VarlenDynamicPersistentTileSchedulerILi128ELi48ELi256ELi256ELb1ELb1ELb0ELb1ELb0ELb1EEEEEEEEEvNT_6ParamsE --------------------------
	.section	.text._ZN7cutlass13device_kernelIN5flash19enable_sm80_to_sm89INS1_16FlashAttnFwdSm80INS1_25CollectiveMainloopFwdSm80ILi8ELi1ELb1EN4cute5tupleIJNS5_1CILi128EEENS7_ILi48EEENS7_ILi256EEEEEELi256ENS_10bfloat16_tEfNS_4arch4Sm80ELb0ELb1ELb0ELb1ELb0ELb0ELb1ELb1EEENS1_21CollectiveEpilogueFwdINS6_IJS8_SA_S9_EEENS6_IJNS7_ILi1EEESI_SI_EEESC_SE_Li256ELb1ELb1ELb1ELb0EEENS1_36VarlenDynamicPersistentTileSchedulerILi128ELi48ELi256ELi256ELb1ELb1ELb0ELb1ELb0ELb1EEEEEEEEEvNT_6ParamsE,"ax",@progbits
	.sectioninfo	@"SHI_REGISTERS=255"
	.align	128
.text._ZN7cutlass13device_kernelIN5flash19enable_sm80_to_sm89INS1_16FlashAttnFwdSm80INS1_25CollectiveMainloopFwdSm80ILi8ELi1ELb1EN4cute5tupleIJNS5_1CILi128EEENS7_ILi48EEENS7_ILi256EEEEEELi256ENS_10bfloat16_tEfNS_4arch4Sm80ELb0ELb1ELb0ELb1ELb0ELb0ELb1ELb1EEENS1_21CollectiveEpilogueFwdINS6_IJS8_SA_S9_EEENS6_IJNS7_ILi1EEESI_SI_EEESC_SE_Li256ELb1ELb1ELb1ELb0EEENS1_36VarlenDynamicPersistentTileSchedulerILi128ELi48ELi256ELi256ELb1ELb1ELb0ELb1ELb0ELb1EEEEEEEEEvNT_6ParamsE:
        .type           _ZN7cutlass13device_kernelIN5flash19enable_sm80_to_sm89INS1_16FlashAttnFwdSm80INS1_25CollectiveMainloopFwdSm80ILi8ELi1ELb1EN4cute5tupleIJNS5_1CILi128EEENS7_ILi48EEENS7_ILi256EEEEEELi256ENS_10bfloat16_tEfNS_4arch4Sm80ELb0ELb1ELb0ELb1ELb0ELb0ELb1ELb1EEENS1_21CollectiveEpilogueFwdINS6_IJS8_SA_S9_EEENS6_IJNS7_ILi1EEESI_SI_EEESC_SE_Li256ELb1ELb1ELb1ELb0EEENS1_36VarlenDynamicPersistentTileSchedulerILi128ELi48ELi256ELi256ELb1ELb1ELb0ELb1ELb0ELb1EEEEEEEEEvNT_6ParamsE,@function
        .size           _ZN7cutlass13device_kernelIN5flash19enable_sm80_to_sm89INS1_16FlashAttnFwdSm80INS1_25CollectiveMainloopFwdSm80ILi8ELi1ELb1EN4cute5tupleIJNS5_1CILi128EEENS7_ILi48EEENS7_ILi256EEEEEELi256ENS_10bfloat16_tEfNS_4arch4Sm80ELb0ELb1ELb0ELb1ELb0ELb0ELb1ELb1EEENS1_21CollectiveEpilogueFwdINS6_IJS8_SA_S9_EEENS6_IJNS7_ILi1EEESI_SI_EEESC_SE_Li256ELb1ELb1ELb1ELb0EEENS1_36VarlenDynamicPersistentTileSchedulerILi128ELi48ELi256ELi256ELb1ELb1ELb0ELb1ELb0ELb1EEEEEEEEEvNT_6ParamsE,(.L_x_2596 - _ZN7cutlass13device_kernelIN5flash19enable_sm80_to_sm89INS1_16FlashAttnFwdSm80INS1_25CollectiveMainloopFwdSm80ILi8ELi1ELb1EN4cute5tupleIJNS5_1CILi128EEENS7_ILi48EEENS7_ILi256EEEEEELi256ENS_10bfloat16_tEfNS_4arch4Sm80ELb0ELb1ELb0ELb1ELb0ELb0ELb1ELb1EEENS1_21CollectiveEpilogueFwdINS6_IJS8_SA_S9_EEENS6_IJNS7_ILi1EEESI_SI_EEESC_SE_Li256ELb1ELb1ELb1ELb0EEENS1_36VarlenDynamicPersistentTileSchedulerILi128ELi48ELi256ELi256ELb1ELb1ELb0ELb1ELb0ELb1EEEEEEEEEvNT_6ParamsE)
        .other          _ZN7cutlass13device_kernelIN5flash19enable_sm80_to_sm89INS1_16FlashAttnFwdSm80INS1_25CollectiveMainloopFwdSm80ILi8ELi1ELb1EN4cute5tupleIJNS5_1CILi128EEENS7_ILi48EEENS7_ILi256EEEEEELi256ENS_10bfloat16_tEfNS_4arch4Sm80ELb0ELb1ELb0ELb1ELb0ELb0ELb1ELb1EEENS1_21CollectiveEpilogueFwdINS6_IJS8_SA_S9_EEENS6_IJNS7_ILi1EEESI_SI_EEESC_SE_Li256ELb1ELb1ELb1ELb0EEENS1_36VarlenDynamicPersistentTileSchedulerILi128ELi48ELi256ELi256ELb1ELb1ELb0ELb1ELb0ELb1EEEEEEEEEvNT_6ParamsE,@"STO_CUDA_ENTRY STV_DEFAULT"
_ZN7cutlass13device_kernelIN5flash19enable_sm80_to_sm89INS1_16FlashAttnFwdSm80INS1_25CollectiveMainloopFwdSm80ILi8ELi1ELb1EN4cute5tupleIJNS5_1CILi128EEENS7_ILi48EEENS7_ILi256EEEEEELi256ENS_10bfloat16_tEfNS_4arch4Sm80ELb0ELb1ELb0ELb1ELb0ELb0ELb1ELb1EEENS1_21CollectiveEpilogueFwdINS6_IJS8_SA_S9_EEENS6_IJNS7_ILi1EEESI_SI_EEESC_SE_Li256ELb1ELb1ELb1ELb0EEENS1_36VarlenDynamicPersistentTileSchedulerILi128ELi48ELi256ELi256ELb1ELb1ELb0ELb1ELb0ELb1EEEEEEEEEvNT_6ParamsE:
        /* <DEDUP_REMOVED lines=15> */
[----:B------:R-:W-:-:S03]  /*00f0*/  CS2R R8, SRZ ;  /* 0x0000000000087805 */ /* 0x000fc6000001ff00 */
[----:B------:R-:W-:-:S04]  /*0100*/  ISETP.NE.AND P6, PT, R13, 0x1f, PT ;  /* 0x0000001f0d00780c */ /* 0x000fc80003fc5270 */
[----:B------:R-:W-:-:S13]  /*0110*/  ISETP.GE.OR P0, PT, R13, c[0x0][0x53c], !P6 ;  /* 0x00014f000d007a0c */ /* 0x000fda0007706670 */
[----:B-1----:R-:W-:Y:S02]  /*0120*/  @!P0 IMAD.MOV.U32 R4, RZ, RZ, 0x4 ;  /* 0x00000004ff048424 */ /* 0x002fe400078e00ff */
[----:B------:R-:W-:Y:S02]  /*0130*/  @!P0 IMAD.MOV.U32 R2, RZ, RZ, 0x4 ;  /* 0x00000004ff028424 */ /* 0x000fe400078e00ff */
[----:B------:R-:W-:-:S04]  /*0140*/  @!P0 IMAD.WIDE.U32 R4, R13, R4, c[0x0][0x580] ;  /* 0x000160000d048625 */ /* 0x000fc800078e0004 */
[C---:B------:R-:W-:Y:S01]  /*0150*/  @!P0 IMAD.WIDE.U32 R2, R13.reuse, R2, c[0x0][0x578] ;  /* 0x00015e000d028625 */ /* 0x040fe200078e0002 */
[----:B------:R-:W2:Y:S04]  /*0160*/  @!P0 LDG.E R9, [R4.64] ;  /* 0x0000000604098981 */ /* 0x000ea8000c1e1900 */
[----:B------:R-:W2:Y:S01]  /*0170*/  @!P0 LDG.E R8, [R2.64] ;  /* 0x0000000602088981 */ /* 0x000ea2000c1e1900 */
[C---:B------:R-:W-:Y:S01]  /*0180*/  ISETP.NE.AND P5, PT, R13.reuse, RZ, PT ;  /* 0x000000ff0d00720c */ /* 0x040fe20003fa5270 */
[----:B------:R-:W1:Y:S01]  /*0190*/  S2UR UR4, SR_CTAID.X ;  /* 0x00000000000479c3 */ /* 0x000e620000002500 */
[C---:B------:R-:W-:Y:S01]  /*01a0*/  ISETP.GE.U32.AND P4, PT, R13.reuse, 0x2, PT ;  /* 0x000000020d00780c */ /* 0x040fe20003f86070 */
[----:B------:R-:W-:Y:S01]  /*01b0*/  IMAD.MOV.U32 R7, RZ, RZ, RZ ;  /* 0x000000ffff077224 */ /* 0x000fe200078e00ff */
        /* <DEDUP_REMOVED lines=26> */
.L_x_385:
[----:B------:R-:W-:-:S04]  /*0360*/  IADD3 R0, R7, 0x1f, RZ ;  /* 0x0000001f07007810 */ /* 0x000fc80007ffe0ff */
[----:B------:R-:W-:-:S13]  /*0370*/  ISETP.GE.AND P0, PT, R0, c[0x0][0x53c], PT ;  /* 0x00014f0000007a0c */ /* 0x000fda0003f06270 */
[----:B------:R-:W-:Y:S05]  /*0380*/  @P0 BRA `(.L_x_382) ;  /* 0x00000c4000000947 */ /* 0x000fea0003800000 */
[----:B------:R-:W-:Y:S01]  /*0390*/  MOV R7, R0 ;  /* 0x0000000000077202 */ /* 0x000fe20000000f00 */
[----:B------:R-:W-:-:S03]  /*03a0*/  CS2R R8, SRZ ;  /* 0x0000000000087805 */ /* 0x000fc6000001ff00 */
[----:B------:R-:W-:-:S04]  /*03b0*/  IADD3 R0, R13, R7, RZ ;  /* 0x000000070d007210 */ /* 0x000fc80007ffe0ff */
[----:B------:R-:W-:-:S13]  /*03c0*/  ISETP.GE.OR P0, PT, R0, c[0x0][0x53c], !P6 ;  /* 0x00014f0000007a0c */ /* 0x000fda0007706670 */
[----:B------:R-:W-:Y:S02]  /*03d0*/  @!P0 MOV R2, 0x4 ;  /* 0x0000000400028802 */ /* 0x000fe40000000f00 */
[----:B------:R-:W-:-:S03]  /*03e0*/  @!P0 MOV R3, 0x4 ;  /* 0x0000000400038802 */ /* 0x000fc60000000f00 */
[----:B------:R-:W-:-:S04]  /*03f0*/  @!P0 IMAD.WIDE R4, R0, R2, c[0x0][0x580] ;  /* 0x0001600000048625 */ /* 0x000fc800078e0202 */
[----:B------:R-:W-:Y:S01]  /*0400*/  @!P0 IMAD.WIDE R2, R0, R3, c[0x0][0x578] ;  /* 0x00015e0000028625 */ /* 0x000fe200078e0203 */
[----:B------:R-:W2:Y:S04]  /*0410*/  @!P0 LDG.E R9, [R4.64] ;  /* 0x0000000604098981 */ /* 0x000ea8000c1e1900 */
[----:B------:R-:W2:Y:S02]  /*0420*/  @!P0 LDG.E R8, [R2.64] ;  /* 0x0000000602088981 */ /* 0x000ea4000c1e1900 */
[----:B--2---:R-:W-:Y:S01]  /*0430*/  IMAD R5, R9, R8, RZ ;  /* 0x0000000809057224 */ /* 0x004fe200078e02ff */
[----:B------:R-:W-:Y:S05]  /*0440*/  BRA.DIV ~URZ, `(.L_x_383) ;  /* 0x00015a627f007947 */ /* 0x000fea000b800000 */
[----:B------:R1:W2:Y:S02]  /*0450*/  SHFL.UP PT, R0, R5, 0x1, RZ ;  /* 0x0420000005007989 */ /* 0x0002a400000e00ff */
.L_x_522:
        /* <DEDUP_REMOVED lines=16> */
.L_x_523:
[----:B--2---:R-:W-:-:S05]  /*0560*/  IMAD R0, R0, c[0x0][0x538], RZ ;  /* 0x00014e0000007a24 */ /* 0x004fca00078e02ff */
[----:B------:R-:W-:-:S04]  /*0570*/  IADD3 R6, R0, R6, RZ ;  /* 0x0000000600067210 */ /* 0x000fc80007ffe0ff */
[----:B------:R-:W-:-:S13]  /*0580*/  ISETP.GT.AND P0, PT, R6, UR4, PT ;  /* 0x0000000406007c0c */ /* 0x000fda000bf04270 */
[----:B-1----:R-:W-:Y:S05]  /*0590*/  @!P0 BRA `(.L_x_385) ;  /* 0xfffffdc000008947 */ /* 0x002fea000383ffff */
.L_x_381:
[----:B------:R-:W-:-:S05]  /*05a0*/  IADD3 R11, -R0, R6, RZ ;  /* 0x00000006000b7210 */ /* 0x000fca0007ffe1ff */
[----:B------:R-:W-:-:S05]  /*05b0*/  IMAD R0, R4, c[0x0][0x538], R11 ;  /* 0x00014e0004007a24 */ /* 0x000fca00078e020b */
[----:B------:R-:W-:Y:S01]  /*05c0*/  ISETP.GT.AND P0, PT, R0, UR4, PT ;  /* 0x0000000400007c0c */ /* 0x000fe2000bf04270 */
[----:B------:R-:W-:-:S12]  /*05d0*/  BRA.DIV ~URZ, `(.L_x_386) ;  /* 0x00015ae27f007947 */ /* 0x000fd8000b800000 */
[----:B------:R-:W-:-:S04]  /*05e0*/  VOTE.ANY R10, PT, !P0 ;  /* 0x00000000000a7806 */ /* 0x000fc800040e0100 */
.L_x_524:
[----:B------:R-:W1:Y:S02]  /*05f0*/  POPC R6, R10 ;  /* 0x0000000a00067309 */ /* 0x000e640000000000 */
[----:B-1----:R-:W-:-:S05]  /*0600*/  IADD3 R0, R6, R7, RZ ;  /* 0x0000000706007210 */ /* 0x002fca0007ffe0ff */
[----:B------:R1:W-:Y:S01]  /*0610*/  STL [R1+0x7c], R0 ;  /* 0x00007c0001007387 */ /* 0x0003e20000100800 */
[----:B------:R-:W-:Y:S05]  /*0620*/  BRA.DIV ~URZ, `(.L_x_387) ;  /* 0x00015ae27f007947 */ /* 0x000fea000b800000 */
[----:B------:R2:W3:Y:S01]  /*0630*/  SHFL.IDX PT, R12, R9, R6, 0x1f ;  /* 0x00001f06090c7589 */ /* 0x0004e200000e0000 */
[----:B------:R-:W-:-:S03]  /*0640*/  MOV R7, RZ ;  /* 0x000000ff00077202 */ /* 0x000fc60000000f00 */
[----:B------:R2:W4:Y:S04]  /*0650*/  SHFL.IDX PT, R9, R8, R6, 0x1f ;  /* 0x00001f0608097589 */ /* 0x00052800000e0000 */
.L_x_525:
[----:B------:R-:W-:Y:S01]  /*0660*/  ISETP.NE.AND P0, PT, R10, RZ, PT ;  /* 0x000000ff0a00720c */ /* 0x000fe20003f05270 */
[----:B------:R-:W-:-:S12]  /*0670*/  BSSY B0, `(.L_x_388) ;  /* 0x0000005000007945 */ /* 0x000fd80003800000 */
[----:B------:R-:W-:Y:S05]  /*0680*/  @!P0 BRA `(.L_x_389) ;  /* 0x0000003000008947 */ /* 0x000fea0003800000 */
[----:B------:R-:W-:Y:S01]  /*0690*/  IADD3 R3, R6, -0x1, RZ ;  /* 0xffffffff06037810 */ /* 0x000fe20007ffe0ff */
[----:B------:R-:W-:Y:S05]  /*06a0*/  BRA.DIV ~URZ, `(.L_x_390) ;  /* 0x00015b427f007947 */ /* 0x000fea000b800000 */
[----:B------:R1:W2:Y:S02]  /*06b0*/  SHFL.IDX PT, R7, R4, R3, 0x1f ;  /* 0x00001f0304077589 */ /* 0x0002a400000e0000 */
.L_x_389:
[----:B------:R-:W-:Y:S05]  /*06c0*/  BSYNC B0 ;  /* 0x0000000000007941 */ /* 0x000fea0003800000 */
.L_x_388:
[----:B-12---:R-:W-:Y:S01]  /*06d0*/  IMAD R0, R7, c[0x0][0x538], R11 ;  /* 0x00014e0007007a24 */ /* 0x006fe200078e020b */
[----:B----4-:R-:W-:Y:S01]  /*06e0*/  ISETP.NE.AND P0, PT, R9, 0x1, PT ;  /* 0x000000010900780c */ /* 0x010fe20003f05270 */
[----:B------:R-:W-:Y:S03]  /*06f0*/  BSSY B0, `(.L_x_391) ;  /* 0x0000089000007945 */ /* 0x000fe60003800000 */
[----:B------:R1:W-:Y:S01]  /*0700*/  STL [R1+0x70], R0 ;  /* 0x0000700001007387 */ /* 0x0003e20000100800 */
[----:B------:R-:W-:-:S08]  /*0710*/  IADD3 R11, -R0, UR4, RZ ;  /* 0x00000004000b7c10 */ /* 0x000fd0000fffe1ff */
[----:B------:R-:W-:Y:S05]  /*0720*/  @!P0 BRA `(.L_x_392) ;  /* 0x000003f000008947 */ /* 0x000fea0003800000 */
[-C--:B-1-3--:R-:W-:Y:S02]  /*0730*/  IABS R0, R12.reuse ;  /* 0x0000000c00007213 */ /* 0x08afe40000000000 */
[----:B------:R-:W-:-:S03]  /*0740*/  IABS R6, R12 ;  /* 0x0000000c00067213 */ /* 0x000fc60000000000 */
[----:B------:R-:W-:Y:S01]  /*0750*/  IMAD.MOV.U32 R5, RZ, RZ, R0 ;  /* 0x000000ffff057224 */ /* 0x000fe200078e0000 */
[----:B------:R-:W-:-:S03]  /*0760*/  IABS R0, R9 ;  /* 0x0000000900007213 */ /* 0x000fc60000000000 */
[----:B------:R-:W1:Y:S02]  /*0770*/  I2F.RP R2, R5 ;  /* 0x0000000500027306 */ /* 0x000e640000209400 */
[----:B------:R-:W-:Y:S01]  /*0780*/  IMAD.MOV.U32 R8, RZ, RZ, R0 ;  /* 0x000000ffff087224 */ /* 0x000fe200078e0000 */
[----:B------:R-:W-:-:S05]  /*0790*/  IABS R0, R11 ;  /* 0x0000000b00007213 */ /* 0x000fca0000000000 */
[----:B------:R-:W-:Y:S08]  /*07a0*/  I2F.RP R7, R8 ;  /* 0x0000000800077306 */ /* 0x000ff00000209400 */
[----:B-1----:R-:W1:Y:S02]  /*07b0*/  MUFU.RCP R2, R2 ;  /* 0x0000000200027308 */ /* 0x002e640000001000 */
[----:B-1----:R-:W-:-:S06]  /*07c0*/  IADD3 R2, R2, 0xffffffe, RZ ;  /* 0x0ffffffe02027810 */ /* 0x002fcc0007ffe0ff */
[----:B------:R-:W1:Y:S02]  /*07d0*/  F2I.FTZ.U32.TRUNC.NTZ R3, R2 ;  /* 0x0000000200037305 */ /* 0x000e64000021f000 */
[----:B-1----:R-:W-:-:S04]  /*07e0*/  IMAD.MOV R2, RZ, RZ, -R3 ;  /* 0x000000ffff027224 */ /* 0x002fc800078e0a03 */
[----:B------:R-:W-:Y:S02]  /*07f0*/  IMAD R4, R2, R5, RZ ;  /* 0x0000000502047224 */ /* 0x000fe400078e02ff */
[----:B------:R-:W-:-:S04]  /*0800*/  IMAD.MOV.U32 R2, RZ, RZ, RZ ;  /* 0x000000ffff027224 */ /* 0x000fc800078e00ff */
[----:B------:R-:W-:Y:S01]  /*0810*/  IMAD.HI.U32 R2, R3, R4, R2 ;  /* 0x0000000403027227 */ /* 0x000fe200078e0002 */
[----:B------:R-:W-:-:S03]  /*0820*/  MOV R3, R0 ;  /* 0x0000000000037202 */ /* 0x000fc60000000f00 */
[----:B------:R-:W-:Y:S02]  /*0830*/  IMAD.MOV R0, RZ, RZ, -R6 ;  /* 0x000000ffff007224 */ /* 0x000fe400078e0a06 */
        /* <DEDUP_REMOVED lines=28> */
[----:B------:R-:W-:-:S03]  /*0a00*/  IMAD.MOV R5, RZ, RZ, -R4 ;  /* 0x000000ffff057224 */ /* 0x000fc600078e0a04 */
        /* <DEDUP_REMOVED lines=10> */
[----:B------:R-:W-:-:S04]  /*0ab0*/  IMAD.MOV R2, RZ, RZ, -R0 ;  /* 0x000000ffff027224 */ /* 0x000fc800078e0a00 */
[C---:B------:R-:W-:Y:S01]  /*0ac0*/  IMAD R3, R9.reuse, R2, R4 ;  /* 0x0000000209037224 */ /* 0x040fe200078e0204 */
[----:B------:R-:W-:Y:S01]  /*0ad0*/  LEA R2, R9, R0, 0x18 ;  /* 0x0000000009027211 */ /* 0x000fe200078ec0ff */
[----:B------:R-:W-:-:S04]  /*0ae0*/  IMAD R0, R12, R5, R11 ;  /* 0x000000050c007224 */ /* 0x000fc800078e020b */
[----:B------:R-:W-:-:S05]  /*0af0*/  IMAD R2, R3, 0x10000, R2 ;  /* 0x0001000003027824 */ /* 0x000fca00078e0202 */
[----:B------:R1:W-:Y:S01]  /*0b00*/  STL [R1+0x78], R2 ;  /* 0x0000780201007387 */ /* 0x0003e20000100800 */
[----:B------:R-:W-:Y:S05]  /*0b10*/  BRA `(.L_x_393) ;  /* 0x0000046000007947 */ /* 0x000fea0003800000 */
.L_x_392:
[----:B------:R-:W2:Y:S01]  /*0b20*/  LDL R3, [R1+0x7c] ;  /* 0x00007c0001037983 */ /* 0x000ea20000100800 */
[----:B------:R-:W-:-:S04]  /*0b30*/  IMAD.MOV.U32 R2, RZ, RZ, 0x4 ;  /* 0x00000004ff027424 */ /* 0x000fc800078e00ff */
[----:B--2---:R-:W-:-:S05]  /*0b40*/  IMAD.WIDE R2, R3, R2, c[0x0][0x590] ;  /* 0x0001640003027625 */ /* 0x004fca00078e0202 */
[----:B------:R-:W2:Y:S02]  /*0b50*/  LDG.E R7, [R2.64] ;  /* 0x0000000602077981 */ /* 0x000ea4000c1e1900 */
[----:B--23--:R-:W-:-:S05]  /*0b60*/  IMAD R9, R7, R12, RZ ;  /* 0x0000000c07097224 */ /* 0x00cfca00078e02ff */
[-C--:B-1----:R-:W-:Y:S02]  /*0b70*/  IABS R0, R9.reuse ;  /* 0x0000000900007213 */ /* 0x082fe40000000000 */
[----:B------:R-:W-:-:S03]  /*0b80*/  IABS R8, R9 ;  /* 0x0000000900087213 */ /* 0x000fc60000000000 */
[----:B------:R-:W-:-:S04]  /*0b90*/  IMAD.MOV.U32 R6, RZ, RZ, R0 ;  /* 0x000000ffff067224 */ /* 0x000fc800078e0000 */
[----:B------:R-:W1:Y:S08]  /*0ba0*/  I2F.RP R2, R6 ;  /* 0x0000000600027306 */ /* 0x000e700000209400 */
[----:B-1----:R-:W1:Y:S02]  /*0bb0*/  MUFU.RCP R2, R2 ;  /* 0x0000000200027308 */ /* 0x002e640000001000 */
[----:B-1----:R-:W-:-:S06]  /*0bc0*/  IADD3 R2, R2, 0xffffffe, RZ ;  /* 0x0ffffffe02027810 */ /* 0x002fcc0007ffe0ff */
[----:B------:R-:W1:Y:S02]  /*0bd0*/  F2I.FTZ.U32.TRUNC.NTZ R3, R2 ;  /* 0x0000000200037305 */ /* 0x000e64000021f000 */
[----:B-1----:R-:W-:-:S04]  /*0be0*/  IMAD.MOV R0, RZ, RZ, -R3 ;  /* 0x000000ffff007224 */ /* 0x002fc800078e0a03 */
[----:B------:R-:W-:Y:S01]  /*0bf0*/  IMAD.MOV.U32 R2, RZ, RZ, R0 ;  /* 0x000000ffff027224 */ /* 0x000fe200078e0000 */
[----:B------:R-:W-:-:S03]  /*0c00*/  IABS R0, R11 ;  /* 0x0000000b00007213 */ /* 0x000fc60000000000 */
[----:B------:R-:W-:Y:S01]  /*0c10*/  IMAD R4, R2, R6, RZ ;  /* 0x0000000602047224 */ /* 0x000fe200078e02ff */
[----:B------:R-:W-:Y:S01]  /*0c20*/  MOV R5, R0 ;  /* 0x0000000000057202 */ /* 0x000fe20000000f00 */
[----:B------:R-:W-:-:S04]  /*0c30*/  IMAD.MOV.U32 R2, RZ, RZ, RZ ;  /* 0x000000ffff027224 */ /* 0x000fc800078e00ff */
[----:B------:R-:W-:-:S04]  /*0c40*/  IMAD.HI.U32 R0, R3, R4, R2 ;  /* 0x0000000403007227 */ /* 0x000fc800078e0002 */
[----:B------:R-:W-:Y:S02]  /*0c50*/  IMAD.MOV R2, RZ, RZ, -R8 ;  /* 0x000000ffff027224 */ /* 0x000fe400078e0a08 */
        /* <DEDUP_REMOVED lines=9> */
[----:B------:R-:W-:-:S04]  /*0cf0*/  @P2 IADD3 R0, R0, 0x1, RZ ;  /* 0x0000000100002810 */ /* 0x000fc80007ffe0ff */
[----:B------:R-:W-:-:S05]  /*0d00*/  MOV R4, R0 ;  /* 0x0000000000047202 */ /* 0x000fca0000000f00 */
[----:B------:R-:W-:Y:S01]  /*0d10*/  @!P1 IMAD.MOV R4, RZ, RZ, -R4 ;  /* 0x000000ffff049224 */ /* 0x000fe200078e0a04 */
[----:B------:R-:W-:-:S05]  /*0d20*/  @!P0 LOP3.LUT R4, RZ, R9, RZ, 0x33, !PT ;  /* 0x00000009ff048212 */ /* 0x000fca00078e33ff */
[----:B------:R-:W-:-:S05]  /*0d30*/  IMAD R10, R7, R4, RZ ;  /* 0x00000004070a7224 */ /* 0x000fca00078e02ff */
[----:B------:R-:W-:-:S04]  /*0d40*/  IADD3 R0, -R10, c[0x0][0x538], RZ ;  /* 0x00014e000a007a10 */ /* 0x000fc80007ffe1ff */
[----:B------:R-:W-:-:S04]  /*0d50*/  IMNMX R6, R7, R0, PT ;  /* 0x0000000007067217 */ /* 0x000fc80003800200 */
[----:B------:R-:W-:-:S05]  /*0d60*/  IABS R0, R6 ;  /* 0x0000000600007213 */ /* 0x000fca0000000000 */
[----:B------:R-:W-:-:S04]  /*0d70*/  IMAD.MOV.U32 R5, RZ, RZ, R0 ;  /* 0x000000ffff057224 */ /* 0x000fc800078e0000 */
[----:B------:R-:W1:Y:S08]  /*0d80*/  I2F.RP R2, R5 ;  /* 0x0000000500027306 */ /* 0x000e700000209400 */
[----:B-1----:R-:W1:Y:S02]  /*0d90*/  MUFU.RCP R2, R2 ;  /* 0x0000000200027308 */ /* 0x002e640000001000 */
[----:B-1----:R-:W-:-:S06]  /*0da0*/  IADD3 R2, R2, 0xffffffe, RZ ;  /* 0x0ffffffe02027810 */ /* 0x002fcc0007ffe0ff */
[----:B------:R1:W2:Y:S02]  /*0db0*/  F2I.FTZ.U32.TRUNC.NTZ R3, R2 ;  /* 0x0000000200037305 */ /* 0x0002a4000021f000 */
[----:B-1----:R-:W-:Y:S01]  /*0dc0*/  IMAD.MOV R2, RZ, RZ, -R4 ;  /* 0x000000ffff027224 */ /* 0x002fe200078e0a04 */
[----:B--2---:R-:W-:-:S03]  /*0dd0*/  IADD3 R0, RZ, -R3, RZ ;  /* 0x80000003ff007210 */ /* 0x004fc60007ffe0ff */
[----:B------:R-:W-:Y:S01]  /*0de0*/  IMAD R8, R9, R2, R11 ;  /* 0x0000000209087224 */ /* 0x000fe200078e020b */
[----:B------:R-:W-:Y:S01]  /*0df0*/  IABS R9, R6 ;  /* 0x0000000600097213 */ /* 0x000fe20000000000 */
[----:B------:R-:W-:-:S03]  /*0e00*/  IMAD.MOV.U32 R2, RZ, RZ, R0 ;  /* 0x000000ffff027224 */ /* 0x000fc600078e0000 */
[----:B------:R-:W-:Y:S01]  /*0e10*/  IABS R0, R8 ;  /* 0x0000000800007213 */ /* 0x000fe20000000000 */
[----:B------:R-:W-:Y:S02]  /*0e20*/  IMAD R7, R2, R5, RZ ;  /* 0x0000000502077224 */ /* 0x000fe400078e02ff */
[----:B------:R-:W-:Y:S02]  /*0e30*/  IMAD.MOV.U32 R2, RZ, RZ, RZ ;  /* 0x000000ffff027224 */ /* 0x000fe400078e00ff */
[----:B------:R-:W-:Y:S01]  /*0e40*/  IMAD.MOV.U32 R4, RZ, RZ, R0 ;  /* 0x000000ffff047224 */ /* 0x000fe200078e0000 */
[----:B------:R-:W-:Y:S01]  /*0e50*/  IADD3 R0, RZ, -R9, RZ ;  /* 0x80000009ff007210 */ /* 0x000fe20007ffe0ff */
[----:B------:R-:W-:-:S04]  /*0e60*/  IMAD.HI.U32 R3, R3, R7, R2 ;  /* 0x0000000703037227 */ /* 0x000fc800078e0002 */
[----:B------:R-:W-:Y:S02]  /*0e70*/  IMAD.MOV.U32 R2, RZ, RZ, R0 ;  /* 0x000000ffff027224 */ /* 0x000fe400078e0000 */
[----:B------:R-:W-:Y:S01]  /*0e80*/  IMAD.HI.U32 R0, R3, R4, RZ ;  /* 0x0000000403007227 */ /* 0x000fe200078e00ff */
[----:B------:R-:W-:-:S03]  /*0e90*/  IADD3 R3, R10, 0x1000000, R8 ;  /* 0x010000000a037810 */ /* 0x000fc60007ffe008 */
[----:B------:R-:W-:-:S05]  /*0ea0*/  IMAD R2, R0, R2, R4 ;  /* 0x0000000200027224 */ /* 0x000fca00078e0204 */
[----:B------:R-:W-:-:S13]  /*0eb0*/  ISETP.GT.U32.AND P0, PT, R5, R2, PT ;  /* 0x000000020500720c */ /* 0x000fda0003f04070 */
[----:B------:R-:W-:Y:S01]  /*0ec0*/  @!P0 IMAD.IADD R2, R2, 0x1, -R5 ;  /* 0x0000000102028824 */ /* 0x000fe200078e0a05 */
[----:B------:R-:W-:Y:S02]  /*0ed0*/  @!P0 IADD3 R0, R0, 0x1, RZ ;  /* 0x0000000100008810 */ /* 0x000fe40007ffe0ff */
[----:B------:R-:W-:Y:S02]  /*0ee0*/  ISETP.NE.AND P0, PT, R6, RZ, PT ;  /* 0x000000ff0600720c */ /* 0x000fe40003f05270 */
[----:B------:R-:W-:Y:S02]  /*0ef0*/  ISETP.GE.U32.AND P2, PT, R2, R5, PT ;  /* 0x000000050200720c */ /* 0x000fe40003f46070 */
[----:B------:R-:W-:-:S04]  /*0f00*/  LOP3.LUT R2, R8, R6, RZ, 0x3c, !PT ;  /* 0x0000000608027212 */ /* 0x000fc800078e3cff */
[----:B------:R-:W-:Y:S01]  /*0f10*/  ISETP.GE.AND P1, PT, R2, RZ, PT ;  /* 0x000000ff0200720c */ /* 0x000fe20003f26270 */
[----:B------:R-:W-:-:S06]  /*0f20*/  IMAD.MOV R2, RZ, RZ, -R6 ;  /* 0x000000ffff027224 */ /* 0x000fcc00078e0a06 */
[----:B------:R-:W-:-:S06]  /*0f30*/  @P2 IADD3 R0, R0, 0x1, RZ ;  /* 0x0000000100002810 */ /* 0x000fcc0007ffe0ff */
[----:B------:R-:W-:Y:S02]  /*0f40*/  @!P1 IADD3 R0, -R0, RZ, RZ ;  /* 0x000000ff00009210 */ /* 0x000fe40007ffe1ff */
[----:B------:R-:W-:-:S05]  /*0f50*/  @!P0 LOP3.LUT R0, RZ, R6, RZ, 0x33, !PT ;  /* 0x00000006ff008212 */ /* 0x000fca00078e33ff */
[----:B------:R-:W-:-:S05]  /*0f60*/  IMAD R2, R0, R2, R3 ;  /* 0x0000000200027224 */ /* 0x000fca00078e0203 */
[----:B------:R1:W-:Y:S02]  /*0f70*/  STL [R1+0x78], R2 ;  /* 0x0000780201007387 */ /* 0x0003e40000100800 */
.L_x_393:
[----:B------:R-:W-:Y:S05]  /*0f80*/  BSYNC B0 ;  /* 0x0000000000007941 */ /* 0x000fea0003800000 */
.L_x_391:
[----:B------:R-:W-:-:S04]  /*0f90*/  LOP3.LUT R0, RZ, R0, RZ, 0x33, !PT ;  /* 0x00000000ff007212 */ /* 0x000fc800078e33ff */
[----:B------:R-:W-:-:S05]  /*0fa0*/  IADD3 R0, R0, R12, RZ ;  /* 0x0000000c00007210 */ /* 0x000fca0007ffe0ff */
[----:B------:R2:W-:Y:S01]  /*0fb0*/  STL [R1+0x74], R0 ;  /* 0x0000740001007387 */ /* 0x0005e20000100800 */
[----:B------:R-:W-:Y:S05]  /*0fc0*/  BRA `(.L_x_394) ;  /* 0x0000006000007947 */ /* 0x000fea0003800000 */
.L_x_382:
[----:B------:R-:W-:Y:S01]  /*0fd0*/  MOV R0, UR4 ;  /* 0x0000000400007c02 */ /* 0x000fe20008000f00 */
[----:B------:R-:W-:Y:S04]  /*0fe0*/  STL [R1+0x74], RZ ;  /* 0x000074ff01007387 */ /* 0x000fe80000100800 */
[----:B------:R-:W-:Y:S04]  /*0ff0*/  STL [R1+0x78], RZ ;  /* 0x000078ff01007387 */ /* 0x000fe80000100800 */
[----:B------:R1:W-:Y:S02]  /*1000*/  STL [R1+0x70], R0 ;  /* 0x0000700001007387 */ /* 0x0003e40000100800 */
[----:B-1----:R-:W-:-:S05]  /*1010*/  MOV R0, c[0x0][0x53c] ;  /* 0x00014f0000007a02 */ /* 0x002fca0000000f00 */
[----:B------:R1:W-:Y:S02]  /*1020*/  STL [R1+0x7c], R0 ;  /* 0x00007c0001007387 */ /* 0x0003e40000100800 */
.L_x_394:
[----:B------:R-:W3:Y:S04]  /*1030*/  LDL R4, [R1+0x70] ;  /* 0x0000700001047983 */ /* 0x000ee80000100800 */
[----:B------:R-:W3:Y:S04]  /*1040*/  LDL R5, [R1+0x74] ;  /* 0x0000740001057983 */ /* 0x000ee80000100800 */
[----:B------:R-:W3:Y:S04]  /*1050*/  LDL R6, [R1+0x78] ;  /* 0x0000780001067983 */ /* 0x000ee80000100800 */
[----:B------:R-:W3:Y:S01]  /*1060*/  LDL R7, [R1+0x7c] ;  /* 0x00007c0001077983 */ /* 0x000ee20000100800 */
[----:B------:R-:W-:Y:S01]  /*1070*/  ISETP.NE.AND P0, PT, R13, RZ, PT ;  /* 0x000000ff0d00720c */ /* 0x000fe20003f05270 */
[----:B------:R-:W-:-:S12]  /*1080*/  WARPSYNC 0xffffffff ;  /* 0xffffffff00007948 */ /* 0x000fd80003800000 */
[----:B---3--:R3:W-:Y:S04]  /*1090*/  @!P0 STS.128 [0x1a080], R4 ;  /* 0x01a08004ff008388 */ /* 0x0087e80000000c00 */
[----:B------:R-:W-:Y:S06]  /*10a0*/  BAR.ARV 0x5, 0x100 ;  /* 0x0144000000007b1d */ /* 0x000fec0000002000 */
.L_x_380:
[----:B-12---:R-:W2:Y:S02]  /*10b0*/  LDL R0, [R1+0x7c] ;  /* 0x00007c0001007983 */ /* 0x006ea40000100800 */
[----:B--2---:R-:W-:-:S13]  /*10c0*/  ISETP.GE.AND P0, PT, R0, c[0x0][0x53c], PT ;  /* 0x00014f0000007a0c */ /* 0x004fda0003f06270 */
[----:B------:R-:W-:Y:S05]  /*10d0*/  @P0 EXIT ;  /* 0x000000000000094d */ /* 0x000fea0003800000 */
[----:B------:R-:W1:Y:S02]  /*10e0*/  S2R R17, SR_TID.X ;  /* 0x0000000000117919 */ /* 0x000e640000002100 */
[----:B-1-3--:R-:W-:-:S04]  /*10f0*/  SHF.R.S32.HI R7, RZ, 0x1f, R17 ;  /* 0x0000001fff077819 */ /* 0x00afc80000011411 */
[CC--:B------:R-:W-:Y:S02]  /*1100*/  LEA.HI R0, R7.reuse, R17.reuse, RZ, 0x4 ;  /* 0x0000001107007211 */ /* 0x0c0fe400078f20ff */
[-C--:B------:R-:W-:Y:S02]  /*1110*/  LEA.HI R14, R7, R17.reuse, RZ, 0x3 ;  /* 0x00000011070e7211 */ /* 0x080fe400078f18ff */
[----:B------:R-:W-:Y:S02]  /*1120*/  SHF.R.S32.HI R2, RZ, 0x4, R0 ;  /* 0x00000004ff027819 */ /* 0x000fe40000011400 */
[----:B------:R-:W-:Y:S02]  /*1130*/  SHF.R.S32.HI R4, RZ, 0x3, R14 ;  /* 0x00000003ff047819 */ /* 0x000fe4000001140e */
[----:B------:R-:W-:Y:S02]  /*1140*/  LOP3.LUT R3, R14, 0xfffffff8, RZ, 0xc0, !PT ;  /* 0xfffffff80e037812 */ /* 0x000fe400078ec0ff */
[----:B------:R-:W-:Y:S01]  /*1150*/  LOP3.LUT R6, R0, 0xfffffff0, RZ, 0xc0, !PT ;  /* 0xfffffff000067812 */ /* 0x000fe200078ec0ff */
[----:B------:R-:W-:Y:S01]  /*1160*/  IMAD.SHL.U32 R4, R4, 0x40, RZ ;  /* 0x0000004004047824 */ /* 0x000fe200078e00ff */
[----:B------:R-:W-:Y:S01]  /*1170*/  LEA.HI R0, R0, R2, RZ, 0x1 ;  /* 0x0000000200007211 */ /* 0x000fe200078f08ff */
[----:B------:R-:W-:Y:S01]  /*1180*/  IMAD.IADD R10, R17, 0x1, -R3 ;  /* 0x00000001110a7824 */ /* 0x000fe200078e0a03 */
[----:B------:R-:W-:-:S02]  /*1190*/  LEA.HI R15, R7, R17, RZ, 0x2 ;  /* 0x00000011070f7211 */ /* 0x000fc400078f10ff */
[----:B------:R-:W-:Y:S02]  /*11a0*/  LOP3.LUT R3, R0, 0xfffffffe, RZ, 0xc0, !PT ;  /* 0xfffffffe00037812 */ /* 0x000fe400078ec0ff */
[--C-:B------:R-:W-:Y:S02]  /*11b0*/  SHF.R.S32.HI R8, RZ, 0x2, R15.reuse ;  /* 0x00000002ff087819 */ /* 0x100fe4000001140f */
[----:B------:R-:W-:Y:S01]  /*11c0*/  SHF.R.S32.HI R5, RZ, 0x1f, R15 ;  /* 0x0000001fff057819 */ /* 0x000fe2000001140f */
[----:B------:R-:W-:Y:S01]  /*11d0*/  IMAD.IADD R11, R2, 0x1, -R3 ;  /* 0x00000001020b7824 */ /* 0x000fe200078e0a03 */
[----:B------:R-:W-:Y:S01]  /*11e0*/  LOP3.LUT R0, R4, 0x1c0, RZ, 0xc0, !PT ;  /* 0x000001c004007812 */ /* 0x000fe200078ec0ff */
[----:B------:R-:W-:Y:S01]  /*11f0*/  IMAD.SHL.U32 R4, R10, 0x8, RZ ;  /* 0x000000080a047824 */ /* 0x000fe200078e00ff */
[----:B------:R-:W-:Y:S01]  /*1200*/  LEA.HI R5, R5, R8, RZ, 0x3 ;  /* 0x0000000805057211 */ /* 0x000fe200078f18ff */
[----:B------:R-:W-:Y:S01]  /*1210*/  IMAD.IADD R2, R17, 0x1, -R6 ;  /* 0x0000000111027824 */ /* 0x000fe200078e0a06 */
[----:B------:R-:W-:-:S02]  /*1220*/  LEA.HI R6, R7, R17, RZ, 0x5 ;  /* 0x0000001107067211 */ /* 0x000fc400078f28ff */
[----:B------:R-:W-:Y:S02]  /*1230*/  LOP3.LUT R4, R0, 0x38, R4, 0xf8, !PT ;  /* 0x0000003800047812 */ /* 0x000fe400078ef804 */
[----:B------:R-:W-:Y:S02]  /*1240*/  SHF.R.U32.HI R0, RZ, 0x3, R0 ;  /* 0x00000003ff007819 */ /* 0x000fe40000011600 */
[----:B------:R-:W-:Y:S02]  /*1250*/  LOP3.LUT R3, R5, 0xfffffff8, RZ, 0xc0, !PT ;  /* 0xfffffff805037812 */ /* 0x000fe400078ec0ff */
[----:B------:R-:W-:Y:S02]  /*1260*/  SHF.R.S32.HI R5, RZ, 0x1f, R2 ;  /* 0x0000001fff057819 */ /* 0x000fe40000011402 */
[----:B------:R-:W-:Y:S01]  /*1270*/  LOP3.LUT R12, R4, R0, RZ, 0x3c, !PT ;  /* 0x00000000040c7212 */ /* 0x000fe200078e3cff */
[----:B------:R-:W-:Y:S01]  /*1280*/  IMAD.IADD R8, R8, 0x1, -R3 ;  /* 0x0000000108087824 */ /* 0x000fe200078e0a03 */
[----:B------:R-:W-:Y:S01]  /*1290*/  LOP3.LUT R0, R6, 0xffffffe0, RZ, 0xc0, !PT ;  /* 0xffffffe006007812 */ /* 0x000fe200078ec0ff */
[----:B------:R-:W-:Y:S01]  /*12a0*/  IMAD.SHL.U32 R3, R10, 0x40, RZ ;  /* 0x000000400a037824 */ /* 0x000fe200078e00ff */
[----:B------:R-:W-:-:S02]  /*12b0*/  LEA.HI R13, R5, R2, RZ, 0x3 ;  /* 0x00000002050d7211 */ /* 0x000fc400078f18ff */
[--C-:B------:R-:W-:Y:S02]  /*12c0*/  SHF.R.S32.HI R9, RZ, 0x5, R6.reuse ;  /* 0x00000005ff097819 */ /* 0x100fe40000011406 */
[----:B------:R-:W-:Y:S01]  /*12d0*/  SHF.R.S32.HI R4, RZ, 0x1f, R6 ;  /* 0x0000001fff047819 */ /* 0x000fe20000011406 */
[----:B------:R-:W-:Y:S01]  /*12e0*/  IMAD.IADD R6, R17, 0x1, -R0 ;  /* 0x0000000111067824 */ /* 0x000fe200078e0a00 */
[----:B------:R-:W-:Y:S02]  /*12f0*/  LOP3.LUT R5, R13, 0xfffffff8, RZ, 0xc0, !PT ;  /* 0xfffffff80d057812 */ /* 0x000fe400078ec0ff */
[----:B------:R-:W-:Y:S02]  /*1300*/  LOP3.LUT R0, R3, 0x1c0, RZ, 0xc0, !PT ;  /* 0x000001c003007812 */ /* 0x000fe400078ec0ff */
[----:B------:R-:W-:Y:S01]  /*1310*/  SHF.R.S32.HI R10, RZ, 0x1f, R6 ;  /* 0x0000001fff0a7819 */ /* 0x000fe20000011406 */
[----:B------:R-:W-:Y:S01]  /*1320*/  IMAD.IADD R5, R2, 0x1, -R5 ;  /* 0x0000000102057824 */ /* 0x000fe200078e0a05 */
[----:B------:R-:W-:-:S02]  /*1330*/  LEA.HI R2, R4, R9, RZ, 0x3 ;  /* 0x0000000904027211 */ /* 0x000fc400078f18ff */
[----:B------:R-:W-:Y:S02]  /*1340*/  LOP3.LUT R4, R0, 0x8, R14, 0xf8, !PT ;  /* 0x0000000800047812 */ /* 0x000fe400078ef80e */
[----:B------:R-:W-:Y:S02]  /*1350*/  SHF.R.U32.HI R3, RZ, 0x3, R0 ;  /* 0x00000003ff037819 */ /* 0x000fe40000011600 */
[----:B------:R-:W-:Y:S02]  /*1360*/  LEA.HI R7, R7, R17, RZ, 0x6 ;  /* 0x0000001107077211 */ /* 0x000fe400078f30ff */
[----:B------:R-:W-:Y:S02]  /*1370*/  LEA.HI R0, R10, R6, RZ, 0x2 ;  /* 0x000000060a007211 */ /* 0x000fe400078f10ff */
[----:B------:R-:W-:Y:S01]  /*1380*/  LOP3.LUT R2, R2, 0xffffff8, RZ, 0xc0, !PT ;  /* 0x0ffffff802027812 */ /* 0x000fe200078ec0ff */
[----:B------:R-:W-:Y:S01]  /*1390*/  IMAD.SHL.U32 R7, R7, 0x8, RZ ;  /* 0x0000000807077824 */ /* 0x000fe200078e00ff */
[----:B------:R-:W-:-:S02]  /*13a0*/  LOP3.LUT R10, R4, R3, RZ, 0x3c, !PT ;  /* 0x00000003040a7212 */ /* 0x000fc400078e3cff */
[----:B------:R-:W-:Y:S01]  /*13b0*/  SHF.R.S32.HI R3, RZ, 0x2, R0 ;  /* 0x00000002ff037819 */ /* 0x000fe20000011400 */
[----:B------:R-:W-:Y:S01]  /*13c0*/  IMAD.IADD R4, R9, 0x1, -R2 ;  /* 0x0000000109047824 */ /* 0x000fe200078e0a02 */
[----:B------:R-:W-:Y:S02]  /*13d0*/  LOP3.LUT R0, R0, 0x7ffffffc, RZ, 0xc0, !PT ;  /* 0x7ffffffc00007812 */ /* 0x000fe400078ec0ff */
[----:B------:R-:W-:Y:S01]  /*13e0*/  LOP3.LUT R2, R8, 0x1, RZ, 0xc0, !PT ;  /* 0x0000000108027812 */ /* 0x000fe200078ec0ff */
[----:B------:R-:W-:Y:S01]  /*13f0*/  IMAD R16, R4, 0x10, R3 ;  /* 0x0000001004107824 */ /* 0x000fe200078e0203 */
[----:B------:R-:W-:Y:S01]  /*1400*/  LOP3.LUT R14, R12, 0x7ffffe00, R7, 0xf8, !PT ;  /* 0x7ffffe000c0e7812 */ /* 0x000fe200078ef807 */
[----:B------:R-:W-:Y:S01]  /*1410*/  IMAD.IADD R12, R6, 0x1, -R0 ;  /* 0x00000001060c7824 */ /* 0x000fe200078e0a00 */
[----:B------:R-:W-:Y:S01]  /*1420*/  ISETP.NE.U32.AND P4, PT, R2, 0x1, PT ;  /* 0x000000010200780c */ /* 0x000fe20003f85070 */
[----:B------:R-:W-:Y:S01]  /*1430*/  IMAD.SHL.U32 R0, R5, 0x40, RZ ;  /* 0x0000004005007824 */ /* 0x000fe200078e00ff */
[----:B------:R-:W-:Y:S01]  /*1440*/  LOP3.LUT R2, R15, 0xfffffffc, RZ, 0xc0, !PT ;  /* 0xfffffffc0f027812 */ /* 0x000fe200078ec0ff */
[----:B------:R-:W-:Y:S01]  /*1450*/  IMAD.SHL.U32 R4, R11, 0x8, RZ ;  /* 0x000000080b047824 */ /* 0x000fe200078e00ff */
[----:B------:R-:W-:Y:S01]  /*1460*/  LOP3.LUT P3, RZ, R5, 0x2, RZ, 0xc0, !PT ;  /* 0x0000000205ff7812 */ /* 0x000fe2000786c0ff */
[----:B------:R-:W-:Y:S01]  /*1470*/  IMAD.SHL.U32 R14, R14, 0x2, RZ ;  /* 0x000000020e0e7824 */ /* 0x000fe200078e00ff */
[----:B------:R-:W-:Y:S01]  /*1480*/  LOP3.LUT R3, R0, 0x1c0, RZ, 0xc0, !PT ;  /* 0x000001c000037812 */ /* 0x000fe200078ec0ff */
[----:B------:R-:W-:Y:S01]  /*1490*/  IMAD.IADD R2, R17, 0x1, -R2 ;  /* 0x0000000111027824 */ /* 0x000fe200078e0a02 */
[----:B------:R-:W-:Y:S01]  /*14a0*/  LOP3.LUT P0, RZ, R5, 0x4, RZ, 0xc0, !PT ;  /* 0x0000000405ff7812 */ /* 0x000fe2000780c0ff */
[----:B------:R-:W-:Y:S01]  /*14b0*/  IMAD.SHL.U32 R5, R8, 0x40, RZ ;  /* 0x0000004008057824 */ /* 0x000fe200078e00ff */
[----:B------:R-:W-:Y:S01]  /*14c0*/  LOP3.LUT R6, R3, 0x8, R4, 0xf8, !PT ;  /* 0x0000000803067812 */ /* 0x000fe200078ef804 */
[----:B------:R-:W-:Y:S01]  /*14d0*/  IMAD R0, R11, 0x200, R10 ;  /* 0x000002000b007824 */ /* 0x000fe200078e020a */
[----:B------:R-:W-:Y:S01]  /*14e0*/  SHF.R.U32.HI R4, RZ, 0x3, R3 ;  /* 0x00000003ff047819 */ /* 0x000fe20000011603 */
[----:B------:R-:W-:Y:S01]  /*14f0*/  IMAD.MOV.U32 R10, RZ, RZ, 0x20 ;  /* 0x00000020ff0a7424 */ /* 0x000fe200078e00ff */
[----:B------:R-:W-:Y:S01]  /*1500*/  LEA.HI R3, R2, R2, RZ, 0x1 ;  /* 0x0000000202037211 */ /* 0x000fe200078f08ff */
[----:B------:R-:W-:Y:S01]  /*1510*/  IMAD.MOV.U32 R11, RZ, RZ, 0x40 ;  /* 0x00000040ff0b7424 */ /* 0x000fe200078e00ff */
[----:B------:R-:W-:Y:S01]  /*1520*/  LOP3.LUT R7, R6, R4, RZ, 0x3c, !PT ;  /* 0x0000000406077212 */ /* 0x000fe200078e3cff */
[----:B------:R-:W-:Y:S01]  /*1530*/  IMAD.MOV.U32 R6, RZ, RZ, 0x10 ;  /* 0x00000010ff067424 */ /* 0x000fe200078e00ff */
[----:B------:R-:W-:Y:S01]  /*1540*/  LOP3.LUT R3, R3, 0x1ffffffe, RZ, 0xc0, !PT ;  /* 0x1ffffffe03037812 */ /* 0x000fe200078ec0ff */
[----:B------:R-:W-:Y:S01]  /*1550*/  STL [R1+0xac], R16 ;  /* 0x0000ac1001007387 */ /* 0x000fe20000100800 */
[----:B------:R-:W-:Y:S01]  /*1560*/  LOP3.LUT R4, R5, 0x1c0, RZ, 0xc0, !PT ;  /* 0x000001c005047812 */ /* 0x000fe200078ec0ff */
[----:B------:R-:W-:Y:S01]  /*1570*/  IMAD R5, R9, 0x200, R2 ;  /* 0x0000020009057824 */ /* 0x000fe200078e0202 */
[----:B------:R-:W-:Y:S01]  /*1580*/  R2P PR, R8, 0x6 ;  /* 0x0000000608007804 */ /* 0x000fe20000000000 */
[----:B------:R-:W-:Y:S01]  /*1590*/  IMAD.IADD R8, R2, 0x1, -R3 ;  /* 0x0000000102087824 */ /* 0x000fe200078e0a03 */
[----:B------:R-:W-:Y:S01]  /*15a0*/  LEA.HI R2, R4, R4, RZ, 0x1d ;  /* 0x0000000404027211 */ /* 0x000fe200078fe8ff */
[----:B------:R-:W-:Y:S01]  /*15b0*/  STL [R1+0x18], R14 ;  /* 0x0000180e01007387 */ /* 0x000fe20000100800 */
[----:B------:R-:W-:Y:S01]  /*15c0*/  SEL R4, R6, 0xfffffff0, !P3 ;  /* 0xfffffff006047807 */ /* 0x000fe20005800000 */
[----:B------:R-:W-:Y:S01]  /*15d0*/  IMAD.SHL.U32 R6, R13, 0x40, RZ ;  /* 0x000000400d067824 */ /* 0x000fe200078e00ff */
[----:B------:R-:W-:Y:S01]  /*15e0*/  SEL R3, R10, 0xffffffe0, !P0 ;  /* 0xffffffe00a037807 */ /* 0x000fe20004000000 */
[----:B------:R-:W-:Y:S01]  /*15f0*/  IMAD.U32 R2, R5, 0x2, R2 ;  /* 0x0000000205027824 */ /* 0x000fe200078e0002 */
[----:B------:R-:W-:-:S02]  /*1600*/  SEL R5, R11, 0xffffffc0, !P2 ;  /* 0xffffffc00b057807 */ /* 0x000fc40005000000 */
[----:B------:R-:W-:Y:S01]  /*1610*/  LEA R135, R0, 0x14080, 0x1 ;  /* 0x0001408000877811 */ /* 0x000fe200078e08ff */
[----:B------:R-:W-:Y:S01]  /*1620*/  IMAD.IADD R4, R4, 0x1, R3 ;  /* 0x0000000104047824 */ /* 0x000fe200078e0203 */
[----:B------:R-:W-:Y:S01]  /*1630*/  LOP3.LUT R3, R7, 0x7ffffe00, R6, 0xf8, !PT ;  /* 0x7ffffe0007037812 */ /* 0x000fe200078ef806 */
[----:B------:R-:W-:Y:S01]  /*1640*/  IMAD.SHL.U32 R7, R12, 0x2, RZ ;  /* 0x000000020c077824 */ /* 0x000fe200078e00ff */
[----:B------:R-:W-:Y:S02]  /*1650*/  SEL R6, R10, 0xffffffe0, !P1 ;  /* 0xffffffe00a067807 */ /* 0x000fe40004800000 */
[----:B------:R-:W-:Y:S01]  /*1660*/  LEA R13, R2, 0x80, 0x1 ;  /* 0x00000080020d7811 */ /* 0x000fe200078e08ff */
[----:B------:R-:W-:Y:S01]  /*1670*/  IMAD R2, R8, 0x8, R16 ;  /* 0x0000000808027824 */ /* 0x000fe200078e0210 */
[----:B------:R1:W-:Y:S01]  /*1680*/  STL [R1+0x30], R7 ;  /* 0x0000300701007387 */ /* 0x0003e20000100800 */
[----:B------:R-:W-:Y:S02]  /*1690*/  LEA R238, R3, 0x4080, 0x1 ;  /* 0x0000408003ee7811 */ /* 0x000fe400078e08ff */
[C---:B------:R-:W-:Y:S01]  /*16a0*/  IADD3 R12, R13.reuse, -0x10, RZ ;  /* 0xfffffff00d0c7810 */ /* 0x040fe20007ffe0ff */
[C---:B------:R-:W-:Y:S01]  /*16b0*/  IMAD.IADD R8, R13.reuse, 0x1, R5 ;  /* 0x000000010d087824 */ /* 0x040fe200078e0205 */
[----:B------:R-:W-:Y:S01]  /*16c0*/  @P4 IADD3 R12, R13, 0x10, RZ ;  /* 0x000000100d0c4810 */ /* 0x000fe20007ffe0ff */
[----:B------:R-:W-:Y:S01]  /*16d0*/  STL [R1+0x88], R13 ;  /* 0x0000880d01007387 */ /* 0x000fe20000100800 */
[----:B------:R-:W-:-:S03]  /*16e0*/  SEL R0, R11, 0xffffffc0, !P0 ;  /* 0xffffffc00b007807 */ /* 0x000fc60004000000 */
[----:B------:R2:W-:Y:S02]  /*16f0*/  STL [R1+0x80], R2 ;  /* 0x0000800201007387 */ /* 0x0005e40000100800 */
[----:B------:R-:W-:Y:S02]  /*1700*/  IMAD.IADD R239, R238, 0x1, R0 ;  /* 0x00000001eeef7824 */ /* 0x000fe400078e0200 */
[----:B-1----:R-:W-:-:S04]  /*1710*/  IMAD.IADD R7, R13, 0x1, R6 ;  /* 0x000000010d077824 */ /* 0x002fc800078e0206 */
[----:B------:R-:W-:Y:S01]  /*1720*/  IMAD.IADD R3, R7, 0x1, R5 ;  /* 0x0000000107037824 */ /* 0x000fe200078e0205 */
[----:B------:R1:W-:Y:S04]  /*1730*/  STL [R1+0x94], R7 ;  /* 0x0000940701007387 */ /* 0x0003e80000100800 */
[----:B------:R3:W-:Y:S01]  /*1740*/  STL [R1+0xa4], R8 ;  /* 0x0000a40801007387 */ /* 0x0007e20000100800 */
[----:B--2---:R-:W-:-:S03]  /*1750*/  SEL R2, R10, 0xffffffe0, !P3 ;  /* 0xffffffe00a027807 */ /* 0x004fc60005800000 */
[----:B------:R-:W-:Y:S01]  /*1760*/  STL [R1+0x8c], R12 ;  /* 0x00008c0c01007387 */ /* 0x000fe20000100800 */
[--C-:B------:R-:W-:Y:S01]  /*1770*/  IADD3 R241, R0, R238, R2.reuse ;  /* 0x000000ee00f17210 */ /* 0x100fe20007ffe002 */
[----:B------:R-:W-:Y:S02]  /*1780*/  IMAD.IADD R240, R238, 0x1, R2 ;  /* 0x00000001eef07824 */ /* 0x000fe400078e0202 */
[----:B------:R2:W-:Y:S01]  /*1790*/  STL [R1+0xa0], R3 ;  /* 0x0000a00301007387 */ /* 0x0005e20000100800 */
[----:B-1----:R-:W-:Y:S02]  /*17a0*/  IMAD.IADD R7, R6, 0x1, R12 ;  /* 0x0000000106077824 */ /* 0x002fe400078e020c */
[----:B------:R-:W-:Y:S02]  /*17b0*/  IMAD R6, R9, 0x800, R238 ;  /* 0x0000080009067824 */ /* 0x000fe400078e02ee */
[----:B---3--:R-:W-:-:S05]  /*17c0*/  IMAD.IADD R8, R5, 0x1, R12 ;  /* 0x0000000105087824 */ /* 0x008fca00078e020c */
[----:B------:R-:W-:Y:S01]  /*17d0*/  STL [R1+0x9c], R8 ;  /* 0x00009c0801007387 */ /* 0x000fe20000100800 */
[----:B--2---:R-:W-:-:S03]  /*17e0*/  IMAD R3, R4, 0x2, R238 ;  /* 0x0000000204037824 */ /* 0x004fc600078e02ee */
[----:B------:R-:W-:Y:S01]  /*17f0*/  STL [R1+0x90], R7 ;  /* 0x0000900701007387 */ /* 0x000fe20000100800 */
[----:B------:R-:W-:-:S03]  /*1800*/  IMAD.IADD R4, R7, 0x1, R5 ;  /* 0x0000000107047824 */ /* 0x000fc600078e0205 */
[----:B------:R1:W-:Y:S04]  /*1810*/  STL [R1+0x4], R3 ;  /* 0x0000040301007387 */ /* 0x0003e80000100800 */
[----:B------:R2:W-:Y:S01]  /*1820*/  STL [R1+0x98], R4 ;  /* 0x0000980401007387 */ /* 0x0005e20000100800 */
[--C-:B-1----:R-:W-:Y:S02]  /*1830*/  IMAD.IADD R3, R2, 0x1, R6.reuse ;  /* 0x0000000102037824 */ /* 0x102fe400078e0206 */
[C---:B------:R-:W-:Y:S02]  /*1840*/  IMAD.IADD R2, R0.reuse, 0x1, R6 ;  /* 0x0000000100027824 */ /* 0x040fe400078e0206 */
[----:B------:R-:W-:Y:S01]  /*1850*/  IMAD.IADD R0, R0, 0x1, R3 ;  /* 0x0000000100007824 */ /* 0x000fe200078e0203 */
[----:B------:R2:W-:Y:S04]  /*1860*/  STL [R1+0x8], R3 ;  /* 0x0000080301007387 */ /* 0x0005e80000100800 */
[----:B------:R2:W-:Y:S04]  /*1870*/  STL [R1+0x10], R2 ;  /* 0x0000100201007387 */ /* 0x0005e80000100800 */
[----:B------:R2:W-:Y:S02]  /*1880*/  STL [R1+0xc], R0 ;  /* 0x00000c0001007387 */ /* 0x0005e40000100800 */
.L_x_521:
[----:B------:R-:W3:Y:S01]  /*1890*/  LDL R16, [R1+0x7c] ;  /* 0x00007c0001107983 */ /* 0x000ee20000100800 */
[----:B------:R-:W-:-:S02]  /*18a0*/  ISETP.NE.U32.AND P0, PT, RZ, c[0x0][0x370], PT ;  /* 0x0000dc00ff007a0c */ /* 0x000fc40003f05070 */
[----:B------:R-:W-:Y:S01]  /*18b0*/  ISETP.NE.U32.AND P2, PT, RZ, c[0x0][0x360], PT ;  /* 0x0000d800ff007a0c */ /* 0x000fe20003f45070 */
[----:B------:R-:W4:Y:S01]  /*18c0*/  LDL R15, [R1+0x78] ;  /* 0x00007800010f7983 */ /* 0x000f220000100800 */
[----:B------:R-:W-:Y:S02]  /*18d0*/  ISETP.NE.AND.EX P1, PT, RZ, c[0x0][0x374], PT, P0 ;  /* 0x0000dd00ff007a0c */ /* 0x000fe40003f25300 */
[----:B------:R-:W-:Y:S01]  /*18e0*/  ISETP.NE.AND.EX P0, PT, RZ, c[0x0][0x364], PT, P2 ;  /* 0x0000d900ff007a0c */ /* 0x000fe20003f05320 */
[----:B------:R-:W-:Y:S01]  /*18f0*/  IMAD.MOV.U32 R14, RZ, RZ, 0x4 ;  /* 0x00000004ff0e7424 */ /* 0x000fe200078e00ff */
[----:B------:R-:W-:Y:S02]  /*1900*/  ISETP.NE.U32.AND P3, PT, RZ, c[0x0][0x348], PT ;  /* 0x0000d200ff007a0c */ /* 0x000fe40003f65070 */
[----:B------:R-:W-:Y:S02]  /*1910*/  ISETP.NE.U32.AND P4, PT, RZ, c[0x0][0x350], PT ;  /* 0x0000d400ff007a0c */ /* 0x000fe40003f85070 */
[----:B------:R-:W-:-:S02]  /*1920*/  ISETP.NE.AND.EX P3, PT, RZ, c[0x0][0x34c], PT, P3 ;  /* 0x0000d300ff007a0c */ /* 0x000fc40003f65330 */
[----:B------:R-:W-:Y:S01]  /*1930*/  ISETP.NE.AND.EX P4, PT, RZ, c[0x0][0x354], PT, P4 ;  /* 0x0000d500ff007a0c */ /* 0x000fe20003f85340 */
[----:B--2---:R-:W-:Y:S01]  /*1940*/  IMAD.MOV.U32 R4, RZ, RZ, RZ ;  /* 0x000000ffff047224 */ /* 0x004fe200078e00ff */
[----:B------:R-:W-:-:S03]  /*1950*/  CS2R R12, SRZ ;  /* 0x00000000000c7805 */ /* 0x000fc6000001ff00 */
[----:B---3--:R-:W-:-:S05]  /*1960*/  @P0 IMAD.WIDE R8, R16, R14, c[0x0][0x360] ;  /* 0x0000d80010080625 */ /* 0x008fca00078e020e */
[----:B------:R-:W2:Y:S01]  /*1970*/  @P0 LDG.E R0, [R8.64] ;  /* 0x0000000608000981 */ /* 0x000ea2000c1e1900 */
[----:B------:R-:W-:-:S04]  /*1980*/  @P1 IMAD.WIDE R10, R16, R14, c[0x0][0x370] ;  /* 0x0000dc00100a1625 */ /* 0x000fc800078e020e */
[CC--:B------:R-:W-:Y:S01]  /*1990*/  IMAD.WIDE R6, R16.reuse, R14.reuse, c[0x0][0x348] ;  /* 0x0000d20010067625 */ /* 0x0c0fe200078e020e */
[----:B------:R1:W5:Y:S03]  /*19a0*/  @P1 LDG.E R4, [R10.64] ;  /* 0x000000060a041981 */ /* 0x000366000c1e1900 */
[----:B------:R-:W-:Y:S01]  /*19b0*/  IMAD.WIDE R2, R16, R14, c[0x0][0x350] ;  /* 0x0000d40010027625 */ /* 0x000fe200078e020e */
[----:B------:R1:W5:Y:S04]  /*19c0*/  @P3 LDG.E R13, [R6.64] ;  /* 0x00000006060d3981 */ /* 0x000368000c1e1900 */
[----:B------:R1:W5:Y:S01]  /*19d0*/  @P4 LDG.E R12, [R2.64] ;  /* 0x00000006020c4981 */ /* 0x000362000c1e1900 */
[----:B----4-:R-:W-:-:S05]  /*19e0*/  LOP3.LUT R29, R15, 0xffff, RZ, 0xc0, !PT ;  /* 0x0000ffff0f1d7812 */ /* 0x010fca00078ec0ff */
[----:B------:R1:W-:Y:S01]  /*19f0*/  STL [R1+0x84], R29 ;  /* 0x0000841d01007387 */ /* 0x0003e20000100800 */
[----:B------:R-:W-:Y:S03]  /*1a00*/  YIELD ;  /* 0x0000000000007946 */ /* 0x000fe60003800000 */
[----:B--2---:R1:W-:Y:S01]  /*1a10*/  @P0 STL [R1+0x40], R0 ;  /* 0x0000400001000387 */ /* 0x0043e20000100800 */
[----:B------:R-:W-:Y:S05]  /*1a20*/  @P0 BRA `(.L_x_395) ;  /* 0x0000007000000947 */ /* 0x000fea0003800000 */
[----:B-1----:R-:W-:-:S05]  /*1a30*/  MOV R0, c[0x0][0x168] ;  /* 0x00005a0000007a02 */ /* 0x002fca0000000f00 */
[----:B------:R1:W-:Y:S01]  /*1a40*/  STL [R1+0x40], R0 ;  /* 0x0000400001007387 */ /* 0x0003e20000100800 */
[----:B------:R-:W-:Y:S05]  /*1a50*/  @!P3 BRA `(.L_x_395) ;  /* 0x000000400000b947 */ /* 0x000fea0003800000 */
[----:B------:R-:W2:Y:S04]  /*1a60*/  LDG.E R5, [R6.64] ;  /* 0x0000000606057981 */ /* 0x000ea8000c1e1900 */
[----:B-1----:R-:W2:Y:S02]  /*1a70*/  LDG.E R0, [R6.64+0x4] ;  /* 0x0000040606007981 */ /* 0x002ea4000c1e1900 */
[----:B--2---:R-:W-:-:S05]  /*1a80*/  IADD3 R0, -R5, R0, RZ ;  /* 0x0000000005007210 */ /* 0x004fca0007ffe1ff */
[----:B------:R1:W-:Y:S02]  /*1a90*/  STL [R1+0x40], R0 ;  /* 0x0000400001007387 */ /* 0x0003e40000100800 */
.L_x_395:
[----:B------:R-:W-:-:S04]  /*1aa0*/  ISETP.NE.U32.AND P0, PT, RZ, c[0x0][0x368], PT ;  /* 0x0000da00ff007a0c */ /* 0x000fc80003f05070 */
[----:B------:R-:W-:-:S13]  /*1ab0*/  ISETP.NE.AND.EX P0, PT, RZ, c[0x0][0x36c], PT, P0 ;  /* 0x0000db00ff007a0c */ /* 0x000fda0003f05300 */
[----:B------:R-:W-:Y:S05]  /*1ac0*/  @!P0 BRA `(.L_x_396) ;  /* 0x0000003000008947 */ /* 0x000fea0003800000 */
[----:B-1----:R-:W-:-:S05]  /*1ad0*/  IMAD.WIDE R2, R16, R14, c[0x0][0x368] ;  /* 0x0000da0010027625 */ /* 0x002fca00078e020e */
[----:B------:R1:W5:Y:S01]  /*1ae0*/  LDG.E R0, [R2.64] ;  /* 0x0000000602007981 */ /* 0x000362000c1e1900 */
[----:B------:R-:W-:Y:S05]  /*1af0*/  BRA `(.L_x_397) ;  /* 0x0000005000007947 */ /* 0x000fea0003800000 */
.L_x_396:
[----:B-1----:R-:W-:Y:S01]  /*1b00*/  MOV R0, c[0x0][0x1d0] ;  /* 0x0000740000007a02 */ /* 0x002fe20000000f00 */
[----:B------:R-:W-:Y:S05]  /*1b10*/  @!P4 BRA `(.L_x_397) ;  /* 0x000000300000c947 */ /* 0x000fea0003800000 */
[----:B------:R-:W2:Y:S04]  /*1b20*/  LDG.E R5, [R2.64] ;  /* 0x0000000602057981 */ /* 0x000ea8000c1e1900 */
[----:B------:R-:W2:Y:S02]  /*1b30*/  LDG.E R0, [R2.64+0x4] ;  /* 0x0000040602007981 */ /* 0x000ea4000c1e1900 */
[----:B--2---:R-:W-:Y:S02]  /*1b40*/  IADD3 R0, -R5, R0, RZ ;  /* 0x0000000005007210 */ /* 0x004fe40007ffe1ff */
.L_x_397:
[----:B-1----:R-:W2:Y:S04]  /*1b50*/  LDL R3, [R1+0x40] ;  /* 0x0000400001037983 */ /* 0x002ea80000100800 */
[----:B------:R-:W3:Y:S04]  /*1b60*/  LDL.LU R2, [R1+0x74] ;  /* 0x0000740001027983 */ /* 0x000ee80000300800 */
[----:B------:R-:W4:Y:S01]  /*1b70*/  LDL.LU R28, [R1+0x14] ;  /* 0x00001400011c7983 */ /* 0x000f220000300800 */
[----:B------:R-:W-:-:S02]  /*1b80*/  IMAD.MOV.U32 R67, RZ, RZ, c[0x0][0x2c4] ;  /* 0x0000b100ff437624 */ /* 0x000fc400078e00ff */
[----:B------:R-:W-:Y:S02]  /*1b90*/  IMAD.MOV.U32 R66, RZ, RZ, c[0x0][0x32c] ;  /* 0x0000cb00ff427624 */ /* 0x000fe400078e00ff */
[--C-:B-----5:R-:W-:Y:S01]  /*1ba0*/  IMAD.IADD R122, R0, 0x1, -R4.reuse ;  /* 0x00000001007a7824 */ /* 0x120fe200078e0a04 */
[----:B------:R-:W-:Y:S01]  /*1bb0*/  ISETP.NE.AND P5, PT, R67, 0x1, PT ;  /* 0x000000014300780c */ /* 0x000fe20003fa5270 */
[----:B------:R-:W-:Y:S01]  /*1bc0*/  IMAD.IADD R23, R12, 0x1, R4 ;  /* 0x000000010c177824 */ /* 0x000fe200078e0204 */
[----:B------:R-:W-:Y:S01]  /*1bd0*/  ISETP.GE.AND P1, PT, R66, 0x1, PT ;  /* 0x000000014200780c */ /* 0x000fe20003f26270 */
[----:B--2---:R-:W-:Y:S02]  /*1be0*/  IMAD.MOV.U32 R114, RZ, RZ, R3 ;  /* 0x000000ffff727224 */ /* 0x004fe400078e0003 */
[----:B---3--:R-:W-:Y:S01]  /*1bf0*/  IMAD.SHL.U32 R115, R2, 0x80, RZ ;  /* 0x0000008002737824 */ /* 0x008fe200078e00ff */
[----:B----4-:R-:W-:-:S04]  /*1c00*/  LOP3.LUT R28, R28, 0xfffff7ff, RZ, 0xc0, !PT ;  /* 0xfffff7ff1c1c7812 */ /* 0x010fc800078ec0ff */
[----:B------:R1:W-:Y:S01]  /*1c10*/  STL [R1+0x68], R115 ;  /* 0x0000687301007387 */ /* 0x0003e20000100800 */
[----:B------:R-:W-:Y:S02]  /*1c20*/  IADD3 R2, R115, 0x7f, RZ ;  /* 0x0000007f73027810 */ /* 0x000fe40007ffe0ff */
[----:B------:R-:W-:Y:S01]  /*1c30*/  @P5 LOP3.LUT R28, R28, 0x800, RZ, 0xfc, !PT ;  /* 0x000008001c1c5812 */ /* 0x000fe200078efcff */
[----:B------:R1:W-:Y:S02]  /*1c40*/  STL [R1+0x44], R122 ;  /* 0x0000447a01007387 */ /* 0x0003e40000100800 */
[----:B------:R-:W-:Y:S01]  /*1c50*/  @P5 IMAD.HI.U32 R3, R2, c[0x0][0x2c8], RZ ;  /* 0x0000b20002035a27 */ /* 0x000fe200078e00ff */
[----:B------:R-:W-:-:S03]  /*1c60*/  LOP3.LUT R28, R28, 0xffffefff, RZ, 0xc0, !PT ;  /* 0xffffefff1c1c7812 */ /* 0x000fc600078ec0ff */
[----:B------:R-:W-:Y:S01]  /*1c70*/  IMAD.MOV.U32 R0, RZ, RZ, R2 ;  /* 0x000000ffff007224 */ /* 0x000fe200078e0002 */
[----:B------:R-:W-:Y:S02]  /*1c80*/  @P1 LOP3.LUT R28, R28, 0x1000, RZ, 0xfc, !PT ;  /* 0x000010001c1c1812 */ /* 0x000fe400078efcff */
[----:B------:R-:W-:Y:S02]  /*1c90*/  IADD3 R2, R122, 0x1, -R114 ;  /* 0x000000017a027810 */ /* 0x000fe40007ffe872 */
[----:B------:R-:W-:Y:S01]  /*1ca0*/  @P5 SHF.R.U32.HI R0, RZ, c[0x0][0x2cc], R3 ;  /* 0x0000b300ff005a19 */ /* 0x000fe20000011603 */
[----:B------:R1:W-:Y:S04]  /*1cb0*/  STL [R1+0x14], R28 ;  /* 0x0000141c01007387 */ /* 0x0003e80000100800 */
[----:B------:R-:W-:-:S05]  /*1cc0*/  IMAD.IADD R0, R2, 0x1, R0 ;  /* 0x0000000102007824 */ /* 0x000fca00078e0200 */
[----:B------:R-:W-:Y:S01]  /*1cd0*/  IADD3 R3, R0, c[0x0][0x328], RZ ;  /* 0x0000ca0000037a10 */ /* 0x000fe20007ffe0ff */
[----:B------:R-:W-:Y:S05]  /*1ce0*/  @!P1 BRA `(.L_x_398) ;  /* 0x0000010000009947 */ /* 0x000fea0003800000 */
[C---:B------:R-:W-:Y:S01]  /*1cf0*/  ISETP.GT.AND P0, PT, R0.reuse, RZ, PT ;  /* 0x000000ff0000720c */ /* 0x040fe20003f04270 */
[----:B------:R-:W-:Y:S01]  /*1d00*/  BSSY B0, `(.L_x_399) ;  /* 0x000000c000007945 */ /* 0x000fe20003800000 */
[----:B------:R-:W-:-:S11]  /*1d10*/  IADD3 R2, R0, -0x1, RZ ;  /* 0xffffffff00027810 */ /* 0x000fd60007ffe0ff */
[----:B------:R-:W-:Y:S05]  /*1d20*/  @P0 BRA `(.L_x_400) ;  /* 0x0000006000000947 */ /* 0x000fea0003800000 */
[----:B------:R-:W-:Y:S01]  /*1d30*/  ISETP.NE.AND P0, PT, R66, 0x1, PT ;  /* 0x000000014200780c */ /* 0x000fe20003f05270 */
[----:B------:R-:W-:-:S12]  /*1d40*/  IMAD.MOV R0, RZ, RZ, -R0 ;  /* 0x000000ffff007224 */ /* 0x000fd800078e0a00 */
[----:B------:R-:W-:-:S05]  /*1d50*/  @P0 IMAD.HI.U32 R2, R0, c[0x0][0x330], RZ ;  /* 0x0000cc0000020a27 */ /* 0x000fca00078e00ff */
[----:B------:R-:W-:-:S04]  /*1d60*/  @P0 SHF.R.U32.HI R0, RZ, c[0x0][0x334], R2 ;  /* 0x0000cd00ff000a19 */ /* 0x000fc80000011602 */
[----:B------:R-:W-:Y:S01]  /*1d70*/  LOP3.LUT R2, RZ, R0, RZ, 0x33, !PT ;  /* 0x00000000ff027212 */ /* 0x000fe200078e33ff */
[----:B------:R-:W-:Y:S05]  /*1d80*/  BRA `(.L_x_401) ;  /* 0x0000003000007947 */ /* 0x000fea0003800000 */
.L_x_400:
[----:B------:R-:W-:-:S13]  /*1d90*/  ISETP.NE.AND P0, PT, R66, 0x1, PT ;  /* 0x000000014200780c */ /* 0x000fda0003f05270 */
[----:B------:R-:W-:-:S05]  /*1da0*/  @P0 IMAD.HI.U32 R0, R2, c[0x0][0x330], RZ ;  /* 0x0000cc0002000a27 */ /* 0x000fca00078e00ff */
[----:B------:R-:W-:Y:S02]  /*1db0*/  @P0 SHF.R.U32.HI R2, RZ, c[0x0][0x334], R0 ;  /* 0x0000cd00ff020a19 */ /* 0x000fe40000011600 */
.L_x_401:
[----:B------:R-:W-:Y:S05]  /*1dc0*/  BSYNC B0 ;  /* 0x0000000000007941 */ /* 0x000fea0003800000 */
.L_x_399:
[----:B------:R-:W-:-:S05]  /*1dd0*/  IMAD R2, R2, R66, c[0x0][0x32c] ;  /* 0x0000cb0002027624 */ /* 0x000fca00078e0242 */
[----:B------:R-:W-:-:S04]  /*1de0*/  IMNMX R3, R3, R2, PT ;  /* 0x0000000203037217 */ /* 0x000fc80003800200 */
.L_x_398:
[----:B------:R-:W-:Y:S01]  /*1df0*/  IADD3 R3, R3, 0x2f, RZ ;  /* 0x0000002f03037810 */ /* 0x000fe20007ffe0ff */
[----:B------:R-:W-:Y:S01]  /*1e00*/  @P5 IMAD.HI.U32 R4, R115, c[0x0][0x2c8], RZ ;  /* 0x0000b20073045a27 */ /* 0x000fe200078e00ff */
[----:B------:R-:W-:-:S03]  /*1e10*/  IADD3 R2, R122, 0x2f, RZ ;  /* 0x0000002f7a027810 */ /* 0x000fc60007ffe0ff */
[----:B------:R-:W-:-:S04]  /*1e20*/  IMAD.HI R6, R3, 0x2aaaaaab, RZ ;  /* 0x2aaaaaab03067827 */ /* 0x000fc800078e02ff */
[----:B------:R-:W-:Y:S01]  /*1e30*/  IMAD.HI R2, R2, 0x2aaaaaab, RZ ;  /* 0x2aaaaaab02027827 */ /* 0x000fe200078e02ff */
[----:B------:R-:W-:-:S03]  /*1e40*/  SHF.R.U32.HI R5, RZ, 0x1f, R6 ;  /* 0x0000001fff057819 */ /* 0x000fc60000011606 */
[----:B------:R-:W-:Y:S01]  /*1e50*/  IMAD.MOV.U32 R0, RZ, RZ, R115 ;  /* 0x000000ffff007224 */ /* 0x000fe200078e0073 */
[----:B------:R-:W-:Y:S01]  /*1e60*/  @P5 SHF.R.U32.HI R0, RZ, c[0x0][0x2cc], R4 ;  /* 0x0000b300ff005a19 */ /* 0x000fe20000011604 */
[----:B------:R-:W-:Y:S01]  /*1e70*/  IMAD.IADD R3, R122, 0x1, -R114 ;  /* 0x000000017a037824 */ /* 0x000fe200078e0a72 */
[----:B------:R-:W-:Y:S02]  /*1e80*/  SHF.R.U32.HI R4, RZ, 0x1f, R2 ;  /* 0x0000001fff047819 */ /* 0x000fe40000011602 */
[----:B------:R-:W-:Y:S01]  /*1e90*/  LEA.HI.SX32 R5, R6, R5, 0x1d ;  /* 0x0000000506057211 */ /* 0x000fe200078feaff */
[----:B------:R-:W-:Y:S01]  /*1ea0*/  IMAD.IADD R0, R3, 0x1, R0 ;  /* 0x0000000103007824 */ /* 0x000fe200078e0200 */
[----:B------:R-:W-:-:S04]  /*1eb0*/  LEA.HI.SX32 R3, R2, R4, 0x1d ;  /* 0x0000000402037211 */ /* 0x000fc800078feaff */
[----:B------:R-:W-:Y:S02]  /*1ec0*/  IADD3 R2, R0, -c[0x0][0x324], RZ ;  /* 0x8000c90000027a10 */ /* 0x000fe40007ffe0ff */
[----:B------:R-:W-:Y:S01]  /*1ed0*/  IMNMX R11, R3, R5, PT ;  /* 0x00000005030b7217 */ /* 0x000fe20003800200 */
[----:B------:R-:W-:Y:S05]  /*1ee0*/  @!P1 BRA `(.L_x_402) ;  /* 0x000000f000009947 */ /* 0x000fea0003800000 */
[----:B------:R-:W-:Y:S01]  /*1ef0*/  ISETP.GT.AND P0, PT, R0, -0x1, PT ;  /* 0xffffffff0000780c */ /* 0x000fe20003f04270 */
[----:B------:R-:W-:-:S12]  /*1f00*/  BSSY B0, `(.L_x_403) ;  /* 0x000000b000007945 */ /* 0x000fd80003800000 */
[----:B------:R-:W-:Y:S05]  /*1f10*/  @P0 BRA `(.L_x_404) ;  /* 0x0000006000000947 */ /* 0x000fea0003800000 */
[----:B------:R-:W-:Y:S02]  /*1f20*/  ISETP.NE.AND P0, PT, R66, 0x1, PT ;  /* 0x000000014200780c */ /* 0x000fe40003f05270 */
[----:B------:R-:W-:-:S11]  /*1f30*/  LOP3.LUT R0, RZ, R0, RZ, 0x33, !PT ;  /* 0x00000000ff007212 */ /* 0x000fd600078e33ff */
[----:B------:R-:W-:-:S05]  /*1f40*/  @P0 IMAD.HI.U32 R3, R0, c[0x0][0x330], RZ ;  /* 0x0000cc0000030a27 */ /* 0x000fca00078e00ff */
[----:B------:R-:W-:-:S04]  /*1f50*/  @P0 SHF.R.U32.HI R0, RZ, c[0x0][0x334], R3 ;  /* 0x0000cd00ff000a19 */ /* 0x000fc80000011603 */
[----:B------:R-:W-:Y:S01]  /*1f60*/  LOP3.LUT R0, RZ, R0, RZ, 0x33, !PT ;  /* 0x00000000ff007212 */ /* 0x000fe200078e33ff */
[----:B------:R-:W-:Y:S05]  /*1f70*/  BRA `(.L_x_405) ;  /* 0x0000003000007947 */ /* 0x000fea0003800000 */
.L_x_404:
[----:B------:R-:W-:-:S13]  /*1f80*/  ISETP.NE.AND P0, PT, R66, 0x1, PT ;  /* 0x000000014200780c */ /* 0x000fda0003f05270 */
[----:B------:R-:W-:-:S05]  /*1f90*/  @P0 IMAD.HI.U32 R3, R0, c[0x0][0x330], RZ ;  /* 0x0000cc0000030a27 */ /* 0x000fca00078e00ff */
[----:B------:R-:W-:Y:S02]  /*1fa0*/  @P0 SHF.R.U32.HI R0, RZ, c[0x0][0x334], R3 ;  /* 0x0000cd00ff000a19 */ /* 0x000fe40000011603 */
.L_x_405:
[----:B------:R-:W-:Y:S05]  /*1fb0*/  BSYNC B0 ;  /* 0x0000000000007941 */ /* 0x000fea0003800000 */
.L_x_403:
[----:B------:R-:W-:-:S05]  /*1fc0*/  IMAD R0, R0, c[0x0][0x32c], RZ ;  /* 0x0000cb0000007a24 */ /* 0x000fca00078e02ff */
[----:B------:R-:W-:-:S05]  /*1fd0*/  IMNMX R2, R2, R0, !PT ;  /* 0x0000000002027217 */ /* 0x000fca0007800200 */
.L_x_402:
[----:B------:R-:W-:Y:S01]  /*1fe0*/  IMAD.HI R2, R2, 0x2aaaaaab, RZ ;  /* 0x2aaaaaab02027827 */ /* 0x000fe200078e02ff */
[C---:B------:R-:W-:Y:S01]  /*1ff0*/  LOP3.LUT R3, R15.reuse, 0xff000000, RZ, 0xc0, !PT ;  /* 0xff0000000f037812 */ /* 0x040fe200078ec0ff */
[----:B------:R-:W-:Y:S03]  /*2000*/  BSSY B0, `(.L_x_406) ;  /* 0x000002d000007945 */ /* 0x000fe60003800000 */
[----:B------:R-:W-:Y:S02]  /*2010*/  SHF.R.U32.HI R0, RZ, 0x1f, R2 ;  /* 0x0000001fff007819 */ /* 0x000fe40000011602 */
[----:B------:R-:W-:Y:S02]  /*2020*/  SHF.R.U32.HI R3, RZ, 0x8, R3 ;  /* 0x00000008ff037819 */ /* 0x000fe40000011603 */
[----:B------:R-:W-:Y:S02]  /*2030*/  LEA.HI.SX32 R2, R2, R0, 0x1d ;  /* 0x0000000002027211 */ /* 0x000fe400078feaff */
[----:B------:R-:W-:-:S02]  /*2040*/  LOP3.LUT R0, R15, 0xff0000, RZ, 0xc0, !PT ;  /* 0x00ff00000f007812 */ /* 0x000fc400078ec0ff */
[----:B------:R-:W-:Y:S01]  /*2050*/  IMNMX R6, RZ, R2, !PT ;  /* 0x00000002ff067217 */ /* 0x000fe20007800200 */
[----:B------:R-:W-:Y:S01]  /*2060*/  IMAD.MOV.U32 R2, RZ, RZ, RZ ;  /* 0x000000ffff027224 */ /* 0x000fe200078e00ff */
[----:B------:R-:W-:Y:S02]  /*2070*/  LEA.HI R0, R0, R3, RZ, 0x10 ;  /* 0x0000000300007211 */ /* 0x000fe400078f80ff */
[----:B------:R-:W-:Y:S02]  /*2080*/  ISETP.GT.AND P0, PT, R11, R6, PT ;  /* 0x000000060b00720c */ /* 0x000fe40003f04270 */
[----:B------:R-:W-:Y:S02]  /*2090*/  LOP3.LUT R12, R0, 0xff, RZ, 0xc0, !PT ;  /* 0x000000ff000c7812 */ /* 0x000fe400078ec0ff */
[----:B------:R-:W-:-:S03]  /*20a0*/  SHF.R.U32.HI R5, RZ, 0x10, R0 ;  /* 0x00000010ff057819 */ /* 0x000fc60000011600 */
[----:B------:R2:W-:Y:S04]  /*20b0*/  STL [R1+0x78], R12 ;  /* 0x0000780c01007387 */ /* 0x0005e80000100800 */
[----:B------:R2:W-:Y:S02]  /*20c0*/  STL [R1+0x74], R5 ;  /* 0x0000740501007387 */ /* 0x0005e40000100800 */
[----:B------:R-:W-:Y:S05]  /*20d0*/  @!P0 BRA `(.L_x_407) ;  /* 0x000001f000008947 */ /* 0x000fea0003800000 */
[----:B------:R-:W-:-:S04]  /*20e0*/  ISETP.NE.AND P0, PT, R5, RZ, PT ;  /* 0x000000ff0500720c */ /* 0x000fc80003f05270 */
[----:B------:R-:W-:-:S04]  /*20f0*/  SEL R0, R5, c[0x0][0x338], P0 ;  /* 0x0000ce0005007a07 */ /* 0x000fc80000000000 */
[----:B------:R-:W-:Y:S02]  /*2100*/  IABS R3, R0 ;  /* 0x0000000000037213 */ /* 0x000fe40000000000 */
[----:B------:R-:W-:Y:S02]  /*2110*/  IADD3 R7, R0, -0x1, R11 ;  /* 0xffffffff00077810 */ /* 0x000fe40007ffe00b */
[----:B------:R-:W3:Y:S03]  /*2120*/  I2F.RP R2, R3 ;  /* 0x0000000300027306 */ /* 0x000ee60000209400 */
[----:B------:R-:W-:-:S05]  /*2130*/  IMAD.IADD R7, R7, 0x1, -R6 ;  /* 0x0000000107077824 */ /* 0x000fca00078e0a06 */
[----:B------:R-:W-:Y:S01]  /*2140*/  IABS R10, R7 ;  /* 0x00000007000a7213 */ /* 0x000fe20000000000 */
[----:B---3--:R-:W3:Y:S02]  /*2150*/  MUFU.RCP R2, R2 ;  /* 0x0000000200027308 */ /* 0x008ee40000001000 */
[----:B---3--:R-:W-:-:S06]  /*2160*/  IADD3 R2, R2, 0xffffffe, RZ ;  /* 0x0ffffffe02027810 */ /* 0x008fcc0007ffe0ff */
[----:B--2---:R-:W2:Y:S02]  /*2170*/  F2I.FTZ.U32.TRUNC.NTZ R5, R2 ;  /* 0x0000000200057305 */ /* 0x004ea4000021f000 */
[----:B--2---:R-:W-:-:S04]  /*2180*/  IMAD.MOV R2, RZ, RZ, -R5 ;  /* 0x000000ffff027224 */ /* 0x004fc800078e0a05 */
        /* <DEDUP_REMOVED lines=20> */
.L_x_407:
[----:B------:R-:W-:Y:S05]  /*22d0*/  BSYNC B0 ;  /* 0x0000000000007941 */ /* 0x000fea0003800000 */
.L_x_406:
[----:B------:R-:W-:Y:S01]  /*22e0*/  IMAD R75, R12, R2, R6 ;  /* 0x000000020c4b7224 */ /* 0x000fe200078e0206 */
        /* <DEDUP_REMOVED lines=72> */
[----:B---3--:R-:W-:Y:S01]  /*2770*/  ISETP.NE.U32.AND P1, PT, RZ, c[0x0][0x340], PT ;  /* 0x0000d000ff007a0c */ /* 0x008fe20003f25070 */
[----:B------:R-:W3:Y:S03]  /*2780*/  LDL R68, [R1+0x18] ;  /* 0x0000180001447983 */ /* 0x000ee60000100800 */
[----:B------:R-:W-:Y:S01]  /*2790*/  ISETP.NE.AND.EX P1, PT, RZ, c[0x0][0x344], PT, P1 ;  /* 0x0000d100ff007a0c */ /* 0x000fe20003f25310 */
[----:B------:R-:W4:-:S12]  /*27a0*/  S2R R4, SR_TID.X ;  /* 0x0000000000047919 */ /* 0x000f180000002100 */
[----:B------:R-:W-:-:S05]  /*27b0*/  @P1 IMAD.WIDE R2, R16, R14, c[0x0][0x340] ;  /* 0x0000d00010021625 */ /* 0x000fca00078e020e */
[----:B--2---:R5:W2:Y:S01]  /*27c0*/  @P1 LDG.E R9, [R2.64] ;  /* 0x0000000602091981 */ /* 0x004aa2000c1e1900 */
[----:B------:R-:W-:Y:S01]  /*27d0*/  SHF.R.S32.HI R0, RZ, 0x1f, R13 ;  /* 0x0000001fff007819 */ /* 0x000fe2000001140d */
[----:B------:R-:W-:Y:S01]  /*27e0*/  WARPSYNC 0xffffffff ;  /* 0xffffffff00007948 */ /* 0x000fe20003800000 */
[----:B------:R-:W-:Y:S01]  /*27f0*/  SHF.R.S32.HI R8, RZ, 0x1f, R16 ;  /* 0x0000001fff087819 */ /* 0x000fe20000011410 */
[----:B------:R-:W-:Y:S01]  /*2800*/  IMAD R18, R114, c[0x0][0x2c4], RZ ;  /* 0x0000b10072127a24 */ /* 0x000fe200078e02ff */
[----:B------:R-:W-:Y:S01]  /*2810*/  IADD3 R65, R134, -0x1, RZ ;  /* 0xffffffff86417810 */ /* 0x000fe20007ffe0ff */
[----:B------:R-:W-:Y:S01]  /*2820*/  IMAD R0, R0, c[0x0][0x178], RZ ;  /* 0x00005e0000007a24 */ /* 0x000fe200078e02ff */
[----:B----4-:R-:W-:Y:S01]  /*2830*/  SHF.R.S32.HI R27, RZ, 0x1f, R4 ;  /* 0x0000001fff1b7819 */ /* 0x010fe20000011404 */
[----:B------:R-:W-:Y:S01]  /*2840*/  IMAD.MOV.U32 R74, RZ, RZ, R28 ;  /* 0x000000ffff4a7224 */ /* 0x000fe200078e001c */
[----:B------:R-:W-:Y:S01]  /*2850*/  SHF.R.S32.HI R69, RZ, 0x1f, R4 ;  /* 0x0000001fff457819 */ /* 0x000fe20000011404 */
[----:B------:R-:W-:Y:S01]  /*2860*/  IMAD R0, R13, c[0x0][0x17c], R0 ;  /* 0x00005f000d007a24 */ /* 0x000fe200078e0200 */
[----:B------:R-:W-:-:S02]  /*2870*/  LEA.HI R27, R27, R4, RZ, 0x3 ;  /* 0x000000041b1b7211 */ /* 0x000fc400078f18ff */
[----:B------:R-:W-:Y:S02]  /*2880*/  LEA.HI R69, R69, R4, RZ, 0x3 ;  /* 0x0000000445457211 */ /* 0x000fe400078f18ff */
[----:B------:R-:W-:Y:S02]  /*2890*/  LOP3.LUT R27, R27, 0xfffffff8, RZ, 0xc0, !PT ;  /* 0xfffffff81b1b7812 */ /* 0x000fe400078ec0ff */
[----:B------:R-:W-:Y:S02]  /*28a0*/  SHF.R.S32.HI R69, RZ, 0x3, R69 ;  /* 0x00000003ff457819 */ /* 0x000fe40000011445 */
[----:B------:R-:W-:Y:S01]  /*28b0*/  SEL R6, R8, RZ, !P3 ;  /* 0x000000ff08067207 */ /* 0x000fe20005800000 */
[----:B------:R-:W-:Y:S01]  /*28c0*/  IMAD.IADD R27, R4, 0x1, -R27 ;  /* 0x00000001041b7824 */ /* 0x000fe200078e0a1b */
[----:B------:R-:W-:Y:S01]  /*28d0*/  SEL R4, R16, RZ, !P3 ;  /* 0x000000ff10047207 */ /* 0x000fe20005800000 */
[----:B------:R-:W-:Y:S02]  /*28e0*/  IMAD.IADD R17, R69, 0x1, R115 ;  /* 0x0000000145117824 */ /* 0x000fe400078e0273 */
[----:B------:R-:W-:-:S02]  /*28f0*/  IMAD R5, R27, 0x20, R69 ;  /* 0x000000201b057824 */ /* 0x000fc400078e0245 */
[----:B-----5:R-:W-:-:S04]  /*2900*/  IMAD.WIDE.U32 R2, R13, c[0x0][0x178], RZ ;  /* 0x00005e000d027a25 */ /* 0x020fc800078e00ff */
[----:B------:R-:W-:Y:S02]  /*2910*/  IMAD.IADD R5, R115, 0x1, R5 ;  /* 0x0000000173057824 */ /* 0x000fe400078e0205 */
[----:B------:R-:W-:Y:S02]  /*2920*/  IMAD.IADD R3, R3, 0x1, R0 ;  /* 0x0000000103037824 */ /* 0x000fe400078e0200 */
[----:B------:R-:W-:-:S04]  /*2930*/  @P5 IMAD.HI.U32 R7, R5, c[0x0][0x2c8], RZ ;  /* 0x0000b20005075a27 */ /* 0x000fc800078e00ff */
[----:B------:R-:W-:-:S04]  /*2940*/  IMAD.WIDE.U32 R2, R29, c[0x0][0x1b8], R2 ;  /* 0x00006e001d027a25 */ /* 0x000fc800078e0002 */
[----:B------:R-:W-:Y:S01]  /*2950*/  IMAD.MOV.U32 R0, RZ, RZ, R5 ;  /* 0x000000ffff007224 */ /* 0x000fe200078e0005 */
[----:B------:R-:W-:Y:S01]  /*2960*/  @P5 SHF.R.U32.HI R0, RZ, c[0x0][0x2cc], R7 ;  /* 0x0000b300ff005a19 */ /* 0x000fe20000011607 */
[----:B------:R-:W-:Y:S02]  /*2970*/  IMAD R3, R29, c[0x0][0x1bc], R3 ;  /* 0x00006f001d037a24 */ /* 0x000fe400078e0203 */
[----:B------:R-:W-:Y:S01]  /*2980*/  IMAD R6, R6, c[0x0][0x1c0], RZ ;  /* 0x0000700006067a24 */ /* 0x000fe200078e02ff */
[----:B------:R-:W-:Y:S01]  /*2990*/  SHF.R.S32.HI R7, RZ, 0x1f, R0 ;  /* 0x0000001fff077819 */ /* 0x000fe20000011400 */
[----:B------:R-:W-:-:S04]  /*29a0*/  IMAD.WIDE.U32 R2, R4, c[0x0][0x1c0], R2 ;  /* 0x0000700004027a25 */ /* 0x000fc800078e0002 */
[----:B------:R-:W-:Y:S02]  /*29b0*/  IMAD R6, R4, c[0x0][0x1c4], R6 ;  /* 0x0000710004067a24 */ /* 0x000fe400078e0206 */
[----:B------:R-:W-:Y:S02]  /*29c0*/  IMAD.MOV R4, RZ, RZ, -R0 ;  /* 0x000000ffff047224 */ /* 0x000fe400078e0a00 */
[----:B------:R-:W-:Y:S02]  /*29d0*/  IMAD.IADD R3, R3, 0x1, R6 ;  /* 0x0000000103037824 */ /* 0x000fe400078e0206 */
        /* <DEDUP_REMOVED lines=12> */
[----:B------:R-:W4:Y:S02]  /*2aa0*/  SHFL.IDX PT, R6, R14, RZ, 0x181f ;  /* 0x00181fff0e067589 */ /* 0x000f2400000e0000 */
[----:B------:R-:W-:Y:S01]  /*2ab0*/  LEA.HI.X R15, R2, c[0x0][0x164], R0, 0x1, P0 ;  /* 0x00005900020f7a11 */ /* 0x000fe200000f0c00 */
[----:B------:R-:W-:Y:S01]  /*2ac0*/  IMAD.SHL.U32 R2, R27, 0x8, RZ ;  /* 0x000000081b027824 */ /* 0x000fe200078e00ff */
[----:B------:R-:W-:-:S03]  /*2ad0*/  ISETP.GE.AND P0, PT, R17, R18, PT ;  /* 0x000000121100720c */ /* 0x000fc60003f06270 */
[----:B------:R-:W5:Y:S01]  /*2ae0*/  SHFL.IDX PT, R7, R15, RZ, 0x181f ;  /* 0x00181fff0f077589 */ /* 0x000f6200000e0000 */
[C---:B------:R-:W-:Y:S02]  /*2af0*/  IADD3 R0, R2.reuse, 0x40, RZ ;  /* 0x0000004002007810 */ /* 0x040fe40007ffe0ff */
[C---:B------:R-:W-:Y:S02]  /*2b00*/  IADD3 R25, R2.reuse, 0x80, RZ ;  /* 0x0000008002197810 */ /* 0x040fe40007ffe0ff */
[----:B------:R-:W-:Y:S02]  /*2b10*/  SHF.R.S32.HI R19, RZ, 0x1f, R0 ;  /* 0x0000001fff137819 */ /* 0x000fe40000011400 */
[----:B------:R-:W-:Y:S02]  /*2b20*/  IADD3 R24, R2, 0xc0, RZ ;  /* 0x000000c002187810 */ /* 0x000fe40007ffe0ff */
[----:B------:R-:W-:Y:S02]  /*2b30*/  SHF.R.S32.HI R3, RZ, 0x1f, R2 ;  /* 0x0000001fff037819 */ /* 0x000fe40000011402 */
[----:B------:R-:W-:-:S02]  /*2b40*/  ISETP.GE.AND P5, PT, R25, c[0x0][0x198], PT ;  /* 0x0000660019007a0c */ /* 0x000fc40003fa6270 */
[----:B------:R-:W-:Y:S02]  /*2b50*/  ISETP.GE.AND P6, PT, R24, c[0x0][0x198], PT ;  /* 0x0000660018007a0c */ /* 0x000fe40003fc6270 */
[----:B------:R-:W-:Y:S02]  /*2b60*/  SHF.R.S32.HI R22, RZ, 0x1f, R25 ;  /* 0x0000001fff167819 */ /* 0x000fe40000011419 */
[CC--:B----4-:R-:W-:Y:S02]  /*2b70*/  @!P0 LEA R12, P3, R0.reuse, R6.reuse, 0x1 ;  /* 0x00000006000c8211 */ /* 0x0d0fe400078608ff */
[----:B------:R-:W-:Y:S02]  /*2b80*/  @!P0 LEA R10, P2, R25, R6, 0x1 ;  /* 0x00000006190a8211 */ /* 0x000fe400078408ff */
[----:B------:R-:W-:Y:S02]  /*2b90*/  SHF.R.S32.HI R26, RZ, 0x1f, R24 ;  /* 0x0000001fff1a7819 */ /* 0x000fe40000011418 */
[----:B-----5:R-:W-:-:S02]  /*2ba0*/  @!P0 LEA.HI.X R13, R0, R7, R19, 0x1, P3 ;  /* 0x00000007000d8211 */ /* 0x020fc400018f0c13 */
[----:B------:R-:W-:Y:S02]  /*2bb0*/  ISETP.GE.AND P3, PT, R0, c[0x0][0x198], PT ;  /* 0x0000660000007a0c */ /* 0x000fe40003f66270 */
[----:B------:R-:W-:Y:S02]  /*2bc0*/  @!P0 LEA.HI.X R11, R25, R7, R22, 0x1, P2 ;  /* 0x00000007190b8211 */ /* 0x000fe400010f0c16 */
[--C-:B--2---:R-:W-:Y:S01]  /*2bd0*/  @P1 SHF.R.S32.HI R5, RZ, 0x1f, R9.reuse ;  /* 0x0000001fff051819 */ /* 0x104fe20000011409 */
[----:B------:R-:W-:Y:S02]  /*2be0*/  @P1 IMAD.MOV.U32 R4, RZ, RZ, R9 ;  /* 0x000000ffff041224 */ /* 0x000fe400078e0009 */
[----:B------:R-:W-:Y:S02]  /*2bf0*/  @!P1 IMAD.MOV.U32 R4, RZ, RZ, R16 ;  /* 0x000000ffff049224 */ /* 0x000fe400078e0010 */
[----:B------:R-:W-:Y:S01]  /*2c00*/  @!P1 IMAD.MOV.U32 R5, RZ, RZ, R8 ;  /* 0x000000ffff059224 */ /* 0x000fe200078e0008 */
[----:B------:R-:W-:Y:S01]  /*2c10*/  @!P0 LEA R8, P1, R2, R6, 0x1 ;  /* 0x0000000602088211 */ /* 0x000fe200078208ff */
[----:B------:R-:W-:Y:S01]  /*2c20*/  SHFL.IDX PT, R16, R14, 0x3, 0x181f ;  /* 0x00781f000e107f89 */ /* 0x000fe200000e0000 */
[----:B------:R-:W-:-:S02]  /*2c30*/  SEL R21, R4, RZ, !P4 ;  /* 0x000000ff04157207 */ /* 0x000fc40006000000 */
[----:B------:R-:W-:Y:S01]  /*2c40*/  SEL R20, R5, RZ, !P4 ;  /* 0x000000ff05147207 */ /* 0x000fe20006000000 */
[----:B------:R-:W2:Y:S01]  /*2c50*/  SHFL.IDX PT, R4, R14, 0x1, 0x181f ;  /* 0x00381f000e047f89 */ /* 0x000ea200000e0000 */
[C---:B------:R-:W-:Y:S02]  /*2c60*/  ISETP.GE.AND P4, PT, R2.reuse, c[0x0][0x198], PT ;  /* 0x0000660002007a0c */ /* 0x040fe40003f86270 */
[----:B------:R-:W-:Y:S01]  /*2c70*/  @!P0 LEA.HI.X R9, R2, R7, R3, 0x1, P1 ;  /* 0x0000000702098211 */ /* 0x000fe200008f0c03 */
[----:B------:R-:W4:Y:S01]  /*2c80*/  SHFL.IDX PT, R5, R15, 0x1, 0x181f ;  /* 0x00381f000f057f89 */ /* 0x000f2200000e0000 */
[----:B------:R-:W-:-:S04]  /*2c90*/  @!P0 LEA R6, P1, R24, R6, 0x1 ;  /* 0x0000000618068211 */ /* 0x000fc800078208ff */
[----:B------:R-:W-:-:S05]  /*2ca0*/  @!P0 LEA.HI.X R7, R24, R7, R26, 0x1, P1 ;  /* 0x0000000718078211 */ /* 0x000fca00008f0c1a */
[----:B---3--:R3:W-:Y:S04]  /*2cb0*/  @!P0 LDGSTS.E.BYPASS.LTC128B.128 [R68+0x4080], [R8.64], !P4 ;  /* 0x0408000008448fae */ /* 0x0087e8000e101d46 */
[----:B------:R5:W-:Y:S04]  /*2cc0*/  @!P0 LDGSTS.E.BYPASS.LTC128B.128 [R68+0x8080], [R12.64], !P3 ;  /* 0x080800000c448fae */ /* 0x000be8000d901d46 */
[----:B------:R1:W-:Y:S04]  /*2cd0*/  @!P0 LDGSTS.E.BYPASS.LTC128B.128 [R68+0xc080], [R10.64], !P5 ;  /* 0x0c0800000a448fae */ /* 0x0003e8000e901d46 */
[----:B------:R1:W-:Y:S01]  /*2ce0*/  @!P0 LDGSTS.E.BYPASS.LTC128B.128 [R68+0x10080], [R6.64], !P6 ;  /* 0x1008000006448fae */ /* 0x0003e2000f101d46 */
[----:B---3--:R-:W-:-:S04]  /*2cf0*/  IADD3 R8, R17, 0x20, RZ ;  /* 0x0000002011087810 */ /* 0x008fc80007ffe0ff */
[----:B------:R-:W-:-:S13]  /*2d00*/  ISETP.GE.AND P0, PT, R8, R18, PT ;  /* 0x000000120800720c */ /* 0x000fda0003f06270 */
[----:B--2---:R-:W-:-:S04]  /*2d10*/  @!P0 LEA R8, P1, R2, R4, 0x1 ;  /* 0x0000000402088211 */ /* 0x004fc800078208ff */
[----:B----4-:R-:W-:Y:S02]  /*2d20*/  @!P0 LEA.HI.X R9, R2, R5, R3, 0x1, P1 ;  /* 0x0000000502098211 */ /* 0x010fe400008f0c03 */
[----:B-----5:R-:W-:-:S03]  /*2d30*/  @!P0 LEA R12, P1, R0, R4, 0x1 ;  /* 0x00000004000c8211 */ /* 0x020fc600078208ff */
[----:B------:R2:W-:Y:S01]  /*2d40*/  @!P0 LDGSTS.E.BYPASS.LTC128B.128 [R68+0x5080], [R8.64], !P4 ;  /* 0x0508000008448fae */ /* 0x0005e2000e101d46 */
[----:B------:R-:W-:Y:S02]  /*2d50*/  @!P0 LEA.HI.X R13, R0, R5, R19, 0x1, P1 ;  /* 0x00000005000d8211 */ /* 0x000fe400008f0c13 */
[----:B-1----:R-:W-:-:S03]  /*2d60*/  @!P0 LEA R10, P1, R25, R4, 0x1 ;  /* 0x00000004190a8211 */ /* 0x002fc600078208ff */
[----:B------:R1:W-:Y:S01]  /*2d70*/  @!P0 LDGSTS.E.BYPASS.LTC128B.128 [R68+0x9080], [R12.64], !P3 ;  /* 0x090800000c448fae */ /* 0x0003e2000d901d46 */
[-C--:B------:R-:W-:Y:S02]  /*2d80*/  @!P0 LEA.HI.X R11, R25, R5.reuse, R22, 0x1, P1 ;  /* 0x00000005190b8211 */ /* 0x080fe400008f0c16 */
[C---:B------:R-:W-:Y:S02]  /*2d90*/  @!P0 LEA R6, P1, R24.reuse, R4, 0x1 ;  /* 0x0000000418068211 */ /* 0x040fe400078208ff */
[----:B------:R3:W4:Y:S02]  /*2da0*/  SHFL.IDX PT, R4, R14, 0x2, 0x181f ;  /* 0x00581f000e047f89 */ /* 0x00072400000e0000 */
[----:B------:R-:W-:Y:S02]  /*2db0*/  @!P0 LEA.HI.X R7, R24, R5, R26, 0x1, P1 ;  /* 0x0000000518078211 */ /* 0x000fe400008f0c1a */
[----:B------:R-:W5:Y:S04]  /*2dc0*/  SHFL.IDX PT, R5, R15, 0x2, 0x181f ;  /* 0x00581f000f057f89 */ /* 0x000f6800000e0000 */
[----:B------:R4:W-:Y:S04]  /*2dd0*/  @!P0 LDGSTS.E.BYPASS.LTC128B.128 [R68+0xd080], [R10.64], !P5 ;  /* 0x0d0800000a448fae */ /* 0x0009e8000e901d46 */
[----:B------:R1:W-:Y:S01]  /*2de0*/  @!P0 LDGSTS.E.BYPASS.LTC128B.128 [R68+0x11080], [R6.64], !P6 ;  /* 0x1108000006448fae */ /* 0x0003e2000f101d46 */
[----:B--2---:R-:W-:-:S03]  /*2df0*/  IADD3 R8, R17, 0x40, RZ ;  /* 0x0000004011087810 */ /* 0x004fc60007ffe0ff */
[----:B------:R-:W2:Y:S01]  /*2e00*/  SHFL.IDX PT, R15, R15, 0x3, 0x181f ;  /* 0x00781f000f0f7f89 */ /* 0x000ea200000e0000 */
[----:B------:R-:W-:Y:S01]  /*2e10*/  ISETP.GE.AND P0, PT, R8, R18, PT ;  /* 0x000000120800720c */ /* 0x000fe20003f06270 */
[----:B---3--:R-:W-:-:S04]  /*2e20*/  IMAD.MOV.U32 R14, RZ, RZ, 0x30 ;  /* 0x00000030ff0e7424 */ /* 0x008fc800078e00ff */
[----:B------:R-:W-:-:S04]  /*2e30*/  IMAD R14, R134, -0x30, R14 ;  /* 0xffffffd0860e7824 */ /* 0x000fc800078e020e */
[----:B------:R-:W-:-:S04]  /*2e40*/  IMAD.IADD R64, R122, 0x1, R14 ;  /* 0x000000017a407824 */ /* 0x000fc800078e020e */
[----:B----4-:R-:W-:-:S04]  /*2e50*/  @!P0 LEA R10, P1, R2, R4, 0x1 ;  /* 0x00000004020a8211 */ /* 0x010fc800078208ff */
[----:B-----5:R-:W-:Y:S02]  /*2e60*/  @!P0 LEA.HI.X R11, R2, R5, R3, 0x1, P1 ;  /* 0x00000005020b8211 */ /* 0x020fe400008f0c03 */
[----:B------:R-:W-:-:S03]  /*2e70*/  @!P0 LEA R8, P1, R0, R4, 0x1 ;  /* 0x0000000400088211 */ /* 0x000fc600078208ff */
[----:B------:R3:W-:Y:S01]  /*2e80*/  @!P0 LDGSTS.E.BYPASS.LTC128B.128 [R68+0x6080], [R10.64], !P4 ;  /* 0x060800000a448fae */ /* 0x0007e2000e101d46 */
[----:B------:R-:W-:Y:S02]  /*2e90*/  @!P0 LEA.HI.X R9, R0, R5, R19, 0x1, P1 ;  /* 0x0000000500098211 */ /* 0x000fe400008f0c13 */
[----:B-1----:R-:W-:-:S03]  /*2ea0*/  @!P0 LEA R6, P1, R25, R4, 0x1 ;  /* 0x0000000419068211 */ /* 0x002fc600078208ff */
[----:B------:R1:W-:Y:S01]  /*2eb0*/  @!P0 LDGSTS.E.BYPASS.LTC128B.128 [R68+0xa080], [R8.64], !P3 ;  /* 0x0a08000008448fae */ /* 0x0003e2000d901d46 */
[----:B------:R-:W-:Y:S02]  /*2ec0*/  @!P0 LEA.HI.X R7, R25, R5, R22, 0x1, P1 ;  /* 0x0000000519078211 */ /* 0x000fe400008f0c16 */
[----:B------:R-:W-:-:S03]  /*2ed0*/  @!P0 LEA R4, P1, R24, R4, 0x1 ;  /* 0x0000000418048211 */ /* 0x000fc600078208ff */
[----:B------:R4:W-:Y:S01]  /*2ee0*/  @!P0 LDGSTS.E.BYPASS.LTC128B.128 [R68+0xe080], [R6.64], !P5 ;  /* 0x0e08000006448fae */ /* 0x0009e2000e901d46 */
[----:B------:R-:W-:-:S05]  /*2ef0*/  @!P0 LEA.HI.X R5, R24, R5, R26, 0x1, P1 ;  /* 0x0000000518058211 */ /* 0x000fca00008f0c1a */
[----:B------:R5:W-:Y:S01]  /*2f00*/  @!P0 LDGSTS.E.BYPASS.LTC128B.128 [R68+0x12080], [R4.64], !P6 ;  /* 0x1208000004448fae */ /* 0x000be2000f101d46 */
[----:B----4-:R-:W-:Y:S02]  /*2f10*/  IADD3 R6, R17, 0x60, RZ ;  /* 0x0000006011067810 */ /* 0x010fe40007ffe0ff */
[----:B------:R-:W-:Y:S02]  /*2f20*/  SHF.R.S32.HI R17, RZ, 0x1f, R65 ;  /* 0x0000001fff117819 */ /* 0x000fe40000011441 */
[----:B------:R-:W-:Y:S02]  /*2f30*/  ISETP.GE.AND P1, PT, R6, R18, PT ;  /* 0x000000120600720c */ /* 0x000fe40003f26270 */
[----:B-----5:R-:W-:Y:S02]  /*2f40*/  SHF.R.S32.HI R5, RZ, 0x1f, R23 ;  /* 0x0000001fff057819 */ /* 0x020fe40000011417 */
[----:B------:R-:W-:-:S04]  /*2f50*/  IADD3 R4, P0, R69, R23, RZ ;  /* 0x0000001745047210 */ /* 0x000fc80007f1e0ff */
[----:B------:R-:W-:Y:S01]  /*2f60*/  LEA.HI.X.SX32 R5, R69, R5, 0x1, P0 ;  /* 0x0000000545057211 */ /* 0x000fe200000f0eff */
[----:B---3--:R-:W-:-:S04]  /*2f70*/  IMAD.WIDE.U32 R10, R4, c[0x0][0x1e0], R2 ;  /* 0x00007800040a7a25 */ /* 0x008fc800078e0002 */
[CC--:B------:R-:W-:Y:S01]  /*2f80*/  @!P1 LEA R6, P0, R2.reuse, R16.reuse, 0x1 ;  /* 0x0000001002069211 */ /* 0x0c0fe200078008ff */
[C---:B-1----:R-:W-:Y:S02]  /*2f90*/  IMAD R8, R5.reuse, c[0x0][0x1e0], RZ ;  /* 0x0000780005087a24 */ /* 0x042fe400078e02ff */
[----:B------:R-:W-:Y:S01]  /*2fa0*/  IMAD R5, R5, c[0x0][0x208], RZ ;  /* 0x0000820005057a24 */ /* 0x000fe200078e02ff */
[--C-:B--2---:R-:W-:Y:S01]  /*2fb0*/  @!P1 LEA.HI.X R7, R2, R15, R3.reuse, 0x1, P0 ;  /* 0x0000000f02079211 */ /* 0x104fe200000f0c03 */
[----:B------:R-:W-:Y:S01]  /*2fc0*/  IMAD R9, R4, c[0x0][0x1e4], R8 ;  /* 0x0000790004097a24 */ /* 0x000fe200078e0208 */
[----:B------:R-:W-:Y:S01]  /*2fd0*/  @!P1 LEA R8, P0, R0, R16, 0x1 ;  /* 0x0000001000089211 */ /* 0x000fe200078008ff */
[C---:B------:R-:W-:Y:S02]  /*2fe0*/  IMAD.WIDE.U32 R12, R4.reuse, c[0x0][0x208], R2 ;  /* 0x00008200040c7a25 */ /* 0x040fe400078e0002 */
[----:B------:R1:W-:Y:S02]  /*2ff0*/  @!P1 LDGSTS.E.BYPASS.LTC128B.128 [R68+0x7080], [R6.64], !P4 ;  /* 0x0708000006449fae */ /* 0x0003e4000e101d46 */
[----:B------:R-:W-:-:S02]  /*3000*/  IMAD R3, R4, c[0x0][0x20c], R5 ;  /* 0x0000830004037a24 */ /* 0x000fc400078e0205 */
[----:B------:R-:W-:Y:S02]  /*3010*/  IMAD.MOV.U32 R4, RZ, RZ, R12 ;  /* 0x000000ffff047224 */ /* 0x000fe400078e000c */
[----:B------:R-:W-:Y:S01]  /*3020*/  IMAD.IADD R5, R13, 0x1, R3 ;  /* 0x000000010d057824 */ /* 0x000fe200078e0203 */
[----:B------:R-:W-:Y:S01]  /*3030*/  IMNMX R3, R64, 0x30, PT ;  /* 0x0000003040037817 */ /* 0x000fe20003800200 */
[----:B------:R-:W-:-:S04]  /*3040*/  IMAD.WIDE.U32 R12, R65, c[0x0][0x1e0], RZ ;  /* 0x00007800410c7a25 */ /* 0x000fc800078e00ff */
[----:B------:R-:W-:Y:S02]  /*3050*/  IMAD.IADD R3, R3, 0x1, -R69 ;  /* 0x0000000103037824 */ /* 0x000fe400078e0a45 */
[----:B------:R-:W-:-:S03]  /*3060*/  IMAD.WIDE.U32 R4, R29, c[0x0][0x210], R4 ;  /* 0x000084001d047a25 */ /* 0x000fc600078e0004 */
[----:B------:R-:W-:Y:S01]  /*3070*/  ISETP.GE.AND P2, PT, R3, 0x21, PT ;  /* 0x000000210300780c */ /* 0x000fe20003f46270 */
[----:B------:R-:W-:Y:S02]  /*3080*/  IMAD R5, R29, c[0x0][0x214], R5 ;  /* 0x000085001d057a24 */ /* 0x000fe400078e0205 */
[----:B-1----:R-:W-:Y:S01]  /*3090*/  IMAD.IADD R7, R11, 0x1, R9 ;  /* 0x000000010b077824 */ /* 0x002fe200078e0209 */
[----:B------:R-:W-:Y:S01]  /*30a0*/  @!P1 LEA.HI.X R9, R0, R15, R19, 0x1, P0 ;  /* 0x0000000f00099211 */ /* 0x000fe200000f0c13 */
[----:B------:R-:W-:Y:S02]  /*30b0*/  IMAD.MOV.U32 R6, RZ, RZ, R10 ;  /* 0x000000ffff067224 */ /* 0x000fe400078e000a */
[----:B------:R-:W-:Y:S02]  /*30c0*/  IMAD R11, R17, c[0x0][0x1e0], RZ ;  /* 0x00007800110b7a24 */ /* 0x000fe400078e02ff */
[----:B------:R1:W-:Y:S01]  /*30d0*/  @!P1 LDGSTS.E.BYPASS.LTC128B.128 [R68+0xb080], [R8.64], !P3 ;  /* 0x0b08000008449fae */ /* 0x0003e2000d901d46 */
[----:B------:R-:W-:Y:S01]  /*30e0*/  IMAD.WIDE.U32 R6, R29, c[0x0][0x1e8], R6 ;  /* 0x00007a001d067a25 */ /* 0x000fe200078e0006 */
[----:B------:R-:W-:-:S03]  /*30f0*/  ISETP.GE.AND P3, PT, R3, 0x1, PT ;  /* 0x000000010300780c */ /* 0x000fc60003f66270 */
[----:B------:R-:W-:Y:S02]  /*3100*/  IMAD R7, R29, c[0x0][0x1ec], R7 ;  /* 0x00007b001d077a24 */ /* 0x000fe400078e0207 */
[----:B------:R-:W-:Y:S02]  /*3110*/  IMAD R3, R20, c[0x0][0x1f0], RZ ;  /* 0x00007c0014037a24 */ /* 0x000fe400078e02ff */
[----:B------:R-:W-:-:S04]  /*3120*/  IMAD.WIDE.U32 R72, R21, c[0x0][0x1f0], R6 ;  /* 0x00007c0015487a25 */ /* 0x000fc800078e0006 */
[C---:B------:R-:W-:Y:S01]  /*3130*/  IMAD R6, R21.reuse, c[0x0][0x1f4], R3 ;  /* 0x00007d0015067a24 */ /* 0x040fe200078e0203 */
[----:B------:R-:W-:Y:S01]  /*3140*/  STL.64 [R1+0x50], R72 ;  /* 0x0000504801007387 */ /* 0x000fe20000100a00 */
[----:B------:R-:W-:-:S04]  /*3150*/  IMAD.WIDE.U32 R28, R21, c[0x0][0x218], R4 ;  /* 0x00008600151c7a25 */ /* 0x000fc800078e0004 */
[----:B------:R-:W-:Y:S02]  /*3160*/  IMAD.IADD R71, R73, 0x1, R6 ;  /* 0x0000000149477824 */ /* 0x000fe400078e0206 */
[----:B------:R-:W-:Y:S02]  /*3170*/  IMAD.MOV.U32 R70, RZ, RZ, R72 ;  /* 0x000000ffff467224 */ /* 0x000fe400078e0048 */
[----:B------:R-:W-:Y:S02]  /*3180*/  IMAD R11, R65, c[0x0][0x1e4], R11 ;  /* 0x00007900410b7a24 */ /* 0x000fe400078e020b */
[----:B------:R-:W-:Y:S01]  /*3190*/  IMAD.WIDE.U32 R6, R12, 0x30, R70 ;  /* 0x000000300c067825 */ /* 0x000fe200078e0046 */
[----:B------:R-:W-:Y:S01]  /*31a0*/  STL.64 [R1+0x38], R70 ;  /* 0x0000384601007387 */ /* 0x000fe20000100a00 */
[-C--:B-1----:R-:W-:Y:S02]  /*31b0*/  @!P1 LEA R8, P0, R25, R16.reuse, 0x1 ;  /* 0x0000001019089211 */ /* 0x082fe400078008ff */
[----:B------:R-:W-:Y:S01]  /*31c0*/  IMAD.IADD R3, R13, 0x1, R11 ;  /* 0x000000010d037824 */ /* 0x000fe200078e020b */
[----:B------:R-:W-:Y:S01]  /*31d0*/  STL.64 [R1+0x58], R28 ;  /* 0x0000581c01007387 */ /* 0x000fe20000100a00 */
[----:B------:R-:W-:Y:S01]  /*31e0*/  @!P1 LEA.HI.X R9, R25, R15, R22, 0x1, P0 ;  /* 0x0000000f19099211 */ /* 0x000fe200000f0c16 */
[----:B------:R-:W-:Y:S01]  /*31f0*/  IMAD.MOV.U32 R22, RZ, RZ, R28 ;  /* 0x000000ffff167224 */ /* 0x000fe200078e001c */
[----:B------:R-:W-:Y:S01]  /*3200*/  @!P1 LEA R10, P0, R24, R16, 0x1 ;  /* 0x00000010180a9211 */ /* 0x000fe200078008ff */
[----:B------:R-:W-:-:S02]  /*3210*/  IMAD R12, R17, c[0x0][0x208], RZ ;  /* 0x00008200110c7a24 */ /* 0x000fc400078e02ff */
[----:B------:R1:W-:Y:S01]  /*3220*/  @!P1 LDGSTS.E.BYPASS.LTC128B.128 [R68+0xf080], [R8.64], !P5 ;  /* 0x0f08000008449fae */ /* 0x0003e2000e901d46 */
[----:B------:R-:W-:Y:S01]  /*3230*/  @!P1 LEA.HI.X R11, R24, R15, R26, 0x1, P0 ;  /* 0x0000000f180b9211 */ /* 0x000fe200000f0c1a */
[----:B------:R-:W-:Y:S01]  /*3240*/  IMAD R3, R3, 0x30, RZ ;  /* 0x0000003003037824 */ /* 0x000fe200078e02ff */
[----:B------:R-:W-:Y:S01]  /*3250*/  @P3 LEA R4, P0, R6, c[0x0][0x1c8], 0x1 ;  /* 0x0000720006043a11 */ /* 0x000fe200078008ff */
[----:B------:R-:W-:Y:S02]  /*3260*/  IMAD.MOV.U32 R13, RZ, RZ, 0x20 ;  /* 0x00000020ff0d7424 */ /* 0x000fe400078e00ff */
[----:B------:R-:W-:Y:S01]  /*3270*/  IMAD.IADD R3, R7, 0x1, R3 ;  /* 0x0000000107037824 */ /* 0x000fe200078e0203 */
[----:B------:R2:W-:Y:S01]  /*3280*/  @!P1 LDGSTS.E.BYPASS.LTC128B.128 [R68+0x13080], [R10.64], !P6 ;  /* 0x130800000a449fae */ /* 0x0005e2000f101d46 */
[----:B------:R-:W-:-:S04]  /*3290*/  IMAD.WIDE.U32 R18, R13, c[0x0][0x1e0], RZ ;  /* 0x000078000d127a25 */ /* 0x000fc800078e00ff */
[----:B------:R-:W-:Y:S02]  /*32a0*/  IMAD R12, R65, c[0x0][0x20c], R12 ;  /* 0x00008300410c7a24 */ /* 0x000fe400078e020c */
[----:B-1----:R-:W-:Y:S01]  /*32b0*/  IMAD R8, R20, c[0x0][0x218], RZ ;  /* 0x0000860014087a24 */ /* 0x002fe200078e02ff */
[----:B------:R-:W-:Y:S01]  /*32c0*/  LOP3.LUT R74, R74, 0xfffffbff, RZ, 0xc0, !PT ;  /* 0xfffffbff4a4a7812 */ /* 0x000fe200078ec0ff */
[----:B------:R-:W-:Y:S01]  /*32d0*/  IMAD R13, R13, c[0x0][0x1e4], RZ ;  /* 0x000079000d0d7a24 */ /* 0x000fe200078e02ff */
[----:B------:R-:W-:Y:S01]  /*32e0*/  ISETP.GE.AND P4, PT, R2, c[0x0][0x1d4], PT ;  /* 0x0000750002007a0c */ /* 0x000fe20003f86270 */
[----:B------:R-:W-:Y:S01]  /*32f0*/  IMAD R5, R21, c[0x0][0x21c], R8 ;  /* 0x0000870015057a24 */ /* 0x000fe200078e0208 */
[----:B------:R-:W-:Y:S01]  /*3300*/  ISETP.GE.AND P1, PT, R0, c[0x0][0x1d4], PT ;  /* 0x0000750000007a0c */ /* 0x000fe20003f26270 */
[----:B------:R-:W-:Y:S01]  /*3310*/  IMAD.WIDE.U32 R8, R65, c[0x0][0x208], RZ ;  /* 0x0000820041087a25 */ /* 0x000fe200078e00ff */
[----:B------:R-:W-:Y:S01]  /*3320*/  ISETP.GE.AND P6, PT, R25, c[0x0][0x1d4], PT ;  /* 0x0000750019007a0c */ /* 0x000fe20003fc6270 */
[----:B------:R-:W0:Y:S02]  /*3330*/  LDGDEPBAR ;  /* 0x00000000000079af */ /* 0x000e240000000000 */
[----:B------:R-:W-:Y:S01]  /*3340*/  IMAD.IADD R23, R29, 0x1, R5 ;  /* 0x000000011d177824 */ /* 0x000fe200078e0205 */
[----:B------:R-:W-:-:S02]  /*3350*/  @P3 LEA.HI.X R5, R6, c[0x0][0x1cc], R3, 0x1, P0 ;  /* 0x0000730006053a11 */ /* 0x000fc400000f0c03 */
[----:B------:R-:W-:Y:S01]  /*3360*/  @P2 IADD3 R7, P0, R6, R18, RZ ;  /* 0x0000001206072210 */ /* 0x000fe20007f1e0ff */
[----:B------:R-:W-:Y:S01]  /*3370*/  IMAD.IADD R6, R9, 0x1, R12 ;  /* 0x0000000109067824 */ /* 0x000fe200078e020c */
[----:B------:R1:W-:Y:S01]  /*3380*/  STL.64 [R1+0x48], R22 ;  /* 0x0000481601007387 */ /* 0x0003e20000100a00 */
[----:B------:R-:W-:-:S03]  /*3390*/  IMAD.WIDE.U32 R8, R8, 0x30, R22 ;  /* 0x0000003008087825 */ /* 0x000fc600078e0016 */
[----:B------:R-:W3:Y:S04]  /*33a0*/  LDL R17, [R1+0x8] ;  /* 0x0000080001117983 */ /* 0x000ee80000100800 */
[----:B------:R-:W4:Y:S04]  /*33b0*/  LDL R16, [R1+0x10] ;  /* 0x0000100001107983 */ /* 0x000f280000100800 */
[----:B------:R-:W5:Y:S01]  /*33c0*/  LDL R15, [R1+0xc] ;  /* 0x00000c00010f7983 */ /* 0x000f620000100800 */
[----:B------:R-:W-:Y:S01]  /*33d0*/  @P2 IADD3.X R12, R3, R19, R13, P0, !PT ;  /* 0x00000013030c2210 */ /* 0x000fe200007fe40d */
[----:B------:R-:W-:Y:S01]  /*33e0*/  IMAD R3, R6, 0x30, RZ ;  /* 0x0000003006037824 */ /* 0x000fe200078e02ff */
[----:B------:R-:W-:Y:S01]  /*33f0*/  @P2 LEA R6, P0, R7, c[0x0][0x1c8], 0x1 ;  /* 0x0000720007062a11 */ /* 0x000fe200078008ff */
[----:B------:R2:W-:Y:S01]  /*3400*/  @P3 LDGSTS.E.BYPASS.LTC128B.128 [R68+0x14080], [R4.64], !P4 ;  /* 0x1408000004443fae */ /* 0x0005e2000e101d46 */
[----:B------:R-:W-:Y:S01]  /*3410*/  SEL R2, RZ, 0xffffffff, P1 ;  /* 0xffffffffff027807 */ /* 0x000fe20000800000 */
[----:B------:R-:W-:Y:S01]  /*3420*/  IMAD.IADD R3, R9, 0x1, R3 ;  /* 0x0000000109037824 */ /* 0x000fe200078e0203 */
[----:B------:R-:W-:Y:S01]  /*3430*/  @P2 LEA.HI.X R7, R7, c[0x0][0x1cc], R12, 0x1, P0 ;  /* 0x0000730007072a11 */ /* 0x000fe200000f0c0c */
[----:B------:R2:W-:Y:S01]  /*3440*/  @P3 LDGSTS.E.BYPASS.LTC128B.128 [R68+0x15880], [R4.64+0x80], !P1 ;  /* 0x1588008004443fae */ /* 0x0005e2000c901d46 */
[----:B------:R-:W-:Y:S01]  /*3450*/  LEA R12, P0, R8, c[0x0][0x1f8], 0x1 ;  /* 0x00007e00080c7a11 */ /* 0x000fe200078008ff */
[----:B------:R-:W-:Y:S01]  /*3460*/  IMAD.SHL.U32 R2, R2, 0x2, RZ ;  /* 0x0000000202027824 */ /* 0x000fe200078e00ff */
[----:B------:R-:W-:Y:S01]  /*3470*/  IADD3 R242, R135, 0x20, RZ ;  /* 0x0000002087f27810 */ /* 0x000fe20007ffe0ff */
[----:B------:R2:W-:Y:S01]  /*3480*/  @P3 LDGSTS.E.BYPASS.LTC128B.128 [R68+0x17080], [R4.64+0x100], !P6 ;  /* 0x1708010004443fae */ /* 0x0005e2000f101d46 */
[----:B------:R-:W-:Y:S01]  /*3490*/  LEA.HI.X R13, R8, c[0x0][0x1fc], R3, 0x1, P0 ;  /* 0x00007f00080d7a11 */ /* 0x000fe200000f0c03 */
[----:B------:R-:W-:Y:S01]  /*34a0*/  IMAD.MOV.U32 R0, RZ, RZ, 0x40 ;  /* 0x00000040ff007424 */ /* 0x000fe200078e00ff */
[----:B------:R-:W-:Y:S01]  /*34b0*/  BSSY B0, `(.L_x_409) ;  /* 0x000011d000007945 */ /* 0x000fe20003800000 */
[----:B-1----:R-:W1:Y:S04]  /*34c0*/  S2R R22, SR_TID.X ;  /* 0x0000000000167919 */ /* 0x002e680000002100 */
[----:B------:R-:W2:Y:S01]  /*34d0*/  S2R R21, SR_TID.X ;  /* 0x0000000000157919 */ /* 0x000ea20000002100 */
[----:B-1----:R-:W-:-:S02]  /*34e0*/  ISETP.GT.AND P5, PT, R22, 0x7f, PT ;  /* 0x0000007f1600780c */ /* 0x002fc40003fa4270 */
[----:B--2---:R-:W-:-:S04]  /*34f0*/  SHF.R.S32.HI R20, RZ, 0x1f, R21 ;  /* 0x0000001fff147819 */ /* 0x004fc80000011415 */
[----:B------:R-:W-:-:S04]  /*3500*/  LEA.HI R20, R20, R21, RZ, 0x5 ;  /* 0x0000001514147211 */ /* 0x000fc800078f28ff */
[----:B------:R-:W-:-:S03]  /*3510*/  SHF.R.S32.HI R20, RZ, 0x5, R20 ;  /* 0x00000005ff147819 */ /* 0x000fc60000011414 */
[----:B------:R-:W-:Y:S01]  /*3520*/  @!P5 IMAD.MOV.U32 R3, RZ, RZ, c[0x0][0x208] ;  /* 0x00008200ff03d624 */ /* 0x000fe200078e00ff */
[----:B------:R-:W-:Y:S01]  /*3530*/  @P5 LOP3.LUT R74, R74, 0x400, RZ, 0xfc, !PT ;  /* 0x000004004a4a5812 */ /* 0x000fe200078efcff */
[----:B------:R-:W-:Y:S02]  /*3540*/  @!P5 IMAD.MOV.U32 R8, RZ, RZ, c[0x0][0x20c] ;  /* 0x00008300ff08d624 */ /* 0x000fe400078e00ff */
[----:B------:R-:W-:Y:S01]  /*3550*/  IMAD R20, R20, 0x800, R238 ;  /* 0x0000080014147824 */ /* 0x000fe200078e02ee */
[C---:B------:R-:W-:Y:S02]  /*3560*/  @!P5 LEA R10, P0, R3.reuse, R12, 0x6 ;  /* 0x0000000c030ad211 */ /* 0x040fe400078030ff */
[----:B------:R-:W-:Y:S02]  /*3570*/  LOP3.LUT R74, R74, 0xfffffdff, RZ, 0xc0, !PT ;  /* 0xfffffdff4a4a7812 */ /* 0x000fe400078ec0ff */
[----:B------:R-:W-:Y:S02]  /*3580*/  @!P5 LEA.HI.X R11, R3, R13, R8, 0x6, P0 ;  /* 0x0000000d030bd211 */ /* 0x000fe400000f3408 */
[----:B------:R-:W-:-:S02]  /*3590*/  ISETP.GE.AND P5, PT, R24, c[0x0][0x1d4], PT ;  /* 0x0000750018007a0c */ /* 0x000fc40003fa6270 */
[----:B------:R-:W-:Y:S02]  /*35a0*/  LOP3.LUT P0, RZ, R27, 0x2, RZ, 0xc0, !PT ;  /* 0x000000021bff7812 */ /* 0x000fe4000780c0ff */
[----:B------:R-:W-:Y:S02]  /*35b0*/  SEL R3, RZ, 0x1, P4 ;  /* 0x00000001ff037807 */ /* 0x000fe40002000000 */
[----:B------:R-:W-:-:S04]  /*35c0*/  @P4 LOP3.LUT R74, R74, 0x200, RZ, 0xfc, !PT ;  /* 0x000002004a4a4812 */ /* 0x000fc800078efcff */
[----:B------:R-:W-:-:S03]  /*35d0*/  LOP3.LUT R74, R74, 0xfffffeff, RZ, 0xc0, !PT ;  /* 0xfffffeff4a4a7812 */ /* 0x000fc600078ec0ff */
[----:B------:R1:W-:Y:S01]  /*35e0*/  @P3 LDGSTS.E.BYPASS.LTC128B.128 [R68+0x18880], [R4.64+0x180], !P5 ;  /* 0x1888018004443fae */ /* 0x0003e2000e901d46 */
[----:B------:R-:W-:Y:S02]  /*35f0*/  @P1 LOP3.LUT R74, R74, 0x100, RZ, 0xfc, !PT ;  /* 0x000001004a4a1812 */ /* 0x000fe400078efcff */
[----:B------:R-:W-:Y:S01]  /*3600*/  @P0 IADD3 R242, R135, -0x20, RZ ;  /* 0xffffffe087f20810 */ /* 0x000fe20007ffe0ff */
[----:B------:R2:W-:Y:S01]  /*3610*/  @P2 LDGSTS.E.BYPASS.LTC128B.128 [R68+0x15080], [R6.64], !P4 ;  /* 0x1508000006442fae */ /* 0x0005e2000e101d46 */
[----:B------:R-:W-:Y:S02]  /*3620*/  LOP3.LUT P0, RZ, R27, 0x4, RZ, 0xc0, !PT ;  /* 0x000000041bff7812 */ /* 0x000fe4000780c0ff */
[----:B------:R-:W-:Y:S01]  /*3630*/  LOP3.LUT R74, R74, 0xffffff7f, RZ, 0xc0, !PT ;  /* 0xffffff7f4a4a7812 */ /* 0x000fe200078ec0ff */
[----:B------:R2:W-:Y:S01]  /*3640*/  @P2 LDGSTS.E.BYPASS.LTC128B.128 [R68+0x16880], [R6.64+0x80], !P1 ;  /* 0x1688008006442fae */ /* 0x0005e2000c901d46 */
[----:B------:R-:W-:Y:S02]  /*3650*/  SEL R0, R0, 0xffffffc0, !P0 ;  /* 0xffffffc000007807 */ /* 0x000fe40004000000 */
[----:B------:R-:W-:Y:S01]  /*3660*/  @P6 LOP3.LUT R74, R74, 0x80, RZ, 0xfc, !PT ;  /* 0x000000804a4a6812 */ /* 0x000fe200078efcff */
[----:B------:R2:W-:Y:S01]  /*3670*/  @P2 LDGSTS.E.BYPASS.LTC128B.128 [R68+0x18080], [R6.64+0x100], !P6 ;  /* 0x1808010006442fae */ /* 0x0005e2000f101d46 */
[----:B------:R-:W-:Y:S01]  /*3680*/  IADD3 R252, R242, 0x800, RZ ;  /* 0x00000800f2fc7810 */ /* 0x000fe20007ffe0ff */
[--C-:B------:R-:W-:Y:S01]  /*3690*/  IMAD.IADD R237, R135, 0x1, R0.reuse ;  /* 0x0000000187ed7824 */ /* 0x100fe200078e0200 */
[----:B------:R-:W-:Y:S01]  /*36a0*/  LOP3.LUT R74, R74, 0xffffffbf, RZ, 0xc0, !PT ;  /* 0xffffffbf4a4a7812 */ /* 0x000fe200078ec0ff */
[----:B------:R2:W-:Y:S01]  /*36b0*/  @P2 LDGSTS.E.BYPASS.LTC128B.128 [R68+0x19880], [R6.64+0x180], !P5 ;  /* 0x1988018006442fae */ /* 0x0005e2000e901d46 */
[C---:B------:R-:W-:Y:S01]  /*36c0*/  IMAD.IADD R236, R242.reuse, 0x1, R0 ;  /* 0x00000001f2ec7824 */ /* 0x040fe200078e0200 */
[----:B------:R-:W-:-:S02]  /*36d0*/  IADD3 R0, R242, 0x1000, RZ ;  /* 0x00001000f2007810 */ /* 0x000fc40007ffe0ff */
[----:B------:R-:W0:Y:S01]  /*36e0*/  LDGDEPBAR ;  /* 0x00000000000079af */ /* 0x000e220000000000 */
[----:B------:R-:W-:Y:S02]  /*36f0*/  @P5 LOP3.LUT R74, R74, 0x40, RZ, 0xfc, !PT ;  /* 0x000000404a4a5812 */ /* 0x000fe400078efcff */
[C---:B------:R-:W-:Y:S02]  /*3700*/  IADD3 R251, R242.reuse, 0x4800, RZ ;  /* 0x00004800f2fb7810 */ /* 0x040fe40007ffe0ff */
[----:B------:R-:W-:Y:S01]  /*3710*/  IADD3 R250, R242, 0x5800, RZ ;  /* 0x00005800f2fa7810 */ /* 0x000fe20007ffe0ff */
[----:B------:R-:W-:Y:S01]  /*3720*/  STL [R1+0x14], R74 ;  /* 0x0000144a01007387 */ /* 0x000fe20000100800 */
[----:B-1----:R-:W-:Y:S02]  /*3730*/  LOP3.LUT R4, R2, 0x2, R3, 0xe2, !PT ;  /* 0x0000000202047812 */ /* 0x002fe400078ee203 */
[----:B------:R-:W-:Y:S01]  /*3740*/  SEL R3, RZ, 0x4, P6 ;  /* 0x00000004ff037807 */ /* 0x000fe20003000000 */
[----:B------:R-:W-:Y:S01]  /*3750*/  STL [R1], R0 ;  /* 0x0000000001007387 */ /* 0x000fe20000100800 */
[----:B------:R-:W-:-:S02]  /*3760*/  SEL R2, RZ, 0x8, P5 ;  /* 0x00000008ff027807 */ /* 0x000fc40002800000 */
[----:B------:R-:W-:Y:S02]  /*3770*/  IADD3 R249, R242, 0x5000, RZ ;  /* 0x00005000f2f97810 */ /* 0x000fe40007ffe0ff */
[----:B------:R-:W-:Y:S02]  /*3780*/  LOP3.LUT R3, R2, R4, R3, 0xfe, !PT ;  /* 0x0000000402037212 */ /* 0x000fe400078efe03 */
[----:B------:R-:W-:Y:S02]  /*3790*/  IADD3 R2, R14, R122, -R69 ;  /* 0x0000007a0e027210 */ /* 0x000fe40007ffe845 */
[C---:B------:R-:W-:Y:S02]  /*37a0*/  LOP3.LUT P3, RZ, R3.reuse, 0x1, RZ, 0xc0, !PT ;  /* 0x0000000103ff7812 */ /* 0x040fe4000786c0ff */
[----:B------:R-:W-:Y:S02]  /*37b0*/  LOP3.LUT P2, RZ, R3, 0x2, RZ, 0xc0, !PT ;  /* 0x0000000203ff7812 */ /* 0x000fe4000784c0ff */
[----:B------:R-:W-:Y:S01]  /*37c0*/  ISETP.LT.OR P0, PT, R2, 0x1, !P3 ;  /* 0x000000010200780c */ /* 0x000fe20005f01670 */
[----:B------:R-:W-:-:S04]  /*37d0*/  DEPBAR.LE SB0, 0x1 ;  /* 0x000080400000791a */ /* 0x000fc80000000000 */
[----:B------:R-:W-:Y:S01]  /*37e0*/  BAR.SYNC.DEFER_BLOCKING 0x0 ;  /* 0x0000000000007b1d */ /* 0x000fe20000010000 */
[----:B------:R-:W-:Y:S02]  /*37f0*/  LOP3.LUT P1, RZ, R3, 0x4, RZ, 0xc0, !PT ;  /* 0x0000000403ff7812 */ /* 0x000fe4000782c0ff */
[C---:B------:R-:W-:Y:S02]  /*3800*/  IADD3 R248, R242.reuse, 0x3000, RZ ;  /* 0x00003000f2f87810 */ /* 0x040fe40007ffe0ff */
[C---:B------:R-:W-:Y:S02]  /*3810*/  IADD3 R247, R242.reuse, 0x4000, RZ ;  /* 0x00004000f2f77810 */ /* 0x040fe40007ffe0ff */
[C---:B------:R-:W-:Y:S02]  /*3820*/  IADD3 R246, R242.reuse, 0x3800, RZ ;  /* 0x00003800f2f67810 */ /* 0x040fe40007ffe0ff */
[C---:B------:R-:W-:Y:S02]  /*3830*/  IADD3 R245, R242.reuse, 0x1800, RZ ;  /* 0x00001800f2f57810 */ /* 0x040fe40007ffe0ff */
[----:B------:R-:W-:-:S02]  /*3840*/  IADD3 R244, R242, 0x2800, RZ ;  /* 0x00002800f2f47810 */ /* 0x000fc40007ffe0ff */
[----:B------:R-:W-:Y:S01]  /*3850*/  IADD3 R243, R242, 0x2000, RZ ;  /* 0x00002000f2f37810 */ /* 0x000fe20007ffe0ff */
[----:B------:R-:W-:Y:S04]  /*3860*/  LDSM.16.M88.4 R160, [R20] ;  /* 0x0000000014a0783b */ /* 0x000fe80000000200 */
[----:B------:R-:W-:Y:S04]  /*3870*/  LDSM.16.M88.4 R188, [R20+0x4000] ;  /* 0x0040000014bc783b */ /* 0x000fe80000000200 */
[----:B------:R-:W-:Y:S04]  /*3880*/  LDSM.16.M88.4 R204, [R20+0x8000] ;  /* 0x0080000014cc783b */ /* 0x000fe80000000200 */
[----:B------:R-:W-:Y:S04]  /*3890*/  LDSM.16.M88.4 R220, [R20+0xc000] ;  /* 0x00c0000014dc783b */ /* 0x000fe80000000200 */
[----:B---3--:R-:W-:Y:S04]  /*38a0*/  LDSM.16.M88.4 R164, [R17] ;  /* 0x0000000011a4783b */ /* 0x008fe80000000200 */
[----:B----4-:R-:W-:Y:S04]  /*38b0*/  LDSM.16.M88.4 R180, [R16] ;  /* 0x0000000010b4783b */ /* 0x010fe80000000200 */
[----:B-----5:R-:W-:Y:S04]  /*38c0*/  LDSM.16.M88.4 R184, [R15] ;  /* 0x000000000fb8783b */ /* 0x020fe80000000200 */
        /* <DEDUP_REMOVED lines=12> */
[----:B--2---:R-:W1:Y:S04]  /*3990*/  LDSM.16.M88.4 R4, [R135] ;  /* 0x000000008704783b */ /* 0x004e680000000200 */
[----:B------:R-:W-:Y:S04]  /*39a0*/  LDSM.16.M88.4 R24, [R135+0x800] ;  /* 0x000800008718783b */ /* 0x000fe80000000200 */
[----:B------:R-:W2:Y:S04]  /*39b0*/  LDSM.16.M88.4 R28, [R135+0x1000] ;  /* 0x00100000871c783b */ /* 0x000ea80000000200 */
[----:B------:R-:W3:Y:S04]  /*39c0*/  LDSM.16.M88.4 R36, [R242] ;  /* 0x00000000f224783b */ /* 0x000ee80000000200 */
[----:B------:R-:W-:Y:S04]  /*39d0*/  LDSM.16.M88.4 R44, [R242+0x800] ;  /* 0x00080000f22c783b */ /* 0x000fe80000000200 */
[----:B------:R-:W4:Y:S04]  /*39e0*/  LDSM.16.M88.4 R52, [R242+0x1000] ;  /* 0x00100000f234783b */ /* 0x000f280000000200 */
[----:B------:R-:W-:Y:S01]  /*39f0*/  @!PT LDS RZ, [RZ] ;  /* 0x00000000fffff984 */ /* 0x000fe20000000800 */
[----:B------:R-:W-:Y:S01]  /*3a00*/  @!PT LDS RZ, [RZ] ;  /* 0x00000000fffff984 */ /* 0x000fe20000000800 */
[----:B------:R-:W-:Y:S01]  /*3a10*/  @!PT LDS RZ, [RZ] ;  /* 0x00000000fffff984 */ /* 0x000fe20000000800 */
[----:B------:R2:W-:Y:S01]  /*3a20*/  LDGSTS.E.BYPASS.LTC128B.128 [R68+0x4080], [R12.64], !P0 ;  /* 0x040800000c447fae */ /* 0x0005e2000c101d46 */
[----:B------:R-:W-:-:S13]  /*3a30*/  ISETP.LT.OR P0, PT, R2, 0x1, !P2 ;  /* 0x000000010200780c */ /* 0x000fda0005701670 */
[----:B------:R3:W-:Y:S01]  /*3a40*/  LDGSTS.E.BYPASS.LTC128B.128 [R68+0x5880], [R12.64+0x80], !P0 ;  /* 0x058800800c447fae */ /* 0x0007e2000c101d46 */
[----:B------:R-:W-:Y:S01]  /*3a50*/  ISETP.LT.OR P0, PT, R2, 0x1, !P1 ;  /* 0x000000010200780c */ /* 0x000fe20004f01670 */
[C---:B-1----:R-:W-:Y:S08]  /*3a60*/  HMMA.16816.F32.BF16 R16, R160.reuse, R4, RZ ;  /* 0x00000004a010723c */ /* 0x042ff000000418ff */
[----:B------:R-:W-:Y:S04]  /*3a70*/  HMMA.16816.F32.BF16 R4, R160, R6, RZ ;  /* 0x00000006a004723c */ /* 0x000fe800000418ff */
[----:B------:R1:W-:Y:S01]  /*3a80*/  LDGSTS.E.BYPASS.LTC128B.128 [R68+0x7080], [R12.64+0x100], !P0 ;  /* 0x070801000c447fae */ /* 0x0003e2000c101d46 */
[----:B------:R-:W-:-:S03]  /*3a90*/  LOP3.LUT P0, RZ, R3, 0x8, RZ, 0xc0, !PT ;  /* 0x0000000803ff7812 */ /* 0x000fc6000780c0ff */
[----:B--2---:R-:W-:Y:S01]  /*3aa0*/  HMMA.16816.F32.BF16 R32, R160, R28, RZ ;  /* 0x0000001ca020723c */ /* 0x004fe200000418ff */
[----:B------:R-:W-:-:S07]  /*3ab0*/  ISETP.LT.OR P4, PT, R2, 0x1, !P0 ;  /* 0x000000010200780c */ /* 0x000fce0004781670 */
[----:B------:R-:W-:Y:S06]  /*3ac0*/  HMMA.16816.F32.BF16 R40, R160, R30, RZ ;  /* 0x0000001ea028723c */ /* 0x000fec00000418ff */
[----:B------:R1:W-:Y:S01]  /*3ad0*/  LDGSTS.E.BYPASS.LTC128B.128 [R68+0x8880], [R12.64+0x180], !P4 ;  /* 0x088801800c447fae */ /* 0x0003e2000e101d46 */
[----:B------:R-:W-:Y:S01]  /*3ae0*/  ISETP.GT.AND P4, PT, R22, 0x7f, PT ;  /* 0x0000007f1600780c */ /* 0x000fe20003f84270 */
[----:B---3--:R-:W-:Y:S08]  /*3af0*/  HMMA.16816.F32.BF16 R4, R164, R38, R4 ;  /* 0x00000026a404723c */ /* 0x008ff00000041804 */
[----:B------:R-:W-:Y:S04]  /*3b00*/  HMMA.16816.F32.BF16 R20, R160, R24, RZ ;  /* 0x00000018a014723c */ /* 0x000fe800000418ff */
[----:B------:R-:W-:-:S02]  /*3b10*/  @!P4 ISETP.LT.OR P3, PT, R2, 0x21, !P3 ;  /* 0x000000210200c80c */ /* 0x000fc40005f61670 */
[C---:B------:R-:W-:Y:S02]  /*3b20*/  @!P4 ISETP.LT.OR P2, PT, R2.reuse, 0x21, !P2 ;  /* 0x000000210200c80c */ /* 0x040fe40005741670 */
[C---:B------:R-:W-:Y:S01]  /*3b30*/  @!P4 ISETP.LT.OR P1, PT, R2.reuse, 0x21, !P1 ;  /* 0x000000210200c80c */ /* 0x040fe20004f21670 */
[----:B------:R-:W-:Y:S01]  /*3b40*/  HMMA.16816.F32.BF16 R24, R160, R26, RZ ;  /* 0x0000001aa018723c */ /* 0x000fe200000418ff */
[----:B------:R-:W-:-:S07]  /*3b50*/  @!P4 ISETP.LT.OR P0, PT, R2, 0x21, !P0 ;  /* 0x000000210200c80c */ /* 0x000fce0004701670 */
[----:B------:R2:W-:Y:S01]  /*3b60*/  @!P4 LDGSTS.E.BYPASS.LTC128B.128 [R68+0x5080], [R10.64], !P3 ;  /* 0x050800000a44cfae */ /* 0x0005e2000d901d46 */
[C---:B----4-:R-:W-:Y:S03]  /*3b70*/  HMMA.16816.F32.BF16 R28, R164.reuse, R52, R32 ;  /* 0x00000034a41c723c */ /* 0x050fe60000041820 */
[----:B------:R2:W-:Y:S04]  /*3b80*/  @!P4 LDGSTS.E.BYPASS.LTC128B.128 [R68+0x6880], [R10.64+0x80], !P2 ;  /* 0x068800800a44cfae */ /* 0x0005e8000d101d46 */
[----:B------:R2:W-:Y:S01]  /*3b90*/  @!P4 LDGSTS.E.BYPASS.LTC128B.128 [R68+0x8080], [R10.64+0x100], !P1 ;  /* 0x080801000a44cfae */ /* 0x0005e2000c901d46 */
[----:B------:R-:W-:Y:S03]  /*3ba0*/  HMMA.16816.F32.BF16 R32, R164, R54, R40 ;  /* 0x00000036a420723c */ /* 0x000fe60000041828 */
[----:B------:R2:W-:Y:S01]  /*3bb0*/  @!P4 LDGSTS.E.BYPASS.LTC128B.128 [R68+0x9880], [R10.64+0x180], !P0 ;  /* 0x098801800a44cfae */ /* 0x0005e2000c101d46 */
[----:B------:R-:W-:-:S03]  /*3bc0*/  ISETP.GT.AND P0, PT, R65, R75, PT ;  /* 0x0000004b4100720c */ /* 0x000fc60003f04270 */
[----:B------:R-:W3:Y:S04]  /*3bd0*/  LDSM.16.M88.4 R48, [R237] ;  /* 0x00000000ed30783b */ /* 0x000ee80000000200 */
[----:B------:R-:W4:Y:S04]  /*3be0*/  LDSM.16.M88.4 R56, [R237+0x800] ;  /* 0x00080000ed38783b */ /* 0x000f280000000200 */
[----:B------:R-:W5:Y:S04]  /*3bf0*/  LDSM.16.M88.4 R60, [R237+0x1000] ;  /* 0x00100000ed3c783b */ /* 0x000f680000000200 */
[----:B------:R-:W-:Y:S04]  /*3c00*/  LDSM.16.M88.4 R52, [R236+0x1000] ;  /* 0x00100000ec34783b */ /* 0x000fe80000000200 */
[----:B------:R-:W-:Y:S04]  /*3c10*/  LDSM.16.M88.4 R40, [R135+0x1800] ;  /* 0x001800008728783b */ /* 0x000fe80000000200 */
[----:B------:R-:W0:Y:S01]  /*3c20*/  LDGDEPBAR ;  /* 0x00000000000079af */ /* 0x000e220000000000 */
[C---:B--2---:R-:W-:Y:S03]  /*3c30*/  HMMA.16816.F32.BF16 R8, R164.reuse, R36, R16 ;  /* 0x00000024a408723c */ /* 0x044fe60000041810 */
[----:B------:R-:W2:Y:S05]  /*3c40*/  LDSM.16.M88.4 R36, [R236] ;  /* 0x00000000ec24783b */ /* 0x000eaa0000000200 */
[C---:B------:R-:W-:Y:S08]  /*3c50*/  HMMA.16816.F32.BF16 R16, R164.reuse, R44, R20 ;  /* 0x0000002ca410723c */ /* 0x040ff00000041814 */
[----:B------:R-:W-:Y:S01]  /*3c60*/  HMMA.16816.F32.BF16 R20, R164, R46, R24 ;  /* 0x0000002ea414723c */ /* 0x000fe20000041818 */
[----:B------:R-:W1:Y:S07]  /*3c70*/  LDSM.16.M88.4 R44, [R236+0x800] ;  /* 0x00080000ec2c783b */ /* 0x000e6e0000000200 */
[C---:B---3--:R-:W-:Y:S01]  /*3c80*/  HMMA.16816.F32.BF16 R24, R180.reuse, R48, R8 ;  /* 0x00000030b418723c */ /* 0x048fe20000041808 */
[----:B------:R-:W-:Y:S07]  /*3c90*/  LDSM.16.M88.4 R8, [R242+0x1800] ;  /* 0x00180000f208783b */ /* 0x000fee0000000200 */
[C---:B------:R-:W-:Y:S01]  /*3ca0*/  HMMA.16816.F32.BF16 R4, R180.reuse, R50, R4 ;  /* 0x00000032b404723c */ /* 0x040fe20000041804 */
[----:B------:R-:W3:Y:S07]  /*3cb0*/  LDSM.16.M88.4 R48, [R135+0x2000] ;  /* 0x002000008730783b */ /* 0x000eee0000000200 */
[C---:B----4-:R-:W-:Y:S08]  /*3cc0*/  HMMA.16816.F32.BF16 R16, R180.reuse, R56, R16 ;  /* 0x00000038b410723c */ /* 0x050ff00000041810 */
[C---:B------:R-:W-:Y:S01]  /*3cd0*/  HMMA.16816.F32.BF16 R20, R180.reuse, R58, R20 ;  /* 0x0000003ab414723c */ /* 0x040fe20000041814 */
[----:B------:R-:W4:Y:S07]  /*3ce0*/  LDSM.16.M88.4 R56, [R135+0x2800] ;  /* 0x002800008738783b */ /* 0x000f2e0000000200 */
[C---:B-----5:R-:W-:Y:S08]  /*3cf0*/  HMMA.16816.F32.BF16 R28, R180.reuse, R60, R28 ;  /* 0x0000003cb41c723c */ /* 0x060ff0000004181c */
[----:B------:R-:W-:Y:S01]  /*3d00*/  HMMA.16816.F32.BF16 R32, R180, R62, R32 ;  /* 0x0000003eb420723c */ /* 0x000fe20000041820 */
[----:B------:R-:W-:Y:S07]  /*3d10*/  LDSM.16.M88.4 R60, [R135+0x5800] ;  /* 0x00580000873c783b */ /* 0x000fee0000000200 */
[C---:B--2---:R-:W-:Y:S08]  /*3d20*/  HMMA.16816.F32.BF16 R24, R184.reuse, R36, R24 ;  /* 0x00000024b818723c */ /* 0x044ff00000041818 */
[C---:B------:R-:W-:Y:S01]  /*3d30*/  HMMA.16816.F32.BF16 R4, R184.reuse, R38, R4 ;  /* 0x00000026b804723c */ /* 0x040fe20000041804 */
[----:B------:R-:W-:Y:S07]  /*3d40*/  LDSM.16.M88.4 R36, [R237+0x1800] ;  /* 0x00180000ed24783b */ /* 0x000fee0000000200 */
[C---:B-1----:R-:W-:Y:S08]  /*3d50*/  HMMA.16816.F32.BF16 R16, R184.reuse, R44, R16 ;  /* 0x0000002cb810723c */ /* 0x042ff00000041810 */
[C---:B------:R-:W-:Y:S01]  /*3d60*/  HMMA.16816.F32.BF16 R20, R184.reuse, R46, R20 ;  /* 0x0000002eb814723c */ /* 0x040fe20000041814 */
[----:B------:R-:W1:Y:S07]  /*3d70*/  LDSM.16.M88.4 R44, [R242+0x2000] ;  /* 0x00200000f22c783b */ /* 0x000e6e0000000200 */
[C---:B------:R-:W-:Y:S08]  /*3d80*/  HMMA.16816.F32.BF16 R28, R184.reuse, R52, R28 ;  /* 0x00000034b81c723c */ /* 0x040ff0000004181c */
        /* <DEDUP_REMOVED lines=8> */
[C---:B----4-:R-:W-:Y:S08]  /*3e10*/  HMMA.16816.F32.BF16 R28, R188.reuse, R56, R28 ;  /* 0x00000038bc1c723c */ /* 0x050ff0000004181c */
[----:B------:R-:W-:Y:S01]  /*3e20*/  HMMA.16816.F32.BF16 R32, R188, R58, R32 ;  /* 0x0000003abc20723c */ /* 0x000fe20000041820 */
[----:B------:R-:W4:Y:S07]  /*3e30*/  LDSM.16.M88.4 R56, [R237+0x2800] ;  /* 0x00280000ed38783b */ /* 0x000f2e0000000200 */
[C---:B------:R-:W-:Y:S08]  /*3e40*/  HMMA.16816.F32.BF16 R24, R192.reuse, R8, R24 ;  /* 0x00000008c018723c */ /* 0x040ff00000041818 */
[C---:B------:R-:W-:Y:S01]  /*3e50*/  HMMA.16816.F32.BF16 R4, R192.reuse, R10, R4 ;  /* 0x0000000ac004723c */ /* 0x040fe20000041804 */
[----:B------:R-:W5:Y:S07]  /*3e60*/  LDSM.16.M88.4 R8, [R236+0x1800] ;  /* 0x00180000ec08783b */ /* 0x000f6e0000000200 */
[C---:B-1----:R-:W-:Y:S08]  /*3e70*/  HMMA.16816.F32.BF16 R16, R192.reuse, R44, R16 ;  /* 0x0000002cc010723c */ /* 0x042ff00000041810 */
[C---:B------:R-:W-:Y:S01]  /*3e80*/  HMMA.16816.F32.BF16 R20, R192.reuse, R46, R20 ;  /* 0x0000002ec014723c */ /* 0x040fe20000041814 */
[----:B------:R-:W-:Y:S07]  /*3e90*/  LDSM.16.M88.4 R44, [R135+0x3800] ;  /* 0x00380000872c783b */ /* 0x000fee0000000200 */
[C---:B--2---:R-:W-:Y:S08]  /*3ea0*/  HMMA.16816.F32.BF16 R28, R192.reuse, R52, R28 ;  /* 0x00000034c01c723c */ /* 0x044ff0000004181c */
[----:B------:R-:W-:Y:S01]  /*3eb0*/  HMMA.16816.F32.BF16 R32, R192, R54, R32 ;  /* 0x00000036c020723c */ /* 0x000fe20000041820 */
[----:B------:R-:W1:Y:S07]  /*3ec0*/  LDSM.16.M88.4 R52, [R236+0x2800] ;  /* 0x00280000ec34783b */ /* 0x000e6e0000000200 */
[C---:B------:R-:W-:Y:S08]  /*3ed0*/  HMMA.16816.F32.BF16 R24, R196.reuse, R36, R24 ;  /* 0x00000024c418723c */ /* 0x040ff00000041818 */
[C---:B------:R-:W-:Y:S01]  /*3ee0*/  HMMA.16816.F32.BF16 R4, R196.reuse, R38, R4 ;  /* 0x00000026c404723c */ /* 0x040fe20000041804 */
[----:B------:R-:W2:Y:S07]  /*3ef0*/  LDSM.16.M88.4 R36, [R135+0x3000] ;  /* 0x003000008724783b */ /* 0x000eae0000000200 */
[C---:B---3--:R-:W-:Y:S08]  /*3f00*/  HMMA.16816.F32.BF16 R16, R196.reuse, R48, R16 ;  /* 0x00000030c410723c */ /* 0x048ff00000041810 */
[C---:B------:R-:W-:Y:S01]  /*3f10*/  HMMA.16816.F32.BF16 R20, R196.reuse, R50, R20 ;  /* 0x00000032c414723c */ /* 0x040fe20000041814 */
[----:B------:R-:W3:Y:S07]  /*3f20*/  LDSM.16.M88.4 R48, [R135+0x4000] ;  /* 0x004000008730783b */ /* 0x000eee0000000200 */
[C---:B----4-:R-:W-:Y:S08]  /*3f30*/  HMMA.16816.F32.BF16 R28, R196.reuse, R56, R28 ;  /* 0x00000038c41c723c */ /* 0x050ff0000004181c */
[----:B------:R-:W-:Y:S01]  /*3f40*/  HMMA.16816.F32.BF16 R32, R196, R58, R32 ;  /* 0x0000003ac420723c */ /* 0x000fe20000041820 */
[----:B------:R-:W-:Y:S07]  /*3f50*/  LDSM.16.M88.4 R56, [R237+0x4000] ;  /* 0x00400000ed38783b */ /* 0x000fee0000000200 */
[C---:B-----5:R-:W-:Y:S08]  /*3f60*/  HMMA.16816.F32.BF16 R24, R200.reuse, R8, R24 ;  /* 0x00000008c818723c */ /* 0x060ff00000041818 */
        /* <DEDUP_REMOVED lines=11> */
[C---:B------:R-:W-:Y:S08]  /*4020*/  HMMA.16816.F32.BF16 R16, R204.reuse, R44, R16 ;  /* 0x0000002ccc10723c */ /* 0x040ff00000041810 */
[C---:B------:R-:W-:Y:S01]  /*4030*/  HMMA.16816.F32.BF16 R20, R204.reuse, R46, R20 ;  /* 0x0000002ecc14723c */ /* 0x040fe20000041814 */
[----:B------:R-:W-:Y:S07]  /*4040*/  LDSM.16.M88.4 R44, [R236+0x3800] ;  /* 0x00380000ec2c783b */ /* 0x000fee0000000200 */
[C---:B---3--:R-:W-:Y:S08]  /*4050*/  HMMA.16816.F32.BF16 R28, R204.reuse, R48, R28 ;  /* 0x00000030cc1c723c */ /* 0x048ff0000004181c */
[----:B------:R-:W-:Y:S01]  /*4060*/  HMMA.16816.F32.BF16 R32, R204, R50, R32 ;  /* 0x00000032cc20723c */ /* 0x000fe20000041820 */
[----:B------:R-:W3:Y:S07]  /*4070*/  LDSM.16.M88.4 R48, [R237+0x3800] ;  /* 0x00380000ed30783b */ /* 0x000eee0000000200 */
        /* <DEDUP_REMOVED lines=11> */
[----:B------:R-:W-:Y:S07]  /*4130*/  LDSM.16.M88.4 R36, [R242+0x4800] ;  /* 0x00480000f224783b */ /* 0x000fee0000000200 */
[C---:B---3--:R-:W-:Y:S08]  /*4140*/  HMMA.16816.F32.BF16 R16, R212.reuse, R48, R16 ;  /* 0x00000030d410723c */ /* 0x048ff00000041810 */
[C---:B------:R-:W-:Y:S01]  /*4150*/  HMMA.16816.F32.BF16 R20, R212.reuse, R50, R20 ;  /* 0x00000032d414723c */ /* 0x040fe20000041814 */
[----:B------:R-:W2:Y:S07]  /*4160*/  LDSM.16.M88.4 R48, [R135+0x5000] ;  /* 0x005000008730783b */ /* 0x000eae0000000200 */
[C---:B------:R-:W-:Y:S08]  /*4170*/  HMMA.16816.F32.BF16 R28, R212.reuse, R56, R28 ;  /* 0x00000038d41c723c */ /* 0x040ff0000004181c */
[----:B------:R-:W-:Y:S01]  /*4180*/  HMMA.16816.F32.BF16 R32, R212, R58, R32 ;  /* 0x0000003ad420723c */ /* 0x000fe20000041820 */
[----:B------:R-:W-:Y:S07]  /*4190*/  LDSM.16.M88.4 R56, [R242+0x5800] ;  /* 0x00580000f238783b */ /* 0x000fee0000000200 */
[C---:B----4-:R-:W-:Y:S08]  /*41a0*/  HMMA.16816.F32.BF16 R24, R216.reuse, R8, R24 ;  /* 0x00000008d818723c */ /* 0x050ff00000041818 */
[C---:B------:R-:W-:Y:S08]  /*41b0*/  HMMA.16816.F32.BF16 R8, R216.reuse, R10, R4 ;  /* 0x0000000ad808723c */ /* 0x040ff00000041804 */
[C---:B------:R-:W-:Y:S08]  /*41c0*/  HMMA.16816.F32.BF16 R4, R216.reuse, R44, R16 ;  /* 0x0000002cd804723c */ /* 0x040ff00000041810 */
[C---:B------:R-:W-:Y:S01]  /*41d0*/  HMMA.16816.F32.BF16 R20, R216.reuse, R46, R20 ;  /* 0x0000002ed814723c */ /* 0x040fe20000041814 */
[----:B------:R-:W3:Y:S07]  /*41e0*/  LDSM.16.M88.4 R44, [R242+0x5000] ;  /* 0x00500000f22c783b */ /* 0x000eee0000000200 */
[C---:B-1----:R-:W-:Y:S08]  /*41f0*/  HMMA.16816.F32.BF16 R28, R216.reuse, R52, R28 ;  /* 0x00000034d81c723c */ /* 0x042ff0000004181c */
[----:B------:R-:W-:Y:S01]  /*4200*/  HMMA.16816.F32.BF16 R32, R216, R54, R32 ;  /* 0x00000036d820723c */ /* 0x000fe20000041820 */
[----:B------:R-:W-:Y:S07]  /*4210*/  LDSM.16.M88.4 R52, [R237+0x5000] ;  /* 0x00500000ed34783b */ /* 0x000fee0000000200 */
[C---:B------:R-:W-:Y:S08]  /*4220*/  HMMA.16816.F32.BF16 R24, R220.reuse, R40, R24 ;  /* 0x00000028dc18723c */ /* 0x040ff00000041818 */
[C---:B------:R-:W-:Y:S01]  /*4230*/  HMMA.16816.F32.BF16 R16, R220.reuse, R42, R8 ;  /* 0x0000002adc10723c */ /* 0x040fe20000041808 */
[----:B------:R-:W-:Y:S07]  /*4240*/  LDSM.16.M88.4 R40, [R236+0x5000] ;  /* 0x00500000ec28783b */ /* 0x000fee0000000200 */
[C---:B--2---:R-:W-:Y:S08]  /*4250*/  HMMA.16816.F32.BF16 R8, R220.reuse, R48, R4 ;  /* 0x00000030dc08723c */ /* 0x044ff00000041804 */
        /* <DEDUP_REMOVED lines=9> */
[----:B------:R-:W-:Y:S01]  /*42f0*/  HMMA.16816.F32.BF16 R8, R224, R46, R4 ;  /* 0x0000002ee008723c */ /* 0x000fe20000041804 */
[----:B------:R-:W3:Y:S01]  /*4300*/  LDSM.16.M88.4 R44, [R236+0x4800] ;  /* 0x00480000ec2c783b */ /* 0x000ee20000000200 */
[----:B------:R-:W-:-:S06]  /*4310*/  DEPBAR.LE SB0, 0x0 ;  /* 0x000080000000791a */ /* 0x000fcc0000000000 */
[C---:B------:R-:W-:Y:S08]  /*4320*/  HMMA.16816.F32.BF16 R4, R224.reuse, R56, R28 ;  /* 0x00000038e004723c */ /* 0x040ff0000004181c */
[----:B------:R-:W-:Y:S08]  /*4330*/  HMMA.16816.F32.BF16 R32, R224, R58, R32 ;  /* 0x0000003ae020723c */ /* 0x000ff00000041820 */
[C---:B-1----:R-:W-:Y:S08]  /*4340*/  HMMA.16816.F32.BF16 R28, R228.reuse, R48, R24 ;  /* 0x00000030e41c723c */ /* 0x042ff00000041818 */
[C---:B------:R-:W-:Y:S08]  /*4350*/  HMMA.16816.F32.BF16 R24, R228.reuse, R50, R20 ;  /* 0x00000032e418723c */ /* 0x040ff00000041814 */
[C---:B------:R-:W-:Y:S08]  /*4360*/  HMMA.16816.F32.BF16 R20, R228.reuse, R52, R16 ;  /* 0x00000034e414723c */ /* 0x040ff00000041810 */
[C---:B------:R-:W-:Y:S08]  /*4370*/  HMMA.16816.F32.BF16 R16, R228.reuse, R54, R8 ;  /* 0x00000036e410723c */ /* 0x040ff00000041808 */
[C---:B--2---:R-:W-:Y:S08]  /*4380*/  HMMA.16816.F32.BF16 R8, R228.reuse, R60, R4 ;  /* 0x0000003ce408723c */ /* 0x044ff00000041804 */
[----:B------:R-:W-:Y:S08]  /*4390*/  HMMA.16816.F32.BF16 R4, R228, R62, R32 ;  /* 0x0000003ee404723c */ /* 0x000ff00000041820 */
[C---:B---3--:R-:W-:Y:S08]  /*43a0*/  HMMA.16816.F32.BF16 R32, R232.reuse, R44, R28 ;  /* 0x0000002ce820723c */ /* 0x048ff0000004181c */
[C---:B------:R-:W-:Y:S08]  /*43b0*/  HMMA.16816.F32.BF16 R44, R232.reuse, R46, R24 ;  /* 0x0000002ee82c723c */ /* 0x040ff00000041818 */
[C---:B------:R-:W-:Y:S08]  /*43c0*/  HMMA.16816.F32.BF16 R28, R232.reuse, R40, R20 ;  /* 0x00000028e81c723c */ /* 0x040ff00000041814 */
[C---:B------:R-:W-:Y:S08]  /*43d0*/  HMMA.16816.F32.BF16 R24, R232.reuse, R36, R8 ;  /* 0x00000024e818723c */ /* 0x040ff00000041808 */
[C---:B------:R-:W-:Y:S08]  /*43e0*/  HMMA.16816.F32.BF16 R40, R232.reuse, R42, R16 ;  /* 0x0000002ae828723c */ /* 0x040ff00000041810 */
[----:B------:R-:W-:Y:S01]  /*43f0*/  HMMA.16816.F32.BF16 R36, R232, R38, R4 ;  /* 0x00000026e824723c */ /* 0x000fe20000041804 */
[----:B------:R-:W-:Y:S06]  /*4400*/  BAR.SYNC.DEFER_BLOCKING 0x0 ;  /* 0x0000000000007b1d */ /* 0x000fec0000010000 */
[----:B------:R-:W-:Y:S01]  /*4410*/  @!UPT UIADD3 URZ, URZ, URZ, URZ ;  /* 0x0000003f3f3ff290 */ /* 0x000fe2000fffe03f */
[----:B------:R-:W-:Y:S11]  /*4420*/  @!P0 BRA `(.L_x_410) ;  /* 0x0000025000008947 */ /* 0x000ff60003800000 */
[----:B------:R-:W-:Y:S02]  /*4430*/  IADD3 R4, -R69, 0x30, RZ ;  /* 0x0000003045047810 */ /* 0x000fe40007ffe1ff */
[----:B------:R-:W-:-:S02]  /*4440*/  IADD3 R0, R134, -0x2, RZ ;  /* 0xfffffffe86007810 */ /* 0x000fc40007ffe0ff */
[----:B------:R-:W-:Y:S02]  /*4450*/  ISETP.GE.AND P0, PT, R4, 0x21, PT ;  /* 0x000000210400780c */ /* 0x000fe40003f06270 */
[----:B------:R-:W-:Y:S02]  /*4460*/  SHF.R.S32.HI R2, RZ, 0x1f, R0 ;  /* 0x0000001fff027819 */ /* 0x000fe40000011400 */
[C---:B------:R-:W-:Y:S02]  /*4470*/  LOP3.LUT P3, RZ, R74.reuse, 0x200, RZ, 0xc0, !PT ;  /* 0x000002004aff7812 */ /* 0x040fe4000786c0ff */
[----:B------:R-:W-:Y:S01]  /*4480*/  LOP3.LUT P4, RZ, R74, 0x100, RZ, 0xc0, !PT ;  /* 0x000001004aff7812 */ /* 0x000fe2000788c0ff */
[----:B------:R-:W-:-:S04]  /*4490*/  IMAD R2, R2, c[0x0][0x1e0], RZ ;  /* 0x0000780002027a24 */ /* 0x000fc800078e02ff */
[----:B------:R-:W-:Y:S02]  /*44a0*/  IMAD R5, R0, c[0x0][0x1e4], R2 ;  /* 0x0000790000057a24 */ /* 0x000fe400078e0202 */
[----:B------:R-:W-:Y:S02]  /*44b0*/  @P0 IMAD.MOV.U32 R6, RZ, RZ, c[0x0][0x1e0] ;  /* 0x00007800ff060624 */ /* 0x000fe400078e00ff */
[----:B------:R-:W-:Y:S02]  /*44c0*/  @P0 IMAD.MOV.U32 R3, RZ, RZ, 0x5 ;  /* 0x00000005ff030424 */ /* 0x000fe400078e00ff */
[----:B------:R-:W-:-:S03]  /*44d0*/  @P0 IMAD.SHL.U32 R2, R6, 0x20, RZ ;  /* 0x0000002006020824 */ /* 0x000fc600078e00ff */
[----:B------:R-:W-:Y:S01]  /*44e0*/  @P0 SHF.L.U64.HI R3, R6, R3, c[0x0][0x1e4] ;  /* 0x0000790006030619 */ /* 0x000fe20000010203 */
[----:B------:R-:W-:-:S04]  /*44f0*/  IMAD.WIDE.U32 R6, R0, c[0x0][0x1e0], RZ ;  /* 0x0000780000067a25 */ /* 0x000fc800078e00ff */
[----:B------:R-:W-:Y:S02]  /*4500*/  IMAD.IADD R0, R7, 0x1, R5 ;  /* 0x0000000107007824 */ /* 0x000fe400078e0205 */
[----:B------:R-:W-:-:S04]  /*4510*/  @P0 IMAD.WIDE.U32 R2, R6, 0x30, R2 ;  /* 0x0000003006020825 */ /* 0x000fc800078e0002 */
[----:B------:R-:W-:Y:S01]  /*4520*/  @P0 IMAD R5, R0, 0x30, RZ ;  /* 0x0000003000050824 */ /* 0x000fe200078e02ff */
[----:B------:R-:W-:-:S04]  /*4530*/  @P0 IADD3 R7, P1, R72, R2, RZ ;  /* 0x0000000248070210 */ /* 0x000fc80007f3e0ff */
[----:B------:R-:W-:Y:S02]  /*4540*/  @P0 IADD3.X R8, R71, R5, R3, P1, !PT ;  /* 0x0000000547080210 */ /* 0x000fe40000ffe403 */
[----:B------:R-:W-:-:S13]  /*4550*/  ISETP.GE.AND P1, PT, R4, 0x1, PT ;  /* 0x000000010400780c */ /* 0x000fda0003f26270 */
[----:B------:R-:W-:-:S04]  /*4560*/  @P1 IMAD.WIDE.U32 R2, R6, 0x30, R70 ;  /* 0x0000003006021825 */ /* 0x000fc800078e0046 */
[----:B------:R-:W-:Y:S01]  /*4570*/  @P1 IMAD R0, R0, 0x30, RZ ;  /* 0x0000003000001824 */ /* 0x000fe200078e02ff */
[----:B------:R-:W-:-:S03]  /*4580*/  @P1 LEA R4, P2, R2, c[0x0][0x1c8], 0x1 ;  /* 0x0000720002041a11 */ /* 0x000fc600078408ff */
[----:B------:R-:W-:-:S05]  /*4590*/  @P1 IMAD.IADD R0, R3, 0x1, R0 ;  /* 0x0000000103001824 */ /* 0x000fca00078e0200 */
        /* <DEDUP_REMOVED lines=14> */
.L_x_410:
[----:B------:R-:W-:Y:S05]  /*4680*/  BSYNC B0 ;  /* 0x0000000000007941 */ /* 0x000fea0003800000 */
.L_x_409:
[----:B------:R-:W2:Y:S04]  /*4690*/  LDL R0, [R1+0x80] ;  /* 0x0000800001007983 */ /* 0x000ea80000100800 */
[----:B------:R-:W3:Y:S01]  /*46a0*/  LDL R8, [R1+0x30] ;  /* 0x0000300001087983 */ /* 0x000ee20000100800 */
[----:B------:R-:W-:Y:S01]  /*46b0*/  ISETP.NE.AND P0, PT, R67, 0x1, PT ;  /* 0x000000014300780c */ /* 0x000fe20003f05270 */
[----:B------:R-:W-:-:S02]  /*46c0*/  ULDC UR4, c[0x0][0x324] ;  /* 0x0000c90000047ab9 */ /* 0x000fc40000000800 */
[----:B------:R-:W-:Y:S01]  /*46d0*/  ULOP3.LUT UR4, URZ, UR4, URZ, 0x33, !UPT ;  /* 0x000000043f047292 */ /* 0x000fe2000f8e333f */
[----:B------:R-:W0:Y:S01]  /*46e0*/  LDGDEPBAR ;  /* 0x00000000000079af */ /* 0x000e220000000000 */
[----:B--2---:R-:W-:-:S08]  /*46f0*/  IMAD.IADD R0, R0, 0x1, R115 ;  /* 0x0000000100007824 */ /* 0x004fd000078e0273 */
[----:B-1----:R-:W-:Y:S01]  /*4700*/  @P0 IMAD.HI.U32 R2, R0, c[0x0][0x2c8], RZ ;  /* 0x0000b20000020a27 */ /* 0x002fe200078e00ff */
[----:B---3--:R-:W-:-:S03]  /*4710*/  IADD3 R7, -R8, R64, RZ ;  /* 0x0000004008077210 */ /* 0x008fc60007ffe1ff */
[----:B------:R-:W-:Y:S01]  /*4720*/  IMAD.MOV.U32 R4, RZ, RZ, R0 ;  /* 0x000000ffff047224 */ /* 0x000fe200078e0000 */
[----:B------:R-:W-:Y:S02]  /*4730*/  @P0 SHF.R.U32.HI R4, RZ, c[0x0][0x2cc], R2 ;  /* 0x0000b300ff040a19 */ /* 0x000fe40000011602 */
[----:B------:R-:W-:Y:S01]  /*4740*/  IADD3 R0, -R8, 0x1, R64 ;  /* 0x0000000108007810 */ /* 0x000fe20007ffe140 */
[----:B------:R-:W-:Y:S01]  /*4750*/  IMAD.IADD R8, R14, 0x1, -R8 ;  /* 0x000000010e087824 */ /* 0x000fe200078e0a08 */
[----:B------:R-:W-:Y:S01]  /*4760*/  ISETP.GE.AND P0, PT, R66, 0x1, PT ;  /* 0x000000014200780c */ /* 0x000fe20003f06270 */
[----:B------:R-:W1:Y:S02]  /*4770*/  SHFL.IDX PT, R3, R4, RZ, 0x1c1f ;  /* 0x001c1fff04037589 */ /* 0x000e6400000e0000 */
[----:B------:R-:W-:-:S05]  /*4780*/  IMAD.IADD R0, R0, 0x1, -R114 ;  /* 0x0000000100007824 */ /* 0x000fca00078e0a72 */
[C---:B------:R-:W-:Y:S02]  /*4790*/  IADD3 R5, R0.reuse, c[0x0][0x328], RZ ;  /* 0x0000ca0000057a10 */ /* 0x040fe40007ffe0ff */
[----:B------:R-:W-:-:S03]  /*47a0*/  IADD3 R6, R0, UR4, RZ ;  /* 0x0000000400067c10 */ /* 0x000fc6000fffe0ff */
[----:B-1----:R-:W-:Y:S01]  /*47b0*/  IMAD.IADD R2, R5, 0x1, R3 ;  /* 0x0000000105027824 */ /* 0x002fe200078e0203 */
[----:B------:R-:W-:-:S04]  /*47c0*/  IADD3 R0, R6, R3, RZ ;  /* 0x0000000306007210 */ /* 0x000fc80007ffe0ff */
[----:B------:R-:W-:Y:S01]  /*47d0*/  IMNMX R2, R7, R2, PT ;  /* 0x0000000207027217 */ /* 0x000fe20003800200 */
[----:B------:R-:W-:Y:S05]  /*47e0*/  @!P0 BRA `(.L_x_411) ;  /* 0x0000012000008947 */ /* 0x000fea0003800000 */
[----:B------:R-:W-:Y:S01]  /*47f0*/  IADD3 R3, -R114, R122, R3 ;  /* 0x0000007a72037210 */ /* 0x000fe20007ffe103 */
[----:B------:R-:W-:Y:S03]  /*4800*/  BSSY B0, `(.L_x_412) ;  /* 0x000000c000007945 */ /* 0x000fe60003800000 */
[----:B------:R-:W-:-:S13]  /*4810*/  ISETP.GT.AND P0, PT, R3, -0x1, PT ;  /* 0xffffffff0300780c */ /* 0x000fda0003f04270 */
[----:B------:R-:W-:Y:S05]  /*4820*/  @P0 BRA `(.L_x_413) ;  /* 0x0000006000000947 */ /* 0x000fea0003800000 */
[----:B------:R-:W-:Y:S02]  /*4830*/  ISETP.NE.AND P0, PT, R66, 0x1, PT ;  /* 0x000000014200780c */ /* 0x000fe40003f05270 */
[----:B------:R-:W-:-:S11]  /*4840*/  LOP3.LUT R3, RZ, R3, RZ, 0x33, !PT ;  /* 0x00000003ff037212 */ /* 0x000fd600078e33ff */
[----:B------:R-:W-:-:S05]  /*4850*/  @P0 IMAD.HI.U32 R9, R3, c[0x0][0x330], RZ ;  /* 0x0000cc0003090a27 */ /* 0x000fca00078e00ff */
[----:B------:R-:W-:-:S04]  /*4860*/  @P0 SHF.R.U32.HI R3, RZ, c[0x0][0x334], R9 ;  /* 0x0000cd00ff030a19 */ /* 0x000fc80000011609 */
[----:B------:R-:W-:Y:S01]  /*4870*/  LOP3.LUT R3, RZ, R3, RZ, 0x33, !PT ;  /* 0x00000003ff037212 */ /* 0x000fe200078e33ff */
[----:B------:R-:W-:Y:S05]  /*4880*/  BRA `(.L_x_414) ;  /* 0x0000003000007947 */ /* 0x000fea0003800000 */
.L_x_413:
[----:B------:R-:W-:-:S13]  /*4890*/  ISETP.NE.AND P0, PT, R66, 0x1, PT ;  /* 0x000000014200780c */ /* 0x000fda0003f05270 */
[----:B------:R-:W-:-:S05]  /*48a0*/  @P0 IMAD.HI.U32 R9, R3, c[0x0][0x330], RZ ;  /* 0x0000cc0003090a27 */ /* 0x000fca00078e00ff */
[----:B------:R-:W-:Y:S02]  /*48b0*/  @P0 SHF.R.U32.HI R3, RZ, c[0x0][0x334], R9 ;  /* 0x0000cd00ff030a19 */ /* 0x000fe40000011609 */
.L_x_414:
[----:B------:R-:W-:Y:S05]  /*48c0*/  BSYNC B0 ;  /* 0x0000000000007941 */ /* 0x000fea0003800000 */
.L_x_412:
[----:B------:R-:W-:-:S05]  /*48d0*/  IMAD R3, R3, c[0x0][0x32c], R8 ;  /* 0x0000cb0003037a24 */ /* 0x000fca00078e0208 */
[----:B------:R-:W-:Y:S02]  /*48e0*/  IADD3 R9, R3, c[0x0][0x32c], RZ ;  /* 0x0000cb0003097a10 */ /* 0x000fe40007ffe0ff */
[----:B------:R-:W-:Y:S02]  /*48f0*/  IMNMX R0, R0, R3, !PT ;  /* 0x0000000300007217 */ /* 0x000fe40007800200 */
[----:B------:R-:W-:Y:S02]  /*4900*/  IMNMX R2, R2, R9, PT ;  /* 0x0000000902027217 */ /* 0x000fe40003800200 */
.L_x_411:
[C---:B------:R-:W-:Y:S01]  /*4910*/  ISETP.GE.AND P0, PT, R14.reuse, 0x2, PT ;  /* 0x000000020e00780c */ /* 0x040fe20003f06270 */
[----:B------:R-:W1:Y:S01]  /*4920*/  SHFL.IDX PT, R3, R4, 0x1, 0x1c1f ;  /* 0x003c1f0004037f89 */ /* 0x000e6200000e0000 */
[----:B------:R-:W-:Y:S02]  /*4930*/  ISETP.GE.AND P1, PT, R14, 0x9, PT ;  /* 0x000000090e00780c */ /* 0x000fe40003f26270 */
[----:B------:R-:W-:Y:S02]  /*4940*/  P2R R12, PR, RZ, 0x1 ;  /* 0x00000001ff0c7803 */ /* 0x000fe40000000000 */
[----:B------:R-:W-:-:S02]  /*4950*/  ISETP.GT.AND P0, PT, R0, 0x1, !P0 ;  /* 0x000000010000780c */ /* 0x000fc40004704270 */
[----:B------:R-:W-:Y:S02]  /*4960*/  P2R R20, PR, RZ, 0x2 ;  /* 0x00000002ff147803 */ /* 0x000fe40000000000 */
[----:B------:R-:W-:Y:S02]  /*4970*/  ISETP.LT.OR P0, PT, R2, 0x2, P0 ;  /* 0x000000020200780c */ /* 0x000fe40000701670 */
[----:B------:R-:W-:Y:S02]  /*4980*/  ISETP.GE.AND P6, PT, R14, 0x19, PT ;  /* 0x000000190e00780c */ /* 0x000fe40003fc6270 */
[----:B------:R-:W-:Y:S02]  /*4990*/  FSEL R10, R33, -INF , !P0 ;  /* 0xff800000210a7808 */ /* 0x000fe40004000000 */
[----:B------:R-:W-:Y:S02]  /*49a0*/  ISETP.GT.AND P0, PT, R0, 0x8, !P1 ;  /* 0x000000080000780c */ /* 0x000fe40004f04270 */
[----:B------:R-:W-:-:S02]  /*49b0*/  ISETP.GE.AND P1, PT, R14, 0xa, PT ;  /* 0x0000000a0e00780c */ /* 0x000fc40003f26270 */
[----:B------:R-:W-:Y:S02]  /*49c0*/  ISETP.LT.OR P0, PT, R2, 0x9, P0 ;  /* 0x000000090200780c */ /* 0x000fe40000701670 */
[----:B------:R-:W-:Y:S02]  /*49d0*/  P2R R21, PR, RZ, 0x2 ;  /* 0x00000002ff157803 */ /* 0x000fe40000000000 */
[----:B------:R-:W-:Y:S02]  /*49e0*/  FSEL R19, R44, -INF , !P0 ;  /* 0xff8000002c137808 */ /* 0x000fe40004000000 */
[----:B------:R-:W-:Y:S02]  /*49f0*/  ISETP.GT.AND P0, PT, R0, 0x9, !P1 ;  /* 0x000000090000780c */ /* 0x000fe40004f04270 */
[----:B------:R-:W-:Y:S02]  /*4a00*/  ISETP.GE.AND P1, PT, R14, 0x11, PT ;  /* 0x000000110e00780c */ /* 0x000fe40003f26270 */
[----:B------:R-:W-:-:S02]  /*4a10*/  ISETP.LT.OR P0, PT, R2, 0xa, P0 ;  /* 0x0000000a0200780c */ /* 0x000fc40000701670 */
[----:B------:R-:W-:Y:S02]  /*4a20*/  P2R R22, PR, RZ, 0x2 ;  /* 0x00000002ff167803 */ /* 0x000fe40000000000 */
[----:B------:R-:W-:Y:S02]  /*4a30*/  FSEL R18, R45, -INF , !P0 ;  /* 0xff8000002d127808 */ /* 0x000fe40004000000 */
[----:B------:R-:W-:Y:S02]  /*4a40*/  ISETP.GT.AND P0, PT, R0, 0x10, !P1 ;  /* 0x000000100000780c */ /* 0x000fe40004f04270 */
[----:B------:R-:W-:Y:S02]  /*4a50*/  ISETP.GE.AND P1, PT, R14, 0x12, PT ;  /* 0x000000120e00780c */ /* 0x000fe40003f26270 */
[----:B------:R-:W-:Y:S02]  /*4a60*/  ISETP.LT.OR P0, PT, R2, 0x11, P0 ;  /* 0x000000110200780c */ /* 0x000fe40000701670 */
[----:B------:R-:W-:-:S02]  /*4a70*/  ISETP.GE.AND P5, PT, R14, 0x1a, PT ;  /* 0x0000001a0e00780c */ /* 0x000fc40003fa6270 */
[----:B------:R-:W-:Y:S02]  /*4a80*/  FSEL R17, R28, -INF , !P0 ;  /* 0xff8000001c117808 */ /* 0x000fe40004000000 */
[----:B------:R-:W-:Y:S02]  /*4a90*/  ISETP.GT.AND P0, PT, R0, 0x11, !P1 ;  /* 0x000000110000780c */ /* 0x000fe40004f04270 */
[----:B------:R-:W-:Y:S02]  /*4aa0*/  ISETP.GE.AND P4, PT, R14, 0x21, PT ;  /* 0x000000210e00780c */ /* 0x000fe40003f86270 */
[----:B------:R-:W-:Y:S02]  /*4ab0*/  ISETP.LT.OR P0, PT, R2, 0x12, P0 ;  /* 0x000000120200780c */ /* 0x000fe40000701670 */
[----:B------:R-:W-:Y:S02]  /*4ac0*/  ISETP.GE.AND P3, PT, R14, 0x22, PT ;  /* 0x000000220e00780c */ /* 0x000fe40003f66270 */
[----:B------:R-:W-:-:S02]  /*4ad0*/  FSEL R16, R29, -INF , !P0 ;  /* 0xff8000001d107808 */ /* 0x000fc40004000000 */
[----:B------:R-:W-:Y:S02]  /*4ae0*/  ISETP.GT.AND P0, PT, R0, 0x18, !P6 ;  /* 0x000000180000780c */ /* 0x000fe40007704270 */
[----:B------:R-:W-:Y:S02]  /*4af0*/  ISETP.GE.AND P2, PT, R14, 0x29, PT ;  /* 0x000000290e00780c */ /* 0x000fe40003f46270 */
[----:B------:R-:W-:Y:S02]  /*4b00*/  ISETP.LT.OR P0, PT, R2, 0x19, P0 ;  /* 0x000000190200780c */ /* 0x000fe40000701670 */
[----:B------:R-:W-:Y:S02]  /*4b10*/  P2R R23, PR, RZ, 0x2 ;  /* 0x00000002ff177803 */ /* 0x000fe40000000000 */
[----:B------:R-:W-:Y:S02]  /*4b20*/  FSEL R15, R40, -INF , !P0 ;  /* 0xff800000280f7808 */ /* 0x000fe40004000000 */
[----:B------:R-:W-:-:S02]  /*4b30*/  ISETP.GT.AND P0, PT, R0, 0x19, !P5 ;  /* 0x000000190000780c */ /* 0x000fc40006f04270 */
[----:B------:R-:W-:Y:S02]  /*4b40*/  ISETP.GE.AND P1, PT, R14, 0x1, PT ;  /* 0x000000010e00780c */ /* 0x000fe40003f26270 */
[----:B------:R-:W-:-:S04]  /*4b50*/  ISETP.LT.OR P0, PT, R2, 0x1a, P0 ;  /* 0x0000001a0200780c */ /* 0x000fc80000701670 */
[----:B------:R-:W-:Y:S02]  /*4b60*/  FSEL R13, R41, -INF , !P0 ;  /* 0xff800000290d7808 */ /* 0x000fe40004000000 */
[----:B------:R-:W-:-:S04]  /*4b70*/  ISETP.GT.AND P0, PT, R0, 0x20, !P4 ;  /* 0x000000200000780c */ /* 0x000fc80006704270 */
        /* <DEDUP_REMOVED lines=8> */
[----:B------:R-:W-:-:S04]  /*4c00*/  ISETP.GT.AND P0, PT, R0, RZ, !P1 ;  /* 0x000000ff0000720c */ /* 0x000fc80004f04270 */
[----:B------:R-:W-:-:S04]  /*4c10*/  ISETP.LT.OR P0, PT, R2, 0x1, P0 ;  /* 0x000000010200780c */ /* 0x000fc80000701670 */
[----:B------:R-:W-:Y:S02]  /*4c20*/  FSEL R11, R32, -INF , !P0 ;  /* 0xff800000200b7808 */ /* 0x000fe40004000000 */
[----:B------:R-:W-:-:S04]  /*4c30*/  ISETP.GE.AND P0, PT, R14, 0x2a, PT ;  /* 0x0000002a0e00780c */ /* 0x000fc80003f06270 */
[----:B------:R-:W-:Y:S02]  /*4c40*/  P2R R9, PR, RZ, 0x1 ;  /* 0x00000001ff097803 */ /* 0x000fe40000000000 */
[----:B------:R-:W-:Y:S01]  /*4c50*/  ISETP.GT.AND P0, PT, R0, 0x29, !P0 ;  /* 0x000000290000780c */ /* 0x000fe20004704270 */
[----:B-1----:R-:W-:-:S03]  /*4c60*/  IMAD.IADD R0, R6, 0x1, R3 ;  /* 0x0000000106007824 */ /* 0x002fc600078e0203 */
[----:B------:R-:W-:Y:S01]  /*4c70*/  ISETP.LT.OR P0, PT, R2, 0x2a, P0 ;  /* 0x0000002a0200780c */ /* 0x000fe20000701670 */
[----:B------:R-:W-:-:S03]  /*4c80*/  IMAD.IADD R2, R5, 0x1, R3 ;  /* 0x0000000105027824 */ /* 0x000fc600078e0203 */
[----:B------:R-:W-:Y:S02]  /*4c90*/  FSEL R92, R37, -INF , !P0 ;  /* 0xff800000255c7808 */ /* 0x000fe40004000000 */
[----:B------:R-:W-:Y:S02]  /*4ca0*/  ISETP.GE.AND P0, PT, R66, 0x1, PT ;  /* 0x000000014200780c */ /* 0x000fe40003f06270 */
[----:B------:R-:W-:-:S11]  /*4cb0*/  IMNMX R2, R7, R2, PT ;  /* 0x0000000207027217 */ /* 0x000fd60003800200 */
        /* <DEDUP_REMOVED lines=11> */
.L_x_417:
[----:B------:R-:W-:-:S13]  /*4d70*/  ISETP.NE.AND P0, PT, R66, 0x1, PT ;  /* 0x000000014200780c */ /* 0x000fda0003f05270 */
[----:B------:R-:W-:-:S05]  /*4d80*/  @P0 IMAD.HI.U32 R4, R3, c[0x0][0x330], RZ ;  /* 0x0000cc0003040a27 */ /* 0x000fca00078e00ff */
[----:B------:R-:W-:Y:S02]  /*4d90*/  @P0 SHF.R.U32.HI R3, RZ, c[0x0][0x334], R4 ;  /* 0x0000cd00ff030a19 */ /* 0x000fe40000011604 */
.L_x_418:
[----:B------:R-:W-:Y:S05]  /*4da0*/  BSYNC B0 ;  /* 0x0000000000007941 */ /* 0x000fea0003800000 */
.L_x_416:
[----:B------:R-:W-:-:S05]  /*4db0*/  IMAD R3, R3, c[0x0][0x32c], R8 ;  /* 0x0000cb0003037a24 */ /* 0x000fca00078e0208 */
[----:B------:R-:W-:Y:S02]  /*4dc0*/  IADD3 R4, R3, c[0x0][0x32c], RZ ;  /* 0x0000cb0003047a10 */ /* 0x000fe40007ffe0ff */
[----:B------:R-:W-:Y:S02]  /*4dd0*/  IMNMX R0, R0, R3, !PT ;  /* 0x0000000300007217 */ /* 0x000fe40007800200 */
[----:B------:R-:W-:Y:S02]  /*4de0*/  IMNMX R2, R2, R4, PT ;  /* 0x0000000402027217 */ /* 0x000fe40003800200 */
.L_x_415:
[----:B------:R-:W-:Y:S01]  /*4df0*/  ISETP.GT.AND P0, PT, R0, RZ, !P1 ;  /* 0x000000ff0000720c */ /* 0x000fe20004f04270 */
[----:B------:R-:W2:Y:S01]  /*4e00*/  LDL R36, [R1+0x4] ;  /* 0x0000040001247983 */ /* 0x000ea20000100800 */
[----:B------:R-:W-:Y:S02]  /*4e10*/  ISETP.NE.AND P1, PT, R9, RZ, PT ;  /* 0x000000ff0900720c */ /* 0x000fe40003f25270 */
[----:B------:R-:W-:Y:S01]  /*4e20*/  ISETP.LT.OR P0, PT, R2, 0x1, P0 ;  /* 0x000000010200780c */ /* 0x000fe20000701670 */
[----:B------:R-:W-:Y:S03]  /*4e30*/  LDSM.16.MT88.4 R48, [R238+0x1800] ;  /* 0x00180000ee30783b */ /* 0x000fe60000004200 */
[----:B------:R-:W-:Y:S01]  /*4e40*/  FSEL R4, R34, -INF , !P0 ;  /* 0xff80000022047808 */ /* 0x000fe20004000000 */
[----:B------:R-:W-:Y:S01]  /*4e50*/  LDSM.16.MT88.4 R76, [R240+0x1800] ;  /* 0x00180000f04c783b */ /* 0x000fe20000004200 */
[----:B------:R-:W-:-:S03]  /*4e60*/  ISETP.NE.AND P0, PT, R12, RZ, PT ;  /* 0x000000ff0c00720c */ /* 0x000fc60003f05270 */
[----:B------:R-:W-:Y:S01]  /*4e70*/  LDSM.16.MT88.4 R56, [R238+0x2000] ;  /* 0x00200000ee38783b */ /* 0x000fe20000004200 */
[----:B------:R-:W-:-:S03]  /*4e80*/  ISETP.GT.AND P0, PT, R0, 0x1, !P0 ;  /* 0x000000010000780c */ /* 0x000fc60004704270 */
[----:B------:R-:W-:Y:S01]  /*4e90*/  LDSM.16.MT88.4 R84, [R240+0x2000] ;  /* 0x00200000f054783b */ /* 0x000fe20000004200 */
[----:B------:R-:W-:-:S03]  /*4ea0*/  ISETP.LT.OR P0, PT, R2, 0x2, P0 ;  /* 0x000000020200780c */ /* 0x000fc60000701670 */
[----:B------:R-:W-:Y:S01]  /*4eb0*/  LDSM.16.MT88.4 R60, [R241+0x800] ;  /* 0x00080000f13c783b */ /* 0x000fe20000004200 */
[----:B------:R-:W-:Y:S02]  /*4ec0*/  FSEL R3, R35, -INF , !P0 ;  /* 0xff80000023037808 */ /* 0x000fe40004000000 */
[----:B------:R-:W-:Y:S01]  /*4ed0*/  ISETP.NE.AND P0, PT, R20, RZ, PT ;  /* 0x000000ff1400720c */ /* 0x000fe20003f05270 */
[----:B------:R-:W-:Y:S03]  /*4ee0*/  LDSM.16.MT88.4 R32, [R238] ;  /* 0x00000000ee20783b */ /* 0x000fe60000004200 */
[----:B------:R-:W-:Y:S01]  /*4ef0*/  ISETP.GT.AND P0, PT, R0, 0x8, !P0 ;  /* 0x000000080000780c */ /* 0x000fe20004704270 */
[----:B------:R-:W-:Y:S03]  /*4f00*/  LDSM.16.MT88.4 R64, [R239+0x800] ;  /* 0x00080000ef40783b */ /* 0x000fe60000004200 */
[----:B------:R-:W-:Y:S01]  /*4f10*/  ISETP.LT.OR P0, PT, R2, 0x9, P0 ;  /* 0x000000090200780c */ /* 0x000fe20000701670 */
[----:B------:R-:W-:Y:S03]  /*4f20*/  LDSM.16.MT88.4 R72, [R240+0x800] ;  /* 0x00080000f048783b */ /* 0x000fe60000004200 */
[----:B------:R-:W-:Y:S01]  /*4f30*/  FSEL R9, R46, -INF , !P0 ;  /* 0xff8000002e097808 */ /* 0x000fe20004000000 */
[----:B------:R-:W-:Y:S01]  /*4f40*/  LDSM.16.MT88.4 R68, [R241+0x1800] ;  /* 0x00180000f144783b */ /* 0x000fe20000004200 */
[----:B------:R-:W-:-:S04]  /*4f50*/  ISETP.NE.AND P0, PT, R21, RZ, PT ;  /* 0x000000ff1500720c */ /* 0x000fc80003f05270 */
[----:B------:R-:W-:-:S04]  /*4f60*/  ISETP.GT.AND P0, PT, R0, 0x9, !P0 ;  /* 0x000000090000780c */ /* 0x000fc80004704270 */
[----:B------:R-:W-:-:S04]  /*4f70*/  ISETP.LT.OR P0, PT, R2, 0xa, P0 ;  /* 0x0000000a0200780c */ /* 0x000fc80000701670 */
[----:B------:R-:W-:Y:S02]  /*4f80*/  FSEL R8, R47, -INF , !P0 ;  /* 0xff8000002f087808 */ /* 0x000fe40004000000 */
[----:B------:R-:W-:-:S04]  /*4f90*/  ISETP.NE.AND P0, PT, R22, RZ, PT ;  /* 0x000000ff1600720c */ /* 0x000fc80003f05270 */
[----:B------:R-:W-:-:S04]  /*4fa0*/  ISETP.GT.AND P0, PT, R0, 0x10, !P0 ;  /* 0x000000100000780c */ /* 0x000fc80004704270 */
[----:B------:R-:W-:-:S04]  /*4fb0*/  ISETP.LT.OR P0, PT, R2, 0x11, P0 ;  /* 0x000000110200780c */ /* 0x000fc80000701670 */
[----:B------:R-:W-:Y:S02]  /*4fc0*/  FSEL R7, R30, -INF , !P0 ;  /* 0xff8000001e077808 */ /* 0x000fe40004000000 */
[----:B------:R-:W-:Y:S02]  /*4fd0*/  ISETP.NE.AND P0, PT, R23, RZ, PT ;  /* 0x000000ff1700720c */ /* 0x000fe40003f05270 */
[----:B------:R-:W-:Y:S02]  /*4fe0*/  LDSM.16.MT88.4 R20, [R239] ;  /* 0x00000000ef14783b */ /* 0x000fe40000004200 */
[----:B------:R-:W-:-:S04]  /*4ff0*/  ISETP.GT.AND P0, PT, R0, 0x11, !P0 ;  /* 0x000000110000780c */ /* 0x000fc80004704270 */
[----:B------:R-:W-:-:S04]  /*5000*/  ISETP.LT.OR P0, PT, R2, 0x12, P0 ;  /* 0x000000120200780c */ /* 0x000fc80000701670 */
[----:B------:R-:W-:Y:S02]  /*5010*/  FSEL R6, R31, -INF , !P0 ;  /* 0xff8000001f067808 */ /* 0x000fe40004000000 */
[----:B------:R-:W-:Y:S01]  /*5020*/  ISETP.GT.AND P0, PT, R0, 0x18, !P6 ;  /* 0x000000180000780c */ /* 0x000fe20007704270 */
[----:B------:R-:W-:Y:S03]  /*5030*/  LDSM.16.MT88.4 R28, [R238+0x800] ;  /* 0x00080000ee1c783b */ /* 0x000fe60000004200 */
        /* <DEDUP_REMOVED lines=11> */
[----:B------:R-:W-:Y:S01]  /*50f0*/  ISETP.GT.AND P0, PT, R0, 0x28, !P2 ;  /* 0x000000280000780c */ /* 0x000fe20005704270 */
[----:B------:R-:W-:Y:S03]  /*5100*/  LDSM.16.MT88.4 R24, [R240] ;  /* 0x00000000f018783b */ /* 0x000fe60000004200 */
[----:B------:R-:W-:-:S04]  /*5110*/  ISETP.LT.OR P0, PT, R2, 0x29, P0 ;  /* 0x000000290200780c */ /* 0x000fc80000701670 */
[----:B------:R-:W-:Y:S02]  /*5120*/  FSEL R89, R38, -INF , !P0 ;  /* 0xff80000026597808 */ /* 0x000fe40004000000 */
[----:B------:R-:W-:Y:S02]  /*5130*/  ISETP.GT.AND P0, PT, R0, 0x29, !P1 ;  /* 0x000000290000780c */ /* 0x000fe40004f04270 */
[----:B------:R-:W-:Y:S02]  /*5140*/  FMNMX.FTZ R0, R11, R10, !PT ;  /* 0x0000000a0b007209 */ /* 0x000fe40007810000 */
[----:B------:R-:W-:Y:S02]  /*5150*/  ISETP.LT.OR P0, PT, R2, 0x2a, P0 ;  /* 0x0000002a0200780c */ /* 0x000fe40000701670 */
[----:B------:R-:W-:Y:S02]  /*5160*/  FMNMX.FTZ R0, R19, R0, !PT ;  /* 0x0000000013007209 */ /* 0x000fe40007810000 */
[----:B------:R-:W-:-:S02]  /*5170*/  FSEL R88, R39, -INF , !P0 ;  /* 0xff80000027587808 */ /* 0x000fc40004000000 */
[----:B------:R-:W-:-:S04]  /*5180*/  FMNMX.FTZ R0, R18, R0, !PT ;  /* 0x0000000012007209 */ /* 0x000fc80007810000 */
[----:B------:R-:W-:-:S04]  /*5190*/  FMNMX.FTZ R0, R17, R0, !PT ;  /* 0x0000000011007209 */ /* 0x000fc80007810000 */
[----:B------:R-:W-:-:S04]  /*51a0*/  FMNMX.FTZ R0, R16, R0, !PT ;  /* 0x0000000010007209 */ /* 0x000fc80007810000 */
[----:B------:R-:W-:-:S04]  /*51b0*/  FMNMX.FTZ R0, R15, R0, !PT ;  /* 0x000000000f007209 */ /* 0x000fc80007810000 */
[----:B------:R-:W-:-:S04]  /*51c0*/  FMNMX.FTZ R0, R13, R0, !PT ;  /* 0x000000000d007209 */ /* 0x000fc80007810000 */
[----:B------:R-:W-:-:S04]  /*51d0*/  FMNMX.FTZ R0, R95, R0, !PT ;  /* 0x000000005f007209 */ /* 0x000fc80007810000 */
[----:B------:R-:W-:-:S04]  /*51e0*/  FMNMX.FTZ R0, R94, R0, !PT ;  /* 0x000000005e007209 */ /* 0x000fc80007810000 */
[----:B------:R-:W-:-:S04]  /*51f0*/  FMNMX.FTZ R0, R93, R0, !PT ;  /* 0x000000005d007209 */ /* 0x000fc80007810000 */
[----:B------:R-:W-:-:S05]  /*5200*/  FMNMX.FTZ R0, R92, R0, !PT ;  /* 0x000000005c007209 */ /* 0x000fca0007810000 */
[----:B------:R-:W1:Y:S02]  /*5210*/  SHFL.BFLY PT, R2, R0, 0x2, 0x1f ;  /* 0x0c401f0000027f89 */ /* 0x000e6400000e0000 */
[----:B-1----:R-:W-:-:S05]  /*5220*/  FMNMX.FTZ R0, R0, R2, !PT ;  /* 0x0000000200007209 */ /* 0x002fca0007810000 */
[----:B------:R-:W1:Y:S02]  /*5230*/  SHFL.BFLY PT, R2, R0, 0x1, 0x1f ;  /* 0x0c201f0000027f89 */ /* 0x000e6400000e0000 */
[----:B-1----:R-:W-:Y:S02]  /*5240*/  FMNMX.FTZ R133, R0, R2, !PT ;  /* 0x0000000200857209 */ /* 0x002fe40007810000 */
[----:B------:R-:W-:Y:S02]  /*5250*/  FMNMX.FTZ R0, R4, R3, !PT ;  /* 0x0000000304007209 */ /* 0x000fe40007810000 */
[C---:B------:R-:W-:Y:S01]  /*5260*/  FSETP.NEU.FTZ.AND P0, PT, R133.reuse, -INF , PT ;  /* 0xff8000008500780b */ /* 0x040fe20003f1d000 */
[----:B------:R-:W-:Y:S01]  /*5270*/  FMUL.FTZ R2, R133, c[0x0][0x2d0] ;  /* 0x0000b40085027a20 */ /* 0x000fe20000410000 */
[----:B------:R-:W-:-:S04]  /*5280*/  FMNMX.FTZ R0, R9, R0, !PT ;  /* 0x0000000009007209 */ /* 0x000fc80007810000 */
[----:B------:R-:W-:Y:S02]  /*5290*/  FMNMX.FTZ R0, R8, R0, !PT ;  /* 0x0000000008007209 */ /* 0x000fe40007810000 */
[----:B------:R-:W-:Y:S02]  /*52a0*/  FSEL R2, R2, RZ, P0 ;  /* 0x000000ff02027208 */ /* 0x000fe40000000000 */
[----:B------:R-:W-:-:S03]  /*52b0*/  FMNMX.FTZ R0, R7, R0, !PT ;  /* 0x0000000007007209 */ /* 0x000fc60007810000 */
[--C-:B------:R-:W-:Y:S01]  /*52c0*/  FFMA.FTZ R10, R10, c[0x0][0x2d0], -R2.reuse ;  /* 0x0000b4000a0a7a23 */ /* 0x100fe20000010802 */
[----:B------:R-:W-:Y:S01]  /*52d0*/  FMNMX.FTZ R0, R6, R0, !PT ;  /* 0x0000000006007209 */ /* 0x000fe20007810000 */
[----:B------:R-:W-:Y:S02]  /*52e0*/  FFMA.FTZ R11, R11, c[0x0][0x2d0], -R2 ;  /* 0x0000b4000b0b7a23 */ /* 0x000fe40000010802 */
[----:B------:R1:W-:Y:S01]  /*52f0*/  MUFU.EX2 R100, R10 ;  /* 0x0000000a00647308 */ /* 0x0003e20000000800 */
[----:B------:R-:W-:-:S04]  /*5300*/  FMNMX.FTZ R0, R5, R0, !PT ;  /* 0x0000000005007209 */ /* 0x000fc80007810000 */
[----:B------:R-:W-:-:S03]  /*5310*/  FMNMX.FTZ R0, R12, R0, !PT ;  /* 0x000000000c007209 */ /* 0x000fc60007810000 */
[----:B------:R-:W-:Y:S01]  /*5320*/  MUFU.EX2 R101, R11 ;  /* 0x0000000b00657308 */ /* 0x000fe20000000800 */
[----:B------:R-:W-:-:S04]  /*5330*/  FMNMX.FTZ R0, R91, R0, !PT ;  /* 0x000000005b007209 */ /* 0x000fc80007810000 */
[----:B------:R-:W-:Y:S01]  /*5340*/  FMNMX.FTZ R0, R90, R0, !PT ;  /* 0x000000005a007209 */ /* 0x000fe20007810000 */
[----:B-1----:R-:W-:-:S03]  /*5350*/  FFMA.FTZ R10, R19, c[0x0][0x2d0], -R2 ;  /* 0x0000b400130a7a23 */ /* 0x002fc60000010802 */
[----:B------:R-:W-:Y:S01]  /*5360*/  FMNMX.FTZ R0, R89, R0, !PT ;  /* 0x0000000059007209 */ /* 0x000fe20007810000 */
[----:B------:R1:W-:Y:S03]  /*5370*/  MUFU.EX2 R102, R10 ;  /* 0x0000000a00667308 */ /* 0x0003e60000000800 */
[----:B------:R-:W-:-:S05]  /*5380*/  FMNMX.FTZ R0, R88, R0, !PT ;  /* 0x0000000058007209 */ /* 0x000fca0007810000 */
[----:B------:R-:W3:Y:S01]  /*5390*/  SHFL.BFLY PT, R14, R0, 0x2, 0x1f ;  /* 0x0c401f00000e7f89 */ /* 0x000ee200000e0000 */
[----:B-1----:R-:W-:-:S04]  /*53a0*/  FFMA.FTZ R10, R18, c[0x0][0x2d0], -R2 ;  /* 0x0000b400120a7a23 */ /* 0x002fc80000010802 */
[----:B------:R1:W-:Y:S01]  /*53b0*/  MUFU.EX2 R110, R10 ;  /* 0x0000000a006e7308 */ /* 0x0003e20000000800 */
[----:B---3--:R-:W-:Y:S01]  /*53c0*/  FMNMX.FTZ R0, R0, R14, !PT ;  /* 0x0000000e00007209 */ /* 0x008fe20007810000 */
[----:B--2---:R-:W-:Y:S04]  /*53d0*/  LDSM.16.MT88.4 R44, [R36] ;  /* 0x00000000242c783b */ /* 0x004fe80000004200 */
[----:B------:R-:W2:Y:S01]  /*53e0*/  SHFL.BFLY PT, R14, R0, 0x1, 0x1f ;  /* 0x0c201f00000e7f89 */ /* 0x000ea200000e0000 */
[----:B-1----:R-:W-:-:S04]  /*53f0*/  FFMA.FTZ R10, R17, c[0x0][0x2d0], -R2 ;  /* 0x0000b400110a7a23 */ /* 0x002fc80000010802 */
[----:B------:R1:W-:Y:S02]  /*5400*/  MUFU.EX2 R109, R10 ;  /* 0x0000000a006d7308 */ /* 0x0003e40000000800 */
[----:B-1----:R-:W-:Y:S01]  /*5410*/  FFMA.FTZ R10, R16, c[0x0][0x2d0], -R2 ;  /* 0x0000b400100a7a23 */ /* 0x002fe20000010802 */
[----:B--2---:R-:W-:-:S05]  /*5420*/  FMNMX.FTZ R132, R0, R14, !PT ;  /* 0x0000000e00847209 */ /* 0x004fca0007810000 */
[----:B------:R1:W-:Y:S01]  /*5430*/  MUFU.EX2 R116, R10 ;  /* 0x0000000a00747308 */ /* 0x0003e20000000800 */
[C---:B------:R-:W-:Y:S01]  /*5440*/  FSETP.NEU.FTZ.AND P0, PT, R132.reuse, -INF , PT ;  /* 0xff8000008400780b */ /* 0x040fe20003f1d000 */
[----:B------:R-:W-:-:S05]  /*5450*/  FMUL.FTZ R0, R132, c[0x0][0x2d0] ;  /* 0x0000b40084007a20 */ /* 0x000fca0000410000 */
[----:B------:R-:W-:-:S05]  /*5460*/  FSEL R0, R0, RZ, P0 ;  /* 0x000000ff00007208 */ /* 0x000fca0000000000 */
[--C-:B------:R-:W-:Y:S02]  /*5470*/  FFMA.FTZ R3, R3, c[0x0][0x2d0], -R0.reuse ;  /* 0x0000b40003037a23 */ /* 0x100fe40000010800 */
[----:B------:R-:W-:Y:S02]  /*5480*/  FFMA.FTZ R4, R4, c[0x0][0x2d0], -R0 ;  /* 0x0000b40004047a23 */ /* 0x000fe40000010800 */
[----:B------:R2:W-:Y:S01]  /*5490*/  MUFU.EX2 R108, R3 ;  /* 0x00000003006c7308 */ /* 0x0005e20000000800 */
[----:B-1----:R-:W-:-:S07]  /*54a0*/  FFMA.FTZ R10, R15, c[0x0][0x2d0], -R2 ;  /* 0x0000b4000f0a7a23 */ /* 0x002fce0000010802 */
[----:B------:R-:W1:Y:S01]  /*54b0*/  MUFU.EX2 R80, R4 ;  /* 0x0000000400507308 */ /* 0x000e620000000800 */
[----:B--2---:R-:W-:-:S07]  /*54c0*/  FFMA.FTZ R3, R9, c[0x0][0x2d0], -R0 ;  /* 0x0000b40009037a23 */ /* 0x004fce0000010800 */
[----:B------:R2:W-:Y:S01]  /*54d0*/  MUFU.EX2 R119, R10 ;  /* 0x0000000a00777308 */ /* 0x0005e20000000800 */
[----:B-1----:R-:W-:-:S07]  /*54e0*/  F2FP.BF16.PACK_AB R9, R108, R80 ;  /* 0x000000506c09723e */ /* 0x002fce00000010ff */
[----:B------:R1:W-:Y:S01]  /*54f0*/  MUFU.EX2 R111, R3 ;  /* 0x00000003006f7308 */ /* 0x0003e20000000800 */
[----:B------:R-:W-:Y:S01]  /*5500*/  F2FP.BF16.PACK_AB R4, R116, R109 ;  /* 0x0000006d7404723e */ /* 0x000fe200000010ff */
[----:B--2---:R-:W-:-:S06]  /*5510*/  FFMA.FTZ R10, R13, c[0x0][0x2d0], -R2 ;  /* 0x0000b4000d0a7a23 */ /* 0x004fcc0000010802 */
[----:B------:R2:W-:Y:S01]  /*5520*/  MUFU.EX2 R128, R10 ;  /* 0x0000000a00807308 */ /* 0x0005e20000000800 */
[----:B-1----:R-:W-:Y:S01]  /*5530*/  FFMA.FTZ R3, R8, c[0x0][0x2d0], -R0 ;  /* 0x0000b40008037a23 */ /* 0x002fe20000010800 */
[----:B------:R-:W-:-:S06]  /*5540*/  F2FP.BF16.PACK_AB R8, R100, R101 ;  /* 0x000000656408723e */ /* 0x000fcc00000010ff */
[----:B------:R1:W3:Y:S01]  /*5550*/  MUFU.EX2 R117, R3 ;  /* 0x0000000300757308 */ /* 0x0002e20000000800 */
[----:B--2---:R-:W-:Y:S01]  /*5560*/  F2FP.BF16.PACK_AB R10, R110, R102 ;  /* 0x000000666e0a723e */ /* 0x004fe200000010ff */
[----:B-1----:R-:W-:Y:S01]  /*5570*/  FFMA.FTZ R3, R7, c[0x0][0x2d0], -R0 ;  /* 0x0000b40007037a23 */ /* 0x002fe20000010800 */
[----:B---3--:R-:W-:-:S05]  /*5580*/  F2FP.BF16.PACK_AB R11, R117, R111 ;  /* 0x0000006f750b723e */ /* 0x008fca00000010ff */
[----:B------:R1:W-:Y:S02]  /*5590*/  MUFU.EX2 R118, R3 ;  /* 0x0000000300767308 */ /* 0x0003e40000000800 */
[C---:B------:R-:W-:Y:S08]  /*55a0*/  HMMA.16816.F32.BF16 R16, R8.reuse, R32, RZ ;  /* 0x000000200810723c */ /* 0x040ff000000418ff */
[----:B------:R-:W-:Y:S01]  /*55b0*/  HMMA.16816.F32.BF16 R36, R8, R20, RZ ;  /* 0x000000140824723c */ /* 0x000fe200000418ff */
[----:B-1----:R-:W-:Y:S01]  /*55c0*/  FFMA.FTZ R3, R6, c[0x0][0x2d0], -R0 ;  /* 0x0000b40006037a23 */ /* 0x002fe20000010800 */
[----:B------:R-:W-:-:S03]  /*55d0*/  F2FP.BF16.PACK_AB R6, R128, R119 ;  /* 0x000000778006723e */ /* 0x000fc600000010ff */
[----:B------:R1:W2:Y:S03]  /*55e0*/  MUFU.EX2 R81, R3 ;  /* 0x0000000300517308 */ /* 0x0002a60000000800 */
[C---:B------:R-:W-:Y:S08]  /*55f0*/  HMMA.16816.F32.BF16 R52, R8.reuse, R24, RZ ;  /* 0x000000180834723c */ /* 0x040ff000000418ff */
[----:B------:R-:W-:Y:S01]  /*5600*/  HMMA.16816.F32.BF16 R40, R8, R26, RZ ;  /* 0x0000001a0828723c */ /* 0x000fe200000418ff */
[----:B-1----:R-:W-:Y:S01]  /*5610*/  FFMA.FTZ R3, R5, c[0x0][0x2d0], -R0 ;  /* 0x0000b40005037a23 */ /* 0x002fe20000010800 */
[----:B--2---:R-:W-:-:S06]  /*5620*/  F2FP.BF16.PACK_AB R5, R81, R118 ;  /* 0x000000765105723e */ /* 0x004fcc00000010ff */
[----:B------:R-:W-:Y:S01]  /*5630*/  HMMA.16816.F32.BF16 R24, R8, R46, RZ ;  /* 0x0000002e0818723c */ /* 0x000fe200000418ff */
[----:B------:R1:W-:Y:S02]  /*5640*/  MUFU.EX2 R82, R3 ;  /* 0x0000000300527308 */ /* 0x0003e40000000800 */
[----:B-1----:R-:W-:-:S05]  /*5650*/  FFMA.FTZ R3, R12, c[0x0][0x2d0], -R0 ;  /* 0x0000b4000c037a23 */ /* 0x002fca0000010800 */
[C---:B------:R-:W-:Y:S01]  /*5660*/  HMMA.16816.F32.BF16 R12, R8.reuse, R34, RZ ;  /* 0x00000022080c723c */ /* 0x040fe200000418ff */
[----:B------:R-:W1:Y:S07]  /*5670*/  MUFU.EX2 R83, R3 ;  /* 0x0000000300537308 */ /* 0x000e6e0000000800 */
[C---:B------:R-:W-:Y:S08]  /*5680*/  HMMA.16816.F32.BF16 R32, R8.reuse, R22, RZ ;  /* 0x000000160820723c */ /* 0x040ff000000418ff */
[----:B------:R-:W-:Y:S01]  /*5690*/  HMMA.16816.F32.BF16 R20, R8, R48, RZ ;  /* 0x000000300814723c */ /* 0x000fe200000418ff */
[----:B-1----:R-:W-:-:S07]  /*56a0*/  F2FP.BF16.PACK_AB R7, R83, R82 ;  /* 0x000000525307723e */ /* 0x002fce00000010ff */
[----:B------:R-:W-:Y:S08]  /*56b0*/  HMMA.16816.F32.BF16 R144, R4, R30, R12 ;  /* 0x0000001e0490723c */ /* 0x000ff0000004180c */
[----:B------:R-:W-:Y:S08]  /*56c0*/  HMMA.16816.F32.BF16 R12, R8, R76, RZ ;  /* 0x0000004c080c723c */ /* 0x000ff000000418ff */
[----:B------:R-:W-:Y:S08]  /*56d0*/  HMMA.16816.F32.BF16 R156, R4, R28, R16 ;  /* 0x0000001c049c723c */ /* 0x000ff00000041810 */
[----:B------:R-:W-:Y:S01]  /*56e0*/  HMMA.16816.F32.BF16 R28, R8, R44, RZ ;  /* 0x0000002c081c723c */ /* 0x000fe200000418ff */
[----:B------:R-:W1:Y:S07]  /*56f0*/  LDSM.16.MT88.4 R44, [R239+0x1800] ;  /* 0x00180000ef2c783b */ /* 0x000e6e0000004200 */
[C---:B------:R-:W-:Y:S08]  /*5700*/  HMMA.16816.F32.BF16 R20, R4.reuse, R56, R20 ;  /* 0x000000380414723c */ /* 0x040ff00000041814 */
[----:B------:R-:W-:Y:S08]  /*5710*/  HMMA.16816.F32.BF16 R12, R4, R84, R12 ;  /* 0x00000054040c723c */ /* 0x000ff0000004180c */
[----:B------:R-:W-:Y:S01]  /*5720*/  HMMA.16816.F32.BF16 R16, R8, R50, RZ ;  /* 0x000000320810723c */ /* 0x000fe200000418ff */
[----:B------:R-:W-:Y:S07]  /*5730*/  LDSM.16.MT88.4 R48, [R240+0x3000] ;  /* 0x00300000f030783b */ /* 0x000fee0000004200 */
[----:B------:R-:W-:Y:S01]  /*5740*/  IMAD.MOV.U32 R127, RZ, RZ, R20 ;  /* 0x000000ffff7f7224 */ /* 0x000fe200078e0014 */
[----:B------:R-:W-:Y:S01]  /*5750*/  MOV R153, R23 ;  /* 0x0000001700997202 */ /* 0x000fe20000000f00 */
[----:B------:R-:W-:Y:S01]  /*5760*/  IMAD.MOV.U32 R155, RZ, RZ, R21 ;  /* 0x000000ffff9b7224 */ /* 0x000fe200078e0015 */
[----:B------:R-:W-:Y:S01]  /*5770*/  HMMA.16816.F32.BF16 R28, R4, R60, R28 ;  /* 0x0000003c041c723c */ /* 0x000fe2000004181c */
[----:B------:R-:W-:-:S02]  /*5780*/  IMAD.MOV.U32 R154, RZ, RZ, R22 ;  /* 0x000000ffff9a7224 */ /* 0x000fc400078e0016 */
[----:B------:R-:W2:Y:S02]  /*5790*/  LDSM.16.MT88.4 R20, [R239+0x2000] ;  /* 0x00200000ef14783b */ /* 0x000ea40000004200 */
[----:B------:R-:W-:Y:S01]  /*57a0*/  IMAD.MOV.U32 R152, RZ, RZ, R12 ;  /* 0x000000ffff987224 */ /* 0x000fe200078e000c */
[----:B------:R-:W-:Y:S01]  /*57b0*/  MOV R129, R15 ;  /* 0x0000000f00817202 */ /* 0x000fe20000000f00 */
[----:B------:R-:W-:Y:S01]  /*57c0*/  IMAD.MOV.U32 R131, RZ, RZ, R13 ;  /* 0x000000ffff837224 */ /* 0x000fe200078e000d */
[----:B------:R-:W-:Y:S01]  /*57d0*/  HMMA.16816.F32.BF16 R24, R4, R62, R24 ;  /* 0x0000003e0418723c */ /* 0x000fe20000041818 */
[----:B------:R-:W-:-:S07]  /*57e0*/  IMAD.MOV.U32 R130, RZ, RZ, R14 ;  /* 0x000000ffff827224 */ /* 0x000fce00078e000e */
        /* <DEDUP_REMOVED lines=12> */
[C---:B------:R-:W-:Y:S01]  /*58b0*/  HMMA.16816.F32.BF16 R136, R4.reuse, R74, R40 ;  /* 0x0000004a0488723c */ /* 0x040fe20000041828 */
[----:B------:R-:W3:Y:S07]  /*58c0*/  LDSM.16.MT88.4 R40, [R238+0x3000] ;  /* 0x00300000ee28783b */ /* 0x000eee0000004200 */
[C---:B------:R-:W-:Y:S01]  /*58d0*/  HMMA.16816.F32.BF16 R16, R4.reuse, R58, R16 ;  /* 0x0000003a0410723c */ /* 0x040fe20000041810 */
[----:B------:R-:W4:Y:S07]  /*58e0*/  LDSM.16.MT88.4 R56, [R239+0x3000] ;  /* 0x00300000ef38783b */ /* 0x000f2e0000004200 */
[----:B--2---:R-:W-:Y:S01]  /*58f0*/  HMMA.16816.F32.BF16 R60, R4, R20, R12 ;  /* 0x00000014043c723c */ /* 0x004fe2000004180c */
[----:B------:R-:W-:Y:S01]  /*5900*/  IMAD.MOV.U32 R126, RZ, RZ, R99 ;  /* 0x000000ffff7e7224 */ /* 0x000fe200078e0063 */
[----:B------:R-:W-:Y:S01]  /*5910*/  MOV R125, R96 ;  /* 0x00000060007d7202 */ /* 0x000fe20000000f00 */
[----:B------:R-:W-:-:S02]  /*5920*/  IMAD.MOV.U32 R77, RZ, RZ, R97 ;  /* 0x000000ffff4d7224 */ /* 0x000fc400078e0061 */
[----:B------:R-:W-:-:S03]  /*5930*/  IMAD.MOV.U32 R76, RZ, RZ, R98 ;  /* 0x000000ffff4c7224 */ /* 0x000fc600078e0062 */
[C---:B------:R-:W-:Y:S01]  /*5940*/  HMMA.16816.F32.BF16 R32, R8.reuse, R46, RZ ;  /* 0x0000002e0820723c */ /* 0x040fe200000418ff */
[----:B------:R-:W2:Y:S07]  /*5950*/  LDSM.16.MT88.4 R44, [R240+0x3800] ;  /* 0x00380000f02c783b */ /* 0x000eae0000004200 */
[----:B------:R-:W-:Y:S01]  /*5960*/  HMMA.16816.F32.BF16 R28, R8, R68, RZ ;  /* 0x00000044081c723c */ /* 0x000fe200000418ff */
[----:B------:R-:W-:Y:S01]  /*5970*/  IMAD.MOV.U32 R105, RZ, RZ, R17 ;  /* 0x000000ffff697224 */ /* 0x000fe200078e0011 */
[----:B------:R-:W-:Y:S01]  /*5980*/  MOV R99, R16 ;  /* 0x0000001000637202 */ /* 0x000fe20000000f00 */
[----:B------:R-:W-:-:S02]  /*5990*/  IMAD.MOV.U32 R104, RZ, RZ, R18 ;  /* 0x000000ffff687224 */ /* 0x000fc400078e0012 */
[----:B------:R-:W-:-:S03]  /*59a0*/  IMAD.MOV.U32 R103, RZ, RZ, R19 ;  /* 0x000000ffff677224 */ /* 0x000fc600078e0013 */
[----:B------:R-:W-:Y:S01]  /*59b0*/  HMMA.16816.F32.BF16 R24, R8, R70, RZ ;  /* 0x000000460818723c */ /* 0x000fe200000418ff */
[----:B------:R-:W-:Y:S01]  /*59c0*/  IMAD.MOV.U32 R98, RZ, RZ, R61 ;  /* 0x000000ffff627224 */ /* 0x000fe200078e003d */
[----:B------:R-:W-:Y:S01]  /*59d0*/  MOV R3, R60 ;  /* 0x0000003c00037202 */ /* 0x000fe20000000f00 */
[----:B------:R-:W-:Y:S02]  /*59e0*/  IMAD.MOV.U32 R97, RZ, RZ, R62 ;  /* 0x000000ffff617224 */ /* 0x000fe400078e003e */
[----:B------:R-:W-:-:S03]  /*59f0*/  IMAD.MOV.U32 R96, RZ, RZ, R63 ;  /* 0x000000ffff607224 */ /* 0x000fc600078e003f */
[----:B------:R-:W-:Y:S01]  /*5a00*/  HMMA.16816.F32.BF16 R148, R4, R72, R52 ;  /* 0x000000480494723c */ /* 0x000fe20000041834 */
[----:B------:R-:W5:Y:S07]  /*5a10*/  LDSM.16.MT88.4 R52, [R238+0x3800] ;  /* 0x00380000ee34783b */ /* 0x000f6e0000004200 */
[----:B------:R-:W-:Y:S08]  /*5a20*/  HMMA.16816.F32.BF16 R16, R8, R78, RZ ;  /* 0x0000004e0810723c */ /* 0x000ff000000418ff */
[C---:B------:R-:W-:Y:S01]  /*5a30*/  HMMA.16816.F32.BF16 R60, R4.reuse, R22, R32 ;  /* 0x00000016043c723c */ /* 0x040fe20000041820 */
[----:B------:R-:W2:Y:S07]  /*5a40*/  LDSM.16.MT88.4 R32, [R239+0x3800] ;  /* 0x00380000ef20783b */ /* 0x000eae0000004200 */
[C---:B-1----:R-:W-:Y:S08]  /*5a50*/  HMMA.16816.F32.BF16 R72, R4.reuse, R36, R28 ;  /* 0x000000240448723c */ /* 0x042ff0000004181c */
[----:B------:R-:W-:Y:S01]  /*5a60*/  HMMA.16816.F32.BF16 R68, R4, R38, R24 ;  /* 0x000000260444723c */ /* 0x000fe20000041818 */
[----:B------:R-:W1:Y:S07]  /*5a70*/  LDSM.16.MT88.4 R36, [R241+0x3000] ;  /* 0x00300000f124783b */ /* 0x000e6e0000004200 */
[C---:B------:R-:W-:Y:S07]  /*5a80*/  HMMA.16816.F32.BF16 R20, R8.reuse, R50, RZ ;  /* 0x000000320814723c */ /* 0x040fee00000418ff */
[----:B------:R-:W-:Y:S01]  /*5a90*/  IMAD.MOV.U32 R50, RZ, RZ, R104 ;  /* 0x000000ffff327224 */ /* 0x000fe200078e0068 */
[----:B---3--:R-:W-:Y:S01]  /*5aa0*/  HMMA.16816.F32.BF16 R12, R8, R40, RZ ;  /* 0x00000028080c723c */ /* 0x008fe200000418ff */
[----:B------:R-:W-:-:S06]  /*5ab0*/  MOV R51, R103 ;  /* 0x0000006700337202 */ /* 0x000fcc0000000f00 */
[----:B------:R-:W-:Y:S01]  /*5ac0*/  IMAD.MOV.U32 R40, RZ, RZ, R106 ;  /* 0x000000ffff287224 */ /* 0x000fe200078e006a */
[----:B------:R-:W-:Y:S01]  /*5ad0*/  HMMA.16816.F32.BF16 R64, R4, R86, R16 ;  /* 0x000000560440723c */ /* 0x000fe20000041810 */
[----:B------:R-:W-:-:S07]  /*5ae0*/  IMAD.MOV.U32 R41, RZ, RZ, R113 ;  /* 0x000000ffff297224 */ /* 0x000fce00078e0071 */
[C---:B----4-:R-:W-:Y:S07]  /*5af0*/  HMMA.16816.F32.BF16 R16, R8.reuse, R56, RZ ;  /* 0x000000380810723c */ /* 0x050fee00000418ff */
[----:B------:R-:W-:Y:S01]  /*5b00*/  IMAD.MOV.U32 R57, RZ, RZ, R127 ;  /* 0x000000ffff397224 */ /* 0x000fe200078e007f */
[----:B------:R-:W-:Y:S01]  /*5b10*/  HMMA.16816.F32.BF16 R24, R8, R48, RZ ;  /* 0x000000300818723c */ /* 0x000fe200000418ff */
[----:B------:R-:W-:-:S06]  /*5b20*/  IMAD.MOV.U32 R56, RZ, RZ, R126 ;  /* 0x000000ffff387224 */ /* 0x000fcc00078e007e */
[----:B------:R-:W-:Y:S01]  /*5b30*/  IMAD.MOV.U32 R48, RZ, RZ, R99 ;  /* 0x000000ffff307224 */ /* 0x000fe200078e0063 */
[----:B--2---:R-:W-:Y:S01]  /*5b40*/  HMMA.16816.F32.BF16 R84, R4, R46, R20 ;  /* 0x0000002e0454723c */ /* 0x004fe20000041814 */
[----:B------:R-:W2:Y:S01]  /*5b50*/  LDSM.16.MT88.4 R20, [R241+0x3800] ;  /* 0x00380000f114783b */ /* 0x000ea20000004200 */
[----:B------:R-:W-:-:S05]  /*5b60*/  IMAD.MOV.U32 R49, RZ, RZ, R105 ;  /* 0x000000ffff317224 */ /* 0x000fca00078e0069 */
[----:B------:R-:W-:Y:S01]  /*5b70*/  IMAD.MOV.U32 R46, RZ, RZ, R123 ;  /* 0x000000ffff2e7224 */ /* 0x000fe200078e007b */
[----:B------:R-:W-:Y:S01]  /*5b80*/  HMMA.16816.F32.BF16 R28, R8, R42, RZ ;  /* 0x0000002a081c723c */ /* 0x000fe200000418ff */
[----:B------:R-:W-:-:S06]  /*5b90*/  MOV R47, R121 ;  /* 0x00000079002f7202 */ /* 0x000fcc0000000f00 */
[----:B------:R-:W-:Y:S01]  /*5ba0*/  MOV R43, R107 ;  /* 0x0000006b002b7202 */ /* 0x000fe20000000f00 */
[----:B-----5:R-:W-:Y:S01]  /*5bb0*/  HMMA.16816.F32.BF16 R176, R4, R52, R12 ;  /* 0x0000003404b0723c */ /* 0x020fe2000004180c */
[----:B------:R-:W-:-:S06]  /*5bc0*/  IMAD.MOV.U32 R42, RZ, RZ, R112 ;  /* 0x000000ffff2a7224 */ /* 0x000fcc00078e0070 */
[----:B------:R-:W-:Y:S01]  /*5bd0*/  IMAD.MOV.U32 R53, RZ, RZ, R98 ;  /* 0x000000ffff357224 */ /* 0x000fe200078e0062 */
[----:B------:R-:W-:Y:S01]  /*5be0*/  HMMA.16816.F32.BF16 R12, R8, R58, RZ ;  /* 0x0000003a080c723c */ /* 0x000fe200000418ff */
[----:B------:R-:W-:Y:S02]  /*5bf0*/  IMAD.MOV.U32 R52, RZ, RZ, R3 ;  /* 0x000000ffff347224 */ /* 0x000fe400078e0003 */
[----:B------:R-:W-:-:S04]  /*5c00*/  FADD.FTZ R3, R101, R100 ;  /* 0x0000006465037221 */ /* 0x000fc80000010000 */
[----:B------:R-:W-:Y:S01]  /*5c10*/  IMAD.MOV.U32 R58, RZ, RZ, R77 ;  /* 0x000000ffff3a7224 */ /* 0x000fe200078e004d */
[----:B------:R-:W-:Y:S01]  /*5c20*/  HMMA.16816.F32.BF16 R168, R4, R32, R16 ;  /* 0x0000002004a8723c */ /* 0x000fe20000041810 */
[----:B------:R-:W-:Y:S01]  /*5c30*/  MOV R59, R76 ;  /* 0x0000004c003b7202 */ /* 0x000fe20000000f00 */
[----:B------:R-:W-:-:S04]  /*5c40*/  FADD.FTZ R3, R102, R3 ;  /* 0x0000000366037221 */ /* 0x000fc80000010000 */
[----:B------:R-:W-:Y:S02]  /*5c50*/  FADD.FTZ R3, R110, R3 ;  /* 0x000000036e037221 */ /* 0x000fe40000010000 */
[----:B------:R-:W-:Y:S01]  /*5c60*/  HMMA.16816.F32.BF16 R172, R4, R44, R24 ;  /* 0x0000002c04ac723c */ /* 0x000fe20000041818 */
[----:B------:R-:W3:Y:S01]  /*5c70*/  LDSM.16.MT88.4 R24, [R238+0x4800] ;  /* 0x00480000ee18783b */ /* 0x000ee20000004200 */
[----:B------:R-:W-:Y:S02]  /*5c80*/  IMAD.MOV.U32 R33, RZ, RZ, R120 ;  /* 0x000000ffff217224 */ /* 0x000fe400078e0078 */
[----:B------:R-:W-:Y:S02]  /*5c90*/  FFMA.FTZ R32, R89, c[0x0][0x2d0], -R0 ;  /* 0x0000b40059207a23 */ /* 0x000fe40000010800 */
[----:B------:R-:W-:Y:S02]  /*5ca0*/  IMAD.MOV.U32 R89, RZ, RZ, R58 ;  /* 0x000000ffff597224 */ /* 0x000fe400078e003a */
[----:B-1----:R-:W-:Y:S01]  /*5cb0*/  HMMA.16816.F32.BF16 R16, R8, R36, RZ ;  /* 0x000000240810723c */ /* 0x002fe200000418ff */
[----:B------:R-:W-:-:S02]  /*5cc0*/  IMAD.MOV.U32 R45, RZ, RZ, R125 ;  /* 0x000000ffff2d7224 */ /* 0x000fc400078e007d */
[----:B------:R-:W-:Y:S02]  /*5cd0*/  IMAD.MOV.U32 R44, RZ, RZ, R124 ;  /* 0x000000ffff2c7224 */ /* 0x000fe400078e007c */
[----:B------:R-:W-:Y:S02]  /*5ce0*/  IMAD.MOV.U32 R58, RZ, RZ, R130 ;  /* 0x000000ffff3a7224 */ /* 0x000fe400078e0082 */
[----:B------:R-:W-:Y:S01]  /*5cf0*/  MOV R37, R114 ;  /* 0x0000007200257202 */ /* 0x000fe20000000f00 */
[----:B------:R-:W-:Y:S01]  /*5d00*/  HMMA.16816.F32.BF16 R76, R4, R54, R28 ;  /* 0x00000036044c723c */ /* 0x000fe2000004181c */
[----:B------:R-:W-:-:S06]  /*5d10*/  MOV R36, R33 ;  /* 0x0000002100247202 */ /* 0x000fcc0000000f00 */
[----:B------:R-:W-:Y:S01]  /*5d20*/  IMAD.MOV.U32 R54, RZ, RZ, R97 ;  /* 0x000000ffff367224 */ /* 0x000fe200078e0061 */
[----:B------:R-:W-:Y:S01]  /*5d30*/  MOV R55, R96 ;  /* 0x0000006000377202 */ /* 0x000fe20000000f00 */
[--C-:B------:R-:W-:Y:S01]  /*5d40*/  FFMA.FTZ R30, R95, c[0x0][0x2d0], -R2.reuse ;  /* 0x0000b4005f1e7a23 */ /* 0x100fe20000010802 */
[----:B------:R-:W-:Y:S01]  /*5d50*/  HMMA.16816.F32.BF16 R96, R4, R34, R12 ;  /* 0x000000220460723c */ /* 0x000fe2000004180c */
[--C-:B------:R-:W-:Y:S02]  /*5d60*/  FFMA.FTZ R29, R94, c[0x0][0x2d0], -R2.reuse ;  /* 0x0000b4005e1d7a23 */ /* 0x100fe40000010802 */
[----:B------:R-:W-:Y:S02]  /*5d70*/  FFMA.FTZ R28, R93, c[0x0][0x2d0], -R2 ;  /* 0x0000b4005d1c7a23 */ /* 0x000fe40000010802 */
[----:B------:R-:W-:Y:S01]  /*5d80*/  FFMA.FTZ R31, R88, c[0x0][0x2d0], -R0 ;  /* 0x0000b400581f7a23 */ /* 0x000fe20000010800 */
[----:B------:R-:W-:Y:S01]  /*5d90*/  MOV R88, R45 ;  /* 0x0000002d00587202 */ /* 0x000fe20000000f00 */
[----:B------:R-:W-:Y:S01]  /*5da0*/  IMAD.MOV.U32 R34, RZ, RZ, R115 ;  /* 0x000000ffff227224 */ /* 0x000fe200078e0073 */
[----:B------:R-:W-:Y:S01]  /*5db0*/  HMMA.16816.F32.BF16 R12, R8, R38, RZ ;  /* 0x00000026080c723c */ /* 0x000fe200000418ff */
[----:B------:R-:W-:-:S02]  /*5dc0*/  IMAD.MOV.U32 R35, RZ, RZ, R122 ;  /* 0x000000ffff237224 */ /* 0x000fc400078e007a */
[----:B------:R-:W-:Y:S02]  /*5dd0*/  IMAD.MOV.U32 R95, RZ, RZ, R34 ;  /* 0x000000ffff5f7224 */ /* 0x000fe400078e0022 */
[----:B------:R-:W-:Y:S02]  /*5de0*/  IMAD.MOV.U32 R94, RZ, RZ, R35 ;  /* 0x000000ffff5e7224 */ /* 0x000fe400078e0023 */
[----:B------:R-:W-:Y:S01]  /*5df0*/  IMAD.MOV.U32 R39, RZ, RZ, R44 ;  /* 0x000000ffff277224 */ /* 0x000fe200078e002c */
[----:B--2---:R-:W-:Y:S01]  /*5e00*/  HMMA.16816.F32.BF16 R124, R4, R20, R16 ;  /* 0x00000014047c723c */ /* 0x004fe20000041810 */
[----:B------:R-:W1:Y:S01]  /*5e10*/  LDSM.16.MT88.4 R16, [R238+0x5000] ;  /* 0x00500000ee10783b */ /* 0x000e620000004200 */
[----:B------:R-:W-:Y:S01]  /*5e20*/  IMAD.MOV.U32 R44, RZ, RZ, R57 ;  /* 0x000000ffff2c7224 */ /* 0x000fe200078e0039 */
[----:B------:R-:W-:Y:S01]  /*5e30*/  MOV R57, R131 ;  /* 0x0000008300397202 */ /* 0x000fe20000000f00 */
[----:B------:R-:W-:Y:S02]  /*5e40*/  IMAD.MOV.U32 R38, RZ, RZ, R47 ;  /* 0x000000ffff267224 */ /* 0x000fe400078e002f */
[----:B------:R-:W-:-:S02]  /*5e50*/  IMAD.MOV.U32 R45, RZ, RZ, R155 ;  /* 0x000000ffff2d7224 */ /* 0x000fc400078e009b */
[----:B------:R-:W-:-:S08]  /*5e60*/  IMAD.MOV.U32 R47, RZ, RZ, R153 ;  /* 0x000000ffff2f7224 */ /* 0x000fd000078e0099 */
[----:B------:R-:W-:Y:S01]  /*5e70*/  HMMA.16816.F32.BF16 R104, R4, R22, R12 ;  /* 0x000000160468723c */ /* 0x000fe2000004180c */
[----:B------:R-:W2:Y:S07]  /*5e80*/  LDSM.16.MT88.4 R20, [R240+0x4800] ;  /* 0x00480000f014783b */ /* 0x000eae0000004200 */
[----:B---3--:R-:W-:Y:S07]  /*5e90*/  HMMA.16816.F32.BF16 R12, R8, R24, RZ ;  /* 0x00000018080c723c */ /* 0x008fee00000418ff */
[----:B------:R-:W-:Y:S01]  /*5ea0*/  FFMA.FTZ R25, R91, c[0x0][0x2d0], -R0 ;  /* 0x0000b4005b197a23 */ /* 0x000fe20000010800 */
[----:B------:R-:W-:Y:S01]  /*5eb0*/  MOV R91, R56 ;  /* 0x00000038005b7202 */ /* 0x000fe20000000f00 */
[----:B------:R-:W-:Y:S11]  /*5ec0*/  IMAD.MOV.U32 R56, RZ, RZ, R152 ;  /* 0x000000ffff387224 */ /* 0x000ff600078e0098 */
[----:B------:R-:W-:Y:S04]  /*5ed0*/  @!UPT UIADD3 URZ, URZ, URZ, URZ ;  /* 0x0000003f3f3ff290 */ /* 0x000fe8000fffe03f */
[----:B-1----:R-:W-:Y:S07]  /*5ee0*/  HMMA.16816.F32.BF16 R100, R4, R16, R12 ;  /* 0x000000100464723c */ /* 0x002fee000004180c */
[----:B------:R-:W-:Y:S01]  /*5ef0*/  FADD.FTZ R16, R109, R3 ;  /* 0x000000036d107221 */ /* 0x000fe20000010000 */
[----:B------:R-:W-:Y:S01]  /*5f00*/  HMMA.16816.F32.BF16 R12, R8, R26, RZ ;  /* 0x0000001a080c723c */ /* 0x000fe200000418ff */
[----:B------:R-:W-:Y:S02]  /*5f10*/  FADD.FTZ R3, R80, R108 ;  /* 0x0000006c50037221 */ /* 0x000fe40000010000 */
[----:B------:R-:W-:-:S02]  /*5f20*/  FADD.FTZ R24, R116, R16 ;  /* 0x0000001074187221 */ /* 0x000fc40000010000 */
[----:B------:R-:W-:Y:S02]  /*5f30*/  FADD.FTZ R3, R111, R3 ;  /* 0x000000036f037221 */ /* 0x000fe40000010000 */
[----:B------:R-:W-:Y:S02]  /*5f40*/  FFMA.FTZ R27, R92, c[0x0][0x2d0], -R2 ;  /* 0x0000b4005c1b7a23 */ /* 0x000fe40000010802 */
[----:B------:R-:W-:Y:S02]  /*5f50*/  FADD.FTZ R3, R117, R3 ;  /* 0x0000000375037221 */ /* 0x000fe40000010000 */
[----:B------:R-:W-:Y:S02]  /*5f60*/  FFMA.FTZ R26, R90, c[0x0][0x2d0], -R0 ;  /* 0x0000b4005a1a7a23 */ /* 0x000fe40000010800 */
[----:B------:R-:W-:Y:S02]  /*5f70*/  FADD.FTZ R2, R118, R3 ;  /* 0x0000000376027221 */ /* 0x000fe40000010000 */
[----:B------:R1:W-:Y:S01]  /*5f80*/  MUFU.EX2 R0, R26 ;  /* 0x0000001a00007308 */ /* 0x0003e20000000800 */
[----:B------:R-:W-:-:S02]  /*5f90*/  IMAD.MOV.U32 R90, RZ, RZ, R59 ;  /* 0x000000ffff5a7224 */ /* 0x000fc400078e003b */
[----:B------:R-:W-:Y:S02]  /*5fa0*/  FADD.FTZ R2, R81, R2 ;  /* 0x0000000251027221 */ /* 0x000fe40000010000 */
[----:B------:R-:W-:Y:S02]  /*5fb0*/  IMAD.MOV.U32 R59, RZ, RZ, R129 ;  /* 0x000000ffff3b7224 */ /* 0x000fe400078e0081 */
[----:B------:R-:W-:Y:S02]  /*5fc0*/  IMAD.MOV.U32 R80, RZ, RZ, R37 ;  /* 0x000000ffff507224 */ /* 0x000fe400078e0025 */
[----:B------:R-:W-:Y:S01]  /*5fd0*/  HMMA.16816.F32.BF16 R112, R4, R18, R12 ;  /* 0x000000120470723c */ /* 0x000fe2000004180c */
[----:B------:R-:W3:Y:S01]  /*5fe0*/  LDSM.16.MT88.4 R16, [R240+0x5000] ;  /* 0x00500000f010783b */ /* 0x000ee20000004200 */
[----:B------:R-:W-:Y:S01]  /*5ff0*/  IMAD.MOV.U32 R37, RZ, RZ, R46 ;  /* 0x000000ffff257224 */ /* 0x000fe200078e002e */
[----:B------:R-:W-:Y:S02]  /*6000*/  MOV R46, R154 ;  /* 0x0000009a002e7202 */ /* 0x000fe40000000f00 */
[----:B------:R-:W-:Y:S01]  /*6010*/  LDSM.16.MT88.4 R152, [R238+0x1000] ;  /* 0x00100000ee98783b */ /* 0x000fe20000004200 */
[----:B-1----:R-:W-:-:S02]  /*6020*/  IMAD.MOV.U32 R26, RZ, RZ, R80 ;  /* 0x000000ffff1a7224 */ /* 0x002fc400078e0050 */
[----:B--2---:R-:W-:Y:S11]  /*6030*/  HMMA.16816.F32.BF16 R12, R8, R20, RZ ;  /* 0x00000014080c723c */ /* 0x004ff600000418ff */
[----:B------:R-:W-:Y:S11]  /*6040*/  @!UPT UIADD3 URZ, URZ, URZ, URZ ;  /* 0x0000003f3f3ff290 */ /* 0x000ff6000fffe03f */
[----:B------:R-:W-:Y:S02]  /*6050*/  @!UPT UIADD3 URZ, URZ, URZ, URZ ;  /* 0x0000003f3f3ff290 */ /* 0x000fe4000fffe03f */
[----:B---3--:R-:W-:Y:S08]  /*6060*/  HMMA.16816.F32.BF16 R108, R4, R16, R12 ;  /* 0x00000010046c723c */ /* 0x008ff0000004180c */
[----:B------:R-:W-:Y:S01]  /*6070*/  HMMA.16816.F32.BF16 R12, R8, R22, RZ ;  /* 0x00000016080c723c */ /* 0x000fe200000418ff */
[----:B------:R-:W-:Y:S11]  /*6080*/  LDSM.16.MT88.4 R20, [R239+0x5000] ;  /* 0x00500000ef14783b */ /* 0x000ff60000004200 */
[----:B------:R-:W-:Y:S11]  /*6090*/  @!UPT UIADD3 URZ, URZ, URZ, URZ ;  /* 0x0000003f3f3ff290 */ /* 0x000ff6000fffe03f */
[----:B------:R-:W-:Y:S01]  /*60a0*/  @!UPT UIADD3 URZ, URZ, URZ, URZ ;  /* 0x0000003f3f3ff290 */ /* 0x000fe2000fffe03f */
[----:B------:R-:W-:Y:S01]  /*60b0*/  HMMA.16816.F32.BF16 R120, R4, R18, R12 ;  /* 0x000000120478723c */ /* 0x000fe2000004180c */
[----:B------:R-:W1:Y:S06]  /*60c0*/  LDSM.16.MT88.4 R16, [R239+0x4800] ;  /* 0x00480000ef10783b */ /* 0x000e6c0000004200 */
[----:B------:R-:W-:Y:S02]  /*60d0*/  FADD.FTZ R12, R119, R24 ;  /* 0x00000018770c7221 */ /* 0x000fe40000010000 */
[----:B------:R-:W-:Y:S02]  /*60e0*/  FADD.FTZ R24, R82, R2 ;  /* 0x0000000252187221 */ /* 0x000fe40000010000 */
[----:B------:R-:W-:Y:S01]  /*60f0*/  FADD.FTZ R3, R128, R12 ;  /* 0x0000000c80037221 */ /* 0x000fe20000010000 */
[----:B------:R-:W2:Y:S02]  /*6100*/  MUFU.EX2 R2, R25 ;  /* 0x0000001900027308 */ /* 0x000ea40000000800 */
[----:B--2---:R-:W-:-:S02]  /*6110*/  F2FP.BF16.PACK_AB R129, R0, R2 ;  /* 0x000000020081723e */ /* 0x004fc400000010ff */
[----:B------:R-:W-:Y:S01]  /*6120*/  MOV R25, R94 ;  /* 0x0000005e00197202 */ /* 0x000fe20000000f00 */
[----:B-1----:R-:W-:Y:S03]  /*6130*/  HMMA.16816.F32.BF16 R12, R8, R16, RZ ;  /* 0x00000010080c723c */ /* 0x002fe600000418ff */
[----:B------:R-:W1:Y:S08]  /*6140*/  MUFU.EX2 R17, R30 ;  /* 0x0000001e00117308 */ /* 0x000e700000000800 */
[----:B------:R-:W2:Y:S01]  /*6150*/  MUFU.EX2 R16, R29 ;  /* 0x0000001d00107308 */ /* 0x000ea20000000800 */
[----:B-1----:R-:W-:Y:S11]  /*6160*/  FADD.FTZ R3, R17, R3 ;  /* 0x0000000311037221 */ /* 0x002ff60000010000 */
[----:B------:R-:W-:Y:S01]  /*6170*/  @!UPT UIADD3 URZ, URZ, URZ, URZ ;  /* 0x0000003f3f3ff290 */ /* 0x000fe2000fffe03f */
[----:B------:R-:W-:Y:S01]  /*6180*/  HMMA.16816.F32.BF16 R116, R4, R20, R12 ;  /* 0x000000140474723c */ /* 0x000fe2000004180c */
[C---:B--2---:R-:W-:Y:S01]  /*6190*/  FADD.FTZ R3, R16.reuse, R3 ;  /* 0x0000000310037221 */ /* 0x044fe20000010000 */
[----:B------:R-:W-:-:S06]  /*61a0*/  F2FP.BF16.PACK_AB R128, R16, R17 ;  /* 0x000000111080723e */ /* 0x000fcc00000010ff */
[----:B------:R-:W-:Y:S01]  /*61b0*/  HMMA.16816.F32.BF16 R12, R8, R18, RZ ;  /* 0x00000012080c723c */ /* 0x000fe200000418ff */
[----:B------:R-:W1:Y:S08]  /*61c0*/  MUFU.EX2 R19, R28 ;  /* 0x0000001c00137308 */ /* 0x000e700000000800 */
[----:B------:R-:W2:Y:S01]  /*61d0*/  MUFU.EX2 R18, R27 ;  /* 0x0000001b00127308 */ /* 0x000ea20000000800 */
[----:B-1----:R-:W-:Y:S11]  /*61e0*/  FADD.FTZ R3, R19, R3 ;  /* 0x0000000313037221 */ /* 0x002ff60000010000 */
[----:B------:R-:W-:Y:S03]  /*61f0*/  @!UPT UIADD3 URZ, URZ, URZ, URZ ;  /* 0x0000003f3f3ff290 */ /* 0x000fe6000fffe03f */
[----:B------:R-:W-:Y:S01]  /*6200*/  HMMA.16816.F32.BF16 R20, R4, R22, R12 ;  /* 0x000000160414723c */ /* 0x000fe2000004180c */
[C---:B--2---:R-:W-:Y:S01]  /*6210*/  FADD.FTZ R3, R18.reuse, R3 ;  /* 0x0000000312037221 */ /* 0x044fe20000010000 */
[----:B------:R-:W-:Y:S02]  /*6220*/  F2FP.BF16.PACK_AB R130, R18, R19 ;  /* 0x000000131282723e */ /* 0x000fe400000010ff */
[----:B------:R-:W-:Y:S02]  /*6230*/  MOV R27, c[0x0][0x2c4] ;  /* 0x0000b100001b7a02 */ /* 0x000fe40000000f00 */
[----:B------:R1:W-:Y:S01]  /*6240*/  STL [R1+0x28], R3 ;  /* 0x0000280301007387 */ /* 0x0003e20000100800 */
[----:B------:R-:W-:Y:S01]  /*6250*/  FADD.FTZ R12, R83, R24 ;  /* 0x00000018530c7221 */ /* 0x000fe20000010000 */
[----:B------:R-:W-:Y:S01]  /*6260*/  ISETP.NE.AND P1, PT, R27, 0x1, PT ;  /* 0x000000011b00780c */ /* 0x000fe20003f25270 */
[----:B------:R-:W-:Y:S01]  /*6270*/  IMAD.MOV.U32 R24, RZ, RZ, R95 ;  /* 0x000000ffff187224 */ /* 0x000fe200078e005f */
[----:B------:R-:W-:Y:S01]  /*6280*/  LDSM.16.MT88.4 R80, [R240+0x4000] ;  /* 0x00400000f050783b */ /* 0x000fe20000004200 */
[----:B------:R-:W-:-:S02]  /*6290*/  FADD.FTZ R12, R2, R12 ;  /* 0x0000000c020c7221 */ /* 0x000fc40000010000 */
[----:B------:R2:W3:Y:S01]  /*62a0*/  MUFU.EX2 R2, R32 ;  /* 0x0000002000027308 */ /* 0x0004e20000000800 */
[----:B------:R-:W-:Y:S01]  /*62b0*/  IMAD.MOV.U32 R27, RZ, RZ, c[0x0][0x32c] ;  /* 0x0000cb00ff1b7624 */ /* 0x000fe200078e00ff */
[----:B--2---:R-:W2:Y:S01]  /*62c0*/  LDSM.16.MT88.4 R32, [R241+0x1000] ;  /* 0x00100000f120783b */ /* 0x004ea20000004200 */
[----:B-1----:R-:W-:-:S05]  /*62d0*/  FADD.FTZ R3, R0, R12 ;  /* 0x0000000c00037221 */ /* 0x002fca0000010000 */
[----:B------:R-:W1:Y:S01]  /*62e0*/  MUFU.EX2 R0, R31 ;  /* 0x0000001f00007308 */ /* 0x000e620000000800 */
[----:B------:R-:W4:Y:S01]  /*62f0*/  LDSM.16.MT88.4 R12, [R241+0x4800] ;  /* 0x00480000f10c783b */ /* 0x000f220000004200 */
[----:B---3--:R-:W-:Y:S01]  /*6300*/  FADD.FTZ R3, R2, R3 ;  /* 0x0000000302037221 */ /* 0x008fe20000010000 */
[----:B-1----:R-:W-:-:S03]  /*6310*/  F2FP.BF16.PACK_AB R131, R0, R2 ;  /* 0x000000020083723e */ /* 0x002fc600000010ff */
[----:B------:R-:W-:Y:S02]  /*6320*/  FADD.FTZ R3, R0, R3 ;  /* 0x0000000300037221 */ /* 0x000fe40000010000 */
[----:B------:R-:W-:-:S03]  /*6330*/  @P1 IMAD.HI.U32 R2, R24, c[0x0][0x2c8], RZ ;  /* 0x0000b20018021a27 */ /* 0x000fc600078e00ff */
[----:B------:R1:W-:Y:S01]  /*6340*/  STL [R1+0x2c], R3 ;  /* 0x00002c0301007387 */ /* 0x0003e20000100800 */
[C---:B------:R-:W-:Y:S01]  /*6350*/  HMMA.16816.F32.BF16 R156, R128.reuse, R152, R156 ;  /* 0x00000098809c723c */ /* 0x040fe2000004189c */
[----:B------:R-:W-:Y:S01]  /*6360*/  IMAD.MOV.U32 R0, RZ, RZ, R24 ;  /* 0x000000ffff007224 */ /* 0x000fe200078e0018 */
[----:B------:R-:W-:Y:S02]  /*6370*/  @P1 SHF.R.U32.HI R0, RZ, c[0x0][0x2cc], R2 ;  /* 0x0000b300ff001a19 */ /* 0x000fe40000011602 */
[----:B------:R-:W-:Y:S02]  /*6380*/  ISETP.GE.AND P1, PT, R27, 0x1, PT ;  /* 0x000000011b00780c */ /* 0x000fe40003f26270 */
[----:B------:R-:W-:Y:S02]  /*6390*/  IADD3 R2, R25, -R26, RZ ;  /* 0x8000001a19027210 */ /* 0x000fe40007ffe0ff */
[----:B------:R-:W-:Y:S01]  /*63a0*/  HMMA.16816.F32.BF16 R152, R128, R154, R144 ;  /* 0x0000009a8098723c */ /* 0x000fe20000041890 */
[----:B------:R-:W3:Y:S02]  /*63b0*/  LDSM.16.MT88.4 R144, [R240+0x1000] ;  /* 0x00100000f090783b */ /* 0x000ee40000004200 */
[----:B------:R-:W-:-:S05]  /*63c0*/  IMAD.IADD R0, R2, 0x1, R0 ;  /* 0x0000000102007824 */ /* 0x000fca00078e0200 */
[C---:B--2---:R-:W-:Y:S08]  /*63d0*/  HMMA.16816.F32.BF16 R28, R128.reuse, R32, R36 ;  /* 0x00000020801c723c */ /* 0x044ff00000041824 */
[----:B------:R-:W-:Y:S01]  /*63e0*/  HMMA.16816.F32.BF16 R32, R128, R34, R40 ;  /* 0x000000228020723c */ /* 0x000fe20000041828 */
[----:B------:R-:W2:Y:S01]  /*63f0*/  LDSM.16.MT88.4 R40, [R238+0x2800] ;  /* 0x00280000ee28783b */ /* 0x000ea20000004200 */
[----:B-1----:R-:W-:-:S06]  /*6400*/  IADD3 R3, R0, c[0x0][0x328], RZ ;  /* 0x0000ca0000037a10 */ /* 0x002fcc0007ffe0ff */
[C---:B----4-:R-:W-:Y:S08]  /*6410*/  HMMA.16816.F32.BF16 R16, R8.reuse, R12, RZ ;  /* 0x0000000c0810723c */ /* 0x050ff000000418ff */
[----:B------:R-:W-:Y:S01]  /*6420*/  HMMA.16816.F32.BF16 R8, R8, R14, RZ ;  /* 0x0000000e0808723c */ /* 0x000fe200000418ff */
[----:B------:R-:W1:Y:S07]  /*6430*/  LDSM.16.MT88.4 R12, [R241+0x5000] ;  /* 0x00500000f10c783b */ /* 0x000e6e0000004200 */
[C---:B---3--:R-:W-:Y:S08]  /*6440*/  HMMA.16816.F32.BF16 R148, R128.reuse, R144, R148 ;  /* 0x000000908094723c */ /* 0x048ff00000041894 */
[C---:B------:R-:W-:Y:S01]  /*6450*/  HMMA.16816.F32.BF16 R144, R128.reuse, R146, R136 ;  /* 0x000000928090723c */ /* 0x040fe20000041888 */
[----:B------:R-:W3:Y:S07]  /*6460*/  LDSM.16.MT88.4 R136, [R239+0x1000] ;  /* 0x00100000ef88783b */ /* 0x000eee0000004200 */
[C---:B--2---:R-:W-:Y:S08]  /*6470*/  HMMA.16816.F32.BF16 R36, R128.reuse, R40, R44 ;  /* 0x000000288024723c */ /* 0x044ff0000004182c */
[----:B------:R-:W-:Y:S01]  /*6480*/  HMMA.16816.F32.BF16 R40, R128, R42, R48 ;  /* 0x0000002a8028723c */ /* 0x000fe20000041830 */
[----:B------:R-:W2:Y:S07]  /*6490*/  LDSM.16.MT88.4 R48, [R240+0x2800] ;  /* 0x00280000f030783b */ /* 0x000eae0000004200 */
[C---:B-1----:R-:W-:Y:S08]  /*64a0*/  HMMA.16816.F32.BF16 R16, R4.reuse, R12, R16 ;  /* 0x0000000c0410723c */ /* 0x042ff00000041810 */
[----:B------:R-:W-:Y:S01]  /*64b0*/  HMMA.16816.F32.BF16 R8, R4, R14, R8 ;  /* 0x0000000e0408723c */ /* 0x000fe20000041808 */
[----:B------:R-:W-:Y:S07]  /*64c0*/  LDSM.16.MT88.4 R4, [R241+0x5800] ;  /* 0x00580000f104783b */ /* 0x000fee0000004200 */
[C---:B---3--:R-:W-:Y:S08]  /*64d0*/  HMMA.16816.F32.BF16 R140, R128.reuse, R136, R140 ;  /* 0x00000088808c723c */ /* 0x048ff0000004188c */
[C---:B------:R-:W-:Y:S01]  /*64e0*/  HMMA.16816.F32.BF16 R136, R128.reuse, R138, R88 ;  /* 0x0000008a8088723c */ /* 0x040fe20000041858 */
[----:B------:R-:W-:Y:S07]  /*64f0*/  LDSM.16.MT88.4 R88, [R239+0x4000] ;  /* 0x00400000ef58783b */ /* 0x000fee0000004200 */
[C---:B--2---:R-:W-:Y:S01]  /*6500*/  HMMA.16816.F32.BF16 R44, R128.reuse, R48, R56 ;  /* 0x00000030802c723c */ /* 0x044fe20000041838 */
[----:B------:R-:W1:Y:S07]  /*6510*/  LDSM.16.MT88.4 R56, [R239+0x2800] ;  /* 0x00280000ef38783b */ /* 0x000e6e0000004200 */
[C---:B------:R-:W-:Y:S01]  /*6520*/  HMMA.16816.F32.BF16 R48, R128.reuse, R50, R64 ;  /* 0x000000328030723c */ /* 0x040fe20000041840 */
[----:B------:R-:W2:Y:S07]  /*6530*/  LDSM.16.MT88.4 R64, [R241+0x2800] ;  /* 0x00280000f140783b */ /* 0x000eae0000004200 */
[C---:B-1----:R-:W-:Y:S08]  /*6540*/  HMMA.16816.F32.BF16 R52, R128.reuse, R56, R52 ;  /* 0x000000388034723c */ /* 0x042ff00000041834 */
[C---:B------:R-:W-:Y:S08]  /*6550*/  HMMA.16816.F32.BF16 R56, R128.reuse, R58, R60 ;  /* 0x0000003a8038723c */ /* 0x040ff0000004183c */
[C---:B--2---:R-:W-:Y:S01]  /*6560*/  HMMA.16816.F32.BF16 R60, R128.reuse, R64, R72 ;  /* 0x00000040803c723c */ /* 0x044fe20000041848 */
[----:B------:R-:W1:Y:S07]  /*6570*/  LDSM.16.MT88.4 R72, [R238+0x4000] ;  /* 0x00400000ee48783b */ /* 0x000e6e0000004200 */
[C---:B------:R-:W-:Y:S08]  /*6580*/  HMMA.16816.F32.BF16 R64, R128.reuse, R66, R68 ;  /* 0x000000428040723c */ /* 0x040ff00000041844 */
[C---:B-1----:R-:W-:Y:S08]  /*6590*/  HMMA.16816.F32.BF16 R68, R128.reuse, R72, R176 ;  /* 0x000000488044723c */ /* 0x042ff000000418b0 */
[C---:B------:R-:W-:Y:S08]  /*65a0*/  HMMA.16816.F32.BF16 R72, R128.reuse, R74, R76 ;  /* 0x0000004a8048723c */ /* 0x040ff0000004184c */
[C---:B------:R-:W-:Y:S08]  /*65b0*/  HMMA.16816.F32.BF16 R76, R128.reuse, R80, R172 ;  /* 0x00000050804c723c */ /* 0x040ff000000418ac */
[C---:B------:R-:W-:Y:S08]  /*65c0*/  HMMA.16816.F32.BF16 R80, R128.reuse, R82, R84 ;  /* 0x000000528050723c */ /* 0x040ff00000041854 */
[C---:B------:R-:W-:Y:S08]  /*65d0*/  HMMA.16816.F32.BF16 R84, R128.reuse, R88, R168 ;  /* 0x000000588054723c */ /* 0x040ff000000418a8 */
[C---:B------:R-:W-:Y:S01]  /*65e0*/  HMMA.16816.F32.BF16 R88, R128.reuse, R90, R96 ;  /* 0x0000005a8058723c */ /* 0x040fe20000041860 */
[----:B------:R-:W1:Y:S07]  /*65f0*/  LDSM.16.MT88.4 R96, [R241+0x4000] ;  /* 0x00400000f160783b */ /* 0x000e6e0000004200 */
[C---:B-1----:R-:W-:Y:S08]  /*6600*/  HMMA.16816.F32.BF16 R92, R128.reuse, R96, R124 ;  /* 0x00000060805c723c */ /* 0x042ff0000004187c */
[C---:B------:R-:W-:Y:S01]  /*6610*/  HMMA.16816.F32.BF16 R96, R128.reuse, R98, R104 ;  /* 0x000000628060723c */ /* 0x040fe20000041868 */
[----:B------:R-:W1:Y:S07]  /*6620*/  LDSM.16.MT88.4 R104, [R238+0x5800] ;  /* 0x00580000ee68783b */ /* 0x000e6e0000004200 */
[----:B------:R-:W-:Y:S07]  /*6630*/  HMMA.16816.F32.BF16 R124, R128, R4, R16 ;  /* 0x00000004807c723c */ /* 0x000fee0000041810 */
[----:B------:R-:W-:-:S05]  /*6640*/  IADD3 R4, R134, -0x2, RZ ;  /* 0xfffffffe86047810 */ /* 0x000fca0007ffe0ff */
[----:B------:R-:W-:Y:S01]  /*6650*/  STL [R1+0x1c], R4 ;  /* 0x00001c0401007387 */ /* 0x000fe20000100800 */
        /* <DEDUP_REMOVED lines=8> */
[----:B------:R-:W-:Y:S01]  /*66e0*/  HMMA.16816.F32.BF16 R128, R128, R6, R8 ;  /* 0x000000068080723c */ /* 0x000fe20000041808 */
[----:B------:R-:W-:Y:S07]  /*66f0*/  @!P1 BRA `(.L_x_419) ;  /* 0x0000010000009947 */ /* 0x000fee0003800000 */
        /* <DEDUP_REMOVED lines=10> */
.L_x_421:
[----:B------:R-:W-:-:S13]  /*67a0*/  ISETP.NE.AND P0, PT, R27, 0x1, PT ;  /* 0x000000011b00780c */ /* 0x000fda0003f05270 */
[----:B------:R-:W-:-:S05]  /*67b0*/  @P0 IMAD.HI.U32 R0, R2, c[0x0][0x330], RZ ;  /* 0x0000cc0002000a27 */ /* 0x000fca00078e00ff */
[----:B------:R-:W-:Y:S02]  /*67c0*/  @P0 SHF.R.U32.HI R2, RZ, c[0x0][0x334], R0 ;  /* 0x0000cd00ff020a19 */ /* 0x000fe40000011600 */
.L_x_422:
[----:B------:R-:W-:Y:S05]  /*67d0*/  BSYNC B0 ;  /* 0x0000000000007941 */ /* 0x000fea0003800000 */
.L_x_420:
[----:B------:R-:W-:-:S05]  /*67e0*/  IMAD R2, R2, R27, c[0x0][0x32c] ;  /* 0x0000cb0002027624 */ /* 0x000fca00078e021b */
[----:B------:R-:W-:-:S04]  /*67f0*/  IMNMX R3, R3, R2, PT ;  /* 0x0000000203037217 */ /* 0x000fc80003800200 */
.L_x_419:
[----:B------:R-:W2:Y:S01]  /*6800*/  LDL R2, [R1+0x34] ;  /* 0x0000340001027983 */ /* 0x000ea20000100800 */
[----:B------:R-:W-:-:S05]  /*6810*/  IMAD.HI R3, R3, 0x2aaaaaab, RZ ;  /* 0x2aaaaaab03037827 */ /* 0x000fca00078e02ff */
[----:B------:R-:W-:-:S04]  /*6820*/  SHF.R.U32.HI R0, RZ, 0x1f, R3 ;  /* 0x0000001fff007819 */ /* 0x000fc80000011603 */
[----:B------:R-:W-:-:S04]  /*6830*/  LEA.HI.SX32 R3, R3, R0, 0x1d ;  /* 0x0000000003037211 */ /* 0x000fc800078feaff */
[----:B--2---:R-:W-:-:S04]  /*6840*/  IMNMX R2, R2, R3, !PT ;  /* 0x0000000302027217 */ /* 0x004fc80007800200 */
[----:B------:R-:W-:Y:S01]  /*6850*/  ISETP.GE.AND P0, PT, R4, R2, PT ;  /* 0x000000020400720c */ /* 0x000fe20003f06270 */
[----:B------:R1:W-:-:S12]  /*6860*/  STL [R1+0x24], R2 ;  /* 0x0000240201007387 */ /* 0x0003d80000100800 */
[----:B------:R-:W-:Y:S05]  /*6870*/  @!P0 BRA `(.L_x_423) ;  /* 0x000036f000008947 */ /* 0x000fea0003800000 */
[----:B------:R-:W-:Y:S02]  /*6880*/  MOV R0, R4 ;  /* 0x0000000400007202 */ /* 0x000fe40000000f00 */
[----:B------:R-:W-:Y:S02]  /*6890*/  MOV R134, R132 ;  /* 0x0000008400867202 */ /* 0x000fe40000000f00 */
[----:B-1----:R-:W-:Y:S01]  /*68a0*/  MOV R2, R133 ;  /* 0x0000008500027202 */ /* 0x002fe20000000f00 */
[----:B------:R1:W-:Y:S04]  /*68b0*/  STL [R1+0x20], R0 ;  /* 0x0000200001007387 */ /* 0x0003e80000100800 */
.L_x_436:
[----:B------:R-:W2:Y:S01]  /*68c0*/  LDL R3, [R1] ;  /* 0x0000000001037983 */ /* 0x000ea20000100800 */
[----:B------:R-:W-:Y:S04]  /*68d0*/  DEPBAR.LE SB0, 0x0 ;  /* 0x000080000000791a */ /* 0x000fe80000000000 */
[----:B------:R-:W3:Y:S01]  /*68e0*/  LDL R133, [R1+0x20] ;  /* 0x0000200001857983 */ /* 0x000ee20000100800 */
[----:B------:R-:W-:Y:S01]  /*68f0*/  WARPSYNC 0xffffffff ;  /* 0xffffffff00007948 */ /* 0x000fe20003800000 */
[----:B------:R-:W-:Y:S02]  /*6900*/  BSSY B0, `(.L_x_424) ;  /* 0x0000034000007945 */ /* 0x000fe40003800000 */
[----:B------:R-:W3:Y:S04]  /*6910*/  LDL R132, [R1+0x34] ;  /* 0x0000340001847983 */ /* 0x000ee80000100800 */
[----:B-1----:R-:W4:Y:S04]  /*6920*/  LDL R0, [R1+0x14] ;  /* 0x0000140001007983 */ /* 0x002f280000100800 */
[----:B------:R-:W-:Y:S06]  /*6930*/  BAR.SYNC.DEFER_BLOCKING 0x0 ;  /* 0x0000000000007b1d */ /* 0x000fec0000010000 */
[----:B------:R1:W1:Y:S04]  /*6940*/  LDSM.16.M88.4 R8, [R135] ;  /* 0x000000008708783b */ /* 0x0002680000000200 */
[----:B------:R1:W1:Y:S04]  /*6950*/  LDSM.16.M88.4 R16, [R135+0x800] ;  /* 0x000800008710783b */ /* 0x0002680000000200 */
[----:B------:R1:W1:Y:S04]  /*6960*/  LDSM.16.M88.4 R24, [R135+0x1000] ;  /* 0x001000008718783b */ /* 0x0002680000000200 */
[----:B------:R1:W1:Y:S04]  /*6970*/  LDSM.16.M88.4 R168, [R242] ;  /* 0x00000000f2a8783b */ /* 0x0002680000000200 */
[----:B------:R1:W1:Y:S01]  /*6980*/  LDSM.16.M88.4 R172, [R252] ;  /* 0x00000000fcac783b */ /* 0x0002620000000200 */
[----:B---3--:R-:W-:Y:S03]  /*6990*/  ISETP.GT.AND P0, PT, R132, R133, PT ;  /* 0x000000858400720c */ /* 0x008fe60003f04270 */
[----:B--2---:R2:W3:Y:S01]  /*69a0*/  LDSM.16.M88.4 R176, [R3] ;  /* 0x0000000003b0783b */ /* 0x0044e20000000200 */
[C---:B----4-:R-:W-:Y:S02]  /*69b0*/  LOP3.LUT P6, RZ, R0.reuse, 0x100, RZ, 0xc0, !PT ;  /* 0x0000010000ff7812 */ /* 0x050fe400078cc0ff */
[C---:B------:R-:W-:Y:S02]  /*69c0*/  LOP3.LUT P5, RZ, R0.reuse, 0x80, RZ, 0xc0, !PT ;  /* 0x0000008000ff7812 */ /* 0x040fe400078ac0ff */
[----:B------:R-:W-:Y:S05]  /*69d0*/  LOP3.LUT P4, RZ, R0, 0x40, RZ, 0xc0, !PT ;  /* 0x0000004000ff7812 */ /* 0x000fea000788c0ff */
[----:B------:R-:W-:-:S05]  /*69e0*/  @P0 BRA `(.L_x_425) ;  /* 0x0000025000000947 */ /* 0x000fca0003800000 */
[----:B-1----:R-:W4:Y:S01]  /*69f0*/  LDL.64 R20, [R1+0x58] ;  /* 0x0000580001147983 */ /* 0x002f220000100a00 */
[----:B------:R-:W-:Y:S01]  /*6a00*/  LOP3.LUT P3, RZ, R0, 0x200, RZ, 0xc0, !PT ;  /* 0x0000020000ff7812 */ /* 0x000fe2000786c0ff */
[C---:B------:R-:W-:Y:S01]  /*6a10*/  IMAD.WIDE.U32 R4, R133.reuse, c[0x0][0x208], RZ ;  /* 0x0000820085047a25 */ /* 0x040fe200078e00ff */
[----:B------:R-:W-:Y:S01]  /*6a20*/  SHF.R.S32.HI R0, RZ, 0x1f, R133 ;  /* 0x0000001fff007819 */ /* 0x000fe20000011485 */
[----:B------:R-:W5:Y:S04]  /*6a30*/  LDL.64 R14, [R1+0x48] ;  /* 0x00004800010e7983 */ /* 0x000f680000100a00 */
[----:B--2---:R-:W2:Y:S01]  /*6a40*/  LDL R13, [R1+0x18] ;  /* 0x00001800010d7983 */ /* 0x004ea20000100800 */
[----:B------:R-:W-:Y:S03]  /*6a50*/  IMAD R0, R0, c[0x0][0x208], RZ ;  /* 0x0000820000007a24 */ /* 0x000fe600078e02ff */
[----:B------:R-:W1:Y:S01]  /*6a60*/  S2R R3, SR_TID.X ;  /* 0x0000000000037919 */ /* 0x000e620000002100 */
[----:B------:R-:W-:Y:S04]  /*6a70*/  IMAD R0, R133, c[0x0][0x20c], R0 ;  /* 0x0000830085007a24 */ /* 0x000fe800078e0200 */
[----:B------:R-:W-:Y:S02]  /*6a80*/  IMAD.IADD R0, R5, 0x1, R0 ;  /* 0x0000000105007824 */ /* 0x000fe400078e0200 */
[----:B------:R-:W-:Y:S01]  /*6a90*/  IMAD.WIDE.U32 R4, R4, 0x30, RZ ;  /* 0x0000003004047825 */ /* 0x000fe200078e00ff */
[----:B-1----:R-:W-:Y:S03]  /*6aa0*/  ISETP.GT.AND P2, PT, R3, 0x7f, PT ;  /* 0x0000007f0300780c */ /* 0x002fe60003f44270 */
[----:B------:R-:W-:Y:S04]  /*6ab0*/  IMAD R3, R0, 0x30, RZ ;  /* 0x0000003000037824 */ /* 0x000fe800078e02ff */
[----:B------:R-:W-:Y:S06]  /*6ac0*/  IMAD.IADD R3, R5, 0x1, R3 ;  /* 0x0000000105037824 */ /* 0x000fec00078e0203 */
[----:B------:R-:W-:Y:S05]  /*6ad0*/  @!P2 IMAD.MOV.U32 R0, RZ, RZ, c[0x0][0x208] ;  /* 0x00008200ff00a624 */ /* 0x000fea00078e00ff */
[-C--:B------:R-:W-:Y:S02]  /*6ae0*/  @!P2 LEA R12, P0, R0, R4.reuse, 0x5 ;  /* 0x00000004000ca211 */ /* 0x080fe400078028ff */
[----:B----4-:R-:W-:Y:S01]  /*6af0*/  IADD3 R5, P1, R20, R4, RZ ;  /* 0x0000000414057210 */ /* 0x010fe20007f3e0ff */
[----:B------:R-:W-:Y:S05]  /*6b00*/  @!P2 IMAD.MOV.U32 R4, RZ, RZ, c[0x0][0x20c] ;  /* 0x00008300ff04a624 */ /* 0x000fea00078e00ff */
[----:B------:R-:W-:Y:S01]  /*6b10*/  @!P2 LEA.HI.X R4, R0, R3, R4, 0x5, P0 ;  /* 0x000000030004a211 */ /* 0x000fe200000f2c04 */
[----:B-----5:R-:W-:Y:S01]  /*6b20*/  IMAD.X R3, R3, 0x1, R15, P1 ;  /* 0x0000000103037824 */ /* 0x020fe200008e060f */
[C---:B------:R-:W-:Y:S04]  /*6b30*/  LEA R6, P0, R5.reuse, c[0x0][0x1f8], 0x1 ;  /* 0x00007e0005067a11 */ /* 0x040fe800078008ff */
[----:B------:R-:W-:Y:S02]  /*6b40*/  LEA.HI.X R7, R5, c[0x0][0x1fc], R3, 0x1, P0 ;  /* 0x00007f0005077a11 */ /* 0x000fe400000f0c03 */
[----:B------:R-:W-:Y:S03]  /*6b50*/  @!P2 IADD3 R0, P0, R12, R20, RZ ;  /* 0x000000140c00a210 */ /* 0x000fe60007f1e0ff */
[----:B------:R-:W-:Y:S01]  /*6b60*/  @!PT LDS RZ, [RZ] ;  /* 0x00000000fffff984 */ /* 0x000fe20000000800 */
[----:B------:R-:W-:Y:S01]  /*6b70*/  @!PT LDS RZ, [RZ] ;  /* 0x00000000fffff984 */ /* 0x000fe20000000800 */
[----:B------:R-:W-:Y:S01]  /*6b80*/  @!PT LDS RZ, [RZ] ;  /* 0x00000000fffff984 */ /* 0x000fe20000000800 */
[----:B--2---:R1:W-:Y:S02]  /*6b90*/  LDGSTS.E.BYPASS.LTC128B.128 [R13+0x4080], [R6.64], !P3 ;  /* 0x04080000060d7fae */ /* 0x0043e4000d901d46 */
[----:B------:R-:W-:Y:S01]  /*6ba0*/  @!P2 IMAD.X R3, R4, 0x1, R15, P0 ;  /* 0x000000010403a824 */ /* 0x000fe200000e060f */
[C---:B------:R-:W-:Y:S01]  /*6bb0*/  @!P2 LEA R4, P0, R0.reuse, c[0x0][0x1f8], 0x1 ;  /* 0x00007e000004aa11 */ /* 0x040fe200078008ff */
[----:B------:R1:W-:Y:S03]  /*6bc0*/  LDGSTS.E.BYPASS.LTC128B.128 [R13+0x5880], [R6.64+0x80], !P6 ;  /* 0x05880080060d7fae */ /* 0x0003e6000f101d46 */
[----:B------:R-:W-:Y:S01]  /*6bd0*/  @!P2 LEA.HI.X R5, R0, c[0x0][0x1fc], R3, 0x1, P0 ;  /* 0x00007f000005aa11 */ /* 0x000fe200000f0c03 */
[----:B------:R1:W-:Y:S04]  /*6be0*/  LDGSTS.E.BYPASS.LTC128B.128 [R13+0x7080], [R6.64+0x100], !P5 ;  /* 0x07080100060d7fae */ /* 0x0003e8000e901d46 */
[----:B------:R1:W-:Y:S04]  /*6bf0*/  LDGSTS.E.BYPASS.LTC128B.128 [R13+0x8880], [R6.64+0x180], !P4 ;  /* 0x08880180060d7fae */ /* 0x0003e8000e101d46 */
[----:B------:R1:W-:Y:S04]  /*6c00*/  @!P2 LDGSTS.E.BYPASS.LTC128B.128 [R13+0x5080], [R4.64], !P3 ;  /* 0x05080000040dafae */ /* 0x0003e8000d901d46 */
[----:B------:R1:W-:Y:S04]  /*6c10*/  @!P2 LDGSTS.E.BYPASS.LTC128B.128 [R13+0x6880], [R4.64+0x80], !P6 ;  /* 0x06880080040dafae */ /* 0x0003e8000f101d46 */
[----:B------:R1:W-:Y:S04]  /*6c20*/  @!P2 LDGSTS.E.BYPASS.LTC128B.128 [R13+0x8080], [R4.64+0x100], !P5 ;  /* 0x08080100040dafae */ /* 0x0003e8000e901d46 */
[----:B------:R1:W-:Y:S02]  /*6c30*/  @!P2 LDGSTS.E.BYPASS.LTC128B.128 [R13+0x9880], [R4.64+0x180], !P4 ;  /* 0x09880180040dafae */ /* 0x0003e4000e101d46 */
.L_x_425:
[----:B-1----:R-:W-:Y:S05]  /*6c40*/  BSYNC B0 ;  /* 0x0000000000007941 */ /* 0x002fea0003800000 */
.L_x_424:
[C---:B------:R-:W-:Y:S01]  /*6c50*/  HMMA.16816.F32.BF16 R4, R160.reuse, R8, RZ ;  /* 0x00000008a004723c */ /* 0x040fe200000418ff */
[----:B------:R-:W0:Y:S01]  /*6c60*/  LDGDEPBAR ;  /* 0x00000000000079af */ /* 0x000e220000000000 */
[----:B------:R-:W-:Y:S06]  /*6c70*/  BSSY B0, `(.L_x_426) ;  /* 0x00000bc000007945 */ /* 0x000fec0003800000 */
[C---:B------:R-:W-:Y:S08]  /*6c80*/  HMMA.16816.F32.BF16 R8, R160.reuse, R10, RZ ;  /* 0x0000000aa008723c */ /* 0x040ff000000418ff */
[C---:B------:R-:W-:Y:S08]  /*6c90*/  HMMA.16816.F32.BF16 R12, R160.reuse, R16, RZ ;  /* 0x00000010a00c723c */ /* 0x040ff000000418ff */
[C---:B------:R-:W-:Y:S08]  /*6ca0*/  HMMA.16816.F32.BF16 R16, R160.reuse, R18, RZ ;  /* 0x00000012a010723c */ /* 0x040ff000000418ff */
[C---:B------:R-:W-:Y:S08]  /*6cb0*/  HMMA.16816.F32.BF16 R20, R160.reuse, R24, RZ ;  /* 0x00000018a014723c */ /* 0x040ff000000418ff */
[----:B------:R-:W-:Y:S08]  /*6cc0*/  HMMA.16816.F32.BF16 R24, R160, R26, RZ ;  /* 0x0000001aa018723c */ /* 0x000ff000000418ff */
[C---:B------:R-:W-:Y:S08]  /*6cd0*/  HMMA.16816.F32.BF16 R4, R164.reuse, R168, R4 ;  /* 0x000000a8a404723c */ /* 0x040ff00000041804 */
[C---:B------:R-:W-:Y:S01]  /*6ce0*/  HMMA.16816.F32.BF16 R8, R164.reuse, R170, R8 ;  /* 0x000000aaa408723c */ /* 0x040fe20000041808 */
[----:B------:R-:W1:Y:S07]  /*6cf0*/  LDSM.16.M88.4 R168, [R237] ;  /* 0x00000000eda8783b */ /* 0x000e6e0000000200 */
[C---:B------:R-:W-:Y:S08]  /*6d00*/  HMMA.16816.F32.BF16 R12, R164.reuse, R172, R12 ;  /* 0x000000aca40c723c */ /* 0x040ff0000004180c */
[C---:B------:R-:W-:Y:S01]  /*6d10*/  HMMA.16816.F32.BF16 R16, R164.reuse, R174, R16 ;  /* 0x000000aea410723c */ /* 0x040fe20000041810 */
[----:B------:R-:W4:Y:S07]  /*6d20*/  LDSM.16.M88.4 R172, [R237+0x800] ;  /* 0x00080000edac783b */ /* 0x000f2e0000000200 */
[C---:B---3--:R-:W-:Y:S01]  /*6d30*/  HMMA.16816.F32.BF16 R20, R164.reuse, R176, R20 ;  /* 0x000000b0a414723c */ /* 0x048fe20000041814 */
[----:B------:R3:W5:Y:S07]  /*6d40*/  LDL R177, [R1+0x14] ;  /* 0x0000140001b17983 */ /* 0x00076e0000100800 */
[----:B------:R-:W-:Y:S07]  /*6d50*/  HMMA.16816.F32.BF16 R24, R164, R178, R24 ;  /* 0x000000b2a418723c */ /* 0x000fee0000041818 */
[----:B------:R-:W-:Y:S01]  /*6d60*/  MOV R179, R133 ;  /* 0x0000008500b37202 */ /* 0x000fe20000000f00 */
[C---:B-1----:R-:W-:Y:S05]  /*6d70*/  HMMA.16816.F32.BF16 R4, R180.reuse, R168, R4 ;  /* 0x000000a8b404723c */ /* 0x042fea0000041804 */
[----:B------:R-:W-:Y:S03]  /*6d80*/  ISETP.GT.AND P0, PT, R179, R132, PT ;  /* 0x00000084b300720c */ /* 0x000fe60003f04270 */
[C---:B------:R-:W-:Y:S01]  /*6d90*/  HMMA.16816.F32.BF16 R8, R180.reuse, R170, R8 ;  /* 0x000000aab408723c */ /* 0x040fe20000041808 */
[----:B------:R-:W1:Y:S07]  /*6da0*/  LDSM.16.M88.4 R168, [R237+0x1000] ;  /* 0x00100000eda8783b */ /* 0x000e6e0000000200 */
[C---:B----4-:R-:W-:Y:S08]  /*6db0*/  HMMA.16816.F32.BF16 R12, R180.reuse, R172, R12 ;  /* 0x000000acb40c723c */ /* 0x050ff0000004180c */
[C---:B------:R-:W-:Y:S01]  /*6dc0*/  HMMA.16816.F32.BF16 R16, R180.reuse, R174, R16 ;  /* 0x000000aeb410723c */ /* 0x040fe20000041810 */
[----:B------:R-:W4:Y:S07]  /*6dd0*/  LDSM.16.M88.4 R172, [R236] ;  /* 0x00000000ecac783b */ /* 0x000f2e0000000200 */
[C---:B-1----:R-:W-:Y:S08]  /*6de0*/  HMMA.16816.F32.BF16 R20, R180.reuse, R168, R20 ;  /* 0x000000a8b414723c */ /* 0x042ff00000041814 */
[----:B------:R-:W-:Y:S01]  /*6df0*/  HMMA.16816.F32.BF16 R24, R180, R170, R24 ;  /* 0x000000aab418723c */ /* 0x000fe20000041818 */
[----:B------:R-:W1:Y:S07]  /*6e00*/  LDSM.16.M88.4 R168, [R236+0x800] ;  /* 0x00080000eca8783b */ /* 0x000e6e0000000200 */
[C---:B----4-:R-:W-:Y:S08]  /*6e10*/  HMMA.16816.F32.BF16 R4, R184.reuse, R172, R4 ;  /* 0x000000acb804723c */ /* 0x050ff00000041804 */
[C---:B------:R-:W-:Y:S01]  /*6e20*/  HMMA.16816.F32.BF16 R8, R184.reuse, R174, R8 ;  /* 0x000000aeb808723c */ /* 0x040fe20000041808 */
[----:B------:R-:W4:Y:S07]  /*6e30*/  LDSM.16.M88.4 R172, [R236+0x1000] ;  /* 0x00100000ecac783b */ /* 0x000f2e0000000200 */
[C---:B-1----:R-:W-:Y:S08]  /*6e40*/  HMMA.16816.F32.BF16 R12, R184.reuse, R168, R12 ;  /* 0x000000a8b80c723c */ /* 0x042ff0000004180c */
[C---:B------:R-:W-:Y:S01]  /*6e50*/  HMMA.16816.F32.BF16 R16, R184.reuse, R170, R16 ;  /* 0x000000aab810723c */ /* 0x040fe20000041810 */
[----:B------:R-:W1:Y:S07]  /*6e60*/  LDSM.16.M88.4 R168, [R135+0x1800] ;  /* 0x0018000087a8783b */ /* 0x000e6e0000000200 */
[C---:B----4-:R-:W-:Y:S08]  /*6e70*/  HMMA.16816.F32.BF16 R20, R184.reuse, R172, R20 ;  /* 0x000000acb814723c */ /* 0x050ff00000041814 */
[----:B------:R-:W-:Y:S01]  /*6e80*/  HMMA.16816.F32.BF16 R24, R184, R174, R24 ;  /* 0x000000aeb818723c */ /* 0x000fe20000041818 */
[----:B------:R-:W4:Y:S07]  /*6e90*/  LDSM.16.M88.4 R172, [R135+0x2000] ;  /* 0x0020000087ac783b */ /* 0x000f2e0000000200 */
[C---:B-1----:R-:W-:Y:S08]  /*6ea0*/  HMMA.16816.F32.BF16 R4, R188.reuse, R168, R4 ;  /* 0x000000a8bc04723c */ /* 0x042ff00000041804 */
[C---:B------:R-:W-:Y:S01]  /*6eb0*/  HMMA.16816.F32.BF16 R8, R188.reuse, R170, R8 ;  /* 0x000000aabc08723c */ /* 0x040fe20000041808 */
[----:B------:R-:W1:Y:S07]  /*6ec0*/  LDSM.16.M88.4 R168, [R135+0x2800] ;  /* 0x0028000087a8783b */ /* 0x000e6e0000000200 */
[C---:B----4-:R-:W-:Y:S08]  /*6ed0*/  HMMA.16816.F32.BF16 R12, R188.reuse, R172, R12 ;  /* 0x000000acbc0c723c */ /* 0x050ff0000004180c */
[C---:B------:R-:W-:Y:S01]  /*6ee0*/  HMMA.16816.F32.BF16 R16, R188.reuse, R174, R16 ;  /* 0x000000aebc10723c */ /* 0x040fe20000041810 */
[----:B------:R-:W4:Y:S07]  /*6ef0*/  LDSM.16.M88.4 R172, [R245] ;  /* 0x00000000f5ac783b */ /* 0x000f2e0000000200 */
[C---:B-1----:R-:W-:Y:S08]  /*6f00*/  HMMA.16816.F32.BF16 R20, R188.reuse, R168, R20 ;  /* 0x000000a8bc14723c */ /* 0x042ff00000041814 */
[----:B------:R-:W-:Y:S01]  /*6f10*/  HMMA.16816.F32.BF16 R24, R188, R170, R24 ;  /* 0x000000aabc18723c */ /* 0x000fe20000041818 */
[----:B------:R-:W1:Y:S07]  /*6f20*/  LDSM.16.M88.4 R168, [R243] ;  /* 0x00000000f3a8783b */ /* 0x000e6e0000000200 */
[C---:B----4-:R-:W-:Y:S08]  /*6f30*/  HMMA.16816.F32.BF16 R4, R192.reuse, R172, R4 ;  /* 0x000000acc004723c */ /* 0x050ff00000041804 */
[C---:B------:R-:W-:Y:S01]  /*6f40*/  HMMA.16816.F32.BF16 R8, R192.reuse, R174, R8 ;  /* 0x000000aec008723c */ /* 0x040fe20000041808 */
[----:B------:R-:W4:Y:S07]  /*6f50*/  LDSM.16.M88.4 R172, [R244] ;  /* 0x00000000f4ac783b */ /* 0x000f2e0000000200 */
        /* <DEDUP_REMOVED lines=11> */
[----:B------:R-:W4:Y:S07]  /*7010*/  LDSM.16.M88.4 R172, [R236+0x1800] ;  /* 0x00180000ecac783b */ /* 0x000f2e0000000200 */
        /* <DEDUP_REMOVED lines=77> */
[----:B------:R-:W4:Y:S01]  /*74f0*/  LDSM.16.M88.4 R172, [R236+0x5800] ;  /* 0x00580000ecac783b */ /* 0x000f220000000200 */
[----:B------:R-:W-:Y:S05]  /*7500*/  DEPBAR.LE SB0, 0x0 ;  /* 0x000080000000791a */ /* 0x000fea0000000000 */
[----:B------:R-:W-:Y:S01]  /*7510*/  BAR.SYNC.DEFER_BLOCKING 0x0 ;  /* 0x0000000000007b1d */ /* 0x000fe20000010000 */
[C---:B-1----:R-:W-:Y:S08]  /*7520*/  HMMA.16816.F32.BF16 R12, R232.reuse, R168, R12 ;  /* 0x000000a8e80c723c */ /* 0x042ff0000004180c */
[C---:B------:R-:W-:Y:S08]  /*7530*/  HMMA.16816.F32.BF16 R16, R232.reuse, R170, R16 ;  /* 0x000000aae810723c */ /* 0x040ff00000041810 */
[C---:B----4-:R-:W-:Y:S08]  /*7540*/  HMMA.16816.F32.BF16 R20, R232.reuse, R172, R20 ;  /* 0x000000ace814723c */ /* 0x050ff00000041814 */
[----:B------:R-:W-:Y:S01]  /*7550*/  HMMA.16816.F32.BF16 R24, R232, R174, R24 ;  /* 0x000000aee818723c */ /* 0x000fe20000041818 */
[----:B------:R-:W-:Y:S07]  /*7560*/  @!UPT UIADD3 URZ, URZ, URZ, URZ ;  /* 0x0000003f3f3ff290 */ /* 0x000fee000fffe03f */
[----:B------:R-:W-:-:S11]  /*7570*/  @!P0 BRA `(.L_x_427) ;  /* 0x000002b000008947 */ /* 0x000fd60003800000 */
[----:B---3--:R-:W3:Y:S04]  /*7580*/  LDL.64 R172, [R1+0x50] ;  /* 0x0000500001ac7983 */ /* 0x008ee80000100a00 */
[----:B------:R-:W4:Y:S04]  /*7590*/  LDL.64 R170, [R1+0x38] ;  /* 0x0000380001aa7983 */ /* 0x000f280000100a00 */
[----:B--2---:R-:W2:Y:S04]  /*75a0*/  LDL R176, [R1+0x18] ;  /* 0x0000180001b07983 */ /* 0x004ea80000100800 */
[----:B------:R-:W1:Y:S02]  /*75b0*/  S2R R0, SR_TID.X ;  /* 0x0000000000007919 */ /* 0x000e640000002100 */
[----:B-1----:R-:W-:Y:S04]  /*75c0*/  SHF.R.S32.HI R132, RZ, 0x1f, R0 ;  /* 0x0000001fff847819 */ /* 0x002fe80000011400 */
[----:B------:R-:W-:Y:S02]  /*75d0*/  LEA.HI R132, R132, R0, RZ, 0x3 ;  /* 0x0000000084847211 */ /* 0x000fe400078f18ff */
[----:B------:R-:W-:Y:S02]  /*75e0*/  IADD3 R0, R179, -0x1, RZ ;  /* 0xffffffffb3007810 */ /* 0x000fe40007ffe0ff */
[----:B------:R-:W-:Y:S02]  /*75f0*/  SHF.R.S32.HI R132, RZ, 0x3, R132 ;  /* 0x00000003ff847819 */ /* 0x000fe40000011484 */
[----:B------:R-:W-:Y:S02]  /*7600*/  SHF.R.S32.HI R3, RZ, 0x1f, R0 ;  /* 0x0000001fff037819 */ /* 0x000fe40000011400 */
[----:B------:R-:W-:Y:S03]  /*7610*/  IADD3 R132, -R132, 0x30, RZ ;  /* 0x0000003084847810 */ /* 0x000fe60007ffe1ff */
[----:B------:R-:W-:Y:S01]  /*7620*/  IMAD R3, R3, c[0x0][0x1e0], RZ ;  /* 0x0000780003037a24 */ /* 0x000fe200078e02ff */
[C---:B------:R-:W-:Y:S02]  /*7630*/  ISETP.GE.AND P0, PT, R132.reuse, 0x21, PT ;  /* 0x000000218400780c */ /* 0x040fe40003f06270 */
[----:B------:R-:W-:Y:S01]  /*7640*/  ISETP.GE.AND P1, PT, R132, 0x1, PT ;  /* 0x000000018400780c */ /* 0x000fe20003f26270 */
[C---:B------:R-:W-:Y:S02]  /*7650*/  IMAD R3, R0.reuse, c[0x0][0x1e4], R3 ;  /* 0x0000790000037a24 */ /* 0x040fe400078e0203 */
[----:B------:R-:W-:Y:S04]  /*7660*/  IMAD.WIDE.U32 R132, R0, c[0x0][0x1e0], RZ ;  /* 0x0000780000847a25 */ /* 0x000fe800078e00ff */
[----:B------:R-:W-:Y:S02]  /*7670*/  IMAD.IADD R0, R133, 0x1, R3 ;  /* 0x0000000185007824 */ /* 0x000fe400078e0203 */
[----:B------:R-:W-:Y:S04]  /*7680*/  IMAD.WIDE.U32 R132, R132, 0x30, RZ ;  /* 0x0000003084847825 */ /* 0x000fe800078e00ff */
[----:B------:R-:W-:Y:S02]  /*7690*/  @P0 IMAD.MOV.U32 R168, RZ, RZ, c[0x0][0x1e0] ;  /* 0x00007800ffa80624 */ /* 0x000fe400078e00ff */
[----:B------:R-:W-:Y:S04]  /*76a0*/  IMAD R0, R0, 0x30, RZ ;  /* 0x0000003000007824 */ /* 0x000fe800078e02ff */
[----:B------:R-:W-:Y:S02]  /*76b0*/  IMAD.IADD R0, R133, 0x1, R0 ;  /* 0x0000000185007824 */ /* 0x000fe400078e0200 */
[----:B------:R-:W-:Y:S01]  /*76c0*/  @P0 IMAD.MOV.U32 R133, RZ, RZ, c[0x0][0x1e4] ;  /* 0x00007900ff850624 */ /* 0x000fe200078e00ff */
[-C--:B---3--:R-:W-:Y:S02]  /*76d0*/  @P1 IADD3 R3, P3, R172, R132.reuse, RZ ;  /* 0x00000084ac031210 */ /* 0x088fe40007f7e0ff */
[----:B------:R-:W-:Y:S03]  /*76e0*/  @P0 LEA R132, P2, R168, R132, 0x5 ;  /* 0x00000084a8840211 */ /* 0x000fe600078428ff */
[----:B----4-:R-:W-:Y:S01]  /*76f0*/  @P1 IMAD.X R169, R0, 0x1, R171, P3 ;  /* 0x0000000100a91824 */ /* 0x010fe200018e06ab */
[----:B------:R-:W-:Y:S02]  /*7700*/  @P0 LEA.HI.X R133, R168, R0, R133, 0x5, P2 ;  /* 0x00000000a8850211 */ /* 0x000fe400010f2c85 */
[----:B------:R-:W-:Y:S02]  /*7710*/  @P0 IADD3 R0, P2, R132, R172, RZ ;  /* 0x000000ac84000210 */ /* 0x000fe40007f5e0ff */
[----:B-----5:R-:W-:Y:S03]  /*7720*/  LOP3.LUT P3, RZ, R177, 0x200, RZ, 0xc0, !PT ;  /* 0x00000200b1ff7812 */ /* 0x020fe6000786c0ff */
[----:B------:R-:W-:Y:S01]  /*7730*/  @P0 IMAD.X R133, R133, 0x1, R171, P2 ;  /* 0x0000000185850824 */ /* 0x000fe200010e06ab */
[C---:B------:R-:W-:Y:S04]  /*7740*/  @P0 LEA R132, P2, R0.reuse, c[0x0][0x1c8], 0x1 ;  /* 0x0000720000840a11 */ /* 0x040fe800078408ff */
[----:B------:R-:W-:Y:S02]  /*7750*/  @P0 LEA.HI.X R133, R0, c[0x0][0x1cc], R133, 0x1, P2 ;  /* 0x0000730000850a11 */ /* 0x000fe400010f0c85 */
[C---:B------:R-:W-:Y:S04]  /*7760*/  @P1 LEA R168, P2, R3.reuse, c[0x0][0x1c8], 0x1 ;  /* 0x0000720003a81a11 */ /* 0x040fe800078408ff */
[----:B------:R-:W-:Y:S05]  /*7770*/  @P1 LEA.HI.X R169, R3, c[0x0][0x1cc], R169, 0x1, P2 ;  /* 0x0000730003a91a11 */ /* 0x000fea00010f0ca9 */
[----:B------:R-:W-:Y:S01]  /*7780*/  @!PT LDS RZ, [RZ] ;  /* 0x00000000fffff984 */ /* 0x000fe20000000800 */
[----:B------:R-:W-:Y:S01]  /*7790*/  @!PT LDS RZ, [RZ] ;  /* 0x00000000fffff984 */ /* 0x000fe20000000800 */
[----:B------:R-:W-:Y:S01]  /*77a0*/  @!PT LDS RZ, [RZ] ;  /* 0x00000000fffff984 */ /* 0x000fe20000000800 */
[----:B--2---:R1:W-:Y:S04]  /*77b0*/  @P1 LDGSTS.E.BYPASS.LTC128B.128 [R176+0x14080], [R168.64], !P3 ;  /* 0x14080000a8b01fae */ /* 0x0043e8000d901d46 */
[----:B------:R1:W-:Y:S04]  /*77c0*/  @P1 LDGSTS.E.BYPASS.LTC128B.128 [R176+0x15880], [R168.64+0x80], !P6 ;  /* 0x15880080a8b01fae */ /* 0x0003e8000f101d46 */
[----:B------:R1:W-:Y:S04]  /*77d0*/  @P1 LDGSTS.E.BYPASS.LTC128B.128 [R176+0x17080], [R168.64+0x100], !P5 ;  /* 0x17080100a8b01fae */ /* 0x0003e8000e901d46 */
[----:B------:R1:W-:Y:S04]  /*77e0*/  @P1 LDGSTS.E.BYPASS.LTC128B.128 [R176+0x18880], [R168.64+0x180], !P4 ;  /* 0x18880180a8b01fae */ /* 0x0003e8000e101d46 */
[----:B------:R1:W-:Y:S04]  /*77f0*/  @P0 LDGSTS.E.BYPASS.LTC128B.128 [R176+0x15080], [R132.64], !P3 ;  /* 0x1508000084b00fae */ /* 0x0003e8000d901d46 */
[----:B------:R1:W-:Y:S04]  /*7800*/  @P0 LDGSTS.E.BYPASS.LTC128B.128 [R176+0x16880], [R132.64+0x80], !P6 ;  /* 0x1688008084b00fae */ /* 0x0003e8000f101d46 */
[----:B------:R1:W-:Y:S04]  /*7810*/  @P0 LDGSTS.E.BYPASS.LTC128B.128 [R176+0x18080], [R132.64+0x100], !P5 ;  /* 0x1808010084b00fae */ /* 0x0003e8000e901d46 */
[----:B------:R1:W-:Y:S02]  /*7820*/  @P0 LDGSTS.E.BYPASS.LTC128B.128 [R176+0x19880], [R132.64+0x180], !P4 ;  /* 0x1988018084b00fae */ /* 0x0003e4000e101d46 */
.L_x_427:
[----:B---3--:R-:W-:Y:S05]  /*7830*/  BSYNC B0 ;  /* 0x0000000000007941 */ /* 0x008fea0003800000 */
.L_x_426:
[----:B--2---:R-:W2:Y:S01]  /*7840*/  LDL R3, [R1+0x68] ;  /* 0x0000680001037983 */ /* 0x004ea20000100800 */
[----:B-1----:R-:W-:Y:S01]  /*7850*/  IMAD.MOV.U32 R132, RZ, RZ, c[0x0][0x2c4] ;  /* 0x0000b100ff847624 */ /* 0x002fe200078e00ff */
[----:B------:R-:W-:Y:S02]  /*7860*/  ULDC UR4, c[0x0][0x324] ;  /* 0x0000c90000047ab9 */ /* 0x000fe40000000800 */
[----:B------:R-:W2:Y:S01]  /*7870*/  LDL R0, [R1+0x80] ;  /* 0x0000800001007983 */ /* 0x000ea20000100800 */
[----:B------:R-:W-:Y:S01]  /*7880*/  ULOP3.LUT UR4, URZ, UR4, URZ, 0x33, !UPT ;  /* 0x000000043f047292 */ /* 0x000fe2000f8e333f */
[----:B------:R-:W-:Y:S01]  /*7890*/  ISETP.NE.AND P0, PT, R132, 0x1, PT ;  /* 0x000000018400780c */ /* 0x000fe20003f05270 */
[----:B------:R-:W-:Y:S01]  /*78a0*/  IMAD.MOV.U32 R132, RZ, RZ, c[0x0][0x32c] ;  /* 0x0000cb00ff847624 */ /* 0x000fe200078e00ff */
[----:B------:R-:W3:Y:S04]  /*78b0*/  LDL R178, [R1+0x30] ;  /* 0x0000300001b27983 */ /* 0x000ee80000100800 */
[----:B------:R-:W4:Y:S04]  /*78c0*/  LDL R170, [R1+0x44] ;  /* 0x0000440001aa7983 */ /* 0x000f280000100800 */
[----:B------:R-:W4:Y:S04]  /*78d0*/  LDL R169, [R1+0x40] ;  /* 0x0000400001a97983 */ /* 0x000f280000100800 */
[----:B------:R-:W0:Y:S01]  /*78e0*/  LDGDEPBAR ;  /* 0x00000000000079af */ /* 0x000e220000000000 */
[----:B--2---:R-:W-:Y:S04]  /*78f0*/  IMAD.IADD R168, R0, 0x1, R3 ;  /* 0x0000000100a87824 */ /* 0x004fe800078e0203 */
[----:B------:R-:W-:Y:S05]  /*7900*/  @P0 IMAD.HI.U32 R0, R168, c[0x0][0x2c8], RZ ;  /* 0x0000b200a8000a27 */ /* 0x000fea00078e00ff */
[----:B------:R-:W-:Y:S01]  /*7910*/  @P0 SHF.R.U32.HI R168, RZ, c[0x0][0x2cc], R0 ;  /* 0x0000b300ffa80a19 */ /* 0x000fe20000011600 */
[----:B------:R-:W-:Y:S01]  /*7920*/  IMAD R0, R179, -0x30, RZ ;  /* 0xffffffd0b3007824 */ /* 0x000fe200078e02ff */
[----:B------:R-:W-:Y:S03]  /*7930*/  ISETP.GE.AND P0, PT, R132, 0x1, PT ;  /* 0x000000018400780c */ /* 0x000fe60003f06270 */
[----:B------:R-:W1:Y:S01]  /*7940*/  SHFL.IDX PT, R133, R168, RZ, 0x1c1f ;  /* 0x001c1fffa8857589 */ /* 0x000e6200000e0000 */
[----:B---3--:R-:W-:Y:S04]  /*7950*/  IADD3 R3, -R178, 0x1, R0 ;  /* 0x00000001b2037810 */ /* 0x008fe80007ffe100 */
[----:B----4-:R-:W-:Y:S04]  /*7960*/  IADD3 R3, -R169, R3, R170 ;  /* 0x00000003a9037210 */ /* 0x010fe80007ffe1aa */
[C---:B------:R-:W-:Y:S02]  /*7970*/  IADD3 R172, R3.reuse, c[0x0][0x328], RZ ;  /* 0x0000ca0003ac7a10 */ /* 0x040fe40007ffe0ff */
[----:B------:R-:W-:Y:S03]  /*7980*/  IADD3 R171, R3, UR4, RZ ;  /* 0x0000000403ab7c10 */ /* 0x000fe6000fffe0ff */
[----:B-1----:R-:W-:Y:S02]  /*7990*/  IMAD.IADD R132, R172, 0x1, R133 ;  /* 0x00000001ac847824 */ /* 0x002fe400078e0285 */
[----:B------:R-:W-:Y:S01]  /*79a0*/  IMAD.IADD R3, R133, 0x1, R171 ;  /* 0x0000000185037824 */ /* 0x000fe200078e02ab */
[----:B------:R-:W-:-:S05]  /*79b0*/  @!P0 BRA `(.L_x_428) ;  /* 0x0000018000008947 */ /* 0x000fca0003800000 */
[----:B------:R-:W-:Y:S01]  /*79c0*/  IADD3 R133, -R169, R170, R133 ;  /* 0x000000aaa9857210 */ /* 0x000fe20007ffe185 */
[----:B------:R-:W-:Y:S03]  /*79d0*/  BSSY B0, `(.L_x_429) ;  /* 0x0000011000007945 */ /* 0x000fe60003800000 */
        /* <DEDUP_REMOVED lines=11> */
.L_x_430:
[----:B------:R-:W-:Y:S04]  /*7a90*/  MOV R169, c[0x0][0x32c] ;  /* 0x0000cb0000a97a02 */ /* 0x000fe80000000f00 */
[----:B------:R-:W-:Y:S11]  /*7aa0*/  ISETP.NE.AND P0, PT, R169, 0x1, PT ;  /* 0x00000001a900780c */ /* 0x000ff60003f05270 */
[----:B------:R-:W-:Y:S02]  /*7ab0*/  @!UPT UIADD3 URZ, URZ, URZ, URZ ;  /* 0x0000003f3f3ff290 */ /* 0x000fe4000fffe03f */
[----:B------:R-:W-:Y:S05]  /*7ac0*/  @P0 IMAD.HI.U32 R169, R133, c[0x0][0x330], RZ ;  /* 0x0000cc0085a90a27 */ /* 0x000fea00078e00ff */
[----:B------:R-:W-:Y:S02]  /*7ad0*/  @P0 SHF.R.U32.HI R133, RZ, c[0x0][0x334], R169 ;  /* 0x0000cd00ff850a19 */ /* 0x000fe400000116a9 */
.L_x_431:
[----:B------:R-:W-:Y:S05]  /*7ae0*/  BSYNC B0 ;  /* 0x0000000000007941 */ /* 0x000fea0003800000 */
.L_x_429:
[----:B------:R-:W-:Y:S04]  /*7af0*/  IMAD.IADD R169, R0, 0x1, -R178 ;  /* 0x0000000100a97824 */ /* 0x000fe800078e0ab2 */
[----:B------:R-:W-:Y:S05]  /*7b00*/  IMAD R133, R133, c[0x0][0x32c], R169 ;  /* 0x0000cb0085857a24 */ /* 0x000fea00078e02a9 */
[----:B------:R-:W-:Y:S02]  /*7b10*/  IMNMX R3, R3, R133, !PT ;  /* 0x0000008503037217 */ /* 0x000fe40007800200 */
[----:B------:R-:W-:Y:S04]  /*7b20*/  IADD3 R133, R133, c[0x0][0x32c], RZ ;  /* 0x0000cb0085857a10 */ /* 0x000fe80007ffe0ff */
[----:B------:R-:W-:Y:S02]  /*7b30*/  IMNMX R132, R132, R133, PT ;  /* 0x0000008584847217 */ /* 0x000fe40003800200 */
.L_x_428:
[C---:B------:R-:W-:Y:S01]  /*7b40*/  ISETP.GE.AND P0, PT, R0.reuse, 0x1, PT ;  /* 0x000000010000780c */ /* 0x040fe20003f06270 */
[----:B------:R-:W-:Y:S01]  /*7b50*/  IMAD.MOV.U32 R133, RZ, RZ, c[0x0][0x32c] ;  /* 0x0000cb00ff857624 */ /* 0x000fe200078e00ff */
[C---:B------:R-:W-:Y:S02]  /*7b60*/  ISETP.GE.AND P1, PT, R0.reuse, 0x2, PT ;  /* 0x000000020000780c */ /* 0x040fe40003f26270 */
[----:B-----5:R-:W-:Y:S02]  /*7b70*/  LOP3.LUT R177, R177, 0xffffffef, RZ, 0xc0, !PT ;  /* 0xffffffefb1b17812 */ /* 0x020fe400078ec0ff */
[C---:B------:R-:W-:Y:S02]  /*7b80*/  ISETP.GE.AND P6, PT, R0.reuse, 0x12, PT ;  /* 0x000000120000780c */ /* 0x040fe40003fc6270 */
[C---:B------:R-:W-:Y:S02]  /*7b90*/  ISETP.GE.AND P5, PT, R0.reuse, 0x19, PT ;  /* 0x000000190000780c */ /* 0x040fe40003fa6270 */
[C---:B------:R-:W-:Y:S02]  /*7ba0*/  ISETP.GE.AND P4, PT, R0.reuse, 0x1a, PT ;  /* 0x0000001a0000780c */ /* 0x040fe40003f86270 */
[----:B------:R-:W-:Y:S02]  /*7bb0*/  ISETP.GE.AND P3, PT, R0, 0x21, PT ;  /* 0x000000210000780c */ /* 0x000fe40003f66270 */
[----:B------:R-:W-:Y:S02]  /*7bc0*/  @P0 LOP3.LUT R177, R177, 0x10, RZ, 0xfc, !PT ;  /* 0x00000010b1b10812 */ /* 0x000fe400078efcff */
[----:B------:R-:W-:Y:S02]  /*7bd0*/  ISETP.GT.AND P0, PT, R3, RZ, !P0 ;  /* 0x000000ff0300720c */ /* 0x000fe40004704270 */
[----:B------:R-:W-:Y:S02]  /*7be0*/  LOP3.LUT R177, R177, 0xfffffff7, RZ, 0xc0, !PT ;  /* 0xfffffff7b1b17812 */ /* 0x000fe400078ec0ff */
[----:B------:R-:W-:Y:S02]  /*7bf0*/  ISETP.LT.OR P0, PT, R132, 0x1, P0 ;  /* 0x000000018400780c */ /* 0x000fe40000701670 */
[----:B------:R-:W-:Y:S02]  /*7c00*/  @P1 LOP3.LUT R177, R177, 0x8, RZ, 0xfc, !PT ;  /* 0x00000008b1b11812 */ /* 0x000fe400078efcff */
[----:B------:R-:W-:Y:S02]  /*7c10*/  FSEL R169, R4, -INF , !P0 ;  /* 0xff80000004a97808 */ /* 0x000fe40004000000 */
[----:B------:R-:W-:Y:S02]  /*7c20*/  ISETP.GT.AND P0, PT, R3, 0x1, !P1 ;  /* 0x000000010300780c */ /* 0x000fe40004f04270 */
[----:B------:R-:W-:Y:S02]  /*7c30*/  ISETP.GE.AND P1, PT, R0, 0x9, PT ;  /* 0x000000090000780c */ /* 0x000fe40003f26270 */
[----:B------:R-:W-:Y:S02]  /*7c40*/  ISETP.LT.OR P0, PT, R132, 0x2, P0 ;  /* 0x000000028400780c */ /* 0x000fe40000701670 */
[----:B------:R-:W-:Y:S02]  /*7c50*/  LOP3.LUT R177, R177, 0xfffffffb, RZ, 0xc0, !PT ;  /* 0xfffffffbb1b17812 */ /* 0x000fe400078ec0ff */
[----:B------:R-:W-:Y:S02]  /*7c60*/  FSEL R176, R5, -INF , !P0 ;  /* 0xff80000005b07808 */ /* 0x000fe40004000000 */
[----:B------:R-:W-:Y:S01]  /*7c70*/  ISETP.GT.AND P0, PT, R3, 0x8, !P1 ;  /* 0x000000080300780c */ /* 0x000fe20004f04270 */
[----:B------:R-:W1:Y:S01]  /*7c80*/  SHFL.IDX PT, R5, R168, 0x1, 0x1c1f ;  /* 0x003c1f00a8057f89 */ /* 0x000e6200000e0000 */
[----:B------:R-:W-:Y:S02]  /*7c90*/  ISETP.GE.AND P2, PT, R0, 0x22, PT ;  /* 0x000000220000780c */ /* 0x000fe40003f46270 */
[----:B------:R-:W-:Y:S02]  /*7ca0*/  ISETP.LT.OR P0, PT, R132, 0x9, P0 ;  /* 0x000000098400780c */ /* 0x000fe40000701670 */
[----:B------:R-:W-:Y:S02]  /*7cb0*/  @P1 LOP3.LUT R177, R177, 0x4, RZ, 0xfc, !PT ;  /* 0x00000004b1b11812 */ /* 0x000fe400078efcff */
[----:B------:R-:W-:Y:S02]  /*7cc0*/  ISETP.GE.AND P1, PT, R0, 0xa, PT ;  /* 0x0000000a0000780c */ /* 0x000fe40003f26270 */
[----:B------:R-:W-:Y:S02]  /*7cd0*/  FSEL R175, R8, -INF , !P0 ;  /* 0xff80000008af7808 */ /* 0x000fe40004000000 */
[----:B------:R-:W-:Y:S02]  /*7ce0*/  LOP3.LUT R177, R177, 0xfffffffd, RZ, 0xc0, !PT ;  /* 0xfffffffdb1b17812 */ /* 0x000fe400078ec0ff */
[----:B------:R-:W-:Y:S04]  /*7cf0*/  ISETP.GT.AND P0, PT, R3, 0x9, !P1 ;  /* 0x000000090300780c */ /* 0x000fe80004f04270 */
[----:B------:R-:W-:Y:S03]  /*7d00*/  ISETP.LT.OR P0, PT, R132, 0xa, P0 ;  /* 0x0000000a8400780c */ /* 0x000fe60000701670 */
[----:B------:R-:W-:Y:S02]  /*7d10*/  @P1 LOP3.LUT R177, R177, 0x2, RZ, 0xfc, !PT ;  /* 0x00000002b1b11812 */ /* 0x000fe400078efcff */
[----:B------:R-:W-:Y:S02]  /*7d20*/  ISETP.GE.AND P1, PT, R0, 0x11, PT ;  /* 0x000000110000780c */ /* 0x000fe40003f26270 */
[----:B------:R-:W-:Y:S01]  /*7d30*/  FSEL R174, R9, -INF , !P0 ;  /* 0xff80000009ae7808 */ /* 0x000fe20004000000 */
[--C-:B-1----:R-:W-:Y:S01]  /*7d40*/  IMAD.IADD R4, R172, 0x1, R5.reuse ;  /* 0x00000001ac047824 */ /* 0x102fe200078e0205 */
[----:B------:R-:W-:Y:S02]  /*7d50*/  ISETP.GT.AND P0, PT, R3, 0x10, !P1 ;  /* 0x000000100300780c */ /* 0x000fe40004f04270 */
[----:B------:R-:W-:Y:S02]  /*7d60*/  LOP3.LUT R177, R177, 0xfffffffe, RZ, 0xc0, !PT ;  /* 0xfffffffeb1b17812 */ /* 0x000fe400078ec0ff */
[----:B------:R-:W-:Y:S04]  /*7d70*/  ISETP.LT.OR P0, PT, R132, 0x11, P0 ;  /* 0x000000118400780c */ /* 0x000fe80000701670 */
[----:B------:R-:W-:Y:S02]  /*7d80*/  FSEL R173, R12, -INF , !P0 ;  /* 0xff8000000cad7808 */ /* 0x000fe40004000000 */
[----:B------:R-:W-:Y:S02]  /*7d90*/  ISETP.GT.AND P0, PT, R3, 0x11, !P6 ;  /* 0x000000110300780c */ /* 0x000fe40007704270 */
[----:B------:R-:W-:Y:S02]  /*7da0*/  @P1 LOP3.LUT R177, R177, 0x1, RZ, 0xfc, !PT ;  /* 0x00000001b1b11812 */ /* 0x000fe400078efcff */
[----:B------:R-:W-:Y:S02]  /*7db0*/  ISETP.LT.OR P0, PT, R132, 0x12, P0 ;  /* 0x000000128400780c */ /* 0x000fe40000701670 */
[----:B------:R-:W-:Y:S02]  /*7dc0*/  ISETP.GE.AND P1, PT, R0, 0x29, PT ;  /* 0x000000290000780c */ /* 0x000fe40003f26270 */
[----:B------:R-:W-:Y:S02]  /*7dd0*/  FSEL R170, R13, -INF , !P0 ;  /* 0xff8000000daa7808 */ /* 0x000fe40004000000 */
[----:B------:R-:W-:Y:S02]  /*7de0*/  ISETP.GT.AND P0, PT, R3, 0x18, !P5 ;  /* 0x000000180300780c */ /* 0x000fe40006f04270 */
[----:B------:R-:W-:Y:S02]  /*7df0*/  LOP3.LUT R177, R177, 0xffffffdf, RZ, 0xc0, !PT ;  /* 0xffffffdfb1b17812 */ /* 0x000fe400078ec0ff */
[----:B------:R-:W-:Y:S04]  /*7e00*/  ISETP.LT.OR P0, PT, R132, 0x19, P0 ;  /* 0x000000198400780c */ /* 0x000fe80000701670 */
[----:B------:R-:W-:Y:S02]  /*7e10*/  FSEL R16, R16, -INF , !P0 ;  /* 0xff80000010107808 */ /* 0x000fe40004000000 */
[----:B------:R-:W-:Y:S04]  /*7e20*/  ISETP.GT.AND P0, PT, R3, 0x19, !P4 ;  /* 0x000000190300780c */ /* 0x000fe80006704270 */
[C---:B------:R-:W-:Y:S04]  /*7e30*/  ISETP.LT.OR P0, PT, R132.reuse, 0x1a, P0 ;  /* 0x0000001a8400780c */ /* 0x040fe80000701670 */
[----:B------:R-:W-:Y:S02]  /*7e40*/  FSEL R17, R17, -INF , !P0 ;  /* 0xff80000011117808 */ /* 0x000fe40004000000 */
[C---:B------:R-:W-:Y:S04]  /*7e50*/  ISETP.GT.AND P0, PT, R3.reuse, 0x20, !P3 ;  /* 0x000000200300780c */ /* 0x040fe80005f04270 */
[----:B------:R-:W-:Y:S04]  /*7e60*/  ISETP.LT.OR P0, PT, R132, 0x21, P0 ;  /* 0x000000218400780c */ /* 0x000fe80000701670 */
[----:B------:R-:W-:Y:S02]  /*7e70*/  FSEL R13, R20, -INF , !P0 ;  /* 0xff800000140d7808 */ /* 0x000fe40004000000 */
[----:B------:R-:W-:Y:S04]  /*7e80*/  ISETP.GT.AND P0, PT, R3, 0x21, !P2 ;  /* 0x000000210300780c */ /* 0x000fe80005704270 */
[C---:B------:R-:W-:Y:S04]  /*7e90*/  ISETP.LT.OR P0, PT, R132.reuse, 0x22, P0 ;  /* 0x000000228400780c */ /* 0x040fe80000701670 */
[----:B------:R-:W-:Y:S02]  /*7ea0*/  FSEL R12, R21, -INF , !P0 ;  /* 0xff800000150c7808 */ /* 0x000fe40004000000 */
[----:B------:R-:W-:Y:S04]  /*7eb0*/  ISETP.GT.AND P0, PT, R3, 0x28, !P1 ;  /* 0x000000280300780c */ /* 0x000fe80004f04270 */
[----:B------:R-:W-:Y:S04]  /*7ec0*/  ISETP.LT.OR P0, PT, R132, 0x29, P0 ;  /* 0x000000298400780c */ /* 0x000fe80000701670 */
[----:B------:R-:W-:Y:S02]  /*7ed0*/  FSEL R9, R24, -INF , !P0 ;  /* 0xff80000018097808 */ /* 0x000fe40004000000 */
[----:B------:R-:W-:Y:S11]  /*7ee0*/  ISETP.GE.AND P0, PT, R0, 0x2a, PT ;  /* 0x0000002a0000780c */ /* 0x000ff60003f06270 */
[----:B------:R-:W-:Y:S02]  /*7ef0*/  @!UPT UIADD3 URZ, URZ, URZ, URZ ;  /* 0x0000003f3f3ff290 */ /* 0x000fe4000fffe03f */
[----:B------:R-:W-:Y:S02]  /*7f00*/  @P0 LOP3.LUT R177, R177, 0x20, RZ, 0xfc, !PT ;  /* 0x00000020b1b10812 */ /* 0x000fe400078efcff */
[----:B------:R-:W-:Y:S01]  /*7f10*/  ISETP.GT.AND P0, PT, R3, 0x29, !P0 ;  /* 0x000000290300780c */ /* 0x000fe20004704270 */
[----:B------:R-:W-:Y:S02]  /*7f20*/  IMAD.IADD R3, R171, 0x1, R5 ;  /* 0x00000001ab037824 */ /* 0x000fe400078e0205 */
[----:B------:R1:W-:Y:S01]  /*7f30*/  STL [R1+0x14], R177 ;  /* 0x000014b101007387 */ /* 0x0003e20000100800 */
[----:B------:R-:W-:Y:S04]  /*7f40*/  ISETP.LT.OR P0, PT, R132, 0x2a, P0 ;  /* 0x0000002a8400780c */ /* 0x000fe80000701670 */
[----:B------:R-:W-:Y:S02]  /*7f50*/  FSEL R8, R25, -INF , !P0 ;  /* 0xff80000019087808 */ /* 0x000fe40004000000 */
[----:B------:R-:W-:Y:S11]  /*7f60*/  ISETP.GE.AND P0, PT, R133, 0x1, PT ;  /* 0x000000018500780c */ /* 0x000ff60003f06270 */
[----:B------:R-:W-:Y:S02]  /*7f70*/  @!UPT UIADD3 URZ, URZ, URZ, URZ ;  /* 0x0000003f3f3ff290 */ /* 0x000fe4000fffe03f */
[----:B------:R-:W-:-:S05]  /*7f80*/  @!P0 BRA `(.L_x_432) ;  /* 0x000001a000008947 */ /* 0x000fca0003800000 */
[----:B------:R-:W2:Y:S01]  /*7f90*/  LDL R20, [R1+0x44] ;  /* 0x0000440001147983 */ /* 0x000ea20000100800 */
[----:B------:R-:W-:Y:S03]  /*7fa0*/  BSSY B0, `(.L_x_433) ;  /* 0x0000013000007945 */ /* 0x000fe60003800000 */
[----:B------:R-:W2:Y:S02]  /*7fb0*/  LDL R133, [R1+0x40] ;  /* 0x0000400001857983 */ /* 0x000ea40000100800 */
[----:B--2---:R-:W-:Y:S04]  /*7fc0*/  IADD3 R5, -R133, R20, R5 ;  /* 0x0000001485057210 */ /* 0x004fe80007ffe105 */
        /* <DEDUP_REMOVED lines=11> */
.L_x_434:
[----:B------:R-:W-:Y:S04]  /*8080*/  MOV R20, c[0x0][0x32c] ;  /* 0x0000cb0000147a02 */ /* 0x000fe80000000f00 */
[----:B------:R-:W-:Y:S11]  /*8090*/  ISETP.NE.AND P0, PT, R20, 0x1, PT ;  /* 0x000000011400780c */ /* 0x000ff60003f05270 */
[----:B------:R-:W-:Y:S02]  /*80a0*/  @!UPT UIADD3 URZ, URZ, URZ, URZ ;  /* 0x0000003f3f3ff290 */ /* 0x000fe4000fffe03f */
[----:B------:R-:W-:Y:S05]  /*80b0*/  @P0 IMAD.HI.U32 R20, R5, c[0x0][0x330], RZ ;  /* 0x0000cc0005140a27 */ /* 0x000fea00078e00ff */
[----:B------:R-:W-:Y:S02]  /*80c0*/  @P0 SHF.R.U32.HI R5, RZ, c[0x0][0x334], R20 ;  /* 0x0000cd00ff050a19 */ /* 0x000fe40000011614 */
.L_x_435:
[----:B------:R-:W-:Y:S05]  /*80d0*/  BSYNC B0 ;  /* 0x0000000000007941 */ /* 0x000fea0003800000 */
.L_x_433:
[----:B------:R-:W-:Y:S04]  /*80e0*/  IMAD.IADD R0, R0, 0x1, -R178 ;  /* 0x0000000100007824 */ /* 0x000fe800078e0ab2 */
[----:B------:R-:W-:Y:S05]  /*80f0*/  IMAD R0, R5, c[0x0][0x32c], R0 ;  /* 0x0000cb0005007a24 */ /* 0x000fea00078e0200 */
[----:B------:R-:W-:Y:S02]  /*8100*/  IMNMX R3, R3, R0, !PT ;  /* 0x0000000003037217 */ /* 0x000fe40007800200 */
[----:B------:R-:W-:Y:S04]  /*8110*/  IADD3 R0, R0, c[0x0][0x32c], RZ ;  /* 0x0000cb0000007a10 */ /* 0x000fe80007ffe0ff */
[----:B------:R-:W-:Y:S02]  /*8120*/  IMNMX R4, R4, R0, PT ;  /* 0x0000000004047217 */ /* 0x000fe40003800200 */
.L_x_432:
        /* <DEDUP_REMOVED lines=12> */
[----:B------:R-:W2:Y:S02]  /*81f0*/  SHFL.BFLY PT, R5, R0, 0x2, 0x1f ;  /* 0x0c401f0000057f89 */ /* 0x000ea400000e0000 */
[----:B--2---:R-:W-:Y:S06]  /*8200*/  FMNMX.FTZ R0, R0, R5, !PT ;  /* 0x0000000500007209 */ /* 0x004fec0007810000 */
[----:B------:R-:W2:Y:S02]  /*8210*/  SHFL.BFLY PT, R5, R0, 0x1, 0x1f ;  /* 0x0c201f0000057f89 */ /* 0x000ea400000e0000 */
[----:B--2---:R-:W-:Y:S04]  /*8220*/  FMNMX.FTZ R133, R0, R5, !PT ;  /* 0x0000000500857209 */ /* 0x004fe80007810000 */
[C---:B------:R-:W-:Y:S04]  /*8230*/  FSETP.NEU.FTZ.AND P0, PT, R133.reuse, -INF , PT ;  /* 0xff8000008500780b */ /* 0x040fe80003f1d000 */
[C---:B------:R-:W-:Y:S05]  /*8240*/  FSEL R0, R133.reuse, RZ, P0 ;  /* 0x000000ff85007208 */ /* 0x040fea0000000000 */
[----:B------:R-:W-:Y:S02]  /*8250*/  FADD.FTZ R0, -R0, R2 ;  /* 0x0000000200007221 */ /* 0x000fe40000010100 */
[----:B------:R-:W-:Y:S02]  /*8260*/  FMUL.FTZ R2, R133, c[0x0][0x2d0] ;  /* 0x0000b40085027a20 */ /* 0x000fe40000410000 */
[----:B------:R-:W-:Y:S03]  /*8270*/  FMUL.FTZ R0, R0, c[0x0][0x2d0] ;  /* 0x0000b40000007a20 */ /* 0x000fe60000410000 */
[----:B------:R-:W-:Y:S02]  /*8280*/  FSEL R2, R2, RZ, P0 ;  /* 0x000000ff02027208 */ /* 0x000fe40000000000 */
[----:B------:R-:W-:Y:S03]  /*8290*/  LOP3.LUT P0, RZ, R177, 0x10, RZ, 0xc0, !PT ;  /* 0x00000010b1ff7812 */ /* 0x000fe6000780c0ff */
[--C-:B------:R-:W-:Y:S01]  /*82a0*/  FFMA.FTZ R168, R170, c[0x0][0x2d0], -R2.reuse ;  /* 0x0000b400aaa87a23 */ /* 0x100fe20000010802 */
[----:B------:R-:W-:Y:S01]  /*82b0*/  MOV R170, R179 ;  /* 0x000000b300aa7202 */ /* 0x000fe20000000f00 */
[--C-:B------:R-:W-:Y:S01]  /*82c0*/  FFMA.FTZ R179, R16, c[0x0][0x2d0], -R2.reuse ;  /* 0x0000b40010b37a23 */ /* 0x100fe20000010802 */
[----:B------:R-:W-:Y:S01]  /*82d0*/  ISETP.GT.AND P0, PT, R3, RZ, !P0 ;  /* 0x000000ff0300720c */ /* 0x000fe20004704270 */
[----:B------:R-:W2:Y:S01]  /*82e0*/  LDL.LU R16, [R1+0x28] ;  /* 0x0000280001107983 */ /* 0x000ea20000300800 */
[--C-:B------:R-:W-:Y:S02]  /*82f0*/  FFMA.FTZ R5, R169, c[0x0][0x2d0], -R2.reuse ;  /* 0x0000b400a9057a23 */ /* 0x100fe40000010802 */
[----:B------:R-:W-:Y:S01]  /*8300*/  ISETP.LT.OR P0, PT, R4, 0x1, P0 ;  /* 0x000000010400780c */ /* 0x000fe20000701670 */
[--C-:B------:R-:W-:Y:S02]  /*8310*/  FFMA.FTZ R25, R173, c[0x0][0x2d0], -R2.reuse ;  /* 0x0000b400ad197a23 */ /* 0x100fe40000010802 */
[--C-:B------:R-:W-:Y:S01]  /*8320*/  FFMA.FTZ R24, R174, c[0x0][0x2d0], -R2.reuse ;  /* 0x0000b400ae187a23 */ /* 0x100fe20000010802 */
[----:B------:R-:W-:Y:S01]  /*8330*/  FSEL R6, R6, -INF , !P0 ;  /* 0xff80000006067808 */ /* 0x000fe20004000000 */
[--C-:B------:R-:W-:Y:S01]  /*8340*/  FFMA.FTZ R21, R175, c[0x0][0x2d0], -R2.reuse ;  /* 0x0000b400af157a23 */ /* 0x100fe20000010802 */
[----:B------:R-:W-:Y:S01]  /*8350*/  LOP3.LUT P0, RZ, R177, 0x8, RZ, 0xc0, !PT ;  /* 0x00000008b1ff7812 */ /* 0x000fe2000780c0ff */
[--C-:B------:R-:W-:Y:S01]  /*8360*/  FFMA.FTZ R20, R176, c[0x0][0x2d0], -R2.reuse ;  /* 0x0000b400b0147a23 */ /* 0x100fe20000010802 */
[----:B------:R-:W-:Y:S01]  /*8370*/  MUFU.EX2 R5, R5 ;  /* 0x0000000500057308 */ /* 0x000fe20000000800 */
[--C-:B------:R-:W-:Y:S01]  /*8380*/  FFMA.FTZ R171, R13, c[0x0][0x2d0], -R2.reuse ;  /* 0x0000b4000dab7a23 */ /* 0x100fe20000010802 */
[----:B------:R-:W-:Y:S01]  /*8390*/  ISETP.GT.AND P0, PT, R3, 0x1, !P0 ;  /* 0x000000010300780c */ /* 0x000fe20004704270 */
[--C-:B------:R-:W-:Y:S02]  /*83a0*/  FFMA.FTZ R17, R17, c[0x0][0x2d0], -R2.reuse ;  /* 0x0000b40011117a23 */ /* 0x100fe40000010802 */
[--C-:B------:R-:W-:Y:S01]  /*83b0*/  FFMA.FTZ R12, R12, c[0x0][0x2d0], -R2.reuse ;  /* 0x0000b4000c0c7a23 */ /* 0x100fe20000010802 */
[----:B------:R-:W-:Y:S01]  /*83c0*/  ISETP.LT.OR P0, PT, R4, 0x2, P0 ;  /* 0x000000020400780c */ /* 0x000fe20000701670 */
[--C-:B------:R-:W-:Y:S02]  /*83d0*/  FFMA.FTZ R9, R9, c[0x0][0x2d0], -R2.reuse ;  /* 0x0000b40009097a23 */ /* 0x100fe40000010802 */
[----:B------:R-:W-:Y:S01]  /*83e0*/  FFMA.FTZ R8, R8, c[0x0][0x2d0], -R2 ;  /* 0x0000b40008087a23 */ /* 0x000fe20000010802 */
[----:B------:R-:W-:Y:S01]  /*83f0*/  FSEL R7, R7, -INF , !P0 ;  /* 0xff80000007077808 */ /* 0x000fe20004000000 */
[----:B------:R-:W3:Y:S01]  /*8400*/  MUFU.EX2 R2, R0 ;  /* 0x0000000000027308 */ /* 0x000ee20000000800 */
[----:B------:R-:W-:Y:S04]  /*8410*/  LOP3.LUT P0, RZ, R177, 0x4, RZ, 0xc0, !PT ;  /* 0x00000004b1ff7812 */ /* 0x000fe8000780c0ff */
[----:B------:R-:W-:Y:S04]  /*8420*/  ISETP.GT.AND P0, PT, R3, 0x8, !P0 ;  /* 0x000000080300780c */ /* 0x000fe80004704270 */
[----:B------:R-:W-:Y:S04]  /*8430*/  ISETP.LT.OR P0, PT, R4, 0x9, P0 ;  /* 0x000000090400780c */ /* 0x000fe80000701670 */
[----:B------:R-:W-:Y:S02]  /*8440*/  FSEL R10, R10, -INF , !P0 ;  /* 0xff8000000a0a7808 */ /* 0x000fe40004000000 */
[----:B------:R-:W-:Y:S04]  /*8450*/  LOP3.LUT P0, RZ, R177, 0x2, RZ, 0xc0, !PT ;  /* 0x00000002b1ff7812 */ /* 0x000fe8000780c0ff */
[----:B------:R-:W-:Y:S04]  /*8460*/  ISETP.GT.AND P0, PT, R3, 0x9, !P0 ;  /* 0x000000090300780c */ /* 0x000fe80004704270 */
[----:B------:R-:W-:Y:S01]  /*8470*/  ISETP.LT.OR P0, PT, R4, 0xa, P0 ;  /* 0x0000000a0400780c */ /* 0x000fe20000701670 */
[C---:B---3--:R-:W-:Y:S02]  /*8480*/  FMUL.FTZ R13, R2.reuse, R149 ;  /* 0x00000095020d7220 */ /* 0x048fe40000410000 */
[C---:B------:R-:W-:Y:S01]  /*8490*/  FMUL.FTZ R28, R2.reuse, R28 ;  /* 0x0000001c021c7220 */ /* 0x040fe20000410000 */
[----:B------:R-:W-:Y:S01]  /*84a0*/  FSEL R169, R11, -INF , !P0 ;  /* 0xff8000000ba97808 */ /* 0x000fe20004000000 */
[C---:B------:R-:W-:Y:S01]  /*84b0*/  FMUL.FTZ R29, R2.reuse, R29 ;  /* 0x0000001d021d7220 */ /* 0x040fe20000410000 */
[----:B------:R-:W-:Y:S01]  /*84c0*/  LOP3.LUT P0, RZ, R177, 0x1, RZ, 0xc0, !PT ;  /* 0x00000001b1ff7812 */ /* 0x000fe2000780c0ff */
[C---:B------:R-:W-:Y:S01]  /*84d0*/  FMUL.FTZ R32, R2.reuse, R32 ;  /* 0x0000002002207220 */ /* 0x040fe20000410000 */
[----:B------:R-:W-:Y:S01]  /*84e0*/  MOV R11, R12 ;  /* 0x0000000c000b7202 */ /* 0x000fe20000000f00 */
[C---:B------:R-:W-:Y:S01]  /*84f0*/  FMUL.FTZ R12, R2.reuse, R148 ;  /* 0x00000094020c7220 */ /* 0x040fe20000410000 */
[C---:B------:R-:W-:Y:S01]  /*8500*/  ISETP.GT.AND P0, PT, R3.reuse, 0x10, !P0 ;  /* 0x000000100300780c */ /* 0x040fe20004704270 */
[C---:B------:R-:W-:Y:S01]  /*8510*/  FMUL.FTZ R33, R2.reuse, R33 ;  /* 0x0000002102217220 */ /* 0x040fe20000410000 */
[----:B------:R-:W-:Y:S01]  /*8520*/  MOV R149, R11 ;  /* 0x0000000b00957202 */ /* 0x000fe20000000f00 */
[----:B------:R-:W-:Y:S01]  /*8530*/  FMUL.FTZ R36, R2, R36 ;  /* 0x0000002402247220 */ /* 0x000fe20000410000 */
[----:B------:R-:W-:Y:S01]  /*8540*/  ISETP.LT.OR P0, PT, R4, 0x11, P0 ;  /* 0x000000110400780c */ /* 0x000fe20000701670 */
[C---:B------:R-:W-:Y:S01]  /*8550*/  FMUL.FTZ R37, R2.reuse, R37 ;  /* 0x0000002502257220 */ /* 0x040fe20000410000 */
[----:B------:R-:W-:Y:S01]  /*8560*/  MOV R148, R171 ;  /* 0x000000ab00947202 */ /* 0x000fe20000000f00 */
[----:B------:R-:W-:Y:S01]  /*8570*/  FMUL.FTZ R40, R2, R40 ;  /* 0x0000002802287220 */ /* 0x000fe20000410000 */
[----:B------:R-:W-:Y:S01]  /*8580*/  FSEL R172, R14, -INF , !P0 ;  /* 0xff8000000eac7808 */ /* 0x000fe20004000000 */
[C---:B------:R-:W-:Y:S01]  /*8590*/  FMUL.FTZ R41, R2.reuse, R41 ;  /* 0x0000002902297220 */ /* 0x040fe20000410000 */
[----:B------:R-:W-:Y:S01]  /*85a0*/  ISETP.GT.AND P0, PT, R3, 0x11, !P6 ;  /* 0x000000110300780c */ /* 0x000fe20007704270 */
[C---:B------:R-:W-:Y:S01]  /*85b0*/  FMUL.FTZ R44, R2.reuse, R44 ;  /* 0x0000002c022c7220 */ /* 0x040fe20000410000 */
[----:B------:R-:W-:Y:S01]  /*85c0*/  LOP3.LUT P6, RZ, R177, 0x20, RZ, 0xc0, !PT ;  /* 0x00000020b1ff7812 */ /* 0x000fe200078cc0ff */
[----:B------:R-:W-:Y:S01]  /*85d0*/  FMUL.FTZ R45, R2, R45 ;  /* 0x0000002d022d7220 */ /* 0x000fe20000410000 */
[----:B------:R-:W-:Y:S01]  /*85e0*/  ISETP.LT.OR P0, PT, R4, 0x12, P0 ;  /* 0x000000120400780c */ /* 0x000fe20000701670 */
[C---:B------:R-:W-:Y:S01]  /*85f0*/  FMUL.FTZ R48, R2.reuse, R48 ;  /* 0x0000003002307220 */ /* 0x040fe20000410000 */
[----:B------:R-:W-:Y:S01]  /*8600*/  MOV R14, R9 ;  /* 0x00000009000e7202 */ /* 0x000fe20000000f00 */
[C---:B------:R-:W-:Y:S01]  /*8610*/  FMUL.FTZ R9, R2.reuse, R153 ;  /* 0x0000009902097220 */ /* 0x040fe20000410000 */
[----:B------:R-:W-:Y:S01]  /*8620*/  FSEL R173, R15, -INF , !P0 ;  /* 0xff8000000fad7808 */ /* 0x000fe20004000000 */
[C---:B------:R-:W-:Y:S01]  /*8630*/  FMUL.FTZ R49, R2.reuse, R49 ;  /* 0x0000003102317220 */ /* 0x040fe20000410000 */
[C---:B------:R-:W-:Y:S01]  /*8640*/  ISETP.GT.AND P0, PT, R3.reuse, 0x18, !P5 ;  /* 0x000000180300780c */ /* 0x040fe20006f04270 */
[C---:B------:R-:W-:Y:S01]  /*8650*/  FMUL.FTZ R52, R2.reuse, R52 ;  /* 0x0000003402347220 */ /* 0x040fe20000410000 */
[----:B------:R-:W-:Y:S01]  /*8660*/  MOV R15, R8 ;  /* 0x00000008000f7202 */ /* 0x000fe20000000f00 */
[----:B------:R-:W-:Y:S01]  /*8670*/  FMUL.FTZ R53, R2, R53 ;  /* 0x0000003502357220 */ /* 0x000fe20000410000 */
[----:B------:R-:W-:Y:S01]  /*8680*/  ISETP.LT.OR P0, PT, R4, 0x19, P0 ;  /* 0x000000190400780c */ /* 0x000fe20000701670 */
[----:B------:R3:W-:Y:S01]  /*8690*/  MUFU.EX2 R8, R21 ;  /* 0x0000001500087308 */ /* 0x0007e20000000800 */
[----:B------:R-:W-:Y:S02]  /*86a0*/  FMUL.FTZ R56, R2, R56 ;  /* 0x0000003802387220 */ /* 0x000fe40000410000 */
[----:B------:R-:W-:Y:S01]  /*86b0*/  FSEL R174, R18, -INF , !P0 ;  /* 0xff80000012ae7808 */ /* 0x000fe20004000000 */
[C---:B------:R-:W-:Y:S01]  /*86c0*/  FMUL.FTZ R57, R2.reuse, R57 ;  /* 0x0000003902397220 */ /* 0x040fe20000410000 */
[----:B------:R-:W-:Y:S01]  /*86d0*/  ISETP.GT.AND P0, PT, R3, 0x19, !P4 ;  /* 0x000000190300780c */ /* 0x000fe20006704270 */
[C---:B------:R-:W-:Y:S01]  /*86e0*/  FMUL.FTZ R60, R2.reuse, R60 ;  /* 0x0000003c023c7220 */ /* 0x040fe20000410000 */
[----:B------:R-:W-:Y:S01]  /*86f0*/  MOV R18, R170 ;  /* 0x000000aa00127202 */ /* 0x000fe20000000f00 */
        /* <DEDUP_REMOVED lines=12> */
[C---:B------:R-:W-:Y:S02]  /*87c0*/  FMUL.FTZ R72, R2.reuse, R72 ;  /* 0x0000004802487220 */ /* 0x040fe40000410000 */
[----:B------:R-:W-:Y:S01]  /*87d0*/  FMUL.FTZ R73, R2, R73 ;  /* 0x0000004902497220 */ /* 0x000fe20000410000 */
[----:B------:R-:W-:Y:S01]  /*87e0*/  FSEL R176, R22, -INF , !P0 ;  /* 0xff80000016b07808 */ /* 0x000fe20004000000 */
[C---:B---3--:R-:W-:Y:S01]  /*87f0*/  FMUL.FTZ R21, R2.reuse, R141 ;  /* 0x0000008d02157220 */ /* 0x048fe20000410000 */
        /* <DEDUP_REMOVED lines=8> */
[----:B-1----:R-:W-:Y:S01]  /*8880*/  FSEL R177, R23, -INF , !P0 ;  /* 0xff80000017b17808 */ /* 0x002fe20004000000 */
        /* <DEDUP_REMOVED lines=13> */
[----:B------:R-:W1:Y:S01]  /*8960*/  MUFU.EX2 R3, R20 ;  /* 0x0000001400037308 */ /* 0x000e620000000800 */
[----:B------:R-:W-:Y:S01]  /*8970*/  MOV R26, R25 ;  /* 0x00000019001a7202 */ /* 0x000fe20000000f00 */
[----:B------:R-:W-:Y:S01]  /*8980*/  FMUL.FTZ R25, R2, R137 ;  /* 0x0000008902197220 */ /* 0x000fe20000410000 */
[----:B------:R-:W-:Y:S01]  /*8990*/  ISETP.LT.OR P0, PT, R4, 0x2a, P0 ;  /* 0x0000002a0400780c */ /* 0x000fe20000701670 */
[C---:B------:R-:W-:Y:S02]  /*89a0*/  FMUL.FTZ R97, R2.reuse, R97 ;  /* 0x0000006102617220 */ /* 0x040fe40000410000 */
[C---:B------:R-:W-:Y:S01]  /*89b0*/  FMUL.FTZ R100, R2.reuse, R100 ;  /* 0x0000006402647220 */ /* 0x040fe20000410000 */
[----:B------:R-:W-:Y:S01]  /*89c0*/  FSEL R132, R27, -INF , !P0 ;  /* 0xff8000001b847808 */ /* 0x000fe20004000000 */
        /* <DEDUP_REMOVED lines=8> */
[C---:B------:R-:W-:Y:S01]  /*8a50*/  FMUL.FTZ R116, R2.reuse, R116 ;  /* 0x0000007402747220 */ /* 0x040fe20000410000 */
[C---:B-1----:R-:W-:Y:S01]  /*8a60*/  F2FP.BF16.PACK_AB R168, R3.reuse, R5 ;  /* 0x0000000503a8723e */ /* 0x042fe200000010ff */
        /* <DEDUP_REMOVED lines=9> */
[----:B------:R1:W2:Y:S01]  /*8b00*/  MUFU.EX2 R5, R24 ;  /* 0x0000001800057308 */ /* 0x0002a20000000800 */
[----:B------:R-:W-:Y:S02]  /*8b10*/  FMUL.FTZ R16, R2, R144 ;  /* 0x0000009002107220 */ /* 0x000fe40000410000 */
[----:B------:R-:W-:Y:S01]  /*8b20*/  FADD.FTZ R4, R3, R0 ;  /* 0x0000000003047221 */ /* 0x000fe20000010000 */
[----:B------:R-:W-:Y:S03]  /*8b30*/  FMNMX.FTZ R0, R6, R134, !PT ;  /* 0x0000008606007209 */ /* 0x000fe60007810000 */
[----:B------:R-:W-:Y:S01]  /*8b40*/  FADD.FTZ R4, R8, R4 ;  /* 0x0000000408047221 */ /* 0x000fe20000010000 */
[----:B------:R-:W-:Y:S04]  /*8b50*/  FMNMX.FTZ R0, R7, R0, !PT ;  /* 0x0000000007007209 */ /* 0x000fe80007810000 */
[----:B------:R-:W-:Y:S04]  /*8b60*/  FMNMX.FTZ R0, R10, R0, !PT ;  /* 0x000000000a007209 */ /* 0x000fe80007810000 */
[----:B------:R-:W-:Y:S04]  /*8b70*/  FMNMX.FTZ R0, R169, R0, !PT ;  /* 0x00000000a9007209 */ /* 0x000fe80007810000 */
[----:B------:R-:W-:Y:S01]  /*8b80*/  FMNMX.FTZ R0, R172, R0, !PT ;  /* 0x00000000ac007209 */ /* 0x000fe20007810000 */
[C---:B-1----:R-:W-:Y:S03]  /*8b90*/  FMUL.FTZ R24, R2.reuse, R136 ;  /* 0x0000008802187220 */ /* 0x042fe60000410000 */
[----:B------:R-:W-:Y:S01]  /*8ba0*/  FMNMX.FTZ R0, R173, R0, !PT ;  /* 0x00000000ad007209 */ /* 0x000fe20007810000 */
[----:B------:R-:W3:Y:S01]  /*8bb0*/  LDL.LU R136, [R1+0x2c] ;  /* 0x00002c0001887983 */ /* 0x000ee20000300800 */
[C---:B--2---:R-:W-:Y:S01]  /*8bc0*/  FADD.FTZ R179, R5.reuse, R4 ;  /* 0x0000000405b37221 */ /* 0x044fe20000010000 */
[----:B------:R-:W-:Y:S01]  /*8bd0*/  F2FP.BF16.PACK_AB R170, R5, R8 ;  /* 0x0000000805aa723e */ /* 0x000fe200000010ff */
[----:B------:R-:W-:Y:S01]  /*8be0*/  FMUL.FTZ R5, R2, R157 ;  /* 0x0000009d02057220 */ /* 0x000fe20000410000 */
[----:B------:R-:W-:Y:S01]  /*8bf0*/  FMNMX.FTZ R0, R174, R0, !PT ;  /* 0x00000000ae007209 */ /* 0x000fe20007810000 */
[----:B------:R-:W-:Y:S01]  /*8c00*/  FMUL.FTZ R8, R2, R152 ;  /* 0x0000009802087220 */ /* 0x000fe20000410000 */
[----:B------:R-:W-:Y:S02]  /*8c10*/  MOV R157, R19 ;  /* 0x00000013009d7202 */ /* 0x000fe40000000f00 */
[----:B------:R-:W-:Y:S04]  /*8c20*/  FMNMX.FTZ R0, R175, R0, !PT ;  /* 0x00000000af007209 */ /* 0x000fe80007810000 */
[----:B------:R-:W-:Y:S01]  /*8c30*/  FMNMX.FTZ R0, R176, R0, !PT ;  /* 0x00000000b0007209 */ /* 0x000fe20007810000 */
[----:B------:R-:W-:Y:S03]  /*8c40*/  MUFU.EX2 R157, R157 ;  /* 0x0000009d009d7308 */ /* 0x000fe60000000800 */
[----:B------:R-:W-:Y:S04]  /*8c50*/  FMNMX.FTZ R0, R177, R0, !PT ;  /* 0x00000000b1007209 */ /* 0x000fe80007810000 */
[----:B------:R-:W-:Y:S04]  /*8c60*/  FMNMX.FTZ R0, R178, R0, !PT ;  /* 0x00000000b2007209 */ /* 0x000fe80007810000 */
[----:B------:R-:W-:Y:S05]  /*8c70*/  FMNMX.FTZ R0, R132, R0, !PT ;  /* 0x0000000084007209 */ /* 0x000fea0007810000 */
[----:B------:R-:W1:Y:S02]  /*8c80*/  SHFL.BFLY PT, R3, R0, 0x2, 0x1f ;  /* 0x0c401f0000037f89 */ /* 0x000e6400000e0000 */
[----:B-1----:R-:W-:Y:S06]  /*8c90*/  FMNMX.FTZ R0, R0, R3, !PT ;  /* 0x0000000300007209 */ /* 0x002fec0007810000 */
[----:B------:R-:W1:Y:S02]  /*8ca0*/  SHFL.BFLY PT, R3, R0, 0x1, 0x1f ;  /* 0x0c201f0000037f89 */ /* 0x000e6400000e0000 */
[----:B-1----:R-:W-:Y:S04]  /*8cb0*/  FMNMX.FTZ R3, R0, R3, !PT ;  /* 0x0000000300037209 */ /* 0x002fe80007810000 */
[C---:B------:R-:W-:Y:S01]  /*8cc0*/  FSETP.NEU.FTZ.AND P0, PT, R3.reuse, -INF , PT ;  /* 0xff8000000300780b */ /* 0x040fe20003f1d000 */
[C---:B------:R-:W-:Y:S03]  /*8cd0*/  FMUL.FTZ R4, R3.reuse, c[0x0][0x2d0] ;  /* 0x0000b40003047a20 */ /* 0x040fe60000410000 */
[----:B------:R-:W-:Y:S05]  /*8ce0*/  FSEL R0, R3, RZ, P0 ;  /* 0x000000ff03007208 */ /* 0x000fea0000000000 */
[----:B------:R-:W-:Y:S01]  /*8cf0*/  FADD.FTZ R0, -R0, R134 ;  /* 0x0000008600007221 */ /* 0x000fe20000010100 */
[----:B------:R-:W-:Y:S01]  /*8d00*/  FSEL R134, R4, RZ, P0 ;  /* 0x000000ff04867208 */ /* 0x000fe20000000000 */
[----:B------:R-:W-:Y:S01]  /*8d10*/  FMUL.FTZ R4, R2, R156 ;  /* 0x0000009c02047220 */ /* 0x000fe20000410000 */
[----:B------:R-:W-:Y:S01]  /*8d20*/  MOV R156, R22 ;  /* 0x00000016009c7202 */ /* 0x000fe20000000f00 */
[----:B------:R-:W-:Y:S02]  /*8d30*/  FMUL.FTZ R0, R0, c[0x0][0x2d0] ;  /* 0x0000b40000007a20 */ /* 0x000fe40000410000 */
[--C-:B------:R-:W-:Y:S02]  /*8d40*/  FFMA.FTZ R2, R10, c[0x0][0x2d0], -R134.reuse ;  /* 0x0000b4000a027a23 */ /* 0x100fe40000010886 */
[--C-:B------:R-:W-:Y:S01]  /*8d50*/  FFMA.FTZ R6, R6, c[0x0][0x2d0], -R134.reuse ;  /* 0x0000b40006067a23 */ /* 0x100fe20000010886 */
[----:B------:R-:W-:Y:S01]  /*8d60*/  MUFU.EX2 R156, R156 ;  /* 0x0000009c009c7308 */ /* 0x000fe20000000800 */
[----:B------:R-:W-:Y:S09]  /*8d70*/  FFMA.FTZ R7, R7, c[0x0][0x2d0], -R134 ;  /* 0x0000b40007077a23 */ /* 0x000ff20000010886 */
[----:B------:R-:W1:Y:S10]  /*8d80*/  MUFU.EX2 R0, R0 ;  /* 0x0000000000007308 */ /* 0x000e740000000800 */
[----:B------:R2:W3:Y:S10]  /*8d90*/  MUFU.EX2 R140, R6 ;  /* 0x00000006008c7308 */ /* 0x0004f40000000800 */
[----:B------:R4:W3:Y:S01]  /*8da0*/  MUFU.EX2 R152, R7 ;  /* 0x0000000700987308 */ /* 0x0008e20000000800 */
[C---:B-1----:R-:W-:Y:S02]  /*8db0*/  FMUL.FTZ R10, R0.reuse, R154 ;  /* 0x0000009a000a7220 */ /* 0x042fe40000410000 */
[----:B------:R-:W5:Y:S01]  /*8dc0*/  LDL R154, [R1+0x4] ;  /* 0x00000400019a7983 */ /* 0x000f620000100800 */
[C---:B------:R-:W-:Y:S02]  /*8dd0*/  FMUL.FTZ R27, R0.reuse, R139 ;  /* 0x0000008b001b7220 */ /* 0x040fe40000410000 */
[C---:B------:R-:W-:Y:S02]  /*8de0*/  FMUL.FTZ R22, R0.reuse, R142 ;  /* 0x0000008e00167220 */ /* 0x040fe40000410000 */
[C---:B------:R-:W-:Y:S02]  /*8df0*/  FMUL.FTZ R23, R0.reuse, R143 ;  /* 0x0000008f00177220 */ /* 0x040fe40000410000 */
[C---:B------:R-:W-:Y:S01]  /*8e00*/  FMUL.FTZ R11, R0.reuse, R155 ;  /* 0x0000009b000b7220 */ /* 0x040fe20000410000 */
[----:B------:R-:W-:Y:S01]  /*8e10*/  MOV R155, R148 ;  /* 0x00000094009b7202 */ /* 0x000fe20000000f00 */
[C---:B--2---:R-:W-:Y:S01]  /*8e20*/  FMUL.FTZ R6, R0.reuse, R158 ;  /* 0x0000009e00067220 */ /* 0x044fe20000410000 */
[----:B------:R-:W-:Y:S01]  /*8e30*/  MOV R158, R15 ;  /* 0x0000000f009e7202 */ /* 0x000fe20000000f00 */
[C---:B------:R-:W-:Y:S02]  /*8e40*/  FMUL.FTZ R14, R0.reuse, R150 ;  /* 0x00000096000e7220 */ /* 0x040fe40000410000 */
[C---:B------:R-:W-:Y:S02]  /*8e50*/  FMUL.FTZ R15, R0.reuse, R151 ;  /* 0x00000097000f7220 */ /* 0x040fe40000410000 */
[C---:B------:R-:W-:Y:S02]  /*8e60*/  FMUL.FTZ R18, R0.reuse, R146 ;  /* 0x0000009200127220 */ /* 0x040fe40000410000 */
[C---:B------:R-:W-:Y:S02]  /*8e70*/  FMUL.FTZ R19, R0.reuse, R147 ;  /* 0x0000009300137220 */ /* 0x040fe40000410000 */
[C---:B----4-:R-:W-:Y:S01]  /*8e80*/  FMUL.FTZ R7, R0.reuse, R159 ;  /* 0x0000009f00077220 */ /* 0x050fe20000410000 */
[----:B------:R-:W-:Y:S01]  /*8e90*/  MOV R159, R26 ;  /* 0x0000001a009f7202 */ /* 0x000fe20000000f00 */
        /* <DEDUP_REMOVED lines=20> */
[----:B-1----:R-:W-:Y:S01]  /*8fe0*/  MOV R159, R141 ;  /* 0x0000008d009f7202 */ /* 0x002fe20000000f00 */
        /* <DEDUP_REMOVED lines=35> */
[----:B---3--:R-:W-:Y:S02]  /*9220*/  FFMA.FTZ R144, R0, R136, R140 ;  /* 0x0000008800907223 */ /* 0x008fe4000001008c */
[----:B------:R-:W1:Y:S01]  /*9230*/  LDSM.16.MT88.4 R136, [R238] ;  /* 0x00000000ee88783b */ /* 0x000e620000004200 */
[----:B------:R-:W-:Y:S01]  /*9240*/  FFMA.FTZ R0, R169, c[0x0][0x2d0], -R134 ;  /* 0x0000b400a9007a23 */ /* 0x000fe20000010886 */
[C---:B------:R-:W-:Y:S01]  /*9250*/  F2FP.BF16.PACK_AB R169, R152.reuse, R140 ;  /* 0x0000008c98a9723e */ /* 0x040fe200000010ff */
[----:B------:R-:W-:Y:S02]  /*9260*/  FADD.FTZ R144, R152, R144 ;  /* 0x0000009098907221 */ /* 0x000fe40000010000 */
[----:B------:R-:W2:Y:S03]  /*9270*/  MUFU.EX2 R146, R0 ;  /* 0x0000000000927308 */ /* 0x000ea60000000800 */
[----:B------:R-:W-:Y:S07]  /*9280*/  LDSM.16.MT88.4 R140, [R238+0x800] ;  /* 0x00080000ee8c783b */ /* 0x000fee0000004200 */
[----:B------:R-:W-:Y:S01]  /*9290*/  MUFU.EX2 R152, R158 ;  /* 0x0000009e00987308 */ /* 0x000fe20000000800 */
[----:B--2---:R-:W-:Y:S01]  /*92a0*/  F2FP.BF16.PACK_AB R171, R146, R147 ;  /* 0x0000009392ab723e */ /* 0x004fe200000010ff */
[--C-:B------:R-:W-:Y:S06]  /*92b0*/  FFMA.FTZ R0, R172, c[0x0][0x2d0], -R134.reuse ;  /* 0x0000b400ac007a23 */ /* 0x100fec0000010886 */
        /* <DEDUP_REMOVED lines=8> */
[----:B-----5:R1:W2:Y:S03]  /*9340*/  LDSM.16.MT88.4 R136, [R154] ;  /* 0x000000009a88783b */ /* 0x0202a60000004200 */
[----:B-1----:R-:W-:Y:S02]  /*9350*/  MOV R154, R149 ;  /* 0x00000095009a7202 */ /* 0x002fe40000000f00 */
[----:B------:R1:W-:Y:S02]  /*9360*/  MUFU.EX2 R149, R0 ;  /* 0x0000000000957308 */ /* 0x0003e40000000800 */
[C---:B--2---:R-:W-:Y:S08]  /*9370*/  HMMA.16816.F32.BF16 R28, R168.reuse, R136, R28 ;  /* 0x00000088a81c723c */ /* 0x044ff0000004181c */
[C---:B------:R-:W-:Y:S01]  /*9380*/  HMMA.16816.F32.BF16 R32, R168.reuse, R138, R32 ;  /* 0x0000008aa820723c */ /* 0x040fe20000041820 */
[----:B------:R-:W2:Y:S03]  /*9390*/  LDSM.16.MT88.4 R136, [R238+0x1800] ;  /* 0x00180000ee88783b */ /* 0x000ea60000004200 */
[--C-:B-1----:R-:W-:Y:S04]  /*93a0*/  FFMA.FTZ R0, R173, c[0x0][0x2d0], -R134.reuse ;  /* 0x0000b400ad007a23 */ /* 0x102fe80000010886 */
[----:B------:R1:W3:Y:S04]  /*93b0*/  MUFU.EX2 R150, R0 ;  /* 0x0000000000967308 */ /* 0x0002e80000000800 */
[--C-:B-1----:R-:W-:Y:S06]  /*93c0*/  FFMA.FTZ R0, R174, c[0x0][0x2d0], -R134.reuse ;  /* 0x0000b400ae007a23 */ /* 0x102fec0000010886 */
[----:B------:R1:W-:Y:S01]  /*93d0*/  MUFU.EX2 R148, R0 ;  /* 0x0000000000947308 */ /* 0x0003e20000000800 */
[C---:B--2---:R-:W-:Y:S08]  /*93e0*/  HMMA.16816.F32.BF16 R36, R168.reuse, R136, R36 ;  /* 0x00000088a824723c */ /* 0x044ff00000041824 */
[C---:B------:R-:W-:Y:S01]  /*93f0*/  HMMA.16816.F32.BF16 R40, R168.reuse, R138, R40 ;  /* 0x0000008aa828723c */ /* 0x040fe20000041828 */
[----:B------:R-:W2:Y:S03]  /*9400*/  LDSM.16.MT88.4 R136, [R240+0x1800] ;  /* 0x00180000f088783b */ /* 0x000ea60000004200 */
[----:B-1----:R-:W-:Y:S02]  /*9410*/  FFMA.FTZ R0, R175, c[0x0][0x2d0], -R134 ;  /* 0x0000b400af007a23 */ /* 0x002fe40000010886 */
[----:B------:R-:W-:Y:S10]  /*9420*/  MUFU.EX2 R175, R155 ;  /* 0x0000009b00af7308 */ /* 0x000ff40000000800 */
[----:B------:R1:W4:Y:S01]  /*9430*/  MUFU.EX2 R174, R0 ;  /* 0x0000000000ae7308 */ /* 0x0003220000000800 */
[C---:B--2---:R-:W-:Y:S03]  /*9440*/  HMMA.16816.F32.BF16 R44, R168.reuse, R136, R44 ;  /* 0x00000088a82c723c */ /* 0x044fe6000004182c */
[----:B-1----:R-:W-:Y:S05]  /*9450*/  FADD.FTZ R0, R2, R179 ;  /* 0x000000b302007221 */ /* 0x002fea0000010000 */
[C---:B------:R-:W-:Y:S01]  /*9460*/  HMMA.16816.F32.BF16 R48, R168.reuse, R138, R48 ;  /* 0x0000008aa830723c */ /* 0x040fe20000041830 */
[----:B------:R-:W1:Y:S01]  /*9470*/  LDSM.16.MT88.4 R136, [R239+0x1800] ;  /* 0x00180000ef88783b */ /* 0x000e620000004200 */
[----:B------:R-:W2:Y:S02]  /*9480*/  MUFU.EX2 R179, R154 ;  /* 0x0000009a00b37308 */ /* 0x000ea40000000800 */
[----:B------:R-:W-:Y:S02]  /*9490*/  FADD.FTZ R151, R145, R0 ;  /* 0x0000000091977221 */ /* 0x000fe40000010000 */
[----:B------:R-:W-:Y:S02]  /*94a0*/  FADD.FTZ R0, R147, R144 ;  /* 0x0000009093007221 */ /* 0x000fe40000010000 */
        /* <DEDUP_REMOVED lines=31> */
[----:B---3--:R-:W-:Y:S01]  /*96a0*/  F2FP.BF16.PACK_AB R137, R150, R149 ;  /* 0x000000959689723e */ /* 0x008fe200000010ff */
[----:B------:R-:W-:Y:S02]  /*96b0*/  FADD.FTZ R2, R146, R0 ;  /* 0x0000000092027221 */ /* 0x000fe40000010000 */
[----:B------:R-:W-:Y:S01]  /*96c0*/  F2FP.BF16.PACK_AB R138, R157, R156 ;  /* 0x0000009c9d8a723e */ /* 0x000fe200000010ff */
[----:B------:R-:W-:Y:S01]  /*96d0*/  FFMA.FTZ R0, R176, c[0x0][0x2d0], -R134 ;  /* 0x0000b400b0007a23 */ /* 0x000fe20000010886 */
[----:B----4-:R-:W-:Y:S03]  /*96e0*/  F2FP.BF16.PACK_AB R139, R174, R148 ;  /* 0x00000094ae8b723e */ /* 0x010fe600000010ff */
[----:B------:R-:W-:Y:S01]  /*96f0*/  MOV R176, R153 ;  /* 0x0000009900b07202 */ /* 0x000fe20000000f00 */
[----:B------:R1:W-:Y:S01]  /*9700*/  MUFU.EX2 R172, R0 ;  /* 0x0000000000ac7308 */ /* 0x0003e20000000800 */
[----:B--2---:R-:W-:Y:S01]  /*9710*/  F2FP.BF16.PACK_AB R168, R179, R175 ;  /* 0x000000afb3a8723e */ /* 0x004fe200000010ff */
[----:B------:R-:W-:Y:S01]  /*9720*/  FADD.FTZ R2, R149, R2 ;  /* 0x0000000295027221 */ /* 0x000fe20000010000 */
[C---:B------:R-:W-:Y:S05]  /*9730*/  HMMA.16816.F32.BF16 R4, R136.reuse, R140, R4 ;  /* 0x0000008c8804723c */ /* 0x040fea0000041804 */
[----:B------:R-:W-:Y:S03]  /*9740*/  FADD.FTZ R2, R150, R2 ;  /* 0x0000000296027221 */ /* 0x000fe60000010000 */
[C---:B------:R-:W-:Y:S01]  /*9750*/  HMMA.16816.F32.BF16 R8, R136.reuse, R142, R8 ;  /* 0x0000008e8808723c */ /* 0x040fe20000041808 */
[----:B------:R-:W2:Y:S03]  /*9760*/  LDSM.16.MT88.4 R140, [R240+0x800] ;  /* 0x00080000f08c783b */ /* 0x000ea60000004200 */
[----:B------:R-:W-:Y:S04]  /*9770*/  FADD.FTZ R2, R148, R2 ;  /* 0x0000000294027221 */ /* 0x000fe80000010000 */
[----:B------:R-:W-:Y:S04]  /*9780*/  FADD.FTZ R2, R174, R2 ;  /* 0x00000002ae027221 */ /* 0x000fe80000010000 */
[--C-:B-1----:R-:W-:Y:S02]  /*9790*/  FFMA.FTZ R0, R177, c[0x0][0x2d0], -R134.reuse ;  /* 0x0000b400b1007a23 */ /* 0x102fe40000010886 */
[----:B------:R-:W3:Y:S02]  /*97a0*/  LDL R177, [R1+0x24] ;  /* 0x0000240001b17983 */ /* 0x000ee40000100800 */
[----:B------:R1:W4:Y:S01]  /*97b0*/  MUFU.EX2 R173, R0 ;  /* 0x0000000000ad7308 */ /* 0x0003220000000800 */
[C---:B--2---:R-:W-:Y:S03]  /*97c0*/  HMMA.16816.F32.BF16 R12, R136.reuse, R140, R12 ;  /* 0x0000008c880c723c */ /* 0x044fe6000004180c */
[--C-:B-1----:R-:W-:Y:S01]  /*97d0*/  FFMA.FTZ R0, R178, c[0x0][0x2d0], -R134.reuse ;  /* 0x0000b400b2007a23 */ /* 0x102fe20000010886 */
[----:B------:R-:W-:Y:S01]  /*97e0*/  MOV R178, R152 ;  /* 0x0000009800b27202 */ /* 0x000fe20000000f00 */
[----:B------:R-:W-:Y:S01]  /*97f0*/  FFMA.FTZ R134, R132, c[0x0][0x2d0], -R134 ;  /* 0x0000b40084867a23 */ /* 0x000fe20000010886 */
[----:B------:R-:W-:Y:S01]  /*9800*/  LDSM.16.MT88.4 R152, [R238+0x1000] ;  /* 0x00100000ee98783b */ /* 0x000fe20000004200 */
[----:B----4-:R-:W-:Y:S01]  /*9810*/  F2FP.BF16.PACK_AB R169, R173, R172 ;  /* 0x000000acada9723e */ /* 0x010fe200000010ff */
[C---:B------:R-:W-:Y:S01]  /*9820*/  HMMA.16816.F32.BF16 R16, R136.reuse, R142, R16 ;  /* 0x0000008e8810723c */ /* 0x040fe20000041810 */
[----:B------:R1:W-:Y:S05]  /*9830*/  MUFU.EX2 R132, R0 ;  /* 0x0000000000847308 */ /* 0x0003ea0000000800 */
[----:B------:R-:W2:Y:S05]  /*9840*/  LDSM.16.MT88.4 R140, [R239+0x800] ;  /* 0x00080000ef8c783b */ /* 0x000eaa0000004200 */
[----:B------:R-:W4:Y:S01]  /*9850*/  MUFU.EX2 R134, R134 ;  /* 0x0000008600867308 */ /* 0x000f220000000800 */
[----:B-1----:R-:W-:Y:S04]  /*9860*/  FADD.FTZ R0, R156, R151 ;  /* 0x000000979c007221 */ /* 0x002fe80000010000 */
[----:B------:R-:W-:Y:S04]  /*9870*/  FADD.FTZ R0, R157, R0 ;  /* 0x000000009d007221 */ /* 0x000fe80000010000 */
[----:B------:R-:W-:Y:S01]  /*9880*/  FADD.FTZ R0, R175, R0 ;  /* 0x00000000af007221 */ /* 0x000fe20000010000 */
[----:B----4-:R-:W-:Y:S01]  /*9890*/  F2FP.BF16.PACK_AB R171, R134, R132 ;  /* 0x0000008486ab723e */ /* 0x010fe200000010ff */
[C---:B--2---:R-:W-:Y:S08]  /*98a0*/  HMMA.16816.F32.BF16 R20, R136.reuse, R140, R20 ;  /* 0x0000008c8814723c */ /* 0x044ff00000041814 */
        /* <DEDUP_REMOVED lines=13> */
[----:B------:R-:W1:Y:S02]  /*9980*/  LDSM.16.MT88.4 R140, [R241+0x2000] ;  /* 0x00200000f18c783b */ /* 0x000e640000004200 */
[----:B---3--:R-:W-:Y:S05]  /*9990*/  ISETP.GT.AND P0, PT, R176, R177, PT ;  /* 0x000000b1b000720c */ /* 0x008fea0003f04270 */
        /* <DEDUP_REMOVED lines=22> */
[----:B------:R-:W-:Y:S01]  /*9b00*/  MOV R141, R145 ;  /* 0x00000091008d7202 */ /* 0x000fe20000000f00 */
[C---:B------:R-:W-:Y:S01]  /*9b10*/  HMMA.16816.F32.BF16 R120, R136.reuse, R142, R120 ;  /* 0x0000008e8878723c */ /* 0x040fe20000041878 */
[----:B------:R-:W1:Y:S03]  /*9b20*/  LDSM.16.MT88.4 R144, [R241+0x5000] ;  /* 0x00500000f190783b */ /* 0x000e660000004200 */
[-C--:B------:R-:W-:Y:S04]  /*9b30*/  F2FP.BF16.PACK_AB R170, R178, R141.reuse ;  /* 0x0000008db2aa723e */ /* 0x080fe800000010ff */
[C---:B-1----:R-:W-:Y:S08]  /*9b40*/  HMMA.16816.F32.BF16 R124, R136.reuse, R144, R124 ;  /* 0x00000090887c723c */ /* 0x042ff0000004187c */
        /* <DEDUP_REMOVED lines=9> */
[C---:B------:R-:W-:Y:S07]  /*9be0*/  HMMA.16816.F32.BF16 R144, R168.reuse, R146, R16 ;  /* 0x00000092a890723c */ /* 0x040fee0000041810 */
[----:B------:R-:W-:Y:S02]  /*9bf0*/  MOV R19, R141 ;  /* 0x0000008d00137202 */ /* 0x000fe40000000f00 */
        /* <DEDUP_REMOVED lines=39> */
[----:B------:R-:W-:Y:S02]  /*9e70*/  FADD.FTZ R2, R179, R0 ;  /* 0x00000000b3027221 */ /* 0x000fe40000010000 */
[----:B------:R-:W-:Y:S02]  /*9e80*/  FADD.FTZ R0, R173, R4 ;  /* 0x00000004ad007221 */ /* 0x000fe40000010000 */
[----:B------:R-:W-:Y:S04]  /*9e90*/  FADD.FTZ R2, R19, R2 ;  /* 0x0000000213027221 */ /* 0x000fe80000010000 */
[----:B------:R-:W-:Y:S01]  /*9ea0*/  FADD.FTZ R4, R178, R2 ;  /* 0x00000002b2047221 */ /* 0x000fe20000010000 */
[----:B------:R-:W-:Y:S01]  /*9eb0*/  IADD3 R2, R176, -0x1, RZ ;  /* 0xffffffffb0027810 */ /* 0x000fe20007ffe0ff */
[----:B------:R-:W-:Y:S01]  /*9ec0*/  FADD.FTZ R0, R132, R0 ;  /* 0x0000000084007221 */ /* 0x000fe20000010000 */
[-C--:B------:R-:W-:Y:S02]  /*9ed0*/  MOV R132, R3.reuse ;  /* 0x0000000300847202 */ /* 0x080fe40000000f00 */
[----:B------:R-:W-:Y:S01]  /*9ee0*/  STL [R1+0x28], R4 ;  /* 0x0000280401007387 */ /* 0x000fe20000100800 */
[----:B------:R-:W-:Y:S01]  /*9ef0*/  FADD.FTZ R0, R134, R0 ;  /* 0x0000000086007221 */ /* 0x000fe20000010000 */
[----:B------:R-:W-:Y:S04]  /*9f00*/  MOV R134, R3 ;  /* 0x0000000300867202 */ /* 0x000fe80000000f00 */
[----:B------:R1:W-:Y:S04]  /*9f10*/  STL [R1+0x2c], R0 ;  /* 0x00002c0001007387 */ /* 0x0003e80000100800 */
[----:B------:R2:W-:Y:S01]  /*9f20*/  STL [R1+0x1c], R2 ;  /* 0x00001c0201007387 */ /* 0x0005e20000100800 */
[----:B-1----:R-:W-:Y:S02]  /*9f30*/  MOV R0, R2 ;  /* 0x0000000200007202 */ /* 0x002fe40000000f00 */
[----:B--2---:R-:W-:Y:S03]  /*9f40*/  MOV R2, R133 ;  /* 0x0000008500027202 */ /* 0x004fe60000000f00 */
[----:B------:R1:W-:Y:S01]  /*9f50*/  STL [R1+0x20], R0 ;  /* 0x0000200001007387 */ /* 0x0003e20000100800 */
[----:B------:R-:W-:-:S05]  /*9f60*/  @P0 BRA `(.L_x_436) ;  /* 0xffffc95000000947 */ /* 0x000fca000383ffff */
.L_x_423:
[----:B-1----:R-:W2:Y:S04]  /*9f70*/  LDL R0, [R1+0x68] ;  /* 0x0000680001007983 */ /* 0x002ea80000100800 */
[----:B------:R-:W3:Y:S04]  /*9f80*/  LDL R4, [R1+0x40] ;  /* 0x0000400001047983 */ /* 0x000ee80000100800 */
[----:B------:R-:W3:Y:S01]  /*9f90*/  LDL R3, [R1+0x44] ;  /* 0x0000440001037983 */ /* 0x000ee20000100800 */
[----:B------:R-:W-:-:S05]  /*9fa0*/  IMAD.MOV.U32 R5, RZ, RZ, c[0x0][0x2c4] ;  /* 0x0000b100ff057624 */ /* 0x000fca00078e00ff */
[----:B------:R-:W-:Y:S01]  /*9fb0*/  ISETP.NE.AND P0, PT, R5, 0x1, PT ;  /* 0x000000010500780c */ /* 0x000fe20003f05270 */
[----:B------:R-:W-:Y:S01]  /*9fc0*/  IMAD.MOV.U32 R5, RZ, RZ, c[0x0][0x32c] ;  /* 0x0000cb00ff057624 */ /* 0x000fe200078e00ff */
[----:B--2---:R-:W-:-:S11]  /*9fd0*/  IADD3 R0, R0, 0x7f, RZ ;  /* 0x0000007f00007810 */ /* 0x004fd60007ffe0ff */
[----:B------:R-:W-:-:S05]  /*9fe0*/  @P0 IMAD.HI.U32 R2, R0, c[0x0][0x2c8], RZ ;  /* 0x0000b20000020a27 */ /* 0x000fca00078e00ff */
[----:B------:R-:W-:Y:S02]  /*9ff0*/  @P0 SHF.R.U32.HI R0, RZ, c[0x0][0x2cc], R2 ;  /* 0x0000b300ff000a19 */ /* 0x000fe40000011602 */
[----:B------:R-:W-:Y:S02]  /*a000*/  ISETP.GE.AND P0, PT, R5, 0x1, PT ;  /* 0x000000010500780c */ /* 0x000fe40003f06270 */
[----:B---3--:R-:W-:-:S05]  /*a010*/  IADD3 R2, R3, 0x1, -R4 ;  /* 0x0000000103027810 */ /* 0x008fca0007ffe804 */
[----:B------:R-:W-:-:S05]  /*a020*/  IMAD.IADD R0, R2, 0x1, R0 ;  /* 0x0000000102007824 */ /* 0x000fca00078e0200 */
[----:B------:R-:W-:Y:S01]  /*a030*/  IADD3 R2, R0, -c[0x0][0x324], RZ ;  /* 0x8000c90000027a10 */ /* 0x000fe20007ffe0ff */
[----:B------:R-:W-:Y:S05]  /*a040*/  @!P0 BRA `(.L_x_437) ;  /* 0x0000011000008947 */ /* 0x000fea0003800000 */
[----:B------:R-:W-:Y:S01]  /*a050*/  ISETP.GT.AND P0, PT, R0, -0x1, PT ;  /* 0xffffffff0000780c */ /* 0x000fe20003f04270 */
[----:B------:R-:W-:-:S12]  /*a060*/  BSSY B0, `(.L_x_438) ;  /* 0x000000d000007945 */ /* 0x000fd80003800000 */
        /* <DEDUP_REMOVED lines=8> */
.L_x_439:
[----:B------:R-:W-:-:S04]  /*a0f0*/  MOV R3, c[0x0][0x32c] ;  /* 0x0000cb0000037a02 */ /* 0x000fc80000000f00 */
[----:B------:R-:W-:-:S13]  /*a100*/  ISETP.NE.AND P0, PT, R3, 0x1, PT ;  /* 0x000000010300780c */ /* 0x000fda0003f05270 */
[----:B------:R-:W-:-:S05]  /*a110*/  @P0 IMAD.HI.U32 R3, R0, c[0x0][0x330], RZ ;  /* 0x0000cc0000030a27 */ /* 0x000fca00078e00ff */
[----:B------:R-:W-:Y:S02]  /*a120*/  @P0 SHF.R.U32.HI R0, RZ, c[0x0][0x334], R3 ;  /* 0x0000cd00ff000a19 */ /* 0x000fe40000011603 */
.L_x_440:
[----:B------:R-:W-:Y:S05]  /*a130*/  BSYNC B0 ;  /* 0x0000000000007941 */ /* 0x000fea0003800000 */
.L_x_438:
[----:B------:R-:W-:-:S05]  /*a140*/  IMAD R0, R0, c[0x0][0x32c], RZ ;  /* 0x0000cb0000007a24 */ /* 0x000fca00078e02ff */
[----:B------:R-:W-:Y:S02]  /*a150*/  IMNMX R2, R2, R0, !PT ;  /* 0x0000000002027217 */ /* 0x000fe40007800200 */
.L_x_437:
[----:B------:R-:W2:Y:S04]  /*a160*/  LDL R0, [R1+0x1c] ;  /* 0x00001c0001007983 */ /* 0x000ea80000100800 */
[----:B------:R-:W3:Y:S01]  /*a170*/  LDL R4, [R1+0x34] ;  /* 0x0000340001047983 */ /* 0x000ee20000100800 */
[----:B------:R-:W-:-:S05]  /*a180*/  IADD3 R2, R2, 0x2f, RZ ;  /* 0x0000002f02027810 */ /* 0x000fca0007ffe0ff */
[----:B------:R-:W-:-:S04]  /*a190*/  IMAD.HI R2, R2, 0x2aaaaaab, RZ ;  /* 0x2aaaaaab02027827 */ /* 0x000fc800078e02ff */
[----:B--2---:R-:W-:Y:S01]  /*a1a0*/  IMAD.MOV.U32 R3, RZ, RZ, R0 ;  /* 0x000000ffff037224 */ /* 0x004fe200078e0000 */
[----:B------:R-:W-:-:S04]  /*a1b0*/  SHF.R.U32.HI R0, RZ, 0x1f, R2 ;  /* 0x0000001fff007819 */ /* 0x000fc80000011602 */
[----:B------:R-:W-:-:S04]  /*a1c0*/  LEA.HI.SX32 R0, R2, R0, 0x1d ;  /* 0x0000000002007211 */ /* 0x000fc800078feaff */
[----:B---3--:R-:W-:-:S04]  /*a1d0*/  IMNMX R4, R4, R0, !PT ;  /* 0x0000000004047217 */ /* 0x008fc80007800200 */
[----:B------:R-:W-:Y:S01]  /*a1e0*/  ISETP.GE.AND P0, PT, R3, R4, PT ;  /* 0x000000040300720c */ /* 0x000fe20003f06270 */
[----:B------:R1:W-:-:S12]  /*a1f0*/  STL [R1+0x64], R4 ;  /* 0x0000640401007387 */ /* 0x0003d80000100800 */
[----:B------:R-:W-:Y:S05]  /*a200*/  @!P0 BRA `(.L_x_441) ;  /* 0x00002ad000008947 */ /* 0x000fea0003800000 */
.L_x_446:
[----:B------:R-:W2:Y:S01]  /*a210*/  LDL R0, [R1] ;  /* 0x0000000001007983 */ /* 0x000ea20000100800 */
[----:B------:R-:W-:Y:S04]  /*a220*/  DEPBAR.LE SB0, 0x0 ;  /* 0x000080000000791a */ /* 0x000fe80000000000 */
[----:B------:R-:W3:Y:S01]  /*a230*/  LDL R7, [R1+0x1c] ;  /* 0x00001c0001077983 */ /* 0x000ee20000100800 */
[----:B------:R-:W-:Y:S01]  /*a240*/  WARPSYNC 0xffffffff ;  /* 0xffffffff00007948 */ /* 0x000fe20003800000 */
[----:B------:R-:W-:Y:S02]  /*a250*/  BSSY B0, `(.L_x_442) ;  /* 0x0000036000007945 */ /* 0x000fe40003800000 */
[----:B------:R-:W4:Y:S04]  /*a260*/  LDL R134, [R1+0x34] ;  /* 0x0000340001867983 */ /* 0x000f280000100800 */
[----:B------:R-:W5:Y:S04]  /*a270*/  LDL R2, [R1+0x14] ;  /* 0x0000140001027983 */ /* 0x000f680000100800 */
[----:B------:R-:W-:Y:S06]  /*a280*/  BAR.SYNC.DEFER_BLOCKING 0x0 ;  /* 0x0000000000007b1d */ /* 0x000fec0000010000 */
[----:B------:R-:W1:Y:S04]  /*a290*/  LDSM.16.M88.4 R8, [R135] ;  /* 0x000000008708783b */ /* 0x000e680000000200 */
[----:B------:R-:W1:Y:S04]  /*a2a0*/  LDSM.16.M88.4 R16, [R135+0x800] ;  /* 0x000800008710783b */ /* 0x000e680000000200 */
[----:B------:R-:W1:Y:S04]  /*a2b0*/  LDSM.16.M88.4 R24, [R135+0x1000] ;  /* 0x001000008718783b */ /* 0x000e680000000200 */
[----:B------:R-:W1:Y:S04]  /*a2c0*/  LDSM.16.M88.4 R168, [R242] ;  /* 0x00000000f2a8783b */ /* 0x000e680000000200 */
[----:B------:R-:W1:Y:S04]  /*a2d0*/  LDSM.16.M88.4 R172, [R252] ;  /* 0x00000000fcac783b */ /* 0x000e680000000200 */
[----:B--2---:R2:W1:Y:S04]  /*a2e0*/  LDSM.16.M88.4 R176, [R0] ;  /* 0x0000000000b0783b */ /* 0x0044680000000200 */
[----:B---3--:R3:W-:Y:S01]  /*a2f0*/  STL [R1+0x60], R7 ;  /* 0x0000600701007387 */ /* 0x0087e20000100800 */
[----:B----4-:R-:W-:Y:S02]  /*a300*/  ISETP.GT.AND P0, PT, R134, R7, PT ;  /* 0x000000078600720c */ /* 0x010fe40003f04270 */
[C---:B-----5:R-:W-:Y:S02]  /*a310*/  LOP3.LUT P6, RZ, R2.reuse, 0x100, RZ, 0xc0, !PT ;  /* 0x0000010002ff7812 */ /* 0x060fe400078cc0ff */
[C---:B------:R-:W-:Y:S02]  /*a320*/  LOP3.LUT P5, RZ, R2.reuse, 0x80, RZ, 0xc0, !PT ;  /* 0x0000008002ff7812 */ /* 0x040fe400078ac0ff */
[----:B------:R-:W-:Y:S01]  /*a330*/  LOP3.LUT P4, RZ, R2, 0x40, RZ, 0xc0, !PT ;  /* 0x0000004002ff7812 */ /* 0x000fe2000788c0ff */
[----:B--2---:R-:W-:Y:S06]  /*a340*/  IMAD.MOV.U32 R0, RZ, RZ, R133 ;  /* 0x000000ffff007224 */ /* 0x004fec00078e0085 */
[----:B------:R-:W-:-:S05]  /*a350*/  @P0 BRA `(.L_x_443) ;  /* 0x0000025000000947 */ /* 0x000fca0003800000 */
[----:B------:R-:W2:Y:S01]  /*a360*/  LDL.64 R20, [R1+0x58] ;  /* 0x0000580001147983 */ /* 0x000ea20000100a00 */
[----:B------:R-:W-:Y:S02]  /*a370*/  LOP3.LUT P3, RZ, R2, 0x200, RZ, 0xc0, !PT ;  /* 0x0000020002ff7812 */ /* 0x000fe4000786c0ff */
[----:B------:R-:W-:Y:S01]  /*a380*/  SHF.R.S32.HI R2, RZ, 0x1f, R7 ;  /* 0x0000001fff027819 */ /* 0x000fe20000011407 */
[----:B------:R-:W4:Y:S04]  /*a390*/  LDL.64 R14, [R1+0x48] ;  /* 0x00004800010e7983 */ /* 0x000f280000100a00 */
[----:B------:R-:W5:Y:S01]  /*a3a0*/  LDL R12, [R1+0x18] ;  /* 0x00001800010c7983 */ /* 0x000f620000100800 */
[----:B-1----:R-:W-:Y:S02]  /*a3b0*/  IMAD R4, R2, c[0x0][0x208], RZ ;  /* 0x0000820002047a24 */ /* 0x002fe400078e02ff */
[C---:B------:R-:W-:Y:S01]  /*a3c0*/  IMAD.WIDE.U32 R2, R7.reuse, c[0x0][0x208], RZ ;  /* 0x0000820007027a25 */ /* 0x040fe200078e00ff */
[----:B------:R-:W1:Y:S03]  /*a3d0*/  S2R R5, SR_TID.X ;  /* 0x0000000000057919 */ /* 0x000e660000002100 */
        /* <DEDUP_REMOVED lines=8> */
[----:B--2---:R-:W-:Y:S01]  /*a460*/  IADD3 R5, P1, R20, R2, RZ ;  /* 0x0000000214057210 */ /* 0x004fe20007f3e0ff */
[----:B------:R-:W-:Y:S05]  /*a470*/  @!P2 IMAD.MOV.U32 R2, RZ, RZ, c[0x0][0x20c] ;  /* 0x00008300ff02a624 */ /* 0x000fea00078e00ff */
[----:B------:R-:W-:Y:S01]  /*a480*/  @!P2 LEA.HI.X R2, R4, R3, R2, 0x5, P0 ;  /* 0x000000030402a211 */ /* 0x000fe200000f2c02 */
[----:B----4-:R-:W-:Y:S01]  /*a490*/  IMAD.X R3, R3, 0x1, R15, P1 ;  /* 0x0000000103037824 */ /* 0x010fe200008e060f */
[C---:B------:R-:W-:Y:S04]  /*a4a0*/  LEA R4, P0, R5.reuse, c[0x0][0x1f8], 0x1 ;  /* 0x00007e0005047a11 */ /* 0x040fe800078008ff */
[----:B------:R-:W-:Y:S02]  /*a4b0*/  LEA.HI.X R5, R5, c[0x0][0x1fc], R3, 0x1, P0 ;  /* 0x00007f0005057a11 */ /* 0x000fe400000f0c03 */
[----:B------:R-:W-:Y:S03]  /*a4c0*/  @!P2 IADD3 R3, P0, R6, R20, RZ ;  /* 0x000000140603a210 */ /* 0x000fe60007f1e0ff */
[----:B------:R-:W-:Y:S01]  /*a4d0*/  @!PT LDS RZ, [RZ] ;  /* 0x00000000fffff984 */ /* 0x000fe20000000800 */
[----:B------:R-:W-:Y:S01]  /*a4e0*/  @!PT LDS RZ, [RZ] ;  /* 0x00000000fffff984 */ /* 0x000fe20000000800 */
[----:B------:R-:W-:Y:S01]  /*a4f0*/  @!PT LDS RZ, [RZ] ;  /* 0x00000000fffff984 */ /* 0x000fe20000000800 */
[----:B-----5:R1:W-:Y:S02]  /*a500*/  LDGSTS.E.BYPASS.LTC128B.128 [R12+0x4080], [R4.64], !P3 ;  /* 0x04080000040c7fae */ /* 0x0203e4000d901d46 */
        /* <DEDUP_REMOVED lines=10> */
.L_x_443:
[----:B------:R-:W-:Y:S05]  /*a5b0*/  BSYNC B0 ;  /* 0x0000000000007941 */ /* 0x000fea0003800000 */
.L_x_442:
[----:B-1----:R-:W-:Y:S01]  /*a5c0*/  IMAD.MOV.U32 R2, RZ, RZ, R7 ;  /* 0x000000ffff027224 */ /* 0x002fe200078e0007 */
[----:B------:R-:W0:Y:S01]  /*a5d0*/  LDGDEPBAR ;  /* 0x00000000000079af */ /* 0x000e220000000000 */
[C---:B---3--:R-:W-:Y:S01]  /*a5e0*/  HMMA.16816.F32.BF16 R4, R160.reuse, R8, RZ ;  /* 0x00000008a004723c */ /* 0x048fe200000418ff */
[----:B------:R-:W-:Y:S07]  /*a5f0*/  BSSY B0, `(.L_x_444) ;  /* 0x00000bc000007945 */ /* 0x000fee0003800000 */
        /* <DEDUP_REMOVED lines=137> */
[C---:B--2---:R-:W-:Y:S07]  /*ae90*/  HMMA.16816.F32.BF16 R20, R232.reuse, R172, R20 ;  /* 0x000000ace814723c */ /* 0x044fee0000041814 */
[----:B------:R-:W-:Y:S01]  /*aea0*/  MOV R173, R2 ;  /* 0x0000000200ad7202 */ /* 0x000fe20000000f00 */
[----:B------:R-:W-:Y:S03]  /*aeb0*/  HMMA.16816.F32.BF16 R24, R232, R174, R24 ;  /* 0x000000aee818723c */ /* 0x000fe60000041818 */
[----:B------:R-:W-:Y:S11]  /*aec0*/  ISETP.GT.AND P0, PT, R173, R134, PT ;  /* 0x00000086ad00720c */ /* 0x000ff60003f04270 */
[----:B------:R-:W-:Y:S02]  /*aed0*/  @!UPT UIADD3 URZ, URZ, URZ, URZ ;  /* 0x0000003f3f3ff290 */ /* 0x000fe4000fffe03f */
[----:B------:R-:W-:-:S05]  /*aee0*/  @!P0 BRA `(.L_x_445) ;  /* 0x000002c000008947 */ /* 0x000fca0003800000 */
[----:B------:R-:W2:Y:S04]  /*aef0*/  LDL.64 R170, [R1+0x50] ;  /* 0x0000500001aa7983 */ /* 0x000ea80000100a00 */
[----:B------:R-:W3:Y:S04]  /*af00*/  LDL.64 R178, [R1+0x38] ;  /* 0x0000380001b27983 */ /* 0x000ee80000100a00 */
[----:B------:R-:W4:Y:S04]  /*af10*/  LDL R176, [R1+0x14] ;  /* 0x0000140001b07983 */ /* 0x000f280000100800 */
[----:B------:R-:W5:Y:S04]  /*af20*/  LDL R177, [R1+0x18] ;  /* 0x0000180001b17983 */ /* 0x000f680000100800 */
        /* <DEDUP_REMOVED lines=14> */
[----:B------:R-:W-:Y:S02]  /*b010*/  IMAD R134, R134, 0x30, RZ ;  /* 0x0000003086867824 */ /* 0x000fe400078e02ff */
[----:B------:R-:W-:Y:S02]  /*b020*/  @P0 IMAD.MOV.U32 R168, RZ, RZ, c[0x0][0x1e0] ;  /* 0x00007800ffa80624 */ /* 0x000fe400078e00ff */
[----:B------:R-:W-:Y:S02]  /*b030*/  IMAD.IADD R3, R3, 0x1, R134 ;  /* 0x0000000103037824 */ /* 0x000fe400078e0286 */
[----:B------:R-:W-:Y:S01]  /*b040*/  @P0 IMAD.MOV.U32 R169, RZ, RZ, c[0x0][0x1e4] ;  /* 0x00007900ffa90624 */ /* 0x000fe200078e00ff */
[-C--:B--2---:R-:W-:Y:S02]  /*b050*/  @P1 IADD3 R134, P3, R170, R2.reuse, RZ ;  /* 0x00000002aa861210 */ /* 0x084fe40007f7e0ff */
[C---:B------:R-:W-:Y:S04]  /*b060*/  @P0 LEA R2, P2, R168.reuse, R2, 0x5 ;  /* 0x00000002a8020211 */ /* 0x040fe800078428ff */
[----:B------:R-:W-:Y:S01]  /*b070*/  @P0 LEA.HI.X R168, R168, R3, R169, 0x5, P2 ;  /* 0x00000003a8a80211 */ /* 0x000fe200010f2ca9 */
[--C-:B---3--:R-:W-:Y:S01]  /*b080*/  @P1 IMAD.X R169, R3, 0x1, R179.reuse, P3 ;  /* 0x0000000103a91824 */ /* 0x108fe200018e06b3 */
[----:B------:R-:W-:Y:S02]  /*b090*/  @P0 IADD3 R3, P2, R2, R170, RZ ;  /* 0x000000aa02030210 */ /* 0x000fe40007f5e0ff */
[----:B----4-:R-:W-:Y:S03]  /*b0a0*/  LOP3.LUT P3, RZ, R176, 0x200, RZ, 0xc0, !PT ;  /* 0x00000200b0ff7812 */ /* 0x010fe6000786c0ff */
        /* <DEDUP_REMOVED lines=8> */
[----:B-----5:R1:W-:Y:S04]  /*b130*/  @P1 LDGSTS.E.BYPASS.LTC128B.128 [R177+0x14080], [R168.64], !P3 ;  /* 0x14080000a8b11fae */ /* 0x0203e8000d901d46 */
[----:B------:R1:W-:Y:S04]  /*b140*/  @P1 LDGSTS.E.BYPASS.LTC128B.128 [R177+0x15880], [R168.64+0x80], !P6 ;  /* 0x15880080a8b11fae */ /* 0x0003e8000f101d46 */
[----:B------:R1:W-:Y:S04]  /*b150*/  @P1 LDGSTS.E.BYPASS.LTC128B.128 [R177+0x17080], [R168.64+0x100], !P5 ;  /* 0x17080100a8b11fae */ /* 0x0003e8000e901d46 */
[----:B------:R1:W-:Y:S04]  /*b160*/  @P1 LDGSTS.E.BYPASS.LTC128B.128 [R177+0x18880], [R168.64+0x180], !P4 ;  /* 0x18880180a8b11fae */ /* 0x0003e8000e101d46 */
[----:B------:R1:W-:Y:S04]  /*b170*/  @P0 LDGSTS.E.BYPASS.LTC128B.128 [R177+0x15080], [R2.64], !P3 ;  /* 0x1508000002b10fae */ /* 0x0003e8000d901d46 */
[----:B------:R1:W-:Y:S04]  /*b180*/  @P0 LDGSTS.E.BYPASS.LTC128B.128 [R177+0x16880], [R2.64+0x80], !P6 ;  /* 0x1688008002b10fae */ /* 0x0003e8000f101d46 */
[----:B------:R1:W-:Y:S04]  /*b190*/  @P0 LDGSTS.E.BYPASS.LTC128B.128 [R177+0x18080], [R2.64+0x100], !P5 ;  /* 0x1808010002b10fae */ /* 0x0003e8000e901d46 */
[----:B------:R1:W-:Y:S02]  /*b1a0*/  @P0 LDGSTS.E.BYPASS.LTC128B.128 [R177+0x19880], [R2.64+0x180], !P4 ;  /* 0x1988018002b10fae */ /* 0x0003e4000e101d46 */
.L_x_445:
[----:B------:R-:W-:Y:S05]  /*b1b0*/  BSYNC B0 ;  /* 0x0000000000007941 */ /* 0x000fea0003800000 */
.L_x_444:
[----:B------:R-:W2:Y:S01]  /*b1c0*/  LDL.LU R171, [R1+0x28] ;  /* 0x0000280001ab7983 */ /* 0x000ea20000300800 */
[----:B-1----:R-:W-:Y:S03]  /*b1d0*/  FMNMX.FTZ R2, R4, R133, !PT ;  /* 0x0000008504027209 */ /* 0x002fe60007810000 */
[----:B------:R-:W0:Y:S01]  /*b1e0*/  LDGDEPBAR ;  /* 0x00000000000079af */ /* 0x000e220000000000 */
        /* <DEDUP_REMOVED lines=26> */
[--C-:B------:R-:W-:Y:S01]  /*b390*/  FFMA.FTZ R21, R25, c[0x0][0x2d0], -R2.reuse ;  /* 0x0000b40019157a23 */ /* 0x100fe20000010802 */
[----:B------:R-:W-:Y:S01]  /*b3a0*/  MOV R25, R168 ;  /* 0x000000a800197202 */ /* 0x000fe20000000f00 */
[--C-:B------:R-:W-:Y:S01]  /*b3b0*/  FFMA.FTZ R169, R24, c[0x0][0x2d0], -R2.reuse ;  /* 0x0000b40018a97a23 */ /* 0x100fe20000010802 */
[----:B------:R-:W-:Y:S01]  /*b3c0*/  MOV R24, R170 ;  /* 0x000000aa00187202 */ /* 0x000fe20000000f00 */
[--C-:B------:R-:W-:Y:S02]  /*b3d0*/  FFMA.FTZ R5, R5, c[0x0][0x2d0], -R2.reuse ;  /* 0x0000b40005057a23 */ /* 0x100fe40000010802 */
[--C-:B------:R-:W-:Y:S02]  /*b3e0*/  FFMA.FTZ R4, R8, c[0x0][0x2d0], -R2.reuse ;  /* 0x0000b40008047a23 */ /* 0x100fe40000010802 */
[----:B------:R-:W-:Y:S01]  /*b3f0*/  MUFU.EX2 R8, R134 ;  /* 0x0000008600087308 */ /* 0x000fe20000000800 */
[----:B-1----:R-:W-:Y:S02]  /*b400*/  FFMA.FTZ R0, R9, c[0x0][0x2d0], -R2 ;  /* 0x0000b40009007a23 */ /* 0x002fe40000010802 */
[----:B------:R-:W4:Y:S01]  /*b410*/  LDL.LU R9, [R1+0x2c] ;  /* 0x00002c0001097983 */ /* 0x000f220000300800 */
[C---:B---3--:R-:W-:Y:S02]  /*b420*/  FMUL.FTZ R13, R3.reuse, R149 ;  /* 0x00000095030d7220 */ /* 0x048fe40000410000 */
[C---:B------:R-:W-:Y:S04]  /*b430*/  FMUL.FTZ R28, R3.reuse, R28 ;  /* 0x0000001c031c7220 */ /* 0x040fe80000410000 */
        /* <DEDUP_REMOVED lines=25> */
[C---:B------:R-:W-:Y:S01]  /*b5d0*/  FMUL.FTZ R72, R3.reuse, R72 ;  /* 0x0000004803487220 */ /* 0x040fe20000410000 */
[----:B---3--:R-:W-:Y:S01]  /*b5e0*/  F2FP.BF16.PACK_AB R170, R2, R4 ;  /* 0x0000000402aa723e */ /* 0x008fe200000010ff */
        /* <DEDUP_REMOVED lines=30> */
[----:B------:R-:W-:Y:S02]  /*b7d0*/  FMUL.FTZ R8, R3, R152 ;  /* 0x0000009803087220 */ /* 0x000fe40000410000 */
[----:B------:R-:W-:Y:S02]  /*b7e0*/  FADD.FTZ R0, R5, R0 ;  /* 0x0000000005007221 */ /* 0x000fe40000010000 */
[----:B------:R-:W-:Y:S02]  /*b7f0*/  FMUL.FTZ R5, R3, R157 ;  /* 0x0000009d03057220 */ /* 0x000fe40000410000 */
[----:B------:R-:W-:Y:S04]  /*b800*/  FADD.FTZ R0, R4, R0 ;  /* 0x0000000004007221 */ /* 0x000fe80000010000 */
[----:B------:R-:W-:Y:S01]  /*b810*/  FADD.FTZ R12, R2, R0 ;  /* 0x00000000020c7221 */ /* 0x000fe20000010000 */
        /* <DEDUP_REMOVED lines=27> */
[----:B------:R-:W4:Y:S01]  /*b9d0*/  MUFU.EX2 R6, R6 ;  /* 0x0000000600067308 */ /* 0x000f220000000800 */
[--C-:B------:R-:W-:Y:S02]  /*b9e0*/  FFMA.FTZ R20, R26, c[0x0][0x2d0], -R4.reuse ;  /* 0x0000b4001a147a23 */ /* 0x100fe40000010804 */
[--C-:B------:R-:W-:Y:S02]  /*b9f0*/  FFMA.FTZ R27, R27, c[0x0][0x2d0], -R4.reuse ;  /* 0x0000b4001b1b7a23 */ /* 0x100fe40000010804 */
[--C-:B------:R-:W-:Y:S01]  /*ba00*/  FFMA.FTZ R134, R10, c[0x0][0x2d0], -R4.reuse ;  /* 0x0000b4000a867a23 */ /* 0x100fe20000010804 */
[----:B------:R-:W-:Y:S01]  /*ba10*/  MOV R10, R169 ;  /* 0x000000a9000a7202 */ /* 0x000fe20000000f00 */
[--C-:B------:R-:W-:Y:S01]  /*ba20*/  FFMA.FTZ R171, R11, c[0x0][0x2d0], -R4.reuse ;  /* 0x0000b4000bab7a23 */ /* 0x100fe20000010804 */
[----:B------:R-:W-:Y:S01]  /*ba30*/  MOV R11, R173 ;  /* 0x000000ad000b7202 */ /* 0x000fe20000000f00 */
[----:B------:R-:W-:Y:S01]  /*ba40*/  FFMA.FTZ R173, R14, c[0x0][0x2d0], -R4 ;  /* 0x0000b4000ead7a23 */ /* 0x000fe20000010804 */
[----:B------:R-:W2:Y:S01]  /*ba50*/  MUFU.EX2 R7, R7 ;  /* 0x0000000700077308 */ /* 0x000ea20000000800 */
[----:B------:R-:W-:Y:S01]  /*ba60*/  MOV R152, R20 ;  /* 0x0000001400987202 */ /* 0x000fe20000000f00 */
[C---:B------:R-:W-:Y:S01]  /*ba70*/  FMUL.FTZ R20, R3.reuse, R140 ;  /* 0x0000008c03147220 */ /* 0x040fe20000410000 */
[----:B------:R-:W-:Y:S01]  /*ba80*/  MOV R140, R21 ;  /* 0x00000015008c7202 */ /* 0x000fe20000000f00 */
[C---:B-1----:R-:W-:Y:S01]  /*ba90*/  FMUL.FTZ R26, R0.reuse, R138 ;  /* 0x0000008a001a7220 */ /* 0x042fe20000410000 */
        /* <DEDUP_REMOVED lines=9> */
[C---:B----4-:R-:W-:Y:S02]  /*bb30*/  FFMA.FTZ R4, R0.reuse, R9, R6 ;  /* 0x0000000900047223 */ /* 0x050fe40000010006 */
[C---:B------:R-:W-:Y:S02]  /*bb40*/  FMUL.FTZ R19, R0.reuse, R147 ;  /* 0x0000009300137220 */ /* 0x040fe40000410000 */
[C---:B------:R-:W-:Y:S02]  /*bb50*/  FMUL.FTZ R22, R0.reuse, R142 ;  /* 0x0000008e00167220 */ /* 0x040fe40000410000 */
[C---:B------:R-:W-:Y:S02]  /*bb60*/  FMUL.FTZ R23, R0.reuse, R143 ;  /* 0x0000008f00177220 */ /* 0x040fe40000410000 */
[----:B------:R-:W-:Y:S01]  /*bb70*/  FMUL.FTZ R9, R3, R153 ;  /* 0x0000009903097220 */ /* 0x000fe20000410000 */
[----:B------:R-:W-:Y:S01]  /*bb80*/  MOV R153, R16 ;  /* 0x0000001000997202 */ /* 0x000fe20000000f00 */
[C---:B--2---:R-:W-:Y:S01]  /*bb90*/  FADD.FTZ R132, R7.reuse, R4 ;  /* 0x0000000407847221 */ /* 0x044fe20000010000 */
[----:B------:R-:W-:Y:S01]  /*bba0*/  F2FP.BF16.PACK_AB R169, R7, R6 ;  /* 0x0000000607a9723e */ /* 0x000fe200000010ff */
[C---:B------:R-:W-:Y:S02]  /*bbb0*/  FMUL.FTZ R6, R0.reuse, R158 ;  /* 0x0000009e00067220 */ /* 0x040fe40000410000 */
[----:B------:R-:W2:Y:S01]  /*bbc0*/  LDL R158, [R1+0x4] ;  /* 0x00000400019e7983 */ /* 0x000ea20000100800 */
[C---:B------:R-:W-:Y:S01]  /*bbd0*/  FMUL.FTZ R4, R3.reuse, R156 ;  /* 0x0000009c03047220 */ /* 0x040fe20000410000 */
[----:B------:R-:W-:Y:S01]  /*bbe0*/  MOV R156, R11 ;  /* 0x0000000b009c7202 */ /* 0x000fe20000000f00 */
[C---:B------:R-:W-:Y:S01]  /*bbf0*/  FMUL.FTZ R12, R3.reuse, R148 ;  /* 0x00000094030c7220 */ /* 0x040fe20000410000 */
[----:B------:R-:W-:Y:S01]  /*bc00*/  MOV R11, R24 ;  /* 0x00000018000b7202 */ /* 0x000fe20000000f00 */
[C---:B------:R-:W-:Y:S02]  /*bc10*/  FMUL.FTZ R24, R3.reuse, R136 ;  /* 0x0000008803187220 */ /* 0x040fe40000410000 */
[----:B------:R-:W1:Y:S01]  /*bc20*/  LDSM.16.MT88.4 R136, [R238] ;  /* 0x00000000ee88783b */ /* 0x000e620000004200 */
[C---:B------:R-:W-:Y:S01]  /*bc30*/  FMUL.FTZ R16, R3.reuse, R144 ;  /* 0x0000009003107220 */ /* 0x040fe20000410000 */
[----:B------:R-:W-:Y:S01]  /*bc40*/  MOV R144, R17 ;  /* 0x0000001100907202 */ /* 0x000fe20000000f00 */
[----:B------:R-:W-:Y:S01]  /*bc50*/  FMUL.FTZ R17, R3, R145 ;  /* 0x0000009103117220 */ /* 0x000fe20000410000 */
        /* <DEDUP_REMOVED lines=8> */
[----:B------:R-:W-:Y:S01]  /*bce0*/  LDSM.16.MT88.4 R140, [R238+0x800] ;  /* 0x00080000ee8c783b */ /* 0x000fe20000004200 */
[C---:B------:R-:W-:Y:S01]  /*bcf0*/  FMUL.FTZ R15, R0.reuse, R151 ;  /* 0x00000097000f7220 */ /* 0x040fe20000410000 */
[----:B------:R-:W-:Y:S01]  /*bd00*/  MUFU.EX2 R150, R171 ;  /* 0x000000ab00967308 */ /* 0x000fe20000000800 */
[C---:B------:R-:W-:Y:S01]  /*bd10*/  FMUL.FTZ R30, R0.reuse, R30 ;  /* 0x0000001e001e7220 */ /* 0x040fe20000410000 */
[----:B------:R-:W-:Y:S01]  /*bd20*/  MOV R155, R3 ;  /* 0x00000003009b7202 */ /* 0x000fe20000000f00 */
[C---:B------:R-:W-:Y:S01]  /*bd30*/  FMUL.FTZ R31, R0.reuse, R31 ;  /* 0x0000001f001f7220 */ /* 0x040fe20000410000 */
        /* <DEDUP_REMOVED lines=56> */
[----:B------:R-:W3:Y:S10]  /*c0c0*/  MUFU.EX2 R0, R134 ;  /* 0x0000008600007308 */ /* 0x000ef40000000800 */
[----:B------:R-:W-:Y:S10]  /*c0d0*/  MUFU.EX2 R134, R176 ;  /* 0x000000b000867308 */ /* 0x000ff40000000800 */
[----:B------:R-:W-:Y:S01]  /*c0e0*/  MUFU.EX2 R176, R175 ;  /* 0x000000af00b07308 */ /* 0x000fe20000000800 */
[----:B---3--:R-:W-:Y:S01]  /*c0f0*/  F2FP.BF16.PACK_AB R171, R150, R0 ;  /* 0x0000000096ab723e */ /* 0x008fe200000010ff */
[----:B------:R-:W-:Y:S08]  /*c100*/  FADD.FTZ R148, R0, R132 ;  /* 0x0000008400947221 */ /* 0x000ff00000010000 */
[----:B------:R3:W4:Y:S01]  /*c110*/  MUFU.EX2 R132, R179 ;  /* 0x000000b300847308 */ /* 0x0007220000000800 */
[C---:B-1----:R-:W-:Y:S08]  /*c120*/  HMMA.16816.F32.BF16 R4, R168.reuse, R136, R4 ;  /* 0x00000088a804723c */ /* 0x042ff00000041804 */
[C---:B------:R-:W-:Y:S01]  /*c130*/  HMMA.16816.F32.BF16 R8, R168.reuse, R138, R8 ;  /* 0x0000008aa808723c */ /* 0x040fe20000041808 */
[----:B------:R-:W1:Y:S01]  /*c140*/  LDSM.16.MT88.4 R136, [R240] ;  /* 0x00000000f088783b */ /* 0x000e620000004200 */
[----:B------:R-:W-:Y:S07]  /*c150*/  MUFU.EX2 R175, R153 ;  /* 0x0000009900af7308 */ /* 0x000fee0000000800 */
[----:B---3--:R-:W3:Y:S03]  /*c160*/  LDL.LU R179, [R1+0x60] ;  /* 0x0000600001b37983 */ /* 0x008ee60000300800 */
[----:B----4-:R-:W-:Y:S01]  /*c170*/  FADD.FTZ R0, R132, R151 ;  /* 0x0000009784007221 */ /* 0x010fe20000010000 */
[----:B------:R-:W-:Y:S03]  /*c180*/  MOV R151, R145 ;  /* 0x0000009100977202 */ /* 0x000fe60000000f00 */
[C---:B------:R-:W-:Y:S01]  /*c190*/  FADD.FTZ R0, R3.reuse, R0 ;  /* 0x0000000003007221 */ /* 0x040fe20000010000 */
[C---:B-1----:R-:W-:Y:S08]  /*c1a0*/  HMMA.16816.F32.BF16 R12, R168.reuse, R136, R12 ;  /* 0x00000088a80c723c */ /* 0x042ff0000004180c */
[C---:B------:R-:W-:Y:S01]  /*c1b0*/  HMMA.16816.F32.BF16 R16, R168.reuse, R138, R16 ;  /* 0x0000008aa810723c */ /* 0x040fe20000041810 */
[----:B------:R-:W1:Y:S07]  /*c1c0*/  LDSM.16.MT88.4 R136, [R239] ;  /* 0x00000000ef88783b */ /* 0x000e6e0000004200 */
[C---:B-1----:R-:W-:Y:S08]  /*c1d0*/  HMMA.16816.F32.BF16 R20, R168.reuse, R136, R20 ;  /* 0x00000088a814723c */ /* 0x042ff00000041814 */
[C---:B------:R-:W-:Y:S01]  /*c1e0*/  HMMA.16816.F32.BF16 R24, R168.reuse, R138, R24 ;  /* 0x0000008aa818723c */ /* 0x040fe20000041818 */
[----:B--2---:R1:W2:Y:S03]  /*c1f0*/  LDSM.16.MT88.4 R136, [R158] ;  /* 0x000000009e88783b */ /* 0x0042a60000004200 */
[----:B-1----:R-:W-:Y:S02]  /*c200*/  MOV R158, R144 ;  /* 0x00000090009e7202 */ /* 0x002fe40000000f00 */
[----:B------:R-:W1:Y:S10]  /*c210*/  MUFU.EX2 R144, R177 ;  /* 0x000000b100907308 */ /* 0x000e740000000800 */
[----:B------:R-:W4:Y:S01]  /*c220*/  MUFU.EX2 R177, R174 ;  /* 0x000000ae00b17308 */ /* 0x000f220000000800 */
[C---:B--2---:R-:W-:Y:S09]  /*c230*/  HMMA.16816.F32.BF16 R28, R168.reuse, R136, R28 ;  /* 0x00000088a81c723c */ /* 0x044ff2000004181c */
[----:B------:R-:W2:Y:S01]  /*c240*/  MUFU.EX2 R174, R158 ;  /* 0x0000009e00ae7308 */ /* 0x000ea20000000800 */
[C---:B------:R-:W-:Y:S01]  /*c250*/  HMMA.16816.F32.BF16 R32, R168.reuse, R138, R32 ;  /* 0x0000008aa820723c */ /* 0x040fe20000041820 */
[----:B------:R-:W5:Y:S02]  /*c260*/  LDSM.16.MT88.4 R136, [R238+0x1800] ;  /* 0x00180000ee88783b */ /* 0x000f640000004200 */
[----:B-1----:R-:W-:Y:S04]  /*c270*/  FADD.FTZ R0, R144, R0 ;  /* 0x0000000090007221 */ /* 0x002fe80000010000 */
[----:B------:R-:W-:Y:S01]  /*c280*/  FADD.FTZ R0, R134, R0 ;  /* 0x0000000086007221 */ /* 0x000fe20000010000 */
[C---:B-----5:R-:W-:Y:S08]  /*c290*/  HMMA.16816.F32.BF16 R36, R168.reuse, R136, R36 ;  /* 0x00000088a824723c */ /* 0x060ff00000041824 */
        /* <DEDUP_REMOVED lines=36> */
[----:B------:R-:W-:Y:S03]  /*c4e0*/  F2FP.BF16.PACK_AB R137, R178, R149 ;  /* 0x00000095b289723e */ /* 0x000fe600000010ff */
[----:B------:R-:W-:Y:S02]  /*c4f0*/  F2FP.BF16.PACK_AB R138, R134, R144 ;  /* 0x00000090868a723e */ /* 0x000fe400000010ff */
[----:B------:R-:W1:Y:S02]  /*c500*/  LDSM.16.MT88.4 R144, [R240+0x800] ;  /* 0x00080000f090783b */ /* 0x000e640000004200 */
[----:B------:R-:W-:Y:S01]  /*c510*/  MUFU.EX2 R134, R159 ;  /* 0x0000009f00867308 */ /* 0x000fe20000000800 */
[----:B----4-:R-:W-:Y:S02]  /*c520*/  F2FP.BF16.PACK_AB R139, R176, R177 ;  /* 0x000000b1b08b723e */ /* 0x010fe400000010ff */
[----:B--2---:R-:W-:Y:S02]  /*c530*/  F2FP.BF16.PACK_AB R169, R175, R174 ;  /* 0x000000aeafa9723e */ /* 0x004fe400000010ff */
[----:B------:R-:W-:Y:S03]  /*c540*/  F2FP.BF16.PACK_AB R171, R173, R172 ;  /* 0x000000acadab723e */ /* 0x000fe600000010ff */
[C---:B------:R-:W-:Y:S02]  /*c550*/  HMMA.16816.F32.BF16 R4, R136.reuse, R140, R4 ;  /* 0x0000008c8804723c */ /* 0x040fe40000041804 */
[----:B------:R-:W2:Y:S06]  /*c560*/  MUFU.EX2 R132, R151 ;  /* 0x0000009700847308 */ /* 0x000eac0000000800 */
[C---:B------:R-:W-:Y:S01]  /*c570*/  HMMA.16816.F32.BF16 R8, R136.reuse, R142, R8 ;  /* 0x0000008e8808723c */ /* 0x040fe20000041808 */
[----:B------:R-:W4:Y:S03]  /*c580*/  LDSM.16.MT88.4 R140, [R239+0x800] ;  /* 0x00080000ef8c783b */ /* 0x000f260000004200 */
[C---:B--2---:R-:W-:Y:S01]  /*c590*/  F2FP.BF16.PACK_AB R168, R3.reuse, R132 ;  /* 0x0000008403a8723e */ /* 0x044fe200000010ff */
[----:B------:R-:W-:Y:S01]  /*c5a0*/  FADD.FTZ R0, R132, R0 ;  /* 0x0000000084007221 */ /* 0x000fe20000010000 */
[----:B------:R-:W-:Y:S02]  /*c5b0*/  MOV R132, R156 ;  /* 0x0000009c00847202 */ /* 0x000fe40000000f00 */
[C---:B-1----:R-:W-:Y:S04]  /*c5c0*/  HMMA.16816.F32.BF16 R12, R136.reuse, R144, R12 ;  /* 0x00000090880c723c */ /* 0x042fe8000004180c */
[----:B------:R-:W-:Y:S01]  /*c5d0*/  IADD3 R132, R132, -0x1, RZ ;  /* 0xffffffff84847810 */ /* 0x000fe20007ffe0ff */
[----:B------:R-:W-:Y:S02]  /*c5e0*/  FADD.FTZ R0, R3, R0 ;  /* 0x0000000003007221 */ /* 0x000fe40000010000 */
[----:B------:R-:W-:Y:S01]  /*c5f0*/  FADD.FTZ R3, R150, R148 ;  /* 0x0000009496037221 */ /* 0x000fe20000010000 */
[C---:B------:R-:W-:Y:S01]  /*c600*/  HMMA.16816.F32.BF16 R16, R136.reuse, R146, R16 ;  /* 0x000000928810723c */ /* 0x040fe20000041810 */
[----:B------:R-:W1:Y:S07]  /*c610*/  LDSM.16.MT88.4 R144, [R241+0x800] ;  /* 0x00080000f190783b */ /* 0x000e6e0000004200 */
[C---:B----4-:R-:W-:Y:S08]  /*c620*/  HMMA.16816.F32.BF16 R20, R136.reuse, R140, R20 ;  /* 0x0000008c8814723c */ /* 0x050ff00000041814 */
        /* <DEDUP_REMOVED lines=37> */
[C---:B------:R-:W-:Y:S04]  /*c880*/  HMMA.16816.F32.BF16 R120, R136.reuse, R142, R120 ;  /* 0x0000008e8878723c */ /* 0x040fe80000041878 */
[----:B--2---:R-:W-:Y:S01]  /*c890*/  FADD.FTZ R0, R140, R0 ;  /* 0x000000008c007221 */ /* 0x004fe20000010000 */
[C---:B------:R-:W-:Y:S01]  /*c8a0*/  F2FP.BF16.PACK_AB R170, R134.reuse, R140 ;  /* 0x0000008c86aa723e */ /* 0x040fe200000010ff */
[----:B------:R-:W2:Y:S02]  /*c8b0*/  LDSM.16.MT88.4 R152, [R238+0x1000] ;  /* 0x00100000ee98783b */ /* 0x000ea40000004200 */
[----:B------:R-:W-:Y:S01]  /*c8c0*/  FADD.FTZ R0, R134, R0 ;  /* 0x0000000086007221 */ /* 0x000fe20000010000 */
[C---:B-1----:R-:W-:Y:S05]  /*c8d0*/  HMMA.16816.F32.BF16 R124, R136.reuse, R144, R124 ;  /* 0x00000090887c723c */ /* 0x042fea000004187c */
[----:B------:R1:W-:Y:S03]  /*c8e0*/  STL [R1+0x28], R0 ;  /* 0x0000280001007387 */ /* 0x0003e60000100800 */
[----:B------:R-:W-:Y:S01]  /*c8f0*/  HMMA.16816.F32.BF16 R128, R136, R146, R128 ;  /* 0x000000928880723c */ /* 0x000fe20000041880 */
[----:B------:R-:W3:Y:S04]  /*c900*/  LDL R134, [R1+0x64] ;  /* 0x0000640001867983 */ /* 0x000ee80000100800 */
[----:B------:R-:W4:Y:S08]  /*c910*/  LDSM.16.MT88.4 R144, [R240+0x1000] ;  /* 0x00100000f090783b */ /* 0x000f300000004200 */
[----:B------:R-:W5:Y:S08]  /*c920*/  LDSM.16.MT88.4 R136, [R239+0x1000] ;  /* 0x00100000ef88783b */ /* 0x000f700000004200 */
[----:B------:R4:W-:Y:S01]  /*c930*/  STL [R1+0x1c], R132 ;  /* 0x00001c8401007387 */ /* 0x0009e20000100800 */
[----:B-1----:R-:W-:Y:S04]  /*c940*/  FADD.FTZ R0, R149, R3 ;  /* 0x0000000395007221 */ /* 0x002fe80000010000 */
[----:B------:R-:W-:Y:S01]  /*c950*/  FADD.FTZ R0, R178, R0 ;  /* 0x00000000b2007221 */ /* 0x000fe20000010000 */
[C---:B--2---:R-:W-:Y:S01]  /*c960*/  HMMA.16816.F32.BF16 R156, R168.reuse, R152, R4 ;  /* 0x00000098a89c723c */ /* 0x044fe20000041804 */
[----:B------:R-:W1:Y:S04]  /*c970*/  LDSM.16.MT88.4 R4, [R241+0x1000] ;  /* 0x00100000f104783b */ /* 0x000e680000004200 */
[----:B------:R-:W-:Y:S03]  /*c980*/  FADD.FTZ R0, R177, R0 ;  /* 0x00000000b1007221 */ /* 0x000fe60000010000 */
[C---:B------:R-:W-:Y:S01]  /*c990*/  HMMA.16816.F32.BF16 R152, R168.reuse, R154, R8 ;  /* 0x0000009aa898723c */ /* 0x040fe20000041808 */
[----:B------:R-:W2:Y:S03]  /*c9a0*/  LDSM.16.MT88.4 R8, [R238+0x2800] ;  /* 0x00280000ee08783b */ /* 0x000ea60000004200 */
[----:B------:R-:W-:Y:S04]  /*c9b0*/  FADD.FTZ R0, R176, R0 ;  /* 0x00000000b0007221 */ /* 0x000fe80000010000 */
[C---:B----4-:R-:W-:Y:S01]  /*c9c0*/  HMMA.16816.F32.BF16 R148, R168.reuse, R144, R12 ;  /* 0x00000090a894723c */ /* 0x050fe2000004180c */
[----:B------:R-:W4:Y:S03]  /*c9d0*/  LDSM.16.MT88.4 R12, [R240+0x2800] ;  /* 0x00280000f00c783b */ /* 0x000f260000004200 */
[----:B------:R-:W-:Y:S01]  /*c9e0*/  FADD.FTZ R0, R174, R0 ;  /* 0x00000000ae007221 */ /* 0x000fe20000010000 */
[----:B------:R-:W-:Y:S03]  /*c9f0*/  MOV R132, R2 ;  /* 0x0000000200847202 */ /* 0x000fe60000000f00 */
[C---:B------:R-:W-:Y:S04]  /*ca00*/  HMMA.16816.F32.BF16 R144, R168.reuse, R146, R16 ;  /* 0x00000092a890723c */ /* 0x040fe80000041810 */
[----:B------:R-:W-:Y:S04]  /*ca10*/  FADD.FTZ R0, R175, R0 ;  /* 0x00000000af007221 */ /* 0x000fe80000010000 */
[C---:B-----5:R-:W-:Y:S04]  /*ca20*/  HMMA.16816.F32.BF16 R140, R168.reuse, R136, R20 ;  /* 0x00000088a88c723c */ /* 0x060fe80000041814 */
[----:B------:R-:W-:Y:S04]  /*ca30*/  FADD.FTZ R0, R172, R0 ;  /* 0x00000000ac007221 */ /* 0x000fe80000010000 */
[C---:B------:R-:W-:Y:S04]  /*ca40*/  HMMA.16816.F32.BF16 R136, R168.reuse, R138, R24 ;  /* 0x0000008aa888723c */ /* 0x040fe80000041818 */
[----:B------:R-:W-:Y:S04]  /*ca50*/  FADD.FTZ R0, R173, R0 ;  /* 0x00000000ad007221 */ /* 0x000fe80000010000 */
[C---:B-1----:R-:W-:Y:S01]  /*ca60*/  HMMA.16816.F32.BF16 R28, R168.reuse, R4, R28 ;  /* 0x00000004a81c723c */ /* 0x042fe2000004181c */
[----:B------:R-:W-:Y:S07]  /*ca70*/  STL [R1+0x2c], R0 ;  /* 0x00002c0001007387 */ /* 0x000fee0000100800 */
[C---:B------:R-:W-:Y:S01]  /*ca80*/  HMMA.16816.F32.BF16 R32, R168.reuse, R6, R32 ;  /* 0x00000006a820723c */ /* 0x040fe20000041820 */
[----:B------:R-:W1:Y:S07]  /*ca90*/  LDSM.16.MT88.4 R4, [R239+0x2800] ;  /* 0x00280000ef04783b */ /* 0x000e6e0000004200 */
[C---:B--2---:R-:W-:Y:S08]  /*caa0*/  HMMA.16816.F32.BF16 R36, R168.reuse, R8, R36 ;  /* 0x00000008a824723c */ /* 0x044ff00000041824 */
[C---:B------:R-:W-:Y:S01]  /*cab0*/  HMMA.16816.F32.BF16 R40, R168.reuse, R10, R40 ;  /* 0x0000000aa828723c */ /* 0x040fe20000041828 */
[----:B------:R-:W2:Y:S07]  /*cac0*/  LDSM.16.MT88.4 R8, [R241+0x2800] ;  /* 0x00280000f108783b */ /* 0x000eae0000004200 */
[C---:B----4-:R-:W-:Y:S08]  /*cad0*/  HMMA.16816.F32.BF16 R44, R168.reuse, R12, R44 ;  /* 0x0000000ca82c723c */ /* 0x050ff0000004182c */
[C---:B------:R-:W-:Y:S01]  /*cae0*/  HMMA.16816.F32.BF16 R48, R168.reuse, R14, R48 ;  /* 0x0000000ea830723c */ /* 0x040fe20000041830 */
[----:B------:R-:W4:Y:S07]  /*caf0*/  LDSM.16.MT88.4 R12, [R238+0x4000] ;  /* 0x00400000ee0c783b */ /* 0x000f2e0000004200 */
[C---:B-1----:R-:W-:Y:S08]  /*cb00*/  HMMA.16816.F32.BF16 R52, R168.reuse, R4, R52 ;  /* 0x00000004a834723c */ /* 0x042ff00000041834 */
        /* <DEDUP_REMOVED lines=21> */
[C---:B------:R-:W-:Y:S08]  /*cc60*/  HMMA.16816.F32.BF16 R112, R168.reuse, R10, R112 ;  /* 0x0000000aa870723c */ /* 0x040ff00000041870 */
[C---:B----4-:R-:W-:Y:S08]  /*cc70*/  HMMA.16816.F32.BF16 R116, R168.reuse, R12, R116 ;  /* 0x0000000ca874723c */ /* 0x050ff00000041874 */
[C---:B------:R-:W-:Y:S08]  /*cc80*/  HMMA.16816.F32.BF16 R120, R168.reuse, R14, R120 ;  /* 0x0000000ea878723c */ /* 0x040ff00000041878 */
[C---:B-1----:R-:W-:Y:S08]  /*cc90*/  HMMA.16816.F32.BF16 R124, R168.reuse, R4, R124 ;  /* 0x00000004a87c723c */ /* 0x042ff0000004187c */
[----:B------:R-:W-:Y:S03]  /*cca0*/  HMMA.16816.F32.BF16 R128, R168, R6, R128 ;  /* 0x00000006a880723c */ /* 0x000fe60000041880 */
[----:B---3--:R-:W-:Y:S11]  /*ccb0*/  ISETP.GT.AND P0, PT, R179, R134, PT ;  /* 0x00000086b300720c */ /* 0x008ff60003f04270 */
[----:B------:R-:W-:Y:S02]  /*ccc0*/  @!UPT UIADD3 URZ, URZ, URZ, URZ ;  /* 0x0000003f3f3ff290 */ /* 0x000fe4000fffe03f */
[----:B------:R-:W-:-:S05]  /*ccd0*/  @P0 BRA `(.L_x_446) ;  /* 0xffffd53000000947 */ /* 0x000fca000383ffff */
.L_x_441:
[----:B------:R-:W2:Y:S04]  /*cce0*/  LDL R2, [R1+0x34] ;  /* 0x0000340001027983 */ /* 0x000ea80000100800 */
[----:B------:R-:W2:Y:S02]  /*ccf0*/  LDL R0, [R1+0x1c] ;  /* 0x00001c0001007983 */ /* 0x000ea40000100800 */
[----:B--2---:R-:W-:-:S13]  /*cd00*/  ISETP.GE.AND P0, PT, R0, R2, PT ;  /* 0x000000020000720c */ /* 0x004fda0003f06270 */
[----:B------:R-:W-:Y:S05]  /*cd10*/  @!P0 BRA `(.L_x_447) ;  /* 0x000036d000008947 */ /* 0x000fea0003800000 */
[----:B------:R-:W-:Y:S02]  /*cd20*/  MOV R134, R132 ;  /* 0x0000008400867202 */ /* 0x000fe40000000f00 */
[----:B------:R-:W-:Y:S02]  /*cd30*/  MOV R2, R133 ;  /* 0x0000008500027202 */ /* 0x000fe40000000f00 */
.L_x_458:
[----:B--2---:R-:W2:Y:S01]  /*cd40*/  LDL R0, [R1+0x14] ;  /* 0x0000140001007983 */ /* 0x004ea20000100800 */
[----:B------:R-:W-:Y:S04]  /*cd50*/  DEPBAR.LE SB0, 0x0 ;  /* 0x000080000000791a */ /* 0x000fe80000000000 */
[----:B------:R-:W3:Y:S01]  /*cd60*/  LDL R7, [R1+0x1c] ;  /* 0x00001c0001077983 */ /* 0x000ee20000100800 */
[----:B------:R-:W-:Y:S01]  /*cd70*/  WARPSYNC 0xffffffff ;  /* 0xffffffff00007948 */ /* 0x000fe20003800000 */
[----:B------:R-:W-:Y:S03]  /*cd80*/  BSSY B0, `(.L_x_448) ;  /* 0x00000f1000007945 */ /* 0x000fe60003800000 */
[----:B------:R-:W4:Y:S05]  /*cd90*/  LDL.64 R10, [R1+0x58] ;  /* 0x00005800010a7983 */ /* 0x000f2a0000100a00 */
[----:B------:R-:W4:Y:S05]  /*cda0*/  LDL.64 R8, [R1+0x48] ;  /* 0x0000480001087983 */ /* 0x000f2a0000100a00 */
[----:B------:R-:W4:Y:S05]  /*cdb0*/  LDL R14, [R1] ;  /* 0x00000000010e7983 */ /* 0x000f2a0000100800 */
[----:B------:R-:W4:Y:S05]  /*cdc0*/  LDL R20, [R1+0x18] ;  /* 0x0000180001147983 */ /* 0x000f2a0000100800 */
[----:B------:R-:W1:Y:S05]  /*cdd0*/  S2R R3, SR_TID.X ;  /* 0x0000000000037919 */ /* 0x000e6a0000002100 */
[----:B------:R-:W-:Y:S06]  /*cde0*/  BAR.SYNC.DEFER_BLOCKING 0x0 ;  /* 0x0000000000007b1d */ /* 0x000fec0000010000 */
[----:B------:R-:W-:Y:S05]  /*cdf0*/  LDSM.16.M88.4 R16, [R135+0x800] ;  /* 0x000800008710783b */ /* 0x000fea0000000200 */
[----:B------:R-:W-:Y:S05]  /*ce00*/  LDSM.16.M88.4 R24, [R135+0x1000] ;  /* 0x001000008718783b */ /* 0x000fea0000000200 */
[----:B------:R-:W-:Y:S05]  /*ce10*/  LDSM.16.M88.4 R168, [R242] ;  /* 0x00000000f2a8783b */ /* 0x000fea0000000200 */
[----:B------:R-:W-:Y:S01]  /*ce20*/  LDSM.16.M88.4 R172, [R252] ;  /* 0x00000000fcac783b */ /* 0x000fe20000000200 */
[----:B-1----:R-:W-:Y:S11]  /*ce30*/  ISETP.GT.AND P1, PT, R3, 0x7f, PT ;  /* 0x0000007f0300780c */ /* 0x002ff60003f24270 */
[----:B------:R-:W-:Y:S02]  /*ce40*/  @!UPT UIADD3 URZ, URZ, URZ, URZ ;  /* 0x0000003f3f3ff290 */ /* 0x000fe4000fffe03f */
[----:B------:R-:W-:Y:S01]  /*ce50*/  @!P1 IMAD.MOV.U32 R6, RZ, RZ, c[0x0][0x20c] ;  /* 0x00008300ff069624 */ /* 0x000fe200078e00ff */
[C---:B--2---:R-:W-:Y:S02]  /*ce60*/  LOP3.LUT P2, RZ, R0.reuse, 0x200, RZ, 0xc0, !PT ;  /* 0x0000020000ff7812 */ /* 0x044fe4000784c0ff */
[C---:B------:R-:W-:Y:S02]  /*ce70*/  LOP3.LUT P6, RZ, R0.reuse, 0x100, RZ, 0xc0, !PT ;  /* 0x0000010000ff7812 */ /* 0x040fe400078cc0ff */
[C---:B------:R-:W-:Y:S01]  /*ce80*/  LOP3.LUT P5, RZ, R0.reuse, 0x80, RZ, 0xc0, !PT ;  /* 0x0000008000ff7812 */ /* 0x040fe200078ac0ff */
[C---:B---3--:R-:W-:Y:S01]  /*ce90*/  IMAD.WIDE.U32 R4, R7.reuse, c[0x0][0x208], RZ ;  /* 0x0000820007047a25 */ /* 0x048fe200078e00ff */
[----:B------:R-:W-:Y:S02]  /*cea0*/  LOP3.LUT P4, RZ, R0, 0x40, RZ, 0xc0, !PT ;  /* 0x0000004000ff7812 */ /* 0x000fe4000788c0ff */
[----:B------:R-:W-:Y:S05]  /*ceb0*/  SHF.R.S32.HI R0, RZ, 0x1f, R7 ;  /* 0x0000001fff007819 */ /* 0x000fea0000011407 */
[----:B------:R-:W-:Y:S04]  /*cec0*/  IMAD R0, R0, c[0x0][0x208], RZ ;  /* 0x0000820000007a24 */ /* 0x000fe800078e02ff */
[----:B------:R-:W-:Y:S01]  /*ced0*/  IMAD R0, R7, c[0x0][0x20c], R0 ;  /* 0x0000830007007a24 */ /* 0x000fe200078e0200 */
[----:B----4-:R-:W-:Y:S03]  /*cee0*/  LDSM.16.M88.4 R176, [R14] ;  /* 0x000000000eb0783b */ /* 0x010fe60000000200 */
[----:B------:R-:W-:Y:S02]  /*cef0*/  IMAD.IADD R0, R5, 0x1, R0 ;  /* 0x0000000105007824 */ /* 0x000fe400078e0200 */
[----:B------:R-:W-:Y:S04]  /*cf00*/  IMAD.WIDE.U32 R4, R4, 0x30, RZ ;  /* 0x0000003004047825 */ /* 0x000fe800078e00ff */
[----:B------:R-:W-:Y:S02]  /*cf10*/  IMAD R3, R0, 0x30, RZ ;  /* 0x0000003000037824 */ /* 0x000fe400078e02ff */
[----:B------:R-:W-:Y:S02]  /*cf20*/  @!P1 IMAD.MOV.U32 R0, RZ, RZ, c[0x0][0x208] ;  /* 0x00008200ff009624 */ /* 0x000fe400078e00ff */
[----:B------:R-:W-:Y:S03]  /*cf30*/  IMAD.IADD R3, R5, 0x1, R3 ;  /* 0x0000000105037824 */ /* 0x000fe600078e0203 */
[CC--:B------:R-:W-:Y:S04]  /*cf40*/  @!P1 LEA R5, P0, R0.reuse, R4.reuse, 0x5 ;  /* 0x0000000400059211 */ /* 0x0c0fe800078028ff */
[----:B------:R-:W-:Y:S02]  /*cf50*/  @!P1 LEA.HI.X R6, R0, R3, R6, 0x5, P0 ;  /* 0x0000000300069211 */ /* 0x000fe400000f2c06 */
[----:B------:R-:W-:Y:S05]  /*cf60*/  IADD3 R0, P0, R10, R4, RZ ;  /* 0x000000040a007210 */ /* 0x000fea0007f1e0ff */
[----:B------:R-:W-:Y:S01]  /*cf70*/  IMAD.X R3, R3, 0x1, R9, P0 ;  /* 0x0000000103037824 */ /* 0x000fe200000e0609 */
[C---:B------:R-:W-:Y:S04]  /*cf80*/  LEA R12, P0, R0.reuse, c[0x0][0x1f8], 0x1 ;  /* 0x00007e00000c7a11 */ /* 0x040fe800078008ff */
[----:B------:R-:W-:Y:S02]  /*cf90*/  LEA.HI.X R13, R0, c[0x0][0x1fc], R3, 0x1, P0 ;  /* 0x00007f00000d7a11 */ /* 0x000fe400000f0c03 */
[----:B------:R-:W-:Y:S05]  /*cfa0*/  @!P1 IADD3 R0, P0, R5, R10, RZ ;  /* 0x0000000a05009210 */ /* 0x000fea0007f1e0ff */
[----:B------:R-:W-:Y:S01]  /*cfb0*/  @!P1 IMAD.X R3, R6, 0x1, R9, P0 ;  /* 0x0000000106039824 */ /* 0x000fe200000e0609 */
[C---:B------:R-:W-:Y:S01]  /*cfc0*/  @!P1 LEA R132, P0, R0.reuse, c[0x0][0x1f8], 0x1 ;  /* 0x00007e0000849a11 */ /* 0x040fe200078008ff */
[----:B------:R-:W1:Y:S03]  /*cfd0*/  LDSM.16.M88.4 R8, [R135] ;  /* 0x000000008708783b */ /* 0x000e660000000200 */
[----:B------:R-:W-:Y:S01]  /*cfe0*/  @!P1 LEA.HI.X R133, R0, c[0x0][0x1fc], R3, 0x1, P0 ;  /* 0x00007f0000859a11 */ /* 0x000fe200000f0c03 */
[----:B------:R-:W-:Y:S01]  /*cff0*/  IMAD.MOV.U32 R3, RZ, RZ, R7 ;  /* 0x000000ffff037224 */ /* 0x000fe200078e0007 */
[----:B------:R-:W-:Y:S01]  /*d000*/  @!PT LDS RZ, [RZ] ;  /* 0x00000000fffff984 */ /* 0x000fe20000000800 */
[----:B------:R-:W-:Y:S01]  /*d010*/  @!PT LDS RZ, [RZ] ;  /* 0x00000000fffff984 */ /* 0x000fe20000000800 */
[----:B------:R-:W-:Y:S01]  /*d020*/  @!PT LDS RZ, [RZ] ;  /* 0x00000000fffff984 */ /* 0x000fe20000000800 */
[----:B------:R2:W-:Y:S05]  /*d030*/  LDGSTS.E.BYPASS.LTC128B.128 [R20+0x4080], [R12.64], !P2 ;  /* 0x040800000c147fae */ /* 0x0005ea000d101d46 */
[----:B------:R2:W-:Y:S05]  /*d040*/  LDGSTS.E.BYPASS.LTC128B.128 [R20+0x5880], [R12.64+0x80], !P6 ;  /* 0x058800800c147fae */ /* 0x0005ea000f101d46 */
[----:B------:R2:W-:Y:S05]  /*d050*/  LDGSTS.E.BYPASS.LTC128B.128 [R20+0x7080], [R12.64+0x100], !P5 ;  /* 0x070801000c147fae */ /* 0x0005ea000e901d46 */
[----:B------:R2:W-:Y:S05]  /*d060*/  LDGSTS.E.BYPASS.LTC128B.128 [R20+0x8880], [R12.64+0x180], !P4 ;  /* 0x088801800c147fae */ /* 0x0005ea000e101d46 */
[----:B------:R3:W-:Y:S05]  /*d070*/  @!P1 LDGSTS.E.BYPASS.LTC128B.128 [R20+0x5080], [R132.64], !P2 ;  /* 0x0508000084149fae */ /* 0x0007ea000d101d46 */
[----:B------:R3:W-:Y:S05]  /*d080*/  @!P1 LDGSTS.E.BYPASS.LTC128B.128 [R20+0x6880], [R132.64+0x80], !P6 ;  /* 0x0688008084149fae */ /* 0x0007ea000f101d46 */
[----:B------:R3:W-:Y:S01]  /*d090*/  @!P1 LDGSTS.E.BYPASS.LTC128B.128 [R20+0x8080], [R132.64+0x100], !P5 ;  /* 0x0808010084149fae */ /* 0x0007e2000e901d46 */
[C---:B-1----:R-:W-:Y:S04]  /*d0a0*/  HMMA.16816.F32.BF16 R4, R160.reuse, R8, RZ ;  /* 0x00000008a004723c */ /* 0x042fe800000418ff */
[----:B------:R3:W-:Y:S05]  /*d0b0*/  @!P1 LDGSTS.E.BYPASS.LTC128B.128 [R20+0x9880], [R132.64+0x180], !P4 ;  /* 0x0988018084149fae */ /* 0x0007ea000e101d46 */
[----:B------:R-:W0:Y:S01]  /*d0c0*/  LDGDEPBAR ;  /* 0x00000000000079af */ /* 0x000e220000000000 */
[C---:B------:R-:W-:Y:S08]  /*d0d0*/  HMMA.16816.F32.BF16 R8, R160.reuse, R10, RZ ;  /* 0x0000000aa008723c */ /* 0x040ff000000418ff */
[C---:B--2---:R-:W-:Y:S08]  /*d0e0*/  HMMA.16816.F32.BF16 R12, R160.reuse, R16, RZ ;  /* 0x00000010a00c723c */ /* 0x044ff000000418ff */
[C---:B------:R-:W-:Y:S08]  /*d0f0*/  HMMA.16816.F32.BF16 R16, R160.reuse, R18, RZ ;  /* 0x00000012a010723c */ /* 0x040ff000000418ff */
[C---:B---3--:R-:W-:Y:S08]  /*d100*/  HMMA.16816.F32.BF16 R20, R160.reuse, R24, RZ ;  /* 0x00000018a014723c */ /* 0x048ff000000418ff */
[----:B------:R-:W-:Y:S08]  /*d110*/  HMMA.16816.F32.BF16 R24, R160, R26, RZ ;  /* 0x0000001aa018723c */ /* 0x000ff000000418ff */
[C---:B------:R-:W-:Y:S08]  /*d120*/  HMMA.16816.F32.BF16 R4, R164.reuse, R168, R4 ;  /* 0x000000a8a404723c */ /* 0x040ff00000041804 */
[C---:B------:R-:W-:Y:S01]  /*d130*/  HMMA.16816.F32.BF16 R8, R164.reuse, R170, R8 ;  /* 0x000000aaa408723c */ /* 0x040fe20000041808 */
[----:B------:R-:W1:Y:S07]  /*d140*/  LDSM.16.M88.4 R168, [R237] ;  /* 0x00000000eda8783b */ /* 0x000e6e0000000200 */
[C---:B------:R-:W-:Y:S08]  /*d150*/  HMMA.16816.F32.BF16 R12, R164.reuse, R172, R12 ;  /* 0x000000aca40c723c */ /* 0x040ff0000004180c */
[C---:B------:R-:W-:Y:S01]  /*d160*/  HMMA.16816.F32.BF16 R16, R164.reuse, R174, R16 ;  /* 0x000000aea410723c */ /* 0x040fe20000041810 */
[----:B------:R-:W2:Y:S07]  /*d170*/  LDSM.16.M88.4 R172, [R237+0x800] ;  /* 0x00080000edac783b */ /* 0x000eae0000000200 */
[C---:B------:R-:W-:Y:S01]  /*d180*/  HMMA.16816.F32.BF16 R20, R164.reuse, R176, R20 ;  /* 0x000000b0a414723c */ /* 0x040fe20000041814 */
[----:B------:R3:W5:Y:S07]  /*d190*/  LDL R177, [R1+0x14] ;  /* 0x0000140001b17983 */ /* 0x00076e0000100800 */
[----:B------:R-:W-:Y:S01]  /*d1a0*/  HMMA.16816.F32.BF16 R24, R164, R178, R24 ;  /* 0x000000b2a418723c */ /* 0x000fe20000041818 */
[----:B------:R-:W4:Y:S06]  /*d1b0*/  LDL R179, [R1+0x34] ;  /* 0x0000340001b37983 */ /* 0x000f2c0000100800 */
[----:B------:R-:W-:Y:S01]  /*d1c0*/  IMAD.MOV.U32 R178, RZ, RZ, R3 ;  /* 0x000000ffffb27224 */ /* 0x000fe200078e0003 */
        /* <DEDUP_REMOVED lines=35> */
[----:B------:R-:W2:Y:S02]  /*d400*/  LDSM.16.M88.4 R172, [R237+0x2000] ;  /* 0x00200000edac783b */ /* 0x000ea40000000200 */
[----:B----4-:R-:W-:Y:S05]  /*d410*/  ISETP.GT.AND P0, PT, R178, R179, PT ;  /* 0x000000b3b200720c */ /* 0x010fea0003f04270 */
        /* <DEDUP_REMOVED lines=84> */
[----:B------:R-:W-:Y:S04]  /*d960*/  DEPBAR.LE SB0, 0x0 ;  /* 0x000080000000791a */ /* 0x000fe80000000000 */
[----:B------:R-:W-:Y:S02]  /*d970*/  BAR.SYNC.DEFER_BLOCKING 0x0 ;  /* 0x0000000000007b1d */ /* 0x000fe40000010000 */
[C---:B-1----:R-:W-:Y:S08]  /*d980*/  HMMA.16816.F32.BF16 R12, R232.reuse, R168, R12 ;  /* 0x000000a8e80c723c */ /* 0x042ff0000004180c */
[C---:B------:R-:W-:Y:S08]  /*d990*/  HMMA.16816.F32.BF16 R16, R232.reuse, R170, R16 ;  /* 0x000000aae810723c */ /* 0x040ff00000041810 */
[C---:B--2---:R-:W-:Y:S08]  /*d9a0*/  HMMA.16816.F32.BF16 R20, R232.reuse, R172, R20 ;  /* 0x000000ace814723c */ /* 0x044ff00000041814 */
[----:B------:R-:W-:Y:S01]  /*d9b0*/  HMMA.16816.F32.BF16 R24, R232, R174, R24 ;  /* 0x000000aee818723c */ /* 0x000fe20000041818 */
[----:B------:R-:W-:Y:S07]  /*d9c0*/  @!UPT UIADD3 URZ, URZ, URZ, URZ ;  /* 0x0000003f3f3ff290 */ /* 0x000fee000fffe03f */
[----:B------:R-:W-:-:S11]  /*d9d0*/  @!P0 BRA `(.L_x_449) ;  /* 0x000002b000008947 */ /* 0x000fd60003800000 */
[----:B---3--:R-:W2:Y:S04]  /*d9e0*/  LDL.64 R172, [R1+0x50] ;  /* 0x0000500001ac7983 */ /* 0x008ea80000100a00 */
[----:B------:R-:W3:Y:S04]  /*d9f0*/  LDL.64 R170, [R1+0x38] ;  /* 0x0000380001aa7983 */ /* 0x000ee80000100a00 */
[----:B------:R-:W4:Y:S04]  /*da00*/  LDL R176, [R1+0x18] ;  /* 0x0000180001b07983 */ /* 0x000f280000100800 */
        /* <DEDUP_REMOVED lines=19> */
[----:B------:R-:W-:Y:S03]  /*db40*/  @P0 LEA R132, P2, R168, R132, 0x5 ;  /* 0x00000084a8840211 */ /* 0x000fe600078428ff */
[----:B---3--:R-:W-:Y:S01]  /*db50*/  @P1 IMAD.X R169, R0, 0x1, R171, P3 ;  /* 0x0000000100a91824 */ /* 0x008fe200018e06ab */
        /* <DEDUP_REMOVED lines=11> */
[----:B----4-:R1:W-:Y:S04]  /*dc10*/  @P1 LDGSTS.E.BYPASS.LTC128B.128 [R176+0x14080], [R168.64], !P3 ;  /* 0x14080000a8b01fae */ /* 0x0103e8000d901d46 */
[----:B------:R1:W-:Y:S04]  /*dc20*/  @P1 LDGSTS.E.BYPASS.LTC128B.128 [R176+0x15880], [R168.64+0x80], !P6 ;  /* 0x15880080a8b01fae */ /* 0x0003e8000f101d46 */
[----:B------:R1:W-:Y:S04]  /*dc30*/  @P1 LDGSTS.E.BYPASS.LTC128B.128 [R176+0x17080], [R168.64+0x100], !P5 ;  /* 0x17080100a8b01fae */ /* 0x0003e8000e901d46 */
[----:B------:R1:W-:Y:S04]  /*dc40*/  @P1 LDGSTS.E.BYPASS.LTC128B.128 [R176+0x18880], [R168.64+0x180], !P4 ;  /* 0x18880180a8b01fae */ /* 0x0003e8000e101d46 */
[----:B------:R1:W-:Y:S04]  /*dc50*/  @P0 LDGSTS.E.BYPASS.LTC128B.128 [R176+0x15080], [R132.64], !P3 ;  /* 0x1508000084b00fae */ /* 0x0003e8000d901d46 */
[----:B------:R1:W-:Y:S04]  /*dc60*/  @P0 LDGSTS.E.BYPASS.LTC128B.128 [R176+0x16880], [R132.64+0x80], !P6 ;  /* 0x1688008084b00fae */ /* 0x0003e8000f101d46 */
[----:B------:R1:W-:Y:S04]  /*dc70*/  @P0 LDGSTS.E.BYPASS.LTC128B.128 [R176+0x18080], [R132.64+0x100], !P5 ;  /* 0x1808010084b00fae */ /* 0x0003e8000e901d46 */
[----:B------:R1:W-:Y:S02]  /*dc80*/  @P0 LDGSTS.E.BYPASS.LTC128B.128 [R176+0x19880], [R132.64+0x180], !P4 ;  /* 0x1988018084b00fae */ /* 0x0003e4000e101d46 */
.L_x_449:
[----:B---3--:R-:W-:Y:S05]  /*dc90*/  BSYNC B0 ;  /* 0x0000000000007941 */ /* 0x008fea0003800000 */
.L_x_448:
[----:B------:R-:W2:Y:S01]  /*dca0*/  LDL R3, [R1+0x68] ;  /* 0x0000680001037983 */ /* 0x000ea20000100800 */
        /* <DEDUP_REMOVED lines=36> */
.L_x_452:
[----:B------:R-:W-:Y:S04]  /*def0*/  MOV R169, c[0x0][0x32c] ;  /* 0x0000cb0000a97a02 */ /* 0x000fe80000000f00 */
[----:B------:R-:W-:Y:S11]  /*df00*/  ISETP.NE.AND P0, PT, R169, 0x1, PT ;  /* 0x00000001a900780c */ /* 0x000ff60003f05270 */
[----:B------:R-:W-:Y:S02]  /*df10*/  @!UPT UIADD3 URZ, URZ, URZ, URZ ;  /* 0x0000003f3f3ff290 */ /* 0x000fe4000fffe03f */
[----:B------:R-:W-:Y:S05]  /*df20*/  @P0 IMAD.HI.U32 R169, R133, c[0x0][0x330], RZ ;  /* 0x0000cc0085a90a27 */ /* 0x000fea00078e00ff */
[----:B------:R-:W-:Y:S02]  /*df30*/  @P0 SHF.R.U32.HI R133, RZ, c[0x0][0x334], R169 ;  /* 0x0000cd00ff850a19 */ /* 0x000fe400000116a9 */
.L_x_453:
[----:B------:R-:W-:Y:S05]  /*df40*/  BSYNC B0 ;  /* 0x0000000000007941 */ /* 0x000fea0003800000 */
.L_x_451:
[----:B------:R-:W-:Y:S04]  /*df50*/  IMAD.IADD R169, R0, 0x1, -R170 ;  /* 0x0000000100a97824 */ /* 0x000fe800078e0aaa */
[----:B------:R-:W-:Y:S05]  /*df60*/  IMAD R133, R133, c[0x0][0x32c], R169 ;  /* 0x0000cb0085857a24 */ /* 0x000fea00078e02a9 */
[----:B------:R-:W-:Y:S02]  /*df70*/  IMNMX R3, R3, R133, !PT ;  /* 0x0000008503037217 */ /* 0x000fe40007800200 */
[----:B------:R-:W-:Y:S04]  /*df80*/  IADD3 R133, R133, c[0x0][0x32c], RZ ;  /* 0x0000cb0085857a10 */ /* 0x000fe80007ffe0ff */
[----:B------:R-:W-:Y:S02]  /*df90*/  IMNMX R132, R132, R133, PT ;  /* 0x0000008584847217 */ /* 0x000fe40003800200 */
.L_x_450:
        /* <DEDUP_REMOVED lines=84> */
.L_x_456:
[----:B------:R-:W-:Y:S04]  /*e4e0*/  MOV R20, c[0x0][0x32c] ;  /* 0x0000cb0000147a02 */ /* 0x000fe80000000f00 */
[----:B------:R-:W-:Y:S11]  /*e4f0*/  ISETP.NE.AND P0, PT, R20, 0x1, PT ;  /* 0x000000011400780c */ /* 0x000ff60003f05270 */
[----:B------:R-:W-:Y:S02]  /*e500*/  @!UPT UIADD3 URZ, URZ, URZ, URZ ;  /* 0x0000003f3f3ff290 */ /* 0x000fe4000fffe03f */
[----:B------:R-:W-:Y:S05]  /*e510*/  @P0 IMAD.HI.U32 R20, R5, c[0x0][0x330], RZ ;  /* 0x0000cc0005140a27 */ /* 0x000fea00078e00ff */
[----:B------:R-:W-:Y:S02]  /*e520*/  @P0 SHF.R.U32.HI R5, RZ, c[0x0][0x334], R20 ;  /* 0x0000cd00ff050a19 */ /* 0x000fe40000011614 */
.L_x_457:
[----:B------:R-:W-:Y:S05]  /*e530*/  BSYNC B0 ;  /* 0x0000000000007941 */ /* 0x000fea0003800000 */
.L_x_455:
[----:B------:R-:W2:Y:S02]  /*e540*/  LDL R20, [R1+0x30] ;  /* 0x0000300001147983 */ /* 0x000ea40000100800 */
[----:B--2---:R-:W-:Y:S04]  /*e550*/  IMAD.IADD R0, R0, 0x1, -R20 ;  /* 0x0000000100007824 */ /* 0x004fe800078e0a14 */
[----:B------:R-:W-:Y:S05]  /*e560*/  IMAD R0, R5, c[0x0][0x32c], R0 ;  /* 0x0000cb0005007a24 */ /* 0x000fea00078e0200 */
[----:B------:R-:W-:Y:S02]  /*e570*/  IMNMX R3, R3, R0, !PT ;  /* 0x0000000003037217 */ /* 0x000fe40007800200 */
[----:B------:R-:W-:Y:S04]  /*e580*/  IADD3 R0, R0, c[0x0][0x32c], RZ ;  /* 0x0000cb0000007a10 */ /* 0x000fe80007ffe0ff */
[----:B------:R-:W-:Y:S02]  /*e590*/  IMNMX R4, R4, R0, PT ;  /* 0x0000000004047217 */ /* 0x000fe40003800200 */
.L_x_454:
        /* <DEDUP_REMOVED lines=37> */
[--C-:B------:R-:W-:Y:S01]  /*e7f0*/  FFMA.FTZ R17, R17, c[0x0][0x2d0], -R2.reuse ;  /* 0x0000b40011117a23 */ /* 0x100fe20000010802 */
[----:B------:R-:W-:Y:S01]  /*e800*/  MOV R170, R179 ;  /* 0x000000b300aa7202 */ /* 0x000fe20000000f00 */
[--C-:B------:R-:W-:Y:S01]  /*e810*/  FFMA.FTZ R179, R16, c[0x0][0x2d0], -R2.reuse ;  /* 0x0000b40010b37a23 */ /* 0x100fe20000010802 */
[----:B------:R-:W-:Y:S01]  /*e820*/  ISETP.LT.OR P0, PT, R4, 0x2, P0 ;  /* 0x000000020400780c */ /* 0x000fe20000701670 */
[--C-:B------:R-:W-:Y:S01]  /*e830*/  FFMA.FTZ R12, R12, c[0x0][0x2d0], -R2.reuse ;  /* 0x0000b4000c0c7a23 */ /* 0x100fe20000010802 */
[----:B------:R-:W-:Y:S01]  /*e840*/  MOV R16, R178 ;  /* 0x000000b200107202 */ /* 0x000fe20000000f00 */
[--C-:B------:R-:W-:Y:S01]  /*e850*/  FFMA.FTZ R9, R9, c[0x0][0x2d0], -R2.reuse ;  /* 0x0000b40009097a23 */ /* 0x100fe20000010802 */
[----:B------:R-:W-:Y:S01]  /*e860*/  FSEL R7, R7, -INF , !P0 ;  /* 0xff80000007077808 */ /* 0x000fe20004000000 */
[----:B------:R-:W-:Y:S01]  /*e870*/  FFMA.FTZ R8, R8, c[0x0][0x2d0], -R2 ;  /* 0x0000b40008087a23 */ /* 0x000fe20000010802 */
[----:B------:R-:W-:Y:S01]  /*e880*/  LOP3.LUT P0, RZ, R177, 0x4, RZ, 0xc0, !PT ;  /* 0x00000004b1ff7812 */ /* 0x000fe2000780c0ff */
[----:B------:R-:W3:Y:S03]  /*e890*/  MUFU.EX2 R2, R0 ;  /* 0x0000000000027308 */ /* 0x000ee60000000800 */
[----:B------:R-:W-:Y:S04]  /*e8a0*/  ISETP.GT.AND P0, PT, R3, 0x8, !P0 ;  /* 0x000000080300780c */ /* 0x000fe80004704270 */
[----:B------:R-:W-:Y:S04]  /*e8b0*/  ISETP.LT.OR P0, PT, R4, 0x9, P0 ;  /* 0x000000090400780c */ /* 0x000fe80000701670 */
[----:B------:R-:W-:Y:S02]  /*e8c0*/  FSEL R10, R10, -INF , !P0 ;  /* 0xff8000000a0a7808 */ /* 0x000fe40004000000 */
[----:B------:R-:W-:Y:S04]  /*e8d0*/  LOP3.LUT P0, RZ, R177, 0x2, RZ, 0xc0, !PT ;  /* 0x00000002b1ff7812 */ /* 0x000fe8000780c0ff */
[----:B------:R-:W-:Y:S04]  /*e8e0*/  ISETP.GT.AND P0, PT, R3, 0x9, !P0 ;  /* 0x000000090300780c */ /* 0x000fe80004704270 */
[----:B------:R-:W-:Y:S01]  /*e8f0*/  ISETP.LT.OR P0, PT, R4, 0xa, P0 ;  /* 0x0000000a0400780c */ /* 0x000fe20000701670 */
[C---:B---3--:R-:W-:Y:S03]  /*e900*/  FMUL.FTZ R28, R2.reuse, R28 ;  /* 0x0000001c021c7220 */ /* 0x048fe60000410000 */
        /* <DEDUP_REMOVED lines=39> */
[C---:B------:R-:W-:Y:S02]  /*eb80*/  FMUL.FTZ R61, R2.reuse, R61 ;  /* 0x0000003d023d7220 */ /* 0x040fe40000410000 */
        /* <DEDUP_REMOVED lines=43> */
[----:B------:R-:W-:Y:S01]  /*ee40*/  MOV R27, R25 ;  /* 0x00000019001b7202 */ /* 0x000fe20000000f00 */
        /* <DEDUP_REMOVED lines=20> */
[----:B------:R-:W-:Y:S01]  /*ef90*/  FMUL.FTZ R13, R2, R149 ;  /* 0x00000095020d7220 */ /* 0x000fe20000410000 */
[----:B------:R-:W-:Y:S01]  /*efa0*/  MOV R149, R11 ;  /* 0x0000000b00957202 */ /* 0x000fe20000000f00 */
        /* <DEDUP_REMOVED lines=44> */
[C---:B------:R-:W-:Y:S01]  /*f270*/  FMUL.FTZ R10, R0.reuse, R154 ;  /* 0x0000009a000a7220 */ /* 0x040fe20000410000 */
[----:B------:R-:W-:Y:S01]  /*f280*/  MOV R154, R27 ;  /* 0x0000001b009a7202 */ /* 0x000fe20000000f00 */
[C---:B------:R-:W-:Y:S02]  /*f290*/  FMUL.FTZ R27, R0.reuse, R139 ;  /* 0x0000008b001b7220 */ /* 0x040fe40000410000 */
[C---:B------:R-:W-:Y:S02]  /*f2a0*/  FMUL.FTZ R22, R0.reuse, R142 ;  /* 0x0000008e00167220 */ /* 0x040fe40000410000 */
[C---:B------:R-:W-:Y:S02]  /*f2b0*/  FMUL.FTZ R23, R0.reuse, R143 ;  /* 0x0000008f00177220 */ /* 0x040fe40000410000 */
[C---:B--2---:R-:W-:Y:S01]  /*f2c0*/  FMUL.FTZ R6, R0.reuse, R158 ;  /* 0x0000009e00067220 */ /* 0x044fe20000410000 */
[----:B------:R-:W-:Y:S01]  /*f2d0*/  MOV R158, R18 ;  /* 0x00000012009e7202 */ /* 0x000fe20000000f00 */
        /* <DEDUP_REMOVED lines=70> */
[--C-:B------:R-:W-:Y:S01]  /*f740*/  FFMA.FTZ R0, R172, c[0x0][0x2d0], -R134.reuse ;  /* 0x0000b400ac007a23 */ /* 0x100fe20000010886 */
[----:B------:R-:W-:Y:S05]  /*f750*/  MOV R172, R148 ;  /* 0x0000009400ac7202 */ /* 0x000fea0000000f00 */
        /* <DEDUP_REMOVED lines=67> */
[----:B--2---:R-:W-:Y:S01]  /*fb90*/  F2FP.BF16.PACK_AB R168, R179, R175 ;  /* 0x000000afb3a8723e */ /* 0x004fe200000010ff */
[----:B------:R-:W-:Y:S01]  /*fba0*/  FADD.FTZ R2, R149, R2 ;  /* 0x0000000295027221 */ /* 0x000fe20000010000 */
[----:B------:R-:W-:Y:S01]  /*fbb0*/  MOV R176, R158 ;  /* 0x0000009e00b07202 */ /* 0x000fe20000000f00 */
[----:B------:R1:W-:Y:S01]  /*fbc0*/  MUFU.EX2 R172, R0 ;  /* 0x0000000000ac7308 */ /* 0x0003e20000000800 */
[C---:B------:R-:W-:Y:S05]  /*fbd0*/  HMMA.16816.F32.BF16 R4, R136.reuse, R140, R4 ;  /* 0x0000008c8804723c */ /* 0x040fea0000041804 */
[----:B------:R-:W-:Y:S03]  /*fbe0*/  FADD.FTZ R2, R150, R2 ;  /* 0x0000000296027221 */ /* 0x000fe60000010000 */
[C---:B------:R-:W-:Y:S01]  /*fbf0*/  HMMA.16816.F32.BF16 R8, R136.reuse, R142, R8 ;  /* 0x0000008e8808723c */ /* 0x040fe20000041808 */
[----:B------:R-:W2:Y:S03]  /*fc00*/  LDSM.16.MT88.4 R140, [R240+0x800] ;  /* 0x00080000f08c783b */ /* 0x000ea60000004200 */
[----:B------:R-:W-:Y:S04]  /*fc10*/  FADD.FTZ R2, R148, R2 ;  /* 0x0000000294027221 */ /* 0x000fe80000010000 */
[----:B------:R-:W-:Y:S04]  /*fc20*/  FADD.FTZ R2, R174, R2 ;  /* 0x00000002ae027221 */ /* 0x000fe80000010000 */
[--C-:B-1----:R-:W-:Y:S01]  /*fc30*/  FFMA.FTZ R0, R177, c[0x0][0x2d0], -R134.reuse ;  /* 0x0000b400b1007a23 */ /* 0x102fe20000010886 */
[----:B------:R-:W-:Y:S03]  /*fc40*/  MOV R177, R153 ;  /* 0x0000009900b17202 */ /* 0x000fe60000000f00 */
[----:B------:R-:W1:Y:S01]  /*fc50*/  MUFU.EX2 R173, R0 ;  /* 0x0000000000ad7308 */ /* 0x000e620000000800 */
[----:B------:R-:W-:Y:S01]  /*fc60*/  ISETP.GT.AND P0, PT, R176, R177, PT ;  /* 0x000000b1b000720c */ /* 0x000fe20003f04270 */
[C---:B--2---:R-:W-:Y:S03]  /*fc70*/  HMMA.16816.F32.BF16 R12, R136.reuse, R140, R12 ;  /* 0x0000008c880c723c */ /* 0x044fe6000004180c */
[----:B-1----:R-:W-:Y:S01]  /*fc80*/  F2FP.BF16.PACK_AB R169, R173, R172 ;  /* 0x000000acada9723e */ /* 0x002fe200000010ff */
[--C-:B------:R-:W-:Y:S01]  /*fc90*/  FFMA.FTZ R0, R178, c[0x0][0x2d0], -R134.reuse ;  /* 0x0000b400b2007a23 */ /* 0x100fe20000010886 */
[----:B------:R-:W-:Y:S01]  /*fca0*/  MOV R178, R152 ;  /* 0x0000009800b27202 */ /* 0x000fe20000000f00 */
[----:B------:R-:W-:Y:S01]  /*fcb0*/  FFMA.FTZ R134, R132, c[0x0][0x2d0], -R134 ;  /* 0x0000b40084867a23 */ /* 0x000fe20000010886 */
[----:B------:R-:W-:Y:S01]  /*fcc0*/  LDSM.16.MT88.4 R152, [R238+0x1000] ;  /* 0x00100000ee98783b */ /* 0x000fe20000004200 */
[C---:B------:R-:W-:Y:S01]  /*fcd0*/  HMMA.16816.F32.BF16 R16, R136.reuse, R142, R16 ;  /* 0x0000008e8810723c */ /* 0x040fe20000041810 */
[----:B------:R1:W-:Y:S06]  /*fce0*/  MUFU.EX2 R132, R0 ;  /* 0x0000000000847308 */ /* 0x0003ec0000000800 */
[----:B------:R-:W2:Y:S04]  /*fcf0*/  LDSM.16.MT88.4 R140, [R239+0x800] ;  /* 0x00080000ef8c783b */ /* 0x000ea80000004200 */
[----:B------:R-:W3:Y:S01]  /*fd00*/  MUFU.EX2 R134, R134 ;  /* 0x0000008600867308 */ /* 0x000ee20000000800 */
[----:B-1----:R-:W-:Y:S04]  /*fd10*/  FADD.FTZ R0, R156, R151 ;  /* 0x000000979c007221 */ /* 0x002fe80000010000 */
[----:B------:R-:W-:Y:S04]  /*fd20*/  FADD.FTZ R0, R157, R0 ;  /* 0x000000009d007221 */ /* 0x000fe80000010000 */
[----:B------:R-:W-:Y:S01]  /*fd30*/  FADD.FTZ R0, R175, R0 ;  /* 0x00000000af007221 */ /* 0x000fe20000010000 */
[----:B---3--:R-:W-:Y:S01]  /*fd40*/  F2FP.BF16.PACK_AB R171, R134, R132 ;  /* 0x0000008486ab723e */ /* 0x008fe200000010ff */
        /* <DEDUP_REMOVED lines=95> */
[----:B------:R-:W-:Y:S02]  /*10340*/  FADD.FTZ R4, R178, R2 ;  /* 0x00000002b2047221 */ /* 0x000fe40000010000 */
[----:B------:R-:W-:Y:S01]  /*10350*/  FADD.FTZ R0, R132, R0 ;  /* 0x0000000084007221 */ /* 0x000fe20000010000 */
[-C--:B------:R-:W-:Y:S02]  /*10360*/  MOV R132, R3.reuse ;  /* 0x0000000300847202 */ /* 0x080fe40000000f00 */
[----:B------:R-:W-:Y:S01]  /*10370*/  STL [R1+0x28], R4 ;  /* 0x0000280401007387 */ /* 0x000fe20000100800 */
[----:B------:R-:W-:Y:S01]  /*10380*/  FADD.FTZ R2, R134, R0 ;  /* 0x0000000086027221 */ /* 0x000fe20000010000 */
[----:B------:R-:W-:Y:S02]  /*10390*/  IADD3 R0, R176, -0x1, RZ ;  /* 0xffffffffb0007810 */ /* 0x000fe40007ffe0ff */
[----:B------:R-:W-:Y:S02]  /*103a0*/  MOV R134, R3 ;  /* 0x0000000300867202 */ /* 0x000fe40000000f00 */
[----:B------:R1:W-:Y:S04]  /*103b0*/  STL [R1+0x2c], R2 ;  /* 0x00002c0201007387 */ /* 0x0003e80000100800 */
[----:B------:R2:W-:Y:S01]  /*103c0*/  STL [R1+0x1c], R0 ;  /* 0x00001c0001007387 */ /* 0x0005e20000100800 */
[----:B-1----:R-:W-:Y:S01]  /*103d0*/  MOV R2, R133 ;  /* 0x0000008500027202 */ /* 0x002fe20000000f00 */
[----:B------:R-:W-:-:S05]  /*103e0*/  @P0 BRA `(.L_x_458) ;  /* 0xffffc95000000947 */ /* 0x000fca000383ffff */
.L_x_447:
[----:B------:R-:W-:Y:S02]  /*103f0*/  MOV R7, 0x1f ;  /* 0x0000001f00077802 */ /* 0x000fe40000000f00 */
[----:B------:R-:W-:Y:S01]  /*10400*/  MOV R6, 0xffffffff ;  /* 0xffffffff00067802 */ /* 0x000fe20000000f00 */
[----:B------:R-:W-:Y:S05]  /*10410*/  BRA.DIV ~URZ, `(.L_x_459) ;  /* 0x00005e327f007947 */ /* 0x000fea000b800000 */
[----:B------:R-:W3:Y:S04]  /*10420*/  LDL R2, [R1+0x28] ;  /* 0x0000280001027983 */ /* 0x000ee80000100800 */
[----:B--23--:R2:W3:Y:S02]  /*10430*/  SHFL.BFLY PT, R0, R2, 0x2, 0x1f ;  /* 0x0c401f0002007f89 */ /* 0x00c4e400000e0000 */
.L_x_526:
[----:B--2---:R-:W2:Y:S02]  /*10440*/  LDL.LU R2, [R1+0x28] ;  /* 0x0000280001027983 */ /* 0x004ea40000300800 */
[----:B--23--:R-:W-:Y:S01]  /*10450*/  FADD.FTZ R0, R0, R2 ;  /* 0x0000000200007221 */ /* 0x00cfe20000010000 */
[----:B------:R-:W-:Y:S05]  /*10460*/  BRA.DIV ~URZ, `(.L_x_460) ;  /* 0x00005e427f007947 */ /* 0x000fea000b800000 */
[----:B------:R-:W2:Y:S04]  /*10470*/  LDL.LU R6, [R1+0x2c] ;  /* 0x00002c0001067983 */ /* 0x000ea80000300800 */
[----:B------:R-:W3:Y:S02]  /*10480*/  SHFL.BFLY PT, R5, R0, 0x1, 0x1f ;  /* 0x0c201f0000057f89 */ /* 0x000ee400000e0000 */
[----:B---3--:R-:W-:-:S02]  /*10490*/  FADD.FTZ R0, R0, R5 ;  /* 0x0000000500007221 */ /* 0x008fc40000010000 */
[----:B--2---:R-:W2:Y:S02]  /*104a0*/  SHFL.BFLY PT, R2, R6, 0x2, 0x1f ;  /* 0x0c401f0006027f89 */ /* 0x004ea400000e0000 */
[----:B-12---:R-:W-:-:S05]  /*104b0*/  FADD.FTZ R4, R2, R6 ;  /* 0x0000000602047221 */ /* 0x006fca0000010000 */
[----:B------:R1:W2:Y:S02]  /*104c0*/  SHFL.BFLY PT, R3, R4, 0x1, 0x1f ;  /* 0x0c201f0004037f89 */ /* 0x0002a400000e0000 */
.L_x_527:
        /* <DEDUP_REMOVED lines=149> */
.L_x_408:
[----:B---3--:R3:W5:Y:S01]  /*10e20*/  LDL R6, [R1+0x70] ;  /* 0x0000700001067983 */ /* 0x0087620000100800 */
[----:B------:R-:W-:Y:S03]  /*10e30*/  BSSY B0, `(.L_x_461) ;  /* 0x0000012000007945 */ /* 0x000fe60003800000 */
[----:B------:R-:W4:Y:S02]  /*10e40*/  S2R R26, SR_TID.X ;  /* 0x00000000001a7919 */ /* 0x000f240000002100 */
[----:B----4-:R-:W-:-:S13]  /*10e50*/  LOP3.LUT P0, RZ, R26, 0xff, RZ, 0xc0, !PT ;  /* 0x000000ff1aff7812 */ /* 0x010fda000780c0ff */
[----:B------:R-:W-:Y:S05]  /*10e60*/  @P0 BRA `(.L_x_462) ;  /* 0x000000e000000947 */ /* 0x000fea0003800000 */
[----:B---3--:R-:W3:Y:S01]  /*10e70*/  S2R R4, SR_LANEID ;  /* 0x0000000000047919 */ /* 0x008ee20000000000 */
[----:B------:R-:W-:Y:S01]  /*10e80*/  VOTEU.ANY UR4, UPT, PT ;  /* 0x0000000000047886 */ /* 0x000fe200038e0100 */
[----:B--2---:R-:W-:Y:S01]  /*10e90*/  IMAD.MOV.U32 R5, RZ, RZ, c[0x0][0x564] ;  /* 0x00015900ff057624 */ /* 0x004fe200078e00ff */
[----:B------:R-:W3:Y:S08]  /*10ea0*/  FLO.U32 R3, UR4 ;  /* 0x0000000400037d00 */ /* 0x000ef000080e0000 */
[----:B------:R-:W2:Y:S01]  /*10eb0*/  POPC R2, UR4 ;  /* 0x0000000400027d09 */ /* 0x000ea20008000000 */
[----:B---3--:R-:W-:Y:S01]  /*10ec0*/  ISETP.EQ.U32.AND P0, PT, R3, R4, PT ;  /* 0x000000040300720c */ /* 0x008fe20003f02070 */
[----:B------:R-:W-:-:S12]  /*10ed0*/  IMAD.MOV.U32 R4, RZ, RZ, c[0x0][0x560] ;  /* 0x00015800ff047624 */ /* 0x000fd800078e00ff */
[----:B--2---:R2:W3:Y:S04]  /*10ee0*/  @P0 ATOMG.E.ADD.STRONG.GPU PT, R2, [R4.64], R2 ;  /* 0x00000002040209a8 */ /* 0x0044e800081ee1c6 */
[----:B--2---:R-:W2:Y:S04]  /*10ef0*/  S2R R4, SR_LTMASK ;  /* 0x0000000000047919 */ /* 0x004ea80000003900 */
[----:B---3--:R2:W3:Y:S02]  /*10f00*/  SHFL.IDX PT, R3, R2, R3, 0x1f ;  /* 0x00001f0302037589 */ /* 0x0084e400000e0000 */
[----:B--2---:R-:W-:-:S06]  /*10f10*/  LOP3.LUT R2, R4, UR4, RZ, 0xc0, !PT ;  /* 0x0000000404027c12 */ /* 0x004fcc000f8ec0ff */
[----:B------:R-:W3:Y:S02]  /*10f20*/  POPC R2, R2 ;  /* 0x0000000200027309 */ /* 0x000ee40000000000 */
[----:B---3-5:R-:W-:-:S05]  /*10f30*/  IADD3 R6, R3, c[0x0][0xc], R2 ;  /* 0x0000030003067a10 */ /* 0x028fca0007ffe002 */
[----:B------:R2:W-:Y:S02]  /*10f40*/  STL [R1+0x70], R6 ;  /* 0x0000700601007387 */ /* 0x0005e40000100800 */
.L_x_462:
[----:B---3--:R-:W-:Y:S05]  /*10f50*/  BSYNC B0 ;  /* 0x0000000000007941 */ /* 0x008fea0003800000 */
.L_x_461:
[----:B------:R-:W-:Y:S01]  /*10f60*/  SHF.R.S32.HI R25, RZ, 0x1f, R26 ;  /* 0x0000001fff197819 */ /* 0x000fe2000001141a */
[----:B------:R-:W-:Y:S01]  /*10f70*/  BSSY B1, `(.L_x_463) ;  /* 0x00003e0000017945 */ /* 0x000fe20003800000 */
[----:B------:R-:W-:Y:S01]  /*10f80*/  PRMT R0, R0, 0x9910, RZ ;  /* 0x0000991000007816 */ /* 0x000fe200000000ff */
[----:B-----5:R-:W-:Y:S01]  /*10f90*/  IMAD.MOV.U32 R111, RZ, RZ, R6 ;  /* 0x000000ffff6f7224 */ /* 0x020fe200078e0006 */
[----:B------:R-:W-:Y:S02]  /*10fa0*/  LEA.HI R25, R25, R26, RZ, 0x3 ;  /* 0x0000001a19197211 */ /* 0x000fe400078f18ff */
[----:B------:R-:W-:Y:S02]  /*10fb0*/  ISETP.NE.AND P0, PT, R0, RZ, PT ;  /* 0x000000ff0000720c */ /* 0x000fe40003f05270 */
[----:B------:R-:W-:-:S05]  /*10fc0*/  LOP3.LUT R25, R25, 0xfffffff8, RZ, 0xc0, !PT ;  /* 0xfffffff819197812 */ /* 0x000fca00078ec0ff */
[----:B------:R-:W-:-:S04]  /*10fd0*/  IMAD.IADD R25, R26, 0x1, -R25 ;  /* 0x000000011a197824 */ /* 0x000fc800078e0a19 */
[----:B------:R-:W-:-:S05]  /*10fe0*/  IMAD.SHL.U32 R11, R25, 0x8, RZ ;  /* 0x00000008190b7824 */ /* 0x000fca00078e00ff */
[C---:B------:R-:W-:Y:S02]  /*10ff0*/  IADD3 R34, R11.reuse, 0x40, RZ ;  /* 0x000000400b227810 */ /* 0x040fe40007ffe0ff */
[C---:B------:R-:W-:Y:S02]  /*11000*/  IADD3 R32, R11.reuse, 0xc0, RZ ;  /* 0x000000c00b207810 */ /* 0x040fe40007ffe0ff */
[----:B------:R-:W-:Y:S01]  /*11010*/  IADD3 R33, R11, 0x80, RZ ;  /* 0x000000800b217810 */ /* 0x000fe20007ffe0ff */
[----:B------:R-:W-:Y:S05]  /*11020*/  @!P0 BRA `(.L_x_464) ;  /* 0x00002f4000008947 */ /* 0x000fea0003800000 */
[----:B------:R-:W3:Y:S04]  /*11030*/  LDL R8, [R1+0x88] ;  /* 0x0000880001087983 */ /* 0x000ee80000100800 */
[----:B------:R-:W4:Y:S04]  /*11040*/  LDL R13, [R1+0x8c] ;  /* 0x00008c00010d7983 */ /* 0x000f280000100800 */
[----:B--2---:R-:W2:Y:S04]  /*11050*/  LDL R9, [R1+0x94] ;  /* 0x0000940001097983 */ /* 0x004ea80000100800 */
[----:B------:R-:W2:Y:S04]  /*11060*/  LDL R12, [R1+0x90] ;  /* 0x00009000010c7983 */ /* 0x000ea80000100800 */
[----:B------:R-:W2:Y:S04]  /*11070*/  LDL R7, [R1+0xa4] ;  /* 0x0000a40001077983 */ /* 0x000ea80000100800 */
[----:B------:R-:W2:Y:S04]  /*11080*/  LDL R6, [R1+0x9c] ;  /* 0x00009c0001067983 */ /* 0x000ea80000100800 */
[----:B------:R-:W2:Y:S04]  /*11090*/  LDL R5, [R1+0xa0] ;  /* 0x0000a00001057983 */ /* 0x000ea80000100800 */
[----:B------:R-:W2:Y:S01]  /*110a0*/  LDL R10, [R1+0x98] ;  /* 0x00009800010a7983 */ /* 0x000ea20000100800 */
[----:B------:R-:W-:Y:S01]  /*110b0*/  WARPSYNC 0xffffffff ;  /* 0xffffffff00007948 */ /* 0x000fe20003800000 */
[----:B------:R-:W-:-:S02]  /*110c0*/  F2FP.BF16.PACK_AB R0, R185, R184 ;  /* 0x000000b8b900723e */ /* 0x000fc400000010ff */
[----:B------:R-:W-:Y:S01]  /*110d0*/  BAR.SYNC.DEFER_BLOCKING 0x1, 0x100 ;  /* 0x0044000000007b1d */ /* 0x000fe20000010000 */
[----:B------:R-:W-:Y:S02]  /*110e0*/  F2FP.BF16.PACK_AB R2, R117, R116 ;  /* 0x000000747502723e */ /* 0x000fe400000010ff */
[----:B------:R-:W-:Y:S02]  /*110f0*/  F2FP.BF16.PACK_AB R3, R153, R152 ;  /* 0x000000989903723e */ /* 0x000fe400000010ff */
[----:B------:R-:W-:Y:S01]  /*11100*/  F2FP.BF16.PACK_AB R4, R93, R92 ;  /* 0x0000005c5d04723e */ /* 0x000fe200000010ff */
[----:B---3--:R3:W-:Y:S04]  /*11110*/  STS [R8], R0 ;  /* 0x0000000008007388 */ /* 0x0087e80000000800 */
[----:B------:R1:W-:Y:S04]  /*11120*/  STS [R8+0x400], R2 ;  /* 0x0004000208007388 */ /* 0x0003e80000000800 */
[----:B----4-:R4:W-:Y:S01]  /*11130*/  STS [R13], R3 ;  /* 0x000000030d007388 */ /* 0x0109e20000000800 */
[----:B---3--:R-:W-:-:S02]  /*11140*/  F2FP.BF16.PACK_AB R0, R213, R212 ;  /* 0x000000d4d500723e */ /* 0x008fc400000010ff */
[----:B-1----:R-:W-:-:S03]  /*11150*/  F2FP.BF16.PACK_AB R2, R149, R148 ;  /* 0x000000949502723e */ /* 0x002fc600000010ff */
[----:B------:R1:W-:Y:S01]  /*11160*/  STS [R13+0x400], R0 ;  /* 0x000400000d007388 */ /* 0x0003e20000000800 */
[----:B----4-:R-:W-:-:S03]  /*11170*/  F2FP.BF16.PACK_AB R3, R203, R202 ;  /* 0x000000cacb03723e */ /* 0x010fc600000010ff */
[----:B--2---:R2:W-:Y:S04]  /*11180*/  STS [R9], R2 ;  /* 0x0000000209007388 */ /* 0x0045e80000000800 */
        /* <DEDUP_REMOVED lines=85> */
[----:B------:R-:W-:Y:S01]  /*116e0*/  STS [R8+0xc000], R2 ;  /* 0x00c0000208007388 */ /* 0x000fe20000000800 */
[----:B-1----:R-:W-:Y:S02]  /*116f0*/  F2FP.BF16.PACK_AB R0, R83, R82 ;  /* 0x000000525300723e */ /* 0x002fe400000010ff */
[----:B--2---:R-:W-:-:S03]  /*11700*/  F2FP.BF16.PACK_AB R3, R211, R210 ;  /* 0x000000d2d303723e */ /* 0x004fc600000010ff */
[----:B------:R1:W-:Y:S01]  /*11710*/  STS [R8+0xc400], R0 ;  /* 0x00c4000008007388 */ /* 0x0003e20000000800 */
[----:B---3--:R-:W-:-:S03]  /*11720*/  F2FP.BF16.PACK_AB R4, R101, R100 ;  /* 0x000000646504723e */ /* 0x008fc600000010ff */
[----:B-1----:R-:W2:Y:S01]  /*11730*/  LDL R8, [R1+0x7c] ;  /* 0x00007c0001087983 */ /* 0x002ea20000100800 */
[----:B------:R-:W-:Y:S02]  /*11740*/  F2FP.BF16.PACK_AB R2, R105, R104 ;  /* 0x000000686902723e */ /* 0x000fe400000010ff */
[----:B------:R-:W-:Y:S01]  /*11750*/  F2FP.BF16.PACK_AB R0, R107, R106 ;  /* 0x0000006a6b00723e */ /* 0x000fe200000010ff */
[----:B------:R1:W-:Y:S04]  /*11760*/  STS [R13+0xc000], R4 ;  /* 0x00c000040d007388 */ /* 0x0003e80000000800 */
[----:B------:R3:W-:Y:S04]  /*11770*/  STS [R13+0xc400], R3 ;  /* 0x00c400030d007388 */ /* 0x0007e80000000800 */
[----:B------:R4:W-:Y:S04]  /*11780*/  STS [R9+0xc000], R2 ;  /* 0x00c0000209007388 */ /* 0x0009e80000000800 */
[----:B------:R4:W-:Y:S01]  /*11790*/  STS [R9+0xc400], R0 ;  /* 0x00c4000009007388 */ /* 0x0009e20000000800 */
[----:B-1----:R-:W-:-:S02]  /*117a0*/  F2FP.BF16.PACK_AB R4, R109, R108 ;  /* 0x0000006c6d04723e */ /* 0x002fc400000010ff */
[----:B---3--:R-:W-:-:S03]  /*117b0*/  F2FP.BF16.PACK_AB R3, R103, R102 ;  /* 0x000000666703723e */ /* 0x008fc600000010ff */
[----:B------:R1:W-:Y:S01]  /*117c0*/  STS [R12+0xc000], R4 ;  /* 0x00c000040c007388 */ /* 0x0003e20000000800 */
[----:B----4-:R-:W-:-:S03]  /*117d0*/  F2FP.BF16.PACK_AB R2, R191, R190 ;  /* 0x000000bebf02723e */ /* 0x010fc600000010ff */
[----:B------:R3:W-:Y:S01]  /*117e0*/  STS [R12+0xc400], R3 ;  /* 0x00c400030c007388 */ /* 0x0007e20000000800 */
[----:B------:R-:W-:-:S03]  /*117f0*/  F2FP.BF16.PACK_AB R0, R99, R98 ;  /* 0x000000626300723e */ /* 0x000fc600000010ff */
[----:B------:R4:W-:Y:S04]  /*11800*/  STS [R7+0xc000], R2 ;  /* 0x00c0000207007388 */ /* 0x0009e80000000800 */
[----:B------:R4:W-:Y:S01]  /*11810*/  STS [R7+0xc400], R0 ;  /* 0x00c4000007007388 */ /* 0x0009e20000000800 */
[----:B------:R-:W-:Y:S02]  /*11820*/  ISETP.NE.U32.AND P0, PT, RZ, c[0x0][0x508], PT ;  /* 0x00014200ff007a0c */ /* 0x000fe40003f05070 */
[----:B------:R-:W-:Y:S01]  /*11830*/  ISETP.NE.U32.AND P2, PT, RZ, c[0x0][0x500], PT ;  /* 0x00014000ff007a0c */ /* 0x000fe20003f45070 */
[----:B------:R-:W2:Y:S01]  /*11840*/  LDL.LU R9, [R1+0x74] ;  /* 0x0000740001097983 */ /* 0x000ea20000300800 */
[----:B------:R-:W-:Y:S01]  /*11850*/  ISETP.NE.AND.EX P1, PT, RZ, c[0x0][0x50c], PT, P0 ;  /* 0x00014300ff007a0c */ /* 0x000fe20003f25300 */
[----:B------:R-:W-:Y:S01]  /*11860*/  IMAD.MOV.U32 R15, RZ, RZ, c[0x0][0x388] ;  /* 0x0000e200ff0f7624 */ /* 0x000fe200078e00ff */
[----:B------:R-:W-:-:S02]  /*11870*/  ISETP.NE.AND.EX P2, PT, RZ, c[0x0][0x504], PT, P2 ;  /* 0x00014100ff007a0c */ /* 0x000fc40003f45320 */
[----:B-1----:R-:W-:Y:S02]  /*11880*/  F2FP.BF16.PACK_AB R4, R189, R188 ;  /* 0x000000bcbd04723e */ /* 0x002fe400000010ff */
[----:B---3--:R-:W-:-:S03]  /*11890*/  F2FP.BF16.PACK_AB R3, R91, R90 ;  /* 0x0000005a5b03723e */ /* 0x008fc600000010ff */
[----:B------:R1:W-:Y:S01]  /*118a0*/  STS [R6+0xc000], R4 ;  /* 0x00c0000406007388 */ /* 0x0003e20000000800 */
[----:B----4-:R-:W-:-:S03]  /*118b0*/  F2FP.BF16.PACK_AB R2, R113, R112 ;  /* 0x000000707102723e */ /* 0x010fc600000010ff */
[----:B------:R3:W-:Y:S01]  /*118c0*/  STS [R6+0xc400], R3 ;  /* 0x00c4000306007388 */ /* 0x0007e20000000800 */
[----:B------:R-:W-:-:S03]  /*118d0*/  F2FP.BF16.PACK_AB R0, R87, R86 ;  /* 0x000000565700723e */ /* 0x000fc600000010ff */
[----:B------:R4:W-:Y:S04]  /*118e0*/  STS [R5+0xc000], R2 ;  /* 0x00c0000205007388 */ /* 0x0009e80000000800 */
[----:B------:R4:W-:Y:S01]  /*118f0*/  STS [R5+0xc400], R0 ;  /* 0x00c4000005007388 */ /* 0x0009e20000000800 */
[----:B-1----:R-:W-:Y:S01]  /*11900*/  IMAD.MOV.U32 R4, RZ, RZ, 0x4 ;  /* 0x00000004ff047424 */ /* 0x002fe200078e00ff */
[----:B---3--:R-:W-:Y:S01]  /*11910*/  F2FP.BF16.PACK_AB R3, R77, R76 ;  /* 0x0000004c4d03723e */ /* 0x008fe200000010ff */
[----:B----4-:R-:W-:-:S04]  /*11920*/  IMAD.MOV.U32 R2, RZ, RZ, RZ ;  /* 0x000000ffff027224 */ /* 0x010fc800078e00ff */
[----:B------:R1:W-:Y:S01]  /*11930*/  STS [R10+0xc000], R3 ;  /* 0x00c000030a007388 */ /* 0x0003e20000000800 */
[----:B------:R-:W-:-:S05]  /*11940*/  F2FP.BF16.PACK_AB R0, R79, R78 ;  /* 0x0000004e4f00723e */ /* 0x000fca00000010ff */
[----:B------:R3:W-:Y:S01]  /*11950*/  STS [R10+0xc400], R0 ;  /* 0x00c400000a007388 */ /* 0x0007e20000000800 */
[----:B--2---:R-:W-:-:S03]  /*11960*/  @P1 IMAD.WIDE R6, R8, R4, c[0x0][0x508] ;  /* 0x0001420008061625 */ /* 0x004fc600078e0204 */
[----:B------:R-:W-:Y:S01]  /*11970*/  BAR.SYNC.DEFER_BLOCKING 0x1, 0x100 ;  /* 0x0044000000007b1d */ /* 0x000fe20000010000 */
[----:B------:R-:W-:-:S05]  /*11980*/  IMAD.WIDE R4, R8, R4, c[0x0][0x500] ;  /* 0x0001400008047625 */ /* 0x000fca00078e0204 */
[----:B------:R3:W5:Y:S04]  /*11990*/  @P1 LDG.E R15, [R6.64] ;  /* 0x00000006060f1981 */ /* 0x000768000c1e1900 */
[----:B------:R3:W5:Y:S01]  /*119a0*/  @P2 LDG.E R2, [R4.64] ;  /* 0x0000000604022981 */ /* 0x000762000c1e1900 */
[----:B------:R-:W-:-:S04]  /*119b0*/  ISETP.NE.AND P0, PT, R9, RZ, PT ;  /* 0x000000ff0900720c */ /* 0x000fc80003f05270 */
[----:B-1----:R-:W-:Y:S01]  /*119c0*/  SEL R3, R9, c[0x0][0x3d4], P0 ;  /* 0x0000f50009037a07 */ /* 0x002fe20000000000 */
[----:B------:R-:W-:Y:S05]  /*119d0*/  @P1 BRA `(.L_x_465) ;  /* 0x0000004000001947 */ /* 0x000fea0003800000 */
[----:B---3--:R-:W-:Y:S05]  /*119e0*/  @!P2 BRA `(.L_x_465) ;  /* 0x000000300000a947 */ /* 0x008fea0003800000 */
[----:B------:R1:W2:Y:S04]  /*119f0*/  LDG.E R0, [R4.64] ;  /* 0x0000000604007981 */ /* 0x0002a8000c1e1900 */
[----:B-1----:R-:W2:Y:S02]  /*11a00*/  LDG.E R4, [R4.64+0x4] ;  /* 0x0000040604047981 */ /* 0x002ea4000c1e1900 */
[----:B--2--5:R-:W-:Y:S02]  /*11a10*/  IADD3 R15, -R0, R4, RZ ;  /* 0x00000004000f7210 */ /* 0x024fe40007ffe1ff */
.L_x_465:
[----:B---3--:R-:W2:Y:S04]  /*11a20*/  LDL R4, [R1+0x80] ;  /* 0x0000800001047983 */ /* 0x008ea80000100800 */
[----:B------:R-:W2:Y:S04]  /*11a30*/  LDL R114, [R1+0x68] ;  /* 0x0000680001727983 */ /* 0x000ea80000100800 */
[----:B------:R-:W3:Y:S01]  /*11a40*/  LDL R23, [R1+0x84] ;  /* 0x0000840001177983 */ /* 0x000ee20000100800 */
[----:B------:R-:W-:Y:S01]  /*11a50*/  IMAD.MOV.U32 R0, RZ, RZ, 0x368 ;  /* 0x00000368ff007424 */ /* 0x000fe200078e00ff */
[----:B------:R-:W-:-:S02]  /*11a60*/  ISETP.GT.AND P2, PT, R3, 0x1, PT ;  /* 0x000000010300780c */ /* 0x000fc40003f44270 */
[----:B------:R-:W4:Y:S02]  /*11a70*/  LDL R13, [R1+0x78] ;  /* 0x00007800010d7983 */ /* 0x000f240000100800 */
[----:B------:R-:W-:-:S04]  /*11a80*/  SEL R0, R0, 0x328, P2 ;  /* 0x0000032800007807 */ /* 0x000fc80001000000 */
[----:B------:R1:W2:Y:S08]  /*11a90*/  LDC.64 R6, c[0x0][R0+0x170] ;  /* 0x00005c0000067b82 */ /* 0x0002b00000000a00 */
[----:B------:R1:W3:Y:S01]  /*11aa0*/  LDC.64 R16, c[0x0][R0+0x168] ;  /* 0x00005a0000107b82 */ /* 0x0002e20000000a00 */
[----:B------:R-:W-:-:S04]  /*11ab0*/  ISETP.NE.U32.AND P0, PT, RZ, c[0x0][0x500], PT ;  /* 0x00014000ff007a0c */ /* 0x000fc80003f05070 */
[----:B------:R-:W-:-:S03]  /*11ac0*/  ISETP.NE.AND.EX P0, PT, RZ, c[0x0][0x504], PT, P0 ;  /* 0x00014100ff007a0c */ /* 0x000fc60003f05300 */
[----:B------:R1:W2:Y:S01]  /*11ad0*/  LDC.64 R18, c[0x0][R0+0x178] ;  /* 0x00005e0000127b82 */ /* 0x0002a20000000a00 */
[----:B------:R-:W-:-:S07]  /*11ae0*/  SHF.R.S32.HI R3, RZ, 0x1f, R8 ;  /* 0x0000001fff037819 */ /* 0x000fce0000011408 */
[----:B------:R1:W2:Y:S02]  /*11af0*/  LDC.64 R20, c[0x0][R0+0x160] ;  /* 0x0000580000147b82 */ /* 0x0002a40000000a00 */
[----:B-1----:R-:W-:-:S05]  /*11b00*/  IMAD.MOV.U32 R0, RZ, RZ, c[0x0][0x4e8] ;  /* 0x00013a00ff007624 */ /* 0x002fca00078e00ff */
[----:B------:R-:W-:Y:S02]  /*11b10*/  ISETP.NE.AND P3, PT, R0, 0x1, PT ;  /* 0x000000010000780c */ /* 0x000fe40003f65270 */
[----:B------:R-:W-:Y:S01]  /*11b20*/  SEL R0, R8, RZ, !P0 ;  /* 0x000000ff08007207 */ /* 0x000fe20004000000 */
[----:B--2---:R-:W-:Y:S01]  /*11b30*/  IMAD.IADD R9, R4, 0x1, R114 ;  /* 0x0000000104097824 */ /* 0x004fe200078e0272 */
[----:B------:R-:W-:-:S03]  /*11b40*/  SEL R4, R3, RZ, !P0 ;  /* 0x000000ff03047207 */ /* 0x000fc60004000000 */
[----:B------:R-:W-:-:S04]  /*11b50*/  IMAD R3, R7, R0, RZ ;  /* 0x0000000007037224 */ /* 0x000fc800078e02ff */
[C---:B------:R-:W-:Y:S02]  /*11b60*/  IMAD R12, R6.reuse, R4, R3 ;  /* 0x00000004060c7224 */ /* 0x040fe400078e0203 */
[----:B------:R-:W-:-:S04]  /*11b70*/  IMAD.WIDE.U32 R4, R6, R0, RZ ;  /* 0x0000000006047225 */ /* 0x000fc800078e00ff */
[----:B---3--:R-:W-:Y:S02]  /*11b80*/  IMAD.WIDE.U32 R6, R16, R23, RZ ;  /* 0x0000001710067225 */ /* 0x008fe400078e00ff */
[----:B------:R-:W2:Y:S02]  /*11b90*/  LDL R16, [R1+0xac] ;  /* 0x0000ac0001107983 */ /* 0x000ea40000100800 */
[----:B------:R-:W-:-:S04]  /*11ba0*/  @P3 IMAD.HI.U32 R8, R9, c[0x0][0x4ec], RZ ;  /* 0x00013b0009083a27 */ /* 0x000fc800078e00ff */
[----:B------:R-:W-:Y:S01]  /*11bb0*/  IMAD.MOV.U32 R3, RZ, RZ, R9 ;  /* 0x000000ffff037224 */ /* 0x000fe200078e0009 */
[----:B------:R-:W-:Y:S01]  /*11bc0*/  @P3 SHF.R.U32.HI R3, RZ, c[0x0][0x4f0], R8 ;  /* 0x00013c00ff033a19 */ /* 0x000fe20000011608 */
[----:B------:R-:W-:Y:S01]  /*11bd0*/  IMAD R10, R17, R23, RZ ;  /* 0x00000017110a7224 */ /* 0x000fe200078e02ff */
[----:B----4-:R-:W-:Y:S01]  /*11be0*/  SEL R8, R13, RZ, P2 ;  /* 0x000000ff0d087207 */ /* 0x010fe20001000000 */
[----:B------:R-:W-:Y:S01]  /*11bf0*/  IMAD.IADD R13, R5, 0x1, R12 ;  /* 0x00000001050d7824 */ /* 0x000fe200078e020c */
[----:B-----5:R-:W-:Y:S01]  /*11c00*/  IADD3 R14, P1, P0, R4, R6, R2 ;  /* 0x00000006040e7210 */ /* 0x020fe2000783e002 */
        /* <DEDUP_REMOVED lines=18> */
[----:B------:R-:W-:Y:S01]  /*11d30*/  SHF.R.S32.HI R8, RZ, 0x1f, R26 ;  /* 0x0000001fff087819 */ /* 0x000fe2000001141a */
        /* <DEDUP_REMOVED lines=9> */
[----:B------:R2:W-:Y:S01]  /*11dd0*/  SHFL.IDX PT, R4, R3, 0x1, 0x1c1f ;  /* 0x003c1f0003047f89 */ /* 0x0005e200000e0000 */
[----:B------:R-:W-:-:S03]  /*11de0*/  IMAD R12, R15, c[0x0][0x4e8], RZ ;  /* 0x00013a000f0c7a24 */ /* 0x000fc600078e02ff */
[----:B------:R-:W3:Y:S01]  /*11df0*/  SHFL.IDX PT, R5, R5, 0x1, 0x1c1f ;  /* 0x003c1f0005057f89 */ /* 0x000ee200000e0000 */
[----:B------:R-:W-:Y:S01]  /*11e00*/  LOP3.LUT P0, RZ, R8, 0x3, RZ, 0xc0, !PT ;  /* 0x0000000308ff7812 */ /* 0x000fe2000780c0ff */
[----:B--2---:R-:W-:-:S05]  /*11e10*/  IMAD.IADD R3, R16, 0x1, R114 ;  /* 0x0000000110037824 */ /* 0x004fca00078e0272 */
        /* <DEDUP_REMOVED lines=9> */
[----:B------:R-:W2:Y:S01]  /*11eb0*/  LDL R13, [R1+0x18] ;  /* 0x00001800010d7983 */ /* 0x000ea20000100800 */
[----:B------:R-:W-:Y:S01]  /*11ec0*/  SHF.R.S32.HI R35, RZ, 0x1f, R26 ;  /* 0x0000001fff237819 */ /* 0x000fe2000001141a */
[----:B------:R-:W-:Y:S01]  /*11ed0*/  IMAD R10, R10, c[0x0][0x3a0], RZ ;  /* 0x0000e8000a0a7a24 */ /* 0x000fe200078e02ff */
[----:B-1----:R-:W-:Y:S01]  /*11ee0*/  SHF.R.S32.HI R7, RZ, 0x1f, R0 ;  /* 0x0000001fff077819 */ /* 0x002fe20000011400 */
[----:B------:R-:W-:Y:S01]  /*11ef0*/  IMAD.WIDE.U32 R4, R2, c[0x0][0x3a0], RZ ;  /* 0x0000e80002047a25 */ /* 0x000fe200078e00ff */
[----:B------:R-:W-:-:S03]  /*11f00*/  LEA.HI R35, R35, R26, RZ, 0x3 ;  /* 0x0000001a23237211 */ /* 0x000fc600078f18ff */
[----:B------:R-:W-:Y:S01]  /*11f10*/  IMAD R2, R2, c[0x0][0x3a4], R10 ;  /* 0x0000e90002027a24 */ /* 0x000fe200078e020a */
[----:B------:R-:W-:-:S04]  /*11f20*/  SHF.R.S32.HI R35, RZ, 0x3, R35 ;  /* 0x00000003ff237819 */ /* 0x000fc80000011423 */
[----:B------:R-:W-:Y:S02]  /*11f30*/  LEA R6, R25, R35, 0x5 ;  /* 0x0000002319067211 */ /* 0x000fe400078e28ff */
[----:B------:R-:W-:Y:S02]  /*11f40*/  IADD3 R3, R5, R2, RZ ;  /* 0x0000000205037210 */ /* 0x000fe40007ffe0ff */
[----:B------:R-:W-:Y:S02]  /*11f50*/  MOV R2, R4 ;  /* 0x0000000400027202 */ /* 0x000fe40000000f00 */
[----:B------:R-:W-:-:S03]  /*11f60*/  IADD3 R6, R114, R6, RZ ;  /* 0x0000000672067210 */ /* 0x000fc60007ffe0ff */
[----:B------:R-:W-:Y:S01]  /*11f70*/  IMAD.WIDE.U32 R4, R23, c[0x0][0x3e8], R2 ;  /* 0x0000fa0017047a25 */ /* 0x000fe200078e0002 */
[----:B------:R-:W-:-:S03]  /*11f80*/  MOV R2, R6 ;  /* 0x0000000600027202 */ /* 0x000fc60000000f00 */
[----:B------:R-:W-:Y:S02]  /*11f90*/  IMAD R3, R7, c[0x0][0x3f0], RZ ;  /* 0x0000fc0007037a24 */ /* 0x000fe400078e02ff */
[----:B------:R-:W-:-:S04]  /*11fa0*/  @P3 IMAD.HI.U32 R7, R6, c[0x0][0x4ec], RZ ;  /* 0x00013b0006073a27 */ /* 0x000fc800078e00ff */
[----:B------:R-:W-:Y:S01]  /*11fb0*/  IMAD R5, R23, c[0x0][0x3ec], R5 ;  /* 0x0000fb0017057a24 */ /* 0x000fe200078e0205 */
[----:B------:R-:W-:Y:S01]  /*11fc0*/  @P3 SHF.R.U32.HI R2, RZ, c[0x0][0x4f0], R7 ;  /* 0x00013c00ff023a19 */ /* 0x000fe20000011607 */
[C---:B------:R-:W-:Y:S02]  /*11fd0*/  IMAD R8, R0.reuse, c[0x0][0x3f4], R3 ;  /* 0x0000fd0000087a24 */ /* 0x040fe400078e0203 */
[----:B------:R-:W-:Y:S01]  /*11fe0*/  IMAD.WIDE.U32 R4, R0, c[0x0][0x3f0], R4 ;  /* 0x0000fc0000047a25 */ /* 0x000fe200078e0004 */
[----:B------:R-:W-:Y:S02]  /*11ff0*/  SHF.R.S32.HI R3, RZ, 0x1f, R2 ;  /* 0x0000001fff037819 */ /* 0x000fe40000011402 */
[----:B------:R-:W-:Y:S02]  /*12000*/  IADD3 R0, -R2, RZ, RZ ;  /* 0x000000ff02007210 */ /* 0x000fe40007ffe1ff */
[----:B------:R-:W-:Y:S01]  /*12010*/  IADD3 R5, R5, R8, RZ ;  /* 0x0000000805057210 */ /* 0x000fe20007ffe0ff */
[----:B------:R-:W-:-:S02]  /*12020*/  IMAD R3, R3, c[0x0][0x3e0], RZ ;  /* 0x0000f80003037a24 */ /* 0x000fc400078e02ff */
        /* <DEDUP_REMOVED lines=11> */
[----:B--2---:R-:W1:Y:S04]  /*120e0*/  LDS.128 R28, [R13+0x80] ;  /* 0x000080000d1c7984 */ /* 0x004e680000000c00 */
[----:B------:R-:W2:Y:S04]  /*120f0*/  LDS.128 R48, [R13+0x1080] ;  /* 0x001080000d307984 */ /* 0x000ea80000000c00 */
[----:B------:R-:W3:Y:S04]  /*12100*/  LDS.128 R64, [R13+0x2080] ;  /* 0x002080000d407984 */ /* 0x000ee80000000c00 */
[----:B------:R-:W4:Y:S04]  /*12110*/  LDS.128 R76, [R13+0x3080] ;  /* 0x003080000d4c7984 */ /* 0x000f280000000c00 */
[----:B------:R-:W1:Y:S04]  /*12120*/  LDS.128 R24, [R13+0x4080] ;  /* 0x004080000d187984 */ /* 0x000e680000000c00 */
        /* <DEDUP_REMOVED lines=10> */
[----:B------:R5:W1:Y:S02]  /*121d0*/  LDS.128 R80, [R13+0xf080] ;  /* 0x00f080000d507984 */ /* 0x000a640000000c00 */
[----:B-----5:R-:W-:Y:S01]  /*121e0*/  IADD3 R13, R35, R114, RZ ;  /* 0x00000072230d7210 */ /* 0x020fe20007ffe0ff */
[----:B------:R-:W-:Y:S05]  /*121f0*/  BRA.DIV ~URZ, `(.L_x_467) ;  /* 0x000041c27f007947 */ /* 0x000fea000b800000 */
[----:B--234-:R2:W3:Y:S02]  /*12200*/  SHFL.IDX PT, R10, R14, RZ, 0x181f ;  /* 0x00181fff0e0a7589 */ /* 0x01c4e400000e0000 */
.L_x_528:
[----:B------:R-:W-:Y:S05]  /*12210*/  BRA.DIV ~URZ, `(.L_x_468) ;  /* 0x000042127f007947 */ /* 0x000fea000b800000 */
[----:B------:R4:W2:Y:S02]  /*12220*/  SHFL.IDX PT, R0, R15, RZ, 0x181f ;  /* 0x00181fff0f007589 */ /* 0x0008a400000e0000 */
.L_x_529:
[----:B------:R-:W-:Y:S01]  /*12230*/  ISETP.GE.AND P0, PT, R13, R12, PT ;  /* 0x0000000c0d00720c */ /* 0x000fe20003f06270 */
[----:B------:R-:W-:Y:S01]  /*12240*/  BSSY B0, `(.L_x_469) ;  /* 0x0000016000007945 */ /* 0x000fe20003800000 */
[----:B------:R-:W-:-:S02]  /*12250*/  SHF.R.S32.HI R85, RZ, 0x1f, R11 ;  /* 0x0000001fff557819 */ /* 0x000fc4000001140b */
[----:B------:R-:W-:Y:S02]  /*12260*/  SHF.R.S32.HI R86, RZ, 0x1f, R32 ;  /* 0x0000001fff567819 */ /* 0x000fe40000011420 */
[----:B------:R-:W-:Y:S02]  /*12270*/  SHF.R.S32.HI R84, RZ, 0x1f, R33 ;  /* 0x0000001fff547819 */ /* 0x000fe40000011421 */
[----:B------:R-:W-:-:S05]  /*12280*/  SHF.R.S32.HI R35, RZ, 0x1f, R34 ;  /* 0x0000001fff237819 */ /* 0x000fca0000011422 */
[----:B------:R-:W-:Y:S05]  /*12290*/  @P0 BRA `(.L_x_470) ;  /* 0x0000010000000947 */ /* 0x000fea0003800000 */
[----:B------:R-:W-:Y:S02]  /*122a0*/  ISETP.GE.AND P3, PT, R11, c[0x0][0x3c8], PT ;  /* 0x0000f2000b007a0c */ /* 0x000fe40003f66270 */
[----:B------:R-:W-:Y:S02]  /*122b0*/  ISETP.GE.AND P2, PT, R34, c[0x0][0x3c8], PT ;  /* 0x0000f20022007a0c */ /* 0x000fe40003f46270 */
[----:B------:R-:W-:Y:S02]  /*122c0*/  ISETP.GE.AND P1, PT, R33, c[0x0][0x3c8], PT ;  /* 0x0000f20021007a0c */ /* 0x000fe40003f26270 */
[----:B------:R-:W-:-:S07]  /*122d0*/  ISETP.GE.AND P0, PT, R32, c[0x0][0x3c8], PT ;  /* 0x0000f20020007a0c */ /* 0x000fce0003f06270 */
[-C--:B--2---:R-:W-:Y:S02]  /*122e0*/  @!P3 LEA R8, P4, R11, R0.reuse, 0x1 ;  /* 0x000000000b08b211 */ /* 0x084fe400078808ff */
[-C--:B------:R-:W-:Y:S02]  /*122f0*/  @!P2 LEA R6, P6, R34, R0.reuse, 0x1 ;  /* 0x000000002206a211 */ /* 0x080fe400078c08ff */
[----:B------:R-:W-:Y:S02]  /*12300*/  @!P1 LEA R4, P5, R33, R0, 0x1 ;  /* 0x0000000021049211 */ /* 0x000fe400078a08ff */
[----:B---3--:R-:W-:Y:S02]  /*12310*/  @!P3 LEA.HI.X R9, R11, R10, R85, 0x1, P4 ;  /* 0x0000000a0b09b211 */ /* 0x008fe400020f0c55 */
[----:B------:R-:W-:Y:S02]  /*12320*/  @!P0 LEA R2, P4, R32, R0, 0x1 ;  /* 0x0000000020028211 */ /* 0x000fe400078808ff */
[-C--:B------:R-:W-:Y:S01]  /*12330*/  @!P2 LEA.HI.X R7, R34, R10.reuse, R35, 0x1, P6 ;  /* 0x0000000a2207a211 */ /* 0x080fe200030f0c23 */
[----:B-1----:R1:W-:Y:S01]  /*12340*/  @!P3 ST.E.128 [R8.64], R28 ;  /* 0x0000001c0800b985 */ /* 0x0023e2000c101d06 */
[----:B------:R-:W-:-:S02]  /*12350*/  @!P1 LEA.HI.X R5, R33, R10, R84, 0x1, P5 ;  /* 0x0000000a21059211 */ /* 0x000fc400028f0c54 */
[----:B------:R-:W-:Y:S01]  /*12360*/  @!P0 LEA.HI.X R3, R32, R10, R86, 0x1, P4 ;  /* 0x0000000a20038211 */ /* 0x000fe200020f0c56 */
[----:B------:R1:W-:Y:S04]  /*12370*/  @!P2 ST.E.128 [R6.64], R24 ;  /* 0x000000180600a985 */ /* 0x0003e8000c101d06 */
[----:B------:R1:W-:Y:S04]  /*12380*/  @!P1 ST.E.128 [R4.64], R20 ;  /* 0x0000001404009985 */ /* 0x0003e8000c101d06 */
[----:B------:R1:W-:Y:S02]  /*12390*/  @!P0 ST.E.128 [R2.64], R16 ;  /* 0x0000001002008985 */ /* 0x0003e4000c101d06 */
.L_x_470:
[----:B------:R-:W-:Y:S05]  /*123a0*/  BSYNC B0 ;  /* 0x0000000000007941 */ /* 0x000fea0003800000 */
.L_x_469:
[----:B------:R-:W-:Y:S05]  /*123b0*/  BRA.DIV ~URZ, `(.L_x_471) ;  /* 0x000040d27f007947 */ /* 0x000fea000b800000 */
[----:B---3--:R3:W4:Y:S04]  /*123c0*/  SHFL.IDX PT, R10, R14, 0x1, 0x181f ;  /* 0x00381f000e0a7f89 */ /* 0x00872800000e0000 */
[----:B--2---:R3:W2:Y:S02]  /*123d0*/  SHFL.IDX PT, R0, R15, 0x1, 0x181f ;  /* 0x00381f000f007f89 */ /* 0x0046a400000e0000 */
.L_x_530:
[----:B-1----:R-:W-:Y:S01]  /*123e0*/  IADD3 R2, R13, 0x20, RZ ;  /* 0x000000200d027810 */ /* 0x002fe20007ffe0ff */
        /* <DEDUP_REMOVED lines=10> */
[----:B----4-:R-:W-:Y:S02]  /*12490*/  @!P3 LEA.HI.X R9, R11, R10, R85, 0x1, P4 ;  /* 0x0000000a0b09b211 */ /* 0x010fe400020f0c55 */
[----:B------:R-:W-:Y:S02]  /*124a0*/  @!P0 LEA R2, P4, R32, R0, 0x1 ;  /* 0x0000000020028211 */ /* 0x000fe400078808ff */
[-C--:B------:R-:W-:Y:S01]  /*124b0*/  @!P2 LEA.HI.X R7, R34, R10.reuse, R35, 0x1, P6 ;  /* 0x0000000a2207a211 */ /* 0x080fe200030f0c23 */
[----:B------:R1:W-:Y:S01]  /*124c0*/  @!P3 ST.E.128 [R8.64], R48 ;  /* 0x000000300800b985 */ /* 0x0003e2000c101d06 */
[----:B------:R-:W-:-:S02]  /*124d0*/  @!P1 LEA.HI.X R5, R33, R10, R84, 0x1, P5 ;  /* 0x0000000a21059211 */ /* 0x000fc400028f0c54 */
[----:B------:R-:W-:Y:S01]  /*124e0*/  @!P0 LEA.HI.X R3, R32, R10, R86, 0x1, P4 ;  /* 0x0000000a20038211 */ /* 0x000fe200020f0c56 */
[----:B------:R1:W-:Y:S04]  /*124f0*/  @!P2 ST.E.128 [R6.64], R44 ;  /* 0x0000002c0600a985 */ /* 0x0003e8000c101d06 */
[----:B------:R1:W-:Y:S04]  /*12500*/  @!P1 ST.E.128 [R4.64], R40 ;  /* 0x0000002804009985 */ /* 0x0003e8000c101d06 */
[----:B------:R1:W-:Y:S02]  /*12510*/  @!P0 ST.E.128 [R2.64], R36 ;  /* 0x0000002402008985 */ /* 0x0003e4000c101d06 */
.L_x_473:
[----:B------:R-:W-:Y:S05]  /*12520*/  BSYNC B0 ;  /* 0x0000000000007941 */ /* 0x000fea0003800000 */
.L_x_472:
[----:B------:R-:W-:Y:S05]  /*12530*/  BRA.DIV ~URZ, `(.L_x_474) ;  /* 0x000040127f007947 */ /* 0x000fea000b800000 */
[----:B----4-:R4:W1:Y:S02]  /*12540*/  SHFL.IDX PT, R10, R14, 0x2, 0x181f ;  /* 0x00581f000e0a7f89 */ /* 0x01086400000e0000 */
.L_x_531:
[----:B------:R-:W-:Y:S05]  /*12550*/  BRA.DIV ~URZ, `(.L_x_475) ;  /* 0x000040627f007947 */ /* 0x000fea000b800000 */
[----:B--2---:R2:W3:Y:S02]  /*12560*/  SHFL.IDX PT, R0, R15, 0x2, 0x181f ;  /* 0x00581f000f007f89 */ /* 0x0044e400000e0000 */
.L_x_532:
        /* <DEDUP_REMOVED lines=8> */
[-C--:B---3--:R-:W-:Y:S02]  /*125f0*/  @!P3 LEA R8, P4, R11, R0.reuse, 0x1 ;  /* 0x000000000b08b211 */ /* 0x088fe400078808ff */
[-C--:B------:R-:W-:Y:S02]  /*12600*/  @!P2 LEA R6, P6, R34, R0.reuse, 0x1 ;  /* 0x000000002206a211 */ /* 0x080fe400078c08ff */
[----:B------:R-:W-:Y:S02]  /*12610*/  @!P1 LEA R4, P5, R33, R0, 0x1 ;  /* 0x0000000021049211 */ /* 0x000fe400078a08ff */
[----:B------:R-:W-:Y:S02]  /*12620*/  @!P3 LEA.HI.X R9, R11, R10, R85, 0x1, P4 ;  /* 0x0000000a0b09b211 */ /* 0x000fe400020f0c55 */
        /* <DEDUP_REMOVED lines=8> */
.L_x_477:
[----:B------:R-:W-:Y:S05]  /*126b0*/  BSYNC B0 ;  /* 0x0000000000007941 */ /* 0x000fea0003800000 */
.L_x_476:
[----:B------:R-:W-:Y:S05]  /*126c0*/  BRA.DIV ~URZ, `(.L_x_478) ;  /* 0x00003f527f007947 */ /* 0x000fea000b800000 */
[----:B-1----:R1:W2:Y:S04]  /*126d0*/  SHFL.IDX PT, R8, R14, 0x3, 0x181f ;  /* 0x00781f000e087f89 */ /* 0x0022a800000e0000 */
[----:B---3--:R1:W3:Y:S02]  /*126e0*/  SHFL.IDX PT, R0, R15, 0x3, 0x181f ;  /* 0x00781f000f007f89 */ /* 0x0082e400000e0000 */
.L_x_533:
[----:B------:R-:W-:-:S04]  /*126f0*/  IADD3 R2, R13, 0x60, RZ ;  /* 0x000000600d027810 */ /* 0x000fc80007ffe0ff */
[----:B------:R-:W-:-:S13]  /*12700*/  ISETP.GE.AND P0, PT, R2, R12, PT ;  /* 0x0000000c0200720c */ /* 0x000fda0003f06270 */
[----:B------:R-:W-:Y:S05]  /*12710*/  @P0 BRA `(.L_x_479) ;  /* 0x0000265000000947 */ /* 0x000fea0003800000 */
[----:B------:R-:W-:Y:S02]  /*12720*/  ISETP.GE.AND P2, PT, R11, c[0x0][0x3c8], PT ;  /* 0x0000f2000b007a0c */ /* 0x000fe40003f46270 */
[----:B------:R-:W-:Y:S02]  /*12730*/  ISETP.GE.AND P1, PT, R34, c[0x0][0x3c8], PT ;  /* 0x0000f20022007a0c */ /* 0x000fe40003f26270 */
[----:B------:R-:W-:-:S09]  /*12740*/  ISETP.GE.AND P0, PT, R33, c[0x0][0x3c8], PT ;  /* 0x0000f20021007a0c */ /* 0x000fd20003f06270 */
[-C--:B---3--:R-:W-:Y:S02]  /*12750*/  @!P2 LEA R6, P5, R11, R0.reuse, 0x1 ;  /* 0x000000000b06a211 */ /* 0x088fe400078a08ff */
[CC--:B------:R-:W-:Y:S02]  /*12760*/  @!P1 LEA R4, P4, R34.reuse, R0.reuse, 0x1 ;  /* 0x0000000022049211 */ /* 0x0c0fe400078808ff */
[----:B------:R-:W-:Y:S02]  /*12770*/  @!P0 LEA R2, P3, R33, R0, 0x1 ;  /* 0x0000000021028211 */ /* 0x000fe400078608ff */
[-C--:B--2---:R-:W-:Y:S02]  /*12780*/  @!P2 LEA.HI.X R7, R11, R8.reuse, R85, 0x1, P5 ;  /* 0x000000080b07a211 */ /* 0x084fe400028f0c55 */
[-C--:B------:R-:W-:Y:S02]  /*12790*/  @!P1 LEA.HI.X R5, R34, R8.reuse, R35, 0x1, P4 ;  /* 0x0000000822059211 */ /* 0x080fe400020f0c23 */
[----:B------:R-:W-:Y:S01]  /*127a0*/  @!P0 LEA.HI.X R3, R33, R8, R84, 0x1, P3 ;  /* 0x0000000821038211 */ /* 0x000fe200018f0c54 */
[----:B------:R2:W-:Y:S04]  /*127b0*/  @!P2 ST.E.128 [R6.64], R76 ;  /* 0x0000004c0600a985 */ /* 0x0005e8000c101d06 */
[----:B------:R2:W-:Y:S04]  /*127c0*/  @!P1 ST.E.128 [R4.64], R72 ;  /* 0x0000004804009985 */ /* 0x0005e8000c101d06 */
[----:B------:R2:W-:Y:S01]  /*127d0*/  @!P0 ST.E.128 [R2.64], R68 ;  /* 0x0000004402008985 */ /* 0x0005e2000c101d06 */
[----:B------:R-:W-:-:S13]  /*127e0*/  ISETP.GE.AND P0, PT, R32, c[0x0][0x3c8], PT ;  /* 0x0000f20020007a0c */ /* 0x000fda0003f06270 */
[----:B------:R-:W-:Y:S05]  /*127f0*/  @P0 BRA `(.L_x_479) ;  /* 0x0000257000000947 */ /* 0x000fea0003800000 */
[----:B--2---:R-:W-:-:S04]  /*12800*/  LEA R2, P0, R32, R0, 0x1 ;  /* 0x0000000020027211 */ /* 0x004fc800078008ff */
[----:B------:R-:W-:-:S05]  /*12810*/  LEA.HI.X R3, R32, R8, R86, 0x1, P0 ;  /* 0x0000000820037211 */ /* 0x000fca00000f0c56 */
[----:B------:R2:W-:Y:S01]  /*12820*/  ST.E.128 [R2.64], R80 ;  /* 0x0000005002007985 */ /* 0x0005e2000c101d06 */
[----:B------:R-:W-:Y:S05]  /*12830*/  BRA `(.L_x_479) ;  /* 0x0000253000007947 */ /* 0x000fea0003800000 */
.L_x_466:
[----:B-1----:R-:W2:Y:S04]  /*12840*/  LDL.LU R7, [R1+0x84] ;  /* 0x0000840001077983 */ /* 0x002ea80000300800 */
[----:B------:R-:W3:Y:S01]  /*12850*/  LDL.LU R6, [R1+0x78] ;  /* 0x0000780001067983 */ /* 0x000ee20000300800 */
[----:B------:R-:W-:Y:S02]  /*12860*/  IMAD R10, R10, c[0x0][0x408], RZ ;  /* 0x000102000a0a7a24 */ /* 0x000fe400078e02ff */
[----:B------:R-:W-:-:S04]  /*12870*/  IMAD.WIDE.U32 R4, R2, c[0x0][0x408], RZ ;  /* 0x0001020002047a25 */ /* 0x000fc800078e00ff */
[----:B------:R-:W-:-:S05]  /*12880*/  IMAD R2, R2, c[0x0][0x40c], R10 ;  /* 0x0001030002027a24 */ /* 0x000fca00078e020a */
[----:B------:R-:W-:Y:S02]  /*12890*/  IADD3 R3, R5, R2, RZ ;  /* 0x0000000205037210 */ /* 0x000fe40007ffe0ff */
[----:B------:R-:W-:Y:S02]  /*128a0*/  MOV R2, R4 ;  /* 0x0000000400027202 */ /* 0x000fe40000000f00 */
[----:B------:R-:W-:-:S05]  /*128b0*/  SHF.R.S32.HI R5, RZ, 0x1f, R0 ;  /* 0x0000001fff057819 */ /* 0x000fca0000011400 */
[----:B------:R-:W-:Y:S02]  /*128c0*/  IMAD R4, R5, c[0x0][0x440], RZ ;  /* 0x0001100005047a24 */ /* 0x000fe400078e02ff */
[----:B------:R-:W-:-:S04]  /*128d0*/  @P3 IMAD.HI.U32 R5, R9, c[0x0][0x4ec], RZ ;  /* 0x00013b0009053a27 */ /* 0x000fc800078e00ff */
[----:B------:R-:W-:Y:S02]  /*128e0*/  IMAD R4, R0, c[0x0][0x444], R4 ;  /* 0x0001110000047a24 */ /* 0x000fe400078e0204 */
[----:B--2---:R-:W-:-:S04]  /*128f0*/  IMAD.WIDE.U32 R2, R7, c[0x0][0x438], R2 ;  /* 0x00010e0007027a25 */ /* 0x004fc800078e0002 */
[----:B------:R-:W-:-:S04]  /*12900*/  IMAD R3, R7, c[0x0][0x43c], R3 ;  /* 0x00010f0007037a24 */ /* 0x000fc800078e0203 */
[----:B------:R-:W-:Y:S01]  /*12910*/  IMAD.WIDE.U32 R2, R0, c[0x0][0x440], R2 ;  /* 0x0001100000027a25 */ /* 0x000fe200078e0002 */
[----:B------:R-:W-:Y:S02]  /*12920*/  MOV R0, R9 ;  /* 0x0000000900007202 */ /* 0x000fe40000000f00 */
[----:B------:R-:W-:Y:S02]  /*12930*/  @P3 SHF.R.U32.HI R0, RZ, c[0x0][0x4f0], R5 ;  /* 0x00013c00ff003a19 */ /* 0x000fe40000011605 */
        /* <DEDUP_REMOVED lines=19> */
.L_x_534:
[----:B------:R-:W-:Y:S05]  /*12a70*/  BRA.DIV ~URZ, `(.L_x_481) ;  /* 0x00003cd27f007947 */ /* 0x000fea000b800000 */
[----:B------:R3:W4:Y:S02]  /*12a80*/  SHFL.IDX PT, R0, R14, RZ, 0x1c1f ;  /* 0x001c1fff0e007589 */ /* 0x00072400000e0000 */
.L_x_535:
        /* <DEDUP_REMOVED lines=69> */
[----:B------:R-:W-:-:S05]  /*12ee0*/  ISETP.GE.AND P6, PT, R41, c[0x0][0x3c8], PT ;  /* 0x0000f20029007a0c */ /* 0x000fca0003fc6270 */
[----:B----4-:R-:W-:Y:S02]  /*12ef0*/  @!P1 IMAD.MOV.U32 R6, RZ, RZ, R0 ;  /* 0x000000ffff069224 */ /* 0x010fe400078e0000 */
[----:B--2---:R-:W-:Y:S01]  /*12f00*/  @!P1 IMAD.MOV.U32 R7, RZ, RZ, R4 ;  /* 0x000000ffff079224 */ /* 0x004fe200078e0004 */
[----:B------:R-:W-:-:S03]  /*12f10*/  @!P0 LEA R2, P2, R13, R0, 0x2 ;  /* 0x000000000d028211 */ /* 0x000fc600078410ff */
[----:B------:R-:W-:Y:S01]  /*12f20*/  @!P1 IMAD.WIDE R6, R5, 0x4, R6 ;  /* 0x0000000405069825 */ /* 0x000fe200078e0206 */
[----:B------:R-:W-:Y:S02]  /*12f30*/  @!P0 LEA.HI.X R3, R13, R4, R15, 0x2, P2 ;  /* 0x000000040d038211 */ /* 0x000fe400010f140f */
[----:B------:R-:W-:Y:S02]  /*12f40*/  ISETP.GE.AND P2, PT, R18, c[0x0][0x3c8], PT ;  /* 0x0000f20012007a0c */ /* 0x000fe40003f46270 */
[----:B------:R2:W-:Y:S01]  /*12f50*/  @!P1 ST.E.64 [R6.64], R184 ;  /* 0x000000b806009985 */ /* 0x0005e2000c101b06 */
[----:B------:R-:W-:-:S03]  /*12f60*/  ISETP.GE.AND P1, PT, R19, c[0x0][0x3c8], PT ;  /* 0x0000f20013007a0c */ /* 0x000fc60003f26270 */
[----:B------:R4:W-:Y:S01]  /*12f70*/  @!P0 ST.E.64 [R2.64], R152 ;  /* 0x0000009802008985 */ /* 0x0009e2000c101b06 */
[CC--:B--2---:R-:W-:Y:S02]  /*12f80*/  @!P3 LEA R6, P5, R17.reuse, R0.reuse, 0x2 ;  /* 0x000000001106b211 */ /* 0x0c4fe400078a10ff */
[C---:B----4-:R-:W-:Y:S02]  /*12f90*/  @!P4 LEA R2, P0, R16.reuse, R0, 0x2 ;  /* 0x000000001002c211 */ /* 0x050fe400078010ff */
[-C--:B------:R-:W-:Y:S02]  /*12fa0*/  @!P3 LEA.HI.X R7, R17, R4.reuse, R47, 0x2, P5 ;  /* 0x000000041107b211 */ /* 0x080fe400028f142f */
[----:B------:R-:W-:-:S03]  /*12fb0*/  @!P4 LEA.HI.X R3, R16, R4, R46, 0x2, P0 ;  /* 0x000000041003c211 */ /* 0x000fc600000f142e */
[----:B------:R2:W-:Y:S01]  /*12fc0*/  @!P3 ST.E.64 [R6.64], R148 ;  /* 0x000000940600b985 */ /* 0x0005e2000c101b06 */
[----:B------:R-:W-:-:S03]  /*12fd0*/  ISETP.GE.AND P3, PT, R20, c[0x0][0x3c8], PT ;  /* 0x0000f20014007a0c */ /* 0x000fc60003f66270 */
[----:B------:R4:W-:Y:S01]  /*12fe0*/  @!P4 ST.E.64 [R2.64], R144 ;  /* 0x000000900200c985 */ /* 0x0009e2000c101b06 */
[----:B------:R-:W-:Y:S02]  /*12ff0*/  ISETP.GE.AND P4, PT, R21, c[0x0][0x3c8], PT ;  /* 0x0000f20015007a0c */ /* 0x000fe40003f86270 */
        /* <DEDUP_REMOVED lines=75> */
[----:B------:R-:W-:Y:S02]  /*134b0*/  @!P4 LEA.HI.X R3, R37, R4, R67, 0x2, P0 ;  /* 0x000000042503c211 */ /* 0x000fe400000f1443 */
[----:B------:R-:W-:Y:S01]  /*134c0*/  @!P2 LEA R8, P0, R38, R0, 0x2 ;  /* 0x000000002608a211 */ /* 0x000fe200078010ff */
[----:B------:R2:W-:Y:S01]  /*134d0*/  @!P3 ST.E.64 [R6.64], R92 ;  /* 0x0000005c0600b985 */ /* 0x0005e2000c101b06 */
[----:B------:R-:W-:-:S02]  /*134e0*/  ISETP.GE.AND P5, PT, R40, c[0x0][0x3c8], PT ;  /* 0x0000f20028007a0c */ /* 0x000fc40003fa6270 */
[----:B------:R-:W-:Y:S01]  /*134f0*/  @!P2 LEA.HI.X R9, R38, R4, R68, 0x2, P0 ;  /* 0x000000042609a211 */ /* 0x000fe200000f1444 */
[----:B------:R4:W-:Y:S01]  /*13500*/  @!P4 ST.E.64 [R2.64], R96 ;  /* 0x000000600200c985 */ /* 0x0009e2000c101b06 */
[----:B------:R-:W-:-:S03]  /*13510*/  ISETP.GE.AND P4, PT, R42, c[0x0][0x3c8], PT ;  /* 0x0000f2002a007a0c */ /* 0x000fc60003f86270 */
[----:B------:R-:W-:Y:S01]  /*13520*/  @!P2 ST.E.64 [R8.64], R186 ;  /* 0x000000ba0800a985 */ /* 0x000fe2000c101b06 */
[----:B------:R-:W-:Y:S02]  /*13530*/  ISETP.GE.AND P2, PT, R43, c[0x0][0x3c8], PT ;  /* 0x0000f2002b007a0c */ /* 0x000fe40003f46270 */
[-C--:B--2---:R-:W-:Y:S02]  /*13540*/  @!P6 LEA R6, P0, R41, R0.reuse, 0x2 ;  /* 0x000000002906e211 */ /* 0x084fe400078010ff */
[----:B----4-:R-:W-:Y:S02]  /*13550*/  @!P1 LEA R2, P3, R39, R0, 0x2 ;  /* 0x0000000027029211 */ /* 0x010fe400078610ff */
[-C--:B------:R-:W-:Y:S02]  /*13560*/  @!P6 LEA.HI.X R7, R41, R4.reuse, R71, 0x2, P0 ;  /* 0x000000042907e211 */ /* 0x080fe400000f1447 */
[----:B------:R-:W-:Y:S02]  /*13570*/  @!P1 LEA.HI.X R3, R39, R4, R69, 0x2, P3 ;  /* 0x0000000427039211 */ /* 0x000fe400018f1445 */
[----:B------:R-:W-:-:S03]  /*13580*/  ISETP.GE.AND P0, PT, R45, c[0x0][0x3c8], PT ;  /* 0x0000f2002d007a0c */ /* 0x000fc60003f06270 */
        /* <DEDUP_REMOVED lines=18> */
.L_x_483:
[----:B------:R-:W-:Y:S05]  /*136b0*/  BSYNC B0 ;  /* 0x0000000000007941 */ /* 0x000fea0003800000 */
.L_x_482:
[----:B------:R-:W-:Y:S05]  /*136c0*/  BRA.DIV ~URZ, `(.L_x_484) ;  /* 0x000030e27f007947 */ /* 0x000fea000b800000 */
[----:B--2---:R2:W1:Y:S04]  /*136d0*/  SHFL.IDX PT, R4, R12, 0x1, 0x1c1f ;  /* 0x003c1f000c047f89 */ /* 0x00446800000e0000 */
[----:B----4-:R2:W4:Y:S02]  /*136e0*/  SHFL.IDX PT, R0, R14, 0x1, 0x1c1f ;  /* 0x003c1f000e007f89 */ /* 0x01052400000e0000 */
.L_x_536:
        /* <DEDUP_REMOVED lines=136> */
.L_x_464:
[----:B------:R-:W3:Y:S04]  /*13f70*/  LDL.LU R0, [R1+0x74] ;  /* 0x0000740001007983 */ /* 0x000ee80000300800 */
[----:B------:R-:W4:Y:S01]  /*13f80*/  LDL R7, [R1+0x7c] ;  /* 0x00007c0001077983 */ /* 0x000f220000100800 */
[----:B------:R-:W-:Y:S01]  /*13f90*/  ISETP.NE.U32.AND P0, PT, RZ, c[0x0][0x508], PT ;  /* 0x00014200ff007a0c */ /* 0x000fe20003f05070 */
[----:B------:R-:W-:Y:S01]  /*13fa0*/  IMAD.MOV.U32 R4, RZ, RZ, 0x4 ;  /* 0x00000004ff047424 */ /* 0x000fe200078e00ff */
[----:B------:R-:W-:Y:S01]  /*13fb0*/  ISETP.NE.U32.AND P2, PT, RZ, c[0x0][0x500], PT ;  /* 0x00014000ff007a0c */ /* 0x000fe20003f45070 */
[----:B------:R-:W-:Y:S01]  /*13fc0*/  IMAD.MOV.U32 R20, RZ, RZ, c[0x0][0x388] ;  /* 0x0000e200ff147624 */ /* 0x000fe200078e00ff */
[----:B------:R-:W-:Y:S01]  /*13fd0*/  ISETP.NE.AND.EX P0, PT, RZ, c[0x0][0x50c], PT, P0 ;  /* 0x00014300ff007a0c */ /* 0x000fe20003f05300 */
[----:B--2---:R-:W-:Y:S01]  /*13fe0*/  IMAD.MOV.U32 R6, RZ, RZ, RZ ;  /* 0x000000ffff067224 */ /* 0x004fe200078e00ff */
[----:B------:R-:W-:Y:S01]  /*13ff0*/  ISETP.NE.AND.EX P2, PT, RZ, c[0x0][0x504], PT, P2 ;  /* 0x00014100ff007a0c */ /* 0x000fe20003f45320 */
[----:B----4-:R-:W-:-:S10]  /*14000*/  IMAD.WIDE R2, R7, R4, c[0x0][0x500] ;  /* 0x0001400007027625 */ /* 0x010fd400078e0204 */
[----:B------:R-:W-:Y:S02]  /*14010*/  @P0 IMAD.WIDE R4, R7, R4, c[0x0][0x508] ;  /* 0x0001420007040625 */ /* 0x000fe400078e0204 */
[----:B------:R2:W5:Y:S04]  /*14020*/  @P2 LDG.E R6, [R2.64] ;  /* 0x0000000602062981 */ /* 0x000568000c1e1900 */
[----:B------:R2:W5:Y:S01]  /*14030*/  @P0 LDG.E R20, [R4.64] ;  /* 0x0000000604140981 */ /* 0x000562000c1e1900 */
[----:B---3--:R-:W-:-:S04]  /*14040*/  ISETP.NE.AND P1, PT, R0, RZ, PT ;  /* 0x000000ff0000720c */ /* 0x008fc80003f25270 */
[----:B------:R-:W-:Y:S01]  /*14050*/  SEL R19, R0, c[0x0][0x3d4], P1 ;  /* 0x0000f50000137a07 */ /* 0x000fe20000800000 */
[----:B------:R-:W-:Y:S05]  /*14060*/  @P0 BRA `(.L_x_485) ;  /* 0x0000004000000947 */ /* 0x000fea0003800000 */
[----:B------:R-:W-:Y:S05]  /*14070*/  @!P2 BRA `(.L_x_485) ;  /* 0x000000300000a947 */ /* 0x000fea0003800000 */
[----:B------:R3:W4:Y:S04]  /*14080*/  LDG.E R0, [R2.64] ;  /* 0x0000000602007981 */ /* 0x000728000c1e1900 */
[----:B--23--:R-:W4:Y:S02]  /*14090*/  LDG.E R2, [R2.64+0x4] ;  /* 0x0000040602027981 */ /* 0x00cf24000c1e1900 */
[----:B----45:R-:W-:Y:S02]  /*140a0*/  IADD3 R20, -R0, R2, RZ ;  /* 0x0000000200147210 */ /* 0x030fe40007ffe1ff */
.L_x_485:
[----:B--2---:R-:W2:Y:S01]  /*140b0*/  S2R R3, SR_TID.X ;  /* 0x0000000000037919 */ /* 0x004ea20000002100 */
[----:B------:R-:W-:Y:S01]  /*140c0*/  SHF.R.S32.HI R0, RZ, 0x1f, R7 ;  /* 0x0000001fff007819 */ /* 0x000fe20000011407 */
[----:B------:R-:W-:Y:S01]  /*140d0*/  BSSY B0, `(.L_x_486) ;  /* 0x0000038000007945 */ /* 0x000fe20003800000 */
[----:B-----5:R-:W-:-:S02]  /*140e0*/  SHF.R.S32.HI R18, RZ, 0x1f, R6 ;  /* 0x0000001fff127819 */ /* 0x020fc40000011406 */
[----:B------:R-:W-:Y:S02]  /*140f0*/  SEL R16, R7, RZ, !P2 ;  /* 0x000000ff07107207 */ /* 0x000fe40005000000 */
[----:B------:R-:W-:Y:S02]  /*14100*/  SEL R21, R0, RZ, !P2 ;  /* 0x000000ff00157207 */ /* 0x000fe40005000000 */
[----:B--2---:R-:W-:-:S13]  /*14110*/  ISETP.GT.AND P0, PT, R3, 0x7f, PT ;  /* 0x0000007f0300780c */ /* 0x004fda0003f04270 */
[----:B------:R-:W-:Y:S05]  /*14120*/  @P0 BRA `(.L_x_487) ;  /* 0x0000032000000947 */ /* 0x000fea0003800000 */
[----:B------:R-:W2:Y:S01]  /*14130*/  LDL R2, [R1+0x68] ;  /* 0x0000680001027983 */ /* 0x000ea20000100800 */
[----:B------:R-:W-:Y:S01]  /*14140*/  IMAD R0, R20, c[0x0][0x4e8], RZ ;  /* 0x00013a0014007a24 */ /* 0x000fe200078e02ff */
[----:B--2---:R-:W-:-:S04]  /*14150*/  IADD3 R10, R2, R3, RZ ;  /* 0x00000003020a7210 */ /* 0x004fc80007ffe0ff */
[----:B------:R-:W-:-:S13]  /*14160*/  ISETP.GE.AND P0, PT, R10, R0, PT ;  /* 0x000000000a00720c */ /* 0x000fda0003f06270 */
[----:B------:R-:W-:Y:S05]  /*14170*/  @P0 BRA `(.L_x_487) ;  /* 0x000002d000000947 */ /* 0x000fea0003800000 */
[----:B------:R-:W2:Y:S04]  /*14180*/  LDL R2, [R1+0x84] ;  /* 0x0000840001027983 */ /* 0x000ea80000100800 */
[----:B------:R-:W3:Y:S01]  /*14190*/  LDL.LU R22, [R1+0x78] ;  /* 0x0000780001167983 */ /* 0x000ee20000300800 */
[----:B------:R-:W-:Y:S01]  /*141a0*/  IMAD.MOV.U32 R0, RZ, RZ, 0x368 ;  /* 0x00000368ff007424 */ /* 0x000fe200078e00ff */
[----:B------:R-:W-:-:S04]  /*141b0*/  ISETP.GT.AND P2, PT, R19, 0x1, PT ;  /* 0x000000011300780c */ /* 0x000fc80003f44270 */
[----:B------:R-:W-:-:S04]  /*141c0*/  SEL R0, R0, 0x328, P2 ;  /* 0x0000032800007807 */ /* 0x000fc80001000000 */
[----:B------:R4:W5:Y:S08]  /*141d0*/  LDC.64 R8, c[0x0][R0+0x170] ;  /* 0x00005c0000087b82 */ /* 0x0009700000000a00 */
[----:B------:R4:W2:Y:S08]  /*141e0*/  LDC.64 R4, c[0x0][R0+0x168] ;  /* 0x00005a0000047b82 */ /* 0x0008b00000000a00 */
[----:B------:R4:W1:Y:S08]  /*141f0*/  LDC.64 R14, c[0x0][R0+0x178] ;  /* 0x00005e00000e7b82 */ /* 0x0008700000000a00 */
[----:B------:R4:W1:Y:S02]  /*14200*/  LDC.64 R12, c[0x0][R0+0x160] ;  /* 0x00005800000c7b82 */ /* 0x0008640000000a00 */
[----:B----4-:R-:W-:-:S02]  /*14210*/  IMAD.MOV.U32 R0, RZ, RZ, c[0x0][0x4e8] ;  /* 0x00013a00ff007624 */ /* 0x010fc400078e00ff */
[----:B-----5:R-:W-:-:S03]  /*14220*/  IMAD R7, R9, R16, RZ ;  /* 0x0000001009077224 */ /* 0x020fc600078e02ff */
[----:B------:R-:W-:Y:S02]  /*14230*/  ISETP.NE.AND P0, PT, R0, 0x1, PT ;  /* 0x000000010000780c */ /* 0x000fe40003f05270 */
[----:B------:R-:W-:-:S11]  /*14240*/  MOV R0, R10 ;  /* 0x0000000a00007202 */ /* 0x000fd60000000f00 */
[----:B------:R-:W-:-:S05]  /*14250*/  @P0 IMAD.HI.U32 R17, R10, c[0x0][0x4ec], RZ ;  /* 0x00013b000a110a27 */ /* 0x000fca00078e00ff */
[----:B------:R-:W-:Y:S01]  /*14260*/  @P0 SHF.R.U32.HI R0, RZ, c[0x0][0x4f0], R17 ;  /* 0x00013c00ff000a19 */ /* 0x000fe20000011611 */
[-C--:B--2---:R-:W-:Y:S02]  /*14270*/  IMAD R9, R5, R2.reuse, RZ ;  /* 0x0000000205097224 */ /* 0x084fe400078e02ff */
[----:B------:R-:W-:-:S04]  /*14280*/  IMAD.WIDE.U32 R4, R4, R2, RZ ;  /* 0x0000000204047225 */ /* 0x000fc800078e00ff */
[----:B------:R-:W-:-:S04]  /*14290*/  IMAD.WIDE.U32 R2, R8, R16, RZ ;  /* 0x0000001008027225 */ /* 0x000fc800078e00ff */
[----:B------:R-:W-:Y:S01]  /*142a0*/  IMAD R8, R8, R21, R7 ;  /* 0x0000001508087224 */ /* 0x000fe200078e0207 */
[----:B---3--:R-:W-:Y:S01]  /*142b0*/  SEL R7, R22, RZ, P2 ;  /* 0x000000ff16077207 */ /* 0x008fe20001000000 */
[----:B------:R-:W-:Y:S01]  /*142c0*/  IMAD.IADD R9, R5, 0x1, R9 ;  /* 0x0000000105097824 */ /* 0x000fe200078e0209 */
[----:B------:R-:W-:Y:S01]  /*142d0*/  IADD3 R17, P1, P0, R2, R4, R6 ;  /* 0x0000000402117210 */ /* 0x000fe2000783e006 */
[----:B------:R-:W-:Y:S01]  /*142e0*/  IMAD.MOV R2, RZ, RZ, -R0 ;  /* 0x000000ffff027224 */ /* 0x000fe200078e0a00 */
[----:B------:R-:W-:Y:S01]  /*142f0*/  IADD3 R3, R3, R8, RZ ;  /* 0x0000000803037210 */ /* 0x000fe20007ffe0ff */
[-C--:B-1----:R-:W-:Y:S02]  /*14300*/  IMAD R8, R15, R7.reuse, RZ ;  /* 0x000000070f087224 */ /* 0x082fe400078e02ff */
[----:B------:R-:W-:Y:S01]  /*14310*/  IMAD.WIDE.U32 R4, R14, R7, RZ ;  /* 0x000000070e047225 */ /* 0x000fe200078e00ff */
[----:B------:R-:W-:Y:S02]  /*14320*/  IADD3.X R9, R3, R9, R18, P1, P0 ;  /* 0x0000000903097210 */ /* 0x000fe40000fe0412 */
[----:B------:R-:W-:Y:S01]  /*14330*/  SHF.R.S32.HI R3, RZ, 0x1f, R0 ;  /* 0x0000001fff037819 */ /* 0x000fe20000011400 */
[----:B------:R-:W-:Y:S01]  /*14340*/  IMAD R2, R2, c[0x0][0x4e8], R10 ;  /* 0x00013a0002027a24 */ /* 0x000fe200078e020a */
[----:B------:R-:W-:Y:S01]  /*14350*/  IADD3 R5, R5, R8, RZ ;  /* 0x0000000805057210 */ /* 0x000fe20007ffe0ff */
[----:B------:R-:W-:Y:S01]  /*14360*/  IMAD.MOV.U32 R8, RZ, RZ, c[0x0][0x4a8] ;  /* 0x00012a00ff087624 */ /* 0x000fe200078e00ff */
[----:B------:R-:W-:Y:S01]  /*14370*/  IADD3 R4, P1, P0, R0, R17, R4 ;  /* 0x0000001100047210 */ /* 0x000fe2000783e004 */
[----:B------:R-:W-:Y:S01]  /*14380*/  IMAD R0, R13, R2, RZ ;  /* 0x000000020d007224 */ /* 0x000fe200078e02ff */
[----:B------:R-:W-:-:S02]  /*14390*/  SHF.R.S32.HI R7, RZ, 0x1f, R2 ;  /* 0x0000001fff077819 */ /* 0x000fc40000011402 */
        /* <DEDUP_REMOVED lines=11> */
.L_x_487:
[----:B------:R-:W-:Y:S05]  /*14450*/  BSYNC B0 ;  /* 0x0000000000007941 */ /* 0x000fea0003800000 */
.L_x_486:
        /* <DEDUP_REMOVED lines=19> */
[----:B------:R-:W-:Y:S01]  /*14590*/  IADD3 R14, R8, R9, RZ ;  /* 0x00000009080e7210 */ /* 0x000fe20007ffe0ff */
[----:B------:R-:W-:Y:S02]  /*145a0*/  IMAD R6, R6, c[0x0][0x3a4], R0 ;  /* 0x0000e90006067a24 */ /* 0x000fe400078e0200 */
[----:B------:R-:W-:-:S03]  /*145b0*/  IMAD.IADD R4, R9, 0x1, R4 ;  /* 0x0000000109047824 */ /* 0x000fc600078e0204 */
        /* <DEDUP_REMOVED lines=25> */
.L_x_537:
[----:B------:R-:W-:Y:S05]  /*14750*/  BRA.DIV ~URZ, `(.L_x_489) ;  /* 0x000021827f007947 */ /* 0x000fea000b800000 */
[----:B------:R3:W4:Y:S02]  /*14760*/  SHFL.IDX PT, R0, R15, RZ, 0x181f ;  /* 0x00181fff0f007589 */ /* 0x00072400000e0000 */
.L_x_538:
[----:B------:R-:W-:Y:S01]  /*14770*/  IMAD R13, R20, c[0x0][0x4e8], RZ ;  /* 0x00013a00140d7a24 */ /* 0x000fe200078e02ff */
[----:B------:R-:W-:Y:S01]  /*14780*/  BSSY B0, `(.L_x_490) ;  /* 0x0000017000007945 */ /* 0x000fe20003800000 */
[----:B------:R-:W-:Y:S02]  /*14790*/  SHF.R.S32.HI R19, RZ, 0x1f, R33 ;  /* 0x0000001fff137819 */ /* 0x000fe40000011421 */
[----:B------:R-:W-:Y:S02]  /*147a0*/  SHF.R.S32.HI R18, RZ, 0x1f, R34 ;  /* 0x0000001fff127819 */ /* 0x000fe40000011422 */
[----:B------:R-:W-:Y:S02]  /*147b0*/  ISETP.GE.AND P0, PT, R14, R13, PT ;  /* 0x0000000d0e00720c */ /* 0x000fe40003f06270 */
[----:B------:R-:W-:Y:S02]  /*147c0*/  SHF.R.S32.HI R16, RZ, 0x1f, R11 ;  /* 0x0000001fff107819 */ /* 0x000fe4000001140b */
[----:B------:R-:W-:-:S09]  /*147d0*/  SHF.R.S32.HI R17, RZ, 0x1f, R32 ;  /* 0x0000001fff117819 */ /* 0x000fd20000011420 */
[----:B------:R-:W-:Y:S05]  /*147e0*/  @P0 BRA `(.L_x_491) ;  /* 0x0000010000000947 */ /* 0x000fea0003800000 */
[----:B------:R-:W-:Y:S02]  /*147f0*/  ISETP.GE.AND P3, PT, R11, c[0x0][0x3c8], PT ;  /* 0x0000f2000b007a0c */ /* 0x000fe40003f66270 */
[----:B------:R-:W-:Y:S02]  /*14800*/  ISETP.GE.AND P2, PT, R34, c[0x0][0x3c8], PT ;  /* 0x0000f20022007a0c */ /* 0x000fe40003f46270 */
[----:B------:R-:W-:Y:S02]  /*14810*/  ISETP.GE.AND P1, PT, R33, c[0x0][0x3c8], PT ;  /* 0x0000f20021007a0c */ /* 0x000fe40003f26270 */
[----:B------:R-:W-:-:S07]  /*14820*/  ISETP.GE.AND P0, PT, R32, c[0x0][0x3c8], PT ;  /* 0x0000f20020007a0c */ /* 0x000fce0003f06270 */
[-C--:B----4-:R-:W-:Y:S02]  /*14830*/  @!P3 LEA R8, P4, R11, R0.reuse, 0x1 ;  /* 0x000000000b08b211 */ /* 0x090fe400078808ff */
[-C--:B------:R-:W-:Y:S02]  /*14840*/  @!P2 LEA R6, P6, R34, R0.reuse, 0x1 ;  /* 0x000000002206a211 */ /* 0x080fe400078c08ff */
[----:B------:R-:W-:Y:S02]  /*14850*/  @!P1 LEA R4, P5, R33, R0, 0x1 ;  /* 0x0000000021049211 */ /* 0x000fe400078a08ff */
        /* <DEDUP_REMOVED lines=9> */
.L_x_491:
[----:B------:R-:W-:Y:S05]  /*148f0*/  BSYNC B0 ;  /* 0x0000000000007941 */ /* 0x000fea0003800000 */
.L_x_490:
[----:B------:R-:W-:Y:S05]  /*14900*/  BRA.DIV ~URZ, `(.L_x_492) ;  /* 0x000020327f007947 */ /* 0x000fea000b800000 */
[----:B--2---:R2:W1:Y:S04]  /*14910*/  SHFL.IDX PT, R10, R12, 0x1, 0x181f ;  /* 0x00381f000c0a7f89 */ /* 0x00446800000e0000 */
[----:B----4-:R2:W4:Y:S02]  /*14920*/  SHFL.IDX PT, R0, R15, 0x1, 0x181f ;  /* 0x00381f000f007f89 */ /* 0x01052400000e0000 */
.L_x_539:
        /* <DEDUP_REMOVED lines=20> */
.L_x_494:
[----:B------:R-:W-:Y:S05]  /*14a70*/  BSYNC B0 ;  /* 0x0000000000007941 */ /* 0x000fea0003800000 */
.L_x_493:
[----:B------:R-:W-:Y:S05]  /*14a80*/  BRA.DIV ~URZ, `(.L_x_495) ;  /* 0x00001f727f007947 */ /* 0x000fea000b800000 */
[----:B-1----:R1:W2:Y:S02]  /*14a90*/  SHFL.IDX PT, R10, R12, 0x2, 0x181f ;  /* 0x00581f000c0a7f89 */ /* 0x0022a400000e0000 */
.L_x_540:
[----:B------:R-:W-:Y:S05]  /*14aa0*/  BRA.DIV ~URZ, `(.L_x_496) ;  /* 0x00001fc27f007947 */ /* 0x000fea000b800000 */
[----:B----4-:R4:W1:Y:S02]  /*14ab0*/  SHFL.IDX PT, R0, R15, 0x2, 0x181f ;  /* 0x00581f000f007f89 */ /* 0x01086400000e0000 */
.L_x_541:
        /* <DEDUP_REMOVED lines=20> */
.L_x_498:
[----:B------:R-:W-:Y:S05]  /*14c00*/  BSYNC B0 ;  /* 0x0000000000007941 */ /* 0x000fea0003800000 */
.L_x_497:
[----:B------:R-:W-:Y:S05]  /*14c10*/  BRA.DIV ~URZ, `(.L_x_499) ;  /* 0x00001eb27f007947 */ /* 0x000fea000b800000 */
[----:B--2---:R2:W3:Y:S04]  /*14c20*/  SHFL.IDX PT, R10, R12, 0x3, 0x181f ;  /* 0x00781f000c0a7f89 */ /* 0x0044e800000e0000 */
[----:B-1----:R2:W1:Y:S02]  /*14c30*/  SHFL.IDX PT, R0, R15, 0x3, 0x181f ;  /* 0x00781f000f007f89 */ /* 0x00246400000e0000 */
.L_x_542:
[----:B------:R-:W-:-:S04]  /*14c40*/  IADD3 R2, R14, 0x60, RZ ;  /* 0x000000600e027810 */ /* 0x000fc80007ffe0ff */
[----:B------:R-:W-:-:S13]  /*14c50*/  ISETP.GE.AND P0, PT, R2, R13, PT ;  /* 0x0000000d0200720c */ /* 0x000fda0003f06270 */
[----:B------:R-:W-:Y:S05]  /*14c60*/  @P0 BRA `(.L_x_479) ;  /* 0x0000010000000947 */ /* 0x000fea0003800000 */
[----:B------:R-:W-:Y:S02]  /*14c70*/  ISETP.GE.AND P3, PT, R11, c[0x0][0x3c8], PT ;  /* 0x0000f2000b007a0c */ /* 0x000fe40003f66270 */
[----:B------:R-:W-:Y:S02]  /*14c80*/  ISETP.GE.AND P2, PT, R34, c[0x0][0x3c8], PT ;  /* 0x0000f20022007a0c */ /* 0x000fe40003f46270 */
[----:B------:R-:W-:Y:S02]  /*14c90*/  ISETP.GE.AND P1, PT, R33, c[0x0][0x3c8], PT ;  /* 0x0000f20021007a0c */ /* 0x000fe40003f26270 */
[----:B------:R-:W-:-:S07]  /*14ca0*/  ISETP.GE.AND P0, PT, R32, c[0x0][0x3c8], PT ;  /* 0x0000f20020007a0c */ /* 0x000fce0003f06270 */
[CC--:B-1----:R-:W-:Y:S02]  /*14cb0*/  @!P3 LEA R8, P4, R11.reuse, R0.reuse, 0x1 ;  /* 0x000000000b08b211 */ /* 0x0c2fe400078808ff */
[----:B------:R-:W-:Y:S02]  /*14cc0*/  @!P2 LEA R6, P6, R34, R0, 0x1 ;  /* 0x000000002206a211 */ /* 0x000fe400078c08ff */
[----:B---3--:R-:W-:Y:S02]  /*14cd0*/  @!P3 LEA.HI.X R9, R11, R10, R16, 0x1, P4 ;  /* 0x0000000a0b09b211 */ /* 0x008fe400020f0c10 */
[-C--:B------:R-:W-:Y:S02]  /*14ce0*/  @!P1 LEA R4, P5, R33, R0.reuse, 0x1 ;  /* 0x0000000021049211 */ /* 0x080fe400078a08ff */
[----:B------:R-:W-:Y:S01]  /*14cf0*/  @!P0 LEA R2, P4, R32, R0, 0x1 ;  /* 0x0000000020028211 */ /* 0x000fe200078808ff */
[----:B------:R1:W-:Y:S01]  /*14d00*/  @!P3 ST.E.128 [R8.64], RZ ;  /* 0x000000ff0800b985 */ /* 0x0003e2000c101d06 */
[----:B------:R-:W-:-:S02]  /*14d10*/  @!P2 LEA.HI.X R7, R34, R10, R18, 0x1, P6 ;  /* 0x0000000a2207a211 */ /* 0x000fc400030f0c12 */
[-C--:B------:R-:W-:Y:S02]  /*14d20*/  @!P1 LEA.HI.X R5, R33, R10.reuse, R19, 0x1, P5 ;  /* 0x0000000a21059211 */ /* 0x080fe400028f0c13 */
[----:B------:R-:W-:Y:S01]  /*14d30*/  @!P0 LEA.HI.X R3, R32, R10, R17, 0x1, P4 ;  /* 0x0000000a20038211 */ /* 0x000fe200020f0c11 */
[----:B------:R1:W-:Y:S04]  /*14d40*/  @!P2 ST.E.128 [R6.64], RZ ;  /* 0x000000ff0600a985 */ /* 0x0003e8000c101d06 */
[----:B------:R1:W-:Y:S04]  /*14d50*/  @!P1 ST.E.128 [R4.64], RZ ;  /* 0x000000ff04009985 */ /* 0x0003e8000c101d06 */
[----:B------:R1:W-:Y:S02]  /*14d60*/  @!P0 ST.E.128 [R2.64], RZ ;  /* 0x000000ff02008985 */ /* 0x0003e4000c101d06 */
.L_x_479:
[----:B------:R-:W-:Y:S05]  /*14d70*/  BSYNC B1 ;  /* 0x0000000000017941 */ /* 0x000fea0003800000 */
.L_x_463:
[----:B-1-34-:R-:W3:Y:S02]  /*14d80*/  LDL R0, [R1+0xa8] ;  /* 0x0000a80001007983 */ /* 0x01aee40000100800 */
[----:B---3--:R-:W-:-:S13]  /*14d90*/  ISETP.NE.AND P0, PT, R0, RZ, PT ;  /* 0x000000ff0000720c */ /* 0x008fda0003f05270 */
[----:B------:R-:W-:Y:S01]  /*14da0*/  @P0 WARPSYNC 0xffffffff ;  /* 0xffffffff00000948 */ /* 0x000fe20003800000 */
[----:B------:R-:W-:Y:S06]  /*14db0*/  @P0 BAR.SYNC.DEFER_BLOCKING 0x5, 0x100 ;  /* 0x0144000000000b1d */ /* 0x000fec0000010000 */
[----:B--2---:R-:W1:Y:S04]  /*14dc0*/  @P0 LDS.128 R4, [0x1a080] ;  /* 0x01a08000ff040984 */ /* 0x004e680000000c00 */
[----:B-1----:R1:W-:Y:S04]  /*14dd0*/  @P0 STL.64 [R1+0x70], R4 ;  /* 0x0000700401000387 */ /* 0x0023e80000100a00 */
[----:B------:R1:W-:Y:S04]  /*14de0*/  @P0 STL.64 [R1+0x78], R6 ;  /* 0x0000780601000387 */ /* 0x0003e80000100a00 */
[----:B------:R-:W-:Y:S06]  /*14df0*/  @P0 BAR.ARV 0x4, 0x100 ;  /* 0x0104000000000b1d */ /* 0x000fec0000002000 */
[----:B------:R-:W-:Y:S05]  /*14e00*/  @P0 BRA `(.L_x_500) ;  /* 0x0000105000000947 */ /* 0x000fea0003800000 */
[----:B------:R-:W2:Y:S01]  /*14e10*/  S2R R0, SR_TID.X ;  /* 0x0000000000007919 */ /* 0x000ea20000002100 */
[----:B-1----:R-:W-:Y:S01]  /*14e20*/  IMAD.MOV.U32 R7, RZ, RZ, RZ ;  /* 0x000000ffff077224 */ /* 0x002fe200078e00ff */
[----:B--2---:R-:W-:-:S04]  /*14e30*/  LOP3.LUT R14, R0, 0x1f, RZ, 0xc0, !PT ;  /* 0x0000001f000e7812 */ /* 0x004fc800078ec0ff */
[----:B------:R-:W-:Y:S01]  /*14e40*/  ISETP.NE.AND P6, PT, R14, 0x1f, PT ;  /* 0x0000001f0e00780c */ /* 0x000fe20003fc5270 */
[----:B------:R-:W-:Y:S10]  /*14e50*/  BRA.DIV ~URZ, `(.L_x_501) ;  /* 0x00001d327f007947 */ /* 0x000ff4000b800000 */
[----:B------:R1:W2:Y:S02]  /*14e60*/  SHFL.IDX PT, R9, R111, RZ, 0x1f ;  /* 0x00001fff6f097589 */ /* 0x0002a400000e0000 */
.L_x_543:
[----:B------:R-:W-:Y:S05]  /*14e70*/  BRA.DIV ~URZ, `(.L_x_502) ;  /* 0x00001d827f007947 */ /* 0x000fea000b800000 */
[----:B------:R3:W4:Y:S02]  /*14e80*/  SHFL.IDX PT, R8, R111, 0x1, 0x1f ;  /* 0x00201f006f087f89 */ /* 0x00072400000e0000 */
.L_x_544:
        /* <DEDUP_REMOVED lines=18> */
[----:B------:R1:W3:Y:S02]  /*14fb0*/  SHFL.UP PT, R4, R0, 0x1, RZ ;  /* 0x0420000000047989 */ /* 0x0002e400000e00ff */
.L_x_545:
        /* <DEDUP_REMOVED lines=16> */
.L_x_546:
[----:B---3--:R-:W-:Y:S01]  /*150c0*/  IMAD R0, R0, c[0x0][0x538], RZ ;  /* 0x00014e0000007a24 */ /* 0x008fe200078e02ff */
[----:B------:R-:W-:Y:S04]  /*150d0*/  BSSY B1, `(.L_x_505) ;  /* 0x00000cf000017945 */ /* 0x000fe80003800000 */
[----:B----4-:R-:W-:-:S04]  /*150e0*/  IADD3 R8, R0, R8, RZ ;  /* 0x0000000800087210 */ /* 0x010fc80007ffe0ff */
[----:B--2---:R-:W-:-:S13]  /*150f0*/  ISETP.GT.AND P0, PT, R8, R9, PT ;  /* 0x000000090800720c */ /* 0x004fda0003f04270 */
[----:B------:R-:W-:Y:S05]  /*15100*/  @P0 BRA `(.L_x_506) ;  /* 0x0000025000000947 */ /* 0x000fea0003800000 */
.L_x_510:
[----:B------:R-:W2:Y:S02]  /*15110*/  LDL.LU R0, [R1+0x7c] ;  /* 0x00007c0001007983 */ /* 0x000ea40000300800 */
[----:B--2---:R-:W-:-:S04]  /*15120*/  IADD3 R0, R0, 0x1f, RZ ;  /* 0x0000001f00007810 */ /* 0x004fc80007ffe0ff */
[----:B------:R-:W-:-:S13]  /*15130*/  ISETP.GE.AND P0, PT, R0, c[0x0][0x53c], PT ;  /* 0x00014f0000007a0c */ /* 0x000fda0003f06270 */
[----:B------:R-:W-:Y:S05]  /*15140*/  @P0 BRA `(.L_x_507) ;  /* 0x00000c2000000947 */ /* 0x000fea0003800000 */
[----:B------:R2:W-:Y:S01]  /*15150*/  STL [R1+0x7c], R0 ;  /* 0x00007c0001007387 */ /* 0x0005e20000100800 */
[----:B------:R-:W-:Y:S01]  /*15160*/  CS2R R6, SRZ ;  /* 0x0000000000067805 */ /* 0x000fe2000001ff00 */
[----:B--2---:R-:W-:-:S04]  /*15170*/  IADD3 R0, R0, R14, RZ ;  /* 0x0000000e00007210 */ /* 0x004fc80007ffe0ff */
[----:B------:R-:W-:-:S13]  /*15180*/  ISETP.GE.OR P0, PT, R0, c[0x0][0x53c], !P6 ;  /* 0x00014f0000007a0c */ /* 0x000fda0007706670 */
[----:B------:R-:W-:Y:S02]  /*15190*/  @!P0 MOV R2, 0x4 ;  /* 0x0000000400028802 */ /* 0x000fe40000000f00 */
[----:B------:R-:W-:-:S03]  /*151a0*/  @!P0 MOV R3, 0x4 ;  /* 0x0000000400038802 */ /* 0x000fc60000000f00 */
[----:B-1----:R-:W-:-:S04]  /*151b0*/  @!P0 IMAD.WIDE R4, R0, R2, c[0x0][0x580] ;  /* 0x0001600000048625 */ /* 0x002fc800078e0202 */
[----:B------:R-:W-:Y:S01]  /*151c0*/  @!P0 IMAD.WIDE R2, R0, R3, c[0x0][0x578] ;  /* 0x00015e0000028625 */ /* 0x000fe200078e0203 */
[----:B------:R-:W2:Y:S04]  /*151d0*/  @!P0 LDG.E R6, [R4.64] ;  /* 0x0000000604068981 */ /* 0x000ea8000c1e1900 */
[----:B------:R-:W2:Y:S02]  /*151e0*/  @!P0 LDG.E R7, [R2.64] ;  /* 0x0000000602078981 */ /* 0x000ea4000c1e1900 */
[----:B--2---:R-:W-:Y:S01]  /*151f0*/  IMAD R0, R7, R6, RZ ;  /* 0x0000000607007224 */ /* 0x004fe200078e02ff */
[----:B------:R-:W-:Y:S05]  /*15200*/  BRA.DIV ~URZ, `(.L_x_508) ;  /* 0x00001c427f007947 */ /* 0x000fea000b800000 */
[----:B------:R1:W2:Y:S02]  /*15210*/  SHFL.UP PT, R2, R0, 0x1, RZ ;  /* 0x0420000000027989 */ /* 0x0002a400000e00ff */
.L_x_547:
        /* <DEDUP_REMOVED lines=16> */
.L_x_548:
[----:B--2---:R-:W-:-:S05]  /*15320*/  IMAD R0, R0, c[0x0][0x538], RZ ;  /* 0x00014e0000007a24 */ /* 0x004fca00078e02ff */
[----:B------:R-:W-:-:S04]  /*15330*/  IADD3 R8, R0, R8, RZ ;  /* 0x0000000800087210 */ /* 0x000fc80007ffe0ff */
[----:B------:R-:W-:-:S13]  /*15340*/  ISETP.GT.AND P0, PT, R8, R9, PT ;  /* 0x000000090800720c */ /* 0x000fda0003f04270 */
[----:B-1----:R-:W-:Y:S05]  /*15350*/  @!P0 BRA `(.L_x_510) ;  /* 0xfffffdb000008947 */ /* 0x002fea000383ffff */
.L_x_506:
[----:B------:R-:W-:-:S05]  /*15360*/  IADD3 R11, -R0, R8, RZ ;  /* 0x00000008000b7210 */ /* 0x000fca0007ffe1ff */
[----:B------:R-:W-:-:S05]  /*15370*/  IMAD R0, R4, c[0x0][0x538], R11 ;  /* 0x00014e0004007a24 */ /* 0x000fca00078e020b */
[----:B------:R-:W-:Y:S01]  /*15380*/  ISETP.GT.AND P0, PT, R0, R9, PT ;  /* 0x000000090000720c */ /* 0x000fe20003f04270 */
[----:B------:R-:W-:-:S12]  /*15390*/  BRA.DIV ~URZ, `(.L_x_511) ;  /* 0x00001ca27f007947 */ /* 0x000fd8000b800000 */
[----:B------:R-:W-:-:S03]  /*153a0*/  VOTE.ANY R10, PT, !P0 ;  /* 0x00000000000a7806 */ /* 0x000fc600040e0100 */
.L_x_549:
[----:B------:R-:W2:Y:S01]  /*153b0*/  LDL.LU R0, [R1+0x7c] ;  /* 0x00007c0001007983 */ /* 0x000ea20000300800 */
[----:B------:R-:W2:Y:S02]  /*153c0*/  POPC R8, R10 ;  /* 0x0000000a00087309 */ /* 0x000ea40000000000 */
[----:B--2---:R-:W-:-:S05]  /*153d0*/  IADD3 R0, R8, R0, RZ ;  /* 0x0000000008007210 */ /* 0x004fca0007ffe0ff */
[----:B------:R2:W-:Y:S01]  /*153e0*/  STL [R1+0x7c], R0 ;  /* 0x00007c0001007387 */ /* 0x0005e20000100800 */
[----:B------:R-:W-:Y:S05]  /*153f0*/  BRA.DIV ~URZ, `(.L_x_512) ;  /* 0x00001c927f007947 */ /* 0x000fea000b800000 */
[----:B------:R3:W4:Y:S04]  /*15400*/  SHFL.IDX PT, R12, R6, R8, 0x1f ;  /* 0x00001f08060c7589 */ /* 0x00072800000e0000 */
[----:B------:R3:W1:Y:S02]  /*15410*/  SHFL.IDX PT, R7, R7, R8, 0x1f ;  /* 0x00001f0807077589 */ /* 0x00066400000e0000 */
.L_x_550:
[----:B------:R-:W-:Y:S01]  /*15420*/  ISETP.NE.AND P0, PT, R10, RZ, PT ;  /* 0x000000ff0a00720c */ /* 0x000fe20003f05270 */
[----:B------:R-:W-:-:S12]  /*15430*/  BSSY B0, `(.L_x_513) ;  /* 0x0000005000007945 */ /* 0x000fd80003800000 */
[----:B------:R-:W-:Y:S05]  /*15440*/  @!P0 BRA `(.L_x_514) ;  /* 0x0000003000008947 */ /* 0x000fea0003800000 */
[----:B------:R-:W-:Y:S01]  /*15450*/  IADD3 R3, R8, -0x1, RZ ;  /* 0xffffffff08037810 */ /* 0x000fe20007ffe0ff */
[----:B------:R-:W-:Y:S05]  /*15460*/  BRA.DIV ~URZ, `(.L_x_515) ;  /* 0x00001cf27f007947 */ /* 0x000fea000b800000 */
[----:B------:R2:W3:Y:S02]  /*15470*/  SHFL.IDX PT, R13, R4, R3, 0x1f ;  /* 0x00001f03040d7589 */ /* 0x0004e400000e0000 */
.L_x_514:
[----:B------:R-:W-:Y:S05]  /*15480*/  BSYNC B0 ;  /* 0x0000000000007941 */ /* 0x000fea0003800000 */
.L_x_513:
[----:B--23--:R-:W-:Y:S01]  /*15490*/  IMAD R0, R13, c[0x0][0x538], R11 ;  /* 0x00014e000d007a24 */ /* 0x00cfe200078e020b */
[----:B-1----:R-:W-:Y:S01]  /*154a0*/  ISETP.NE.AND P0, PT, R7, 0x1, PT ;  /* 0x000000010700780c */ /* 0x002fe20003f05270 */
[----:B------:R-:W-:Y:S03]  /*154b0*/  BSSY B0, `(.L_x_516) ;  /* 0x0000087000007945 */ /* 0x000fe60003800000 */
[----:B------:R1:W-:Y:S01]  /*154c0*/  STL [R1+0x70], R0 ;  /* 0x0000700001007387 */ /* 0x0003e20000100800 */
[----:B------:R-:W-:-:S08]  /*154d0*/  IADD3 R9, -R0, R9, RZ ;  /* 0x0000000900097210 */ /* 0x000fd00007ffe1ff */
[----:B------:R-:W-:Y:S05]  /*154e0*/  @!P0 BRA `(.L_x_517) ;  /* 0x000003e000008947 */ /* 0x000fea0003800000 */
[-C--:B----4-:R-:W-:Y:S02]  /*154f0*/  IABS R2, R12.reuse ;  /* 0x0000000c00027213 */ /* 0x090fe40000000000 */
[----:B------:R-:W-:Y:S02]  /*15500*/  IABS R8, R12 ;  /* 0x0000000c00087213 */ /* 0x000fe40000000000 */
[----:B-1----:R-:W1:Y:S08]  /*15510*/  I2F.RP R0, R2 ;  /* 0x0000000200007306 */ /* 0x002e700000209400 */
[----:B-1----:R-:W1:Y:S02]  /*15520*/  MUFU.RCP R0, R0 ;  /* 0x0000000000007308 */ /* 0x002e640000001000 */
[----:B-1----:R-:W-:-:S06]  /*15530*/  IADD3 R0, R0, 0xffffffe, RZ ;  /* 0x0ffffffe00007810 */ /* 0x002fcc0007ffe0ff */
[----:B------:R-:W1:Y:S02]  /*15540*/  F2I.FTZ.U32.TRUNC.NTZ R5, R0 ;  /* 0x0000000000057305 */ /* 0x000e64000021f000 */
[----:B-1----:R-:W-:Y:S01]  /*15550*/  IMAD.MOV R3, RZ, RZ, -R5 ;  /* 0x000000ffff037224 */ /* 0x002fe200078e0a05 */
[----:B------:R-:W-:-:S03]  /*15560*/  IABS R0, R7 ;  /* 0x0000000700007213 */ /* 0x000fc60000000000 */
[----:B------:R-:W-:Y:S01]  /*15570*/  IMAD.MOV.U32 R4, RZ, RZ, R3 ;  /* 0x000000ffff047224 */ /* 0x000fe200078e0003 */
[----:B------:R-:W-:Y:S01]  /*15580*/  IABS R3, R9 ;  /* 0x0000000900037213 */ /* 0x000fe20000000000 */
[----:B------:R-:W-:Y:S02]  /*15590*/  IMAD.MOV.U32 R6, RZ, RZ, R0 ;  /* 0x000000ffff067224 */ /* 0x000fe400078e0000 */
[----:B------:R-:W-:Y:S02]  /*155a0*/  IMAD R0, R4, R2, RZ ;  /* 0x0000000204007224 */ /* 0x000fe400078e02ff */
[----:B------:R-:W-:Y:S01]  /*155b0*/  IMAD.MOV.U32 R4, RZ, RZ, RZ ;  /* 0x000000ffff047224 */ /* 0x000fe200078e00ff */
[----:B------:R-:W1:Y:S03]  /*155c0*/  I2F.RP R10, R6 ;  /* 0x00000006000a7306 */ /* 0x000e660000209400 */
[----:B------:R-:W-:-:S04]  /*155d0*/  IMAD.HI.U32 R5, R5, R0, R4 ;  /* 0x0000000005057227 */ /* 0x000fc800078e0004 */
[----:B------:R-:W-:-:S05]  /*155e0*/  IMAD.MOV R0, RZ, RZ, -R8 ;  /* 0x000000ffff007224 */ /* 0x000fca00078e0a08 */
[----:B------:R-:W-:Y:S01]  /*155f0*/  MOV R4, R0 ;  /* 0x0000000000047202 */ /* 0x000fe20000000f00 */
[----:B------:R-:W-:-:S04]  /*15600*/  IMAD.HI.U32 R0, R5, R3, RZ ;  /* 0x0000000305007227 */ /* 0x000fc800078e00ff */
[----:B------:R-:W-:Y:S02]  /*15610*/  IMAD R3, R0, R4, R3 ;  /* 0x0000000400037224 */ /* 0x000fe400078e0203 */
[----:B-1----:R-:W1:Y:S03]  /*15620*/  MUFU.RCP R4, R10 ;  /* 0x0000000a00047308 */ /* 0x002e660000001000 */
        /* <DEDUP_REMOVED lines=9> */
[----:B------:R-:W-:Y:S01]  /*156c0*/  @P2 IADD3 R0, R0, 0x1, RZ ;  /* 0x0000000100002810 */ /* 0x000fe20007ffe0ff */
[----:B-1----:R-:W-:-:S06]  /*156d0*/  IMAD.MOV R2, RZ, RZ, -R3 ;  /* 0x000000ffff027224 */ /* 0x002fcc00078e0a03 */
[----:B------:R-:W-:Y:S01]  /*156e0*/  @!P1 IMAD.MOV R0, RZ, RZ, -R0 ;  /* 0x000000ffff009224 */ /* 0x000fe200078e0a00 */
[----:B------:R-:W-:Y:S02]  /*156f0*/  @!P0 LOP3.LUT R0, RZ, R12, RZ, 0x33, !PT ;  /* 0x0000000cff008212 */ /* 0x000fe400078e33ff */
[----:B------:R-:W-:Y:S02]  /*15700*/  MOV R4, R2 ;  /* 0x0000000200047202 */ /* 0x000fe40000000f00 */
[----:B------:R-:W-:Y:S02]  /*15710*/  IABS R2, R7 ;  /* 0x0000000700027213 */ /* 0x000fe40000000000 */
[----:B------:R-:W-:Y:S01]  /*15720*/  IABS R8, R0 ;  /* 0x0000000000087213 */ /* 0x000fe20000000000 */
[----:B------:R-:W-:Y:S02]  /*15730*/  IMAD R4, R4, R6, RZ ;  /* 0x0000000604047224 */ /* 0x000fe400078e02ff */
[----:B------:R-:W-:-:S02]  /*15740*/  IMAD.MOV R5, RZ, RZ, -R2 ;  /* 0x000000ffff057224 */ /* 0x000fc400078e0a02 */
[----:B------:R-:W-:-:S04]  /*15750*/  IMAD.MOV.U32 R2, RZ, RZ, RZ ;  /* 0x000000ffff027224 */ /* 0x000fc800078e00ff */
[----:B------:R-:W-:Y:S01]  /*15760*/  IMAD.HI.U32 R2, R3, R4, R2 ;  /* 0x0000000403027227 */ /* 0x000fe200078e0002 */
[----:B------:R-:W-:-:S03]  /*15770*/  MOV R4, R5 ;  /* 0x0000000500047202 */ /* 0x000fc60000000f00 */
[----:B------:R-:W-:-:S04]  /*15780*/  IMAD.MOV.U32 R3, RZ, RZ, R8 ;  /* 0x000000ffff037224 */ /* 0x000fc800078e0008 */
[----:B------:R-:W-:-:S04]  /*15790*/  IMAD.HI.U32 R2, R2, R3, RZ ;  /* 0x0000000302027227 */ /* 0x000fc800078e00ff */
[----:B------:R-:W-:Y:S01]  /*157a0*/  IMAD R3, R2, R4, R3 ;  /* 0x0000000402037224 */ /* 0x000fe200078e0203 */
[----:B------:R-:W-:-:S04]  /*157b0*/  IADD3 R4, -R0, RZ, RZ ;  /* 0x000000ff00047210 */ /* 0x000fc80007ffe1ff */
        /* <DEDUP_REMOVED lines=9> */
[----:B------:R-:W-:-:S05]  /*15850*/  @!P0 LOP3.LUT R2, RZ, R7, RZ, 0x33, !PT ;  /* 0x00000007ff028212 */ /* 0x000fca00078e33ff */
[----:B------:R-:W-:-:S04]  /*15860*/  IMAD.MOV R3, RZ, RZ, -R2 ;  /* 0x000000ffff037224 */ /* 0x000fc800078e0a02 */
[C---:B------:R-:W-:Y:S02]  /*15870*/  IMAD R3, R7.reuse, R3, R0 ;  /* 0x0000000307037224 */ /* 0x040fe400078e0200 */
[----:B------:R-:W-:Y:S02]  /*15880*/  IMAD R0, R7, 0x1000000, R2 ;  /* 0x0100000007007824 */ /* 0x000fe400078e0202 */
[----:B------:R-:W-:Y:S02]  /*15890*/  IMAD R2, R12, R4, R9 ;  /* 0x000000040c027224 */ /* 0x000fe400078e0209 */
[----:B------:R-:W-:-:S05]  /*158a0*/  IMAD R0, R3, 0x10000, R0 ;  /* 0x0001000003007824 */ /* 0x000fca00078e0200 */
[----:B------:R1:W-:Y:S01]  /*158b0*/  STL [R1+0x78], R0 ;  /* 0x0000780001007387 */ /* 0x0003e20000100800 */
[----:B------:R-:W-:Y:S05]  /*158c0*/  BRA `(.L_x_518) ;  /* 0x0000045000007947 */ /* 0x000fea0003800000 */
.L_x_517:
[----:B-1----:R-:W2:Y:S01]  /*158d0*/  LDL R0, [R1+0x7c] ;  /* 0x00007c0001007983 */ /* 0x002ea20000100800 */
[----:B------:R-:W-:-:S04]  /*158e0*/  IMAD.MOV.U32 R2, RZ, RZ, 0x4 ;  /* 0x00000004ff027424 */ /* 0x000fc800078e00ff */
[----:B--2---:R-:W-:-:S05]  /*158f0*/  IMAD.WIDE R2, R0, R2, c[0x0][0x590] ;  /* 0x0001640000027625 */ /* 0x004fca00078e0202 */
[----:B------:R-:W2:Y:S02]  /*15900*/  LDG.E R4, [R2.64] ;  /* 0x0000000602047981 */ /* 0x000ea4000c1e1900 */
[----:B--2-4-:R-:W-:-:S05]  /*15910*/  IMAD R8, R4, R12, RZ ;  /* 0x0000000c04087224 */ /* 0x014fca00078e02ff */
[-C--:B------:R-:W-:Y:S02]  /*15920*/  IABS R0, R8.reuse ;  /* 0x0000000800007213 */ /* 0x080fe40000000000 */
        /* <DEDUP_REMOVED lines=10> */
[----:B------:R-:W-:Y:S01]  /*159d0*/  MOV R2, RZ ;  /* 0x000000ff00027202 */ /* 0x000fe20000000f00 */
[----:B------:R-:W-:-:S04]  /*159e0*/  IMAD.MOV.U32 R6, RZ, RZ, R0 ;  /* 0x000000ffff067224 */ /* 0x000fc800078e0000 */
        /* <DEDUP_REMOVED lines=11> */
[----:B------:R-:W-:-:S05]  /*15aa0*/  @P2 IADD3 R0, R0, 0x1, RZ ;  /* 0x0000000100002810 */ /* 0x000fca0007ffe0ff */
[----:B------:R-:W-:-:S05]  /*15ab0*/  IMAD.MOV.U32 R2, RZ, RZ, R0 ;  /* 0x000000ffff027224 */ /* 0x000fca00078e0000 */
[----:B------:R-:W-:Y:S02]  /*15ac0*/  @!P1 IADD3 R2, -R2, RZ, RZ ;  /* 0x000000ff02029210 */ /* 0x000fe40007ffe1ff */
[----:B------:R-:W-:-:S05]  /*15ad0*/  @!P0 LOP3.LUT R2, RZ, R8, RZ, 0x33, !PT ;  /* 0x00000008ff028212 */ /* 0x000fca00078e33ff */
[----:B------:R-:W-:Y:S02]  /*15ae0*/  IMAD R10, R4, R2, RZ ;  /* 0x00000002040a7224 */ /* 0x000fe400078e02ff */
[----:B------:R-:W-:-:S03]  /*15af0*/  IMAD.MOV R2, RZ, RZ, -R2 ;  /* 0x000000ffff027224 */ /* 0x000fc600078e0a02 */
[----:B------:R-:W-:Y:S01]  /*15b00*/  IADD3 R0, -R10, c[0x0][0x538], RZ ;  /* 0x00014e000a007a10 */ /* 0x000fe20007ffe1ff */
[----:B------:R-:W-:-:S03]  /*15b10*/  IMAD R5, R8, R2, R9 ;  /* 0x0000000208057224 */ /* 0x000fc600078e0209 */
[----:B------:R-:W-:Y:S02]  /*15b20*/  IMNMX R0, R4, R0, PT ;  /* 0x0000000004007217 */ /* 0x000fe40003800200 */
[----:B------:R-:W-:Y:S02]  /*15b30*/  IABS R2, R5 ;  /* 0x0000000500027213 */ /* 0x000fe40000000000 */
        /* <DEDUP_REMOVED lines=8> */
[----:B------:R-:W-:Y:S01]  /*15bc0*/  IMAD R7, R6, R4, RZ ;  /* 0x0000000406077224 */ /* 0x000fe200078e02ff */
[----:B------:R-:W-:Y:S01]  /*15bd0*/  MOV R6, R2 ;  /* 0x0000000200067202 */ /* 0x000fe20000000f00 */
[----:B------:R-:W-:-:S04]  /*15be0*/  IMAD.MOV.U32 R2, RZ, RZ, RZ ;  /* 0x000000ffff027224 */ /* 0x000fc800078e00ff */
[----:B------:R-:W-:-:S04]  /*15bf0*/  IMAD.HI.U32 R7, R3, R7, R2 ;  /* 0x0000000703077227 */ /* 0x000fc800078e0002 */
[----:B------:R-:W-:-:S04]  /*15c00*/  IMAD.MOV R2, RZ, RZ, -R8 ;  /* 0x000000ffff027224 */ /* 0x000fc800078e0a08 */
[----:B------:R-:W-:Y:S02]  /*15c10*/  IMAD.MOV.U32 R3, RZ, RZ, R2 ;  /* 0x000000ffff037224 */ /* 0x000fe400078e0002 */
[----:B------:R-:W-:-:S04]  /*15c20*/  IMAD.HI.U32 R2, R7, R6, RZ ;  /* 0x0000000607027227 */ /* 0x000fc800078e00ff */
[----:B------:R-:W-:-:S05]  /*15c30*/  IMAD R3, R2, R3, R6 ;  /* 0x0000000302037224 */ /* 0x000fca00078e0206 */
[----:B------:R-:W-:-:S13]  /*15c40*/  ISETP.GT.U32.AND P0, PT, R4, R3, PT ;  /* 0x000000030400720c */ /* 0x000fda0003f04070 */
[-C--:B------:R-:W-:Y:S02]  /*15c50*/  @!P0 IADD3 R3, R3, -R4.reuse, RZ ;  /* 0x8000000403038210 */ /* 0x080fe40007ffe0ff */
[----:B------:R-:W-:Y:S02]  /*15c60*/  @!P0 IADD3 R2, R2, 0x1, RZ ;  /* 0x0000000102028810 */ /* 0x000fe40007ffe0ff */
[----:B------:R-:W-:Y:S02]  /*15c70*/  ISETP.GE.U32.AND P2, PT, R3, R4, PT ;  /* 0x000000040300720c */ /* 0x000fe40003f46070 */
[----:B------:R-:W-:Y:S02]  /*15c80*/  LOP3.LUT R3, R5, R0, RZ, 0x3c, !PT ;  /* 0x0000000005037212 */ /* 0x000fe400078e3cff */
[----:B------:R-:W-:Y:S02]  /*15c90*/  ISETP.NE.AND P0, PT, R0, RZ, PT ;  /* 0x000000ff0000720c */ /* 0x000fe40003f05270 */
[----:B------:R-:W-:Y:S01]  /*15ca0*/  ISETP.GE.AND P1, PT, R3, RZ, PT ;  /* 0x000000ff0300720c */ /* 0x000fe20003f26270 */
[----:B------:R-:W-:Y:S01]  /*15cb0*/  IMAD.MOV R3, RZ, RZ, -R0 ;  /* 0x000000ffff037224 */ /* 0x000fe200078e0a00 */
[----:B------:R-:W-:-:S05]  /*15cc0*/  IADD3 R5, R10, 0x1000000, R5 ;  /* 0x010000000a057810 */ /* 0x000fca0007ffe005 */
[----:B------:R-:W-:-:S06]  /*15cd0*/  @P2 IADD3 R2, R2, 0x1, RZ ;  /* 0x0000000102022810 */ /* 0x000fcc0007ffe0ff */
[----:B------:R-:W-:Y:S01]  /*15ce0*/  @!P1 IMAD.MOV R2, RZ, RZ, -R2 ;  /* 0x000000ffff029224 */ /* 0x000fe200078e0a02 */
[----:B------:R-:W-:-:S05]  /*15cf0*/  @!P0 LOP3.LUT R2, RZ, R0, RZ, 0x33, !PT ;  /* 0x00000000ff028212 */ /* 0x000fca00078e33ff */
[----:B------:R-:W-:-:S05]  /*15d00*/  IMAD R0, R2, R3, R5 ;  /* 0x0000000302007224 */ /* 0x000fca00078e0205 */
[----:B------:R1:W-:Y:S02]  /*15d10*/  STL [R1+0x78], R0 ;  /* 0x0000780001007387 */ /* 0x0003e40000100800 */
.L_x_518:
[----:B------:R-:W-:Y:S05]  /*15d20*/  BSYNC B0 ;  /* 0x0000000000007941 */ /* 0x000fea0003800000 */
.L_x_516:
[----:B------:R-:W-:-:S04]  /*15d30*/  LOP3.LUT R2, RZ, R2, RZ, 0x33, !PT ;  /* 0x00000002ff027212 */ /* 0x000fc800078e33ff */
[----:B-1----:R-:W-:-:S05]  /*15d40*/  IADD3 R0, R2, R12, RZ ;  /* 0x0000000c02007210 */ /* 0x002fca0007ffe0ff */
[----:B------:R1:W-:Y:S01]  /*15d50*/  STL [R1+0x74], R0 ;  /* 0x0000740001007387 */ /* 0x0003e20000100800 */
[----:B------:R-:W-:Y:S05]  /*15d60*/  BRA `(.L_x_519) ;  /* 0x0000005000007947 */ /* 0x000fea0003800000 */
.L_x_507:
[----:B------:R-:W-:Y:S01]  /*15d70*/  MOV R0, c[0x0][0x53c] ;  /* 0x00014f0000007a02 */ /* 0x000fe20000000f00 */
[----:B------:R2:W-:Y:S04]  /*15d80*/  STL [R1+0x70], R9 ;  /* 0x0000700901007387 */ /* 0x0005e80000100800 */
[----:B------:R2:W-:Y:S04]  /*15d90*/  STL [R1+0x74], RZ ;  /* 0x000074ff01007387 */ /* 0x0005e80000100800 */
[----:B------:R2:W-:Y:S04]  /*15da0*/  STL [R1+0x78], RZ ;  /* 0x000078ff01007387 */ /* 0x0005e80000100800 */
[----:B------:R2:W-:Y:S02]  /*15db0*/  STL [R1+0x7c], R0 ;  /* 0x00007c0001007387 */ /* 0x0005e40000100800 */
.L_x_519:
[----:B------:R-:W-:Y:S05]  /*15dc0*/  BSYNC B1 ;  /* 0x0000000000017941 */ /* 0x000fea0003800000 */
.L_x_505:
[----:B-1----:R-:W3:Y:S04]  /*15dd0*/  LDL R4, [R1+0x70] ;  /* 0x0000700001047983 */ /* 0x002ee80000100800 */
[----:B------:R-:W3:Y:S04]  /*15de0*/  LDL R5, [R1+0x74] ;  /* 0x0000740001057983 */ /* 0x000ee80000100800 */
[----:B------:R-:W3:Y:S04]  /*15df0*/  LDL R6, [R1+0x78] ;  /* 0x0000780001067983 */ /* 0x000ee80000100800 */
[----:B------:R-:W3:Y:S01]  /*15e00*/  LDL R7, [R1+0x7c] ;  /* 0x00007c0001077983 */ /* 0x000ee20000100800 */
[----:B------:R-:W-:Y:S03]  /*15e10*/  WARPSYNC 0xffffffff ;  /* 0xffffffff00007948 */ /* 0x000fe60003800000 */
[----:B------:R-:W-:Y:S01]  /*15e20*/  BAR.SYNC.DEFER_BLOCKING 0x4, 0x100 ;  /* 0x0104000000007b1d */ /* 0x000fe20000010000 */
[----:B------:R-:W-:-:S13]  /*15e30*/  ISETP.NE.AND P0, PT, R14, RZ, PT ;  /* 0x000000ff0e00720c */ /* 0x000fda0003f05270 */
[----:B---3--:R1:W-:Y:S04]  /*15e40*/  @!P0 STS.128 [0x1a080], R4 ;  /* 0x01a08004ff008388 */ /* 0x0083e80000000c00 */
[----:B------:R-:W-:Y:S06]  /*15e50*/  BAR.ARV 0x5, 0x100 ;  /* 0x0144000000007b1d */ /* 0x000fec0000002000 */
.L_x_500:
[----:B--2---:R-:W2:Y:S02]  /*15e60*/  LDL R0, [R1+0x7c] ;  /* 0x00007c0001007983 */ /* 0x004ea40000100800 */
[----:B--2---:R-:W-:-:S13]  /*15e70*/  ISETP.GE.AND P0, PT, R0, c[0x0][0x53c], PT ;  /* 0x00014f0000007a0c */ /* 0x004fda0003f06270 */
[----:B-1----:R-:W-:Y:S01]  /*15e80*/  @P0 CALL.REL.NOINC `(.L_x_520) ;  /* 0x0000001000000944 */ /* 0x002fe20003c00000 */
[----:B------:R-:W-:Y:S05]  /*15e90*/  BRA `(.L_x_521) ;  /* 0xfffeb9f000007947 */ /* 0x000fea000383ffff */
.L_x_520:
[----:B------:R-:W-:Y:S05]  /*15ea0*/  EXIT ;  /* 0x000000000000794d */ /* 0x000fea0003800000 */
.L_x_383:
[----:B------:R-:W-:Y:S01]  /*15eb0*/  IMAD.MOV.U32 R0, RZ, RZ, R5 ;  /* 0x000000ffff007224 */ /* 0x000fe200078e0005 */
[----:B------:R-:W-:Y:S02]  /*15ec0*/  MOV R2, 0x1 ;  /* 0x0000000100027802 */ /* 0x000fe40000000f00 */
[----:B------:R-:W-:Y:S02]  /*15ed0*/  MOV R3, 0x15ef0 ;  /* 0x00015ef000037802 */ /* 0x000fe40000000f00 */
[----:B------:R-:W-:Y:S05]  /*15ee0*/  CALL.REL.NOINC `($__internal_10_$__cuda_sm70_shflsync_up_p) ;  /* 0x0000137000007944 */ /* 0x000fea0003c00000 */
[----:B------:R-:W-:Y:S01]  /*15ef0*/  MOV R0, R4 ;  /* 0x0000000400007202 */ /* 0x000fe20000000f00 */
[----:B------:R-:W-:Y:S05]  /*15f00*/  BRA `(.L_x_522) ;  /* 0xfffea55000007947 */ /* 0x000fea000383ffff */
.L_x_384:
[----:B------:R-:W-:Y:S01]  /*15f10*/  IMAD.MOV.U32 R0, RZ, RZ, R5 ;  /* 0x000000ffff007224 */ /* 0x000fe200078e0005 */
[----:B------:R-:W-:Y:S02]  /*15f20*/  MOV R2, 0x2 ;  /* 0x0000000200027802 */ /* 0x000fe40000000f00 */
[----:B------:R-:W-:Y:S02]  /*15f30*/  MOV R3, 0x15f50 ;  /* 0x00015f5000037802 */ /* 0x000fe40000000f00 */
[----:B------:R-:W-:Y:S05]  /*15f40*/  CALL.REL.NOINC `($__internal_10_$__cuda_sm70_shflsync_up_p) ;  /* 0x0000131000007944 */ /* 0x000fea0003c00000 */
[----:B------:R-:W-:Y:S01]  /*15f50*/  SEL R0, R4, RZ, P4 ;  /* 0x000000ff04007207 */ /* 0x000fe20002000000 */
[----:B------:R-:W-:Y:S01]  /*15f60*/  IMAD.MOV.U32 R2, RZ, RZ, 0x4 ;  /* 0x00000004ff027424 */ /* 0x000fe200078e00ff */
[----:B------:R-:W-:-:S03]  /*15f70*/  MOV R3, 0x15fa0 ;  /* 0x00015fa000037802 */ /* 0x000fc60000000f00 */
[----:B------:R-:W-:Y:S02]  /*15f80*/  IMAD.IADD R0, R5, 0x1, R0 ;  /* 0x0000000105007824 */ /* 0x000fe400078e0200 */
        /* <DEDUP_REMOVED lines=14> */
[----:B------:R-:W-:Y:S01]  /*16070*/  IMAD.IADD R4, R0, 0x1, R4 ;  /* 0x0000000100047824 */ /* 0x000fe200078e0204 */
[----:B------:R-:W-:-:S03]  /*16080*/  MOV R0, 0x1f ;  /* 0x0000001f00007802 */ /* 0x000fc60000000f00 */
[----:B------:R-:W-:Y:S02]  /*16090*/  IMAD.MOV.U32 R5, RZ, RZ, R4 ;  /* 0x000000ffff057224 */ /* 0x000fe400078e0004 */
[----:B------:R-:W-:Y:S05]  /*160a0*/  CALL.REL.NOINC `($__internal_9_$__cuda_sm70_shflsync_idx_p) ;  /* 0x0000116000007944 */ /* 0x000fea0003c00000 */
[----:B------:R-:W-:Y:S05]  /*160b0*/  BRA `(.L_x_523) ;  /* 0xfffea4a000007947 */ /* 0x000fea000383ffff */
.L_x_386:
[----:B------:R-:W-:Y:S02]  /*160c0*/  SEL R0, RZ, 0x1, P0 ;  /* 0x00000001ff007807 */ /* 0x000fe40000000000 */
[----:B------:R-:W-:Y:S02]  /*160d0*/  MOV R2, 0x160f0 ;  /* 0x000160f000027802 */ /* 0x000fe40000000f00 */
[----:B------:R-:W-:Y:S05]  /*160e0*/  CALL.REL.NOINC `($__internal_11_$__cuda_sm70_votesync_ballot) ;  /* 0x000011e000007944 */ /* 0x000fea0003c00000 */
[----:B------:R-:W-:Y:S01]  /*160f0*/  MOV R10, R0 ;  /* 0x00000000000a7202 */ /* 0x000fe20000000f00 */
[----:B------:R-:W-:Y:S05]  /*16100*/  BRA `(.L_x_524) ;  /* 0xfffea4e000007947 */ /* 0x000fea000383ffff */
.L_x_387:
[----:B------:R-:W-:Y:S01]  /*16110*/  IMAD.MOV.U32 R5, RZ, RZ, R9 ;  /* 0x000000ffff057224 */ /* 0x000fe200078e0009 */
[----:B------:R-:W-:Y:S01]  /*16120*/  MOV R3, R6 ;  /* 0x0000000600037202 */ /* 0x000fe20000000f00 */
[----:B-1----:R-:W-:Y:S01]  /*16130*/  IMAD.MOV.U32 R0, RZ, RZ, 0x1f ;  /* 0x0000001fff007424 */ /* 0x002fe200078e00ff */
[----:B------:R-:W-:Y:S02]  /*16140*/  MOV R2, 0x16160 ;  /* 0x0001616000027802 */ /* 0x000fe40000000f00 */
[----:B------:R-:W-:Y:S05]  /*16150*/  CALL.REL.NOINC `($__internal_9_$__cuda_sm70_shflsync_idx_p) ;  /* 0x000010b000007944 */ /* 0x000fea0003c00000 */
[----:B------:R-:W-:Y:S01]  /*16160*/  IMAD.MOV.U32 R12, RZ, RZ, R0 ;  /* 0x000000ffff0c7224 */ /* 0x000fe200078e0000 */
[----:B------:R-:W-:Y:S01]  /*16170*/  MOV R5, R8 ;  /* 0x0000000800057202 */ /* 0x000fe20000000f00 */
[----:B------:R-:W-:Y:S01]  /*16180*/  IMAD.MOV.U32 R7, RZ, RZ, RZ ;  /* 0x000000ffff077224 */ /* 0x000fe200078e00ff */
[----:B------:R-:W-:Y:S01]  /*16190*/  MOV R3, R6 ;  /* 0x0000000600037202 */ /* 0x000fe20000000f00 */
[----:B------:R-:W-:Y:S01]  /*161a0*/  IMAD.MOV.U32 R0, RZ, RZ, 0x1f ;  /* 0x0000001fff007424 */ /* 0x000fe200078e00ff */
[----:B------:R-:W-:-:S02]  /*161b0*/  MOV R2, 0x161d0 ;  /* 0x000161d000027802 */ /* 0x000fc40000000f00 */
[----:B------:R-:W-:Y:S05]  /*161c0*/  CALL.REL.NOINC `($__internal_9_$__cuda_sm70_shflsync_idx_p) ;  /* 0x0000104000007944 */ /* 0x000fea0003c00000 */
[----:B------:R-:W-:Y:S01]  /*161d0*/  MOV R9, R0 ;  /* 0x0000000000097202 */ /* 0x000fe20000000f00 */
[----:B------:R-:W-:Y:S05]  /*161e0*/  BRA `(.L_x_525) ;  /* 0xfffea47000007947 */ /* 0x000fea000383ffff */
.L_x_390:
[----:B------:R-:W-:Y:S01]  /*161f0*/  IMAD.MOV.U32 R5, RZ, RZ, R4 ;  /* 0x000000ffff057224 */ /* 0x000fe200078e0004 */
[----:B-1----:R-:W-:-:S02]  /*16200*/  MOV R0, 0x1f ;  /* 0x0000001f00007802 */ /* 0x002fc40000000f00 */
[----:B------:R-:W-:Y:S02]  /*16210*/  MOV R2, 0x16230 ;  /* 0x0001623000027802 */ /* 0x000fe40000000f00 */
[----:B--234-:R-:W-:Y:S05]  /*16220*/  CALL.REL.NOINC `($__internal_9_$__cuda_sm70_shflsync_idx_p) ;  /* 0x00000fe000007944 */ /* 0x01cfea0003c00000 */
[----:B------:R-:W-:Y:S01]  /*16230*/  MOV R7, R0 ;  /* 0x0000000000077202 */ /* 0x000fe20000000f00 */
[----:B------:R-:W-:Y:S05]  /*16240*/  BRA `(.L_x_389) ;  /* 0xfffea47000007947 */ /* 0x000fea000383ffff */
.L_x_459:
[----:B------:R3:W5:Y:S01]  /*16250*/  LDL R2, [R1+0x28] ;  /* 0x0000280001027983 */ /* 0x0007620000100800 */
[----:B------:R-:W-:Y:S02]  /*16260*/  MOV R5, 0x2 ;  /* 0x0000000200057802 */ /* 0x000fe40000000f00 */
[----:B------:R-:W-:Y:S02]  /*16270*/  MOV R3, 0x16290 ;  /* 0x0001629000037802 */ /* 0x000fe40000000f00 */
[----:B-123-5:R-:W-:Y:S05]  /*16280*/  CALL.REL.NOINC `($__internal_8_$__cuda_sm70_shflsync_bfly_p) ;  /* 0x00000f3000007944 */ /* 0x02efea0003c00000 */
[----:B------:R-:W-:Y:S01]  /*16290*/  MOV R0, R5 ;  /* 0x0000000500007202 */ /* 0x000fe20000000f00 */
[----:B------:R-:W-:Y:S05]  /*162a0*/  BRA `(.L_x_526) ;  /* 0xffffa19000007947 */ /* 0x000fea000383ffff */
.L_x_460:
[----:B------:R-:W-:Y:S01]  /*162b0*/  IMAD.MOV.U32 R2, RZ, RZ, R0 ;  /* 0x000000ffff027224 */ /* 0x000fe200078e0000 */
[----:B------:R-:W-:Y:S02]  /*162c0*/  MOV R5, 0x1 ;  /* 0x0000000100057802 */ /* 0x000fe40000000f00 */
[----:B------:R-:W-:Y:S02]  /*162d0*/  MOV R3, 0x162f0 ;  /* 0x000162f000037802 */ /* 0x000fe40000000f00 */
[----:B-1----:R-:W-:Y:S05]  /*162e0*/  CALL.REL.NOINC `($__internal_8_$__cuda_sm70_shflsync_bfly_p) ;  /* 0x00000ed000007944 */ /* 0x002fea0003c00000 */
[----:B------:R1:W5:Y:S01]  /*162f0*/  LDL R2, [R1+0x2c] ;  /* 0x00002c0001027983 */ /* 0x0003620000100800 */
[----:B------:R-:W-:Y:S01]  /*16300*/  FADD.FTZ R0, R0, R5 ;  /* 0x0000000500007221 */ /* 0x000fe20000010000 */
[----:B------:R-:W-:-:S02]  /*16310*/  MOV R5, 0x2 ;  /* 0x0000000200057802 */ /* 0x000fc40000000f00 */
[----:B------:R-:W-:Y:S02]  /*16320*/  MOV R3, 0x16340 ;  /* 0x0001634000037802 */ /* 0x000fe40000000f00 */
[----:B-1---5:R-:W-:Y:S05]  /*16330*/  CALL.REL.NOINC `($__internal_8_$__cuda_sm70_shflsync_bfly_p) ;  /* 0x00000e8000007944 */ /* 0x022fea0003c00000 */
[----:B------:R-:W2:Y:S01]  /*16340*/  LDL.LU R2, [R1+0x2c] ;  /* 0x00002c0001027983 */ /* 0x000ea20000300800 */
[----:B------:R-:W-:Y:S01]  /*16350*/  MOV R3, 0x163a0 ;  /* 0x000163a000037802 */ /* 0x000fe20000000f00 */
[----:B--2---:R-:W-:Y:S01]  /*16360*/  FADD.FTZ R4, R2, R5 ;  /* 0x0000000502047221 */ /* 0x004fe20000010000 */
[----:B------:R-:W-:-:S04]  /*16370*/  MOV R5, 0x1 ;  /* 0x0000000100057802 */ /* 0x000fc80000000f00 */
[----:B------:R-:W-:Y:S02]  /*16380*/  MOV R2, R4 ;  /* 0x0000000400027202 */ /* 0x000fe40000000f00 */
[----:B------:R-:W-:Y:S05]  /*16390*/  CALL.REL.NOINC `($__internal_8_$__cuda_sm70_shflsync_bfly_p) ;  /* 0x00000e2000007944 */ /* 0x000fea0003c00000 */
[----:B------:R-:W-:Y:S01]  /*163a0*/  MOV R3, R5 ;  /* 0x0000000500037202 */ /* 0x000fe20000000f00 */
[----:B------:R-:W-:Y:S05]  /*163b0*/  BRA `(.L_x_527) ;  /* 0xffffa11000007947 */ /* 0x000fea000383ffff */
.L_x_467:
[----:B--234-:R-:W-:Y:S01]  /*163c0*/  IMAD.MOV.U32 R5, RZ, RZ, R14 ;  /* 0x000000ffff057224 */ /* 0x01cfe200078e000e */
[----:B------:R-:W-:Y:S01]  /*163d0*/  MOV R3, RZ ;  /* 0x000000ff00037202 */ /* 0x000fe20000000f00 */
[----:B------:R-:W-:Y:S01]  /*163e0*/  IMAD.MOV.U32 R0, RZ, RZ, 0x181f ;  /* 0x0000181fff007424 */ /* 0x000fe200078e00ff */
[----:B------:R-:W-:Y:S02]  /*163f0*/  MOV R2, 0x16410 ;  /* 0x0001641000027802 */ /* 0x000fe40000000f00 */
[----:B-1----:R-:W-:Y:S05]  /*16400*/  CALL.REL.NOINC `($__internal_9_$__cuda_sm70_shflsync_idx_p) ;  /* 0x00000e0000007944 */ /* 0x002fea0003c00000 */
[----:B------:R-:W-:Y:S01]  /*16410*/  MOV R10, R0 ;  /* 0x00000000000a7202 */ /* 0x000fe20000000f00 */
[----:B------:R-:W-:Y:S05]  /*16420*/  BRA `(.L_x_528) ;  /* 0xffffbde000007947 */ /* 0x000fea000383ffff */
.L_x_468:
[----:B------:R-:W-:Y:S01]  /*16430*/  IMAD.MOV.U32 R5, RZ, RZ, R15 ;  /* 0x000000ffff057224 */ /* 0x000fe200078e000f */
[----:B------:R-:W-:Y:S01]  /*16440*/  MOV R3, RZ ;  /* 0x000000ff00037202 */ /* 0x000fe20000000f00 */
[----:B------:R-:W-:Y:S01]  /*16450*/  IMAD.MOV.U32 R0, RZ, RZ, 0x181f ;  /* 0x0000181fff007424 */ /* 0x000fe200078e00ff */
[----:B------:R-:W-:Y:S02]  /*16460*/  MOV R2, 0x16480 ;  /* 0x0001648000027802 */ /* 0x000fe40000000f00 */
[----:B-123--:R-:W-:Y:S05]  /*16470*/  CALL.REL.NOINC `($__internal_9_$__cuda_sm70_shflsync_idx_p) ;  /* 0x00000d9000007944 */ /* 0x00efea0003c00000 */
[----:B------:R-:W-:Y:S05]  /*16480*/  BRA `(.L_x_529) ;  /* 0xffffbda000007947 */ /* 0x000fea000383ffff */
.L_x_471:
[----:B-1----:R-:W-:Y:S01]  /*16490*/  IMAD.MOV.U32 R5, RZ, RZ, R14 ;  /* 0x000000ffff057224 */ /* 0x002fe200078e000e */
[----:B------:R-:W-:Y:S01]  /*164a0*/  MOV R3, 0x1 ;  /* 0x0000000100037802 */ /* 0x000fe20000000f00 */
[----:B--2---:R-:W-:Y:S01]  /*164b0*/  IMAD.MOV.U32 R0, RZ, RZ, 0x181f ;  /* 0x0000181fff007424 */ /* 0x004fe200078e00ff */
[----:B------:R-:W-:-:S02]  /*164c0*/  MOV R2, 0x164e0 ;  /* 0x000164e000027802 */ /* 0x000fc40000000f00 */
[----:B---34-:R-:W-:Y:S05]  /*164d0*/  CALL.REL.NOINC `($__internal_9_$__cuda_sm70_shflsync_idx_p) ;  /* 0x00000d3000007944 */ /* 0x018fea0003c00000 */
[----:B------:R-:W-:Y:S01]  /*164e0*/  IMAD.MOV.U32 R10, RZ, RZ, R0 ;  /* 0x000000ffff0a7224 */ /* 0x000fe200078e0000 */
[----:B------:R-:W-:Y:S01]  /*164f0*/  MOV R3, 0x1 ;  /* 0x0000000100037802 */ /* 0x000fe20000000f00 */
[----:B------:R-:W-:Y:S01]  /*16500*/  IMAD.MOV.U32 R5, RZ, RZ, R15 ;  /* 0x000000ffff057224 */ /* 0x000fe200078e000f */
[----:B------:R-:W-:-:S02]  /*16510*/  MOV R0, 0x181f ;  /* 0x0000181f00007802 */ /* 0x000fc40000000f00 */
[----:B------:R-:W-:Y:S02]  /*16520*/  MOV R2, 0x16540 ;  /* 0x0001654000027802 */ /* 0x000fe40000000f00 */
[----:B------:R-:W-:Y:S05]  /*16530*/  CALL.REL.NOINC `($__internal_9_$__cuda_sm70_shflsync_idx_p) ;  /* 0x00000cd000007944 */ /* 0x000fea0003c00000 */
[----:B------:R-:W-:Y:S05]  /*16540*/  BRA `(.L_x_530) ;  /* 0xffffbe9000007947 */ /* 0x000fea000383ffff */
.L_x_474:
[----:B-1----:R-:W-:Y:S01]  /*16550*/  IMAD.MOV.U32 R5, RZ, RZ, R14 ;  /* 0x000000ffff057224 */ /* 0x002fe200078e000e */
[----:B------:R-:W-:Y:S01]  /*16560*/  MOV R3, 0x2 ;  /* 0x0000000200037802 */ /* 0x000fe20000000f00 */
[----:B--2---:R-:W-:Y:S01]  /*16570*/  IMAD.MOV.U32 R0, RZ, RZ, 0x181f ;  /* 0x0000181fff007424 */ /* 0x004fe200078e00ff */
[----:B------:R-:W-:Y:S02]  /*16580*/  MOV R2, 0x165a0 ;  /* 0x000165a000027802 */ /* 0x000fe40000000f00 */
[----:B---34-:R-:W-:Y:S05]  /*16590*/  CALL.REL.NOINC `($__internal_9_$__cuda_sm70_shflsync_idx_p) ;  /* 0x00000c7000007944 */ /* 0x018fea0003c00000 */
[----:B------:R-:W-:Y:S01]  /*165a0*/  MOV R10, R0 ;  /* 0x00000000000a7202 */ /* 0x000fe20000000f00 */
[----:B------:R-:W-:Y:S05]  /*165b0*/  BRA `(.L_x_531) ;  /* 0xffffbf9000007947 */ /* 0x000fea000383ffff */
.L_x_475:
[----:B-1----:R-:W-:Y:S01]  /*165c0*/  IMAD.MOV.U32 R5, RZ, RZ, R15 ;  /* 0x000000ffff057224 */ /* 0x002fe200078e000f */
[----:B------:R-:W-:Y:S01]  /*165d0*/  MOV R3, 0x2 ;  /* 0x0000000200037802 */ /* 0x000fe20000000f00 */
[----:B--2---:R-:W-:Y:S01]  /*165e0*/  IMAD.MOV.U32 R0, RZ, RZ, 0x181f ;  /* 0x0000181fff007424 */ /* 0x004fe200078e00ff */
[----:B------:R-:W-:Y:S02]  /*165f0*/  MOV R2, 0x16610 ;  /* 0x0001661000027802 */ /* 0x000fe40000000f00 */
[----:B---34-:R-:W-:Y:S05]  /*16600*/  CALL.REL.NOINC `($__internal_9_$__cuda_sm70_shflsync_idx_p) ;  /* 0x00000c0000007944 */ /* 0x018fea0003c00000 */
[----:B------:R-:W-:Y:S05]  /*16610*/  BRA `(.L_x_532) ;  /* 0xffffbf5000007947 */ /* 0x000fea000383ffff */
.L_x_478:
[----:B-1----:R-:W-:Y:S01]  /*16620*/  IMAD.MOV.U32 R5, RZ, RZ, R14 ;  /* 0x000000ffff057224 */ /* 0x002fe200078e000e */
[----:B------:R-:W-:Y:S01]  /*16630*/  MOV R3, 0x3 ;  /* 0x0000000300037802 */ /* 0x000fe20000000f00 */
[----:B---3--:R-:W-:Y:S01]  /*16640*/  IMAD.MOV.U32 R0, RZ, RZ, 0x181f ;  /* 0x0000181fff007424 */ /* 0x008fe200078e00ff */
[----:B------:R-:W-:-:S02]  /*16650*/  MOV R2, 0x16670 ;  /* 0x0001667000027802 */ /* 0x000fc40000000f00 */
[----:B--2-4-:R-:W-:Y:S05]  /*16660*/  CALL.REL.NOINC `($__internal_9_$__cuda_sm70_shflsync_idx_p) ;  /* 0x00000ba000007944 */ /* 0x014fea0003c00000 */
[----:B------:R-:W-:Y:S01]  /*16670*/  IMAD.MOV.U32 R8, RZ, RZ, R0 ;  /* 0x000000ffff087224 */ /* 0x000fe200078e0000 */
[----:B------:R-:W-:Y:S01]  /*16680*/  MOV R3, 0x3 ;  /* 0x0000000300037802 */ /* 0x000fe20000000f00 */
[----:B------:R-:W-:Y:S01]  /*16690*/  IMAD.MOV.U32 R5, RZ, RZ, R15 ;  /* 0x000000ffff057224 */ /* 0x000fe200078e000f */
[----:B------:R-:W-:-:S02]  /*166a0*/  MOV R0, 0x181f ;  /* 0x0000181f00007802 */ /* 0x000fc40000000f00 */
[----:B------:R-:W-:Y:S02]  /*166b0*/  MOV R2, 0x166d0 ;  /* 0x000166d000027802 */ /* 0x000fe40000000f00 */
[----:B------:R-:W-:Y:S05]  /*166c0*/  CALL.REL.NOINC `($__internal_9_$__cuda_sm70_shflsync_idx_p) ;  /* 0x00000b4000007944 */ /* 0x000fea0003c00000 */
[----:B------:R-:W-:Y:S05]  /*166d0*/  BRA `(.L_x_533) ;  /* 0xffffc01000007947 */ /* 0x000fea000383ffff */
.L_x_480:
[----:B------:R-:W-:Y:S01]  /*166e0*/  IMAD.MOV.U32 R5, RZ, RZ, R12 ;  /* 0x000000ffff057224 */ /* 0x000fe200078e000c */
[----:B------:R-:W-:Y:S01]  /*166f0*/  MOV R3, RZ ;  /* 0x000000ff00037202 */ /* 0x000fe20000000f00 */
[----:B------:R-:W-:Y:S01]  /*16700*/  IMAD.MOV.U32 R0, RZ, RZ, 0x1c1f ;  /* 0x00001c1fff007424 */ /* 0x000fe200078e00ff */
[----:B------:R-:W-:Y:S02]  /*16710*/  MOV R2, 0x16730 ;  /* 0x0001673000027802 */ /* 0x000fe40000000f00 */
[----:B------:R-:W-:Y:S05]  /*16720*/  CALL.REL.NOINC `($__internal_9_$__cuda_sm70_shflsync_idx_p) ;  /* 0x00000ae000007944 */ /* 0x000fea0003c00000 */
[----:B------:R-:W-:Y:S01]  /*16730*/  MOV R4, R0 ;  /* 0x0000000000047202 */ /* 0x000fe20000000f00 */
[----:B------:R-:W-:Y:S05]  /*16740*/  BRA `(.L_x_534) ;  /* 0xffffc32000007947 */ /* 0x000fea000383ffff */
.L_x_481:
[----:B------:R-:W-:Y:S01]  /*16750*/  IMAD.MOV.U32 R5, RZ, RZ, R14 ;  /* 0x000000ffff057224 */ /* 0x000fe200078e000e */
[----:B------:R-:W-:Y:S01]  /*16760*/  MOV R3, RZ ;  /* 0x000000ff00037202 */ /* 0x000fe20000000f00 */
[----:B------:R-:W-:Y:S01]  /*16770*/  IMAD.MOV.U32 R0, RZ, RZ, 0x1c1f ;  /* 0x00001c1fff007424 */ /* 0x000fe200078e00ff */
[----:B------:R-:W-:Y:S02]  /*16780*/  MOV R2, 0x167a0 ;  /* 0x000167a000027802 */ /* 0x000fe40000000f00 */
[----:B-12---:R-:W-:Y:S05]  /*16790*/  CALL.REL.NOINC `($__internal_9_$__cuda_sm70_shflsync_idx_p) ;  /* 0x00000a7000007944 */ /* 0x006fea0003c00000 */
[----:B------:R-:W-:Y:S05]  /*167a0*/  BRA `(.L_x_535) ;  /* 0xffffc2e000007947 */ /* 0x000fea000383ffff */
.L_x_484:
[----:B------:R-:W-:Y:S01]  /*167b0*/  IMAD.MOV.U32 R5, RZ, RZ, R12 ;  /* 0x000000ffff057224 */ /* 0x000fe200078e000c */
[----:B----4-:R-:W-:Y:S01]  /*167c0*/  MOV R3, 0x1 ;  /* 0x0000000100037802 */ /* 0x010fe20000000f00 */
[----:B------:R-:W-:Y:S01]  /*167d0*/  IMAD.MOV.U32 R0, RZ, RZ, 0x1c1f ;  /* 0x00001c1fff007424 */ /* 0x000fe200078e00ff */
[----:B------:R-:W-:-:S02]  /*167e0*/  MOV R2, 0x16800 ;  /* 0x0001680000027802 */ /* 0x000fc40000000f00 */
[----:B-123--:R-:W-:Y:S05]  /*167f0*/  CALL.REL.NOINC `($__internal_9_$__cuda_sm70_shflsync_idx_p) ;  /* 0x00000a1000007944 */ /* 0x00efea0003c00000 */
[----:B------:R-:W-:Y:S01]  /*16800*/  IMAD.MOV.U32 R4, RZ, RZ, R0 ;  /* 0x000000ffff047224 */ /* 0x000fe200078e0000 */
[----:B------:R-:W-:Y:S01]  /*16810*/  MOV R3, 0x1 ;  /* 0x0000000100037802 */ /* 0x000fe20000000f00 */
[----:B------:R-:W-:Y:S01]  /*16820*/  IMAD.MOV.U32 R5, RZ, RZ, R14 ;  /* 0x000000ffff057224 */ /* 0x000fe200078e000e */
[----:B------:R-:W-:-:S02]  /*16830*/  MOV R0, 0x1c1f ;  /* 0x00001c1f00007802 */ /* 0x000fc40000000f00 */
[----:B------:R-:W-:Y:S02]  /*16840*/  MOV R2, 0x16860 ;  /* 0x0001686000027802 */ /* 0x000fe40000000f00 */
[----:B------:R-:W-:Y:S05]  /*16850*/  CALL.REL.NOINC `($__internal_9_$__cuda_sm70_shflsync_idx_p) ;  /* 0x000009b000007944 */ /* 0x000fea0003c00000 */
[----:B------:R-:W-:Y:S05]  /*16860*/  BRA `(.L_x_536) ;  /* 0xffffce8000007947 */ /* 0x000fea000383ffff */
.L_x_488:
[----:B------:R-:W-:Y:S01]  /*16870*/  IMAD.MOV.U32 R5, RZ, RZ, R12 ;  /* 0x000000ffff057224 */ /* 0x000fe200078e000c */
[----:B------:R-:W-:Y:S01]  /*16880*/  MOV R3, RZ ;  /* 0x000000ff00037202 */ /* 0x000fe20000000f00 */
[----:B------:R-:W-:Y:S01]  /*16890*/  IMAD.MOV.U32 R0, RZ, RZ, 0x181f ;  /* 0x0000181fff007424 */ /* 0x000fe200078e00ff */
[----:B------:R-:W-:Y:S02]  /*168a0*/  MOV R2, 0x168c0 ;  /* 0x000168c000027802 */ /* 0x000fe40000000f00 */
[----:B------:R-:W-:Y:S05]  /*168b0*/  CALL.REL.NOINC `($__internal_9_$__cuda_sm70_shflsync_idx_p) ;  /* 0x0000095000007944 */ /* 0x000fea0003c00000 */
[----:B------:R-:W-:Y:S01]  /*168c0*/  MOV R10, R0 ;  /* 0x00000000000a7202 */ /* 0x000fe20000000f00 */
[----:B------:R-:W-:Y:S05]  /*168d0*/  BRA `(.L_x_537) ;  /* 0xffffde7000007947 */ /* 0x000fea000383ffff */
.L_x_489:
[----:B------:R-:W-:Y:S01]  /*168e0*/  IMAD.MOV.U32 R5, RZ, RZ, R15 ;  /* 0x000000ffff057224 */ /* 0x000fe200078e000f */
[----:B------:R-:W-:Y:S01]  /*168f0*/  MOV R3, RZ ;  /* 0x000000ff00037202 */ /* 0x000fe20000000f00 */
[----:B------:R-:W-:Y:S01]  /*16900*/  IMAD.MOV.U32 R0, RZ, RZ, 0x181f ;  /* 0x0000181fff007424 */ /* 0x000fe200078e00ff */
[----:B------:R-:W-:Y:S02]  /*16910*/  MOV R2, 0x16930 ;  /* 0x0001693000027802 */ /* 0x000fe40000000f00 */
[----:B-12---:R-:W-:Y:S05]  /*16920*/  CALL.REL.NOINC `($__internal_9_$__cuda_sm70_shflsync_idx_p) ;  /* 0x000008e000007944 */ /* 0x006fea0003c00000 */
[----:B------:R-:W-:Y:S05]  /*16930*/  BRA `(.L_x_538) ;  /* 0xffffde3000007947 */ /* 0x000fea000383ffff */
.L_x_492:
[----:B--2---:R-:W-:Y:S01]  /*16940*/  IMAD.MOV.U32 R5, RZ, RZ, R12 ;  /* 0x000000ffff057224 */ /* 0x004fe200078e000c */
[----:B------:R-:W-:Y:S01]  /*16950*/  MOV R3, 0x1 ;  /* 0x0000000100037802 */ /* 0x000fe20000000f00 */
[----:B----4-:R-:W-:Y:S01]  /*16960*/  IMAD.MOV.U32 R0, RZ, RZ, 0x181f ;  /* 0x0000181fff007424 */ /* 0x010fe200078e00ff */
[----:B------:R-:W-:-:S02]  /*16970*/  MOV R2, 0x16990 ;  /* 0x0001699000027802 */ /* 0x000fc40000000f00 */
[----:B-1-3--:R-:W-:Y:S05]  /*16980*/  CALL.REL.NOINC `($__internal_9_$__cuda_sm70_shflsync_idx_p) ;  /* 0x0000088000007944 */ /* 0x00afea0003c00000 */
[----:B------:R-:W-:Y:S01]  /*16990*/  IMAD.MOV.U32 R10, RZ, RZ, R0 ;  /* 0x000000ffff0a7224 */ /* 0x000fe200078e0000 */
[----:B------:R-:W-:Y:S01]  /*169a0*/  MOV R3, 0x1 ;  /* 0x0000000100037802 */ /* 0x000fe20000000f00 */
[----:B------:R-:W-:Y:S01]  /*169b0*/  IMAD.MOV.U32 R5, RZ, RZ, R15 ;  /* 0x000000ffff057224 */ /* 0x000fe200078e000f */
[----:B------:R-:W-:-:S02]  /*169c0*/  MOV R0, 0x181f ;  /* 0x0000181f00007802 */ /* 0x000fc40000000f00 */
[----:B------:R-:W-:Y:S02]  /*169d0*/  MOV R2, 0x169f0 ;  /* 0x000169f000027802 */ /* 0x000fe40000000f00 */
[----:B------:R-:W-:Y:S05]  /*169e0*/  CALL.REL.NOINC `($__internal_9_$__cuda_sm70_shflsync_idx_p) ;  /* 0x0000082000007944 */ /* 0x000fea0003c00000 */
[----:B------:R-:W-:Y:S05]  /*169f0*/  BRA `(.L_x_539) ;  /* 0xffffdf3000007947 */ /* 0x000fea000383ffff */
.L_x_495:
[----:B-1----:R-:W-:Y:S01]  /*16a00*/  IMAD.MOV.U32 R5, RZ, RZ, R12 ;  /* 0x000000ffff057224 */ /* 0x002fe200078e000c */
[----:B------:R-:W-:Y:S01]  /*16a10*/  MOV R3, 0x2 ;  /* 0x0000000200037802 */ /* 0x000fe20000000f00 */
[----:B----4-:R-:W-:Y:S01]  /*16a20*/  IMAD.MOV.U32 R0, RZ, RZ, 0x181f ;  /* 0x0000181fff007424 */ /* 0x010fe200078e00ff */
[----:B------:R-:W-:Y:S02]  /*16a30*/  MOV R2, 0x16a50 ;  /* 0x00016a5000027802 */ /* 0x000fe40000000f00 */
[----:B--23--:R-:W-:Y:S05]  /*16a40*/  CALL.REL.NOINC `($__internal_9_$__cuda_sm70_shflsync_idx_p) ;  /* 0x000007c000007944 */ /* 0x00cfea0003c00000 */
[----:B------:R-:W-:Y:S01]  /*16a50*/  MOV R10, R0 ;  /* 0x00000000000a7202 */ /* 0x000fe20000000f00 */
[----:B------:R-:W-:Y:S05]  /*16a60*/  BRA `(.L_x_540) ;  /* 0xffffe03000007947 */ /* 0x000fea000383ffff */
.L_x_496:
[----:B------:R-:W-:Y:S01]  /*16a70*/  IMAD.MOV.U32 R5, RZ, RZ, R15 ;  /* 0x000000ffff057224 */ /* 0x000fe200078e000f */
[----:B------:R-:W-:Y:S01]  /*16a80*/  MOV R3, 0x2 ;  /* 0x0000000200037802 */ /* 0x000fe20000000f00 */
[----:B----4-:R-:W-:Y:S01]  /*16a90*/  IMAD.MOV.U32 R0, RZ, RZ, 0x181f ;  /* 0x0000181fff007424 */ /* 0x010fe200078e00ff */
[----:B------:R-:W-:Y:S02]  /*16aa0*/  MOV R2, 0x16ac0 ;  /* 0x00016ac000027802 */ /* 0x000fe40000000f00 */
[----:B-123--:R-:W-:Y:S05]  /*16ab0*/  CALL.REL.NOINC `($__internal_9_$__cuda_sm70_shflsync_idx_p) ;  /* 0x0000075000007944 */ /* 0x00efea0003c00000 */
[----:B------:R-:W-:Y:S05]  /*16ac0*/  BRA `(.L_x_541) ;  /* 0xffffdff000007947 */ /* 0x000fea000383ffff */
.L_x_499:
[----:B-1----:R-:W-:Y:S01]  /*16ad0*/  IMAD.MOV.U32 R5, RZ, RZ, R12 ;  /* 0x000000ffff057224 */ /* 0x002fe200078e000c */
[----:B------:R-:W-:Y:S01]  /*16ae0*/  MOV R3, 0x3 ;  /* 0x0000000300037802 */ /* 0x000fe20000000f00 */
[----:B------:R-:W-:Y:S01]  /*16af0*/  IMAD.MOV.U32 R0, RZ, RZ, 0x181f ;  /* 0x0000181fff007424 */ /* 0x000fe200078e00ff */
[----:B------:R-:W-:-:S02]  /*16b00*/  MOV R2, 0x16b20 ;  /* 0x00016b2000027802 */ /* 0x000fc40000000f00 */
[----:B--234-:R-:W-:Y:S05]  /*16b10*/  CALL.REL.NOINC `($__internal_9_$__cuda_sm70_shflsync_idx_p) ;  /* 0x000006f000007944 */ /* 0x01cfea0003c00000 */
[----:B------:R-:W-:Y:S01]  /*16b20*/  IMAD.MOV.U32 R10, RZ, RZ, R0 ;  /* 0x000000ffff0a7224 */ /* 0x000fe200078e0000 */
[----:B------:R-:W-:Y:S01]  /*16b30*/  MOV R3, 0x3 ;  /* 0x0000000300037802 */ /* 0x000fe20000000f00 */
[----:B------:R-:W-:Y:S01]  /*16b40*/  IMAD.MOV.U32 R5, RZ, RZ, R15 ;  /* 0x000000ffff057224 */ /* 0x000fe200078e000f */
[----:B------:R-:W-:-:S02]  /*16b50*/  MOV R0, 0x181f ;  /* 0x0000181f00007802 */ /* 0x000fc40000000f00 */
[----:B------:R-:W-:Y:S02]  /*16b60*/  MOV R2, 0x16b80 ;  /* 0x00016b8000027802 */ /* 0x000fe40000000f00 */
[----:B------:R-:W-:Y:S05]  /*16b70*/  CALL.REL.NOINC `($__internal_9_$__cuda_sm70_shflsync_idx_p) ;  /* 0x0000069000007944 */ /* 0x000fea0003c00000 */
[----:B------:R-:W-:Y:S05]  /*16b80*/  BRA `(.L_x_542) ;  /* 0xffffe0b000007947 */ /* 0x000fea000383ffff */
.L_x_501:
[----:B------:R-:W-:Y:S01]  /*16b90*/  IMAD.MOV.U32 R5, RZ, RZ, R111 ;  /* 0x000000ffff057224 */ /* 0x000fe200078e006f */
[----:B------:R-:W-:Y:S01]  /*16ba0*/  MOV R3, RZ ;  /* 0x000000ff00037202 */ /* 0x000fe20000000f00 */
[----:B------:R-:W-:Y:S01]  /*16bb0*/  IMAD.MOV.U32 R0, RZ, RZ, 0x1f ;  /* 0x0000001fff007424 */ /* 0x000fe200078e00ff */
[----:B------:R-:W-:Y:S02]  /*16bc0*/  MOV R2, 0x16be0 ;  /* 0x00016be000027802 */ /* 0x000fe40000000f00 */
[----:B------:R-:W-:Y:S05]  /*16bd0*/  CALL.REL.NOINC `($__internal_9_$__cuda_sm70_shflsync_idx_p) ;  /* 0x0000063000007944 */ /* 0x000fea0003c00000 */
[----:B------:R-:W-:Y:S01]  /*16be0*/  MOV R9, R0 ;  /* 0x0000000000097202 */ /* 0x000fe20000000f00 */
[----:B------:R-:W-:Y:S05]  /*16bf0*/  BRA `(.L_x_543) ;  /* 0xffffe27000007947 */ /* 0x000fea000383ffff */
.L_x_502:
[----:B------:R-:W-:Y:S01]  /*16c00*/  IMAD.MOV.U32 R5, RZ, RZ, R111 ;  /* 0x000000ffff057224 */ /* 0x000fe200078e006f */
[----:B------:R-:W-:Y:S01]  /*16c10*/  MOV R3, 0x1 ;  /* 0x0000000100037802 */ /* 0x000fe20000000f00 */
[----:B------:R-:W-:Y:S01]  /*16c20*/  IMAD.MOV.U32 R0, RZ, RZ, 0x1f ;  /* 0x0000001fff007424 */ /* 0x000fe200078e00ff */
[----:B------:R-:W-:Y:S02]  /*16c30*/  MOV R2, 0x16c50 ;  /* 0x00016c5000027802 */ /* 0x000fe40000000f00 */
[----:B-12---:R-:W-:Y:S05]  /*16c40*/  CALL.REL.NOINC `($__internal_9_$__cuda_sm70_shflsync_idx_p) ;  /* 0x000005c000007944 */ /* 0x006fea0003c00000 */
[----:B------:R-:W-:Y:S01]  /*16c50*/  MOV R8, R0 ;  /* 0x0000000000087202 */ /* 0x000fe20000000f00 */
[----:B------:R-:W-:Y:S05]  /*16c60*/  BRA `(.L_x_544) ;  /* 0xffffe22000007947 */ /* 0x000fea000383ffff */
.L_x_503:
[----:B------:R-:W-:Y:S02]  /*16c70*/  MOV R2, 0x1 ;  /* 0x0000000100027802 */ /* 0x000fe40000000f00 */
[----:B------:R-:W-:-:S02]  /*16c80*/  MOV R3, 0x16ca0 ;  /* 0x00016ca000037802 */ /* 0x000fc40000000f00 */
[----:B-1234-:R-:W-:Y:S05]  /*16c90*/  CALL.REL.NOINC `($__internal_10_$__cuda_sm70_shflsync_up_p) ;  /* 0x000005c000007944 */ /* 0x01efea0003c00000 */
[----:B------:R-:W-:Y:S05]  /*16ca0*/  BRA `(.L_x_545) ;  /* 0xffffe31000007947 */ /* 0x000fea000383ffff */
.L_x_504:
[----:B------:R-:W-:Y:S02]  /*16cb0*/  MOV R2, 0x2 ;  /* 0x0000000200027802 */ /* 0x000fe40000000f00 */
[----:B------:R-:W-:-:S02]  /*16cc0*/  MOV R3, 0x16ce0 ;  /* 0x00016ce000037802 */ /* 0x000fc40000000f00 */
[----:B--2-4-:R-:W-:Y:S05]  /*16cd0*/  CALL.REL.NOINC `($__internal_10_$__cuda_sm70_shflsync_up_p) ;  /* 0x0000058000007944 */ /* 0x014fea0003c00000 */
[----:B------:R-:W-:Y:S01]  /*16ce0*/  SEL R3, R4, RZ, P1 ;  /* 0x000000ff04037207 */ /* 0x000fe20000800000 */
[----:B------:R-:W-:-:S04]  /*16cf0*/  IMAD.MOV.U32 R2, RZ, RZ, 0x4 ;  /* 0x00000004ff027424 */ /* 0x000fc800078e00ff */
[----:B------:R-:W-:Y:S01]  /*16d00*/  IMAD.IADD R0, R0, 0x1, R3 ;  /* 0x0000000100007824 */ /* 0x000fe200078e0203 */
        /* <DEDUP_REMOVED lines=20> */
.L_x_508:
[----:B------:R-:W-:Y:S02]  /*16e50*/  MOV R2, 0x1 ;  /* 0x0000000100027802 */ /* 0x000fe40000000f00 */
[----:B------:R-:W-:Y:S02]  /*16e60*/  MOV R3, 0x16e80 ;  /* 0x00016e8000037802 */ /* 0x000fe40000000f00 */
[----:B------:R-:W-:Y:S05]  /*16e70*/  CALL.REL.NOINC `($__internal_10_$__cuda_sm70_shflsync_up_p) ;  /* 0x000003e000007944 */ /* 0x000fea0003c00000 */
[----:B------:R-:W-:Y:S01]  /*16e80*/  MOV R2, R4 ;  /* 0x0000000400027202 */ /* 0x000fe20000000f00 */
[----:B------:R-:W-:Y:S05]  /*16e90*/  BRA `(.L_x_547) ;  /* 0xffffe38000007947 */ /* 0x000fea000383ffff */
.L_x_509:
        /* <DEDUP_REMOVED lines=26> */
.L_x_511:
[----:B------:R-:W-:Y:S02]  /*17040*/  SEL R0, RZ, 0x1, P0 ;  /* 0x00000001ff007807 */ /* 0x000fe40000000000 */
[----:B------:R-:W-:Y:S02]  /*17050*/  MOV R2, 0x17070 ;  /* 0x0001707000027802 */ /* 0x000fe40000000f00 */
[----:B-1----:R-:W-:Y:S05]  /*17060*/  CALL.REL.NOINC `($__internal_11_$__cuda_sm70_votesync_ballot) ;  /* 0x0000026000007944 */ /* 0x002fea0003c00000 */
[----:B------:R-:W-:Y:S01]  /*17070*/  MOV R10, R0 ;  /* 0x00000000000a7202 */ /* 0x000fe20000000f00 */
[----:B------:R-:W-:Y:S05]  /*17080*/  BRA `(.L_x_549) ;  /* 0xffffe32000007947 */ /* 0x000fea000383ffff */
.L_x_512:
[----:B------:R-:W-:Y:S01]  /*17090*/  IMAD.MOV.U32 R5, RZ, RZ, R6 ;  /* 0x000000ffff057224 */ /* 0x000fe200078e0006 */
[----:B------:R-:W-:Y:S01]  /*170a0*/  MOV R3, R8 ;  /* 0x0000000800037202 */ /* 0x000fe20000000f00 */
[----:B--2---:R-:W-:Y:S01]  /*170b0*/  IMAD.MOV.U32 R0, RZ, RZ, 0x1f ;  /* 0x0000001fff007424 */ /* 0x004fe200078e00ff */
[----:B------:R-:W-:Y:S02]  /*170c0*/  MOV R2, 0x170e0 ;  /* 0x000170e000027802 */ /* 0x000fe40000000f00 */
[----:B-1----:R-:W-:Y:S05]  /*170d0*/  CALL.REL.NOINC `($__internal_9_$__cuda_sm70_shflsync_idx_p) ;  /* 0x0000013000007944 */ /* 0x002fea0003c00000 */
[----:B------:R-:W-:Y:S01]  /*170e0*/  IMAD.MOV.U32 R12, RZ, RZ, R0 ;  /* 0x000000ffff0c7224 */ /* 0x000fe200078e0000 */
[----:B------:R-:W-:Y:S01]  /*170f0*/  MOV R3, R8 ;  /* 0x0000000800037202 */ /* 0x000fe20000000f00 */
[----:B------:R-:W-:Y:S01]  /*17100*/  IMAD.MOV.U32 R5, RZ, RZ, R7 ;  /* 0x000000ffff057224 */ /* 0x000fe200078e0007 */
[----:B------:R-:W-:Y:S02]  /*17110*/  MOV R0, 0x1f ;  /* 0x0000001f00007802 */ /* 0x000fe40000000f00 */
[----:B------:R-:W-:-:S02]  /*17120*/  MOV R2, 0x17140 ;  /* 0x0001714000027802 */ /* 0x000fc40000000f00 */
[----:B------:R-:W-:Y:S05]  /*17130*/  CALL.REL.NOINC `($__internal_9_$__cuda_sm70_shflsync_idx_p) ;  /* 0x000000d000007944 */ /* 0x000fea0003c00000 */
[----:B------:R-:W-:Y:S01]  /*17140*/  MOV R7, R0 ;  /* 0x0000000000077202 */ /* 0x000fe20000000f00 */
[----:B------:R-:W-:Y:S05]  /*17150*/  BRA `(.L_x_550) ;  /* 0xffffe2c000007947 */ /* 0x000fea000383ffff */
.L_x_515:
[----:B------:R-:W-:Y:S01]  /*17160*/  IMAD.MOV.U32 R5, RZ, RZ, R4 ;  /* 0x000000ffff057224 */ /* 0x000fe200078e0004 */
[----:B--2---:R-:W-:-:S02]  /*17170*/  MOV R0, 0x1f ;  /* 0x0000001f00007802 */ /* 0x004fc40000000f00 */
[----:B------:R-:W-:Y:S02]  /*17180*/  MOV R2, 0x171a0 ;  /* 0x000171a000027802 */ /* 0x000fe40000000f00 */
[----:B-1-34-:R-:W-:Y:S05]  /*17190*/  CALL.REL.NOINC `($__internal_9_$__cuda_sm70_shflsync_idx_p) ;  /* 0x0000007000007944 */ /* 0x01afea0003c00000 */
[----:B------:R-:W-:Y:S01]  /*171a0*/  MOV R13, R0 ;  /* 0x00000000000d7202 */ /* 0x000fe20000000f00 */
[----:B------:R-:W-:Y:S05]  /*171b0*/  BRA `(.L_x_514) ;  /* 0xffffe2c000007947 */ /* 0x000fea000383ffff */
        .weak           $__internal_8_$__cuda_sm70_shflsync_bfly_p
        .type           $__internal_8_$__cuda_sm70_shflsync_bfly_p,@function
        .size           $__internal_8_$__cuda_sm70_shflsync_bfly_p,($__internal_9_$__cuda_sm70_shflsync_idx_p - $__internal_8_$__cuda_sm70_shflsync_bfly_p)
$__internal_8_$__cuda_sm70_shflsync_bfly_p:
[----:B------:R-:W-:Y:S04]  /*171c0*/  WARPSYNC R6 ;  /* 0x0000000600007348 */ /* 0x000fe80003800000 */
[----:B------:R1:W2:Y:S02]  /*171d0*/  SHFL.BFLY PT, R5, R2, R5, R7 ;  /* 0x0c00000502057389 */ /* 0x0002a400000e0007 */
[----:B-1----:R-:W-:Y:S02]  /*171e0*/  MOV R2, R3 ;  /* 0x0000000300027202 */ /* 0x002fe40000000f00 */
[----:B------:R-:W-:-:S04]  /*171f0*/  MOV R3, 0x0 ;  /* 0x0000000000037802 */ /* 0x000fc80000000f00 */
[----:B--2---:R-:W-:Y:S05]  /*17200*/  RET.REL.NODEC R2 `(_ZN7cutlass13device_kernelIN5flash19enable_sm80_to_sm89INS1_16FlashAttnFwdSm80INS1_25CollectiveMainloopFwdSm80ILi8ELi1ELb1EN4cute5tupleIJNS5_1CILi128EEENS7_ILi48EEENS7_ILi256EEEEEELi256ENS_10bfloat16_tEfNS_4arch4Sm80ELb0ELb1ELb0ELb1ELb0ELb0ELb1ELb1EEENS1_21CollectiveEpilogueFwdINS6_IJS8_SA_S9_EEENS6_IJNS7_ILi1EEESI_SI_EEESC_SE_Li256ELb1ELb1ELb1ELb0EEENS1_36VarlenDynamicPersistentTileSchedulerILi128ELi48ELi256ELi256ELb1ELb1ELb0ELb1ELb0ELb1EEEEEEEEEvNT_6ParamsE) ;  /* 0xfffe8df002007950 */ /* 0x004fea0003c3ffff */
        .weak           $__internal_9_$__cuda_sm70_shflsync_idx_p
        .type           $__internal_9_$__cuda_sm70_shflsync_idx_p,@function
        .size           $__internal_9_$__cuda_sm70_shflsync_idx_p,($__internal_10_$__cuda_sm70_shflsync_up_p - $__internal_9_$__cuda_sm70_shflsync_idx_p)
$__internal_9_$__cuda_sm70_shflsync_idx_p:
[----:B------:R-:W-:-:S04]  /*17210*/  MOV R114, 0xffffffff ;  /* 0xffffffff00727802 */ /* 0x000fc80000000f00 */
[----:B------:R-:W-:Y:S04]  /*17220*/  WARPSYNC R114 ;  /* 0x0000007200007348 */ /* 0x000fe80003800000 */
[----:B------:R1:W2:Y:S02]  /*17230*/  SHFL.IDX PT, R0, R5, R3, R0 ;  /* 0x0000000305007389 */ /* 0x0002a400000e0000 */
[----:B-1----:R-:W-:-:S04]  /*17240*/  MOV R3, 0x0 ;  /* 0x0000000000037802 */ /* 0x002fc80000000f00 */
[----:B--2---:R-:W-:Y:S05]  /*17250*/  RET.REL.NODEC R2 `(_ZN7cutlass13device_kernelIN5flash19enable_sm80_to_sm89INS1_16FlashAttnFwdSm80INS1_25CollectiveMainloopFwdSm80ILi8ELi1ELb1EN4cute5tupleIJNS5_1CILi128EEENS7_ILi48EEENS7_ILi256EEEEEELi256ENS_10bfloat16_tEfNS_4arch4Sm80ELb0ELb1ELb0ELb1ELb0ELb0ELb1ELb1EEENS1_21CollectiveEpilogueFwdINS6_IJS8_SA_S9_EEENS6_IJNS7_ILi1EEESI_SI_EEESC_SE_Li256ELb1ELb1ELb1ELb0EEENS1_36VarlenDynamicPersistentTileSchedulerILi128ELi48ELi256ELi256ELb1ELb1ELb0ELb1ELb0ELb1EEEEEEEEEvNT_6ParamsE) ;  /* 0xfffe8da002007950 */ /* 0x004fea0003c3ffff */
        .weak           $__internal_10_$__cuda_sm70_shflsync_up_p
        .type           $__internal_10_$__cuda_sm70_shflsync_up_p,@function
        .size           $__internal_10_$__cuda_sm70_shflsync_up_p,($__internal_11_$__cuda_sm70_votesync_ballot - $__internal_10_$__cuda_sm70_shflsync_up_p)
$__internal_10_$__cuda_sm70_shflsync_up_p:
[----:B------:R-:W-:Y:S02]  /*17260*/  IMAD.MOV.U32 R4, RZ, RZ, RZ ;  /* 0x000000ffff047224 */ /* 0x000fe400078e00ff */
[----:B------:R-:W-:-:S04]  /*17270*/  IMAD.MOV.U32 R10, RZ, RZ, -0x1 ;  /* 0xffffffffff0a7424 */ /* 0x000fc800078e00ff */
[----:B------:R-:W-:Y:S04]  /*17280*/  WARPSYNC R10 ;  /* 0x0000000a00007348 */ /* 0x000fe80003800000 */
[----:B------:R1:W2:Y:S02]  /*17290*/  SHFL.UP PT, R4, R0, R2, R4 ;  /* 0x0400000200047389 */ /* 0x0002a400000e0004 */
[----:B-1----:R-:W-:Y:S02]  /*172a0*/  MOV R2, R3 ;  /* 0x0000000300027202 */ /* 0x002fe40000000f00 */
[----:B------:R-:W-:-:S04]  /*172b0*/  MOV R3, 0x0 ;  /* 0x0000000000037802 */ /* 0x000fc80000000f00 */
[----:B--2---:R-:W-:Y:S05]  /*172c0*/  RET.REL.NODEC R2 `(_ZN7cutlass13device_kernelIN5flash19enable_sm80_to_sm89INS1_16FlashAttnFwdSm80INS1_25CollectiveMainloopFwdSm80ILi8ELi1ELb1EN4cute5tupleIJNS5_1CILi128EEENS7_ILi48EEENS7_ILi256EEEEEELi256ENS_10bfloat16_tEfNS_4arch4Sm80ELb0ELb1ELb0ELb1ELb0ELb0ELb1ELb1EEENS1_21CollectiveEpilogueFwdINS6_IJS8_SA_S9_EEENS6_IJNS7_ILi1EEESI_SI_EEESC_SE_Li256ELb1ELb1ELb1ELb0EEENS1_36VarlenDynamicPersistentTileSchedulerILi128ELi48ELi256ELi256ELb1ELb1ELb0ELb1ELb0ELb1EEEEEEEEEvNT_6ParamsE) ;  /* 0xfffe8d3002007950 */ /* 0x004fea0003c3ffff */
        .weak           $__internal_11_$__cuda_sm70_votesync_ballot
        .type           $__internal_11_$__cuda_sm70_votesync_ballot,@function
        .size           $__internal_11_$__cuda_sm70_votesync_ballot,(.L_x_2596 - $__internal_11_$__cuda_sm70_votesync_ballot)
$__internal_11_$__cuda_sm70_votesync_ballot:
[----:B------:R-:W-:Y:S01]  /*172d0*/  ISETP.NE.U32.AND P0, PT, R0, 0x1, PT ;  /* 0x000000010000780c */ /* 0x000fe20003f05070 */
[----:B------:R-:W-:-:S04]  /*172e0*/  IMAD.MOV.U32 R3, RZ, RZ, -0x1 ;  /* 0xffffffffff037424 */ /* 0x000fc800078e00ff */
[----:B------:R-:W-:Y:S08]  /*172f0*/  WARPSYNC R3 ;  /* 0x0000000300007348 */ /* 0x000ff00003800000 */
[----:B------:R-:W-:-:S04]  /*17300*/  VOTE.ANY R0, PT, !P0 ;  /* 0x0000000000007806 */ /* 0x000fc800040e0100 */
[----:B------:R-:W-:Y:S01]  /*17310*/  LOP3.LUT R0, R0, R3, RZ, 0xc0, !PT ;  /* 0x0000000300007212 */ /* 0x000fe200078ec0ff */
[----:B------:R-:W-:-:S04]  /*17320*/  IMAD.MOV.U32 R3, RZ, RZ, 0x0 ;  /* 0x00000000ff037424 */ /* 0x000fc800078e00ff */
[----:B------:R-:W-:Y:S05]  /*17330*/  RET.REL.NODEC R2 `(_ZN7cutlass13device_kernelIN5flash19enable_sm80_to_sm89INS1_16FlashAttnFwdSm80INS1_25CollectiveMainloopFwdSm80ILi8ELi1ELb1EN4cute5tupleIJNS5_1CILi128EEENS7_ILi48EEENS7_ILi256EEEEEELi256ENS_10bfloat16_tEfNS_4arch4Sm80ELb0ELb1ELb0ELb1ELb0ELb0ELb1ELb1EEENS1_21CollectiveEpilogueFwdINS6_IJS8_SA_S9_EEENS6_IJNS7_ILi1EEESI_SI_EEESC_SE_Li256ELb1ELb1ELb1ELb0EEENS1_36VarlenDynamicPersistentTileSchedulerILi128ELi48ELi256ELi256ELb1ELb1ELb0ELb1ELb0ELb1EEEEEEEEEvNT_6ParamsE) ;  /* 0xfffe8cc002007950 */ /* 0x000fea0003c3ffff */
.L_x_551:
        /* <DEDUP_REMOVED lines=12> */
.L_x_2596:


//--------------------- .text._ZN7cutlass13device_kernelIN5flash19enable_sm80_to_sm89INS1_16FlashAttnFwdSm80INS1_25CollectiveMainloopFwdSm80ILi8ELi1ELb0EN4cute5tupleIJNS5_1CILi128EEENS7_ILi32EEENS7_ILi256EEEEEELi256ENS_10bfloat16_tEfNS_4arch4Sm80ELb0ELb1ELb0ELb1ELb0ELb1ELb1ELb1EEENS1_21CollectiveEpilogueFwdINS6_IJS8_SA_S9_EEENS6_IJNS7_ILi1EEESI_SI_EEESC_SE_Li256ELb1ELb1ELb1ELb0EEENS1_36VarlenDynamicPersistentTileSchedulerILi128ELi32ELi256ELi256ELb1ELb1ELb0ELb1ELb0ELb1EEEEEEEEEvNT_6ParamsE --------------------------
	.section	.text._ZN7cutlass13device_kernelIN5flash19enable_sm80_to_sm89INS1_16FlashAttnFwdSm80INS1_25CollectiveMainloopFwdSm80ILi8ELi1ELb0EN4cute5tupleIJNS5_1CILi128EEENS7_ILi32EEENS7_ILi256EEEEEELi256ENS_10bfloat16_tEfNS_4arch4Sm80ELb0ELb1ELb0ELb1ELb0ELb1ELb1ELb1EEENS1_21CollectiveEpilogueFwdINS6_IJS8_SA_S9_EEENS6_IJNS7_ILi1EEESI_SI_EEESC_SE_Li256ELb1ELb1ELb1ELb0EEENS1_36VarlenDynamicPersistentTileSchedulerILi128ELi32ELi256ELi256ELb1ELb1ELb0ELb1ELb0ELb1EEEEEEEEEvNT_6ParamsE,"ax",@progbits
	.sectioninfo	@"SHI_REGISTERS=255"
	.align	128
.text._ZN7cutlass13device_kernelIN5flash19enable_sm80_to_sm89INS1_16FlashAttnFwdSm80INS1_25CollectiveMainloopFwdSm80ILi8ELi1ELb0EN4cute5tupleIJNS5_1CILi128EEENS7_ILi32EEENS7_ILi256EEEEEELi256ENS_10bfloat16_tEfNS_4arch4Sm80ELb0ELb1ELb0ELb1ELb0ELb1ELb1ELb1EEENS1_21CollectiveEpilogueFwdINS6_IJS8_SA_S9_EEENS6_IJNS7_ILi1EEESI_SI_EEESC_SE_Li256ELb1ELb1ELb1ELb0EEENS1_36VarlenDynamicPersistentTileSchedulerILi128ELi32ELi256ELi256ELb1ELb1ELb0ELb1ELb0ELb1EEEEEEEEEvNT_6ParamsE:
        .type           _ZN7cutlass13device_kernelIN5flash19enable_sm80_to_sm89INS1_16FlashAttnFwdSm80INS1_25CollectiveMainloopFwdSm80ILi8ELi1ELb0EN4cute5tupleIJNS5_1CILi128EEENS7_ILi32EEENS7_ILi256EEEEEELi256ENS_10bfloat16_tEfNS_4arch4Sm80ELb0ELb1ELb0ELb1ELb0ELb1ELb1ELb1EEENS1_21CollectiveEpilogueFwdINS6_IJS8_SA_S9_EEENS6_IJNS7_ILi1EEESI_SI_EEESC_SE_Li256ELb1ELb1ELb1ELb0EEENS1_36VarlenDynamicPersistentTileSchedulerILi128ELi32ELi256ELi256ELb1ELb1ELb0ELb1ELb0ELb1EEEEEEEEEvNT_6ParamsE,@function
        .size           _ZN7cutlass13device_kernelIN5flash19enable_sm80_to_sm89INS1_16FlashAttnFwdSm80INS1_25CollectiveMainloopFwdSm80ILi8ELi1ELb0EN4cute5tupleIJNS5_1CILi128EEENS7_ILi32EEENS7_ILi256EEEEEELi256ENS_10bfloat16_tEfNS_4arch4Sm80ELb0ELb1ELb0ELb1ELb0ELb1ELb1ELb1EEENS1_21CollectiveEpilogueFwdINS6_IJS8_SA_S9_EEENS6_IJNS7_ILi1EEESI_SI_EEESC_SE_Li256ELb1ELb1ELb1ELb0EEENS1_36VarlenDynamicPersistentTileSchedulerILi128ELi32ELi256ELi256ELb1ELb1ELb0ELb1ELb0ELb1EEEEEEEEEvNT_6ParamsE,(.L_x_2601 - _ZN7cutlass13device_kernelIN5flash19enable_sm80_to_sm89INS1_16FlashAttnFwdSm80INS1_25CollectiveMainloopFwdSm80ILi8ELi1ELb0EN4cute5tupleIJNS5_1CILi128EEENS7_ILi32EEENS7_ILi256EEEEEELi256ENS_10bfloat16_tEfNS_4arch4Sm80ELb0ELb1ELb0ELb1ELb0ELb1ELb1ELb1EEENS1_21CollectiveEpilogueFwdINS6_IJS8_SA_S9_EEENS6_IJNS7_ILi1EEESI_SI_EEESC_SE_Li256ELb1ELb1ELb1ELb0EEENS1_36VarlenDynamicPersistentTileSchedulerILi128ELi32ELi256ELi256ELb1ELb1ELb0ELb1ELb0ELb1EEEEEEEEEvNT_6ParamsE)
        .other          _ZN7cutlass13device_kernelIN5flash19enable_sm80_to_sm89INS1_16FlashAttnFwdSm80INS1_25CollectiveMainloopFwdSm80ILi8ELi1ELb0EN4cute5tupleIJNS5_1CILi128EEENS7_ILi32EEENS7_ILi256EEEEEELi256ENS_10bfloat16_tEfNS_4arch4Sm80ELb0ELb1ELb0ELb1ELb0ELb1ELb1ELb1EEENS1_21CollectiveEpilogueFwdINS6_IJS8_SA_S9_EEENS6_IJNS7_ILi1EEESI_SI_EEESC_SE_Li256ELb1ELb1ELb1ELb0EEENS1_36VarlenDynamicPersistentTileSchedulerILi128ELi32ELi256ELi256ELb1ELb1ELb0ELb1ELb0ELb1EEEEEEEEEvNT_6ParamsE,@"STO_CUDA_ENTRY STV_DEFAULT"
_ZN7cutlass13device_kernelIN5flash19enable_sm80_to_sm89INS1_16FlashAttnFwdSm80INS1_25CollectiveMainloopFwdSm80ILi8ELi1ELb0EN4cute5tupleIJNS5_1CILi128EEENS7_ILi32EEENS7_ILi256EEEEEELi256ENS_10bfloat16_tEfNS_4arch4Sm80ELb0ELb1ELb0ELb1ELb0ELb1ELb1ELb1EEENS1_21CollectiveEpilogueFwdINS6_IJS8_SA_S9_EEENS6_IJNS7_ILi1EEESI_SI_EEESC_SE_Li256ELb1ELb1ELb1ELb0EEENS1_36VarlenDynamicPersistentTileSchedulerILi128ELi32ELi256ELi256ELb1ELb1ELb0ELb1ELb0ELb1EEEEEEEEEvNT_6ParamsE:
        /* <DEDUP_REMOVED lines=13> */
[----:B------:R-:W-:-:S02]  /*00d0*/  IMAD.MOV.U32 R10, RZ, RZ, RZ ;  /* 0x000000ffff0a7224 */ /* 0x000fc400078e00ff */
[----:B------:R-:W-:Y:S01]  /*00e0*/  IMAD.MOV.U32 R8, RZ, RZ, RZ ;  /* 0x000000ffff087224 */ /* 0x000fe200078e00ff */
        /* <DEDUP_REMOVED lines=13> */
[----:B------:R-:W-:Y:S02]  /*01c0*/  ISETP.GE.U32.AND P1, PT, R13, 0x10, PT ;  /* 0x000000100d00780c */ /* 0x000fe40003f26070 */
[----:B------:R-:W-:Y:S01]  /*01d0*/  MOV R7, RZ ;  /* 0x000000ff00077202 */ /* 0x000fe20000000f00 */
[----:B---3--:R-:W-:-:S05]  /*01e0*/  IMAD R4, R10, R8, RZ ;  /* 0x000000080a047224 */ /* 0x008fca00078e02ff */
[----:B------:R-:W3:Y:S02]  /*01f0*/  SHFL.UP PT, R0, R4, 0x1, RZ ;  /* 0x0420000004007989 */ /* 0x000ee400000e00ff */
[----:B---3--:R-:W-:-:S05]  /*0200*/  SEL R0, R0, RZ, P5 ;  /* 0x000000ff00007207 */ /* 0x008fca0002800000 */
[----:B------:R-:W-:-:S05]  /*0210*/  IMAD.IADD R4, R4, 0x1, R0 ;  /* 0x0000000104047824 */ /* 0x000fca00078e0200 */
[----:B------:R-:W3:Y:S02]  /*0220*/  SHFL.UP PT, R0, R4, 0x2, RZ ;  /* 0x0440000004007989 */ /* 0x000ee400000e00ff */
[----:B---3--:R-:W-:-:S04]  /*0230*/  SEL R0, R0, RZ, P4 ;  /* 0x000000ff00007207 */ /* 0x008fc80002000000 */
[----:B------:R-:W-:-:S05]  /*0240*/  IADD3 R4, R4, R0, RZ ;  /* 0x0000000004047210 */ /* 0x000fca0007ffe0ff */
        /* <DEDUP_REMOVED lines=16> */
.L_x_557:
        /* <DEDUP_REMOVED lines=17> */
.L_x_790:
        /* <DEDUP_REMOVED lines=16> */
.L_x_791:
[----:B---3--:R-:W-:-:S05]  /*0560*/  IMAD R0, R0, c[0x0][0x538], RZ ;  /* 0x00014e0000007a24 */ /* 0x008fca00078e02ff */
[----:B------:R-:W-:-:S04]  /*0570*/  IADD3 R6, R0, R6, RZ ;  /* 0x0000000600067210 */ /* 0x000fc80007ffe0ff */
[----:B------:R-:W-:-:S13]  /*0580*/  ISETP.GT.AND P0, PT, R6, UR4, PT ;  /* 0x0000000406007c0c */ /* 0x000fda000bf04270 */
[----:B-12---:R-:W-:Y:S05]  /*0590*/  @!P0 BRA `(.L_x_557) ;  /* 0xfffffdb000008947 */ /* 0x006fea000383ffff */
.L_x_553:
[----:B------:R-:W-:-:S05]  /*05a0*/  IADD3 R12, -R0, R6, RZ ;  /* 0x00000006000c7210 */ /* 0x000fca0007ffe1ff */
[----:B------:R-:W-:-:S05]  /*05b0*/  IMAD R0, R4, c[0x0][0x538], R12 ;  /* 0x00014e0004007a24 */ /* 0x000fca00078e020c */
[----:B------:R-:W-:Y:S01]  /*05c0*/  ISETP.GT.AND P0, PT, R0, UR4, PT ;  /* 0x0000000400007c0c */ /* 0x000fe2000bf04270 */
[----:B------:R-:W-:-:S12]  /*05d0*/  BRA.DIV ~URZ, `(.L_x_558) ;  /* 0x0001ec027f007947 */ /* 0x000fd8000b800000 */
[----:B------:R-:W-:-:S04]  /*05e0*/  VOTE.ANY R11, PT, !P0 ;  /* 0x00000000000b7806 */ /* 0x000fc800040e0100 */
.L_x_792:
[----:B------:R-:W1:Y:S02]  /*05f0*/  POPC R0, R11 ;  /* 0x0000000b00007309 */ /* 0x000e640000000000 */
[----:B-12---:R-:W-:Y:S01]  /*0600*/  IADD3 R231, R0, R7, RZ ;  /* 0x0000000700e77210 */ /* 0x006fe20007ffe0ff */
[----:B------:R-:W-:Y:S05]  /*0610*/  BRA.DIV ~URZ, `(.L_x_559) ;  /* 0x0001ec127f007947 */ /* 0x000fea000b800000 */
[----:B------:R1:W2:Y:S01]  /*0620*/  SHFL.IDX PT, R229, R10, R0, 0x1f ;  /* 0x00001f000ae57589 */ /* 0x0002a200000e0000 */
[----:B------:R-:W-:-:S03]  /*0630*/  MOV R6, RZ ;  /* 0x000000ff00067202 */ /* 0x000fc60000000f00 */
[----:B------:R1:W3:Y:S04]  /*0640*/  SHFL.IDX PT, R10, R8, R0, 0x1f ;  /* 0x00001f00080a7589 */ /* 0x0002e800000e0000 */
.L_x_793:
[----:B------:R-:W-:Y:S01]  /*0650*/  ISETP.NE.AND P0, PT, R11, RZ, PT ;  /* 0x000000ff0b00720c */ /* 0x000fe20003f05270 */
[----:B------:R-:W-:-:S12]  /*0660*/  BSSY B0, `(.L_x_560) ;  /* 0x0000005000007945 */ /* 0x000fd80003800000 */
[----:B------:R-:W-:Y:S05]  /*0670*/  @!P0 BRA `(.L_x_561) ;  /* 0x0000003000008947 */ /* 0x000fea0003800000 */
[----:B------:R-:W-:Y:S01]  /*0680*/  IADD3 R5, R0, -0x1, RZ ;  /* 0xffffffff00057810 */ /* 0x000fe20007ffe0ff */
[----:B------:R-:W-:Y:S05]  /*0690*/  BRA.DIV ~URZ, `(.L_x_562) ;  /* 0x0001ec727f007947 */ /* 0x000fea000b800000 */
[----:B------:R4:W1:Y:S02]  /*06a0*/  SHFL.IDX PT, R6, R4, R5, 0x1f ;  /* 0x00001f0504067589 */ /* 0x00086400000e0000 */
.L_x_561:
[----:B------:R-:W-:Y:S05]  /*06b0*/  BSYNC B0 ;  /* 0x0000000000007941 */ /* 0x000fea0003800000 */
.L_x_560:
[----:B---3--:R-:W-:Y:S01]  /*06c0*/  ISETP.NE.AND P0, PT, R10, 0x1, PT ;  /* 0x000000010a00780c */ /* 0x008fe20003f05270 */
[----:B-1----:R-:W-:Y:S01]  /*06d0*/  IMAD R228, R6, c[0x0][0x538], R12 ;  /* 0x00014e0006e47a24 */ /* 0x002fe200078e020c */
[----:B------:R-:W-:Y:S04]  /*06e0*/  BSSY B0, `(.L_x_563) ;  /* 0x0000085000007945 */ /* 0x000fe80003800000 */
[----:B------:R-:W-:-:S07]  /*06f0*/  IADD3 R9, -R228, UR4, RZ ;  /* 0x00000004e4097c10 */ /* 0x000fce000fffe1ff */
[----:B------:R-:W-:Y:S05]  /*0700*/  @!P0 BRA `(.L_x_564) ;  /* 0x000003e000008947 */ /* 0x000fea0003800000 */
[-C--:B--2---:R-:W-:Y:S02]  /*0710*/  IABS R0, R229.reuse ;  /* 0x000000e500007213 */ /* 0x084fe40000000000 */
[----:B------:R-:W-:-:S03]  /*0720*/  IABS R6, R229 ;  /* 0x000000e500067213 */ /* 0x000fc60000000000 */
[----:B----4-:R-:W-:Y:S01]  /*0730*/  IMAD.MOV.U32 R5, RZ, RZ, R0 ;  /* 0x000000ffff057224 */ /* 0x010fe200078e0000 */
        /* <DEDUP_REMOVED lines=57> */
[----:B------:R-:W-:Y:S01]  /*0ad0*/  IMAD R230, R3, 0x10000, R2 ;  /* 0x0001000003e67824 */ /* 0x000fe200078e0202 */
[----:B------:R-:W-:Y:S05]  /*0ae0*/  BRA `(.L_x_565) ;  /* 0x0000044000007947 */ /* 0x000fea0003800000 */
.L_x_564:
[----:B------:R-:W-:-:S04]  /*0af0*/  IMAD.MOV.U32 R2, RZ, RZ, 0x4 ;  /* 0x00000004ff027424 */ /* 0x000fc800078e00ff */
[----:B------:R-:W-:-:S05]  /*0b00*/  IMAD.WIDE R2, R231, R2, c[0x0][0x590] ;  /* 0x00016400e7027625 */ /* 0x000fca00078e0202 */
[----:B------:R-:W3:Y:S02]  /*0b10*/  LDG.E R7, [R2.64] ;  /* 0x0000000602077981 */ /* 0x000ee4000c1e1900 */
[----:B--23--:R-:W-:-:S05]  /*0b20*/  IMAD R11, R7, R229, RZ ;  /* 0x000000e5070b7224 */ /* 0x00cfca00078e02ff */
        /* <DEDUP_REMOVED lines=10> */
[----:B----4-:R-:W-:Y:S01]  /*0bd0*/  IMAD R4, R2, R6, RZ ;  /* 0x0000000602047224 */ /* 0x010fe200078e02ff */
        /* <DEDUP_REMOVED lines=52> */
[----:B------:R-:W-:Y:S02]  /*0f20*/  IMAD R230, R0, R2, R3 ;  /* 0x0000000200e67224 */ /* 0x000fe400078e0203 */
.L_x_565:
[----:B------:R-:W-:Y:S05]  /*0f30*/  BSYNC B0 ;  /* 0x0000000000007941 */ /* 0x000fea0003800000 */
.L_x_563:
[----:B------:R-:W-:-:S04]  /*0f40*/  LOP3.LUT R0, RZ, R0, RZ, 0x33, !PT ;  /* 0x00000000ff007212 */ /* 0x000fc800078e33ff */
[----:B------:R-:W-:Y:S01]  /*0f50*/  IADD3 R229, R0, R229, RZ ;  /* 0x000000e500e57210 */ /* 0x000fe20007ffe0ff */
[----:B------:R-:W-:Y:S05]  /*0f60*/  BRA `(.L_x_566) ;  /* 0x0000004000007947 */ /* 0x000fea0003800000 */
.L_x_554:
[----:B--2---:R-:W-:Y:S01]  /*0f70*/  IMAD.MOV.U32 R229, RZ, RZ, RZ ;  /* 0x000000ffffe57224 */ /* 0x004fe200078e00ff */
[----:B------:R-:W-:Y:S01]  /*0f80*/  MOV R230, RZ ;  /* 0x000000ff00e67202 */ /* 0x000fe20000000f00 */
[----:B------:R-:W-:Y:S01]  /*0f90*/  IMAD.U32 R228, RZ, RZ, UR4 ;  /* 0x00000004ffe47e24 */ /* 0x000fe2000f8e00ff */
[----:B------:R-:W-:Y:S02]  /*0fa0*/  MOV R231, c[0x0][0x53c] ;  /* 0x00014f0000e77a02 */ /* 0x000fe40000000f00 */
.L_x_566:
[----:B------:R-:W-:Y:S01]  /*0fb0*/  ISETP.NE.AND P0, PT, R13, RZ, PT ;  /* 0x000000ff0d00720c */ /* 0x000fe20003f05270 */
[----:B------:R-:W-:-:S12]  /*0fc0*/  WARPSYNC 0xffffffff ;  /* 0xffffffff00007948 */ /* 0x000fd80003800000 */
[----:B------:R1:W-:Y:S04]  /*0fd0*/  @!P0 STS.128 [0x20080], R228 ;  /* 0x020080e4ff008388 */ /* 0x0003e80000000c00 */
[----:B------:R-:W-:Y:S06]  /*0fe0*/  BAR.ARV 0x5, 0x100 ;  /* 0x0144000000007b1d */ /* 0x000fec0000002000 */
.L_x_552:
[----:B-12---:R-:W-:-:S13]  /*0ff0*/  ISETP.GE.AND P0, PT, R231, c[0x0][0x53c], PT ;  /* 0x00014f00e7007a0c */ /* 0x006fda0003f06270 */
[----:B------:R-:W-:Y:S05]  /*1000*/  @P0 EXIT ;  /* 0x000000000000094d */ /* 0x000fea0003800000 */
[----:B------:R-:W1:Y:S02]  /*1010*/  S2R R14, SR_TID.X ;  /* 0x00000000000e7919 */ /* 0x000e640000002100 */
[----:B-1----:R-:W-:-:S04]  /*1020*/  SHF.R.S32.HI R12, RZ, 0x1f, R14 ;  /* 0x0000001fff0c7819 */ /* 0x002fc8000001140e */
[CC--:B------:R-:W-:Y:S02]  /*1030*/  LEA.HI R2, R12.reuse, R14.reuse, RZ, 0x4 ;  /* 0x0000000e0c027211 */ /* 0x0c0fe400078f20ff */
[CC--:B------:R-:W-:Y:S02]  /*1040*/  LEA.HI R9, R12.reuse, R14.reuse, RZ, 0x3 ;  /* 0x0000000e0c097211 */ /* 0x0c0fe400078f18ff */
[----:B------:R-:W-:Y:S02]  /*1050*/  SHF.R.S32.HI R3, RZ, 0x4, R2 ;  /* 0x00000004ff037819 */ /* 0x000fe40000011402 */
[----:B------:R-:W-:Y:S02]  /*1060*/  LEA.HI R13, R12, R14, RZ, 0x2 ;  /* 0x0000000e0c0d7211 */ /* 0x000fe400078f10ff */
[----:B------:R-:W-:Y:S02]  /*1070*/  LEA.HI R0, R2, R3, RZ, 0x1 ;  /* 0x0000000302007211 */ /* 0x000fe400078f08ff */
[----:B------:R-:W-:-:S02]  /*1080*/  SHF.R.S32.HI R213, RZ, 0x3, R9 ;  /* 0x00000003ffd57819 */ /* 0x000fc40000011409 */
[----:B------:R-:W-:Y:S02]  /*1090*/  LOP3.LUT R0, R0, 0xfffffffe, RZ, 0xc0, !PT ;  /* 0xfffffffe00007812 */ /* 0x000fe400078ec0ff */
[--C-:B------:R-:W-:Y:S02]  /*10a0*/  SHF.R.S32.HI R6, RZ, 0x2, R13.reuse ;  /* 0x00000002ff067819 */ /* 0x100fe4000001140d */
[----:B------:R-:W-:Y:S01]  /*10b0*/  LOP3.LUT R4, R9, 0xfffffff8, RZ, 0xc0, !PT ;  /* 0xfffffff809047812 */ /* 0x000fe200078ec0ff */
[----:B------:R-:W-:Y:S01]  /*10c0*/  IMAD.IADD R11, R3, 0x1, -R0 ;  /* 0x00000001030b7824 */ /* 0x000fe200078e0a00 */
[----:B------:R-:W-:Y:S02]  /*10d0*/  SHF.R.S32.HI R3, RZ, 0x1f, R13 ;  /* 0x0000001fff037819 */ /* 0x000fe4000001140d */
[----:B------:R-:W-:Y:S01]  /*10e0*/  LOP3.LUT R0, R2, 0xfffffff0, RZ, 0xc0, !PT ;  /* 0xfffffff002007812 */ /* 0x000fe200078ec0ff */
[----:B------:R-:W-:Y:S01]  /*10f0*/  IMAD.SHL.U32 R2, R213, 0x40, RZ ;  /* 0x00000040d5027824 */ /* 0x000fe200078e00ff */
[----:B------:R-:W-:Y:S01]  /*1100*/  LEA.HI R3, R3, R6, RZ, 0x3 ;  /* 0x0000000603037211 */ /* 0x000fe200078f18ff */
[----:B------:R-:W-:-:S02]  /*1110*/  IMAD.IADD R237, R14, 0x1, -R4 ;  /* 0x000000010eed7824 */ /* 0x000fc400078e0a04 */
[----:B------:R-:W-:Y:S01]  /*1120*/  IMAD.IADD R0, R14, 0x1, -R0 ;  /* 0x000000010e007824 */ /* 0x000fe200078e0a00 */
[----:B------:R-:W-:Y:S01]  /*1130*/  LOP3.LUT R3, R3, 0xfffffff8, RZ, 0xc0, !PT ;  /* 0xfffffff803037812 */ /* 0x000fe200078ec0ff */
[C---:B------:R-:W-:Y:S01]  /*1140*/  IMAD.SHL.U32 R144, R237.reuse, 0x8, RZ ;  /* 0x00000008ed907824 */ /* 0x040fe200078e00ff */
[----:B------:R-:W-:Y:S01]  /*1150*/  LOP3.LUT R2, R2, 0x1c0, RZ, 0xc0, !PT ;  /* 0x000001c002027812 */ /* 0x000fe200078ec0ff */
[C---:B------:R-:W-:Y:S01]  /*1160*/  IMAD.SHL.U32 R7, R237.reuse, 0x40, RZ ;  /* 0x00000040ed077824 */ /* 0x040fe200078e00ff */
[----:B------:R-:W-:Y:S01]  /*1170*/  SHF.R.S32.HI R10, RZ, 0x1f, R0 ;  /* 0x0000001fff0a7819 */ /* 0x000fe20000011400 */
[----:B------:R-:W-:Y:S01]  /*1180*/  IMAD.IADD R6, R6, 0x1, -R3 ;  /* 0x0000000106067824 */ /* 0x000fe200078e0a03 */
[----:B------:R-:W-:Y:S01]  /*1190*/  SHF.R.U32.HI R5, RZ, 0x3, R2 ;  /* 0x00000003ff057819 */ /* 0x000fe20000011602 */
[----:B------:R-:W-:Y:S01]  /*11a0*/  IMAD.SHL.U32 R156, R237, 0x4, RZ ;  /* 0x00000004ed9c7824 */ /* 0x000fe200078e00ff */
[----:B------:R-:W-:Y:S02]  /*11b0*/  LOP3.LUT R4, R2, 0x38, R144, 0xf8, !PT ;  /* 0x0000003802047812 */ /* 0x000fe400078ef890 */
[----:B------:R-:W-:-:S02]  /*11c0*/  LEA.HI R3, R12, R14, RZ, 0x6 ;  /* 0x0000000e0c037211 */ /* 0x000fc400078f30ff */
[----:B------:R-:W-:Y:S02]  /*11d0*/  LOP3.LUT R2, R7, 0x1c0, RZ, 0xc0, !PT ;  /* 0x000001c007027812 */ /* 0x000fe400078ec0ff */
[----:B------:R-:W-:Y:S01]  /*11e0*/  LEA.HI R10, R10, R0, RZ, 0x3 ;  /* 0x000000000a0a7211 */ /* 0x000fe200078f18ff */
[----:B------:R-:W-:Y:S01]  /*11f0*/  IMAD.SHL.U32 R3, R3, 0x8, RZ ;  /* 0x0000000803037824 */ /* 0x000fe200078e00ff */
[----:B------:R-:W-:Y:S02]  /*1200*/  LOP3.LUT R8, R4, R5, RZ, 0x3c, !PT ;  /* 0x0000000504087212 */ /* 0x000fe400078e3cff */
[----:B------:R-:W-:Y:S02]  /*1210*/  LOP3.LUT R4, R2, 0x8, R9, 0xf8, !PT ;  /* 0x0000000802047812 */ /* 0x000fe400078ef809 */
[----:B------:R-:W-:Y:S02]  /*1220*/  LOP3.LUT R5, R10, 0xfffffff8, RZ, 0xc0, !PT ;  /* 0xfffffff80a057812 */ /* 0x000fe400078ec0ff */
[----:B------:R-:W-:-:S02]  /*1230*/  SHF.R.U32.HI R2, RZ, 0x3, R2 ;  /* 0x00000003ff027819 */ /* 0x000fc40000011602 */
[----:B------:R-:W-:Y:S01]  /*1240*/  LEA.HI R9, R12, R14, RZ, 0x5 ;  /* 0x0000000e0c097211 */ /* 0x000fe200078f28ff */
[----:B------:R-:W-:Y:S01]  /*1250*/  IMAD.IADD R7, R0, 0x1, -R5 ;  /* 0x0000000100077824 */ /* 0x000fe200078e0a05 */
[----:B------:R-:W-:Y:S02]  /*1260*/  LOP3.LUT R12, R4, R2, RZ, 0x3c, !PT ;  /* 0x00000002040c7212 */ /* 0x000fe400078e3cff */
[----:B------:R-:W-:Y:S02]  /*1270*/  LOP3.LUT R3, R3, 0xfffffe00, RZ, 0xc0, !PT ;  /* 0xfffffe0003037812 */ /* 0x000fe400078ec0ff */
[--C-:B------:R-:W-:Y:S02]  /*1280*/  SHF.R.S32.HI R2, RZ, 0x5, R9.reuse ;  /* 0x00000005ff027819 */ /* 0x100fe40000011409 */
[----:B------:R-:W-:Y:S02]  /*1290*/  SHF.R.S32.HI R0, RZ, 0x1f, R9 ;  /* 0x0000001fff007819 */ /* 0x000fe40000011409 */
[----:B------:R-:W-:-:S02]  /*12a0*/  LOP3.LUT R5, R13, 0xfffffffc, RZ, 0xc0, !PT ;  /* 0xfffffffc0d057812 */ /* 0x000fc400078ec0ff */
[----:B------:R-:W-:Y:S02]  /*12b0*/  LOP3.LUT R4, R9, 0xffffffe0, RZ, 0xc0, !PT ;  /* 0xffffffe009047812 */ /* 0x000fe400078ec0ff */
[----:B------:R-:W-:Y:S02]  /*12c0*/  LOP3.LUT R217, R8, R3, RZ, 0xfc, !PT ;  /* 0x0000000308d97212 */ /* 0x000fe400078efcff */
[----:B------:R-:W-:Y:S01]  /*12d0*/  LEA.HI R3, R0, R2, RZ, 0x3 ;  /* 0x0000000200037211 */ /* 0x000fe200078f18ff */
[----:B------:R-:W-:Y:S01]  /*12e0*/  IMAD.IADD R0, R14, 0x1, -R5 ;  /* 0x000000010e007824 */ /* 0x000fe200078e0a05 */
[----:B------:R-:W-:Y:S01]  /*12f0*/  LOP3.LUT R5, R6, 0x1, RZ, 0xc0, !PT ;  /* 0x0000000106057812 */ /* 0x000fe200078ec0ff */
[----:B------:R-:W-:Y:S01]  /*1300*/  IMAD.IADD R14, R14, 0x1, -R4 ;  /* 0x000000010e0e7824 */ /* 0x000fe200078e0a04 */
[----:B------:R-:W-:Y:S01]  /*1310*/  LOP3.LUT R4, R3, 0xffffff8, RZ, 0xc0, !PT ;  /* 0x0ffffff803047812 */ /* 0x000fe200078ec0ff */
[----:B------:R-:W-:Y:S01]  /*1320*/  IMAD.SHL.U32 R217, R217, 0x2, RZ ;  /* 0x00000002d9d97824 */ /* 0x000fe200078e00ff */
[----:B------:R-:W-:Y:S01]  /*1330*/  ISETP.NE.U32.AND P0, PT, R5, 0x1, PT ;  /* 0x000000010500780c */ /* 0x000fe20003f05070 */
[----:B------:R-:W-:Y:S01]  /*1340*/  IMAD.SHL.U32 R5, R11, 0x8, RZ ;  /* 0x000000080b057824 */ /* 0x000fe200078e00ff */
[----:B------:R-:W-:Y:S01]  /*1350*/  LEA.HI R3, R0, R0, RZ, 0x1 ;  /* 0x0000000000037211 */ /* 0x000fe200078f08ff */
[----:B------:R-:W-:Y:S01]  /*1360*/  IMAD.IADD R9, R2, 0x1, -R4 ;  /* 0x0000000102097824 */ /* 0x000fe200078e0a04 */
[C---:B------:R-:W-:Y:S01]  /*1370*/  R2P PR, R6.reuse, 0x6 ;  /* 0x0000000606007804 */ /* 0x040fe20000000000 */
[----:B------:R-:W-:Y:S01]  /*1380*/  IMAD.SHL.U32 R4, R6, 0x40, RZ ;  /* 0x0000004006047824 */ /* 0x000fe200078e00ff */
[----:B------:R-:W-:Y:S01]  /*1390*/  LOP3.LUT R3, R3, 0x1ffffffe, RZ, 0xc0, !PT ;  /* 0x1ffffffe03037812 */ /* 0x000fe200078ec0ff */
[----:B------:R-:W-:Y:S01]  /*13a0*/  IMAD.SHL.U32 R6, R2, 0x400, RZ ;  /* 0x0000040002067824 */ /* 0x000fe200078e00ff */
[----:B------:R-:W-:-:S02]  /*13b0*/  SHF.R.S32.HI R8, RZ, 0x1f, R14 ;  /* 0x0000001fff087819 */ /* 0x000fc4000001140e */
[----:B------:R-:W-:Y:S01]  /*13c0*/  LOP3.LUT R2, R4, 0x1c0, RZ, 0xc0, !PT ;  /* 0x000001c004027812 */ /* 0x000fe200078ec0ff */
[----:B------:R-:W-:Y:S01]  /*13d0*/  IMAD R4, R0, 0x2, R6 ;  /* 0x0000000200047824 */ /* 0x000fe200078e0206 */
[----:B------:R-:W-:Y:S01]  /*13e0*/  LEA.HI R8, R8, R14, RZ, 0x2 ;  /* 0x0000000e08087211 */ /* 0x000fe200078f10ff */
[----:B------:R-:W-:Y:S01]  /*13f0*/  IMAD.IADD R225, R0, 0x1, -R3 ;  /* 0x0000000100e17824 */ /* 0x000fe200078e0a03 */
[----:B------:R-:W-:Y:S01]  /*1400*/  LEA.HI R2, R2, R2, RZ, 0x1d ;  /* 0x0000000202027211 */ /* 0x000fe200078fe8ff */
[C---:B------:R-:W-:Y:S01]  /*1410*/  IMAD.SHL.U32 R0, R7.reuse, 0x40, RZ ;  /* 0x0000004007007824 */ /* 0x040fe200078e00ff */
[----:B------:R-:W-:Y:S02]  /*1420*/  SHF.R.S32.HI R3, RZ, 0x2, R8 ;  /* 0x00000002ff037819 */ /* 0x000fe40000011408 */
[----:B------:R-:W-:Y:S01]  /*1430*/  LOP3.LUT P4, RZ, R7, 0x2, RZ, 0xc0, !PT ;  /* 0x0000000207ff7812 */ /* 0x000fe2000788c0ff */
[----:B------:R-:W-:Y:S01]  /*1440*/  IMAD.IADD R2, R4, 0x1, R2 ;  /* 0x0000000104027824 */ /* 0x000fe200078e0202 */
[----:B------:R-:W-:Y:S01]  /*1450*/  LOP3.LUT R0, R0, 0x1c0, RZ, 0xc0, !PT ;  /* 0x000001c000007812 */ /* 0x000fe200078ec0ff */
[----:B------:R-:W-:Y:S01]  /*1460*/  IMAD R13, R9, 0x10, R3 ;  /* 0x00000010090d7824 */ /* 0x000fe200078e0203 */
[----:B------:R-:W-:Y:S01]  /*1470*/  LOP3.LUT P3, RZ, R7, 0x4, RZ, 0xc0, !PT ;  /* 0x0000000407ff7812 */ /* 0x000fe2000786c0ff */
[----:B------:R-:W-:Y:S01]  /*1480*/  IMAD.SHL.U32 R238, R2, 0x2, RZ ;  /* 0x0000000202ee7824 */ /* 0x000fe200078e00ff */
[----:B------:R-:W-:Y:S01]  /*1490*/  LOP3.LUT R3, R0, 0x8, R5, 0xf8, !PT ;  /* 0x0000000800037812 */ /* 0x000fe200078ef805 */
[----:B------:R-:W-:Y:S01]  /*14a0*/  IMAD.SHL.U32 R4, R10, 0x40, RZ ;  /* 0x000000400a047824 */ /* 0x000fe200078e00ff */
[----:B------:R-:W-:Y:S01]  /*14b0*/  SHF.R.U32.HI R0, RZ, 0x3, R0 ;  /* 0x00000003ff007819 */ /* 0x000fe20000011600 */
[----:B------:R1:W-:Y:S01]  /*14c0*/  STL [R1+0x4], R13 ;  /* 0x0000040d01007387 */ /* 0x0003e20000100800 */
[C---:B------:R-:W-:Y:S01]  /*14d0*/  IADD3 R5, R238.reuse, 0x80, RZ ;  /* 0x00000080ee057810 */ /* 0x040fe20007ffe0ff */
[----:B------:R-:W-:Y:S01]  /*14e0*/  IMAD R2, R11, 0x200, R12 ;  /* 0x000002000b027824 */ /* 0x000fe200078e020c */
[----:B------:R-:W-:Y:S01]  /*14f0*/  IADD3 R239, R238, 0x70, RZ ;  /* 0x00000070eeef7810 */ /* 0x000fe20007ffe0ff */
[----:B------:R-:W-:Y:S01]  /*1500*/  IMAD.MOV.U32 R7, RZ, RZ, 0x20 ;  /* 0x00000020ff077424 */ /* 0x000fe200078e00ff */
[----:B------:R-:W-:Y:S01]  /*1510*/  @P0 IADD3 R239, R5, 0x10, RZ ;  /* 0x0000001005ef0810 */ /* 0x000fe20007ffe0ff */
[----:B------:R-:W-:Y:S01]  /*1520*/  IMAD.MOV.U32 R9, RZ, RZ, 0x40 ;  /* 0x00000040ff097424 */ /* 0x000fe200078e00ff */
[----:B------:R-:W-:Y:S01]  /*1530*/  LOP3.LUT R5, R8, 0x7ffffffc, RZ, 0xc0, !PT ;  /* 0x7ffffffc08057812 */ /* 0x000fe200078ec0ff */
[----:B------:R-:W-:Y:S01]  /*1540*/  IMAD R225, R225, 0x8, R13 ;  /* 0x00000008e1e17824 */ /* 0x000fe200078e020d */
[----:B------:R-:W-:-:S02]  /*1550*/  LOP3.LUT R0, R3, R0, RZ, 0x3c, !PT ;  /* 0x0000000003007212 */ /* 0x000fc400078e3cff */
[----:B------:R-:W-:Y:S01]  /*1560*/  LOP3.LUT R4, R4, 0xfffffe00, RZ, 0xc0, !PT ;  /* 0xfffffe0004047812 */ /* 0x000fe200078ec0ff */
[----:B------:R-:W-:Y:S01]  /*1570*/  IMAD.IADD R209, R14, 0x1, -R5 ;  /* 0x000000010ed17824 */ /* 0x000fe200078e0a05 */
[----:B------:R-:W-:Y:S02]  /*1580*/  LEA R177, R2, 0xc080, 0x1 ;  /* 0x0000c08002b17811 */ /* 0x000fe400078e08ff */
[CC--:B------:R-:W-:Y:S01]  /*1590*/  IADD3 R3, R0.reuse, R4.reuse, R6 ;  /* 0x0000000400037210 */ /* 0x0c0fe20007ffe006 */
[----:B------:R-:W-:Y:S01]  /*15a0*/  IMAD.SHL.U32 R209, R209, 0x2, RZ ;  /* 0x00000002d1d17824 */ /* 0x000fe200078e00ff */
[----:B------:R-:W-:Y:S02]  /*15b0*/  LOP3.LUT R4, R0, R4, RZ, 0xfc, !PT ;  /* 0x0000000400047212 */ /* 0x000fe400078efcff */
[----:B------:R-:W-:Y:S02]  /*15c0*/  IADD3 R0, R156, 0x40, RZ ;  /* 0x000000409c007810 */ /* 0x000fe40007ffe0ff */
[----:B------:R-:W-:-:S02]  /*15d0*/  SEL R5, R7, 0xffffffe0, !P1 ;  /* 0xffffffe007057807 */ /* 0x000fc40004800000 */
[----:B------:R-:W-:Y:S01]  /*15e0*/  SEL R2, R7, 0xffffffe0, !P4 ;  /* 0xffffffe007027807 */ /* 0x000fe20006000000 */
[----:B------:R-:W-:Y:S01]  /*15f0*/  IMAD.IADD R146, R156, 0x1, R0 ;  /* 0x000000019c927824 */ /* 0x000fe200078e0200 */
[----:B------:R-:W-:Y:S01]  /*1600*/  LEA R182, R3, 0x10080, 0x1 ;  /* 0x0001008003b67811 */ /* 0x000fe200078e08ff */
[----:B------:R-:W-:Y:S01]  /*1610*/  IMAD.IADD R241, R238, 0x1, R5 ;  /* 0x00000001eef17824 */ /* 0x000fe200078e0205 */
[----:B------:R-:W-:Y:S01]  /*1620*/  LEA R178, R4, 0x8080, 0x1 ;  /* 0x0000808004b27811 */ /* 0x000fe200078e08ff */
[----:B------:R-:W-:Y:S01]  /*1630*/  IMAD.IADD R240, R5, 0x1, R239 ;  /* 0x0000000105f07824 */ /* 0x000fe200078e02ef */
[C---:B------:R-:W-:Y:S01]  /*1640*/  SEL R6, R9.reuse, 0xffffffc0, !P2 ;  /* 0xffffffc009067807 */ /* 0x040fe20005000000 */
[----:B------:R-:W-:Y:S01]  /*1650*/  IMAD.IADD R183, R182, 0x1, R2 ;  /* 0x00000001b6b77824 */ /* 0x000fe200078e0202 */
[----:B------:R-:W-:Y:S01]  /*1660*/  SEL R0, R9, 0xffffffc0, !P3 ;  /* 0xffffffc009007807 */ /* 0x000fe20005800000 */
[----:B------:R-:W-:Y:S01]  /*1670*/  IMAD.IADD R179, R2, 0x1, R178 ;  /* 0x0000000102b37824 */ /* 0x000fe200078e02b2 */
[----:B------:R-:W-:Y:S01]  /*1680*/  SHF.R.S32.HI R7, RZ, 0x1f, R209 ;  /* 0x0000001fff077819 */ /* 0x000fe200000114d1 */
[--C-:B------:R-:W-:Y:S01]  /*1690*/  IMAD.IADD R245, R238, 0x1, R6.reuse ;  /* 0x00000001eef57824 */ /* 0x100fe200078e0206 */
[C---:B------:R-:W-:Y:S01]  /*16a0*/  IADD3 R10, R209.reuse, 0x8, RZ ;  /* 0x00000008d10a7810 */ /* 0x040fe20007ffe0ff */
[C---:B------:R-:W-:Y:S01]  /*16b0*/  IMAD.IADD R244, R6.reuse, 0x1, R241 ;  /* 0x0000000106f47824 */ /* 0x040fe200078e02f1 */
[C---:B------:R-:W-:Y:S01]  /*16c0*/  IADD3 R9, R209.reuse, 0x10, RZ ;  /* 0x00000010d1097810 */ /* 0x040fe20007ffe0ff */
[----:B------:R-:W-:Y:S01]  /*16d0*/  IMAD.IADD R243, R6, 0x1, R239 ;  /* 0x0000000106f37824 */ /* 0x000fe200078e02ef */
[C---:B------:R-:W-:Y:S01]  /*16e0*/  IADD3 R8, R209.reuse, 0x18, RZ ;  /* 0x00000018d1087810 */ /* 0x040fe20007ffe0ff */
[----:B------:R-:W-:Y:S01]  /*16f0*/  IMAD.IADD R242, R240, 0x1, R6 ;  /* 0x00000001f0f27824 */ /* 0x000fe200078e0206 */
[C---:B------:R-:W-:Y:S01]  /*1700*/  IADD3 R7, R209.reuse, 0x20, RZ ;  /* 0x00000020d1077810 */ /* 0x040fe20007ffe0ff */
[----:B------:R-:W-:Y:S01]  /*1710*/  IMAD.IADD R185, R182, 0x1, R0 ;  /* 0x00000001b6b97824 */ /* 0x000fe200078e0200 */
[C---:B------:R-:W-:Y:S01]  /*1720*/  IADD3 R252, R209.reuse, 0x28, RZ ;  /* 0x00000028d1fc7810 */ /* 0x040fe20007ffe0ff */
[C---:B------:R-:W-:Y:S01]  /*1730*/  IMAD.IADD R181, R0.reuse, 0x1, R178 ;  /* 0x0000000100b57824 */ /* 0x040fe200078e02b2 */
[----:B------:R-:W-:Y:S01]  /*1740*/  IADD3 R251, R209, 0x30, RZ ;  /* 0x00000030d1fb7810 */ /* 0x000fe20007ffe0ff */
[----:B------:R-:W-:Y:S01]  /*1750*/  IMAD.IADD R184, R183, 0x1, R0 ;  /* 0x00000001b7b87824 */ /* 0x000fe200078e0200 */
[C---:B------:R-:W-:Y:S01]  /*1760*/  IADD3 R250, R209.reuse, 0x38, RZ ;  /* 0x00000038d1fa7810 */ /* 0x040fe20007ffe0ff */
[----:B------:R-:W-:Y:S01]  /*1770*/  IMAD.IADD R180, R0, 0x1, R179 ;  /* 0x0000000100b47824 */ /* 0x000fe200078e02b3 */
[----:B------:R-:W-:-:S02]  /*1780*/  IADD3 R249, R209, 0x40, RZ ;  /* 0x00000040d1f97810 */ /* 0x000fc40007ffe0ff */
[----:B------:R-:W-:Y:S02]  /*1790*/  SHF.R.S32.HI R12, RZ, 0x1f, R10 ;  /* 0x0000001fff0c7819 */ /* 0x000fe4000001140a */
[----:B------:R-:W-:Y:S02]  /*17a0*/  SHF.R.S32.HI R11, RZ, 0x1f, R9 ;  /* 0x0000001fff0b7819 */ /* 0x000fe40000011409 */
[----:B------:R-:W-:Y:S02]  /*17b0*/  SHF.R.S32.HI R10, RZ, 0x1f, R8 ;  /* 0x0000001fff0a7819 */ /* 0x000fe40000011408 */
[----:B------:R-:W-:Y:S02]  /*17c0*/  SHF.R.S32.HI R9, RZ, 0x1f, R7 ;  /* 0x0000001fff097819 */ /* 0x000fe40000011407 */
[----:B------:R-:W-:Y:S02]  /*17d0*/  SHF.R.S32.HI R8, RZ, 0x1f, R252 ;  /* 0x0000001fff087819 */ /* 0x000fe400000114fc */
[----:B------:R-:W-:-:S02]  /*17e0*/  SHF.R.S32.HI R7, RZ, 0x1f, R251 ;  /* 0x0000001fff077819 */ /* 0x000fc400000114fb */
[C---:B------:R-:W-:Y:S02]  /*17f0*/  IADD3 R158, R156.reuse, 0x20, RZ ;  /* 0x000000209c9e7810 */ /* 0x040fe40007ffe0ff */
[----:B------:R-:W-:Y:S02]  /*1800*/  IADD3 R147, R156, 0x60, RZ ;  /* 0x000000609c937810 */ /* 0x000fe40007ffe0ff */
[C---:B------:R-:W-:Y:S02]  /*1810*/  IADD3 R215, R144.reuse, 0x80, RZ ;  /* 0x0000008090d77810 */ /* 0x040fe40007ffe0ff */
[----:B------:R-:W-:Y:S02]  /*1820*/  IADD3 R216, R144, 0xc0, RZ ;  /* 0x000000c090d87810 */ /* 0x000fe40007ffe0ff */
[----:B------:R-:W-:Y:S02]  /*1830*/  IADD3 R246, R209, 0x48, RZ ;  /* 0x00000048d1f67810 */ /* 0x000fe40007ffe0ff */
[----:B------:R-:W-:-:S02]  /*1840*/  SHF.R.S32.HI R8, RZ, 0x1f, R250 ;  /* 0x0000001fff087819 */ /* 0x000fc400000114fa */
[----:B-1----:R-:W-:Y:S02]  /*1850*/  SHF.R.S32.HI R7, RZ, 0x1f, R249 ;  /* 0x0000001fff077819 */ /* 0x002fe400000114f9 */
.L_x_789:
[----:B------:R-:W-:Y:S01]  /*1860*/  ISETP.NE.U32.AND P0, PT, RZ, c[0x0][0x370], PT ;  /* 0x0000dc00ff007a0c */ /* 0x000fe20003f05070 */
[----:B------:R-:W-:Y:S01]  /*1870*/  IMAD.MOV.U32 R15, RZ, RZ, 0x4 ;  /* 0x00000004ff0f7424 */ /* 0x000fe200078e00ff */
[----:B------:R-:W-:Y:S01]  /*1880*/  ISETP.NE.U32.AND P1, PT, RZ, c[0x0][0x360], PT ;  /* 0x0000d800ff007a0c */ /* 0x000fe20003f25070 */
[----:B------:R-:W-:Y:S01]  /*1890*/  CS2R R112, SRZ ;  /* 0x0000000000707805 */ /* 0x000fe2000001ff00 */
[----:B------:R-:W-:Y:S01]  /*18a0*/  ISETP.NE.AND.EX P2, PT, RZ, c[0x0][0x374], PT, P0 ;  /* 0x0000dd00ff007a0c */ /* 0x000fe20003f45300 */
[----:B------:R-:W-:Y:S01]  /*18b0*/  IMAD.MOV.U32 R119, RZ, RZ, RZ ;  /* 0x000000ffff777224 */ /* 0x000fe200078e00ff */
[----:B------:R-:W-:Y:S01]  /*18c0*/  ISETP.NE.AND.EX P0, PT, RZ, c[0x0][0x364], PT, P1 ;  /* 0x0000d900ff007a0c */ /* 0x000fe20003f05310 */
[----:B------:R-:W-:Y:S01]  /*18d0*/  IMAD.MOV.U32 R13, RZ, RZ, RZ ;  /* 0x000000ffff0d7224 */ /* 0x000fe200078e00ff */
[----:B------:R-:W-:Y:S01]  /*18e0*/  ISETP.NE.U32.AND P3, PT, RZ, c[0x0][0x350], PT ;  /* 0x0000d400ff007a0c */ /* 0x000fe20003f65070 */
[----:B------:R-:W-:Y:S01]  /*18f0*/  IMAD.WIDE R6, R231, R15, c[0x0][0x348] ;  /* 0x0000d200e7067625 */ /* 0x000fe200078e020f */
[----:B------:R-:W-:-:S02]  /*1900*/  ISETP.NE.U32.AND P1, PT, RZ, c[0x0][0x348], PT ;  /* 0x0000d200ff007a0c */ /* 0x000fc40003f25070 */
[----:B------:R-:W-:Y:S01]  /*1910*/  ISETP.NE.U32.AND P4, PT, RZ, c[0x0][0x358], PT ;  /* 0x0000d600ff007a0c */ /* 0x000fe20003f85070 */
[CC--:B------:R-:W-:Y:S01]  /*1920*/  IMAD.WIDE R4, R231.reuse, R15.reuse, c[0x0][0x350] ;  /* 0x0000d400e7047625 */ /* 0x0c0fe200078e020f */
[----:B------:R-:W-:Y:S02]  /*1930*/  ISETP.NE.AND.EX P5, PT, RZ, c[0x0][0x354], PT, P3 ;  /* 0x0000d500ff007a0c */ /* 0x000fe40003fa5330 */
[----:B------:R-:W-:Y:S01]  /*1940*/  ISETP.NE.AND.EX P1, PT, RZ, c[0x0][0x34c], PT, P1 ;  /* 0x0000d300ff007a0c */ /* 0x000fe20003f25310 */
[CC--:B------:R-:W-:Y:S01]  /*1950*/  @P2 IMAD.WIDE R10, R231.reuse, R15.reuse, c[0x0][0x370] ;  /* 0x0000dc00e70a2625 */ /* 0x0c0fe200078e020f */
[----:B------:R-:W-:Y:S01]  /*1960*/  ISETP.NE.AND.EX P3, PT, RZ, c[0x0][0x35c], PT, P4 ;  /* 0x0000d700ff007a0c */ /* 0x000fe20003f65340 */
[----:B------:R-:W-:Y:S01]  /*1970*/  YIELD ;  /* 0x0000000000007946 */ /* 0x000fe20003800000 */
[----:B------:R-:W-:Y:S01]  /*1980*/  P2R R14, PR, RZ, 0x20 ;  /* 0x00000020ff0e7803 */ /* 0x000fe20000000000 */
[CC--:B------:R-:W-:Y:S01]  /*1990*/  @P0 IMAD.WIDE R8, R231.reuse, R15.reuse, c[0x0][0x360] ;  /* 0x0000d800e7080625 */ /* 0x0c0fe200078e020f */
[----:B------:R1:W5:Y:S03]  /*19a0*/  @P2 LDG.E R113, [R10.64] ;  /* 0x000000060a712981 */ /* 0x000366000c1e1900 */
[----:B------:R-:W-:Y:S01]  /*19b0*/  IMAD.WIDE R2, R231, R15, c[0x0][0x358] ;  /* 0x0000d600e7027625 */ /* 0x000fe200078e020f */
[----:B------:R1:W5:Y:S04]  /*19c0*/  @P0 LDG.E R212, [R8.64] ;  /* 0x0000000608d40981 */ /* 0x000368000c1e1900 */
[----:B------:R1:W5:Y:S04]  /*19d0*/  @P1 LDG.E R119, [R6.64] ;  /* 0x0000000606771981 */ /* 0x000368000c1e1900 */
[----:B------:R1:W5:Y:S04]  /*19e0*/  @P5 LDG.E R112, [R4.64] ;  /* 0x0000000604705981 */ /* 0x000368000c1e1900 */
[----:B------:R1:W5:Y:S01]  /*19f0*/  @P3 LDG.E R13, [R2.64] ;  /* 0x00000006020d3981 */ /* 0x000362000c1e1900 */
[----:B------:R-:W-:Y:S01]  /*1a00*/  LOP3.LUT R226, R230, 0xffff, RZ, 0xc0, !PT ;  /* 0x0000ffffe6e27812 */ /* 0x000fe200078ec0ff */
[----:B------:R-:W-:Y:S05]  /*1a10*/  @P0 BRA `(.L_x_567) ;  /* 0x0000005000000947 */ /* 0x000fea0003800000 */
[----:B-----5:R-:W-:Y:S01]  /*1a20*/  MOV R212, c[0x0][0x168] ;  /* 0x00005a0000d47a02 */ /* 0x020fe20000000f00 */
[----:B------:R-:W-:Y:S05]  /*1a30*/  @!P1 BRA `(.L_x_567) ;  /* 0x0000003000009947 */ /* 0x000fea0003800000 */
[----:B-1----:R-:W2:Y:S04]  /*1a40*/  LDG.E R8, [R6.64] ;  /* 0x0000000606087981 */ /* 0x002ea8000c1e1900 */
[----:B------:R-:W2:Y:S02]  /*1a50*/  LDG.E R0, [R6.64+0x4] ;  /* 0x0000040606007981 */ /* 0x000ea4000c1e1900 */
[----:B--2---:R-:W-:-:S02]  /*1a60*/  IADD3 R212, -R8, R0, RZ ;  /* 0x0000000008d47210 */ /* 0x004fc40007ffe1ff */
.L_x_567:
[----:B------:R-:W-:-:S04]  /*1a70*/  ISETP.NE.U32.AND P0, PT, RZ, c[0x0][0x368], PT ;  /* 0x0000da00ff007a0c */ /* 0x000fc80003f05070 */
[----:B------:R-:W-:-:S13]  /*1a80*/  ISETP.NE.AND.EX P0, PT, RZ, c[0x0][0x36c], PT, P0 ;  /* 0x0000db00ff007a0c */ /* 0x000fda0003f05300 */
[----:B------:R-:W-:Y:S05]  /*1a90*/  @!P0 BRA `(.L_x_568) ;  /* 0x0000003000008947 */ /* 0x000fea0003800000 */
[----:B-1----:R-:W-:-:S05]  /*1aa0*/  IMAD.WIDE R4, R231, R15, c[0x0][0x368] ;  /* 0x0000da00e7047625 */ /* 0x002fca00078e020f */
[----:B------:R1:W5:Y:S01]  /*1ab0*/  LDG.E R12, [R4.64] ;  /* 0x00000006040c7981 */ /* 0x000362000c1e1900 */
[----:B------:R-:W-:Y:S05]  /*1ac0*/  BRA `(.L_x_569) ;  /* 0x0000005000007947 */ /* 0x000fea0003800000 */
.L_x_568:
[----:B------:R-:W-:Y:S01]  /*1ad0*/  MOV R12, c[0x0][0x1d0] ;  /* 0x00007400000c7a02 */ /* 0x000fe20000000f00 */
[----:B------:R-:W-:Y:S05]  /*1ae0*/  @!P5 BRA `(.L_x_569) ;  /* 0x000000300000d947 */ /* 0x000fea0003800000 */
[----:B-1----:R-:W2:Y:S04]  /*1af0*/  LDG.E R6, [R4.64] ;  /* 0x0000000604067981 */ /* 0x002ea8000c1e1900 */
[----:B------:R-:W2:Y:S02]  /*1b00*/  LDG.E R0, [R4.64+0x4] ;  /* 0x0000040604007981 */ /* 0x000ea4000c1e1900 */
[----:B--2---:R-:W-:Y:S02]  /*1b10*/  IADD3 R12, -R6, R0, RZ ;  /* 0x00000000060c7210 */ /* 0x004fe40007ffe1ff */
.L_x_569:
[----:B-1----:R1:W2:Y:S04]  /*1b20*/  @P3 LDG.E R5, [R2.64] ;  /* 0x0000000602053981 */ /* 0x0022a8000c1e1900 */
[----:B------:R1:W2:Y:S01]  /*1b30*/  @P3 LDG.E R4, [R2.64+0x4] ;  /* 0x0000040602043981 */ /* 0x0002a2000c1e1900 */
[----:B------:R-:W-:Y:S01]  /*1b40*/  ISETP.NE.U32.AND P0, PT, RZ, c[0x0][0x378], PT ;  /* 0x0000de00ff007a0c */ /* 0x000fe20003f05070 */
[----:B------:R-:W-:-:S02]  /*1b50*/  IMAD.MOV.U32 R0, RZ, RZ, c[0x0][0x2c4] ;  /* 0x0000b100ff007624 */ /* 0x000fc400078e00ff */
[----:B-----5:R-:W-:Y:S01]  /*1b60*/  IMAD.MOV.U32 R110, RZ, RZ, R12 ;  /* 0x000000ffff6e7224 */ /* 0x020fe200078e000c */
[----:B------:R-:W-:Y:S02]  /*1b70*/  ISETP.NE.AND.EX P0, PT, RZ, c[0x0][0x37c], PT, P0 ;  /* 0x0000df00ff007a0c */ /* 0x000fe40003f05300 */
[----:B------:R-:W-:Y:S01]  /*1b80*/  ISETP.NE.AND P2, PT, R0, 0x1, PT ;  /* 0x000000010000780c */ /* 0x000fe20003f45270 */
[----:B------:R-:W-:Y:S02]  /*1b90*/  IMAD.SHL.U32 R224, R229, 0x80, RZ ;  /* 0x00000080e5e07824 */ /* 0x000fe400078e00ff */
[----:B------:R-:W-:Y:S02]  /*1ba0*/  IMAD.MOV.U32 R64, RZ, RZ, c[0x0][0x228] ;  /* 0x00008a00ff407624 */ /* 0x000fe400078e00ff */
[----:B------:R-:W-:Y:S01]  /*1bb0*/  IMAD.IADD R11, R12, 0x1, -R113 ;  /* 0x000000010c0b7824 */ /* 0x000fe200078e0a71 */
[----:B------:R-:W-:Y:S01]  /*1bc0*/  IADD3 R0, R224, 0x7f, RZ ;  /* 0x0000007fe0007810 */ /* 0x000fe20007ffe0ff */
[----:B------:R-:W-:Y:S01]  /*1bd0*/  IMAD.MOV.U32 R6, RZ, RZ, c[0x0][0x32c] ;  /* 0x0000cb00ff067624 */ /* 0x000fe200078e00ff */
[----:B------:R-:W-:-:S03]  /*1be0*/  LOP3.LUT R214, R214, 0xffffffdf, RZ, 0xc0, !PT ;  /* 0xffffffdfd6d67812 */ /* 0x000fc600078ec0ff */
[----:B-1----:R-:W-:Y:S01]  /*1bf0*/  @P0 IMAD.WIDE R2, R231, R15, c[0x0][0x378] ;  /* 0x0000de00e7020625 */ /* 0x002fe200078e020f */
[----:B------:R-:W-:-:S04]  /*1c00*/  ISETP.GE.AND P1, PT, R6, 0x1, PT ;  /* 0x000000010600780c */ /* 0x000fc80003f26270 */
[----:B------:R1:W5:Y:S01]  /*1c10*/  @P0 LDG.E R110, [R2.64] ;  /* 0x00000006026e0981 */ /* 0x000362000c1e1900 */
[----:B------:R-:W-:-:S04]  /*1c20*/  @P2 LOP3.LUT R214, R214, 0x20, RZ, 0xfc, !PT ;  /* 0x00000020d6d62812 */ /* 0x000fc800078efcff */
[----:B------:R-:W-:-:S04]  /*1c30*/  LOP3.LUT R214, R214, 0xffffffbf, RZ, 0xc0, !PT ;  /* 0xffffffbfd6d67812 */ /* 0x000fc800078ec0ff */
[----:B------:R-:W-:Y:S01]  /*1c40*/  @P1 LOP3.LUT R214, R214, 0x40, RZ, 0xfc, !PT ;  /* 0x00000040d6d61812 */ /* 0x000fe200078efcff */
[----:B-1----:R-:W-:-:S05]  /*1c50*/  @P2 IMAD.HI.U32 R3, R0, c[0x0][0x2c8], RZ ;  /* 0x0000b20000032a27 */ /* 0x002fca00078e00ff */
[----:B------:R-:W-:Y:S01]  /*1c60*/  @P2 SHF.R.U32.HI R0, RZ, c[0x0][0x2cc], R3 ;  /* 0x0000b300ff002a19 */ /* 0x000fe20000011603 */
[----:B--2---:R-:W-:-:S04]  /*1c70*/  @P3 IMAD.IADD R64, R4, 0x1, -R5 ;  /* 0x0000000104403824 */ /* 0x004fc800078e0a05 */
[----:B------:R-:W-:-:S05]  /*1c80*/  IMAD.IADD R210, R11, 0x1, R64 ;  /* 0x000000010bd27824 */ /* 0x000fca00078e0240 */
[C---:B------:R-:W-:Y:S02]  /*1c90*/  IADD3 R2, R210.reuse, 0x1f, RZ ;  /* 0x0000001fd2027810 */ /* 0x040fe40007ffe0ff */
[----:B------:R-:W-:Y:S02]  /*1ca0*/  IADD3 R3, R210, 0x1, -R212 ;  /* 0x00000001d2037810 */ /* 0x000fe40007ffe8d4 */
[----:B------:R-:W-:-:S03]  /*1cb0*/  SHF.R.S32.HI R4, RZ, 0x1f, R2 ;  /* 0x0000001fff047819 */ /* 0x000fc60000011402 */
[----:B------:R-:W-:Y:S01]  /*1cc0*/  IMAD.IADD R0, R3, 0x1, R0 ;  /* 0x0000000103007824 */ /* 0x000fe200078e0200 */
[----:B------:R-:W-:-:S04]  /*1cd0*/  LEA.HI R2, R4, R2, RZ, 0x5 ;  /* 0x0000000204027211 */ /* 0x000fc800078f28ff */
[----:B------:R-:W-:Y:S02]  /*1ce0*/  IADD3 R3, R0, c[0x0][0x328], RZ ;  /* 0x0000ca0000037a10 */ /* 0x000fe40007ffe0ff */
[----:B------:R-:W-:Y:S01]  /*1cf0*/  SHF.R.S32.HI R121, RZ, 0x5, R2 ;  /* 0x00000005ff797819 */ /* 0x000fe20000011402 */
        /* <DEDUP_REMOVED lines=11> */
.L_x_572:
[----:B------:R-:W-:-:S13]  /*1db0*/  ISETP.NE.AND P0, PT, R6, 0x1, PT ;  /* 0x000000010600780c */ /* 0x000fda0003f05270 */
[----:B------:R-:W-:-:S05]  /*1dc0*/  @P0 IMAD.HI.U32 R0, R2, c[0x0][0x330], RZ ;  /* 0x0000cc0002000a27 */ /* 0x000fca00078e00ff */
[----:B------:R-:W-:Y:S02]  /*1dd0*/  @P0 SHF.R.U32.HI R2, RZ, c[0x0][0x334], R0 ;  /* 0x0000cd00ff020a19 */ /* 0x000fe40000011600 */
.L_x_573:
[----:B------:R-:W-:Y:S05]  /*1de0*/  BSYNC B0 ;  /* 0x0000000000007941 */ /* 0x000fea0003800000 */
.L_x_571:
[----:B------:R-:W-:-:S05]  /*1df0*/  IMAD R2, R2, R6, c[0x0][0x32c] ;  /* 0x0000cb0002027624 */ /* 0x000fca00078e0206 */
[----:B------:R-:W-:-:S04]  /*1e00*/  IMNMX R3, R3, R2, PT ;  /* 0x0000000203037217 */ /* 0x000fc80003800200 */
.L_x_570:
[----:B------:R-:W-:Y:S01]  /*1e10*/  IADD3 R3, R3, 0x1f, RZ ;  /* 0x0000001f03037810 */ /* 0x000fe20007ffe0ff */
[----:B------:R-:W-:-:S03]  /*1e20*/  @P2 IMAD.HI.U32 R2, R224, c[0x0][0x2c8], RZ ;  /* 0x0000b200e0022a27 */ /* 0x000fc600078e00ff */
[----:B------:R-:W-:Y:S01]  /*1e30*/  SHF.R.S32.HI R4, RZ, 0x1f, R3 ;  /* 0x0000001fff047819 */ /* 0x000fe20000011403 */
[----:B------:R-:W-:Y:S01]  /*1e40*/  IMAD.MOV.U32 R0, RZ, RZ, R224 ;  /* 0x000000ffff007224 */ /* 0x000fe200078e00e0 */
[----:B------:R-:W-:Y:S01]  /*1e50*/  @P2 SHF.R.U32.HI R0, RZ, c[0x0][0x2cc], R2 ;  /* 0x0000b300ff002a19 */ /* 0x000fe20000011602 */
[----:B------:R-:W-:Y:S01]  /*1e60*/  IMAD.IADD R120, R210, 0x1, -R212 ;  /* 0x00000001d2787824 */ /* 0x000fe200078e0ad4 */
[----:B------:R-:W-:-:S03]  /*1e70*/  LEA.HI R3, R4, R3, RZ, 0x5 ;  /* 0x0000000304037211 */ /* 0x000fc600078f28ff */
[----:B------:R-:W-:Y:S01]  /*1e80*/  IMAD.IADD R0, R120, 0x1, R0 ;  /* 0x0000000178007824 */ /* 0x000fe200078e0200 */
[----:B------:R-:W-:-:S04]  /*1e90*/  SHF.R.S32.HI R3, RZ, 0x5, R3 ;  /* 0x00000005ff037819 */ /* 0x000fc80000011403 */
        /* <DEDUP_REMOVED lines=12> */
.L_x_576:
[----:B------:R-:W-:-:S13]  /*1f60*/  ISETP.NE.AND P0, PT, R6, 0x1, PT ;  /* 0x000000010600780c */ /* 0x000fda0003f05270 */
[----:B------:R-:W-:-:S05]  /*1f70*/  @P0 IMAD.HI.U32 R3, R0, c[0x0][0x330], RZ ;  /* 0x0000cc0000030a27 */ /* 0x000fca00078e00ff */
[----:B------:R-:W-:Y:S02]  /*1f80*/  @P0 SHF.R.U32.HI R0, RZ, c[0x0][0x334], R3 ;  /* 0x0000cd00ff000a19 */ /* 0x000fe40000011603 */
.L_x_577:
[----:B------:R-:W-:Y:S05]  /*1f90*/  BSYNC B0 ;  /* 0x0000000000007941 */ /* 0x000fea0003800000 */
.L_x_575:
[----:B------:R-:W-:-:S05]  /*1fa0*/  IMAD R0, R0, c[0x0][0x32c], RZ ;  /* 0x0000cb0000007a24 */ /* 0x000fca00078e02ff */
[----:B------:R-:W-:-:S04]  /*1fb0*/  IMNMX R2, R2, R0, !PT ;  /* 0x0000000002027217 */ /* 0x000fc80007800200 */
.L_x_574:
[----:B------:R-:W-:Y:S01]  /*1fc0*/  SHF.R.S32.HI R0, RZ, 0x1f, R2 ;  /* 0x0000001fff007819 */ /* 0x000fe20000011402 */
[----:B------:R-:W-:Y:S01]  /*1fd0*/  BSSY B0, `(.L_x_578) ;  /* 0x000002d000007945 */ /* 0x000fe20003800000 */
[----:B------:R-:W-:Y:S02]  /*1fe0*/  LOP3.LUT R3, R230, 0xff000000, RZ, 0xc0, !PT ;  /* 0xff000000e6037812 */ /* 0x000fe400078ec0ff */
[----:B------:R-:W-:Y:S02]  /*1ff0*/  LEA.HI R0, R0, R2, RZ, 0x5 ;  /* 0x0000000200007211 */ /* 0x000fe400078f28ff */
[----:B------:R-:W-:Y:S02]  /*2000*/  LOP3.LUT R4, R230, 0xff0000, RZ, 0xc0, !PT ;  /* 0x00ff0000e6047812 */ /* 0x000fe400078ec0ff */
[----:B------:R-:W-:Y:S02]  /*2010*/  SHF.R.S32.HI R0, RZ, 0x5, R0 ;  /* 0x00000005ff007819 */ /* 0x000fe40000011400 */
[----:B------:R-:W-:-:S02]  /*2020*/  SHF.R.U32.HI R2, RZ, 0x8, R3 ;  /* 0x00000008ff027819 */ /* 0x000fc40000011603 */
[----:B------:R-:W-:Y:S01]  /*2030*/  IMNMX R5, RZ, R0, !PT ;  /* 0x00000000ff057217 */ /* 0x000fe20007800200 */
[----:B------:R-:W-:Y:S01]  /*2040*/  IMAD.MOV.U32 R0, RZ, RZ, RZ ;  /* 0x000000ffff007224 */ /* 0x000fe200078e00ff */
[----:B------:R-:W-:Y:S02]  /*2050*/  LEA.HI R2, R4, R2, RZ, 0x10 ;  /* 0x0000000204027211 */ /* 0x000fe400078f80ff */
[----:B------:R-:W-:Y:S02]  /*2060*/  ISETP.GT.AND P0, PT, R8, R5, PT ;  /* 0x000000050800720c */ /* 0x000fe40003f04270 */
[----:B------:R-:W-:Y:S02]  /*2070*/  SHF.R.U32.HI R247, RZ, 0x10, R2 ;  /* 0x00000010fff77819 */ /* 0x000fe40000011602 */
[----:B------:R-:W-:Y:S02]  /*2080*/  LOP3.LUT R248, R2, 0xff, RZ, 0xc0, !PT ;  /* 0x000000ff02f87812 */ /* 0x000fe400078ec0ff */
[----:B------:R-:W-:-:S04]  /*2090*/  ISETP.NE.AND P1, PT, R247, RZ, PT ;  /* 0x000000fff700720c */ /* 0x000fc80003f25270 */
[----:B------:R-:W-:-:S03]  /*20a0*/  SEL R109, R247, c[0x0][0x338], P1 ;  /* 0x0000ce00f76d7a07 */ /* 0x000fc60000800000 */
[----:B------:R-:W-:Y:S05]  /*20b0*/  @!P0 BRA `(.L_x_579) ;  /* 0x000001e000008947 */ /* 0x000fea0003800000 */
[----:B------:R-:W-:-:S05]  /*20c0*/  IABS R0, R109 ;  /* 0x0000006d00007213 */ /* 0x000fca0000000000 */
[----:B------:R-:W-:-:S04]  /*20d0*/  IMAD.MOV.U32 R4, RZ, RZ, R0 ;  /* 0x000000ffff047224 */ /* 0x000fc800078e0000 */
[----:B------:R-:W1:Y:S08]  /*20e0*/  I2F.RP R2, R4 ;  /* 0x0000000400027306 */ /* 0x000e700000209400 */
[----:B-1----:R-:W1:Y:S02]  /*20f0*/  MUFU.RCP R2, R2 ;  /* 0x0000000200027308 */ /* 0x002e640000001000 */
[----:B-1----:R-:W-:-:S06]  /*2100*/  IADD3 R2, R2, 0xffffffe, RZ ;  /* 0x0ffffffe02027810 */ /* 0x002fcc0007ffe0ff */
[----:B------:R1:W2:Y:S02]  /*2110*/  F2I.FTZ.U32.TRUNC.NTZ R3, R2 ;  /* 0x0000000200037305 */ /* 0x0002a4000021f000 */
[----:B-1----:R-:W-:Y:S01]  /*2120*/  IADD3 R2, R109, -0x1, R8 ;  /* 0xffffffff6d027810 */ /* 0x002fe20007ffe008 */
[----:B--2---:R-:W-:-:S04]  /*2130*/  IMAD.MOV R0, RZ, RZ, -R3 ;  /* 0x000000ffff007224 */ /* 0x004fc800078e0a03 */
[----:B------:R-:W-:Y:S01]  /*2140*/  IMAD.MOV.U32 R7, RZ, RZ, R0 ;  /* 0x000000ffff077224 */ /* 0x000fe200078e0000 */
[----:B------:R-:W-:Y:S01]  /*2150*/  IABS R0, R109 ;  /* 0x0000006d00007213 */ /* 0x000fe20000000000 */
[----:B------:R-:W-:Y:S01]  /*2160*/  IMAD.IADD R6, R2, 0x1, -R5 ;  /* 0x0000000102067824 */ /* 0x000fe200078e0a05 */
[----:B------:R-:W-:Y:S01]  /*2170*/  MOV R2, RZ ;  /* 0x000000ff00027202 */ /* 0x000fe20000000f00 */
[----:B------:R-:W-:Y:S02]  /*2180*/  IMAD R7, R7, R4, RZ ;  /* 0x0000000407077224 */ /* 0x000fe400078e02ff */
[----:B------:R-:W-:Y:S01]  /*2190*/  IMAD.MOV R9, RZ, RZ, -R0 ;  /* 0x000000ffff097224 */ /* 0x000fe200078e0a00 */
[----:B------:R-:W-:Y:S01]  /*21a0*/  IABS R10, R6 ;  /* 0x00000006000a7213 */ /* 0x000fe20000000000 */
[----:B------:R-:W-:-:S04]  /*21b0*/  IMAD.HI.U32 R0, R3, R7, R2 ;  /* 0x0000000703007227 */ /* 0x000fc800078e0002 */
[----:B------:R-:W-:Y:S02]  /*21c0*/  IMAD.MOV.U32 R2, RZ, RZ, R10 ;  /* 0x000000ffff027224 */ /* 0x000fe400078e000a */
        /* <DEDUP_REMOVED lines=9> */
[----:B------:R-:W-:-:S07]  /*2260*/  ISETP.GE.AND P1, PT, R2, RZ, PT ;  /* 0x000000ff0200720c */ /* 0x000fce0003f26270 */
[----:B------:R-:W-:-:S06]  /*2270*/  @P2 IADD3 R0, R0, 0x1, RZ ;  /* 0x0000000100002810 */ /* 0x000fcc0007ffe0ff */
[----:B------:R-:W-:Y:S01]  /*2280*/  @!P1 IMAD.MOV R0, RZ, RZ, -R0 ;  /* 0x000000ffff009224 */ /* 0x000fe200078e0a00 */
[----:B------:R-:W-:Y:S02]  /*2290*/  @!P0 LOP3.LUT R0, RZ, R109, RZ, 0x33, !PT ;  /* 0x0000006dff008212 */ /* 0x000fe400078e33ff */
.L_x_579:
[----:B------:R-:W-:Y:S05]  /*22a0*/  BSYNC B0 ;  /* 0x0000000000007941 */ /* 0x000fea0003800000 */
.L_x_578:
[----:B------:R-:W-:Y:S01]  /*22b0*/  IMAD R2, R248, R0, R5 ;  /* 0x00000000f8027224 */ /* 0x000fe200078e0205 */
        /* <DEDUP_REMOVED lines=33> */
[----:B------:R-:W-:Y:S01]  /*24d0*/  IADD3 R101, P0, R213, R13, RZ ;  /* 0x0000000dd5657210 */ /* 0x000fe20007f1e0ff */
[----:B------:R-:W-:Y:S01]  /*24e0*/  IMAD.MOV.U32 R116, RZ, RZ, 0x5 ;  /* 0x00000005ff747424 */ /* 0x000fe200078e00ff */
[----:B------:R-:W-:Y:S01]  /*24f0*/  SHF.R.S32.HI R145, RZ, 0x1f, R144 ;  /* 0x0000001fff917819 */ /* 0x000fe20000011490 */
[----:B------:R-:W-:Y:S01]  /*2500*/  IMAD.MOV.U32 R128, RZ, RZ, c[0x0][0x27c] ;  /* 0x00009f00ff807624 */ /* 0x000fe200078e00ff */
[----:B------:R-:W-:Y:S01]  /*2510*/  LEA.HI.X.SX32 R104, R13, R19, 0x1, P0 ;  /* 0x000000130d687211 */ /* 0x000fe200000f0eff */
[----:B------:R-:W-:Y:S01]  /*2520*/  IMAD.WIDE.U32 R126, R213, c[0x0][0x1e0], RZ ;  /* 0x00007800d57e7a25 */ /* 0x000fe200078e00ff */
[----:B------:R-:W-:Y:S02]  /*2530*/  IADD3 R46, R0, -0x1, RZ ;  /* 0xffffffff002e7810 */ /* 0x000fe40007ffe0ff */
[----:B------:R-:W-:Y:S01]  /*2540*/  SHF.R.S32.HI R8, RZ, 0x1f, R231 ;  /* 0x0000001fff087819 */ /* 0x000fe200000114e7 */
[----:B------:R-:W-:Y:S01]  /*2550*/  IMAD R4, R104, c[0x0][0x238], RZ ;  /* 0x00008e0068047a24 */ /* 0x000fe200078e02ff */
[----:B------:R-:W-:Y:S01]  /*2560*/  SEL R10, R231, RZ, !P3 ;  /* 0x000000ffe70a7207 */ /* 0x000fe20005800000 */
[----:B------:R-:W-:Y:S01]  /*2570*/  IMAD R0, R46, -0x20, R100 ;  /* 0xffffffe02e007824 */ /* 0x000fe200078e0264 */
[----:B------:R-:W-:Y:S01]  /*2580*/  SEL R11, R8, RZ, !P3 ;  /* 0x000000ff080b7207 */ /* 0x000fe20005800000 */
[----:B------:R-:W-:Y:S01]  /*2590*/  IMAD R4, R101, c[0x0][0x23c], R4 ;  /* 0x00008f0065047a24 */ /* 0x000fe200078e0204 */
[----:B------:R-:W-:-:S02]  /*25a0*/  MOV R125, c[0x0][0x238] ;  /* 0x00008e00007d7a02 */ /* 0x000fc40000000f00 */
[----:B------:R-:W-:Y:S01]  /*25b0*/  ISETP.GT.AND P0, PT, R0, RZ, PT ;  /* 0x000000ff0000720c */ /* 0x000fe20003f04270 */
[----:B------:R-:W-:Y:S01]  /*25c0*/  IMAD R0, R11, c[0x0][0x248], RZ ;  /* 0x000092000b007a24 */ /* 0x000fe200078e02ff */
[C---:B------:R-:W-:Y:S02]  /*25d0*/  SHF.L.U64.HI R117, R125.reuse, R116, c[0x0][0x23c] ;  /* 0x00008f007d757619 */ /* 0x040fe40000010274 */
[----:B------:R-:W-:Y:S01]  /*25e0*/  SHF.L.U32 R125, R125, 0x5, RZ ;  /* 0x000000057d7d7819 */ /* 0x000fe200000006ff */
[----:B-1----:R-:W-:Y:S01]  /*25f0*/  IMAD.WIDE.U32 R2, R101, c[0x0][0x238], R144 ;  /* 0x00008e0065027a25 */ /* 0x002fe200078e0090 */
[----:B------:R-:W-:Y:S02]  /*2600*/  ISETP.GE.AND P6, PT, R144, c[0x0][0x1d4], PT ;  /* 0x0000750090007a0c */ /* 0x000fe40003fc6270 */
[----:B------:R-:W-:Y:S01]  /*2610*/  ISETP.GE.AND P5, PT, R146, c[0x0][0x1d4], PT ;  /* 0x0000750092007a0c */ /* 0x000fe20003fa6270 */
[----:B------:R-:W-:Y:S01]  /*2620*/  IMAD.IADD R3, R3, 0x1, R4 ;  /* 0x0000000103037824 */ /* 0x000fe200078e0204 */
[----:B------:R-:W-:Y:S01]  /*2630*/  ISETP.GE.AND P4, PT, R215, c[0x0][0x1d4], PT ;  /* 0x00007500d7007a0c */ /* 0x000fe20003f86270 */
[----:B------:R-:W-:Y:S01]  /*2640*/  IMAD R4, R10, c[0x0][0x24c], R0 ;  /* 0x000093000a047a24 */ /* 0x000fe200078e0200 */
[----:B------:R-:W-:Y:S01]  /*2650*/  ISETP.GE.AND P3, PT, R216, c[0x0][0x1d4], PT ;  /* 0x00007500d8007a0c */ /* 0x000fe20003f66270 */
[----:B------:R-:W-:Y:S01]  /*2660*/  IMAD.WIDE.U32 R2, R226, c[0x0][0x240], R2 ;  /* 0x00009000e2027a25 */ /* 0x000fe200078e0002 */
[----:B------:R-:W-:-:S02]  /*2670*/  SHF.R.S32.HI R157, RZ, 0x1f, R156 ;  /* 0x0000001fff9d7819 */ /* 0x000fc4000001149c */
[----:B-----5:R-:W-:Y:S01]  /*2680*/  SHF.R.S32.HI R20, RZ, 0x1f, R110 ;  /* 0x0000001fff147819 */ /* 0x020fe2000001146e */
[----:B------:R-:W-:Y:S02]  /*2690*/  IMAD R3, R226, c[0x0][0x244], R3 ;  /* 0x00009100e2037a24 */ /* 0x000fe400078e0203 */
[----:B------:R-:W-:Y:S02]  /*26a0*/  @P0 IMAD R0, R117, R46, RZ ;  /* 0x0000002e75000224 */ /* 0x000fe400078e02ff */
[----:B------:R-:W-:Y:S01]  /*26b0*/  IMAD.WIDE.U32 R78, R10, c[0x0][0x248], R2 ;  /* 0x000092000a4e7a25 */ /* 0x000fe200078e0002 */
[----:B------:R-:W-:-:S03]  /*26c0*/  @P0 SHF.R.S32.HI R2, RZ, 0x1f, R46 ;  /* 0x0000001fff020819 */ /* 0x000fc6000001142e */
[----:B------:R-:W-:Y:S01]  /*26d0*/  IMAD.IADD R69, R79, 0x1, R4 ;  /* 0x000000014f457824 */ /* 0x000fe200078e0204 */
[----:B------:R-:W-:Y:S01]  /*26e0*/  @P0 MOV R68, R78 ;  /* 0x0000004e00440202 */ /* 0x000fe20000000f00 */
[----:B------:R-:W-:-:S04]  /*26f0*/  @P0 IMAD R0, R2, R125, R0 ;  /* 0x0000007d02000224 */ /* 0x000fc800078e0200 */
[----:B------:R-:W-:-:S04]  /*2700*/  @P0 IMAD.WIDE.U32 R6, R46, R125, R68 ;  /* 0x0000007d2e060225 */ /* 0x000fc800078e0044 */
[----:B------:R-:W-:Y:S01]  /*2710*/  @P0 IMAD.IADD R0, R7, 0x1, R0 ;  /* 0x0000000107000824 */ /* 0x000fe200078e0200 */
[----:B------:R-:W-:-:S04]  /*2720*/  @P0 LEA R2, P1, R6, c[0x0][0x220], 0x1 ;  /* 0x0000880006020a11 */ /* 0x000fc800078208ff */
[----:B------:R-:W-:Y:S01]  /*2730*/  @P0 LEA.HI.X R3, R6, c[0x0][0x224], R0, 0x1, P1 ;  /* 0x0000890006030a11 */ /* 0x000fe200008f0c00 */
[----:B------:R-:W-:Y:S01]  /*2740*/  IMAD.IADD R0, R12, 0x1, R112 ;  /* 0x000000010c007824 */ /* 0x000fe200078e0270 */
[----:B------:R-:W-:-:S03]  /*2750*/  ISETP.GE.AND P1, PT, R144, c[0x0][0x27c], PT ;  /* 0x00009f0090007a0c */ /* 0x000fc60003f26270 */
[----:B------:R-:W-:Y:S01]  /*2760*/  @!PT LDS RZ, [RZ] ;  /* 0x00000000fffff984 */ /* 0x000fe20000000800 */
[----:B------:R-:W-:Y:S01]  /*2770*/  @!PT LDS RZ, [RZ] ;  /* 0x00000000fffff984 */ /* 0x000fe20000000800 */
[----:B------:R-:W-:Y:S01]  /*2780*/  @!PT LDS RZ, [RZ] ;  /* 0x00000000fffff984 */ /* 0x000fe20000000800 */
[----:B------:R1:W-:Y:S01]  /*2790*/  @P0 LDGSTS.E.BYPASS.LTC128B.128 [R195+0xc080], [R2.64], !P6 ;  /* 0x0c08000002c30fae */ /* 0x0003e2000f101d46 */
[----:B------:R-:W-:-:S03]  /*27a0*/  SHF.R.S32.HI R7, RZ, 0x1f, R0 ;  /* 0x0000001fff077819 */ /* 0x000fc60000011400 */
[----:B------:R1:W-:Y:S02]  /*27b0*/  @P0 LDGSTS.E.BYPASS.LTC128B.128 [R195+0xd080], [R2.64+0x80], !P5 ;  /* 0x0d08008002c30fae */ /* 0x0003e4000e901d46 */
[----:B------:R-:W-:Y:S02]  /*27c0*/  IMAD R6, R7, c[0x0][0x1e0], RZ ;  /* 0x0000780007067a24 */ /* 0x000fe400078e02ff */
[----:B------:R1:W-:Y:S02]  /*27d0*/  @P0 LDGSTS.E.BYPASS.LTC128B.128 [R195+0xe080], [R2.64+0x100], !P4 ;  /* 0x0e08010002c30fae */ /* 0x0003e4000e101d46 */
[C---:B------:R-:W-:Y:S02]  /*27e0*/  IMAD R6, R0.reuse, c[0x0][0x1e4], R6 ;  /* 0x0000790000067a24 */ /* 0x040fe400078e0206 */
[----:B------:R1:W-:Y:S04]  /*27f0*/  @P0 LDGSTS.E.BYPASS.LTC128B.128 [R195+0xf080], [R2.64+0x180], !P3 ;  /* 0x0f08018002c30fae */ /* 0x0003e8000d901d46 */
[----:B------:R-:W0:Y:S01]  /*2800*/  LDGDEPBAR ;  /* 0x00000000000079af */ /* 0x000e220000000000 */
[----:B------:R-:W-:Y:S01]  /*2810*/  WARPSYNC 0xffffffff ;  /* 0xffffffff00007948 */ /* 0x000fe20003800000 */
[----:B-1----:R-:W-:-:S05]  /*2820*/  IMAD.WIDE.U32 R2, R0, c[0x0][0x1e0], RZ ;  /* 0x0000780000027a25 */ /* 0x002fca00078e00ff */
[----:B------:R-:W-:-:S05]  /*2830*/  IADD3 R3, R3, R6, RZ ;  /* 0x0000000603037210 */ /* 0x000fca0007ffe0ff */
[----:B------:R-:W-:-:S04]  /*2840*/  IMAD.WIDE.U32 R2, R226, c[0x0][0x1e8], R2 ;  /* 0x00007a00e2027a25 */ /* 0x000fc800078e0002 */
[----:B------:R-:W-:Y:S01]  /*2850*/  IMAD R3, R226, c[0x0][0x1ec], R3 ;  /* 0x00007b00e2037a24 */ /* 0x000fe200078e0203 */
[----:B--2---:R-:W-:Y:S02]  /*2860*/  @P2 SHF.R.S32.HI R5, RZ, 0x1f, R9 ;  /* 0x0000001fff052819 */ /* 0x004fe40000011409 */
[----:B------:R-:W-:Y:S01]  /*2870*/  @P2 MOV R4, R9 ;  /* 0x0000000900042202 */ /* 0x000fe20000000f00 */
[----:B------:R-:W-:Y:S01]  /*2880*/  @!P2 IMAD.MOV.U32 R4, RZ, RZ, R231 ;  /* 0x000000ffff04a224 */ /* 0x000fe200078e00e7 */
[----:B------:R-:W-:Y:S02]  /*2890*/  @!P2 MOV R5, R8 ;  /* 0x000000080005a202 */ /* 0x000fe40000000f00 */
[----:B------:R-:W-:-:S04]  /*28a0*/  ISETP.NE.AND P2, PT, R14, RZ, PT ;  /* 0x000000ff0e00720c */ /* 0x000fc80003f45270 */
[----:B------:R-:W-:Y:S02]  /*28b0*/  SEL R8, R5, RZ, !P2 ;  /* 0x000000ff05087207 */ /* 0x000fe40005000000 */
[----:B------:R-:W-:Y:S01]  /*28c0*/  SEL R14, R4, RZ, !P2 ;  /* 0x000000ff040e7207 */ /* 0x000fe20005000000 */
[----:B------:R-:W-:Y:S02]  /*28d0*/  IMAD R4, R19, c[0x0][0x1e0], RZ ;  /* 0x0000780013047a24 */ /* 0x000fe400078e02ff */
[----:B------:R-:W-:Y:S02]  /*28e0*/  IMAD R5, R8, c[0x0][0x1f0], RZ ;  /* 0x00007c0008057a24 */ /* 0x000fe400078e02ff */
[----:B------:R-:W-:-:S04]  /*28f0*/  IMAD.WIDE.U32 R62, R14, c[0x0][0x1f0], R2 ;  /* 0x00007c000e3e7a25 */ /* 0x000fc800078e0002 */
[----:B------:R-:W-:Y:S01]  /*2900*/  IMAD R2, R14, c[0x0][0x1f4], R5 ;  /* 0x00007d000e027a24 */ /* 0x000fe200078e0205 */
[----:B------:R-:W-:Y:S01]  /*2910*/  SHF.L.U32 R5, R128, 0x1, RZ ;  /* 0x0000000180057819 */ /* 0x000fe200000006ff */
[----:B------:R-:W-:-:S03]  /*2920*/  IMAD R4, R213, c[0x0][0x1e4], R4 ;  /* 0x00007900d5047a24 */ /* 0x000fc600078e0204 */
[----:B------:R-:W-:Y:S01]  /*2930*/  IADD3 R61, R63, R2, RZ ;  /* 0x000000023f3d7210 */ /* 0x000fe20007ffe0ff */
[----:B------:R-:W-:Y:S02]  /*2940*/  IMAD.IADD R102, R127, 0x1, R4 ;  /* 0x000000017f667824 */ /* 0x000fe400078e0204 */
[--C-:B------:R-:W-:Y:S01]  /*2950*/  IADD3 R108, P2, P0, R62, R126, R144.reuse ;  /* 0x0000007e3e6c7210 */ /* 0x100fe2000785e090 */
[----:B------:R-:W-:Y:S01]  /*2960*/  IMAD.WIDE.U32 R2, R226, c[0x0][0x260], R144 ;  /* 0x00009800e2027a25 */ /* 0x000fe200078e0090 */
[----:B------:R-:W-:Y:S01]  /*2970*/  IADD3 R17, -R5, c[0x0][0x1d4], RZ ;  /* 0x0000750005117a10 */ /* 0x000fe20007ffe1ff */
[----:B------:R-:W-:Y:S01]  /*2980*/  BAR.SYNC.DEFER_BLOCKING 0x0 ;  /* 0x0000000000007b1d */ /* 0x000fe20000010000 */
[----:B------:R-:W-:Y:S01]  /*2990*/  IADD3.X R107, R61, R102, R145, P2, P0 ;  /* 0x000000663d6b7210 */ /* 0x000fe200017e0491 */
[----:B------:R-:W-:Y:S01]  /*29a0*/  IMAD.MOV.U32 R4, RZ, RZ, R2 ;  /* 0x000000ffff047224 */ /* 0x000fe200078e0002 */
[----:B------:R-:W-:Y:S01]  /*29b0*/  IADD3 R106, P0, R213, R0, RZ ;  /* 0x00000000d56a7210 */ /* 0x000fe20007f1e0ff */
[----:B------:R-:W-:Y:S01]  /*29c0*/  IMAD R0, R11, c[0x0][0x268], RZ ;  /* 0x00009a000b007a24 */ /* 0x000fe200078e02ff */
[-C--:B------:R-:W-:Y:S01]  /*29d0*/  SEL R16, R5, R17.reuse, !P1 ;  /* 0x0000001105107207 */ /* 0x080fe20004800000 */
[----:B------:R-:W-:Y:S01]  /*29e0*/  IMAD R8, R8, c[0x0][0x218], RZ ;  /* 0x0000860008087a24 */ /* 0x000fe200078e02ff */
[----:B------:R-:W-:Y:S01]  /*29f0*/  SEL R15, RZ, c[0x0][0x27c], !P1 ;  /* 0x00009f00ff0f7a07 */ /* 0x000fe20004800000 */
[C---:B------:R-:W-:Y:S01]  /*2a00*/  IMAD.X R105, R19.reuse, 0x1, R7, P0 ;  /* 0x0000000113697824 */ /* 0x040fe200000e0607 */
[----:B------:R-:W-:Y:S01]  /*2a10*/  ISETP.GE.AND P0, PT, R146, c[0x0][0x27c], PT ;  /* 0x00009f0092007a0c */ /* 0x000fe20003f06270 */
[----:B------:R-:W-:Y:S01]  /*2a20*/  IMAD R22, R10, c[0x0][0x26c], R0 ;  /* 0x00009b000a167a24 */ /* 0x000fe200078e0200 */
[----:B------:R-:W-:Y:S01]  /*2a30*/  ULDC.U8 UR4, c[0x0][0x298] ;  /* 0x0000a60000047ab9 */ /* 0x000fe20000000000 */
[----:B------:R-:W-:Y:S01]  /*2a40*/  IMAD R0, R19, c[0x0][0x290], RZ ;  /* 0x0000a40013007a24 */ /* 0x000fe200078e02ff */
[----:B------:R-:W-:Y:S01]  /*2a50*/  SEL R17, R5, R17, !P0 ;  /* 0x0000001105117207 */ /* 0x000fe20004000000 */
[C---:B------:R-:W-:Y:S01]  /*2a60*/  IMAD R5, R226.reuse, c[0x0][0x264], R3 ;  /* 0x00009900e2057a24 */ /* 0x040fe200078e0203 */
[----:B------:R-:W-:Y:S01]  /*2a70*/  SEL R18, RZ, c[0x0][0x27c], !P0 ;  /* 0x00009f00ff127a07 */ /* 0x000fe20004000000 */
[----:B------:R-:W-:Y:S01]  /*2a80*/  IMAD.WIDE.U32 R6, R226, c[0x0][0x210], R144 ;  /* 0x00008400e2067a25 */ /* 0x000fe200078e0090 */
[----:B------:R-:W-:-:S02]  /*2a90*/  ISETP.GE.AND P0, PT, R128, 0x1, PT ;  /* 0x000000018000780c */ /* 0x000fc40003f06270 */
[----:B------:R-:W-:Y:S01]  /*2aa0*/  ISETP.NE.AND P0, PT, RZ, UR4, PT ;  /* 0x00000004ff007c0c */ /* 0x000fe2000bf05270 */
[----:B------:R-:W-:-:S03]  /*2ab0*/  IMAD.WIDE.U32 R82, R10, c[0x0][0x268], R4 ;  /* 0x00009a000a527a25 */ /* 0x000fc600078e0004 */
[----:B------:R-:W-:Y:S01]  /*2ac0*/  P2R R86, PR, RZ, 0x1 ;  /* 0x00000001ff567803 */ /* 0x000fe20000000000 */
[----:B------:R-:W-:Y:S02]  /*2ad0*/  IMAD R9, R19, c[0x0][0x280], RZ ;  /* 0x0000a00013097a24 */ /* 0x000fe400078e02ff */
[----:B------:R-:W-:-:S04]  /*2ae0*/  IMAD.WIDE.U32 R4, R213, c[0x0][0x290], R144 ;  /* 0x0000a400d5047a25 */ /* 0x000fc800078e0090 */
[C---:B------:R-:W-:Y:S02]  /*2af0*/  IMAD R0, R213.reuse, c[0x0][0x294], R0 ;  /* 0x0000a500d5007a24 */ /* 0x040fe400078e0200 */
[----:B------:R-:W-:-:S04]  /*2b00*/  IMAD.WIDE.U32 R10, R213, c[0x0][0x290], R156 ;  /* 0x0000a400d50a7a25 */ /* 0x000fc800078e009c */
[----:B------:R-:W-:Y:S02]  /*2b10*/  IMAD R3, R226, c[0x0][0x214], R7 ;  /* 0x00008500e2037a24 */ /* 0x000fe400078e0207 */
[----:B------:R-:W-:Y:S02]  /*2b20*/  IMAD.MOV.U32 R2, RZ, RZ, R6 ;  /* 0x000000ffff027224 */ /* 0x000fe400078e0006 */
[----:B------:R-:W-:Y:S02]  /*2b30*/  IMAD R21, R14, c[0x0][0x21c], R8 ;  /* 0x000087000e157a24 */ /* 0x000fe400078e0208 */
[----:B------:R-:W-:-:S04]  /*2b40*/  IMAD.WIDE.U32 R6, R213, c[0x0][0x280], R144 ;  /* 0x0000a000d5067a25 */ /* 0x000fc800078e0090 */
[C---:B------:R-:W-:Y:S02]  /*2b50*/  IMAD R8, R213.reuse, c[0x0][0x284], R9 ;  /* 0x0000a100d5087a24 */ /* 0x040fe400078e0209 */
[----:B------:R-:W-:-:S04]  /*2b60*/  IMAD.WIDE.U32 R12, R213, c[0x0][0x280], R156 ;  /* 0x0000a000d50c7a25 */ /* 0x000fc800078e009c */
[----:B------:R-:W-:Y:S02]  /*2b70*/  IMAD.IADD R9, R5, 0x1, R0 ;  /* 0x0000000105097824 */ /* 0x000fe400078e0200 */
[----:B------:R-:W-:Y:S01]  /*2b80*/  IMAD.IADD R5, R0, 0x1, R11 ;  /* 0x0000000100057824 */ /* 0x000fe200078e020b */
[----:B------:R-:W-:Y:S01]  /*2b90*/  IADD3 R11, R144, R15, RZ ;  /* 0x0000000f900b7210 */ /* 0x000fe20007ffe0ff */
[----:B------:R-:W-:Y:S01]  /*2ba0*/  IMAD.WIDE.U32 R80, R14, c[0x0][0x218], R2 ;  /* 0x000086000e507a25 */ /* 0x000fe200078e0002 */
[----:B------:R-:W-:Y:S02]  /*2bb0*/  SHF.R.S32.HI R14, RZ, 0x1f, R16 ;  /* 0x0000001fff0e7819 */ /* 0x000fe40000011410 */
[----:B------:R-:W-:Y:S01]  /*2bc0*/  SHF.R.S32.HI R15, RZ, 0x1f, R17 ;  /* 0x0000001fff0f7819 */ /* 0x000fe20000011411 */
[----:B------:R-:W-:Y:S02]  /*2bd0*/  IMAD.IADD R7, R7, 0x1, R8 ;  /* 0x0000000107077824 */ /* 0x000fe400078e0208 */
[----:B------:R-:W-:Y:S01]  /*2be0*/  IMAD.IADD R3, R8, 0x1, R13 ;  /* 0x0000000108037824 */ /* 0x000fe200078e020d */
[----:B------:R-:W-:Y:S01]  /*2bf0*/  LEA.HI R15, R15, R17, RZ, 0x4 ;  /* 0x000000110f0f7211 */ /* 0x000fe200078f20ff */
[----:B------:R-:W-:-:S02]  /*2c00*/  IMAD.MOV.U32 R8, RZ, RZ, R4 ;  /* 0x000000ffff087224 */ /* 0x000fc400078e0004 */
[----:B------:R-:W-:Y:S01]  /*2c10*/  IMAD.MOV.U32 R4, RZ, RZ, R10 ;  /* 0x000000ffff047224 */ /* 0x000fe200078e000a */
[----:B------:R-:W-:Y:S01]  /*2c20*/  SHF.R.S32.HI R10, RZ, 0x1f, R11 ;  /* 0x0000001fff0a7819 */ /* 0x000fe2000001140b */
[----:B------:R-:W-:Y:S02]  /*2c30*/  IMAD.IADD R0, R146, 0x1, R18 ;  /* 0x0000000192007824 */ /* 0x000fe400078e0212 */
[----:B------:R-:W-:Y:S01]  /*2c40*/  IMAD.MOV.U32 R2, RZ, RZ, R12 ;  /* 0x000000ffff027224 */ /* 0x000fe200078e000c */
[CC--:B------:R-:W-:Y:S01]  /*2c50*/  LEA.HI R12, R10.reuse, R11.reuse, RZ, 0x3 ;  /* 0x0000000b0a0c7211 */ /* 0x0c0fe200078f18ff */
[----:B------:R-:W-:Y:S01]  /*2c60*/  IMAD.MOV.U32 R122, RZ, RZ, c[0x0][0x290] ;  /* 0x0000a400ff7a7624 */ /* 0x000fe200078e00ff */
[----:B------:R-:W-:Y:S01]  /*2c70*/  SHF.R.S32.HI R13, RZ, 0x1f, R0 ;  /* 0x0000001fff0d7819 */ /* 0x000fe20000011400 */
[----:B------:R-:W-:Y:S01]  /*2c80*/  IMAD.MOV.U32 R123, RZ, RZ, c[0x0][0x280] ;  /* 0x0000a000ff7b7624 */ /* 0x000fe200078e00ff */
[----:B------:R-:W-:Y:S01]  /*2c90*/  LEA.HI R18, R10, R11, RZ, 0x6 ;  /* 0x0000000b0a127211 */ /* 0x000fe200078f30ff */
[----:B------:R-:W-:Y:S01]  /*2ca0*/  IMAD.MOV.U32 R124, RZ, RZ, c[0x0][0x1e0] ;  /* 0x00007800ff7c7624 */ /* 0x000fe200078e00ff */
[----:B------:R-:W-:Y:S01]  /*2cb0*/  LEA.HI R10, R14, R16, RZ, 0x4 ;  /* 0x000000100e0a7211 */ /* 0x000fe200078f20ff */
[----:B------:R-:W-:Y:S01]  /*2cc0*/  IMAD.WIDE.U32 R70, R110, c[0x0][0x280], R2 ;  /* 0x0000a0006e467a25 */ /* 0x000fe200078e0002 */
[----:B------:R-:W-:-:S02]  /*2cd0*/  LEA.HI R11, R13, R0, RZ, 0x3 ;  /* 0x000000000d0b7211 */ /* 0x000fc400078f18ff */
[----:B------:R-:W-:Y:S01]  /*2ce0*/  LEA.HI R16, R13, R0, RZ, 0x6 ;  /* 0x000000000d107211 */ /* 0x000fe200078f30ff */
[----:B------:R-:W-:Y:S01]  /*2cf0*/  IMAD.SHL.U32 R14, R18, 0x20, RZ ;  /* 0x00000020120e7824 */ /* 0x000fe200078e00ff */
[----:B------:R-:W-:Y:S01]  /*2d00*/  SHF.R.S32.HI R0, RZ, 0x4, R10 ;  /* 0x00000004ff007819 */ /* 0x000fe2000001140a */
[----:B------:R-:W-:Y:S01]  /*2d10*/  IMAD.WIDE.U32 R76, R110, c[0x0][0x290], R8 ;  /* 0x0000a4006e4c7a25 */ /* 0x000fe200078e0008 */
[----:B------:R-:W-:Y:S02]  /*2d20*/  SHF.R.S32.HI R13, RZ, 0x4, R15 ;  /* 0x00000004ff0d7819 */ /* 0x000fe4000001140f */
[----:B------:R-:W-:Y:S01]  /*2d30*/  LEA.HI.SX32 R10, R12, R0, 0x1d ;  /* 0x000000000c0a7211 */ /* 0x000fe200078feaff */
[----:B------:R-:W-:Y:S01]  /*2d40*/  IMAD.WIDE.U32 R74, R110, c[0x0][0x280], R6 ;  /* 0x0000a0006e4a7a25 */ /* 0x000fe200078e0006 */
[----:B------:R-:W-:Y:S02]  /*2d50*/  LEA.HI.SX32 R0, R11, R13, 0x1d ;  /* 0x0000000d0b007211 */ /* 0x000fe400078feaff */
[----:B------:R-:W-:Y:S01]  /*2d60*/  LOP3.LUT R19, R14, 0x7ffff800, RZ, 0xc0, !PT ;  /* 0x7ffff8000e137812 */ /* 0x000fe200078ec0ff */
[----:B------:R-:W-:Y:S01]  /*2d70*/  IMAD.SHL.U32 R65, R10, 0x8, RZ ;  /* 0x000000080a417824 */ /* 0x000fe200078e00ff */
[----:B------:R-:W-:Y:S01]  /*2d80*/  SHF.R.S32.HI R14, RZ, 0x1f, R0 ;  /* 0x0000001fff0e7819 */ /* 0x000fe20000011400 */
[----:B------:R-:W-:Y:S01]  /*2d90*/  IMAD.WIDE.U32 R72, R110, c[0x0][0x290], R4 ;  /* 0x0000a4006e487a25 */ /* 0x000fe200078e0004 */
[----:B------:R-:W-:-:S02]  /*2da0*/  SHF.R.S32.HI R13, RZ, 0x1f, R10 ;  /* 0x0000001fff0d7819 */ /* 0x000fc4000001140a */
[----:B------:R-:W-:Y:S01]  /*2db0*/  LOP3.LUT R15, R111, 0x38, R12, 0xf8, !PT ;  /* 0x000000386f0f7812 */ /* 0x000fe200078ef80c */
[----:B------:R-:W-:Y:S01]  /*2dc0*/  IMAD.IADD R99, R83, 0x1, R22 ;  /* 0x0000000153637824 */ /* 0x000fe200078e0216 */
[----:B------:R-:W-:Y:S01]  /*2dd0*/  LEA.HI R14, R14, R0, RZ, 0x3 ;  /* 0x000000000e0e7211 */ /* 0x000fe200078f18ff */
[----:B------:R-:W-:Y:S01]  /*2de0*/  IMAD.IADD R98, R81, 0x1, R21 ;  /* 0x0000000151627824 */ /* 0x000fe200078e0215 */
[----:B------:R-:W-:Y:S02]  /*2df0*/  LEA.HI R13, R13, R10, RZ, 0x3 ;  /* 0x0000000a0d0d7211 */ /* 0x000fe400078f18ff */
        /* <DEDUP_REMOVED lines=18> */
[----:B------:R-:W-:Y:S01]  /*2f20*/  IMAD R10, R110, c[0x0][0x294], R0 ;  /* 0x0000a5006e0a7a24 */ /* 0x000fe200078e0200 */
        /* <DEDUP_REMOVED lines=23> */
.L_x_599:
[-C--:B------:R-:W-:Y:S01]  /*30a0*/  IMAD R0, R116, R46.reuse, RZ ;  /* 0x0000002e74007224 */ /* 0x080fe200078e02ff */
[----:B------:R-:W-:Y:S01]  /*30b0*/  SHF.R.S32.HI R60, RZ, 0x1f, R46 ;  /* 0x0000001fff3c7819 */ /* 0x000fe2000001142e */
[----:B------:R-:W-:Y:S01]  /*30c0*/  IMAD.WIDE.U32 R10, R124, R46, RZ ;  /* 0x0000002e7c0a7225 */ /* 0x000fe200078e00ff */
[----:B------:R-:W-:Y:S04]  /*30d0*/  DEPBAR.LE SB0, 0x0 ;  /* 0x000080000000791a */ /* 0x000fe80000000000 */
[----:B------:R-:W-:Y:S01]  /*30e0*/  WARPSYNC 0xffffffff ;  /* 0xffffffff00007948 */ /* 0x000fe20003800000 */
[----:B------:R-:W-:Y:S01]  /*30f0*/  BAR.SYNC.DEFER_BLOCKING 0x0 ;  /* 0x0000000000007b1d */ /* 0x000fe20000010000 */
[----:B------:R-:W-:Y:S01]  /*3100*/  ISETP.GE.AND P1, PT, R128, 0x1, PT ;  /* 0x000000018000780c */ /* 0x000fe20003f26270 */
[----:B------:R-:W-:Y:S04]  /*3110*/  IMAD R0, R60, R124, R0 ;  /* 0x0000007c3c007224 */ /* 0x000fe800078e0200 */
[----:B------:R-:W-:Y:S01]  /*3120*/  IMAD.IADD R13, R11, 0x1, R0 ;  /* 0x000000010b0d7824 */ /* 0x000fe200078e0200 */
[----:B------:R-:W-:Y:S05]  /*3130*/  IADD3 R0, P0, R108, R10, RZ ;  /* 0x0000000a6c007210 */ /* 0x000fea0007f1e0ff */
        /* <DEDUP_REMOVED lines=9> */
[-C--:B------:R-:W-:Y:S03]  /*31d0*/  IMAD.WIDE.U32 R8, R123, R46.reuse, RZ ;  /* 0x0000002e7b087225 */ /* 0x080fe600078e00ff */
[----:B------:R-:W-:Y:S01]  /*31e0*/  IMNMX R20, R3, 0x20, PT ;  /* 0x0000002003147817 */ /* 0x000fe20003800200 */
[----:B------:R-:W-:Y:S04]  /*31f0*/  IMAD.WIDE.U32 R14, R122, R46, RZ ;  /* 0x0000002e7a0e7225 */ /* 0x000fe800078e00ff */
[C---:B------:R-:W-:Y:S02]  /*3200*/  IMAD R2, R60.reuse, R123, R2 ;  /* 0x0000007b3c027224 */ /* 0x040fe400078e0202 */
[----:B------:R-:W-:Y:S03]  /*3210*/  IMAD R0, R60, R122, R0 ;  /* 0x0000007a3c007224 */ /* 0x000fe600078e0200 */
[----:B------:R-:W-:Y:S02]  /*3220*/  IADD3 R21, R9, R2, RZ ;  /* 0x0000000209157210 */ /* 0x000fe40007ffe0ff */
[----:B------:R-:W-:Y:S01]  /*3230*/  IADD3 R34, R15, R0, RZ ;  /* 0x000000000f227210 */ /* 0x000fe20007ffe0ff */
[----:B------:R-:W-:-:S05]  /*3240*/  @!P1 BRA `(.L_x_583) ;  /* 0x000011b000009947 */ /* 0x000fca0003800000 */
[----:B------:R-:W-:Y:S01]  /*3250*/  ISETP.GE.AND P1, PT, R213, R20, PT ;  /* 0x00000014d500720c */ /* 0x000fe20003f26270 */
[----:B------:R-:W-:Y:S01]  /*3260*/  BSSY B0, `(.L_x_584) ;  /* 0x0000027000007945 */ /* 0x000fe20003800000 */
[----:B------:R-:W-:Y:S01]  /*3270*/  IADD3 R18, R156, 0x40, RZ ;  /* 0x000000409c127810 */ /* 0x000fe20007ffe0ff */
[----:B------:R-:W-:Y:S01]  /*3280*/  CS2R R16, SRZ ;  /* 0x0000000000107805 */ /* 0x000fe2000001ff00 */
[----:B------:R-:W-:Y:S01]  /*3290*/  CS2R R12, SRZ ;  /* 0x00000000000c7805 */ /* 0x000fe2000001ff00 */
[----:B------:R-:W-:Y:S01]  /*32a0*/  CS2R R6, SRZ ;  /* 0x0000000000067805 */ /* 0x000fe2000001ff00 */
[----:B------:R-:W-:Y:S01]  /*32b0*/  CS2R R2, SRZ ;  /* 0x0000000000027805 */ /* 0x000fe2000001ff00 */
[----:B------:R-:W-:Y:S01]  /*32c0*/  CS2R R32, SRZ ;  /* 0x0000000000207805 */ /* 0x000fe2000001ff00 */
[----:B------:R-:W-:Y:S01]  /*32d0*/  CS2R R30, SRZ ;  /* 0x00000000001e7805 */ /* 0x000fe2000001ff00 */
[----:B------:R-:W-:Y:S01]  /*32e0*/  CS2R R28, SRZ ;  /* 0x00000000001c7805 */ /* 0x000fe2000001ff00 */
[----:B------:R-:W-:Y:S03]  /*32f0*/  CS2R R22, SRZ ;  /* 0x0000000000167805 */ /* 0x000fe6000001ff00 */
        /* <DEDUP_REMOVED lines=17> */
[----:B------:R-:W-:-:S12]  /*3410*/  CS2R R2, SRZ ;  /* 0x0000000000027805 */ /* 0x000fd8000001ff00 */
[----:B------:R1:W5:Y:S04]  /*3420*/  @!P0 LDG.E.64 R2, [R8.64] ;  /* 0x0000000608028981 */ /* 0x000368000c1e1b00 */
[----:B------:R1:W5:Y:S01]  /*3430*/  @!P0 LDG.E.64 R22, [R4.64] ;  /* 0x0000000604168981 */ /* 0x000362000c1e1b00 */
[----:B------:R-:W-:-:S13]  /*3440*/  ISETP.GE.AND P0, PT, R158, c[0x0][0x27c], PT ;  /* 0x00009f009e007a0c */ /* 0x000fda0003f06270 */
[----:B------:R1:W5:Y:S04]  /*3450*/  @!P0 LDG.E.64 R6, [R8.64+0x40] ;  /* 0x0000400608068981 */ /* 0x000368000c1e1b00 */
[----:B------:R1:W5:Y:S01]  /*3460*/  @!P0 LDG.E.64 R28, [R4.64+0x40] ;  /* 0x00004006041c8981 */ /* 0x000362000c1e1b00 */
[----:B------:R-:W-:-:S13]  /*3470*/  ISETP.GE.AND P0, PT, R18, c[0x0][0x27c], PT ;  /* 0x00009f0012007a0c */ /* 0x000fda0003f06270 */
[----:B------:R1:W5:Y:S04]  /*3480*/  @!P0 LDG.E.64 R12, [R8.64+0x80] ;  /* 0x00008006080c8981 */ /* 0x000368000c1e1b00 */
[----:B------:R1:W5:Y:S01]  /*3490*/  @!P0 LDG.E.64 R30, [R4.64+0x80] ;  /* 0x00008006041e8981 */ /* 0x000362000c1e1b00 */
[----:B------:R-:W-:-:S13]  /*34a0*/  ISETP.GE.AND P0, PT, R147, c[0x0][0x27c], PT ;  /* 0x00009f0093007a0c */ /* 0x000fda0003f06270 */
[----:B------:R1:W5:Y:S04]  /*34b0*/  @!P0 LDG.E.64 R16, [R8.64+0xc0] ;  /* 0x0000c00608108981 */ /* 0x000368000c1e1b00 */
[----:B------:R1:W5:Y:S02]  /*34c0*/  @!P0 LDG.E.64 R32, [R4.64+0xc0] ;  /* 0x0000c00604208981 */ /* 0x000364000c1e1b00 */
.L_x_585:
[----:B------:R-:W-:Y:S05]  /*34d0*/  BSYNC B0 ;  /* 0x0000000000007941 */ /* 0x000fea0003800000 */
.L_x_584:
        /* <DEDUP_REMOVED lines=45> */
[-C--:B------:R-:W-:Y:S02]  /*37b0*/  @!P0 FMUL.FTZ R0, R0, R3.reuse ;  /* 0x0000000300008220 */ /* 0x080fe40000410000 */
        /* <DEDUP_REMOVED lines=31> */
.L_x_588:
[----:B------:R-:W-:Y:S05]  /*39b0*/  BSYNC B0 ;  /* 0x0000000000007941 */ /* 0x000fea0003800000 */
.L_x_587:
[----:B------:R-:W-:Y:S01]  /*39c0*/  ISETP.GE.AND P0, PT, R146, c[0x0][0x1d4], PT ;  /* 0x0000750092007a0c */ /* 0x000fe20003f06270 */
[----:B------:R-:W-:-:S12]  /*39d0*/  BSSY B0, `(.L_x_589) ;  /* 0x0000035000007945 */ /* 0x000fd80003800000 */
[----:B------:R-:W-:-:S05]  /*39e0*/  @P0 BRA `(.L_x_590) ;  /* 0x0000033000000947 */ /* 0x000fca0003800000 */
[----:B------:R-:W-:Y:S01]  /*39f0*/  ISETP.GE.AND P0, PT, R158, c[0x0][0x27c], PT ;  /* 0x00009f009e007a0c */ /* 0x000fe20003f06270 */
[----:B-1----:R-:W1:-:S12]  /*3a00*/  LDS.128 R8, [R195+0xd080] ;  /* 0x00d08000c3087984 */ /* 0x002e580000000c00 */
[----:B------:R-:W-:Y:S02]  /*3a10*/  @!P0 SHF.R.U64 R3, R28, 0x10, R29 ;  /* 0x000000101c038819 */ /* 0x000fe4000000121d */
[----:B------:R-:W-:Y:S02]  /*3a20*/  @!P0 SHF.R.U64 R0, R6, 0x10, R7 ;  /* 0x0000001006008819 */ /* 0x000fe40000001207 */
[----:B------:R-:W-:Y:S02]  /*3a30*/  @!P0 SHF.R.U32.HI R5, RZ, 0x10, R29 ;  /* 0x00000010ff058819 */ /* 0x000fe4000001161d */
[----:B------:R-:W-:Y:S02]  /*3a40*/  @!P0 SHF.R.U32.HI R2, RZ, 0x10, R7 ;  /* 0x00000010ff028819 */ /* 0x000fe40000011607 */
[----:B------:R-:W-:Y:S02]  /*3a50*/  @!P0 PRMT R4, R27, 0x5410, R3 ;  /* 0x000054101b048816 */ /* 0x000fe40000000003 */
        /* <DEDUP_REMOVED lines=44> */
.L_x_590:
[----:B------:R-:W-:Y:S05]  /*3d20*/  BSYNC B0 ;  /* 0x0000000000007941 */ /* 0x000fea0003800000 */
.L_x_589:
        /* <DEDUP_REMOVED lines=54> */
.L_x_592:
[----:B------:R-:W-:Y:S05]  /*4090*/  BSYNC B0 ;  /* 0x0000000000007941 */ /* 0x000fea0003800000 */
.L_x_591:
[----:B------:R-:W-:-:S13]  /*40a0*/  ISETP.GE.AND P0, PT, R216, c[0x0][0x1d4], PT ;  /* 0x00007500d8007a0c */ /* 0x000fda0003f06270 */
        /* <DEDUP_REMOVED lines=53> */
.L_x_583:
        /* <DEDUP_REMOVED lines=23> */
[----:B------:R-:W-:-:S13]  /*4570*/  ISETP.GE.AND P0, PT, R144, c[0x0][0x27c], PT ;  /* 0x00009f0090007a0c */ /* 0x000fda0003f06270 */
[----:B------:R1:W5:Y:S04]  /*4580*/  @!P0 LDG.E.128 R4, [R8.64] ;  /* 0x0000000608048981 */ /* 0x000368000c1e1d00 */
[----:B------:R1:W5:Y:S01]  /*4590*/  @!P0 LDG.E.128 R24, [R2.64] ;  /* 0x0000000602188981 */ /* 0x000362000c1e1d00 */
[----:B------:R-:W-:-:S13]  /*45a0*/  ISETP.GE.AND P0, PT, R146, c[0x0][0x27c], PT ;  /* 0x00009f0092007a0c */ /* 0x000fda0003f06270 */
[----:B------:R1:W5:Y:S04]  /*45b0*/  @!P0 LDG.E.128 R16, [R8.64+0x80] ;  /* 0x0000800608108981 */ /* 0x000368000c1e1d00 */
[----:B------:R1:W5:Y:S02]  /*45c0*/  @!P0 LDG.E.128 R40, [R2.64+0x80] ;  /* 0x0000800602288981 */ /* 0x000364000c1e1d00 */
.L_x_594:
[----:B------:R-:W-:Y:S05]  /*45d0*/  BSYNC B0 ;  /* 0x0000000000007941 */ /* 0x000fea0003800000 */
.L_x_593:
        /* <DEDUP_REMOVED lines=36> */
[----:B------:R-:W-:-:S12]  /*4820*/  IMAD.MOV.U32 R2, RZ, RZ, R7 ;  /* 0x000000ffff027224 */ /* 0x000fd800078e0007 */
        /* <DEDUP_REMOVED lines=99> */
.L_x_596:
[----:B------:R-:W-:Y:S05]  /*4e60*/  BSYNC B0 ;  /* 0x0000000000007941 */ /* 0x000fea0003800000 */
.L_x_595:
[----:B------:R-:W-:-:S13]  /*4e70*/  ISETP.GE.AND P0, PT, R146, c[0x0][0x1d4], PT ;  /* 0x0000750092007a0c */ /* 0x000fda0003f06270 */
[----:B------:R-:W-:-:S05]  /*4e80*/  @P0 BRA `(.L_x_586) ;  /* 0x0000080000000947 */ /* 0x000fca0003800000 */
[----:B------:R-:W-:Y:S01]  /*4e90*/  IADD3 R0, P1, P0, R62, R58, R67 ;  /* 0x0000003a3e007210 */ /* 0x000fe2000783e043 */
[----:B-1----:R-:W1:Y:S03]  /*4ea0*/  LDS.128 R12, [R85+0xc080] ;  /* 0x00c08000550c7984 */ /* 0x002e660000000c00 */
[----:B------:R-:W-:Y:S02]  /*4eb0*/  IADD3.X R2, R61, R57, R93, P1, P0 ;  /* 0x000000393d027210 */ /* 0x000fe40000fe045d */
[C---:B------:R-:W-:Y:S03]  /*4ec0*/  LEA R48, P0, R0.reuse, c[0x0][0x1c8], 0x1 ;  /* 0x0000720000307a11 */ /* 0x040fe600078008ff */
[----:B------:R-:W2:Y:S01]  /*4ed0*/  LDS.128 R32, [R88+0xc080] ;  /* 0x00c0800058207984 */ /* 0x000ea20000000c00 */
[----:B------:R-:W-:Y:S02]  /*4ee0*/  LEA.HI.X R49, R0, c[0x0][0x1cc], R2, 0x1, P0 ;  /* 0x0000730000317a11 */ /* 0x000fe400000f0c02 */
[----:B------:R-:W-:-:S13]  /*4ef0*/  ISETP.GE.AND P0, PT, R146, c[0x0][0x27c], PT ;  /* 0x00009f0092007a0c */ /* 0x000fda0003f06270 */
[----:B------:R-:W-:Y:S02]  /*4f00*/  @!P0 SHF.R.U64 R0, R18, 0x10, R19 ;  /* 0x0000001012008819 */ /* 0x000fe40000001213 */
[----:B------:R-:W-:Y:S02]  /*4f10*/  @!P0 SHF.R.U32.HI R9, RZ, 0x10, R43 ;  /* 0x00000010ff098819 */ /* 0x000fe4000001162b */
[----:B------:R-:W-:Y:S02]  /*4f20*/  @!P0 SHF.R.U32.HI R5, RZ, 0x10, R19 ;  /* 0x00000010ff058819 */ /* 0x000fe40000011613 */
[----:B------:R-:W-:Y:S02]  /*4f30*/  @!P0 PRMT R10, R20, 0x5432, R0 ;  /* 0x00005432140a8816 */ /* 0x000fe40000000000 */
[----:B------:R-:W-:Y:S02]  /*4f40*/  @!P0 SHF.R.U64 R4, R40, 0x10, R41 ;  /* 0x0000001028048819 */ /* 0x000fe40000001229 */
[--C-:B------:R-:W-:Y:S02]  /*4f50*/  @!P0 SHF.R.U64 R3, R16, 0x10, R17.reuse ;  /* 0x0000001010038819 */ /* 0x100fe40000001211 */
[----:B------:R-:W-:Y:S02]  /*4f60*/  @!P0 SHF.R.U32.HI R2, RZ, 0x10, R17 ;  /* 0x00000010ff028819 */ /* 0x000fe40000011611 */
[----:B------:R-:W-:Y:S01]  /*4f70*/  @!P0 PRMT R17, R44, 0x5410, R4 ;  /* 0x000054102c118816 */ /* 0x000fe20000000004 */
[----:B-1----:R-:W-:Y:S01]  /*4f80*/  @!P0 IMAD.U32 R0, R12, 0x10000, RZ ;  /* 0x000100000c008824 */ /* 0x002fe200078e00ff */
[----:B------:R-:W-:Y:S02]  /*4f90*/  @!P0 SHF.R.U64 R7, R42, 0x10, R43 ;  /* 0x000000102a078819 */ /* 0x000fe4000000122b */
[----:B------:R-:W-:Y:S02]  /*4fa0*/  @!P0 PRMT R6, R11, 0x5432, R3 ;  /* 0x000054320b068816 */ /* 0x000fe40000000003 */
[----:B------:R-:W-:Y:S01]  /*4fb0*/  @!P0 PRMT R24, R45, 0x5432, R7 ;  /* 0x000054322d188816 */ /* 0x000fe20000000007 */
[----:B------:R-:W-:Y:S01]  /*4fc0*/  @!P0 IMAD.U32 R7, R17, 0x10000, RZ ;  /* 0x0001000011078824 */ /* 0x000fe200078e00ff */
[----:B------:R-:W-:Y:S01]  /*4fd0*/  @!P0 PRMT R4, R11, 0x5410, R2 ;  /* 0x000054100b048816 */ /* 0x000fe20000000002 */
[----:B------:R-:W-:Y:S01]  /*4fe0*/  @!P0 IMAD.U32 R2, R6, 0x10000, RZ ;  /* 0x0001000006028824 */ /* 0x000fe200078e00ff */
[----:B--2---:R-:W-:Y:S01]  /*4ff0*/  @!P0 SHF.L.U32 R26, R35, 0x10, RZ ;  /* 0x00000010231a8819 */ /* 0x004fe200000006ff */
[----:B------:R-:W-:Y:S01]  /*5000*/  @!P0 IMAD.U32 R19, R33, 0x10000, RZ ;  /* 0x0001000021138824 */ /* 0x000fe200078e00ff */
[----:B------:R-:W-:Y:S02]  /*5010*/  @!P0 LOP3.LUT R28, R35, 0xffff0000, RZ, 0xc0, !PT ;  /* 0xffff0000231c8812 */ /* 0x000fe400078ec0ff */
[----:B------:R-:W-:Y:S02]  /*5020*/  @!P0 SHF.L.U32 R23, R34, 0x10, RZ ;  /* 0x0000001022178819 */ /* 0x000fe400000006ff */
[----:B------:R-:W-:Y:S01]  /*5030*/  @!P0 PRMT R11, R45, 0x5410, R9 ;  /* 0x000054102d0b8816 */ /* 0x000fe20000000009 */
[----:B------:R-:W-:Y:S01]  /*5040*/  @!P0 IMAD.U32 R9, R32, 0x10000, RZ ;  /* 0x0001000020098824 */ /* 0x000fe200078e00ff */
[----:B------:R-:W-:Y:S02]  /*5050*/  @!P0 SHF.L.U32 R3, R13, 0x10, RZ ;  /* 0x000000100d038819 */ /* 0x000fe400000006ff */
[----:B------:R-:W-:Y:S01]  /*5060*/  @!P0 LOP3.LUT R6, R6, 0xffff0000, RZ, 0xc0, !PT ;  /* 0xffff000006068812 */ /* 0x000fe200078ec0ff */
[C---:B------:R-:W-:Y:S01]  /*5070*/  @!P0 IMAD.U32 R25, R11.reuse, 0x10000, RZ ;  /* 0x000100000b198824 */ /* 0x040fe200078e00ff */
[----:B------:R-:W-:Y:S02]  /*5080*/  @!P0 SHF.R.U32.HI R8, RZ, 0x10, R41 ;  /* 0x00000010ff088819 */ /* 0x000fe40000011629 */
[----:B------:R-:W-:Y:S02]  /*5090*/  @!P0 LOP3.LUT R27, R11, 0xffff0000, RZ, 0xc0, !PT ;  /* 0xffff00000b1b8812 */ /* 0x000fe400078ec0ff */
[----:B------:R-:W-:Y:S02]  /*50a0*/  @!P0 PRMT R16, R44, 0x5432, R8 ;  /* 0x000054322c108816 */ /* 0x000fe40000000008 */
[----:B------:R-:W-:Y:S01]  /*50b0*/  @!P0 PRMT R8, R20, 0x5410, R5 ;  /* 0x0000541014088816 */ /* 0x000fe20000000005 */
[----:B------:R-:W-:Y:S02]  /*50c0*/  @!P0 FMUL.FTZ R20, R0, R7 ;  /* 0x0000000700148220 */ /* 0x000fe40000410000 */
[----:B------:R-:W-:Y:S02]  /*50d0*/  @!P0 IMAD.U32 R18, R16, 0x10000, RZ ;  /* 0x0001000010128824 */ /* 0x000fe400078e00ff */
[----:B------:R-:W-:Y:S02]  /*50e0*/  @!P0 IMAD.U32 R5, R4, 0x10000, RZ ;  /* 0x0001000004058824 */ /* 0x000fe400078e00ff */
[----:B------:R-:W-:Y:S02]  /*50f0*/  @!P0 FMUL.FTZ R0, R0, R2 ;  /* 0x0000000200008220 */ /* 0x000fe40000410000 */
[----:B------:R-:W-:Y:S02]  /*5100*/  @!P0 FMUL.FTZ R21, R3, R18 ;  /* 0x0000001203158220 */ /* 0x000fe40000410000 */
[----:B------:R-:W-:Y:S01]  /*5110*/  @!P0 FFMA.FTZ R40, R9, R2, -R20 ;  /* 0x0000000209288223 */ /* 0x000fe20000010814 */
[----:B------:R-:W-:Y:S01]  /*5120*/  @!P0 LOP3.LUT R20, R16, 0xffff0000, RZ, 0xc0, !PT ;  /* 0xffff000010148812 */ /* 0x000fe200078ec0ff */
[----:B------:R-:W-:Y:S01]  /*5130*/  @!P0 FFMA.FTZ R0, R7, R9, R0 ;  /* 0x0000000907008223 */ /* 0x000fe20000010000 */
[----:B------:R-:W-:Y:S01]  /*5140*/  @!P0 LOP3.LUT R16, R17, 0xffff0000, RZ, 0xc0, !PT ;  /* 0xffff000011108812 */ /* 0x000fe200078ec0ff */
[-C--:B------:R-:W-:Y:S01]  /*5150*/  @!P0 FMUL.FTZ R3, R3, R5.reuse ;  /* 0x0000000503038220 */ /* 0x080fe20000410000 */
[----:B------:R-:W-:Y:S01]  /*5160*/  @!P0 LOP3.LUT R17, R32, 0xffff0000, RZ, 0xc0, !PT ;  /* 0xffff000020118812 */ /* 0x000fe200078ec0ff */
[----:B------:R-:W-:Y:S01]  /*5170*/  @!P0 FFMA.FTZ R39, R19, R5, -R21 ;  /* 0x0000000513278223 */ /* 0x000fe20000010815 */
[----:B------:R-:W-:Y:S02]  /*5180*/  @!P0 LOP3.LUT R21, R33, 0xffff0000, RZ, 0xc0, !PT ;  /* 0xffff000021158812 */ /* 0x000fe400078ec0ff */
[----:B------:R-:W-:Y:S02]  /*5190*/  @!P0 LOP3.LUT R5, R12, 0xffff0000, RZ, 0xc0, !PT ;  /* 0xffff00000c058812 */ /* 0x000fe400078ec0ff */
[----:B------:R-:W-:Y:S02]  /*51a0*/  @!P0 LOP3.LUT R7, R4, 0xffff0000, RZ, 0xc0, !PT ;  /* 0xffff000004078812 */ /* 0x000fe400078ec0ff */
[----:B------:R-:W-:Y:S01]  /*51b0*/  @!P0 LOP3.LUT R2, R13, 0xffff0000, RZ, 0xc0, !PT ;  /* 0xffff00000d028812 */ /* 0x000fe200078ec0ff */
[C---:B------:R-:W-:Y:S04]  /*51c0*/  @!P0 FMUL.FTZ R22, R5.reuse, R16 ;  /* 0x0000001005168220 */ /* 0x040fe80000410000 */
[C---:B------:R-:W-:Y:S02]  /*51d0*/  @!P0 FMUL.FTZ R9, R2.reuse, R20 ;  /* 0x0000001402098220 */ /* 0x040fe40000410000 */
[-C--:B------:R-:W-:Y:S02]  /*51e0*/  @!P0 FMUL.FTZ R4, R2, R7.reuse ;  /* 0x0000000702048220 */ /* 0x080fe40000410000 */
[-C--:B------:R-:W-:Y:S01]  /*51f0*/  @!P0 FMUL.FTZ R2, R5, R6.reuse ;  /* 0x0000000605028220 */ /* 0x080fe20000410000 */
[----:B------:R-:W-:Y:S01]  /*5200*/  @!P0 LOP3.LUT R5, R15, 0xffff0000, RZ, 0xc0, !PT ;  /* 0xffff00000f058812 */ /* 0x000fe200078ec0ff */
[----:B------:R-:W-:Y:S02]  /*5210*/  @!P0 FFMA.FTZ R38, R21, R7, -R9 ;  /* 0x0000000715268223 */ /* 0x000fe40000010809 */
[----:B------:R-:W-:Y:S02]  /*5220*/  @!P0 IMAD.U32 R7, R15, 0x10000, RZ ;  /* 0x000100000f078824 */ /* 0x000fe400078e00ff */
[----:B------:R-:W-:Y:S01]  /*5230*/  @!P0 FFMA.FTZ R37, R17, R6, -R22 ;  /* 0x0000000611258223 */ /* 0x000fe20000010816 */
[C---:B------:R-:W-:Y:S01]  /*5240*/  @!P0 LOP3.LUT R6, R8.reuse, 0xffff0000, RZ, 0xc0, !PT ;  /* 0xffff000008068812 */ /* 0x040fe200078ec0ff */
[----:B------:R-:W-:Y:S02]  /*5250*/  @!P0 IMAD.U32 R9, R8, 0x10000, RZ ;  /* 0x0001000008098824 */ /* 0x000fe400078e00ff */
[----:B------:R-:W-:Y:S02]  /*5260*/  @!P0 FMUL.FTZ R8, R7, R25 ;  /* 0x0000001907088220 */ /* 0x000fe40000410000 */
[C---:B------:R-:W-:Y:S02]  /*5270*/  @!P0 FMUL.FTZ R11, R5.reuse, R27 ;  /* 0x0000001b050b8220 */ /* 0x040fe40000410000 */
[-C--:B------:R-:W-:Y:S02]  /*5280*/  @!P0 FFMA.FTZ R36, R26, R9.reuse, -R8 ;  /* 0x000000091a248223 */ /* 0x080fe40000010808 */
[-C--:B------:R-:W-:Y:S02]  /*5290*/  @!P0 FMUL.FTZ R8, R5, R6.reuse ;  /* 0x0000000605088220 */ /* 0x080fe40000410000 */
[----:B------:R-:W-:Y:S01]  /*52a0*/  @!P0 FFMA.FTZ R31, R28, R6, -R11 ;  /* 0x000000061c1f8223 */ /* 0x000fe2000001080b */
[----:B------:R-:W-:Y:S01]  /*52b0*/  @!P0 LOP3.LUT R6, R14, 0xffff0000, RZ, 0xc0, !PT ;  /* 0xffff00000e068812 */ /* 0x000fe200078ec0ff */
[C---:B------:R-:W-:Y:S01]  /*52c0*/  @!P0 IMAD.U32 R22, R24.reuse, 0x10000, RZ ;  /* 0x0001000018168824 */ /* 0x040fe200078e00ff */
[----:B------:R-:W-:Y:S01]  /*52d0*/  @!P0 LOP3.LUT R24, R24, 0xffff0000, RZ, 0xc0, !PT ;  /* 0xffff000018188812 */ /* 0x000fe200078ec0ff */
[----:B------:R-:W-:Y:S02]  /*52e0*/  @!P0 IMAD.U32 R5, R14, 0x10000, RZ ;  /* 0x000100000e058824 */ /* 0x000fe400078e00ff */
[----:B------:R-:W-:Y:S01]  /*52f0*/  @!P0 FMUL.FTZ R7, R7, R9 ;  /* 0x0000000907078220 */ /* 0x000fe20000410000 */
[C---:B------:R-:W-:Y:S01]  /*5300*/  @!P0 LOP3.LUT R9, R10.reuse, 0xffff0000, RZ, 0xc0, !PT ;  /* 0xffff00000a098812 */ /* 0x040fe200078ec0ff */
[----:B------:R-:W-:Y:S01]  /*5310*/  @!P0 IMAD.U32 R11, R10, 0x10000, RZ ;  /* 0x000100000a0b8824 */ /* 0x000fe200078e00ff */
[----:B------:R-:W-:Y:S01]  /*5320*/  @!P0 LOP3.LUT R10, R34, 0xffff0000, RZ, 0xc0, !PT ;  /* 0xffff0000220a8812 */ /* 0x000fe200078ec0ff */
[C---:B------:R-:W-:Y:S02]  /*5330*/  @!P0 FMUL.FTZ R29, R5.reuse, R22 ;  /* 0x00000016051d8220 */ /* 0x040fe40000410000 */
[----:B------:R-:W-:Y:S02]  /*5340*/  @!P0 FMUL.FTZ R30, R6, R24 ;  /* 0x00000018061e8220 */ /* 0x000fe40000410000 */
[----:B------:R-:W-:Y:S01]  /*5350*/  @!P0 FFMA.FTZ R2, R16, R17, R2 ;  /* 0x0000001110028223 */ /* 0x000fe20000010002 */
[----:B------:R-:W-:Y:S01]  /*5360*/  @!P0 F2FP.BF16.PACK_AB R17, R38, R39 ;  /* 0x000000272611823e */ /* 0x000fe200000010ff */
[----:B------:R-:W-:Y:S01]  /*5370*/  @!P0 FMUL.FTZ R5, R5, R11 ;  /* 0x0000000b05058220 */ /* 0x000fe20000410000 */
[----:B------:R-:W-:Y:S01]  /*5380*/  @!P0 F2FP.BF16.PACK_AB R16, R37, R40 ;  /* 0x000000282510823e */ /* 0x000fe200000010ff */
[----:B------:R-:W-:Y:S02]  /*5390*/  @!P0 FFMA.FTZ R3, R18, R19, R3 ;  /* 0x0000001312038223 */ /* 0x000fe40000010003 */
[----:B------:R-:W-:Y:S01]  /*53a0*/  @!P0 FFMA.FTZ R29, R23, R11, -R29 ;  /* 0x0000000b171d8223 */ /* 0x000fe2000001081d */
[----:B------:R-:W-:Y:S01]  /*53b0*/  @!P0 MOV R32, R16 ;  /* 0x0000001000208202 */ /* 0x000fe20000000f00 */
[-C--:B------:R-:W-:Y:S01]  /*53c0*/  @!P0 FFMA.FTZ R30, R10, R9.reuse, -R30 ;  /* 0x000000090a1e8223 */ /* 0x080fe2000001081e */
[----:B------:R-:W-:Y:S01]  /*53d0*/  @!P0 F2FP.BF16.PACK_AB R11, R31, R36 ;  /* 0x000000241f0b823e */ /* 0x000fe200000010ff */
[----:B------:R-:W-:Y:S01]  /*53e0*/  @!P0 FMUL.FTZ R6, R6, R9 ;  /* 0x0000000906068220 */ /* 0x000fe20000410000 */
[----:B------:R-:W-:Y:S01]  /*53f0*/  @!P0 F2FP.BF16.PACK_AB R9, R2, R0 ;  /* 0x000000000209823e */ /* 0x000fe200000010ff */
[----:B------:R-:W-:Y:S01]  /*5400*/  @!P0 FFMA.FTZ R4, R20, R21, R4 ;  /* 0x0000001514048223 */ /* 0x000fe20000010004 */
[----:B------:R-:W-:Y:S01]  /*5410*/  @!P0 MOV R35, R11 ;  /* 0x0000000b00238202 */ /* 0x000fe20000000f00 */
[----:B------:R-:W-:Y:S02]  /*5420*/  @!P0 FFMA.FTZ R5, R22, R23, R5 ;  /* 0x0000001716058223 */ /* 0x000fe40000010005 */
[----:B------:R-:W-:Y:S01]  /*5430*/  @!P0 FFMA.FTZ R6, R24, R10, R6 ;  /* 0x0000000a18068223 */ /* 0x000fe20000010006 */
[----:B------:R-:W-:Y:S01]  /*5440*/  @!P0 F2FP.BF16.PACK_AB R10, R30, R29 ;  /* 0x0000001d1e0a823e */ /* 0x000fe200000010ff */
[----:B------:R-:W-:Y:S01]  /*5450*/  @!P0 FFMA.FTZ R7, R25, R26, R7 ;  /* 0x0000001a19078223 */ /* 0x000fe20000010007 */
[----:B------:R-:W-:Y:S01]  /*5460*/  @!P0 F2FP.BF16.PACK_AB R3, R4, R3 ;  /* 0x000000030403823e */ /* 0x000fe200000010ff */
        /* <DEDUP_REMOVED lines=9> */
[----:B------:R-:W-:Y:S01]  /*5500*/  @!P0 IMAD.MOV.U32 R15, RZ, RZ, R0 ;  /* 0x000000ffff0f8224 */ /* 0x000fe200078e0000 */
[----:B------:R-:W-:-:S13]  /*5510*/  ISETP.GE.AND P0, PT, R66, c[0x0][0x1d4], PT ;  /* 0x0000750042007a0c */ /* 0x000fda0003f06270 */
[----:B------:R-:W-:-:S05]  /*5520*/  @P0 BRA `(.L_x_586) ;  /* 0x0000016000000947 */ /* 0x000fca0003800000 */
[----:B------:R-:W-:Y:S04]  /*5530*/  IADD3 R0, P1, P0, R62, R58, R66 ;  /* 0x0000003a3e007210 */ /* 0x000fe8000783e042 */
[----:B------:R-:W-:Y:S02]  /*5540*/  IADD3.X R3, R61, R57, R89, P1, P0 ;  /* 0x000000393d037210 */ /* 0x000fe40000fe0459 */
[C---:B------:R-:W-:Y:S04]  /*5550*/  LEA R2, P0, R0.reuse, c[0x0][0x1c8], 0x1 ;  /* 0x0000720000027a11 */ /* 0x040fe800078008ff */
[----:B------:R-:W-:Y:S05]  /*5560*/  LEA.HI.X R3, R0, c[0x0][0x1cc], R3, 0x1, P0 ;  /* 0x0000730000037a11 */ /* 0x000fea00000f0c03 */
[----:B------:R2:W-:Y:S01]  /*5570*/  STG.E.128 [R2.64], R12 ;  /* 0x0000000c02007986 */ /* 0x0005e2000c101d06 */
[----:B------:R-:W-:-:S05]  /*5580*/  BRA `(.L_x_586) ;  /* 0x0000010000007947 */ /* 0x000fca0003800000 */
.L_x_582:
[----:B------:R-:W-:Y:S05]  /*5590*/  IMAD R0, R46, -0x20, R64 ;  /* 0xffffffe02e007824 */ /* 0x000fea00078e0240 */
[----:B------:R-:W-:Y:S04]  /*55a0*/  IMNMX R0, R0, 0x20, PT ;  /* 0x0000002000007817 */ /* 0x000fe80003800200 */
[----:B------:R-:W-:-:S13]  /*55b0*/  ISETP.GE.AND P0, PT, R213, R0, PT ;  /* 0x00000000d500720c */ /* 0x000fda0003f06270 */
[----:B------:R-:W-:-:S05]  /*55c0*/  @P0 BRA `(.L_x_586) ;  /* 0x000000c000000947 */ /* 0x000fca0003800000 */
[----:B------:R-:W-:-:S13]  /*55d0*/  ISETP.GE.AND P0, PT, R144, c[0x0][0x1d4], PT ;  /* 0x0000750090007a0c */ /* 0x000fda0003f06270 */
[----:B------:R-:W1:Y:S04]  /*55e0*/  @!P0 LDS.128 R8, [R195+0xc080] ;  /* 0x00c08000c3088984 */ /* 0x000e680000000c00 */
[----:B-1----:R-:W-:Y:S01]  /*55f0*/  @!P0 STG.E.128 [R36.64], R8 ;  /* 0x0000000824008986 */ /* 0x002fe2000c101d06 */
[----:B------:R-:W-:-:S13]  /*5600*/  ISETP.GE.AND P0, PT, R146, c[0x0][0x1d4], PT ;  /* 0x0000750092007a0c */ /* 0x000fda0003f06270 */
[----:B------:R-:W1:Y:S04]  /*5610*/  @!P0 LDS.128 R4, [R195+0xd080] ;  /* 0x00d08000c3048984 */ /* 0x000e680000000c00 */
[----:B-1----:R-:W-:Y:S01]  /*5620*/  @!P0 STG.E.128 [R36.64+0x80], R4 ;  /* 0x0000800424008986 */ /* 0x002fe2000c101d06 */
[----:B------:R-:W-:-:S13]  /*5630*/  ISETP.GE.AND P0, PT, R215, c[0x0][0x1d4], PT ;  /* 0x00007500d7007a0c */ /* 0x000fda0003f06270 */
[----:B------:R-:W1:Y:S04]  /*5640*/  @!P0 LDS.128 R4, [R195+0xe080] ;  /* 0x00e08000c3048984 */ /* 0x000e680000000c00 */
[----:B-1----:R-:W-:Y:S01]  /*5650*/  @!P0 STG.E.128 [R36.64+0x100], R4 ;  /* 0x0001000424008986 */ /* 0x002fe2000c101d06 */
[----:B------:R-:W-:-:S13]  /*5660*/  ISETP.GE.AND P0, PT, R216, c[0x0][0x1d4], PT ;  /* 0x00007500d8007a0c */ /* 0x000fda0003f06270 */
[----:B------:R-:W1:Y:S04]  /*5670*/  @!P0 LDS.128 R4, [R195+0xf080] ;  /* 0x00f08000c3048984 */ /* 0x000e680000000c00 */
[----:B-1----:R1:W-:Y:S02]  /*5680*/  @!P0 STG.E.128 [R36.64+0x180], R4 ;  /* 0x0001800424008986 */ /* 0x0023e4000c101d06 */
.L_x_586:
[----:B------:R-:W-:Y:S05]  /*5690*/  BSYNC B1 ;  /* 0x0000000000017941 */ /* 0x000fea0003800000 */
.L_x_581:
[----:B-1---5:R-:W-:Y:S01]  /*56a0*/  IMAD.SHL.U32 R6, R46, 0x20, RZ ;  /* 0x000000202e067824 */ /* 0x022fe200078e00ff */
[----:B------:R-:W-:Y:S03]  /*56b0*/  BSSY B0, `(.L_x_597) ;  /* 0x0000031000007945 */ /* 0x000fe60003800000 */
[----:B------:R-:W-:Y:S05]  /*56c0*/  IMAD.IADD R0, R100, 0x1, -R6 ;  /* 0x0000000164007824 */ /* 0x000fea00078e0a06 */
[----:B------:R-:W-:-:S13]  /*56d0*/  ISETP.GE.AND P0, PT, R0, 0x1, PT ;  /* 0x000000010000780c */ /* 0x000fda0003f06270 */
[C---:B------:R-:W-:Y:S01]  /*56e0*/  @P0 LEA R0, P1, R46.reuse, R101, 0x5 ;  /* 0x000000652e000211 */ /* 0x040fe200078228ff */
[----:B------:R-:W-:Y:S01]  /*56f0*/  @P0 IMAD.MOV.U32 R4, RZ, RZ, R82 ;  /* 0x000000ffff040224 */ /* 0x000fe200078e0052 */
[----:B------:R-:W-:Y:S02]  /*5700*/  @P0 MOV R5, R99 ;  /* 0x0000006300050202 */ /* 0x000fe40000000f00 */
[----:B--2---:R-:W-:Y:S03]  /*5710*/  @P0 LEA.HI.X R2, R46, R104, R60, 0x5, P1 ;  /* 0x000000682e020211 */ /* 0x004fe600008f2c3c */
[----:B------:R-:W-:Y:S04]  /*5720*/  @P0 IMAD.WIDE.U32 R4, R0, c[0x0][0x258], R4 ;  /* 0x0000960000040a25 */ /* 0x000fe800078e0004 */
[----:B------:R-:W-:Y:S04]  /*5730*/  @P0 IMAD R2, R2, c[0x0][0x258], RZ ;  /* 0x0000960002020a24 */ /* 0x000fe800078e02ff */
        /* <DEDUP_REMOVED lines=40> */
.L_x_598:
[----:B-1----:R-:W-:Y:S05]  /*59c0*/  BSYNC B0 ;  /* 0x0000000000007941 */ /* 0x002fea0003800000 */
.L_x_597:
        /* <DEDUP_REMOVED lines=22> */
.L_x_580:
[----:B------:R-:W-:Y:S01]  /*5b30*/  IMAD.MOV.U32 R0, RZ, RZ, c[0x0][0x2c4] ;  /* 0x0000b100ff007624 */ /* 0x000fe200078e00ff */
[----:B------:R-:W-:Y:S01]  /*5b40*/  IADD3 R2, R210, 0x1, -R212 ;  /* 0x00000001d2027810 */ /* 0x000fe20007ffe8d4 */
[----:B-1----:R-:W-:-:S02]  /*5b50*/  IMAD.MOV.U32 R4, RZ, RZ, c[0x0][0x32c] ;  /* 0x0000cb00ff047624 */ /* 0x002fc400078e00ff */
[----:B------:R-:W-:Y:S01]  /*5b60*/  IMAD.IADD R11, R112, 0x1, R113 ;  /* 0x00000001700b7824 */ /* 0x000fe200078e0271 */
[----:B------:R-:W-:Y:S02]  /*5b70*/  ISETP.NE.AND P3, PT, R0, 0x1, PT ;  /* 0x000000010000780c */ /* 0x000fe40003f65270 */
[----:B------:R-:W-:Y:S02]  /*5b80*/  IADD3 R0, R224, 0x7f, RZ ;  /* 0x0000007fe0007810 */ /* 0x000fe40007ffe0ff */
[----:B------:R-:W-:-:S09]  /*5b90*/  ISETP.GE.AND P1, PT, R4, 0x1, PT ;  /* 0x000000010400780c */ /* 0x000fd20003f26270 */
[----:B------:R-:W-:-:S05]  /*5ba0*/  @P3 IMAD.HI.U32 R3, R0, c[0x0][0x2c8], RZ ;  /* 0x0000b20000033a27 */ /* 0x000fca00078e00ff */
[----:B------:R-:W-:-:S05]  /*5bb0*/  @P3 SHF.R.U32.HI R0, RZ, c[0x0][0x2cc], R3 ;  /* 0x0000b300ff003a19 */ /* 0x000fca0000011603 */
[----:B------:R-:W-:-:S05]  /*5bc0*/  IMAD.IADD R0, R2, 0x1, R0 ;  /* 0x0000000102007824 */ /* 0x000fca00078e0200 */
[----:B------:R-:W-:Y:S01]  /*5bd0*/  IADD3 R3, R0, c[0x0][0x328], RZ ;  /* 0x0000ca0000037a10 */ /* 0x000fe20007ffe0ff */
[----:B------:R-:W-:Y:S05]  /*5be0*/  @!P1 BRA `(.L_x_600) ;  /* 0x0000011000009947 */ /* 0x000fea0003800000 */
[C---:B------:R-:W-:Y:S01]  /*5bf0*/  ISETP.GT.AND P0, PT, R0.reuse, RZ, PT ;  /* 0x000000ff0000720c */ /* 0x040fe20003f04270 */
[----:B------:R-:W-:Y:S01]  /*5c00*/  BSSY B0, `(.L_x_601) ;  /* 0x000000d000007945 */ /* 0x000fe20003800000 */
[----:B------:R-:W-:Y:S01]  /*5c10*/  IADD3 R2, R0, -0x1, RZ ;  /* 0xffffffff00027810 */ /* 0x000fe20007ffe0ff */
[----:B------:R-:W-:-:S10]  /*5c20*/  IMAD.MOV.U32 R4, RZ, RZ, c[0x0][0x32c] ;  /* 0x0000cb00ff047624 */ /* 0x000fd400078e00ff */
[----:B------:R-:W-:Y:S05]  /*5c30*/  @P0 BRA `(.L_x_602) ;  /* 0x0000006000000947 */ /* 0x000fea0003800000 */
[----:B------:R-:W-:Y:S01]  /*5c40*/  ISETP.NE.AND P0, PT, R4, 0x1, PT ;  /* 0x000000010400780c */ /* 0x000fe20003f05270 */
[----:B------:R-:W-:-:S12]  /*5c50*/  IMAD.MOV R0, RZ, RZ, -R0 ;  /* 0x000000ffff007224 */ /* 0x000fd800078e0a00 */
[----:B------:R-:W-:-:S05]  /*5c60*/  @P0 IMAD.HI.U32 R2, R0, c[0x0][0x330], RZ ;  /* 0x0000cc0000020a27 */ /* 0x000fca00078e00ff */
[----:B------:R-:W-:-:S04]  /*5c70*/  @P0 SHF.R.U32.HI R0, RZ, c[0x0][0x334], R2 ;  /* 0x0000cd00ff000a19 */ /* 0x000fc80000011602 */
[----:B------:R-:W-:Y:S01]  /*5c80*/  LOP3.LUT R2, RZ, R0, RZ, 0x33, !PT ;  /* 0x00000000ff027212 */ /* 0x000fe200078e33ff */
[----:B------:R-:W-:Y:S05]  /*5c90*/  BRA `(.L_x_603) ;  /* 0x0000003000007947 */ /* 0x000fea0003800000 */
.L_x_602:
[----:B------:R-:W-:-:S13]  /*5ca0*/  ISETP.NE.AND P0, PT, R4, 0x1, PT ;  /* 0x000000010400780c */ /* 0x000fda0003f05270 */
[----:B------:R-:W-:-:S05]  /*5cb0*/  @P0 IMAD.HI.U32 R0, R2, c[0x0][0x330], RZ ;  /* 0x0000cc0002000a27 */ /* 0x000fca00078e00ff */
[----:B------:R-:W-:Y:S02]  /*5cc0*/  @P0 SHF.R.U32.HI R2, RZ, c[0x0][0x334], R0 ;  /* 0x0000cd00ff020a19 */ /* 0x000fe40000011600 */
.L_x_603:
[----:B------:R-:W-:Y:S05]  /*5cd0*/  BSYNC B0 ;  /* 0x0000000000007941 */ /* 0x000fea0003800000 */
.L_x_601:
[----:B------:R-:W-:-:S05]  /*5ce0*/  IMAD R2, R2, R4, c[0x0][0x32c] ;  /* 0x0000cb0002027624 */ /* 0x000fca00078e0204 */
[----:B------:R-:W-:-:S04]  /*5cf0*/  IMNMX R3, R3, R2, PT ;  /* 0x0000000203037217 */ /* 0x000fc80003800200 */
.L_x_600:
[----:B------:R-:W-:Y:S01]  /*5d00*/  IADD3 R3, R3, 0x1f, RZ ;  /* 0x0000001f03037810 */ /* 0x000fe20007ffe0ff */
[----:B------:R-:W-:-:S03]  /*5d10*/  @P3 IMAD.HI.U32 R2, R224, c[0x0][0x2c8], RZ ;  /* 0x0000b200e0023a27 */ /* 0x000fc600078e00ff */
[----:B------:R-:W-:Y:S01]  /*5d20*/  SHF.R.S32.HI R4, RZ, 0x1f, R3 ;  /* 0x0000001fff047819 */ /* 0x000fe20000011403 */
[----:B------:R-:W-:Y:S01]  /*5d30*/  IMAD.MOV.U32 R0, RZ, RZ, R224 ;  /* 0x000000ffff007224 */ /* 0x000fe200078e00e0 */
[----:B------:R-:W-:Y:S02]  /*5d40*/  @P3 SHF.R.U32.HI R0, RZ, c[0x0][0x2cc], R2 ;  /* 0x0000b300ff003a19 */ /* 0x000fe40000011602 */
        /* <DEDUP_REMOVED lines=16> */
.L_x_606:
[----:B------:R-:W-:-:S04]  /*5e50*/  MOV R3, c[0x0][0x32c] ;  /* 0x0000cb0000037a02 */ /* 0x000fc80000000f00 */
[----:B------:R-:W-:-:S13]  /*5e60*/  ISETP.NE.AND P0, PT, R3, 0x1, PT ;  /* 0x000000010300780c */ /* 0x000fda0003f05270 */
[----:B------:R-:W-:-:S05]  /*5e70*/  @P0 IMAD.HI.U32 R3, R0, c[0x0][0x330], RZ ;  /* 0x0000cc0000030a27 */ /* 0x000fca00078e00ff */
[----:B------:R-:W-:Y:S02]  /*5e80*/  @P0 SHF.R.U32.HI R0, RZ, c[0x0][0x334], R3 ;  /* 0x0000cd00ff000a19 */ /* 0x000fe40000011603 */
.L_x_607:
[----:B------:R-:W-:Y:S05]  /*5e90*/  BSYNC B0 ;  /* 0x0000000000007941 */ /* 0x000fea0003800000 */
.L_x_605:
[----:B------:R-:W-:-:S05]  /*5ea0*/  IMAD R0, R0, c[0x0][0x32c], RZ ;  /* 0x0000cb0000007a24 */ /* 0x000fca00078e02ff */
[----:B------:R-:W-:-:S04]  /*5eb0*/  IMNMX R2, R2, R0, !PT ;  /* 0x0000000002027217 */ /* 0x000fc80007800200 */
.L_x_604:
[----:B------:R-:W-:Y:S01]  /*5ec0*/  SHF.R.S32.HI R0, RZ, 0x1f, R2 ;  /* 0x0000001fff007819 */ /* 0x000fe20000011402 */
[----:B------:R-:W-:Y:S03]  /*5ed0*/  BSSY B0, `(.L_x_608) ;  /* 0x0000025000007945 */ /* 0x000fe60003800000 */
[----:B------:R-:W-:-:S04]  /*5ee0*/  LEA.HI R0, R0, R2, RZ, 0x5 ;  /* 0x0000000200007211 */ /* 0x000fc800078f28ff */
[----:B------:R-:W-:-:S04]  /*5ef0*/  SHF.R.S32.HI R0, RZ, 0x5, R0 ;  /* 0x00000005ff007819 */ /* 0x000fc80000011400 */
[----:B------:R-:W-:Y:S01]  /*5f00*/  IMNMX R5, RZ, R0, !PT ;  /* 0x00000000ff057217 */ /* 0x000fe20007800200 */
[----:B------:R-:W-:-:S03]  /*5f10*/  IMAD.MOV.U32 R0, RZ, RZ, RZ ;  /* 0x000000ffff007224 */ /* 0x000fc600078e00ff */
[----:B------:R-:W-:-:S13]  /*5f20*/  ISETP.GT.AND P0, PT, R7, R5, PT ;  /* 0x000000050700720c */ /* 0x000fda0003f04270 */
        /* <DEDUP_REMOVED lines=31> */
.L_x_609:
[----:B------:R-:W-:Y:S05]  /*6120*/  BSYNC B0 ;  /* 0x0000000000007941 */ /* 0x000fea0003800000 */
.L_x_608:
[----:B------:R-:W-:Y:S01]  /*6130*/  IMAD R208, R248, R0, R5 ;  /* 0x00000000f8d07224 */ /* 0x000fe200078e0205 */
        /* <DEDUP_REMOVED lines=75> */
[----:B------:R1:W2:Y:S01]  /*65f0*/  @P1 LDG.E R19, [R2.64] ;  /* 0x0000000602131981 */ /* 0x0002a2000c1e1900 */
[----:B------:R-:W-:Y:S01]  /*6600*/  SHF.R.S32.HI R0, RZ, 0x1f, R119 ;  /* 0x0000001fff007819 */ /* 0x000fe20000011477 */
[----:B------:R-:W-:Y:S01]  /*6610*/  IMAD R5, R237, 0x20, R213 ;  /* 0x00000020ed057824 */ /* 0x000fe200078e02d5 */
[----:B------:R-:W-:Y:S01]  /*6620*/  ISETP.NE.U32.AND P0, PT, RZ, c[0x0][0x348], PT ;  /* 0x0000d200ff007a0c */ /* 0x000fe20003f05070 */
[----:B------:R-:W-:Y:S01]  /*6630*/  IMAD.MOV.U32 R14, RZ, RZ, R144 ;  /* 0x000000ffff0e7224 */ /* 0x000fe200078e0090 */
[----:B------:R-:W-:Y:S01]  /*6640*/  SHF.R.S32.HI R18, RZ, 0x1f, R231 ;  /* 0x0000001fff127819 */ /* 0x000fe200000114e7 */
[----:B------:R-:W-:Y:S01]  /*6650*/  IMAD R0, R0, c[0x0][0x178], RZ ;  /* 0x00005e0000007a24 */ /* 0x000fe200078e02ff */
[----:B------:R-:W-:Y:S01]  /*6660*/  ISETP.NE.AND.EX P0, PT, RZ, c[0x0][0x34c], PT, P0 ;  /* 0x0000d300ff007a0c */ /* 0x000fe20003f05300 */
[----:B------:R-:W-:Y:S01]  /*6670*/  IMAD.IADD R5, R224, 0x1, R5 ;  /* 0x00000001e0057824 */ /* 0x000fe200078e0205 */
[----:B------:R-:W-:Y:S01]  /*6680*/  SHF.R.S32.HI R9, RZ, 0x1f, R213 ;  /* 0x0000001fff097819 */ /* 0x000fe200000114d5 */
[----:B------:R-:W-:Y:S01]  /*6690*/  IMAD R0, R119, c[0x0][0x17c], R0 ;  /* 0x00005f0077007a24 */ /* 0x000fe200078e0200 */
[----:B------:R-:W-:Y:S01]  /*66a0*/  SEL R6, R18, RZ, !P0 ;  /* 0x000000ff12067207 */ /* 0x000fe20004000000 */
[----:B------:R-:W-:Y:S01]  /*66b0*/  @P3 IMAD.HI.U32 R7, R5, c[0x0][0x2c8], RZ ;  /* 0x0000b20005073a27 */ /* 0x000fe200078e00ff */
[----:B------:R-:W-:-:S02]  /*66c0*/  SEL R4, R231, RZ, !P0 ;  /* 0x000000ffe7047207 */ /* 0x000fc40004000000 */
[----:B------:R-:W-:Y:S01]  /*66d0*/  ISETP.GE.AND P6, PT, R146, c[0x0][0x1d4], PT ;  /* 0x0000750092007a0c */ /* 0x000fe20003fc6270 */
[----:B------:R-:W-:Y:S01]  /*66e0*/  IMAD R6, R6, c[0x0][0x1c0], RZ ;  /* 0x0000700006067a24 */ /* 0x000fe200078e02ff */
[----:B------:R-:W-:Y:S02]  /*66f0*/  SHF.R.S32.HI R15, RZ, 0x1f, R144 ;  /* 0x0000001fff0f7819 */ /* 0x000fe40000011490 */
[----:B------:R-:W-:Y:S01]  /*6700*/  ISETP.GE.AND P2, PT, R144, c[0x0][0x1d4], PT ;  /* 0x0000750090007a0c */ /* 0x000fe20003f46270 */
[----:B------:R-:W-:Y:S01]  /*6710*/  IMAD R6, R4, c[0x0][0x1c4], R6 ;  /* 0x0000710004067a24 */ /* 0x000fe200078e0206 */
[----:B------:R-:W-:Y:S02]  /*6720*/  ISETP.GE.AND P5, PT, R215, c[0x0][0x1d4], PT ;  /* 0x00007500d7007a0c */ /* 0x000fe40003fa6270 */
[----:B------:R-:W-:Y:S01]  /*6730*/  ISETP.GE.AND P4, PT, R216, c[0x0][0x1d4], PT ;  /* 0x00007500d8007a0c */ /* 0x000fe20003f86270 */
[----:B-1----:R-:W-:Y:S01]  /*6740*/  IMAD.WIDE.U32 R2, R119, c[0x0][0x178], RZ ;  /* 0x00005e0077027a25 */ /* 0x002fe200078e00ff */
[----:B------:R-:W-:-:S02]  /*6750*/  LOP3.LUT R214, R214, 0xfffffffe, RZ, 0xc0, !PT ;  /* 0xfffffffed6d67812 */ /* 0x000fc400078ec0ff */
[----:B------:R-:W-:Y:S02]  /*6760*/  IADD3 R106, R236, -0x1, RZ ;  /* 0xffffffffec6a7810 */ /* 0x000fe40007ffe0ff */
[----:B------:R-:W-:Y:S01]  /*6770*/  IADD3 R3, R3, R0, RZ ;  /* 0x0000000003037210 */ /* 0x000fe20007ffe0ff */
[----:B------:R-:W-:Y:S01]  /*6780*/  IMAD.MOV.U32 R0, RZ, RZ, R5 ;  /* 0x000000ffff007224 */ /* 0x000fe200078e0005 */
[----:B------:R-:W-:Y:S02]  /*6790*/  @P3 SHF.R.U32.HI R0, RZ, c[0x0][0x2cc], R7 ;  /* 0x0000b300ff003a19 */ /* 0x000fe40000011607 */
[----:B------:R-:W-:Y:S01]  /*67a0*/  @P2 LOP3.LUT R214, R214, 0x1, RZ, 0xfc, !PT ;  /* 0x00000001d6d62812 */ /* 0x000fe200078efcff */
[----:B------:R-:W-:Y:S01]  /*67b0*/  IMAD.WIDE.U32 R2, R226, c[0x0][0x1b8], R2 ;  /* 0x00006e00e2027a25 */ /* 0x000fe200078e0002 */
[----:B------:R-:W-:Y:S02]  /*67c0*/  SHF.R.S32.HI R8, RZ, 0x1f, R0 ;  /* 0x0000001fff087819 */ /* 0x000fe40000011400 */
[----:B------:R-:W-:Y:S01]  /*67d0*/  IADD3 R7, -R0, RZ, RZ ;  /* 0x000000ff00077210 */ /* 0x000fe20007ffe1ff */
[----:B------:R-:W-:Y:S01]  /*67e0*/  IMAD R3, R226, c[0x0][0x1bc], R3 ;  /* 0x00006f00e2037a24 */ /* 0x000fe200078e0203 */
[----:B------:R-:W-:Y:S01]  /*67f0*/  LOP3.LUT R214, R214, 0xfffffffd, RZ, 0xc0, !PT ;  /* 0xfffffffdd6d67812 */ /* 0x000fe200078ec0ff */
[----:B------:R-:W-:Y:S01]  /*6800*/  IMAD R8, R8, c[0x0][0x1b0], RZ ;  /* 0x00006c0008087a24 */ /* 0x000fe200078e02ff */
[----:B------:R-:W-:Y:S01]  /*6810*/  ISETP.GE.AND P3, PT, R146, c[0x0][0x198], PT ;  /* 0x0000660092007a0c */ /* 0x000fe20003f66270 */
[----:B------:R-:W-:Y:S01]  /*6820*/  IMAD.WIDE.U32 R2, R4, c[0x0][0x1c0], R2 ;  /* 0x0000700004027a25 */ /* 0x000fe200078e0002 */
[----:B------:R-:W-:-:S03]  /*6830*/  IADD3 R4, P0, R213, R11, RZ ;  /* 0x0000000bd5047210 */ /* 0x000fc60007f1e0ff */
[----:B------:R-:W-:Y:S01]  /*6840*/  IMAD.IADD R3, R3, 0x1, R6 ;  /* 0x0000000103037824 */ /* 0x000fe200078e0206 */
[----:B------:R-:W-:Y:S01]  /*6850*/  LEA.HI.X.SX32 R6, R11, R9, 0x1, P0 ;  /* 0x000000090b067211 */ /* 0x000fe200000f0eff */
[----:B------:R-:W-:Y:S02]  /*6860*/  IMAD R5, R7, c[0x0][0x2c4], R5 ;  /* 0x0000b10007057a24 */ /* 0x000fe400078e0205 */
[C---:B------:R-:W-:Y:S02]  /*6870*/  IMAD R12, R0.reuse, c[0x0][0x1b4], R8 ;  /* 0x00006d00000c7a24 */ /* 0x040fe400078e0208 */
[----:B------:R-:W-:Y:S01]  /*6880*/  IMAD.WIDE.U32 R2, R0, c[0x0][0x1b0], R2 ;  /* 0x00006c0000027a25 */ /* 0x000fe200078e0002 */
[----:B------:R-:W-:-:S03]  /*6890*/  SHF.R.S32.HI R11, RZ, 0x1f, R5 ;  /* 0x0000001fff0b7819 */ /* 0x000fc60000011405 */
[C---:B------:R-:W-:Y:S01]  /*68a0*/  IMAD R0, R6.reuse, c[0x0][0x1e0], RZ ;  /* 0x0000780006007a24 */ /* 0x040fe200078e02ff */
[----:B------:R-:W-:Y:S01]  /*68b0*/  IADD3 R3, R3, R12, RZ ;  /* 0x0000000c03037210 */ /* 0x000fe20007ffe0ff */
[----:B------:R-:W-:Y:S02]  /*68c0*/  IMAD R10, R6, c[0x0][0x208], RZ ;  /* 0x00008200060a7a24 */ /* 0x000fe400078e02ff */
[C---:B------:R-:W-:Y:S01]  /*68d0*/  IMAD R13, R4.reuse, c[0x0][0x1e4], R0 ;  /* 0x00007900040d7a24 */ /* 0x040fe200078e0200 */
[----:B------:R-:W-:Y:S01]  /*68e0*/  SEL R0, RZ, 0xffffffff, P6 ;  /* 0xffffffffff007807 */ /* 0x000fe20003000000 */
[----:B------:R-:W-:-:S04]  /*68f0*/  IMAD.WIDE.U32 R6, R4, c[0x0][0x1e0], R14 ;  /* 0x0000780004067a25 */ /* 0x000fc800078e000e */
[----:B------:R-:W-:-:S04]  /*6900*/  IMAD.WIDE.U32 R8, R4, c[0x0][0x208], R14 ;  /* 0x0000820004087a25 */ /* 0x000fc800078e000e */
[----:B------:R-:W-:Y:S01]  /*6910*/  IMAD R12, R4, c[0x0][0x20c], R10 ;  /* 0x00008300040c7a24 */ /* 0x000fe200078e020a */
[----:B------:R-:W-:Y:S01]  /*6920*/  SEL R10, RZ, 0x1, P2 ;  /* 0x00000001ff0a7807 */ /* 0x000fe20001000000 */
[----:B------:R-:W-:Y:S01]  /*6930*/  IMAD R4, R11, c[0x0][0x1a8], RZ ;  /* 0x00006a000b047a24 */ /* 0x000fe200078e02ff */
[----:B------:R-:W-:Y:S01]  /*6940*/  ISETP.GE.AND P2, PT, R215, c[0x0][0x198], PT ;  /* 0x00006600d7007a0c */ /* 0x000fe20003f46270 */
[----:B------:R-:W-:Y:S02]  /*6950*/  IMAD.SHL.U32 R0, R0, 0x2, RZ ;  /* 0x0000000200007824 */ /* 0x000fe400078e00ff */
[C---:B------:R-:W-:Y:S02]  /*6960*/  IMAD R4, R5.reuse, c[0x0][0x1ac], R4 ;  /* 0x00006b0005047a24 */ /* 0x040fe400078e0204 */
[----:B------:R-:W-:Y:S01]  /*6970*/  IMAD.WIDE.U32 R2, R5, c[0x0][0x1a8], R2 ;  /* 0x00006a0005027a25 */ /* 0x000fe200078e0002 */
[----:B------:R-:W-:Y:S02]  /*6980*/  LOP3.LUT R10, R0, 0x2, R10, 0xe2, !PT ;  /* 0x00000002000a7812 */ /* 0x000fe400078ee20a */
[----:B------:R-:W-:Y:S01]  /*6990*/  IADD3 R5, R9, R12, RZ ;  /* 0x0000000c09057210 */ /* 0x000fe20007ffe0ff */
[----:B------:R-:W-:Y:S01]  /*69a0*/  IMAD.IADD R0, R3, 0x1, R4 ;  /* 0x0000000103007824 */ /* 0x000fe200078e0204 */
[C---:B------:R-:W-:Y:S01]  /*69b0*/  LEA R17, P0, R2.reuse, c[0x0][0x160], 0x1 ;  /* 0x0000580002117a11 */ /* 0x040fe200078008ff */
[----:B------:R-:W-:Y:S01]  /*69c0*/  IMAD.IADD R7, R7, 0x1, R13 ;  /* 0x0000000107077824 */ /* 0x000fe200078e020d */
[----:B------:R-:W-:Y:S01]  /*69d0*/  SEL R9, RZ, 0x4, P5 ;  /* 0x00000004ff097807 */ /* 0x000fe20002800000 */
[----:B------:R-:W-:Y:S01]  /*69e0*/  IMAD.MOV.U32 R4, RZ, RZ, R8 ;  /* 0x000000ffff047224 */ /* 0x000fe200078e0008 */
[----:B------:R-:W-:Y:S01]  /*69f0*/  LEA.HI.X R16, R2, c[0x0][0x164], R0, 0x1, P0 ;  /* 0x0000590002107a11 */ /* 0x000fe200000f0c00 */
[----:B------:R-:W-:Y:S01]  /*6a00*/  IMAD.WIDE.U32 R6, R226, c[0x0][0x1e8], R6 ;  /* 0x00007a00e2067a25 */ /* 0x000fe200078e0006 */
[----:B------:R-:W-:-:S02]  /*6a10*/  ISETP.NE.U32.AND P0, PT, RZ, c[0x0][0x350], PT ;  /* 0x0000d400ff007a0c */ /* 0x000fc40003f05070 */
[----:B------:R-:W-:Y:S01]  /*6a20*/  SEL R8, RZ, 0x8, P4 ;  /* 0x00000008ff087807 */ /* 0x000fe20002000000 */
[----:B------:R-:W-:Y:S01]  /*6a30*/  IMAD.WIDE.U32 R4, R226, c[0x0][0x210], R4 ;  /* 0x00008400e2047a25 */ /* 0x000fe200078e0004 */
[----:B------:R-:W-:Y:S02]  /*6a40*/  ISETP.NE.AND.EX P0, PT, RZ, c[0x0][0x354], PT, P0 ;  /* 0x0000d500ff007a0c */ /* 0x000fe40003f05300 */
[----:B------:R-:W-:Y:S01]  /*6a50*/  LOP3.LUT R123, R8, R10, R9, 0xfe, !PT ;  /* 0x0000000a087b7212 */ /* 0x000fe200078efe09 */
[C---:B------:R-:W-:Y:S01]  /*6a60*/  IMAD R7, R226.reuse, c[0x0][0x1ec], R7 ;  /* 0x00007b00e2077a24 */ /* 0x040fe200078e0207 */
[----:B------:R-:W-:Y:S01]  /*6a70*/  IADD3 R13, R213, R224, RZ ;  /* 0x000000e0d50d7210 */ /* 0x000fe20007ffe0ff */
[----:B------:R-:W-:Y:S01]  /*6a80*/  IMAD R5, R226, c[0x0][0x214], R5 ;  /* 0x00008500e2057a24 */ /* 0x000fe200078e0205 */
[----:B--2---:R-:W-:Y:S01]  /*6a90*/  @P1 MOV R2, R19 ;  /* 0x0000001300021202 */ /* 0x004fe20000000f00 */
[----:B------:R-:W-:Y:S01]  /*6aa0*/  @!P1 IMAD.MOV.U32 R2, RZ, RZ, R231 ;  /* 0x000000ffff029224 */ /* 0x000fe200078e00e7 */
[----:B------:R-:W-:Y:S01]  /*6ab0*/  @P1 SHF.R.S32.HI R3, RZ, 0x1f, R19 ;  /* 0x0000001fff031819 */ /* 0x000fe20000011413 */
[----:B------:R-:W-:Y:S01]  /*6ac0*/  @!P1 IMAD.MOV.U32 R3, RZ, RZ, R18 ;  /* 0x000000ffff039224 */ /* 0x000fe200078e0012 */
[----:B------:R-:W-:-:S02]  /*6ad0*/  ISETP.GE.AND P1, PT, R216, c[0x0][0x198], PT ;  /* 0x00006600d8007a0c */ /* 0x000fc40003f26270 */
[----:B------:R-:W-:Y:S02]  /*6ae0*/  SEL R0, R2, RZ, !P0 ;  /* 0x000000ff02007207 */ /* 0x000fe40004000000 */
[----:B------:R-:W-:Y:S02]  /*6af0*/  SEL R2, R3, RZ, !P0 ;  /* 0x000000ff03027207 */ /* 0x000fe40004000000 */
[----:B------:R-:W-:Y:S01]  /*6b00*/  ISETP.GE.AND P0, PT, R144, c[0x0][0x198], PT ;  /* 0x0000660090007a0c */ /* 0x000fe20003f06270 */
[----:B------:R-:W-:-:S04]  /*6b10*/  IMAD.WIDE.U32 R218, R0, c[0x0][0x1f0], R6 ;  /* 0x00007c0000da7a25 */ /* 0x000fc800078e0006 */
[C---:B------:R-:W-:Y:S02]  /*6b20*/  IMAD R8, R2.reuse, c[0x0][0x1f0], RZ ;  /* 0x00007c0002087a24 */ /* 0x040fe400078e02ff */
[----:B------:R-:W-:Y:S02]  /*6b30*/  IMAD R3, R2, c[0x0][0x218], RZ ;  /* 0x0000860002037a24 */ /* 0x000fe400078e02ff */
[----:B------:R-:W-:-:S04]  /*6b40*/  IMAD.WIDE.U32 R220, R0, c[0x0][0x218], R4 ;  /* 0x0000860000dc7a25 */ /* 0x000fc800078e0004 */
[----:B------:R-:W-:Y:S01]  /*6b50*/  IMAD R2, R0, c[0x0][0x1f4], R8 ;  /* 0x00007d0000027a24 */ /* 0x000fe200078e0208 */
[----:B------:R-:W-:Y:S01]  /*6b60*/  @P0 LOP3.LUT R214, R214, 0x2, RZ, 0xfc, !PT ;  /* 0x00000002d6d60812 */ /* 0x000fe200078efcff */
[----:B------:R-:W-:Y:S02]  /*6b70*/  IMAD R0, R0, c[0x0][0x21c], R3 ;  /* 0x0000870000007a24 */ /* 0x000fe400078e0203 */
[----:B------:R-:W-:-:S03]  /*6b80*/  IMAD.IADD R222, R219, 0x1, R2 ;  /* 0x00000001dbde7824 */ /* 0x000fc600078e0202 */
[----:B------:R-:W-:Y:S01]  /*6b90*/  IADD3 R223, R221, R0, RZ ;  /* 0x00000000dddf7210 */ /* 0x000fe20007ffe0ff */
[----:B------:R-:W-:Y:S05]  /*6ba0*/  BRA.DIV ~URZ, `(.L_x_611) ;  /* 0x000187c27f007947 */ /* 0x000fea000b800000 */
[----:B------:R1:W2:Y:S02]  /*6bb0*/  SHFL.IDX PT, R10, R16, RZ, 0x181f ;  /* 0x00181fff100a7589 */ /* 0x0002a400000e0000 */
.L_x_794:
[----:B------:R-:W-:Y:S05]  /*6bc0*/  BRA.DIV ~URZ, `(.L_x_612) ;  /* 0x000188127f007947 */ /* 0x000fea000b800000 */
[----:B------:R3:W4:Y:S02]  /*6bd0*/  SHFL.IDX PT, R2, R17, RZ, 0x181f ;  /* 0x00181fff11027589 */ /* 0x00072400000e0000 */
.L_x_795:
[----:B------:R-:W-:Y:S01]  /*6be0*/  IMAD R68, R212, c[0x0][0x2c4], RZ ;  /* 0x0000b100d4447a24 */ /* 0x000fe200078e02ff */
[----:B------:R-:W-:Y:S01]  /*6bf0*/  SHF.R.S32.HI R71, RZ, 0x1f, R146 ;  /* 0x0000001fff477819 */ /* 0x000fe20000011492 */
[----:B------:R-:W-:Y:S01]  /*6c00*/  BSSY B0, `(.L_x_613) ;  /* 0x000001a000007945 */ /* 0x000fe20003800000 */
[----:B------:R-:W-:Y:S02]  /*6c10*/  LOP3.LUT R214, R214, 0xfffffff7, RZ, 0xc0, !PT ;  /* 0xfffffff7d6d67812 */ /* 0x000fe400078ec0ff */
[----:B------:R-:W-:Y:S02]  /*6c20*/  ISETP.GE.AND P0, PT, R13, R68, PT ;  /* 0x000000440d00720c */ /* 0x000fe40003f06270 */
[----:B------:R-:W-:Y:S02]  /*6c30*/  LEA.HI R69, R71, R146, RZ, 0x3 ;  /* 0x0000009247457211 */ /* 0x000fe400078f18ff */
[----:B------:R-:W-:-:S02]  /*6c40*/  SHF.R.S32.HI R12, RZ, 0x1f, R216 ;  /* 0x0000001fff0c7819 */ /* 0x000fc400000114d8 */
[----:B------:R-:W-:Y:S02]  /*6c50*/  LOP3.LUT R0, R69, 0xfffffff8, RZ, 0xc0, !PT ;  /* 0xfffffff845007812 */ /* 0x000fe400078ec0ff */
[----:B------:R-:W-:Y:S02]  /*6c60*/  SHF.R.S32.HI R11, RZ, 0x1f, R215 ;  /* 0x0000001fff0b7819 */ /* 0x000fe400000114d7 */
[----:B------:R-:W-:-:S03]  /*6c70*/  SHF.R.S32.HI R24, RZ, 0x1f, R0 ;  /* 0x0000001fff187819 */ /* 0x000fc60000011400 */
[----:B------:R-:W-:Y:S01]  /*6c80*/  @P0 LOP3.LUT R214, R214, 0x8, RZ, 0xfc, !PT ;  /* 0x00000008d6d60812 */ /* 0x000fe200078efcff */
[----:B------:R-:W-:Y:S05]  /*6c90*/  @P0 BRA `(.L_x_614) ;  /* 0x0000010000000947 */ /* 0x000fea0003800000 */
[----:B----4-:R-:W-:-:S04]  /*6ca0*/  LEA R8, P0, R144, R2, 0x1 ;  /* 0x0000000290087211 */ /* 0x010fc800078008ff */
[----:B--2---:R-:W-:Y:S02]  /*6cb0*/  LEA.HI.X R9, R144, R10, R15, 0x1, P0 ;  /* 0x0000000a90097211 */ /* 0x004fe400000f0c0f */
[----:B------:R-:W-:-:S04]  /*6cc0*/  LEA R6, P0, R0, R2, 0x1 ;  /* 0x0000000200067211 */ /* 0x000fc800078008ff */
[----:B------:R-:W-:Y:S02]  /*6cd0*/  LEA.HI.X R7, R0, R10, R24, 0x1, P0 ;  /* 0x0000000a00077211 */ /* 0x000fe400000f0c18 */
[----:B------:R-:W-:-:S04]  /*6ce0*/  LEA R4, P0, R215, R2, 0x1 ;  /* 0x00000002d7047211 */ /* 0x000fc800078008ff */
[----:B------:R-:W-:Y:S02]  /*6cf0*/  LEA.HI.X R5, R215, R10, R11, 0x1, P0 ;  /* 0x0000000ad7057211 */ /* 0x000fe400000f0c0b */
[----:B------:R-:W-:-:S04]  /*6d00*/  LEA R2, P0, R216, R2, 0x1 ;  /* 0x00000002d8027211 */ /* 0x000fc800078008ff */
[----:B------:R-:W-:Y:S02]  /*6d10*/  LEA.HI.X R3, R216, R10, R12, 0x1, P0 ;  /* 0x0000000ad8037211 */ /* 0x000fe400000f0c0c */
[----:B------:R-:W-:-:S13]  /*6d20*/  LOP3.LUT P0, RZ, R214, 0x2, RZ, 0xc0, !PT ;  /* 0x00000002d6ff7812 */ /* 0x000fda000780c0ff */
[----:B------:R-:W-:Y:S01]  /*6d30*/  @!PT LDS RZ, [RZ] ;  /* 0x00000000fffff984 */ /* 0x000fe20000000800 */
[----:B------:R-:W-:Y:S01]  /*6d40*/  @!PT LDS RZ, [RZ] ;  /* 0x00000000fffff984 */ /* 0x000fe20000000800 */
[----:B------:R-:W-:Y:S01]  /*6d50*/  @!PT LDS RZ, [RZ] ;  /* 0x00000000fffff984 */ /* 0x000fe20000000800 */
[----:B------:R2:W-:Y:S04]  /*6d60*/  LDGSTS.E.BYPASS.LTC128B.128 [R195+0x10080], [R8.64], !P0 ;  /* 0x1008000008c37fae */ /* 0x0005e8000c101d46 */
[----:B------:R2:W-:Y:S04]  /*6d70*/  LDGSTS.E.BYPASS.LTC128B.128 [R195+0x14080], [R6.64], !P3 ;  /* 0x1408000006c37fae */ /* 0x0005e8000d901d46 */
[----:B------:R2:W-:Y:S04]  /*6d80*/  LDGSTS.E.BYPASS.LTC128B.128 [R195+0x18080], [R4.64], !P2 ;  /* 0x1808000004c37fae */ /* 0x0005e8000d101d46 */
[----:B------:R2:W-:Y:S02]  /*6d90*/  LDGSTS.E.BYPASS.LTC128B.128 [R195+0x1c080], [R2.64], !P1 ;  /* 0x1c08000002c37fae */ /* 0x0005e4000c901d46 */
.L_x_614:
[----:B------:R-:W-:Y:S05]  /*6da0*/  BSYNC B0 ;  /* 0x0000000000007941 */ /* 0x000fea0003800000 */
.L_x_613:
[----:B------:R-:W-:Y:S05]  /*6db0*/  BRA.DIV ~URZ, `(.L_x_615) ;  /* 0x000186927f007947 */ /* 0x000fea000b800000 */
[----:B--2---:R2:W1:Y:S04]  /*6dc0*/  SHFL.IDX PT, R10, R16, 0x1, 0x181f ;  /* 0x00381f00100a7f89 */ /* 0x00446800000e0000 */
[----:B----4-:R2:W4:Y:S02]  /*6dd0*/  SHFL.IDX PT, R2, R17, 0x1, 0x181f ;  /* 0x00381f0011027f89 */ /* 0x01052400000e0000 */
.L_x_796:
[----:B------:R-:W-:Y:S01]  /*6de0*/  IADD3 R3, R13, 0x20, RZ ;  /* 0x000000200d037810 */ /* 0x000fe20007ffe0ff */
[----:B------:R-:W-:Y:S01]  /*6df0*/  BSSY B0, `(.L_x_616) ;  /* 0x0000015000007945 */ /* 0x000fe20003800000 */
[----:B------:R-:W-:-:S02]  /*6e00*/  LOP3.LUT R214, R214, 0xffffffef, RZ, 0xc0, !PT ;  /* 0xffffffefd6d67812 */ /* 0x000fc400078ec0ff */
[----:B------:R-:W-:-:S13]  /*6e10*/  ISETP.GE.AND P0, PT, R3, R68, PT ;  /* 0x000000440300720c */ /* 0x000fda0003f06270 */
[----:B------:R-:W-:Y:S01]  /*6e20*/  @P0 LOP3.LUT R214, R214, 0x10, RZ, 0xfc, !PT ;  /* 0x00000010d6d60812 */ /* 0x000fe200078efcff */
[----:B------:R-:W-:Y:S05]  /*6e30*/  @P0 BRA `(.L_x_617) ;  /* 0x0000010000000947 */ /* 0x000fea0003800000 */
[----:B----4-:R-:W-:-:S04]  /*6e40*/  LEA R8, P0, R144, R2, 0x1 ;  /* 0x0000000290087211 */ /* 0x010fc800078008ff */
[----:B-1----:R-:W-:Y:S02]  /*6e50*/  LEA.HI.X R9, R144, R10, R15, 0x1, P0 ;  /* 0x0000000a90097211 */ /* 0x002fe400000f0c0f */
        /* <DEDUP_REMOVED lines=14> */
.L_x_617:
[----:B------:R-:W-:Y:S05]  /*6f40*/  BSYNC B0 ;  /* 0x0000000000007941 */ /* 0x000fea0003800000 */
.L_x_616:
[----:B------:R-:W-:Y:S05]  /*6f50*/  BRA.DIV ~URZ, `(.L_x_618) ;  /* 0x000185c27f007947 */ /* 0x000fea000b800000 */
[----:B-1----:R1:W2:Y:S02]  /*6f60*/  SHFL.IDX PT, R10, R16, 0x2, 0x181f ;  /* 0x00581f00100a7f89 */ /* 0x0022a400000e0000 */
.L_x_797:
[----:B------:R-:W-:Y:S05]  /*6f70*/  BRA.DIV ~URZ, `(.L_x_619) ;  /* 0x000186127f007947 */ /* 0x000fea000b800000 */
[----:B----4-:R4:W1:Y:S02]  /*6f80*/  SHFL.IDX PT, R2, R17, 0x2, 0x181f ;  /* 0x00581f0011027f89 */ /* 0x01086400000e0000 */
.L_x_798:
[----:B------:R-:W-:Y:S01]  /*6f90*/  IADD3 R3, R13, 0x40, RZ ;  /* 0x000000400d037810 */ /* 0x000fe20007ffe0ff */
[----:B------:R-:W-:Y:S01]  /*6fa0*/  BSSY B0, `(.L_x_620) ;  /* 0x0000015000007945 */ /* 0x000fe20003800000 */
[----:B------:R-:W-:-:S02]  /*6fb0*/  LOP3.LUT R214, R214, 0xffffff7f, RZ, 0xc0, !PT ;  /* 0xffffff7fd6d67812 */ /* 0x000fc400078ec0ff */
[----:B------:R-:W-:-:S13]  /*6fc0*/  ISETP.GE.AND P0, PT, R3, R68, PT ;  /* 0x000000440300720c */ /* 0x000fda0003f06270 */
[----:B------:R-:W-:Y:S01]  /*6fd0*/  @P0 LOP3.LUT R214, R214, 0x80, RZ, 0xfc, !PT ;  /* 0x00000080d6d60812 */ /* 0x000fe200078efcff */
[----:B------:R-:W-:Y:S05]  /*6fe0*/  @P0 BRA `(.L_x_621) ;  /* 0x0000010000000947 */ /* 0x000fea0003800000 */
[----:B-1----:R-:W-:-:S04]  /*6ff0*/  LEA R8, P0, R144, R2, 0x1 ;  /* 0x0000000290087211 */ /* 0x002fc800078008ff */
        /* <DEDUP_REMOVED lines=15> */
.L_x_621:
[----:B------:R-:W-:Y:S05]  /*70f0*/  BSYNC B0 ;  /* 0x0000000000007941 */ /* 0x000fea0003800000 */
.L_x_620:
[----:B------:R-:W-:Y:S05]  /*7100*/  BRA.DIV ~URZ, `(.L_x_622) ;  /* 0x000184f27f007947 */ /* 0x000fea000b800000 */
[----:B--2---:R2:W3:Y:S04]  /*7110*/  SHFL.IDX PT, R10, R16, 0x3, 0x181f ;  /* 0x00781f00100a7f89 */ /* 0x0044e800000e0000 */
[----:B-1----:R2:W1:Y:S02]  /*7120*/  SHFL.IDX PT, R2, R17, 0x3, 0x181f ;  /* 0x00781f0011027f89 */ /* 0x00246400000e0000 */
.L_x_799:
[----:B------:R-:W-:Y:S01]  /*7130*/  IADD3 R3, R13, 0x60, RZ ;  /* 0x000000600d037810 */ /* 0x000fe20007ffe0ff */
[----:B------:R-:W-:Y:S01]  /*7140*/  IMAD.SHL.U32 R122, R106, 0x20, RZ ;  /* 0x000000206a7a7824 */ /* 0x000fe200078e00ff */
[----:B--2---:R-:W-:-:S02]  /*7150*/  P2R R16, PR, RZ, 0x10 ;  /* 0x00000010ff107803 */ /* 0x004fc40000000000 */
[----:B------:R-:W-:Y:S02]  /*7160*/  ISETP.GE.AND P4, PT, R3, R68, PT ;  /* 0x000000440300720c */ /* 0x000fe40003f86270 */
[----:B------:R-:W-:Y:S02]  /*7170*/  SHF.R.S32.HI R129, RZ, 0x1f, R106 ;  /* 0x0000001fff817819 */ /* 0x000fe4000001146a */
[----:B------:R-:W-:-:S09]  /*7180*/  P2R R82, PR, RZ, 0x10 ;  /* 0x00000010ff527803 */ /* 0x000fd20000000000 */
[----:B-1----:R-:W-:-:S04]  /*7190*/  @!P4 LEA R4, P0, R215, R2, 0x1 ;  /* 0x00000002d704c211 */ /* 0x002fc800078008ff */
[----:B---3--:R-:W-:Y:S02]  /*71a0*/  @!P4 LEA.HI.X R5, R215, R10, R11, 0x1, P0 ;  /* 0x0000000ad705c211 */ /* 0x008fe400000f0c0b */
[----:B------:R-:W-:-:S04]  /*71b0*/  @!P4 LEA R8, P0, R144, R2, 0x1 ;  /* 0x000000029008c211 */ /* 0x000fc800078008ff */
[----:B------:R-:W-:Y:S02]  /*71c0*/  @!P4 LEA.HI.X R9, R144, R10, R15, 0x1, P0 ;  /* 0x0000000a9009c211 */ /* 0x000fe400000f0c0f */
[----:B------:R-:W-:-:S04]  /*71d0*/  @!P4 LEA R6, P0, R0, R2, 0x1 ;  /* 0x000000020006c211 */ /* 0x000fc800078008ff */
[----:B------:R-:W-:Y:S02]  /*71e0*/  @!P4 LEA.HI.X R7, R0, R10, R24, 0x1, P0 ;  /* 0x0000000a0007c211 */ /* 0x000fe400000f0c18 */
[----:B------:R-:W-:-:S04]  /*71f0*/  @!P4 LEA R2, P0, R216, R2, 0x1 ;  /* 0x00000002d802c211 */ /* 0x000fc800078008ff */
[----:B------:R-:W-:Y:S02]  /*7200*/  @!P4 LEA.HI.X R3, R216, R10, R12, 0x1, P0 ;  /* 0x0000000ad803c211 */ /* 0x000fe400000f0c0c */
[----:B------:R-:W-:-:S13]  /*7210*/  LOP3.LUT P0, RZ, R214, 0x2, RZ, 0xc0, !PT ;  /* 0x00000002d6ff7812 */ /* 0x000fda000780c0ff */
[----:B------:R-:W-:Y:S01]  /*7220*/  @!PT LDS RZ, [RZ] ;  /* 0x00000000fffff984 */ /* 0x000fe20000000800 */
[----:B------:R-:W-:Y:S01]  /*7230*/  @!PT LDS RZ, [RZ] ;  /* 0x00000000fffff984 */ /* 0x000fe20000000800 */
[----:B------:R-:W-:Y:S01]  /*7240*/  @!PT LDS RZ, [RZ] ;  /* 0x00000000fffff984 */ /* 0x000fe20000000800 */
[----:B------:R1:W-:Y:S04]  /*7250*/  @!P4 LDGSTS.E.BYPASS.LTC128B.128 [R217+0x13080], [R8.64], !P0 ;  /* 0x1308000008d9cfae */ /* 0x0003e8000c101d46 */
[----:B------:R1:W-:Y:S04]  /*7260*/  @!P4 LDGSTS.E.BYPASS.LTC128B.128 [R217+0x17080], [R6.64], !P3 ;  /* 0x1708000006d9cfae */ /* 0x0003e8000d901d46 */
[----:B------:R1:W-:Y:S04]  /*7270*/  @!P4 LDGSTS.E.BYPASS.LTC128B.128 [R217+0x1b080], [R4.64], !P2 ;  /* 0x1b08000004d9cfae */ /* 0x0003e8000d101d46 */
[----:B------:R2:W-:Y:S01]  /*7280*/  @!P4 LDGSTS.E.BYPASS.LTC128B.128 [R217+0x1f080], [R2.64], !P1 ;  /* 0x1f08000002d9cfae */ /* 0x0005e2000c901d46 */
[----:B------:R-:W-:-:S03]  /*7290*/  ISETP.NE.AND P4, PT, R16, RZ, PT ;  /* 0x000000ff1000720c */ /* 0x000fc60003f85270 */
[----:B------:R-:W0:Y:S01]  /*72a0*/  LDGDEPBAR ;  /* 0x00000000000079af */ /* 0x000e220000000000 */
[----:B------:R-:W-:Y:S01]  /*72b0*/  WARPSYNC 0xffffffff ;  /* 0xffffffff00007948 */ /* 0x000fe20003800000 */
[----:B------:R-:W-:Y:S01]  /*72c0*/  BSSY B0, `(.L_x_623) ;  /* 0x0000015000007945 */ /* 0x000fe20003800000 */
[----:B--2---:R-:W-:Y:S01]  /*72d0*/  IADD3 R2, -R122, R210, -R213 ;  /* 0x000000d27a027210 */ /* 0x004fe20007ffe9d5 */
[----:B------:R-:W-:Y:S03]  /*72e0*/  BAR.SYNC.DEFER_BLOCKING 0x0 ;  /* 0x0000000000007b1d */ /* 0x000fe60000010000 */
[----:B------:R-:W-:-:S13]  /*72f0*/  ISETP.GE.AND P0, PT, R2, 0x1, PT ;  /* 0x000000010200780c */ /* 0x000fda0003f06270 */
[----:B------:R-:W-:Y:S05]  /*7300*/  @!P0 BRA `(.L_x_624) ;  /* 0x0000010000008947 */ /* 0x000fea0003800000 */
[----:B-1----:R-:W-:Y:S01]  /*7310*/  IMAD R4, R129, c[0x0][0x1e0], RZ ;  /* 0x0000780081047a24 */ /* 0x002fe200078e02ff */
[----:B------:R-:W-:Y:S01]  /*7320*/  LOP3.LUT P3, RZ, R214, 0x1, RZ, 0xc0, !PT ;  /* 0x00000001d6ff7812 */ /* 0x000fe2000786c0ff */
[----:B------:R-:W-:-:S04]  /*7330*/  IMAD.WIDE.U32 R2, R106, c[0x0][0x1e0], RZ ;  /* 0x000078006a027a25 */ /* 0x000fc800078e00ff */
[----:B------:R-:W-:-:S04]  /*7340*/  IMAD R4, R106, c[0x0][0x1e4], R4 ;  /* 0x000079006a047a24 */ /* 0x000fc800078e0204 */
[----:B------:R-:W-:Y:S01]  /*7350*/  IMAD.IADD R4, R3, 0x1, R4 ;  /* 0x0000000103047824 */ /* 0x000fe200078e0204 */
[----:B------:R-:W-:-:S04]  /*7360*/  LEA R3, P0, R2, R218, 0x5 ;  /* 0x000000da02037211 */ /* 0x000fc800078028ff */
[----:B------:R-:W-:Y:S02]  /*7370*/  LEA.HI.X R4, R2, R222, R4, 0x5, P0 ;  /* 0x000000de02047211 */ /* 0x000fe400000f2c04 */
[----:B------:R-:W-:-:S04]  /*7380*/  LEA R2, P0, R3, c[0x0][0x1c8], 0x1 ;  /* 0x0000720003027a11 */ /* 0x000fc800078008ff */
        /* <DEDUP_REMOVED lines=8> */
.L_x_624:
[----:B-1----:R-:W-:Y:S05]  /*7410*/  BSYNC B0 ;  /* 0x0000000000007941 */ /* 0x002fea0003800000 */
.L_x_623:
[----:B------:R-:W-:Y:S01]  /*7420*/  ISETP.LT.AND P0, PT, RZ, c[0x0][0x27c], PT ;  /* 0x00009f00ff007a0c */ /* 0x000fe20003f01270 */
[----:B------:R-:W0:Y:S01]  /*7430*/  LDGDEPBAR ;  /* 0x00000000000079af */ /* 0x000e220000000000 */
[----:B------:R-:W-:-:S11]  /*7440*/  MOV R131, c[0x0][0x2c4] ;  /* 0x0000b10000837a02 */ /* 0x000fd60000000f00 */
[----:B------:R-:W-:Y:S05]  /*7450*/  @P0 BRA `(.L_x_625) ;  /* 0x0000002000000947 */ /* 0x000fea0003800000 */
[----:B------:R-:W-:-:S04]  /*7460*/  DEPBAR.LE SB0, 0x1 ;  /* 0x000080400000791a */ /* 0x000fc80000000000 */
[----:B------:R-:W-:Y:S05]  /*7470*/  BRA `(.L_x_626) ;  /* 0x000096a000007947 */ /* 0x000fea0003800000 */
.L_x_625:
[----:B------:R-:W-:Y:S01]  /*7480*/  ULDC.U8 UR4, c[0x0][0x298] ;  /* 0x0000a60000047ab9 */ /* 0x000fe20000000000 */
[----:B-----5:R-:W-:Y:S01]  /*7490*/  SHF.R.S32.HI R2, RZ, 0x1f, R110 ;  /* 0x0000001fff027819 */ /* 0x020fe2000001146e */
[----:B------:R-:W-:Y:S01]  /*74a0*/  IMAD.WIDE.U32 R6, R110, c[0x0][0x280], RZ ;  /* 0x0000a0006e067a25 */ /* 0x000fe200078e00ff */
[----:B------:R-:W-:Y:S01]  /*74b0*/  ISETP.NE.AND P0, PT, RZ, UR4, PT ;  /* 0x00000004ff007c0c */ /* 0x000fe2000bf05270 */
[----:B------:R-:W-:Y:S01]  /*74c0*/  BSSY B2, `(.L_x_626) ;  /* 0x0000965000027945 */ /* 0x000fe20003800000 */
[----:B------:R-:W-:Y:S01]  /*74d0*/  IADD3 R128, R213, 0x20, RZ ;  /* 0x00000020d5807810 */ /* 0x000fe20007ffe0ff */
[C---:B------:R-:W-:Y:S02]  /*74e0*/  IMAD R3, R2.reuse, c[0x0][0x280], RZ ;  /* 0x0000a00002037a24 */ /* 0x040fe400078e02ff */
[----:B------:R-:W-:Y:S02]  /*74f0*/  IMAD R2, R2, c[0x0][0x290], RZ ;  /* 0x0000a40002027a24 */ /* 0x000fe400078e02ff */
[----:B------:R-:W-:-:S02]  /*7500*/  IMAD R3, R110, c[0x0][0x284], R3 ;  /* 0x0000a1006e037a24 */ /* 0x000fc400078e0203 */
[C---:B------:R-:W-:Y:S01]  /*7510*/  IMAD R8, R110.reuse, c[0x0][0x294], R2 ;  /* 0x0000a5006e087a24 */ /* 0x040fe200078e0202 */
[----:B------:R-:W-:Y:S01]  /*7520*/  LEA R2, R237, R13, 0x5 ;  /* 0x0000000ded027211 */ /* 0x000fe200078e28ff */
[----:B------:R-:W-:Y:S01]  /*7530*/  IMAD.WIDE.U32 R4, R110, c[0x0][0x290], RZ ;  /* 0x0000a4006e047a25 */ /* 0x000fe200078e00ff */
[----:B------:R-:W-:-:S04]  /*7540*/  IADD3 R3, R3, R7, RZ ;  /* 0x0000000703037210 */ /* 0x000fc80007ffe0ff */
[----:B------:R-:W-:Y:S01]  /*7550*/  IADD3 R8, R8, R5, RZ ;  /* 0x0000000508087210 */ /* 0x000fe20007ffe0ff */
[----:B------:R-:W-:Y:S05]  /*7560*/  @!P0 BRA `(.L_x_627) ;  /* 0x000049e000008947 */ /* 0x000fea0003800000 */
[----:B------:R-:W-:Y:S01]  /*7570*/  ISETP.NE.AND P1, PT, R131, 0x1, PT ;  /* 0x000000018300780c */ /* 0x000fe20003f25270 */
[----:B------:R-:W-:Y:S01]  /*7580*/  IMAD.MOV.U32 R7, RZ, RZ, R3 ;  /* 0x000000ffff077224 */ /* 0x000fe200078e0003 */
[----:B------:R-:W-:Y:S01]  /*7590*/  IADD3 R46, R156, 0x40, RZ ;  /* 0x000000409c2e7810 */ /* 0x000fe20007ffe0ff */
[----:B------:R-:W-:Y:S01]  /*75a0*/  BSSY B0, `(.L_x_628) ;  /* 0x0000052000007945 */ /* 0x000fe20003800000 */
[----:B------:R-:W-:Y:S01]  /*75b0*/  SHF.R.S32.HI R41, RZ, 0x1f, R147 ;  /* 0x0000001fff297819 */ /* 0x000fe20000011493 */
[----:B------:R-:W-:Y:S01]  /*75c0*/  CS2R R66, SRZ ;  /* 0x0000000000427805 */ /* 0x000fe2000001ff00 */
[----:B------:R-:W-:Y:S01]  /*75d0*/  SHF.R.S32.HI R35, RZ, 0x1f, R156 ;  /* 0x0000001fff237819 */ /* 0x000fe2000001149c */
[----:B------:R-:W-:Y:S01]  /*75e0*/  CS2R R42, SRZ ;  /* 0x00000000002a7805 */ /* 0x000fe2000001ff00 */
[----:B------:R-:W-:Y:S01]  /*75f0*/  SHF.R.S32.HI R30, RZ, 0x1f, R158 ;  /* 0x0000001fff1e7819 */ /* 0x000fe2000001149e */
[----:B------:R-:W-:Y:S01]  /*7600*/  CS2R R36, SRZ ;  /* 0x0000000000247805 */ /* 0x000fe2000001ff00 */
[----:B------:R-:W-:Y:S01]  /*7610*/  CS2R R26, SRZ ;  /* 0x00000000001a7805 */ /* 0x000fe2000001ff00 */
[----:B------:R-:W-:Y:S01]  /*7620*/  CS2R R22, SRZ ;  /* 0x0000000000167805 */ /* 0x000fe2000001ff00 */
[----:B------:R-:W-:Y:S01]  /*7630*/  CS2R R44, SRZ ;  /* 0x00000000002c7805 */ /* 0x000fe2000001ff00 */
[----:B------:R-:W-:Y:S01]  /*7640*/  @P1 IMAD.HI.U32 R0, R2, c[0x0][0x2c8], RZ ;  /* 0x0000b20002001a27 */ /* 0x000fe200078e00ff */
[----:B------:R-:W-:Y:S01]  /*7650*/  CS2R R38, SRZ ;  /* 0x0000000000267805 */ /* 0x000fe2000001ff00 */
[----:B------:R-:W-:Y:S01]  /*7660*/  CS2R R28, SRZ ;  /* 0x00000000001c7805 */ /* 0x000fe2000001ff00 */
[----:B------:R-:W-:Y:S01]  /*7670*/  CS2R R24, SRZ ;  /* 0x0000000000187805 */ /* 0x000fe2000001ff00 */
[----:B------:R-:W-:-:S02]  /*7680*/  SHF.R.S32.HI R33, RZ, 0x1f, R46 ;  /* 0x0000001fff217819 */ /* 0x000fc4000001142e */
[----:B------:R-:W-:Y:S02]  /*7690*/  @P1 SHF.R.U32.HI R2, RZ, c[0x0][0x2cc], R0 ;  /* 0x0000b300ff021a19 */ /* 0x000fe40000011600 */
[----:B------:R-:W-:Y:S02]  /*76a0*/  LOP3.LUT P1, RZ, R214, 0x8, RZ, 0xc0, !PT ;  /* 0x00000008d6ff7812 */ /* 0x000fe4000782c0ff */
[----:B------:R-:W-:Y:S01]  /*76b0*/  SHF.R.S32.HI R0, RZ, 0x1f, R2 ;  /* 0x0000001fff007819 */ /* 0x000fe20000011402 */
[----:B------:R-:W-:-:S04]  /*76c0*/  IMAD.WIDE.U32 R6, R2, c[0x0][0x280], R6 ;  /* 0x0000a00002067a25 */ /* 0x000fc800078e0006 */
[----:B------:R-:W-:Y:S01]  /*76d0*/  IMAD R5, R0, c[0x0][0x280], RZ ;  /* 0x0000a00000057a24 */ /* 0x000fe200078e02ff */
[----:B------:R-:W-:Y:S01]  /*76e0*/  LEA R40, P0, R6, c[0x0][0x270], 0x1 ;  /* 0x00009c0006287a11 */ /* 0x000fe200078008ff */
[----:B------:R-:W-:Y:S02]  /*76f0*/  IMAD R0, R0, c[0x0][0x290], RZ ;  /* 0x0000a40000007a24 */ /* 0x000fe400078e02ff */
[C---:B------:R-:W-:Y:S02]  /*7700*/  IMAD R3, R2.reuse, c[0x0][0x284], R5 ;  /* 0x0000a10002037a24 */ /* 0x040fe400078e0205 */
[----:B------:R-:W-:Y:S02]  /*7710*/  IMAD.MOV.U32 R5, RZ, RZ, R8 ;  /* 0x000000ffff057224 */ /* 0x000fe400078e0008 */
[----:B------:R-:W-:Y:S02]  /*7720*/  IMAD.IADD R3, R7, 0x1, R3 ;  /* 0x0000000107037824 */ /* 0x000fe400078e0203 */
[----:B------:R-:W-:-:S03]  /*7730*/  IMAD.WIDE.U32 R4, R2, c[0x0][0x290], R4 ;  /* 0x0000a40002047a25 */ /* 0x000fc600078e0004 */
[----:B------:R-:W-:Y:S01]  /*7740*/  LEA.HI.X R34, R6, c[0x0][0x274], R3, 0x1, P0 ;  /* 0x00009d0006227a11 */ /* 0x000fe200000f0c03 */
[----:B------:R-:W-:Y:S01]  /*7750*/  IMAD R2, R2, c[0x0][0x294], R0 ;  /* 0x0000a50002027a24 */ /* 0x000fe200078e0200 */
[C---:B------:R-:W-:Y:S01]  /*7760*/  LEA R32, P0, R4.reuse, c[0x0][0x288], 0x1 ;  /* 0x0000a20004207a11 */ /* 0x040fe200078008ff */
[----:B------:R1:W2:Y:S02]  /*7770*/  SHFL.IDX PT, R3, R40, RZ, 0x181f ;  /* 0x00181fff28037589 */ /* 0x0002a400000e0000 */
[----:B------:R-:W-:Y:S02]  /*7780*/  IMAD.IADD R2, R5, 0x1, R2 ;  /* 0x0000000105027824 */ /* 0x000fe400078e0202 */
[----:B------:R1:W3:Y:S03]  /*7790*/  SHFL.IDX PT, R0, R32, RZ, 0x181f ;  /* 0x00181fff20007589 */ /* 0x0002e600000e0000 */
[----:B------:R-:W-:-:S02]  /*77a0*/  LEA.HI.X R31, R4, c[0x0][0x28c], R2, 0x1, P0 ;  /* 0x0000a300041f7a11 */ /* 0x000fc400000f0c02 */
[----:B------:R1:W4:Y:S04]  /*77b0*/  SHFL.IDX PT, R4, R34, RZ, 0x181f ;  /* 0x00181fff22047589 */ /* 0x00032800000e0000 */
[----:B------:R1:W1:Y:S01]  /*77c0*/  SHFL.IDX PT, R2, R31, RZ, 0x181f ;  /* 0x00181fff1f027589 */ /* 0x00026200000e0000 */
[----:B------:R-:W-:Y:S05]  /*77d0*/  @P1 BRA `(.L_x_629) ;  /* 0x000002e000001947 */ /* 0x000fea0003800000 */
[----:B------:R-:W-:Y:S01]  /*77e0*/  ISETP.GE.AND P3, PT, R156, c[0x0][0x27c], PT ;  /* 0x00009f009c007a0c */ /* 0x000fe20003f66270 */
[----:B------:R-:W-:Y:S01]  /*77f0*/  CS2R R22, SRZ ;  /* 0x0000000000167805 */ /* 0x000fe2000001ff00 */
[----:B------:R-:W-:Y:S01]  /*7800*/  ISETP.GE.AND P2, PT, R158, c[0x0][0x27c], PT ;  /* 0x00009f009e007a0c */ /* 0x000fe20003f46270 */
[----:B------:R-:W-:Y:S01]  /*7810*/  CS2R R24, SRZ ;  /* 0x0000000000187805 */ /* 0x000fe2000001ff00 */
[----:B------:R-:W-:Y:S02]  /*7820*/  ISETP.GE.AND P1, PT, R46, c[0x0][0x27c], PT ;  /* 0x00009f002e007a0c */ /* 0x000fe40003f26270 */
[----:B------:R-:W-:-:S07]  /*7830*/  P2R R21, PR, RZ, 0x10 ;  /* 0x00000010ff157803 */ /* 0x000fce0000000000 */
[C---:B------:R-:W-:Y:S01]  /*7840*/  @!P3 IMAD.SHL.U32 R6, R156.reuse, 0x2, RZ ;  /* 0x000000029c06b824 */ /* 0x040fe200078e00ff */
[----:B------:R-:W-:-:S04]  /*7850*/  @!P3 SHF.L.U64.HI R5, R156, 0x1, R35 ;  /* 0x000000019c05b819 */ /* 0x000fc80000010223 */
[----:B--2---:R-:W-:-:S05]  /*7860*/  @!P3 IADD3 R18, P0, R3, R6, RZ ;  /* 0x000000060312b210 */ /* 0x004fca0007f1e0ff */
[--C-:B----4-:R-:W-:Y:S01]  /*7870*/  @!P3 IMAD.X R19, R4, 0x1, R5.reuse, P0 ;  /* 0x000000010413b824 */ /* 0x110fe200000e0605 */
[----:B---3--:R-:W-:Y:S02]  /*7880*/  @!P3 IADD3 R16, P0, R0, R6, RZ ;  /* 0x000000060010b210 */ /* 0x008fe40007f1e0ff */
[----:B------:R-:W-:Y:S01]  /*7890*/  @!P2 SHF.L.U64.HI R6, R158, 0x1, R30 ;  /* 0x000000019e06a819 */ /* 0x000fe2000001021e */
[----:B------:R-:W-:Y:S01]  /*78a0*/  CS2R R26, SRZ ;  /* 0x00000000001a7805 */ /* 0x000fe2000001ff00 */
[----:B------:R-:W-:Y:S01]  /*78b0*/  CS2R R28, SRZ ;  /* 0x00000000001c7805 */ /* 0x000fe2000001ff00 */
[----:B-1----:R-:W-:Y:S01]  /*78c0*/  @!P3 IMAD.X R17, R2, 0x1, R5, P0 ;  /* 0x000000010211b824 */ /* 0x002fe200000e0605 */
[----:B------:R-:W-:Y:S01]  /*78d0*/  CS2R R36, SRZ ;  /* 0x0000000000247805 */ /* 0x000fe2000001ff00 */
[----:B------:R-:W-:Y:S01]  /*78e0*/  @!P2 IMAD.SHL.U32 R5, R158, 0x2, RZ ;  /* 0x000000029e05a824 */ /* 0x000fe200078e00ff */
[----:B------:R-:W-:Y:S01]  /*78f0*/  CS2R R38, SRZ ;  /* 0x0000000000267805 */ /* 0x000fe2000001ff00 */
[----:B------:R-:W-:Y:S01]  /*7900*/  CS2R R42, SRZ ;  /* 0x00000000002a7805 */ /* 0x000fe2000001ff00 */
[----:B------:R-:W-:Y:S01]  /*7910*/  CS2R R44, SRZ ;  /* 0x00000000002c7805 */ /* 0x000fe2000001ff00 */
[----:B------:R1:W5:Y:S01]  /*7920*/  @!P3 LD.E.64 R22, [R18.64] ;  /* 0x000000061216b980 */ /* 0x000362000c101b00 */
[----:B------:R-:W-:-:S03]  /*7930*/  @!P2 IADD3 R14, P0, R3, R5, RZ ;  /* 0x00000005030ea210 */ /* 0x000fc60007f1e0ff */
[----:B------:R1:W5:Y:S02]  /*7940*/  @!P3 LD.E.64 R24, [R16.64] ;  /* 0x000000061018b980 */ /* 0x000364000c101b00 */
[----:B------:R-:W-:Y:S01]  /*7950*/  @!P2 IMAD.X R15, R4, 0x1, R6, P0 ;  /* 0x00000001040fa824 */ /* 0x000fe200000e0606 */
[----:B------:R-:W-:Y:S01]  /*7960*/  @!P2 IADD3 R12, P0, R0, R5, RZ ;  /* 0x00000005000ca210 */ /* 0x000fe20007f1e0ff */
[----:B------:R-:W-:-:S03]  /*7970*/  @!P1 IMAD.SHL.U32 R5, R46, 0x2, RZ ;  /* 0x000000022e059824 */ /* 0x000fc600078e00ff */
[----:B------:R1:W5:Y:S01]  /*7980*/  @!P2 LD.E.64 R26, [R14.64] ;  /* 0x000000060e1aa980 */ /* 0x000362000c101b00 */
[----:B------:R-:W-:Y:S01]  /*7990*/  @!P2 IMAD.X R13, R2, 0x1, R6, P0 ;  /* 0x00000001020da824 */ /* 0x000fe200000e0606 */
[----:B------:R-:W-:Y:S02]  /*79a0*/  @!P1 SHF.L.U64.HI R6, R46, 0x1, R33 ;  /* 0x000000012e069819 */ /* 0x000fe40000010221 */
[-C--:B------:R-:W-:Y:S02]  /*79b0*/  @!P1 IADD3 R10, P0, R3, R5.reuse, RZ ;  /* 0x00000005030a9210 */ /* 0x080fe40007f1e0ff */
[----:B------:R1:W5:Y:S03]  /*79c0*/  @!P2 LD.E.64 R28, [R12.64] ;  /* 0x000000060c1ca980 */ /* 0x000366000c101b00 */
[----:B------:R-:W-:Y:S01]  /*79d0*/  @!P1 IMAD.X R11, R4, 0x1, R6, P0 ;  /* 0x00000001040b9824 */ /* 0x000fe200000e0606 */
[----:B------:R-:W-:-:S04]  /*79e0*/  @!P1 IADD3 R8, P0, R0, R5, RZ ;  /* 0x0000000500089210 */ /* 0x000fc80007f1e0ff */
[----:B------:R1:W5:Y:S01]  /*79f0*/  @!P1 LD.E.64 R36, [R10.64] ;  /* 0x000000060a249980 */ /* 0x000362000c101b00 */
[----:B------:R-:W-:Y:S01]  /*7a00*/  @!P1 IMAD.X R9, R2, 0x1, R6, P0 ;  /* 0x0000000102099824 */ /* 0x000fe200000e0606 */
[----:B------:R-:W-:-:S04]  /*7a10*/  ISETP.GE.AND P0, PT, R147, c[0x0][0x27c], PT ;  /* 0x00009f0093007a0c */ /* 0x000fc80003f06270 */
[----:B------:R1:W5:Y:S09]  /*7a20*/  @!P1 LD.E.64 R38, [R8.64] ;  /* 0x0000000608269980 */ /* 0x000372000c101b00 */
[C---:B------:R-:W-:Y:S01]  /*7a30*/  @!P0 IMAD.SHL.U32 R5, R147.reuse, 0x2, RZ ;  /* 0x0000000293058824 */ /* 0x040fe200078e00ff */
[----:B------:R-:W-:-:S04]  /*7a40*/  @!P0 SHF.L.U64.HI R20, R147, 0x1, R41 ;  /* 0x0000000193148819 */ /* 0x000fc80000010229 */
[----:B------:R-:W-:-:S05]  /*7a50*/  @!P0 IADD3 R6, P4, R3, R5, RZ ;  /* 0x0000000503068210 */ /* 0x000fca0007f9e0ff */
[----:B------:R-:W-:Y:S01]  /*7a60*/  @!P0 IMAD.X R7, R4, 0x1, R20, P4 ;  /* 0x0000000104078824 */ /* 0x000fe200020e0614 */
[----:B------:R-:W-:-:S04]  /*7a70*/  @!P0 IADD3 R4, P4, R0, R5, RZ ;  /* 0x0000000500048210 */ /* 0x000fc80007f9e0ff */
[----:B------:R1:W5:Y:S01]  /*7a80*/  @!P0 LD.E.64 R42, [R6.64] ;  /* 0x00000006062a8980 */ /* 0x000362000c101b00 */
[----:B------:R-:W-:Y:S01]  /*7a90*/  @!P0 IMAD.X R5, R2, 0x1, R20, P4 ;  /* 0x0000000102058824 */ /* 0x000fe200020e0614 */
[----:B------:R-:W-:-:S04]  /*7aa0*/  ISETP.NE.AND P4, PT, R21, RZ, PT ;  /* 0x000000ff1500720c */ /* 0x000fc80003f85270 */
[----:B------:R1:W5:Y:S04]  /*7ab0*/  @!P0 LD.E.64 R44, [R4.64] ;  /* 0x00000006042c8980 */ /* 0x000368000c101b00 */
.L_x_629:
[----:B------:R-:W-:Y:S05]  /*7ac0*/  BSYNC B0 ;  /* 0x0000000000007941 */ /* 0x000fea0003800000 */
.L_x_628:
[----:B-1---5:R-:W-:Y:S01]  /*7ad0*/  IMAD.MOV.U32 R2, RZ, RZ, R42 ;  /* 0x000000ffff027224 */ /* 0x022fe200078e002a */
[----:B------:R-:W-:Y:S01]  /*7ae0*/  LOP3.LUT P0, RZ, R214, 0x10, RZ, 0xc0, !PT ;  /* 0x00000010d6ff7812 */ /* 0x000fe2000780c0ff */
[----:B---3--:R-:W-:Y:S01]  /*7af0*/  IMAD.MOV.U32 R0, RZ, RZ, R43 ;  /* 0x000000ffff007224 */ /* 0x008fe200078e002b */
[----:B--2---:R-:W-:Y:S01]  /*7b00*/  MOV R3, R37 ;  /* 0x0000002500037202 */ /* 0x004fe20000000f00 */
[----:B----4-:R-:W-:Y:S01]  /*7b10*/  IMAD.MOV.U32 R4, RZ, RZ, R36 ;  /* 0x000000ffff047224 */ /* 0x010fe200078e0024 */
[----:B------:R-:W-:Y:S01]  /*7b20*/  MOV R8, R28 ;  /* 0x0000001c00087202 */ /* 0x000fe20000000f00 */
[----:B------:R-:W-:Y:S01]  /*7b30*/  IMAD.MOV.U32 R6, RZ, RZ, R38 ;  /* 0x000000ffff067224 */ /* 0x000fe200078e0026 */
[----:B------:R-:W-:Y:S01]  /*7b40*/  PRMT R101, R0, 0x5410, R2 ;  /* 0x0000541000657816 */ /* 0x000fe20000000002 */
[----:B------:R-:W-:Y:S01]  /*7b50*/  IMAD.MOV.U32 R2, RZ, RZ, R26 ;  /* 0x000000ffff027224 */ /* 0x000fe200078e001a */
[----:B------:R-:W-:Y:S01]  /*7b60*/  PRMT R97, R3, 0x5410, R4 ;  /* 0x0000541003617816 */ /* 0x000fe20000000004 */
[----:B------:R-:W-:Y:S01]  /*7b70*/  IMAD.MOV.U32 R0, RZ, RZ, R27 ;  /* 0x000000ffff007224 */ /* 0x000fe200078e001b */
[----:B------:R-:W-:Y:S01]  /*7b80*/  MOV R4, R22 ;  /* 0x0000001600047202 */ /* 0x000fe20000000f00 */
[----:B------:R-:W-:Y:S01]  /*7b90*/  IMAD.MOV.U32 R5, RZ, RZ, R39 ;  /* 0x000000ffff057224 */ /* 0x000fe200078e0027 */
[----:B------:R-:W-:Y:S01]  /*7ba0*/  BSSY B0, `(.L_x_630) ;  /* 0x0000047000007945 */ /* 0x000fe20003800000 */
[----:B------:R-:W-:Y:S01]  /*7bb0*/  IMAD.MOV.U32 R3, RZ, RZ, R23 ;  /* 0x000000ffff037224 */ /* 0x000fe200078e0017 */
[----:B------:R-:W-:Y:S01]  /*7bc0*/  PRMT R95, R0, 0x5410, R2 ;  /* 0x00005410005f7816 */ /* 0x000fe20000000002 */
[----:B------:R-:W-:Y:S01]  /*7bd0*/  IMAD.MOV.U32 R2, RZ, RZ, R44 ;  /* 0x000000ffff027224 */ /* 0x000fe200078e002c */
[----:B------:R-:W-:Y:S01]  /*7be0*/  MOV R0, R45 ;  /* 0x0000002d00007202 */ /* 0x000fe20000000f00 */
[----:B------:R-:W-:Y:S01]  /*7bf0*/  IMAD.MOV.U32 R7, RZ, RZ, R29 ;  /* 0x000000ffff077224 */ /* 0x000fe200078e001d */
[----:B------:R-:W-:Y:S01]  /*7c00*/  PRMT R96, R5, 0x5410, R6 ;  /* 0x0000541005607816 */ /* 0x000fe20000000006 */
[----:B------:R-:W-:Y:S01]  /*7c10*/  IMAD.MOV.U32 R6, RZ, RZ, R24 ;  /* 0x000000ffff067224 */ /* 0x000fe200078e0018 */
[----:B------:R-:W-:Y:S01]  /*7c20*/  PRMT R69, R3, 0x5410, R4 ;  /* 0x0000541003457816 */ /* 0x000fe20000000004 */
[----:B------:R-:W-:Y:S01]  /*7c30*/  CS2R R56, SRZ ;  /* 0x0000000000387805 */ /* 0x000fe2000001ff00 */
[----:B------:R-:W-:Y:S01]  /*7c40*/  PRMT R99, R0, 0x5410, R2 ;  /* 0x0000541000637816 */ /* 0x000fe20000000002 */
[----:B------:R1:W2:Y:S01]  /*7c50*/  SHFL.IDX PT, R4, R34, 0x1, 0x181f ;  /* 0x00381f0022047f89 */ /* 0x0002a200000e0000 */
[----:B------:R-:W-:Y:S01]  /*7c60*/  MOV R5, R25 ;  /* 0x0000001900057202 */ /* 0x000fe20000000f00 */
[----:B------:R-:W-:Y:S01]  /*7c70*/  CS2R R52, SRZ ;  /* 0x0000000000347805 */ /* 0x000fe2000001ff00 */
[----:B------:R-:W-:Y:S01]  /*7c80*/  PRMT R94, R7, 0x5410, R8 ;  /* 0x00005410075e7816 */ /* 0x000fe20000000008 */
[----:B------:R1:W3:Y:S01]  /*7c90*/  SHFL.IDX PT, R3, R40, 0x1, 0x181f ;  /* 0x00381f0028037f89 */ /* 0x0002e200000e0000 */
[----:B------:R-:W-:Y:S01]  /*7ca0*/  PRMT R47, R5, 0x5410, R6 ;  /* 0x00005410052f7816 */ /* 0x000fe20000000006 */
[----:B------:R-:W-:Y:S01]  /*7cb0*/  CS2R R48, SRZ ;  /* 0x0000000000307805 */ /* 0x000fe2000001ff00 */
[----:B------:R-:W-:Y:S01]  /*7cc0*/  CS2R R60, SRZ ;  /* 0x00000000003c7805 */ /* 0x000fe2000001ff00 */
[----:B------:R1:W4:Y:S01]  /*7cd0*/  SHFL.IDX PT, R2, R31, 0x1, 0x181f ;  /* 0x00381f001f027f89 */ /* 0x00032200000e0000 */
[----:B------:R-:W-:Y:S01]  /*7ce0*/  CS2R R58, SRZ ;  /* 0x00000000003a7805 */ /* 0x000fe2000001ff00 */
[----:B------:R-:W-:Y:S01]  /*7cf0*/  CS2R R54, SRZ ;  /* 0x0000000000367805 */ /* 0x000fe2000001ff00 */
[----:B------:R-:W-:Y:S01]  /*7d00*/  CS2R R50, SRZ ;  /* 0x0000000000327805 */ /* 0x000fe2000001ff00 */
[----:B------:R1:W1:Y:S01]  /*7d10*/  SHFL.IDX PT, R0, R32, 0x1, 0x181f ;  /* 0x00381f0020007f89 */ /* 0x00026200000e0000 */
[----:B------:R-:W-:Y:S05]  /*7d20*/  @P0 BRA `(.L_x_631) ;  /* 0x000002e000000947 */ /* 0x000fea0003800000 */
[----:B------:R-:W-:Y:S01]  /*7d30*/  ISETP.GE.AND P3, PT, R156, c[0x0][0x27c], PT ;  /* 0x00009f009c007a0c */ /* 0x000fe20003f66270 */
[----:B------:R-:W-:Y:S01]  /*7d40*/  CS2R R48, SRZ ;  /* 0x0000000000307805 */ /* 0x000fe2000001ff00 */
[----:B------:R-:W-:Y:S01]  /*7d50*/  ISETP.GE.AND P2, PT, R158, c[0x0][0x27c], PT ;  /* 0x00009f009e007a0c */ /* 0x000fe20003f46270 */
[----:B------:R-:W-:Y:S01]  /*7d60*/  CS2R R50, SRZ ;  /* 0x0000000000327805 */ /* 0x000fe2000001ff00 */
[----:B------:R-:W-:-:S02]  /*7d70*/  ISETP.GE.AND P1, PT, R46, c[0x0][0x27c], PT ;  /* 0x00009f002e007a0c */ /* 0x000fc40003f26270 */
[----:B------:R-:W-:-:S07]  /*7d80*/  P2R R21, PR, RZ, 0x10 ;  /* 0x00000010ff157803 */ /* 0x000fce0000000000 */
[C---:B------:R-:W-:Y:S01]  /*7d90*/  @!P3 IMAD.SHL.U32 R5, R156.reuse, 0x2, RZ ;  /* 0x000000029c05b824 */ /* 0x040fe200078e00ff */
[----:B------:R-:W-:-:S04]  /*7da0*/  @!P3 SHF.L.U64.HI R6, R156, 0x1, R35 ;  /* 0x000000019c06b819 */ /* 0x000fc80000010223 */
[----:B---3--:R-:W-:-:S05]  /*7db0*/  @!P3 IADD3 R18, P0, R3, R5, RZ ;  /* 0x000000050312b210 */ /* 0x008fca0007f1e0ff */
[--C-:B--2---:R-:W-:Y:S01]  /*7dc0*/  @!P3 IMAD.X R19, R4, 0x1, R6.reuse, P0 ;  /* 0x000000010413b824 */ /* 0x104fe200000e0606 */
[----:B-1----:R-:W-:Y:S01]  /*7dd0*/  @!P3 IADD3 R16, P0, R0, R5, RZ ;  /* 0x000000050010b210 */ /* 0x002fe20007f1e0ff */
[----:B------:R-:W-:Y:S01]  /*7de0*/  @!P2 IMAD.SHL.U32 R5, R158, 0x2, RZ ;  /* 0x000000029e05a824 */ /* 0x000fe200078e00ff */
[----:B------:R-:W-:Y:S01]  /*7df0*/  CS2R R52, SRZ ;  /* 0x0000000000347805 */ /* 0x000fe2000001ff00 */
[----:B------:R-:W-:Y:S01]  /*7e00*/  CS2R R54, SRZ ;  /* 0x0000000000367805 */ /* 0x000fe2000001ff00 */
[----:B------:R-:W-:Y:S01]  /*7e10*/  CS2R R56, SRZ ;  /* 0x0000000000387805 */ /* 0x000fe2000001ff00 */
[----:B----4-:R-:W-:Y:S01]  /*7e20*/  @!P3 IMAD.X R17, R2, 0x1, R6, P0 ;  /* 0x000000010211b824 */ /* 0x010fe200000e0606 */
[----:B------:R-:W-:Y:S01]  /*7e30*/  @!P2 SHF.L.U64.HI R6, R158, 0x1, R30 ;  /* 0x000000019e06a819 */ /* 0x000fe2000001021e */
[----:B------:R-:W-:Y:S01]  /*7e40*/  CS2R R58, SRZ ;  /* 0x00000000003a7805 */ /* 0x000fe2000001ff00 */
[CC--:B------:R-:W-:Y:S01]  /*7e50*/  @!P2 IADD3 R14, P0, R3.reuse, R5.reuse, RZ ;  /* 0x00000005030ea210 */ /* 0x0c0fe20007f1e0ff */
[----:B------:R-:W-:Y:S01]  /*7e60*/  CS2R R66, SRZ ;  /* 0x0000000000427805 */ /* 0x000fe2000001ff00 */
[----:B------:R-:W-:Y:S01]  /*7e70*/  CS2R R60, SRZ ;  /* 0x00000000003c7805 */ /* 0x000fe2000001ff00 */
[----:B------:R1:W5:Y:S02]  /*7e80*/  @!P3 LD.E.64 R48, [R18.64] ;  /* 0x000000061230b980 */ /* 0x000364000c101b00 */
[--C-:B------:R-:W-:Y:S01]  /*7e90*/  @!P2 IMAD.X R15, R4, 0x1, R6.reuse, P0 ;  /* 0x00000001040fa824 */ /* 0x100fe200000e0606 */
[----:B------:R-:W-:Y:S01]  /*7ea0*/  @!P2 IADD3 R12, P0, R0, R5, RZ ;  /* 0x00000005000ca210 */ /* 0x000fe20007f1e0ff */
[----:B------:R-:W-:Y:S01]  /*7eb0*/  @!P1 IMAD.SHL.U32 R5, R46, 0x2, RZ ;  /* 0x000000022e059824 */ /* 0x000fe200078e00ff */
[----:B------:R1:W5:Y:S03]  /*7ec0*/  @!P3 LD.E.64 R50, [R16.64] ;  /* 0x000000061032b980 */ /* 0x000366000c101b00 */
[----:B------:R-:W-:Y:S01]  /*7ed0*/  @!P2 IMAD.X R13, R2, 0x1, R6, P0 ;  /* 0x00000001020da824 */ /* 0x000fe200000e0606 */
[----:B------:R-:W-:Y:S01]  /*7ee0*/  @!P1 SHF.L.U64.HI R6, R46, 0x1, R33 ;  /* 0x000000012e069819 */ /* 0x000fe20000010221 */
[----:B------:R1:W5:Y:S01]  /*7ef0*/  @!P2 LD.E.64 R52, [R14.64] ;  /* 0x000000060e34a980 */ /* 0x000362000c101b00 */
[----:B------:R-:W-:-:S03]  /*7f00*/  @!P1 IADD3 R10, P0, R3, R5, RZ ;  /* 0x00000005030a9210 */ /* 0x000fc60007f1e0ff */
[----:B------:R1:W5:Y:S02]  /*7f10*/  @!P2 LD.E.64 R54, [R12.64] ;  /* 0x000000060c36a980 */ /* 0x000364000c101b00 */
        /* <DEDUP_REMOVED lines=15> */
.L_x_631:
[----:B------:R-:W-:Y:S05]  /*8010*/  BSYNC B0 ;  /* 0x0000000000007941 */ /* 0x000fea0003800000 */
.L_x_630:
[----:B-12--5:R-:W-:Y:S01]  /*8020*/  IMAD.MOV.U32 R4, RZ, RZ, R66 ;  /* 0x000000ffff047224 */ /* 0x026fe200078e0042 */
[----:B------:R-:W-:Y:S01]  /*8030*/  MOV R0, R57 ;  /* 0x0000003900007202 */ /* 0x000fe20000000f00 */
[----:B---3--:R-:W-:Y:S01]  /*8040*/  IMAD.MOV.U32 R3, RZ, RZ, R67 ;  /* 0x000000ffff037224 */ /* 0x008fe200078e0043 */
[----:B------:R-:W-:Y:S01]  /*8050*/  LOP3.LUT P0, RZ, R214, 0x80, RZ, 0xc0, !PT ;  /* 0x00000080d6ff7812 */ /* 0x000fe2000780c0ff */
        /* <DEDUP_REMOVED lines=18> */
[----:B------:R-:W-:Y:S01]  /*8180*/  PRMT R102, R7, 0x5410, R8 ;  /* 0x0000541007667816 */ /* 0x000fe20000000008 */
[----:B------:R-:W-:Y:S01]  /*8190*/  CS2R R92, SRZ ;  /* 0x00000000005c7805 */ /* 0x000fe2000001ff00 */
[----:B------:R-:W-:Y:S01]  /*81a0*/  PRMT R107, R3, 0x5410, R4 ;  /* 0x00005410036b7816 */ /* 0x000fe20000000004 */
[----:B------:R-:W-:Y:S01]  /*81b0*/  CS2R R78, SRZ ;  /* 0x00000000004e7805 */ /* 0x000fe2000001ff00 */
[----:B------:R-:W-:Y:S01]  /*81c0*/  PRMT R104, R0, 0x5410, R2 ;  /* 0x0000541000687816 */ /* 0x000fe20000000002 */
[----:B------:R1:W2:Y:S01]  /*81d0*/  SHFL.IDX PT, R4, R34, 0x2, 0x181f ;  /* 0x00581f0022047f89 */ /* 0x0002a200000e0000 */
[----:B------:R-:W-:Y:S01]  /*81e0*/  PRMT R98, R5, 0x5410, R6 ;  /* 0x0000541005627816 */ /* 0x000fe20000000006 */
[----:B------:R-:W-:Y:S01]  /*81f0*/  CS2R R74, SRZ ;  /* 0x00000000004a7805 */ /* 0x000fe2000001ff00 */
[----:B------:R-:W-:Y:S01]  /*8200*/  CS2R R70, SRZ ;  /* 0x0000000000467805 */ /* 0x000fe2000001ff00 */
[----:B------:R1:W3:Y:S01]  /*8210*/  SHFL.IDX PT, R3, R40, 0x2, 0x181f ;  /* 0x00581f0028037f89 */ /* 0x0002e200000e0000 */
[----:B------:R-:W-:Y:S01]  /*8220*/  CS2R R62, SRZ ;  /* 0x00000000003e7805 */ /* 0x000fe2000001ff00 */
[----:B------:R-:W-:Y:S01]  /*8230*/  CS2R R80, SRZ ;  /* 0x0000000000507805 */ /* 0x000fe2000001ff00 */
[----:B------:R-:W-:Y:S01]  /*8240*/  CS2R R76, SRZ ;  /* 0x00000000004c7805 */ /* 0x000fe2000001ff00 */
[----:B------:R1:W4:Y:S01]  /*8250*/  SHFL.IDX PT, R2, R31, 0x2, 0x181f ;  /* 0x00581f001f027f89 */ /* 0x00032200000e0000 */
[----:B------:R-:W-:Y:S01]  /*8260*/  CS2R R72, SRZ ;  /* 0x0000000000487805 */ /* 0x000fe2000001ff00 */
[----:B------:R-:W-:-:S02]  /*8270*/  CS2R R64, SRZ ;  /* 0x0000000000407805 */ /* 0x000fc4000001ff00 */
[----:B------:R1:W1:Y:S01]  /*8280*/  SHFL.IDX PT, R0, R32, 0x2, 0x181f ;  /* 0x00581f0020007f89 */ /* 0x00026200000e0000 */
        /* <DEDUP_REMOVED lines=47> */
.L_x_633:
[----:B------:R-:W-:Y:S05]  /*8580*/  BSYNC B0 ;  /* 0x0000000000007941 */ /* 0x000fea0003800000 */
.L_x_632:
[----:B----45:R-:W-:Y:S01]  /*8590*/  IMAD.MOV.U32 R2, RZ, RZ, R78 ;  /* 0x000000ffff027224 */ /* 0x030fe200078e004e */
[----:B---3--:R-:W-:Y:S01]  /*85a0*/  MOV R3, R75 ;  /* 0x0000004b00037202 */ /* 0x008fe20000000f00 */
[----:B-1----:R-:W-:Y:S01]  /*85b0*/  IMAD.MOV.U32 R0, RZ, RZ, R79 ;  /* 0x000000ffff007224 */ /* 0x002fe200078e004f */
[----:B------:R-:W-:Y:S01]  /*85c0*/  ISETP.NE.AND P0, PT, R82, RZ, PT ;  /* 0x000000ff5200720c */ /* 0x000fe20003f05270 */
[----:B--2---:R-:W-:Y:S01]  /*85d0*/  IMAD.MOV.U32 R4, RZ, RZ, R74 ;  /* 0x000000ffff047224 */ /* 0x004fe200078e004a */
        /* <DEDUP_REMOVED lines=15> */
[----:B------:R-:W-:Y:S01]  /*86d0*/  CS2R R86, SRZ ;  /* 0x0000000000567805 */ /* 0x000fe2000001ff00 */
[----:B------:R1:W2:Y:S01]  /*86e0*/  SHFL.IDX PT, R4, R34, 0x3, 0x181f ;  /* 0x00781f0022047f89 */ /* 0x0002a200000e0000 */
[----:B------:R-:W-:Y:S01]  /*86f0*/  PRMT R112, R0, 0x5410, R2 ;  /* 0x0000541000707816 */ /* 0x000fe20000000002 */
[----:B------:R-:W-:Y:S01]  /*8700*/  CS2R R82, SRZ ;  /* 0x0000000000527805 */ /* 0x000fe2000001ff00 */
[----:B------:R-:W-:Y:S01]  /*8710*/  CS2R R18, SRZ ;  /* 0x0000000000127805 */ /* 0x000fe2000001ff00 */
[----:B------:R-:W3:Y:S01]  /*8720*/  SHFL.IDX PT, R3, R40, 0x3, 0x181f ;  /* 0x00781f0028037f89 */ /* 0x000ee200000e0000 */
[----:B------:R-:W-:Y:S01]  /*8730*/  CS2R R90, SRZ ;  /* 0x00000000005a7805 */ /* 0x000fe2000001ff00 */
[----:B------:R-:W-:Y:S01]  /*8740*/  CS2R R88, SRZ ;  /* 0x0000000000587805 */ /* 0x000fe2000001ff00 */
[----:B------:R-:W-:Y:S01]  /*8750*/  CS2R R84, SRZ ;  /* 0x0000000000547805 */ /* 0x000fe2000001ff00 */
[----:B------:R4:W2:Y:S01]  /*8760*/  SHFL.IDX PT, R2, R31, 0x3, 0x181f ;  /* 0x00781f001f027f89 */ /* 0x0008a200000e0000 */
[----:B------:R-:W-:-:S03]  /*8770*/  CS2R R20, SRZ ;  /* 0x0000000000147805 */ /* 0x000fc6000001ff00 */
[----:B------:R2:W3:Y:S01]  /*8780*/  SHFL.IDX PT, R0, R32, 0x3, 0x181f ;  /* 0x00781f0020007f89 */ /* 0x0004e200000e0000 */
[----:B-1----:R-:W-:Y:S01]  /*8790*/  PRMT R34, R5, 0x5410, R6 ;  /* 0x0000541005227816 */ /* 0x002fe20000000006 */
[----:B------:R-:W-:Y:S01]  /*87a0*/  IMAD.MOV.U32 R6, RZ, RZ, R64 ;  /* 0x000000ffff067224 */ /* 0x000fe200078e0040 */
[----:B------:R-:W-:-:S04]  /*87b0*/  MOV R5, R65 ;  /* 0x0000004100057202 */ /* 0x000fc80000000f00 */
[----:B----4-:R-:W-:Y:S02]  /*87c0*/  PRMT R31, R5, 0x5410, R6 ;  /* 0x00005410051f7816 */ /* 0x010fe40000000006 */
[----:B--2---:R-:W-:Y:S01]  /*87d0*/  PRMT R32, R7, 0x5410, R8 ;  /* 0x0000541007207816 */ /* 0x004fe20000000008 */
[----:B------:R-:W-:Y:S05]  /*87e0*/  @P0 BRA `(.L_x_635) ;  /* 0x000002e000000947 */ /* 0x000fea0003800000 */
[----:B---3--:R-:W-:Y:S01]  /*87f0*/  ISETP.GE.AND P3, PT, R158, c[0x0][0x27c], PT ;  /* 0x00009f009e007a0c */ /* 0x008fe20003f66270 */
[----:B------:R-:W-:Y:S01]  /*8800*/  CS2R R82, SRZ ;  /* 0x0000000000527805 */ /* 0x000fe2000001ff00 */
[----:B------:R-:W-:Y:S01]  /*8810*/  ISETP.GE.AND P1, PT, R46, c[0x0][0x27c], PT ;  /* 0x00009f002e007a0c */ /* 0x000fe20003f26270 */
[----:B------:R-:W-:Y:S01]  /*8820*/  CS2R R84, SRZ ;  /* 0x0000000000547805 */ /* 0x000fe2000001ff00 */
[----:B------:R-:W-:Y:S02]  /*8830*/  ISETP.GE.AND P2, PT, R156, c[0x0][0x27c], PT ;  /* 0x00009f009c007a0c */ /* 0x000fe40003f46270 */
[----:B------:R-:W-:-:S07]  /*8840*/  P2R R21, PR, RZ, 0x10 ;  /* 0x00000010ff157803 */ /* 0x000fce0000000000 */
[C---:B------:R-:W-:Y:S01]  /*8850*/  @!P3 IMAD.SHL.U32 R5, R158.reuse, 0x2, RZ ;  /* 0x000000029e05b824 */ /* 0x040fe200078e00ff */
[----:B------:R-:W-:-:S04]  /*8860*/  @!P3 SHF.L.U64.HI R6, R158, 0x1, R30 ;  /* 0x000000019e06b819 */ /* 0x000fc8000001021e */
[----:B------:R-:W-:-:S05]  /*8870*/  @!P3 IADD3 R18, P0, R3, R5, RZ ;  /* 0x000000050312b210 */ /* 0x000fca0007f1e0ff */
[--C-:B------:R-:W-:Y:S01]  /*8880*/  @!P3 IMAD.X R19, R4, 0x1, R6.reuse, P0 ;  /* 0x000000010413b824 */ /* 0x100fe200000e0606 */
[----:B------:R-:W-:Y:S01]  /*8890*/  @!P3 IADD3 R16, P0, R0, R5, RZ ;  /* 0x000000050010b210 */ /* 0x000fe20007f1e0ff */
[----:B------:R-:W-:Y:S01]  /*88a0*/  @!P1 IMAD.SHL.U32 R5, R46, 0x2, RZ ;  /* 0x000000022e059824 */ /* 0x000fe200078e00ff */
[----:B------:R-:W-:Y:S01]  /*88b0*/  CS2R R86, SRZ ;  /* 0x0000000000567805 */ /* 0x000fe2000001ff00 */
[----:B------:R-:W-:Y:S01]  /*88c0*/  CS2R R88, SRZ ;  /* 0x0000000000587805 */ /* 0x000fe2000001ff00 */
[----:B------:R1:W5:Y:S01]  /*88d0*/  @!P3 LD.E.64 R82, [R18.64] ;  /* 0x000000061252b980 */ /* 0x000362000c101b00 */
[----:B------:R-:W-:Y:S01]  /*88e0*/  @!P3 IMAD.X R17, R2, 0x1, R6, P0 ;  /* 0x000000010211b824 */ /* 0x000fe200000e0606 */
[----:B------:R-:W-:Y:S02]  /*88f0*/  @!P1 SHF.L.U64.HI R6, R46, 0x1, R33 ;  /* 0x000000012e069819 */ /* 0x000fe40000010221 */
[-C--:B------:R-:W-:Y:S01]  /*8900*/  @!P1 IADD3 R14, P0, R3, R5.reuse, RZ ;  /* 0x00000005030e9210 */ /* 0x080fe20007f1e0ff */
[----:B------:R-:W-:Y:S01]  /*8910*/  CS2R R92, SRZ ;  /* 0x00000000005c7805 */ /* 0x000fe2000001ff00 */
[----:B------:R-:W-:Y:S01]  /*8920*/  CS2R R90, SRZ ;  /* 0x00000000005a7805 */ /* 0x000fe2000001ff00 */
        /* <DEDUP_REMOVED lines=10> */
[----:B------:R-:W-:-:S05]  /*89d0*/  @!P2 IADD3 R8, P0, R0, R5, RZ ;  /* 0x000000050008a210 */ /* 0x000fca0007f1e0ff */
[----:B------:R-:W-:Y:S01]  /*89e0*/  @!P2 IMAD.X R9, R2, 0x1, R6, P0 ;  /* 0x000000010209a824 */ /* 0x000fe200000e0606 */
[----:B------:R-:W-:-:S13]  /*89f0*/  ISETP.GE.AND P0, PT, R147, c[0x0][0x27c], PT ;  /* 0x00009f0093007a0c */ /* 0x000fda0003f06270 */
[C---:B------:R-:W-:Y:S01]  /*8a00*/  @!P0 IMAD.SHL.U32 R5, R147.reuse, 0x2, RZ ;  /* 0x0000000293058824 */ /* 0x040fe200078e00ff */
[----:B------:R-:W-:-:S04]  /*8a10*/  @!P0 SHF.L.U64.HI R20, R147, 0x1, R41 ;  /* 0x0000000193148819 */ /* 0x000fc80000010229 */
[----:B------:R-:W-:-:S05]  /*8a20*/  @!P0 IADD3 R6, P4, R3, R5, RZ ;  /* 0x0000000503068210 */ /* 0x000fca0007f9e0ff */
[----:B------:R-:W-:Y:S01]  /*8a30*/  @!P0 IMAD.X R7, R4, 0x1, R20, P4 ;  /* 0x0000000104078824 */ /* 0x000fe200020e0614 */
[----:B------:R-:W-:Y:S01]  /*8a40*/  @!P0 IADD3 R4, P4, R0, R5, RZ ;  /* 0x0000000500048210 */ /* 0x000fe20007f9e0ff */
[----:B-1----:R-:W-:-:S03]  /*8a50*/  CS2R R18, SRZ ;  /* 0x0000000000127805 */ /* 0x002fc6000001ff00 */
[----:B------:R2:W5:Y:S01]  /*8a60*/  @!P0 LD.E.64 R92, [R6.64] ;  /* 0x00000006065c8980 */ /* 0x000562000c101b00 */
[----:B------:R-:W-:Y:S01]  /*8a70*/  @!P0 IMAD.X R5, R2, 0x1, R20, P4 ;  /* 0x0000000102058824 */ /* 0x000fe200020e0614 */
[----:B------:R-:W-:Y:S02]  /*8a80*/  ISETP.NE.AND P4, PT, R21, RZ, PT ;  /* 0x000000ff1500720c */ /* 0x000fe40003f85270 */
[----:B------:R-:W-:Y:S01]  /*8a90*/  CS2R R20, SRZ ;  /* 0x0000000000147805 */ /* 0x000fe2000001ff00 */
[----:B------:R2:W5:Y:S04]  /*8aa0*/  @!P2 LD.E.64 R18, [R10.64] ;  /* 0x000000060a12a980 */ /* 0x000568000c101b00 */
[----:B------:R2:W5:Y:S04]  /*8ab0*/  @!P0 LD.E.64 R90, [R4.64] ;  /* 0x00000006045a8980 */ /* 0x000568000c101b00 */
[----:B------:R2:W5:Y:S02]  /*8ac0*/  @!P2 LD.E.64 R20, [R8.64] ;  /* 0x000000060814a980 */ /* 0x000564000c101b00 */
.L_x_635:
[----:B---3--:R-:W-:Y:S05]  /*8ad0*/  BSYNC B0 ;  /* 0x0000000000007941 */ /* 0x008fea0003800000 */
.L_x_634:
[----:B-----5:R-:W-:Y:S01]  /*8ae0*/  IMAD.MOV.U32 R0, RZ, RZ, R92 ;  /* 0x000000ffff007224 */ /* 0x020fe200078e005c */
[----:B------:R-:W-:-:S04]  /*8af0*/  DEPBAR.LE SB0, 0x1 ;  /* 0x000080400000791a */ /* 0x000fc80000000000 */
[----:B--2---:R-:W-:Y:S01]  /*8b00*/  IMAD.MOV.U32 R4, RZ, RZ, R93 ;  /* 0x000000ffff047224 */ /* 0x004fe200078e005d */
[----:B------:R-:W-:Y:S01]  /*8b10*/  BSSY B1, `(.L_x_636) ;  /* 0x00000e4000017945 */ /* 0x000fe20003800000 */
[----:B------:R-:W-:Y:S02]  /*8b20*/  IMAD.MOV.U32 R3, RZ, RZ, R86 ;  /* 0x000000ffff037224 */ /* 0x000fe400078e0056 */
[----:B------:R-:W-:Y:S01]  /*8b30*/  IMAD.MOV.U32 R2, RZ, RZ, R87 ;  /* 0x000000ffff027224 */ /* 0x000fe200078e0057 */
[----:B------:R-:W-:Y:S01]  /*8b40*/  PRMT R116, R4, 0x5410, R0 ;  /* 0x0000541004747816 */ /* 0x000fe20000000000 */
[----:B------:R-:W-:Y:S01]  /*8b50*/  IMAD.MOV.U32 R4, RZ, RZ, R83 ;  /* 0x000000ffff047224 */ /* 0x000fe200078e0053 */
[----:B------:R-:W-:Y:S02]  /*8b60*/  MOV R0, R82 ;  /* 0x0000005200007202 */ /* 0x000fe40000000f00 */
[----:B------:R-:W-:Y:S01]  /*8b70*/  PRMT R114, R2, 0x5410, R3 ;  /* 0x0000541002727816 */ /* 0x000fe20000000003 */
[----:B------:R-:W-:Y:S01]  /*8b80*/  IMAD.MOV.U32 R3, RZ, RZ, R18 ;  /* 0x000000ffff037224 */ /* 0x000fe200078e0012 */
[----:B------:R-:W-:Y:S01]  /*8b90*/  PRMT R41, R41, 0x5410, R0 ;  /* 0x0000541029297816 */ /* 0x000fe20000000000 */
[----:B------:R-:W-:Y:S01]  /*8ba0*/  IMAD.MOV.U32 R2, RZ, RZ, R19 ;  /* 0x000000ffff027224 */ /* 0x000fe200078e0013 */
[----:B------:R-:W-:-:S02]  /*8bb0*/  MOV R0, R90 ;  /* 0x0000005a00007202 */ /* 0x000fc40000000f00 */
[----:B------:R-:W-:Y:S01]  /*8bc0*/  PRMT R41, R4, 0x7610, R41 ;  /* 0x0000761004297816 */ /* 0x000fe20000000029 */
[----:B------:R-:W-:Y:S01]  /*8bd0*/  IMAD.IADD R4, R68, 0x1, -R224 ;  /* 0x0000000144047824 */ /* 0x000fe200078e0ae0 */
[----:B------:R-:W-:Y:S01]  /*8be0*/  PRMT R35, R2, 0x5410, R3 ;  /* 0x0000541002237816 */ /* 0x000fe20000000003 */
[----:B------:R-:W-:Y:S01]  /*8bf0*/  IMAD.MOV.U32 R3, RZ, RZ, R91 ;  /* 0x000000ffff037224 */ /* 0x000fe200078e005b */
[----:B------:R-:W-:Y:S01]  /*8c00*/  PRMT R115, R115, 0x5410, R0 ;  /* 0x0000541073737816 */ /* 0x000fe20000000000 */
[----:B------:R-:W-:Y:S01]  /*8c10*/  IMAD.MOV.U32 R2, RZ, RZ, R88 ;  /* 0x000000ffff027224 */ /* 0x000fe200078e0058 */
[----:B------:R-:W-:Y:S01]  /*8c20*/  IMNMX R30, R4, 0x80, PT ;  /* 0x00000080041e7817 */ /* 0x000fe20003800200 */
[----:B------:R-:W-:Y:S01]  /*8c30*/  IMAD.MOV.U32 R4, RZ, RZ, R84 ;  /* 0x000000ffff047224 */ /* 0x000fe200078e0054 */
[----:B------:R-:W-:Y:S01]  /*8c40*/  MOV R0, R89 ;  /* 0x0000005900007202 */ /* 0x000fe20000000f00 */
[----:B------:R-:W-:Y:S01]  /*8c50*/  BAR.SYNC.DEFER_BLOCKING 0x0 ;  /* 0x0000000000007b1d */ /* 0x000fe20000010000 */
[----:B------:R-:W-:-:S02]  /*8c60*/  ISETP.GE.AND P0, PT, R213, R30, PT ;  /* 0x0000001ed500720c */ /* 0x000fc40003f06270 */
[----:B------:R-:W-:Y:S01]  /*8c70*/  PRMT R115, R3, 0x7610, R115 ;  /* 0x0000761003737816 */ /* 0x000fe20000000073 */
[----:B------:R-:W-:Y:S01]  /*8c80*/  IMAD.MOV.U32 R3, RZ, RZ, R85 ;  /* 0x000000ffff037224 */ /* 0x000fe200078e0055 */
[----:B------:R-:W-:Y:S01]  /*8c90*/  PRMT R68, R0, 0x5410, R2 ;  /* 0x0000541000447816 */ /* 0x000fe20000000002 */
[----:B------:R-:W-:Y:S01]  /*8ca0*/  IMAD.MOV.U32 R0, RZ, RZ, R21 ;  /* 0x000000ffff007224 */ /* 0x000fe200078e0015 */
[----:B------:R-:W-:Y:S02]  /*8cb0*/  MOV R2, R20 ;  /* 0x0000001400027202 */ /* 0x000fe40000000f00 */
[----:B------:R-:W-:Y:S02]  /*8cc0*/  PRMT R40, R3, 0x5410, R4 ;  /* 0x0000541003287816 */ /* 0x000fe40000000004 */
[----:B------:R-:W-:-:S03]  /*8cd0*/  PRMT R33, R0, 0x5410, R2 ;  /* 0x0000541000217816 */ /* 0x000fc60000000002 */
[----:B------:R-:W-:Y:S05]  /*8ce0*/  @P0 BRA `(.L_x_637) ;  /* 0x00000c6000000947 */ /* 0x000fea0003800000 */
[----:B------:R-:W-:Y:S01]  /*8cf0*/  ISETP.GE.AND P0, PT, R156, c[0x0][0x27c], PT ;  /* 0x00009f009c007a0c */ /* 0x000fe20003f06270 */
[----:B------:R-:W-:-:S12]  /*8d00*/  BSSY B0, `(.L_x_638) ;  /* 0x0000030000007945 */ /* 0x000fd80003800000 */
[----:B------:R-:W-:Y:S05]  /*8d10*/  @P0 BRA `(.L_x_639) ;  /* 0x000002e000000947 */ /* 0x000fea0003800000 */
[----:B------:R-:W1:Y:S01]  /*8d20*/  LDS.128 R4, [R195+0x10080] ;  /* 0x01008000c3047984 */ /* 0x000e620000000c00 */
[----:B------:R-:W-:Y:S02]  /*8d30*/  SHF.R.U64 R0, R22, 0x10, R23 ;  /* 0x0000001016007819 */ /* 0x000fe40000001217 */
[----:B------:R-:W-:Y:S02]  /*8d40*/  SHF.R.U32.HI R11, RZ, 0x10, R25 ;  /* 0x00000010ff0b7819 */ /* 0x000fe40000011619 */
[----:B------:R-:W-:Y:S02]  /*8d50*/  SHF.R.U32.HI R2, RZ, 0x10, R23 ;  /* 0x00000010ff027819 */ /* 0x000fe40000011617 */
[----:B------:R-:W-:Y:S02]  /*8d60*/  PRMT R10, R69, 0x5432, R0 ;  /* 0x00005432450a7816 */ /* 0x000fe40000000000 */
[----:B------:R-:W-:Y:S02]  /*8d70*/  PRMT R0, R47, 0x5410, R11 ;  /* 0x000054102f007816 */ /* 0x000fe4000000000b */
[----:B------:R-:W-:-:S02]  /*8d80*/  PRMT R8, R69, 0x5410, R2 ;  /* 0x0000541045087816 */ /* 0x000fc40000000002 */
[----:B------:R-:W-:Y:S01]  /*8d90*/  SHF.R.U64 R3, R24, 0x10, R25 ;  /* 0x0000001018037819 */ /* 0x000fe20000001219 */
[----:B------:R-:W-:Y:S01]  /*8da0*/  IMAD.U32 R15, R0, 0x10000, RZ ;  /* 0x00010000000f7824 */ /* 0x000fe200078e00ff */
[C---:B------:R-:W-:Y:S01]  /*8db0*/  LOP3.LUT R16, R8.reuse, 0xffff0000, RZ, 0xc0, !PT ;  /* 0xffff000008107812 */ /* 0x040fe200078ec0ff */
[----:B------:R-:W-:Y:S01]  /*8dc0*/  IMAD.U32 R14, R8, 0x10000, RZ ;  /* 0x00010000080e7824 */ /* 0x000fe200078e00ff */
[----:B------:R-:W-:Y:S02]  /*8dd0*/  PRMT R9, R47, 0x5432, R3 ;  /* 0x000054322f097816 */ /* 0x000fe40000000003 */
[----:B------:R-:W-:Y:S01]  /*8de0*/  LOP3.LUT R17, R0, 0xffff0000, RZ, 0xc0, !PT ;  /* 0xffff000000117812 */ /* 0x000fe200078ec0ff */
[C---:B-1----:R-:W-:Y:S01]  /*8df0*/  IMAD.U32 R12, R6.reuse, 0x10000, RZ ;  /* 0x00010000060c7824 */ /* 0x042fe200078e00ff */
[----:B------:R-:W-:Y:S01]  /*8e00*/  LOP3.LUT R6, R6, 0xffff0000, RZ, 0xc0, !PT ;  /* 0xffff000006067812 */ /* 0x000fe200078ec0ff */
[C---:B------:R-:W-:Y:S01]  /*8e10*/  IMAD.U32 R11, R7.reuse, 0x10000, RZ ;  /* 0x00010000070b7824 */ /* 0x040fe200078e00ff */
[----:B------:R-:W-:-:S02]  /*8e20*/  LOP3.LUT R2, R7, 0xffff0000, RZ, 0xc0, !PT ;  /* 0xffff000007027812 */ /* 0x000fc400078ec0ff */
[----:B------:R-:W-:Y:S01]  /*8e30*/  SHF.L.U32 R7, R4, 0x10, RZ ;  /* 0x0000001004077819 */ /* 0x000fe200000006ff */
[----:B------:R-:W-:Y:S01]  /*8e40*/  FMUL.FTZ R8, R6, R15 ;  /* 0x0000000f06087220 */ /* 0x000fe20000410000 */
[----:B------:R-:W-:Y:S01]  /*8e50*/  LOP3.LUT R3, R4, 0xffff0000, RZ, 0xc0, !PT ;  /* 0xffff000004037812 */ /* 0x000fe200078ec0ff */
[-C--:B------:R-:W-:Y:S01]  /*8e60*/  FMUL.FTZ R6, R6, R14.reuse ;  /* 0x0000000e06067220 */ /* 0x080fe20000410000 */
[C---:B------:R-:W-:Y:S01]  /*8e70*/  LOP3.LUT R0, R5.reuse, 0xffff0000, RZ, 0xc0, !PT ;  /* 0xffff000005007812 */ /* 0x040fe200078ec0ff */
[----:B------:R-:W-:Y:S01]  /*8e80*/  FMUL.FTZ R4, R2, R17 ;  /* 0x0000001102047220 */ /* 0x000fe20000410000 */
[----:B------:R-:W-:Y:S01]  /*8e90*/  SHF.L.U32 R13, R5, 0x10, RZ ;  /* 0x00000010050d7819 */ /* 0x000fe200000006ff */
[C---:B------:R-:W-:Y:S02]  /*8ea0*/  FFMA.FTZ R6, R12.reuse, R15, R6 ;  /* 0x0000000f0c067223 */ /* 0x040fe40000010006 */
[----:B------:R-:W-:Y:S01]  /*8eb0*/  FFMA.FTZ R14, R12, R14, -R8 ;  /* 0x0000000e0c0e7223 */ /* 0x000fe20000010808 */
[----:B------:R-:W-:Y:S01]  /*8ec0*/  SHF.L.U32 R12, R10, 0x10, RZ ;  /* 0x000000100a0c7819 */ /* 0x000fe200000006ff */
[C---:B------:R-:W-:Y:S01]  /*8ed0*/  IMAD.U32 R15, R9.reuse, 0x10000, RZ ;  /* 0x00010000090f7824 */ /* 0x040fe200078e00ff */
[----:B------:R-:W-:Y:S01]  /*8ee0*/  LOP3.LUT R9, R9, 0xffff0000, RZ, 0xc0, !PT ;  /* 0xffff000009097812 */ /* 0x000fe200078ec0ff */
[-C--:B------:R-:W-:Y:S01]  /*8ef0*/  FMUL.FTZ R2, R2, R16.reuse ;  /* 0x0000001002027220 */ /* 0x080fe20000410000 */
[----:B------:R-:W-:Y:S01]  /*8f00*/  LOP3.LUT R10, R10, 0xffff0000, RZ, 0xc0, !PT ;  /* 0xffff00000a0a7812 */ /* 0x000fe200078ec0ff */
[C---:B------:R-:W-:Y:S01]  /*8f10*/  FFMA.FTZ R8, R11.reuse, R16, -R4 ;  /* 0x000000100b087223 */ /* 0x040fe20000010804 */
[----:B------:R-:W-:Y:S01]  /*8f20*/  F2FP.BF16.PACK_AB R6, R6, R14 ;  /* 0x0000000e0606723e */ /* 0x000fe200000010ff */
[----:B------:R-:W-:-:S02]  /*8f30*/  FFMA.FTZ R5, R11, R17, R2 ;  /* 0x000000110b057223 */ /* 0x000fc40000010002 */
[C---:B------:R-:W-:Y:S02]  /*8f40*/  FMUL.FTZ R4, R3.reuse, R15 ;  /* 0x0000000f03047220 */ /* 0x040fe40000410000 */
[C---:B------:R-:W-:Y:S02]  /*8f50*/  FMUL.FTZ R2, R0.reuse, R9 ;  /* 0x0000000900027220 */ /* 0x040fe40000410000 */
[----:B------:R-:W-:Y:S02]  /*8f60*/  FMUL.FTZ R3, R3, R12 ;  /* 0x0000000c03037220 */ /* 0x000fe40000410000 */
[----:B------:R-:W-:Y:S02]  /*8f70*/  FMUL.FTZ R0, R0, R10 ;  /* 0x0000000a00007220 */ /* 0x000fe40000410000 */
[C---:B------:R-:W-:Y:S02]  /*8f80*/  FFMA.FTZ R4, R7.reuse, R12, -R4 ;  /* 0x0000000c07047223 */ /* 0x040fe40000010804 */
[----:B------:R-:W-:Y:S01]  /*8f90*/  FFMA.FTZ R3, R7, R15, R3 ;  /* 0x0000000f07037223 */ /* 0x000fe20000010003 */
[----:B------:R-:W-:Y:S01]  /*8fa0*/  F2FP.BF16.PACK_AB R7, R5, R8 ;  /* 0x000000080507723e */ /* 0x000fe200000010ff */
[----:B------:R-:W-:-:S02]  /*8fb0*/  FFMA.FTZ R2, R13, R10, -R2 ;  /* 0x0000000a0d027223 */ /* 0x000fc40000010802 */
[----:B------:R-:W-:Y:S01]  /*8fc0*/  FFMA.FTZ R0, R13, R9, R0 ;  /* 0x000000090d007223 */ /* 0x000fe20000010000 */
[----:B------:R-:W-:-:S04]  /*8fd0*/  F2FP.BF16.PACK_AB R4, R3, R4 ;  /* 0x000000040304723e */ /* 0x000fc800000010ff */
[----:B------:R-:W-:-:S05]  /*8fe0*/  F2FP.BF16.PACK_AB R5, R0, R2 ;  /* 0x000000020005723e */ /* 0x000fca00000010ff */
[----:B------:R1:W-:Y:S02]  /*8ff0*/  STS.128 [R195+0x10080], R4 ;  /* 0x01008004c3007388 */ /* 0x0003e40000000c00 */
.L_x_639:
[----:B------:R-:W-:Y:S05]  /*9000*/  BSYNC B0 ;  /* 0x0000000000007941 */ /* 0x000fea0003800000 */
.L_x_638:
[----:B------:R-:W-:Y:S01]  /*9010*/  ISETP.GE.AND P0, PT, R158, c[0x0][0x27c], PT ;  /* 0x00009f009e007a0c */ /* 0x000fe20003f06270 */
[----:B------:R-:W-:-:S12]  /*9020*/  BSSY B0, `(.L_x_640) ;  /* 0x0000030000007945 */ /* 0x000fd80003800000 */
[----:B------:R-:W-:Y:S05]  /*9030*/  @P0 BRA `(.L_x_641) ;  /* 0x000002e000000947 */ /* 0x000fea0003800000 */
[----:B-1----:R-:W1:Y:S01]  /*9040*/  LDS.128 R4, [R195+0x14080] ;  /* 0x01408000c3047984 */ /* 0x002e620000000c00 */
[----:B------:R-:W-:Y:S02]  /*9050*/  SHF.R.U64 R0, R26, 0x10, R27 ;  /* 0x000000101a007819 */ /* 0x000fe4000000121b */
[----:B------:R-:W-:Y:S02]  /*9060*/  SHF.R.U32.HI R11, RZ, 0x10, R29 ;  /* 0x00000010ff0b7819 */ /* 0x000fe4000001161d */
[----:B------:R-:W-:Y:S02]  /*9070*/  SHF.R.U32.HI R2, RZ, 0x10, R27 ;  /* 0x00000010ff027819 */ /* 0x000fe4000001161b */
[C---:B------:R-:W-:Y:S02]  /*9080*/  PRMT R10, R95.reuse, 0x5432, R0 ;  /* 0x000054325f0a7816 */ /* 0x040fe40000000000 */
        /* <DEDUP_REMOVED lines=41> */
.L_x_641:
[----:B------:R-:W-:Y:S05]  /*9320*/  BSYNC B0 ;  /* 0x0000000000007941 */ /* 0x000fea0003800000 */
.L_x_640:
        /* <DEDUP_REMOVED lines=49> */
.L_x_643:
[----:B------:R-:W-:Y:S05]  /*9640*/  BSYNC B0 ;  /* 0x0000000000007941 */ /* 0x000fea0003800000 */
.L_x_642:
[----:B------:R-:W-:-:S13]  /*9650*/  ISETP.GE.AND P0, PT, R147, c[0x0][0x27c], PT ;  /* 0x00009f0093007a0c */ /* 0x000fda0003f06270 */
[----:B------:R-:W-:Y:S05]  /*9660*/  @P0 BRA `(.L_x_637) ;  /* 0x000002e000000947 */ /* 0x000fea0003800000 */
[----:B-1----:R-:W1:Y:S01]  /*9670*/  LDS.128 R4, [R195+0x1c080] ;  /* 0x01c08000c3047984 */ /* 0x002e620000000c00 */
        /* <DEDUP_REMOVED lines=45> */
.L_x_637:
[----:B------:R-:W-:Y:S05]  /*9950*/  BSYNC B1 ;  /* 0x0000000000017941 */ /* 0x000fea0003800000 */
.L_x_636:
[----:B------:R-:W-:Y:S01]  /*9960*/  ISETP.GE.AND P0, PT, R128, R30, PT ;  /* 0x0000001e8000720c */ /* 0x000fe20003f06270 */
[----:B------:R-:W-:-:S12]  /*9970*/  BSSY B1, `(.L_x_644) ;  /* 0x00000c8000017945 */ /* 0x000fd80003800000 */
[----:B------:R-:W-:Y:S05]  /*9980*/  @P0 BRA `(.L_x_645) ;  /* 0x00000c6000000947 */ /* 0x000fea0003800000 */
[----:B------:R-:W-:Y:S01]  /*9990*/  ISETP.GE.AND P0, PT, R156, c[0x0][0x27c], PT ;  /* 0x00009f009c007a0c */ /* 0x000fe20003f06270 */
[----:B------:R-:W-:-:S12]  /*99a0*/  BSSY B0, `(.L_x_646) ;  /* 0x0000030000007945 */ /* 0x000fd80003800000 */
        /* <DEDUP_REMOVED lines=47> */
.L_x_647:
[----:B------:R-:W-:Y:S05]  /*9ca0*/  BSYNC B0 ;  /* 0x0000000000007941 */ /* 0x000fea0003800000 */
.L_x_646:
        /* <DEDUP_REMOVED lines=49> */
.L_x_649:
[----:B------:R-:W-:Y:S05]  /*9fc0*/  BSYNC B0 ;  /* 0x0000000000007941 */ /* 0x000fea0003800000 */
.L_x_648:
        /* <DEDUP_REMOVED lines=49> */
.L_x_651:
[----:B------:R-:W-:Y:S05]  /*a2e0*/  BSYNC B0 ;  /* 0x0000000000007941 */ /* 0x000fea0003800000 */
.L_x_650:
        /* <DEDUP_REMOVED lines=48> */
.L_x_645:
[----:B------:R-:W-:Y:S05]  /*a5f0*/  BSYNC B1 ;  /* 0x0000000000017941 */ /* 0x000fea0003800000 */
.L_x_644:
        /* <DEDUP_REMOVED lines=53> */
.L_x_655:
[----:B------:R-:W-:Y:S05]  /*a950*/  BSYNC B0 ;  /* 0x0000000000007941 */ /* 0x000fea0003800000 */
.L_x_654:
        /* <DEDUP_REMOVED lines=49> */
.L_x_657:
[----:B------:R-:W-:Y:S05]  /*ac70*/  BSYNC B0 ;  /* 0x0000000000007941 */ /* 0x000fea0003800000 */
.L_x_656:
        /* <DEDUP_REMOVED lines=49> */
.L_x_659:
[----:B------:R-:W-:Y:S05]  /*af90*/  BSYNC B0 ;  /* 0x0000000000007941 */ /* 0x000fea0003800000 */
.L_x_658:
[----:B------:R-:W-:-:S13]  /*afa0*/  ISETP.GE.AND P0, PT, R147, c[0x0][0x27c], PT ;  /* 0x00009f0093007a0c */ /* 0x000fda0003f06270 */
        /* <DEDUP_REMOVED lines=47> */
.L_x_653:
[----:B------:R-:W-:Y:S05]  /*b2a0*/  BSYNC B1 ;  /* 0x0000000000017941 */ /* 0x000fea0003800000 */
.L_x_652:
[----:B------:R-:W-:-:S04]  /*b2b0*/  IADD3 R0, R213, 0x60, RZ ;  /* 0x00000060d5007810 */ /* 0x000fc80007ffe0ff */
        /* <DEDUP_REMOVED lines=51> */
.L_x_662:
[----:B------:R-:W-:Y:S05]  /*b5f0*/  BSYNC B0 ;  /* 0x0000000000007941 */ /* 0x000fea0003800000 */
.L_x_661:
        /* <DEDUP_REMOVED lines=49> */
.L_x_664:
[----:B------:R-:W-:Y:S05]  /*b910*/  BSYNC B0 ;  /* 0x0000000000007941 */ /* 0x000fea0003800000 */
.L_x_663:
        /* <DEDUP_REMOVED lines=49> */
.L_x_666:
[----:B------:R-:W-:Y:S05]  /*bc30*/  BSYNC B0 ;  /* 0x0000000000007941 */ /* 0x000fea0003800000 */
.L_x_665:
        /* <DEDUP_REMOVED lines=49> */
.L_x_627:
[----:B------:R-:W-:Y:S01]  /*bf50*/  ISETP.NE.AND P0, PT, R131, 0x1, PT ;  /* 0x000000018300780c */ /* 0x000fe20003f05270 */
[----:B------:R-:W-:Y:S01]  /*bf60*/  IMAD.MOV.U32 R7, RZ, RZ, R3 ;  /* 0x000000ffff077224 */ /* 0x000fe200078e0003 */
[----:B------:R-:W-:Y:S01]  /*bf70*/  LOP3.LUT P1, RZ, R214, 0x8, RZ, 0xc0, !PT ;  /* 0x00000008d6ff7812 */ /* 0x000fe2000782c0ff */
[----:B------:R-:W-:Y:S01]  /*bf80*/  BSSY B0, `(.L_x_667) ;  /* 0x0000039000007945 */ /* 0x000fe20003800000 */
[----:B------:R-:W-:Y:S01]  /*bf90*/  CS2R R58, SRZ ;  /* 0x00000000003a7805 */ /* 0x000fe2000001ff00 */
[----:B------:R-:W-:Y:S01]  /*bfa0*/  CS2R R30, SRZ ;  /* 0x00000000001e7805 */ /* 0x000fe2000001ff00 */
[----:B------:R-:W-:Y:S01]  /*bfb0*/  CS2R R28, SRZ ;  /* 0x00000000001c7805 */ /* 0x000fe2000001ff00 */
[----:B------:R-:W-:Y:S01]  /*bfc0*/  CS2R R18, SRZ ;  /* 0x0000000000127805 */ /* 0x000fe2000001ff00 */
[----:B----4-:R-:W-:Y:S01]  /*bfd0*/  CS2R R16, SRZ ;  /* 0x0000000000107805 */ /* 0x010fe2000001ff00 */
[----:B------:R-:W-:Y:S01]  /*bfe0*/  CS2R R34, SRZ ;  /* 0x0000000000227805 */ /* 0x000fe2000001ff00 */
[----:B------:R-:W-:Y:S01]  /*bff0*/  CS2R R32, SRZ ;  /* 0x0000000000207805 */ /* 0x000fe2000001ff00 */
[----:B------:R-:W-:Y:S01]  /*c000*/  CS2R R22, SRZ ;  /* 0x0000000000167805 */ /* 0x000fe2000001ff00 */
[----:B------:R-:W-:Y:S01]  /*c010*/  CS2R R20, SRZ ;  /* 0x0000000000147805 */ /* 0x000fe2000001ff00 */
[----:B------:R-:W-:-:S05]  /*c020*/  @P0 IMAD.HI.U32 R5, R2, c[0x0][0x2c8], RZ ;  /* 0x0000b20002050a27 */ /* 0x000fca00078e00ff */
[----:B------:R-:W-:-:S04]  /*c030*/  @P0 SHF.R.U32.HI R2, RZ, c[0x0][0x2cc], R5 ;  /* 0x0000b300ff020a19 */ /* 0x000fc80000011605 */
[----:B------:R-:W-:Y:S01]  /*c040*/  SHF.R.S32.HI R5, RZ, 0x1f, R2 ;  /* 0x0000001fff057819 */ /* 0x000fe20000011402 */
[----:B------:R-:W-:-:S04]  /*c050*/  IMAD.WIDE.U32 R6, R2, c[0x0][0x280], R6 ;  /* 0x0000a00002067a25 */ /* 0x000fc800078e0006 */
[----:B------:R-:W-:Y:S01]  /*c060*/  IMAD R9, R5, c[0x0][0x280], RZ ;  /* 0x0000a00005097a24 */ /* 0x000fe200078e02ff */
[----:B------:R-:W-:-:S03]  /*c070*/  LEA R27, P0, R6, c[0x0][0x270], 0x1 ;  /* 0x00009c00061b7a11 */ /* 0x000fc600078008ff */
[----:B------:R-:W-:-:S04]  /*c080*/  IMAD R3, R2, c[0x0][0x284], R9 ;  /* 0x0000a10002037a24 */ /* 0x000fc800078e0209 */
[----:B------:R-:W-:-:S05]  /*c090*/  IMAD.IADD R3, R7, 0x1, R3 ;  /* 0x0000000107037824 */ /* 0x000fca00078e0203 */
[----:B------:R-:W-:Y:S01]  /*c0a0*/  LEA.HI.X R26, R6, c[0x0][0x274], R3, 0x1, P0 ;  /* 0x00009d00061a7a11 */ /* 0x000fe200000f0c03 */
[----:B------:R-:W-:Y:S01]  /*c0b0*/  IMAD R3, R5, c[0x0][0x290], RZ ;  /* 0x0000a40005037a24 */ /* 0x000fe200078e02ff */
[----:B------:R-:W-:-:S05]  /*c0c0*/  MOV R5, R8 ;  /* 0x0000000800057202 */ /* 0x000fca0000000f00 */
[----:B------:R-:W-:-:S04]  /*c0d0*/  IMAD.WIDE.U32 R4, R2, c[0x0][0x290], R4 ;  /* 0x0000a40002047a25 */ /* 0x000fc800078e0004 */
[----:B------:R-:W-:Y:S01]  /*c0e0*/  IMAD R2, R2, c[0x0][0x294], R3 ;  /* 0x0000a50002027a24 */ /* 0x000fe200078e0203 */
[C---:B------:R-:W-:Y:S01]  /*c0f0*/  LEA R25, P0, R4.reuse, c[0x0][0x288], 0x1 ;  /* 0x0000a20004197a11 */ /* 0x040fe200078008ff */
[----:B------:R1:W2:Y:S03]  /*c100*/  SHFL.IDX PT, R3, R27, RZ, 0x181f ;  /* 0x00181fff1b037589 */ /* 0x0002a600000e0000 */
[----:B------:R-:W-:Y:S01]  /*c110*/  IADD3 R2, R5, R2, RZ ;  /* 0x0000000205027210 */ /* 0x000fe20007ffe0ff */
[----:B------:R1:W3:Y:S03]  /*c120*/  SHFL.IDX PT, R10, R25, RZ, 0x181f ;  /* 0x00181fff190a7589 */ /* 0x0002e600000e0000 */
[----:B------:R-:W-:Y:S01]  /*c130*/  LEA.HI.X R13, R4, c[0x0][0x28c], R2, 0x1, P0 ;  /* 0x0000a300040d7a11 */ /* 0x000fe200000f0c02 */
[----:B------:R1:W4:Y:S04]  /*c140*/  SHFL.IDX PT, R5, R26, RZ, 0x181f ;  /* 0x00181fff1a057589 */ /* 0x00032800000e0000 */
[----:B------:R1:W1:Y:S01]  /*c150*/  SHFL.IDX PT, R12, R13, RZ, 0x181f ;  /* 0x00181fff0d0c7589 */ /* 0x00026200000e0000 */
[----:B------:R-:W-:Y:S05]  /*c160*/  @P1 BRA `(.L_x_668) ;  /* 0x000001a000001947 */ /* 0x000fea0003800000 */
[----:B------:R-:W-:Y:S01]  /*c170*/  ISETP.GE.AND P1, PT, R144, c[0x0][0x27c], PT ;  /* 0x00009f0090007a0c */ /* 0x000fe20003f26270 */
[----:B------:R-:W-:Y:S01]  /*c180*/  CS2R R18, SRZ ;  /* 0x0000000000127805 */ /* 0x000fe2000001ff00 */
[----:B------:R-:W-:Y:S01]  /*c190*/  CS2R R16, SRZ ;  /* 0x0000000000107805 */ /* 0x000fe2000001ff00 */
[----:B------:R-:W-:Y:S01]  /*c1a0*/  CS2R R22, SRZ ;  /* 0x0000000000167805 */ /* 0x000fe2000001ff00 */
[----:B------:R-:W-:-:S09]  /*c1b0*/  CS2R R20, SRZ ;  /* 0x0000000000147805 */ /* 0x000fd2000001ff00 */
[C---:B------:R-:W-:Y:S01]  /*c1c0*/  @!P1 IMAD.SHL.U32 R2, R144.reuse, 0x2, RZ ;  /* 0x0000000290029824 */ /* 0x040fe200078e00ff */
[----:B------:R-:W-:-:S04]  /*c1d0*/  @!P1 SHF.L.U64.HI R4, R144, 0x1, R15 ;  /* 0x0000000190049819 */ /* 0x000fc8000001020f */
[----:B--2---:R-:W-:-:S05]  /*c1e0*/  @!P1 IADD3 R8, P0, R3, R2, RZ ;  /* 0x0000000203089210 */ /* 0x004fca0007f1e0ff */
[--C-:B----4-:R-:W-:Y:S01]  /*c1f0*/  @!P1 IMAD.X R9, R5, 0x1, R4.reuse, P0 ;  /* 0x0000000105099824 */ /* 0x110fe200000e0604 */
[----:B---3--:R-:W-:Y:S01]  /*c200*/  @!P1 IADD3 R6, P0, R10, R2, RZ ;  /* 0x000000020a069210 */ /* 0x008fe20007f1e0ff */
[----:B------:R-:W-:Y:S01]  /*c210*/  CS2R R30, SRZ ;  /* 0x00000000001e7805 */ /* 0x000fe2000001ff00 */
[----:B------:R-:W-:Y:S01]  /*c220*/  CS2R R28, SRZ ;  /* 0x00000000001c7805 */ /* 0x000fe2000001ff00 */
[----:B------:R-:W-:Y:S01]  /*c230*/  CS2R R34, SRZ ;  /* 0x0000000000227805 */ /* 0x000fe2000001ff00 */
[----:B------:R-:W-:Y:S01]  /*c240*/  CS2R R32, SRZ ;  /* 0x0000000000207805 */ /* 0x000fe2000001ff00 */
[----:B-1----:R-:W-:Y:S01]  /*c250*/  @!P1 IMAD.X R7, R12, 0x1, R4, P0 ;  /* 0x000000010c079824 */ /* 0x002fe200000e0604 */
[----:B------:R-:W-:Y:S01]  /*c260*/  ISETP.GE.AND P0, PT, R146, c[0x0][0x27c], PT ;  /* 0x00009f0092007a0c */ /* 0x000fe20003f06270 */
[----:B------:R1:W5:Y:S04]  /*c270*/  @!P1 LD.E.128 R16, [R8.64] ;  /* 0x0000000608109980 */ /* 0x000368000c101d00 */
[----:B------:R1:W5:Y:S08]  /*c280*/  @!P1 LD.E.128 R20, [R6.64] ;  /* 0x0000000606149980 */ /* 0x000370000c101d00 */
[C---:B------:R-:W-:Y:S01]  /*c290*/  @!P0 IMAD.SHL.U32 R2, R0.reuse, 0x2, RZ ;  /* 0x0000000200028824 */ /* 0x040fe200078e00ff */
[----:B------:R-:W-:-:S04]  /*c2a0*/  @!P0 SHF.L.U64.HI R11, R0, 0x1, R24 ;  /* 0x00000001000b8819 */ /* 0x000fc80000010218 */
[----:B------:R-:W-:-:S05]  /*c2b0*/  @!P0 IADD3 R4, P2, R3, R2, RZ ;  /* 0x0000000203048210 */ /* 0x000fca0007f5e0ff */
[----:B------:R-:W-:Y:S01]  /*c2c0*/  @!P0 IMAD.X R5, R5, 0x1, R11, P2 ;  /* 0x0000000105058824 */ /* 0x000fe200010e060b */
[----:B------:R-:W-:-:S04]  /*c2d0*/  @!P0 IADD3 R2, P2, R10, R2, RZ ;  /* 0x000000020a028210 */ /* 0x000fc80007f5e0ff */
[----:B------:R1:W5:Y:S01]  /*c2e0*/  @!P0 LD.E.128 R28, [R4.64] ;  /* 0x00000006041c8980 */ /* 0x000362000c101d00 */
[----:B------:R-:W-:-:S05]  /*c2f0*/  @!P0 IMAD.X R3, R12, 0x1, R11, P2 ;  /* 0x000000010c038824 */ /* 0x000fca00010e060b */
[----:B------:R1:W5:Y:S03]  /*c300*/  @!P0 LD.E.128 R32, [R2.64] ;  /* 0x0000000602208980 */ /* 0x000366000c101d00 */
.L_x_668:
[----:B------:R-:W-:Y:S05]  /*c310*/  BSYNC B0 ;  /* 0x0000000000007941 */ /* 0x000fea0003800000 */
.L_x_667:
[----:B-12--5:R-:W-:Y:S01]  /*c320*/  IMAD.MOV.U32 R3, RZ, RZ, R30 ;  /* 0x000000ffff037224 */ /* 0x026fe200078e001e */
[----:B------:R-:W-:Y:S01]  /*c330*/  MOV R4, R29 ;  /* 0x0000001d00047202 */ /* 0x000fe20000000f00 */
[----:B------:R-:W-:Y:S01]  /*c340*/  IMAD.MOV.U32 R2, RZ, RZ, R31 ;  /* 0x000000ffff027224 */ /* 0x000fe200078e001f */
[----:B------:R-:W-:Y:S01]  /*c350*/  LOP3.LUT P0, RZ, R214, 0x10, RZ, 0xc0, !PT ;  /* 0x00000010d6ff7812 */ /* 0x000fe2000780c0ff */
[----:B----4-:R-:W-:Y:S01]  /*c360*/  IMAD.MOV.U32 R5, RZ, RZ, R28 ;  /* 0x000000ffff057224 */ /* 0x010fe200078e001c */
[----:B------:R-:W-:Y:S01]  /*c370*/  MOV R6, R22 ;  /* 0x0000001600067202 */ /* 0x000fe20000000f00 */
[----:B------:R1:W2:Y:S01]  /*c380*/  SHFL.IDX PT, R11, R26, 0x1, 0x181f ;  /* 0x00381f001a0b7f89 */ /* 0x0002a200000e0000 */
[----:B------:R-:W-:Y:S01]  /*c390*/  PRMT R98, R2, 0x5410, R3 ;  /* 0x0000541002627816 */ /* 0x000fe20000000003 */
[----:B------:R-:W-:Y:S01]  /*c3a0*/  IMAD.MOV.U32 R3, RZ, RZ, R18 ;  /* 0x000000ffff037224 */ /* 0x000fe200078e0012 */
[----:B------:R-:W-:Y:S01]  /*c3b0*/  PRMT R97, R4, 0x5410, R5 ;  /* 0x0000541004617816 */ /* 0x000fe20000000005 */
[----:B------:R-:W-:Y:S01]  /*c3c0*/  IMAD.MOV.U32 R2, RZ, RZ, R19 ;  /* 0x000000ffff027224 */ /* 0x000fe200078e0013 */
[----:B------:R-:W-:Y:S01]  /*c3d0*/  MOV R5, R16 ;  /* 0x0000001000057202 */ /* 0x000fe20000000f00 */
[----:B------:R-:W-:Y:S01]  /*c3e0*/  IMAD.MOV.U32 R4, RZ, RZ, R17 ;  /* 0x000000ffff047224 */ /* 0x000fe200078e0011 */
[----:B------:R1:W4:Y:S01]  /*c3f0*/  SHFL.IDX PT, R12, R13, 0x1, 0x181f ;  /* 0x00381f000d0c7f89 */ /* 0x00032200000e0000 */
[----:B------:R-:W-:Y:S01]  /*c400*/  BSSY B0, `(.L_x_669) ;  /* 0x0000032000007945 */ /* 0x000fe20003800000 */
[----:B------:R-:W-:Y:S01]  /*c410*/  PRMT R48, R2, 0x5410, R3 ;  /* 0x0000541002307816 */ /* 0x000fe20000000003 */
[----:B------:R-:W-:Y:S01]  /*c420*/  IMAD.MOV.U32 R3, RZ, RZ, R34 ;  /* 0x000000ffff037224 */ /* 0x000fe200078e0022 */
[----:B------:R-:W-:Y:S01]  /*c430*/  MOV R2, R35 ;  /* 0x0000002300027202 */ /* 0x000fe20000000f00 */
[----:B---3--:R1:W3:Y:S01]  /*c440*/  SHFL.IDX PT, R10, R25, 0x1, 0x181f ;  /* 0x00381f00190a7f89 */ /* 0x0082e200000e0000 */
[----:B------:R-:W-:Y:S01]  /*c450*/  PRMT R39, R4, 0x5410, R5 ;  /* 0x0000541004277816 */ /* 0x000fe20000000005 */
[----:B------:R-:W-:Y:S01]  /*c460*/  IMAD.MOV.U32 R5, RZ, RZ, R23 ;  /* 0x000000ffff057224 */ /* 0x000fe200078e0017 */
[----:B------:R-:W-:Y:S01]  /*c470*/  PRMT R96, R2, 0x5410, R3 ;  /* 0x0000541002607816 */ /* 0x000fe20000000003 */
[----:B------:R-:W-:Y:S01]  /*c480*/  IMAD.MOV.U32 R3, RZ, RZ, R32 ;  /* 0x000000ffff037224 */ /* 0x000fe200078e0020 */
[----:B------:R1:W1:Y:S01]  /*c490*/  SHFL.IDX PT, R4, R27, 0x1, 0x181f ;  /* 0x00381f001b047f89 */ /* 0x00026200000e0000 */
[----:B------:R-:W-:Y:S01]  /*c4a0*/  IMAD.MOV.U32 R2, RZ, RZ, R33 ;  /* 0x000000ffff027224 */ /* 0x000fe200078e0021 */
[----:B------:R-:W-:Y:S01]  /*c4b0*/  PRMT R38, R5, 0x5410, R6 ;  /* 0x0000541005267816 */ /* 0x000fe20000000006 */
[----:B------:R-:W-:Y:S01]  /*c4c0*/  CS2R R56, SRZ ;  /* 0x0000000000387805 */ /* 0x000fe2000001ff00 */
[----:B------:R-:W-:Y:S01]  /*c4d0*/  CS2R R42, SRZ ;  /* 0x00000000002a7805 */ /* 0x000fe2000001ff00 */
[----:B------:R-:W-:Y:S01]  /*c4e0*/  CS2R R40, SRZ ;  /* 0x0000000000287805 */ /* 0x000fe2000001ff00 */
[----:B------:R-:W-:Y:S01]  /*c4f0*/  PRMT R70, R2, 0x5410, R3 ;  /* 0x0000541002467816 */ /* 0x000fe20000000003 */
[----:B------:R-:W-:Y:S01]  /*c500*/  IMAD.MOV.U32 R3, RZ, RZ, R20 ;  /* 0x000000ffff037224 */ /* 0x000fe200078e0014 */
[----:B------:R-:W-:Y:S01]  /*c510*/  MOV R2, R21 ;  /* 0x0000001500027202 */ /* 0x000fe20000000f00 */
[----:B------:R-:W-:Y:S01]  /*c520*/  CS2R R54, SRZ ;  /* 0x0000000000367805 */ /* 0x000fe2000001ff00 */
[----:B------:R-:W-:Y:S01]  /*c530*/  CS2R R52, SRZ ;  /* 0x0000000000347805 */ /* 0x000fe2000001ff00 */
[----:B------:R-:W-:Y:S01]  /*c540*/  CS2R R46, SRZ ;  /* 0x00000000002e7805 */ /* 0x000fe2000001ff00 */
[----:B------:R-:W-:Y:S01]  /*c550*/  PRMT R37, R2, 0x5410, R3 ;  /* 0x0000541002257816 */ /* 0x000fe20000000003 */
[----:B------:R-:W-:Y:S01]  /*c560*/  CS2R R44, SRZ ;  /* 0x00000000002c7805 */ /* 0x000fe2000001ff00 */
[----:B------:R-:W-:Y:S05]  /*c570*/  @P0 BRA `(.L_x_670) ;  /* 0x000001a000000947 */ /* 0x000fea0003800000 */
[----:B--2-4-:R-:W-:Y:S01]  /*c580*/  ISETP.GE.AND P1, PT, R144, c[0x0][0x27c], PT ;  /* 0x00009f0090007a0c */ /* 0x014fe20003f26270 */
[----:B------:R-:W-:Y:S01]  /*c590*/  CS2R R42, SRZ ;  /* 0x00000000002a7805 */ /* 0x000fe2000001ff00 */
[----:B------:R-:W-:Y:S01]  /*c5a0*/  CS2R R40, SRZ ;  /* 0x0000000000287805 */ /* 0x000fe2000001ff00 */
[----:B------:R-:W-:Y:S01]  /*c5b0*/  CS2R R46, SRZ ;  /* 0x00000000002e7805 */ /* 0x000fe2000001ff00 */
[----:B------:R-:W-:-:S09]  /*c5c0*/  CS2R R44, SRZ ;  /* 0x00000000002c7805 */ /* 0x000fd2000001ff00 */
[C---:B------:R-:W-:Y:S01]  /*c5d0*/  @!P1 IMAD.SHL.U32 R2, R144.reuse, 0x2, RZ ;  /* 0x0000000290029824 */ /* 0x040fe200078e00ff */
[----:B------:R-:W-:-:S04]  /*c5e0*/  @!P1 SHF.L.U64.HI R3, R144, 0x1, R15 ;  /* 0x0000000190039819 */ /* 0x000fc8000001020f */
[----:B-1----:R-:W-:-:S05]  /*c5f0*/  @!P1 IADD3 R8, P0, R4, R2, RZ ;  /* 0x0000000204089210 */ /* 0x002fca0007f1e0ff */
[--C-:B------:R-:W-:Y:S01]  /*c600*/  @!P1 IMAD.X R9, R11, 0x1, R3.reuse, P0 ;  /* 0x000000010b099824 */ /* 0x100fe200000e0603 */
[----:B---3--:R-:W-:Y:S01]  /*c610*/  @!P1 IADD3 R6, P0, R10, R2, RZ ;  /* 0x000000020a069210 */ /* 0x008fe20007f1e0ff */
[----:B------:R-:W-:Y:S01]  /*c620*/  CS2R R58, SRZ ;  /* 0x00000000003a7805 */ /* 0x000fe2000001ff00 */
[----:B------:R-:W-:Y:S01]  /*c630*/  CS2R R56, SRZ ;  /* 0x0000000000387805 */ /* 0x000fe2000001ff00 */
[----:B------:R-:W-:Y:S01]  /*c640*/  CS2R R54, SRZ ;  /* 0x0000000000367805 */ /* 0x000fe2000001ff00 */
[----:B------:R-:W-:Y:S01]  /*c650*/  CS2R R52, SRZ ;  /* 0x0000000000347805 */ /* 0x000fe2000001ff00 */
[----:B------:R-:W-:Y:S01]  /*c660*/  @!P1 IMAD.X R7, R12, 0x1, R3, P0 ;  /* 0x000000010c079824 */ /* 0x000fe200000e0603 */
        /* <DEDUP_REMOVED lines=11> */
.L_x_670:
[----:B--2-4-:R-:W-:Y:S05]  /*c720*/  BSYNC B0 ;  /* 0x0000000000007941 */ /* 0x014fea0003800000 */
.L_x_669:
[----:B-1---5:R-:W-:Y:S01]  /*c730*/  IMAD.MOV.U32 R3, RZ, RZ, R56 ;  /* 0x000000ffff037224 */ /* 0x022fe200078e0038 */
[----:B------:R-:W-:Y:S01]  /*c740*/  MOV R2, R57 ;  /* 0x0000003900027202 */ /* 0x000fe20000000f00 */
[----:B------:R-:W-:Y:S01]  /*c750*/  IMAD.MOV.U32 R5, RZ, RZ, R58 ;  /* 0x000000ffff057224 */ /* 0x000fe200078e003a */
[----:B------:R-:W-:Y:S01]  /*c760*/  LOP3.LUT P0, RZ, R214, 0x80, RZ, 0xc0, !PT ;  /* 0x00000080d6ff7812 */ /* 0x000fe2000780c0ff */
        /* <DEDUP_REMOVED lines=11> */
[----:B------:R1:W2:Y:S01]  /*c820*/  SHFL.IDX PT, R11, R13, 0x2, 0x181f ;  /* 0x00581f000d0b7f89 */ /* 0x0002a200000e0000 */
[----:B------:R-:W-:Y:S01]  /*c830*/  IMAD.MOV.U32 R2, RZ, RZ, R53 ;  /* 0x000000ffff027224 */ /* 0x000fe200078e0035 */
[----:B------:R-:W-:Y:S01]  /*c840*/  PRMT R102, R4, 0x5410, R5 ;  /* 0x0000541004667816 */ /* 0x000fe20000000005 */
[----:B------:R-:W-:Y:S01]  /*c850*/  IMAD.MOV.U32 R5, RZ, RZ, R54 ;  /* 0x000000ffff057224 */ /* 0x000fe200078e0036 */
[----:B------:R-:W-:Y:S01]  /*c860*/  MOV R4, R55 ;  /* 0x0000003700047202 */ /* 0x000fe20000000f00 */
[----:B---3--:R1:W3:Y:S01]  /*c870*/  SHFL.IDX PT, R10, R25, 0x2, 0x181f ;  /* 0x00581f00190a7f89 */ /* 0x0082e200000e0000 */
[----:B------:R-:W-:Y:S01]  /*c880*/  PRMT R103, R2, 0x5410, R3 ;  /* 0x0000541002677816 */ /* 0x000fe20000000003 */
[----:B------:R-:W-:Y:S01]  /*c890*/  IMAD.MOV.U32 R3, RZ, RZ, R44 ;  /* 0x000000ffff037224 */ /* 0x000fe200078e002c */
[----:B------:R-:W-:Y:S01]  /*c8a0*/  PRMT R104, R4, 0x5410, R5 ;  /* 0x0000541004687816 */ /* 0x000fe20000000005 */
[----:B------:R-:W-:Y:S01]  /*c8b0*/  BSSY B0, `(.L_x_671) ;  /* 0x000002a000007945 */ /* 0x000fe20003800000 */
[----:B------:R-:W-:Y:S01]  /*c8c0*/  MOV R2, R45 ;  /* 0x0000002d00027202 */ /* 0x000fe20000000f00 */
[----:B------:R1:W4:Y:S01]  /*c8d0*/  SHFL.IDX PT, R5, R26, 0x2, 0x181f ;  /* 0x00581f001a057f89 */ /* 0x00032200000e0000 */
[----:B------:R-:W-:Y:S01]  /*c8e0*/  PRMT R100, R6, 0x5410, R7 ;  /* 0x0000541006647816 */ /* 0x000fe20000000007 */
[----:B------:R-:W-:Y:S01]  /*c8f0*/  CS2R R94, SRZ ;  /* 0x00000000005e7805 */ /* 0x000fe2000001ff00 */
[----:B------:R-:W-:Y:S01]  /*c900*/  PRMT R99, R2, 0x5410, R3 ;  /* 0x0000541002637816 */ /* 0x000fe20000000003 */
[----:B------:R1:W1:Y:S01]  /*c910*/  SHFL.IDX PT, R4, R27, 0x2, 0x181f ;  /* 0x00581f001b047f89 */ /* 0x00026200000e0000 */
        /* <DEDUP_REMOVED lines=8> */
[----:B------:R-:W-:Y:S05]  /*c9a0*/  @P0 BRA `(.L_x_672) ;  /* 0x000001a000000947 */ /* 0x000fea0003800000 */
[----:B--2---:R-:W-:Y:S01]  /*c9b0*/  ISETP.GE.AND P1, PT, R144, c[0x0][0x27c], PT ;  /* 0x00009f0090007a0c */ /* 0x004fe20003f26270 */
[----:B------:R-:W-:Y:S01]  /*c9c0*/  CS2R R62, SRZ ;  /* 0x00000000003e7805 */ /* 0x000fe2000001ff00 */
[----:B------:R-:W-:Y:S01]  /*c9d0*/  CS2R R60, SRZ ;  /* 0x00000000003c7805 */ /* 0x000fe2000001ff00 */
[----:B------:R-:W-:Y:S01]  /*c9e0*/  CS2R R66, SRZ ;  /* 0x0000000000427805 */ /* 0x000fe2000001ff00 */
[----:B------:R-:W-:-:S09]  /*c9f0*/  CS2R R64, SRZ ;  /* 0x0000000000407805 */ /* 0x000fd2000001ff00 */
[C---:B------:R-:W-:Y:S01]  /*ca00*/  @!P1 IMAD.SHL.U32 R2, R144.reuse, 0x2, RZ ;  /* 0x0000000290029824 */ /* 0x040fe200078e00ff */
[----:B------:R-:W-:-:S04]  /*ca10*/  @!P1 SHF.L.U64.HI R3, R144, 0x1, R15 ;  /* 0x0000000190039819 */ /* 0x000fc8000001020f */
[----:B-1----:R-:W-:-:S05]  /*ca20*/  @!P1 IADD3 R8, P0, R4, R2, RZ ;  /* 0x0000000204089210 */ /* 0x002fca0007f1e0ff */
[--C-:B----4-:R-:W-:Y:S01]  /*ca30*/  @!P1 IMAD.X R9, R5, 0x1, R3.reuse, P0 ;  /* 0x0000000105099824 */ /* 0x110fe200000e0603 */
        /* <DEDUP_REMOVED lines=17> */
.L_x_672:
[----:B--2---:R-:W-:Y:S05]  /*cb50*/  BSYNC B0 ;  /* 0x0000000000007941 */ /* 0x004fea0003800000 */
.L_x_671:
[----:B-1---5:R-:W-:Y:S01]  /*cb60*/  IMAD.MOV.U32 R3, RZ, RZ, R74 ;  /* 0x000000ffff037224 */ /* 0x022fe200078e004a */
[----:B------:R-:W-:Y:S01]  /*cb70*/  MOV R4, R73 ;  /* 0x0000004900047202 */ /* 0x000fe20000000f00 */
[----:B------:R-:W-:Y:S01]  /*cb80*/  IMAD.MOV.U32 R2, RZ, RZ, R75 ;  /* 0x000000ffff027224 */ /* 0x000fe200078e004b */
[----:B------:R-:W-:Y:S01]  /*cb90*/  ISETP.NE.AND P0, PT, R82, RZ, PT ;  /* 0x000000ff5200720c */ /* 0x000fe20003f05270 */
        /* <DEDUP_REMOVED lines=60> */
.L_x_674:
[----:B--2-4-:R-:W-:Y:S05]  /*cf60*/  BSYNC B0 ;  /* 0x0000000000007941 */ /* 0x014fea0003800000 */
.L_x_673:
[----:B-----5:R-:W-:Y:S01]  /*cf70*/  IMAD.MOV.U32 R0, RZ, RZ, R94 ;  /* 0x000000ffff007224 */ /* 0x020fe200078e005e */
[----:B------:R-:W-:-:S04]  /*cf80*/  DEPBAR.LE SB0, 0x1 ;  /* 0x000080400000791a */ /* 0x000fc80000000000 */
[----:B-1----:R-:W-:Y:S01]  /*cf90*/  IMAD.MOV.U32 R4, RZ, RZ, R95 ;  /* 0x000000ffff047224 */ /* 0x002fe200078e005f */
        /* <DEDUP_REMOVED lines=33> */
[----:B------:R-:W-:Y:S01]  /*d1b0*/  IMAD.MOV.U32 R0, RZ, RZ, c[0x0][0x27c] ;  /* 0x00009f00ff007624 */ /* 0x000fe200078e00ff */
[----:B---3--:R-:W1:Y:S01]  /*d1c0*/  LDS.128 R8, [R195+0x10080] ;  /* 0x01008000c3087984 */ /* 0x008e620000000c00 */
[----:B------:R-:W-:Y:S02]  /*d1d0*/  SHF.R.U64 R13, R20, 0x10, R21 ;  /* 0x00000010140d7819 */ /* 0x000fe40000001215 */
[----:B------:R-:W-:Y:S02]  /*d1e0*/  SHF.R.U32.HI R12, RZ, 0x10, R19 ;  /* 0x00000010ff0c7819 */ /* 0x000fe40000011613 */
[----:B------:R-:W-:Y:S02]  /*d1f0*/  LEA.HI R0, R0, R237, RZ, 0x1d ;  /* 0x000000ed00007211 */ /* 0x000fe400078fe8ff */
[----:B------:R-:W-:Y:S02]  /*d200*/  PRMT R13, R37, 0x5432, R13 ;  /* 0x00005432250d7816 */ /* 0x000fe4000000000d */
[----:B------:R-:W-:Y:S01]  /*d210*/  SHF.R.S32.HI R3, RZ, 0x1f, R0 ;  /* 0x0000001fff037819 */ /* 0x000fe20000011400 */
[----:B------:R-:W-:Y:S01]  /*d220*/  IMAD.SHL.U32 R2, R0, 0x8, RZ ;  /* 0x0000000800027824 */ /* 0x000fe200078e00ff */
[----:B------:R-:W-:-:S02]  /*d230*/  SHF.R.U32.HI R14, RZ, 0x10, R21 ;  /* 0x00000010ff0e7819 */ /* 0x000fc40000011615 */
[----:B------:R-:W-:Y:S02]  /*d240*/  LEA.HI R0, R3, R0, RZ, 0x3 ;  /* 0x0000000003007211 */ /* 0x000fe400078f18ff */
[----:B------:R-:W-:Y:S02]  /*d250*/  LOP3.LUT R2, R111, 0x38, R2, 0xf8, !PT ;  /* 0x000000386f027812 */ /* 0x000fe400078ef802 */
[----:B------:R-:W-:Y:S01]  /*d260*/  SHF.R.U64 R3, R18, 0x10, R19 ;  /* 0x0000001012037819 */ /* 0x000fe20000001213 */
[----:B------:R-:W-:Y:S01]  /*d270*/  IMAD.SHL.U32 R0, R0, 0x400, RZ ;  /* 0x0000040000007824 */ /* 0x000fe200078e00ff */
[----:B------:R-:W-:Y:S02]  /*d280*/  LOP3.LUT R2, R2, R130, RZ, 0x3c, !PT ;  /* 0x0000008202027212 */ /* 0x000fe400078e3cff */
[----:B------:R-:W-:Y:S02]  /*d290*/  SHF.R.U32.HI R19, RZ, 0x10, R23 ;  /* 0x00000010ff137819 */ /* 0x000fe40000011617 */
[----:B------:R-:W-:-:S02]  /*d2a0*/  LOP3.LUT R0, R0, 0x7fffe000, RZ, 0xc0, !PT ;  /* 0x7fffe00000007812 */ /* 0x000fc400078ec0ff */
[----:B------:R-:W-:Y:S02]  /*d2b0*/  PRMT R24, R48, 0x5410, R12 ;  /* 0x0000541030187816 */ /* 0x000fe4000000000c */
[----:B------:R-:W-:Y:S02]  /*d2c0*/  IADD3 R0, R2, R0, R118 ;  /* 0x0000000002007210 */ /* 0x000fe40007ffe076 */
[----:B------:R-:W-:Y:S02]  /*d2d0*/  SHF.R.U32.HI R2, RZ, 0x10, R17 ;  /* 0x00000010ff027819 */ /* 0x000fe40000011611 */
[----:B------:R-:W-:Y:S01]  /*d2e0*/  PRMT R27, R48, 0x5432, R3 ;  /* 0x00005432301b7816 */ /* 0x000fe20000000003 */
[----:B------:R-:W-:Y:S01]  /*d2f0*/  IMAD.SHL.U32 R36, R0, 0x2, RZ ;  /* 0x0000000200247824 */ /* 0x000fe200078e00ff */
[----:B------:R-:W-:Y:S02]  /*d300*/  SHF.R.U64 R0, R16, 0x10, R17 ;  /* 0x0000001010007819 */ /* 0x000fe40000001211 */
[----:B------:R-:W-:-:S02]  /*d310*/  SHF.R.U64 R16, R22, 0x10, R23 ;  /* 0x0000001016107819 */ /* 0x000fc40000001217 */
[----:B------:R-:W2:Y:S01]  /*d320*/  LDS.128 R4, [R36+0x10080] ;  /* 0x0100800024047984 */ /* 0x000ea20000000c00 */
[----:B------:R-:W-:Y:S02]  /*d330*/  PRMT R15, R39, 0x5432, R0 ;  /* 0x00005432270f7816 */ /* 0x000fe40000000000 */
[C---:B------:R-:W-:Y:S01]  /*d340*/  PRMT R23, R38.reuse, 0x5432, R16 ;  /* 0x0000543226177816 */ /* 0x040fe20000000010 */
[----:B-1----:R-:W-:Y:S01]  /*d350*/  IMAD.U32 R12, R11, 0x10000, RZ ;  /* 0x000100000b0c7824 */ /* 0x002fe200078e00ff */
[----:B------:R-:W-:Y:S01]  /*d360*/  PRMT R22, R38, 0x5410, R19 ;  /* 0x0000541026167816 */ /* 0x000fe20000000013 */
[----:B------:R-:W-:Y:S01]  /*d370*/  IMAD.U32 R38, R13, 0x10000, RZ ;  /* 0x000100000d267824 */ /* 0x000fe200078e00ff */
[C---:B------:R-:W-:Y:S01]  /*d380*/  SHF.L.U32 R16, R9.reuse, 0x10, RZ ;  /* 0x0000001009107819 */ /* 0x040fe200000006ff */
[----:B------:R-:W-:Y:S01]  /*d390*/  IMAD.U32 R20, R10, 0x10000, RZ ;  /* 0x000100000a147824 */ /* 0x000fe200078e00ff */
[----:B------:R-:W-:Y:S01]  /*d3a0*/  LOP3.LUT R19, R9, 0xffff0000, RZ, 0xc0, !PT ;  /* 0xffff000009137812 */ /* 0x000fe200078ec0ff */
[----:B------:R-:W-:Y:S01]  /*d3b0*/  IMAD.U32 R49, R22, 0x10000, RZ ;  /* 0x0001000016317824 */ /* 0x000fe200078e00ff */
[----:B------:R-:W-:Y:S01]  /*d3c0*/  PRMT R18, R39, 0x5410, R2 ;  /* 0x0000541027127816 */ /* 0x000fe20000000002 */
[----:B------:R-:W-:Y:S01]  /*d3d0*/  IMAD.U32 R39, R15, 0x10000, RZ ;  /* 0x000100000f277824 */ /* 0x000fe200078e00ff */
[----:B------:R-:W-:Y:S01]  /*d3e0*/  PRMT R17, R37, 0x5410, R14 ;  /* 0x0000541025117816 */ /* 0x000fe2000000000e */
[----:B------:R-:W-:Y:S01]  /*d3f0*/  IMAD.U32 R14, R8, 0x10000, RZ ;  /* 0x00010000080e7824 */ /* 0x000fe200078e00ff */
[----:B------:R-:W-:-:S02]  /*d400*/  LOP3.LUT R25, R11, 0xffff0000, RZ, 0xc0, !PT ;  /* 0xffff00000b197812 */ /* 0x000fc400078ec0ff */
[----:B------:R-:W-:Y:S01]  /*d410*/  LOP3.LUT R21, R8, 0xffff0000, RZ, 0xc0, !PT ;  /* 0xffff000008157812 */ /* 0x000fe200078ec0ff */
[----:B------:R-:W-:Y:S01]  /*d420*/  IMAD.U32 R50, R17, 0x10000, RZ ;  /* 0x0001000011327824 */ /* 0x000fe200078e00ff */
[----:B------:R-:W-:Y:S02]  /*d430*/  LOP3.LUT R26, R10, 0xffff0000, RZ, 0xc0, !PT ;  /* 0xffff00000a1a7812 */ /* 0x000fe400078ec0ff */
[----:B------:R-:W-:Y:S02]  /*d440*/  SHF.L.U32 R48, R24, 0x10, RZ ;  /* 0x0000001018307819 */ /* 0x000fe400000006ff */
[----:B------:R-:W-:Y:S01]  /*d450*/  LOP3.LUT R51, R13, 0xffff0000, RZ, 0xc0, !PT ;  /* 0xffff00000d337812 */ /* 0x000fe200078ec0ff */
[----:B--2---:R-:W-:Y:S01]  /*d460*/  IMAD.U32 R9, R4, 0x10000, RZ ;  /* 0x0001000004097824 */ /* 0x004fe200078e00ff */
[----:B------:R-:W-:Y:S01]  /*d470*/  SHF.L.U32 R8, R5, 0x10, RZ ;  /* 0x0000001005087819 */ /* 0x000fe200000006ff */
[----:B------:R-:W-:Y:S01]  /*d480*/  IMAD.U32 R0, R7, 0x10000, RZ ;  /* 0x0001000007007824 */ /* 0x000fe200078e00ff */
[----:B------:R-:W-:Y:S01]  /*d490*/  LOP3.LUT R3, R5, 0xffff0000, RZ, 0xc0, !PT ;  /* 0xffff000005037812 */ /* 0x000fe200078ec0ff */
[C---:B------:R-:W-:Y:S01]  /*d4a0*/  FMUL.FTZ R11, R9.reuse, R38 ;  /* 0x00000026090b7220 */ /* 0x040fe20000410000 */
[C---:B------:R-:W-:Y:S01]  /*d4b0*/  SHF.L.U32 R2, R6.reuse, 0x10, RZ ;  /* 0x0000001006027819 */ /* 0x040fe200000006ff */
[-C--:B------:R-:W-:Y:S01]  /*d4c0*/  FMUL.FTZ R5, R9, R39.reuse ;  /* 0x0000002709057220 */ /* 0x080fe20000410000 */
[----:B------:R-:W-:Y:S01]  /*d4d0*/  LOP3.LUT R10, R6, 0xffff0000, RZ, 0xc0, !PT ;  /* 0xffff0000060a7812 */ /* 0x000fe200078ec0ff */
[----:B------:R-:W-:Y:S01]  /*d4e0*/  FFMA.FTZ R39, R14, R39, -R11 ;  /* 0x000000270e277223 */ /* 0x000fe2000001080b */
[----:B------:R-:W-:Y:S01]  /*d4f0*/  LOP3.LUT R6, R7, 0xffff0000, RZ, 0xc0, !PT ;  /* 0xffff000007067812 */ /* 0x000fe200078ec0ff */
[----:B------:R-:W-:Y:S01]  /*d500*/  IMAD.U32 R11, R18, 0x10000, RZ ;  /* 0x00010000120b7824 */ /* 0x000fe200078e00ff */
[----:B------:R-:W-:Y:S01]  /*d510*/  LOP3.LUT R4, R4, 0xffff0000, RZ, 0xc0, !PT ;  /* 0xffff000004047812 */ /* 0x000fe200078ec0ff */
[----:B------:R-:W-:-:S02]  /*d520*/  FMUL.FTZ R9, R8, R50 ;  /* 0x0000003208097220 */ /* 0x000fc40000410000 */
[----:B------:R-:W-:Y:S02]  /*d530*/  FMUL.FTZ R7, R8, R11 ;  /* 0x0000000b08077220 */ /* 0x000fe40000410000 */
[----:B------:R-:W-:Y:S02]  /*d540*/  FFMA.FTZ R38, R14, R38, R5 ;  /* 0x000000260e267223 */ /* 0x000fe40000010005 */
[C---:B------:R-:W-:Y:S02]  /*d550*/  FMUL.FTZ R5, R0.reuse, R49 ;  /* 0x0000003100057220 */ /* 0x040fe40000410000 */
[----:B------:R-:W-:Y:S02]  /*d560*/  FMUL.FTZ R0, R0, R48 ;  /* 0x0000003000007220 */ /* 0x000fe40000410000 */
[C---:B------:R-:W-:Y:S01]  /*d570*/  FFMA.FTZ R14, R16.reuse, R50, R7 ;  /* 0x00000032100e7223 */ /* 0x040fe20000010007 */
[----:B------:R-:W-:Y:S01]  /*d580*/  LOP3.LUT R7, R15, 0xffff0000, RZ, 0xc0, !PT ;  /* 0xffff00000f077812 */ /* 0x000fe200078ec0ff */
[----:B------:R-:W-:Y:S01]  /*d590*/  FFMA.FTZ R37, R16, R11, -R9 ;  /* 0x0000000b10257223 */ /* 0x000fe20000010809 */
[----:B------:R-:W-:Y:S01]  /*d5a0*/  LOP3.LUT R11, R17, 0xffff0000, RZ, 0xc0, !PT ;  /* 0xffff0000110b7812 */ /* 0x000fe200078ec0ff */
[----:B------:R-:W-:Y:S01]  /*d5b0*/  FFMA.FTZ R13, R12, R49, R0 ;  /* 0x000000310c0d7223 */ /* 0x000fe20000010000 */
[----:B------:R-:W-:Y:S01]  /*d5c0*/  LOP3.LUT R9, R18, 0xffff0000, RZ, 0xc0, !PT ;  /* 0xffff000012097812 */ /* 0x000fe200078ec0ff */
[----:B------:R-:W-:Y:S01]  /*d5d0*/  FFMA.FTZ R16, R12, R48, -R5 ;  /* 0x000000300c107223 */ /* 0x000fe20000010805 */
[----:B------:R-:W-:Y:S01]  /*d5e0*/  LOP3.LUT R17, R27, 0xffff0000, RZ, 0xc0, !PT ;  /* 0xffff00001b117812 */ /* 0x000fe200078ec0ff */
[----:B------:R-:W-:Y:S01]  /*d5f0*/  FMUL.FTZ R0, R4, R51 ;  /* 0x0000003304007220 */ /* 0x000fe20000410000 */
[----:B------:R-:W-:Y:S01]  /*d600*/  LOP3.LUT R18, R22, 0xffff0000, RZ, 0xc0, !PT ;  /* 0xffff000016127812 */ /* 0x000fe200078ec0ff */
[----:B------:R-:W-:Y:S01]  /*d610*/  FMUL.FTZ R5, R4, R7 ;  /* 0x0000000704057220 */ /* 0x000fe20000410000 */
[----:B------:R-:W-:Y:S01]  /*d620*/  LOP3.LUT R15, R24, 0xffff0000, RZ, 0xc0, !PT ;  /* 0xffff0000180f7812 */ /* 0x000fe200078ec0ff */
[----:B------:R-:W-:-:S02]  /*d630*/  FMUL.FTZ R4, R3, R11 ;  /* 0x0000000b03047220 */ /* 0x000fc40000410000 */
[----:B------:R-:W-:Y:S02]  /*d640*/  FMUL.FTZ R3, R3, R9 ;  /* 0x0000000903037220 */ /* 0x000fe40000410000 */
[----:B------:R-:W-:Y:S02]  /*d650*/  FFMA.FTZ R8, R21, R7, -R0 ;  /* 0x0000000715087223 */ /* 0x000fe40000010800 */
[----:B------:R-:W-:Y:S02]  /*d660*/  IMAD.U32 R48, R23, 0x10000, RZ ;  /* 0x0001000017307824 */ /* 0x000fe400078e00ff */
[----:B------:R-:W-:Y:S01]  /*d670*/  IMAD.U32 R7, R27, 0x10000, RZ ;  /* 0x000100001b077824 */ /* 0x000fe200078e00ff */
[----:B------:R-:W-:Y:S01]  /*d680*/  F2FP.BF16.PACK_AB R8, R8, R39 ;  /* 0x000000270808723e */ /* 0x000fe200000010ff */
[----:B------:R-:W-:Y:S02]  /*d690*/  FFMA.FTZ R12, R21, R51, R5 ;  /* 0x00000033150c7223 */ /* 0x000fe40000010005 */
[----:B------:R-:W-:-:S02]  /*d6a0*/  FFMA.FTZ R9, R19, R9, -R4 ;  /* 0x0000000913097223 */ /* 0x000fc40000010804 */
[----:B------:R-:W-:Y:S01]  /*d6b0*/  FFMA.FTZ R5, R19, R11, R3 ;  /* 0x0000000b13057223 */ /* 0x000fe20000010003 */
[----:B------:R-:W-:Y:S01]  /*d6c0*/  LOP3.LUT R19, R23, 0xffff0000, RZ, 0xc0, !PT ;  /* 0xffff000017137812 */ /* 0x000fe200078ec0ff */
[C---:B------:R-:W-:Y:S01]  /*d6d0*/  FMUL.FTZ R0, R2.reuse, R48 ;  /* 0x0000003002007220 */ /* 0x040fe20000410000 */
[----:B------:R-:W-:Y:S01]  /*d6e0*/  F2FP.BF16.PACK_AB R9, R9, R37 ;  /* 0x000000250909723e */ /* 0x000fe200000010ff */
[-C--:B------:R-:W-:Y:S01]  /*d6f0*/  FMUL.FTZ R2, R2, R7.reuse ;  /* 0x0000000702027220 */ /* 0x080fe20000410000 */
[----:B------:R-:W-:Y:S01]  /*d700*/  F2FP.BF16.PACK_AB R5, R5, R14 ;  /* 0x0000000e0505723e */ /* 0x000fe200000010ff */
[C---:B------:R-:W-:Y:S02]  /*d710*/  FFMA.FTZ R11, R20.reuse, R7, -R0 ;  /* 0x00000007140b7223 */ /* 0x040fe40000010800 */
[----:B------:R-:W-:Y:S02]  /*d720*/  FFMA.FTZ R7, R20, R48, R2 ;  /* 0x0000003014077223 */ /* 0x000fe40000010002 */
[----:B------:R-:W-:-:S02]  /*d730*/  FMUL.FTZ R4, R10, R19 ;  /* 0x000000130a047220 */ /* 0x000fc40000410000 */
[----:B------:R-:W-:Y:S02]  /*d740*/  FMUL.FTZ R3, R10, R17 ;  /* 0x000000110a037220 */ /* 0x000fe40000410000 */
[C---:B------:R-:W-:Y:S02]  /*d750*/  FMUL.FTZ R2, R6.reuse, R18 ;  /* 0x0000001206027220 */ /* 0x040fe40000410000 */
[----:B------:R-:W-:Y:S02]  /*d760*/  FMUL.FTZ R0, R6, R15 ;  /* 0x0000000f06007220 */ /* 0x000fe40000410000 */
[----:B------:R-:W-:Y:S01]  /*d770*/  FFMA.FTZ R6, R26, R17, -R4 ;  /* 0x000000111a067223 */ /* 0x000fe20000010804 */
[----:B------:R-:W-:Y:S01]  /*d780*/  F2FP.BF16.PACK_AB R4, R12, R38 ;  /* 0x000000260c04723e */ /* 0x000fe200000010ff */
[----:B------:R-:W-:Y:S02]  /*d790*/  FFMA.FTZ R3, R26, R19, R3 ;  /* 0x000000131a037223 */ /* 0x000fe40000010003 */
[C---:B------:R-:W-:Y:S01]  /*d7a0*/  FFMA.FTZ R2, R25.reuse, R15, -R2 ;  /* 0x0000000f19027223 */ /* 0x040fe20000010802 */
[----:B------:R-:W-:Y:S01]  /*d7b0*/  F2FP.BF16.PACK_AB R10, R6, R11 ;  /* 0x0000000b060a723e */ /* 0x000fe200000010ff */
[----:B------:R-:W-:Y:S01]  /*d7c0*/  FFMA.FTZ R0, R25, R18, R0 ;  /* 0x0000001219007223 */ /* 0x000fe20000010000 */
[----:B------:R-:W-:-:S02]  /*d7d0*/  F2FP.BF16.PACK_AB R6, R3, R7 ;  /* 0x000000070306723e */ /* 0x000fc400000010ff */
[----:B------:R-:W-:Y:S02]  /*d7e0*/  F2FP.BF16.PACK_AB R11, R2, R16 ;  /* 0x00000010020b723e */ /* 0x000fe400000010ff */
[----:B------:R-:W-:-:S03]  /*d7f0*/  F2FP.BF16.PACK_AB R7, R0, R13 ;  /* 0x0000000d0007723e */ /* 0x000fc600000010ff */
[----:B------:R1:W-:Y:S04]  /*d800*/  STS.128 [R195+0x10080], R8 ;  /* 0x01008008c3007388 */ /* 0x0003e80000000c00 */
[----:B------:R1:W-:Y:S02]  /*d810*/  STS.128 [R36+0x10080], R4 ;  /* 0x0100800424007388 */ /* 0x0003e40000000c00 */
.L_x_678:
[----:B------:R-:W-:Y:S05]  /*d820*/  BSYNC B0 ;  /* 0x0000000000007941 */ /* 0x000fea0003800000 */
.L_x_677:
[----:B------:R-:W-:-:S13]  /*d830*/  ISETP.GE.AND P0, PT, R146, c[0x0][0x27c], PT ;  /* 0x00009f0092007a0c */ /* 0x000fda0003f06270 */
[----:B------:R-:W-:Y:S05]  /*d840*/  @P0 BRA `(.L_x_676) ;  /* 0x000006f000000947 */ /* 0x000fea0003800000 */
[----:B------:R-:W-:Y:S01]  /*d850*/  IMAD.MOV.U32 R3, RZ, RZ, c[0x0][0x27c] ;  /* 0x00009f00ff037624 */ /* 0x000fe200078e00ff */
[--C-:B------:R-:W-:Y:S02]  /*d860*/  SHF.R.S32.HI R0, RZ, 0x3, R69.reuse ;  /* 0x00000003ff007819 */ /* 0x100fe40000011445 */
[----:B------:R-:W-:Y:S02]  /*d870*/  LEA.HI R2, R71, R146, RZ, 0x6 ;  /* 0x0000009247027211 */ /* 0x000fe400078f30ff */
[----:B------:R-:W-:Y:S02]  /*d880*/  LEA.HI R0, R3, R0, RZ, 0x1d ;  /* 0x0000000003007211 */ /* 0x000fe400078fe8ff */
[----:B------:R-:W-:Y:S01]  /*d890*/  LOP3.LUT R3, R111, 0x38, R69, 0xf8, !PT ;  /* 0x000000386f037812 */ /* 0x000fe200078ef845 */
[----:B------:R-:W-:Y:S01]  /*d8a0*/  IMAD.SHL.U32 R2, R2, 0x80, RZ ;  /* 0x0000008002027824 */ /* 0x000fe200078e00ff */
[----:B-1----:R-:W-:Y:S01]  /*d8b0*/  SHF.R.S32.HI R4, RZ, 0x1f, R0 ;  /* 0x0000001fff047819 */ /* 0x002fe20000011400 */
[----:B------:R-:W-:Y:S01]  /*d8c0*/  IMAD.SHL.U32 R5, R0, 0x8, RZ ;  /* 0x0000000800057824 */ /* 0x000fe200078e00ff */
[----:B------:R-:W-:-:S02]  /*d8d0*/  LOP3.LUT R6, R3, R130, RZ, 0x3c, !PT ;  /* 0x0000008203067212 */ /* 0x000fc400078e3cff */
[----:B------:R-:W-:Y:S02]  /*d8e0*/  LOP3.LUT R2, R2, 0xffffe000, RZ, 0xc0, !PT ;  /* 0xffffe00002027812 */ /* 0x000fe400078ec0ff */
[----:B------:R-:W-:Y:S02]  /*d8f0*/  LEA.HI R3, R4, R0, RZ, 0x3 ;  /* 0x0000000004037211 */ /* 0x000fe400078f18ff */
[----:B------:R-:W-:Y:S02]  /*d900*/  IADD3 R0, R6, R2, R118 ;  /* 0x0000000206007210 */ /* 0x000fe40007ffe076 */
[----:B------:R-:W-:Y:S01]  /*d910*/  LOP3.LUT R4, R111, 0x38, R5, 0xf8, !PT ;  /* 0x000000386f047812 */ /* 0x000fe200078ef805 */
[----:B------:R-:W-:Y:S01]  /*d920*/  IMAD.SHL.U32 R2, R3, 0x400, RZ ;  /* 0x0000040003027824 */ /* 0x000fe200078e00ff */
[----:B------:R-:W-:Y:S02]  /*d930*/  LEA R37, R0, 0x10080, 0x1 ;  /* 0x0001008000257811 */ /* 0x000fe400078e08ff */
[----:B------:R-:W-:-:S02]  /*d940*/  LOP3.LUT R3, R4, R130, RZ, 0x3c, !PT ;  /* 0x0000008204037212 */ /* 0x000fc400078e3cff */
[----:B------:R-:W-:Y:S01]  /*d950*/  LOP3.LUT R0, R2, 0x7fffe000, RZ, 0xc0, !PT ;  /* 0x7fffe00002007812 */ /* 0x000fe200078ec0ff */
[----:B---3--:R-:W1:Y:S01]  /*d960*/  LDS.128 R8, [R37] ;  /* 0x0000000025087984 */ /* 0x008e620000000c00 */
[----:B------:R-:W-:Y:S02]  /*d970*/  SHF.R.U32.HI R12, RZ, 0x10, R31 ;  /* 0x00000010ff0c7819 */ /* 0x000fe4000001161f */
[----:B------:R-:W-:Y:S02]  /*d980*/  IADD3 R0, R3, R0, R118 ;  /* 0x0000000003007210 */ /* 0x000fe40007ffe076 */
[----:B------:R-:W-:Y:S02]  /*d990*/  SHF.R.U64 R14, R32, 0x10, R33 ;  /* 0x00000010200e7819 */ /* 0x000fe40000001221 */
[----:B------:R-:W-:Y:S01]  /*d9a0*/  SHF.R.U64 R16, R34, 0x10, R35 ;  /* 0x0000001022107819 */ /* 0x000fe20000001223 */
[----:B------:R-:W-:Y:S01]  /*d9b0*/  IMAD.SHL.U32 R36, R0, 0x2, RZ ;  /* 0x0000000200247824 */ /* 0x000fe200078e00ff */
[----:B------:R-:W-:-:S02]  /*d9c0*/  PRMT R24, R98, 0x5410, R12 ;  /* 0x0000541062187816 */ /* 0x000fc4000000000c */
[----:B------:R-:W-:Y:S02]  /*d9d0*/  SHF.R.U64 R0, R28, 0x10, R29 ;  /* 0x000000101c007819 */ /* 0x000fe4000000121d */
[----:B------:R-:W2:Y:S01]  /*d9e0*/  LDS.128 R4, [R36+0x10080] ;  /* 0x0100800024047984 */ /* 0x000ea20000000c00 */
[----:B------:R-:W-:Y:S02]  /*d9f0*/  PRMT R12, R70, 0x5432, R14 ;  /* 0x00005432460c7816 */ /* 0x000fe4000000000e */
[----:B------:R-:W-:Y:S02]  /*da00*/  SHF.R.U32.HI R18, RZ, 0x10, R35 ;  /* 0x00000010ff127819 */ /* 0x000fe40000011623 */
[----:B------:R-:W-:Y:S02]  /*da10*/  PRMT R23, R96, 0x5432, R16 ;  /* 0x0000543260177816 */ /* 0x000fe40000000010 */
[----:B------:R-:W-:Y:S01]  /*da20*/  SHF.R.U64 R3, R30, 0x10, R31 ;  /* 0x000000101e037819 */ /* 0x000fe2000000121f */
[----:B------:R-:W-:Y:S01]  /*da30*/  IMAD.U32 R30, R12, 0x10000, RZ ;  /* 0x000100000c1e7824 */ /* 0x000fe200078e00ff */
[----:B------:R-:W-:-:S02]  /*da40*/  PRMT R13, R97, 0x5432, R0 ;  /* 0x00005432610d7816 */ /* 0x000fc40000000000 */
[----:B------:R-:W-:Y:S02]  /*da50*/  SHF.R.U32.HI R2, RZ, 0x10, R29 ;  /* 0x00000010ff027819 */ /* 0x000fe4000001161d */
[----:B------:R-:W-:Y:S02]  /*da60*/  SHF.R.U32.HI R15, RZ, 0x10, R33 ;  /* 0x00000010ff0f7819 */ /* 0x000fe40000011621 */
[----:B------:R-:W-:Y:S02]  /*da70*/  PRMT R22, R96, 0x5410, R18 ;  /* 0x0000541060167816 */ /* 0x000fe40000000012 */
[----:B------:R-:W-:Y:S02]  /*da80*/  PRMT R21, R97, 0x5410, R2 ;  /* 0x0000541061157816 */ /* 0x000fe40000000002 */
[----:B------:R-:W-:Y:S02]  /*da90*/  PRMT R27, R98, 0x5432, R3 ;  /* 0x00005432621b7816 */ /* 0x000fe40000000003 */
[----:B------:R-:W-:-:S02]  /*daa0*/  PRMT R17, R70, 0x5410, R15 ;  /* 0x0000541046117816 */ /* 0x000fc4000000000f */
[----:B------:R-:W-:-:S03]  /*dab0*/  LOP3.LUT R28, R12, 0xffff0000, RZ, 0xc0, !PT ;  /* 0xffff00000c1c7812 */ /* 0x000fc600078ec0ff */
[----:B------:R-:W-:Y:S01]  /*dac0*/  IMAD.U32 R12, R17, 0x10000, RZ ;  /* 0x00010000110c7824 */ /* 0x000fe200078e00ff */
[C---:B-1----:R-:W-:Y:S01]  /*dad0*/  LOP3.LUT R16, R8.reuse, 0xffff0000, RZ, 0xc0, !PT ;  /* 0xffff000008107812 */ /* 0x042fe200078ec0ff */
[----:B------:R-:W-:Y:S01]  /*dae0*/  IMAD.U32 R14, R8, 0x10000, RZ ;  /* 0x00010000080e7824 */ /* 0x000fe200078e00ff */
[C---:B------:R-:W-:Y:S01]  /*daf0*/  LOP3.LUT R26, R10.reuse, 0xffff0000, RZ, 0xc0, !PT ;  /* 0xffff00000a1a7812 */ /* 0x040fe200078ec0ff */
[C---:B------:R-:W-:Y:S01]  /*db00*/  IMAD.U32 R18, R11.reuse, 0x10000, RZ ;  /* 0x000100000b127824 */ /* 0x040fe200078e00ff */
[----:B------:R-:W-:Y:S01]  /*db10*/  LOP3.LUT R25, R11, 0xffff0000, RZ, 0xc0, !PT ;  /* 0xffff00000b197812 */ /* 0x000fe200078ec0ff */
[----:B------:R-:W-:Y:S01]  /*db20*/  IMAD.U32 R20, R10, 0x10000, RZ ;  /* 0x000100000a147824 */ /* 0x000fe200078e00ff */
[----:B------:R-:W-:Y:S01]  /*db30*/  LOP3.LUT R19, R9, 0xffff0000, RZ, 0xc0, !PT ;  /* 0xffff000009137812 */ /* 0x000fe200078ec0ff */
[----:B------:R-:W-:Y:S02]  /*db40*/  IMAD.U32 R11, R13, 0x10000, RZ ;  /* 0x000100000d0b7824 */ /* 0x000fe400078e00ff */
[----:B------:R-:W-:-:S02]  /*db50*/  IMAD.U32 R15, R9, 0x10000, RZ ;  /* 0x00010000090f7824 */ /* 0x000fc400078e00ff */
[C---:B--2---:R-:W-:Y:S01]  /*db60*/  IMAD.U32 R8, R4.reuse, 0x10000, RZ ;  /* 0x0001000004087824 */ /* 0x044fe200078e00ff */
[C---:B------:R-:W-:Y:S01]  /*db70*/  LOP3.LUT R2, R5.reuse, 0xffff0000, RZ, 0xc0, !PT ;  /* 0xffff000005027812 */ /* 0x040fe200078ec0ff */
[----:B------:R-:W-:Y:S01]  /*db80*/  IMAD.U32 R3, R5, 0x10000, RZ ;  /* 0x0001000005037824 */ /* 0x000fe200078e00ff */
[----:B------:R-:W-:Y:S01]  /*db90*/  LOP3.LUT R4, R4, 0xffff0000, RZ, 0xc0, !PT ;  /* 0xffff000004047812 */ /* 0x000fe200078ec0ff */
[----:B------:R-:W-:Y:S01]  /*dba0*/  FMUL.FTZ R10, R8, R30 ;  /* 0x0000001e080a7220 */ /* 0x000fe20000410000 */
[C---:B------:R-:W-:Y:S01]  /*dbb0*/  LOP3.LUT R9, R6.reuse, 0xffff0000, RZ, 0xc0, !PT ;  /* 0xffff000006097812 */ /* 0x040fe200078ec0ff */
[----:B------:R-:W-:Y:S01]  /*dbc0*/  IMAD.U32 R5, R6, 0x10000, RZ ;  /* 0x0001000006057824 */ /* 0x000fe200078e00ff */
[C---:B------:R-:W-:Y:S01]  /*dbd0*/  LOP3.LUT R6, R7.reuse, 0xffff0000, RZ, 0xc0, !PT ;  /* 0xffff000007067812 */ /* 0x040fe200078ec0ff */
[----:B------:R-:W-:Y:S02]  /*dbe0*/  IMAD.U32 R0, R7, 0x10000, RZ ;  /* 0x0001000007007824 */ /* 0x000fe400078e00ff */
[-C--:B------:R-:W-:Y:S01]  /*dbf0*/  FFMA.FTZ R31, R14, R11.reuse, -R10 ;  /* 0x0000000b0e1f7223 */ /* 0x080fe2000001080a */
[----:B------:R-:W-:Y:S01]  /*dc00*/  LOP3.LUT R10, R13, 0xffff0000, RZ, 0xc0, !PT ;  /* 0xffff00000d0a7812 */ /* 0x000fe200078ec0ff */
[----:B------:R-:W-:-:S02]  /*dc10*/  FMUL.FTZ R7, R8, R11 ;  /* 0x0000000b08077220 */ /* 0x000fc40000410000 */
[----:B------:R-:W-:Y:S02]  /*dc20*/  FMUL.FTZ R8, R4, R28 ;  /* 0x0000001c04087220 */ /* 0x000fe40000410000 */
[----:B------:R-:W-:Y:S02]  /*dc30*/  IMAD.U32 R11, R21, 0x10000, RZ ;  /* 0x00010000150b7824 */ /* 0x000fe400078e00ff */
[----:B------:R-:W-:Y:S02]  /*dc40*/  FFMA.FTZ R30, R14, R30, R7 ;  /* 0x0000001e0e1e7223 */ /* 0x000fe40000010007 */
[----:B------:R-:W-:Y:S02]  /*dc50*/  FMUL.FTZ R7, R4, R10 ;  /* 0x0000000a04077220 */ /* 0x000fe40000410000 */
[----:B------:R-:W-:Y:S02]  /*dc60*/  FMUL.FTZ R4, R3, R12 ;  /* 0x0000000c03047220 */ /* 0x000fe40000410000 */
[----:B------:R-:W-:Y:S01]  /*dc70*/  FFMA.FTZ R29, R16, R10, -R8 ;  /* 0x0000000a101d7223 */ /* 0x000fe20000010808 */
[----:B------:R-:W-:Y:S01]  /*dc80*/  LOP3.LUT R8, R21, 0xffff0000, RZ, 0xc0, !PT ;  /* 0xffff000015087812 */ /* 0x000fe200078ec0ff */
[----:B------:R-:W-:-:S02]  /*dc90*/  FMUL.FTZ R3, R3, R11 ;  /* 0x0000000b03037220 */ /* 0x000fc40000410000 */
[----:B------:R-:W-:Y:S02]  /*dca0*/  IMAD.U32 R10, R22, 0x10000, RZ ;  /* 0x00010000160a7824 */ /* 0x000fe400078e00ff */
[----:B------:R-:W-:Y:S02]  /*dcb0*/  FFMA.FTZ R28, R16, R28, R7 ;  /* 0x0000001c101c7223 */ /* 0x000fe40000010007 */
[----:B------:R-:W-:Y:S01]  /*dcc0*/  FFMA.FTZ R16, R15, R11, -R4 ;  /* 0x0000000b0f107223 */ /* 0x000fe20000010804 */
[----:B------:R-:W-:Y:S01]  /*dcd0*/  LOP3.LUT R11, R17, 0xffff0000, RZ, 0xc0, !PT ;  /* 0xffff0000110b7812 */ /* 0x000fe200078ec0ff */
[----:B------:R-:W-:Y:S01]  /*dce0*/  FFMA.FTZ R15, R15, R12, R3 ;  /* 0x0000000c0f0f7223 */ /* 0x000fe20000010003 */
[----:B------:R-:W-:Y:S01]  /*dcf0*/  LOP3.LUT R17, R22, 0xffff0000, RZ, 0xc0, !PT ;  /* 0xffff000016117812 */ /* 0x000fe200078ec0ff */
[----:B------:R-:W-:Y:S02]  /*dd00*/  IMAD.U32 R4, R24, 0x10000, RZ ;  /* 0x0001000018047824 */ /* 0x000fe400078e00ff */
[----:B------:R-:W-:-:S02]  /*dd10*/  FMUL.FTZ R3, R0, R10 ;  /* 0x0000000a00037220 */ /* 0x000fc40000410000 */
[-C--:B------:R-:W-:Y:S02]  /*dd20*/  FMUL.FTZ R0, R0, R4.reuse ;  /* 0x0000000400007220 */ /* 0x080fe40000410000 */
[----:B------:R-:W-:Y:S02]  /*dd30*/  FFMA.FTZ R14, R18, R4, -R3 ;  /* 0x00000004120e7223 */ /* 0x000fe40000010803 */
[----:B------:R-:W-:Y:S02]  /*dd40*/  FMUL.FTZ R4, R2, R11 ;  /* 0x0000000b02047220 */ /* 0x000fe40000410000 */
[----:B------:R-:W-:Y:S02]  /*dd50*/  IMAD.U32 R21, R23, 0x10000, RZ ;  /* 0x0001000017157824 */ /* 0x000fe400078e00ff */
[----:B------:R-:W-:Y:S02]  /*dd60*/  IMAD.U32 R7, R27, 0x10000, RZ ;  /* 0x000100001b077824 */ /* 0x000fe400078e00ff */
[----:B------:R-:W-:Y:S01]  /*dd70*/  FFMA.FTZ R13, R18, R10, R0 ;  /* 0x0000000a120d7223 */ /* 0x000fe20000010000 */
[----:B------:R-:W-:Y:S01]  /*dd80*/  LOP3.LUT R18, R23, 0xffff0000, RZ, 0xc0, !PT ;  /* 0xffff000017127812 */ /* 0x000fe200078ec0ff */
[----:B------:R-:W-:-:S02]  /*dd90*/  FMUL.FTZ R3, R2, R8 ;  /* 0x0000000802037220 */ /* 0x000fc40000410000 */
[----:B------:R-:W-:Y:S01]  /*dda0*/  FFMA.FTZ R12, R19, R8, -R4 ;  /* 0x00000008130c7223 */ /* 0x000fe20000010804 */
[----:B------:R-:W-:Y:S01]  /*ddb0*/  LOP3.LUT R8, R27, 0xffff0000, RZ, 0xc0, !PT ;  /* 0xffff00001b087812 */ /* 0x000fe200078ec0ff */
[C---:B------:R-:W-:Y:S02]  /*ddc0*/  FMUL.FTZ R2, R5.reuse, R21 ;  /* 0x0000001505027220 */ /* 0x040fe40000410000 */
[----:B------:R-:W-:Y:S01]  /*ddd0*/  FMUL.FTZ R0, R5, R7 ;  /* 0x0000000705007220 */ /* 0x000fe20000410000 */
[----:B------:R-:W-:Y:S01]  /*dde0*/  LOP3.LUT R5, R24, 0xffff0000, RZ, 0xc0, !PT ;  /* 0xffff000018057812 */ /* 0x000fe200078ec0ff */
[----:B------:R-:W-:Y:S02]  /*ddf0*/  FFMA.FTZ R11, R19, R11, R3 ;  /* 0x0000000b130b7223 */ /* 0x000fe40000010003 */
[----:B------:R-:W-:Y:S02]  /*de00*/  FFMA.FTZ R10, R20, R7, -R2 ;  /* 0x00000007140a7223 */ /* 0x000fe40000010802 */
[----:B------:R-:W-:-:S02]  /*de10*/  FMUL.FTZ R4, R9, R18 ;  /* 0x0000001209047220 */ /* 0x000fc40000410000 */
[----:B------:R-:W-:Y:S02]  /*de20*/  FFMA.FTZ R7, R20, R21, R0 ;  /* 0x0000001514077223 */ /* 0x000fe40000010000 */
[----:B------:R-:W-:Y:S01]  /*de30*/  FMUL.FTZ R3, R9, R8 ;  /* 0x0000000809037220 */ /* 0x000fe20000410000 */
[----:B------:R-:W-:Y:S01]  /*de40*/  F2FP.BF16.PACK_AB R9, R12, R16 ;  /* 0x000000100c09723e */ /* 0x000fe200000010ff */
[C---:B------:R-:W-:Y:S02]  /*de50*/  FMUL.FTZ R2, R6.reuse, R17 ;  /* 0x0000001106027220 */ /* 0x040fe40000410000 */
[----:B------:R-:W-:Y:S02]  /*de60*/  FMUL.FTZ R0, R6, R5 ;  /* 0x0000000506007220 */ /* 0x000fe40000410000 */
[C---:B------:R-:W-:Y:S01]  /*de70*/  FFMA.FTZ R6, R26.reuse, R8, -R4 ;  /* 0x000000081a067223 */ /* 0x040fe20000010804 */
[----:B------:R-:W-:Y:S01]  /*de80*/  F2FP.BF16.PACK_AB R8, R29, R31 ;  /* 0x0000001f1d08723e */ /* 0x000fe200000010ff */
        /* <DEDUP_REMOVED lines=8> */
[----:B------:R-:W-:-:S03]  /*df10*/  F2FP.BF16.PACK_AB R7, R0, R13 ;  /* 0x0000000d0007723e */ /* 0x000fc600000010ff */
[----:B------:R1:W-:Y:S04]  /*df20*/  STS.128 [R37], R8 ;  /* 0x0000000825007388 */ /* 0x0003e80000000c00 */
[----:B------:R1:W-:Y:S02]  /*df30*/  STS.128 [R36+0x10080], R4 ;  /* 0x0100800424007388 */ /* 0x0003e40000000c00 */
.L_x_676:
[----:B------:R-:W-:Y:S05]  /*df40*/  BSYNC B1 ;  /* 0x0000000000017941 */ /* 0x000fea0003800000 */
.L_x_675:
[----:B------:R-:W-:Y:S01]  /*df50*/  ISETP.GE.AND P0, PT, R128, R68, PT ;  /* 0x000000448000720c */ /* 0x000fe20003f06270 */
[----:B------:R-:W-:Y:S01]  /*df60*/  BSSY B1, `(.L_x_679) ;  /* 0x00000e8000017945 */ /* 0x000fe20003800000 */
[----:B------:R-:W-:-:S11]  /*df70*/  SHF.R.S32.HI R39, RZ, 0x3, R69 ;  /* 0x00000003ff277819 */ /* 0x000fd60000011445 */
        /* <DEDUP_REMOVED lines=12> */
[----:B------:R-:W-:Y:S02]  /*e040*/  LOP3.LUT R2, R0, 0x38, R144, 0xf8, !PT ;  /* 0x0000003800027812 */ /* 0x000fe400078ef890 */
[----:B------:R-:W-:Y:S02]  /*e050*/  SHF.R.U32.HI R13, RZ, 0x10, R43 ;  /* 0x00000010ff0d7819 */ /* 0x000fe4000001162b */
[----:B------:R-:W-:Y:S02]  /*e060*/  LEA.HI R4, R4, R237, RZ, 0x1d ;  /* 0x000000ed04047211 */ /* 0x000fe400078fe8ff */
[----:B------:R-:W-:Y:S02]  /*e070*/  LOP3.LUT R2, R26, R2, R38, 0xf6, !PT ;  /* 0x000000021a027212 */ /* 0x000fe400078ef626 */
[----:B------:R-:W-:Y:S01]  /*e080*/  SHF.R.S32.HI R5, RZ, 0x1f, R4 ;  /* 0x0000001fff057819 */ /* 0x000fe20000011404 */
[----:B------:R-:W-:Y:S01]  /*e090*/  IMAD.SHL.U32 R3, R4, 0x8, RZ ;  /* 0x0000000804037824 */ /* 0x000fe200078e00ff */
[----:B------:R-:W-:-:S02]  /*e0a0*/  LEA R31, R2, 0x10080, 0x1 ;  /* 0x00010080021f7811 */ /* 0x000fc400078e08ff */
[----:B------:R-:W-:Y:S02]  /*e0b0*/  LEA.HI R4, R5, R4, RZ, 0x3 ;  /* 0x0000000405047211 */ /* 0x000fe400078f18ff */
[----:B------:R-:W-:Y:S01]  /*e0c0*/  LOP3.LUT R3, R0, 0x38, R3, 0xf8, !PT ;  /* 0x0000003800037812 */ /* 0x000fe200078ef803 */
[----:B---3--:R-:W1:Y:S01]  /*e0d0*/  LDS.128 R8, [R31] ;  /* 0x000000001f087984 */ /* 0x008e620000000c00 */
[----:B------:R-:W-:Y:S01]  /*e0e0*/  SHF.R.U64 R15, R44, 0x10, R45 ;  /* 0x000000102c0f7819 */ /* 0x000fe2000000122d */
[----:B------:R-:W-:Y:S01]  /*e0f0*/  IMAD.SHL.U32 R4, R4, 0x400, RZ ;  /* 0x0000040004047824 */ /* 0x000fe200078e00ff */
[----:B------:R-:W-:Y:S02]  /*e100*/  LOP3.LUT R3, R3, R38, RZ, 0x3c, !PT ;  /* 0x0000002603037212 */ /* 0x000fe400078e3cff */
[----:B------:R-:W-:Y:S02]  /*e110*/  PRMT R24, R102, 0x5410, R13 ;  /* 0x0000541066187816 */ /* 0x000fe4000000000d */
[----:B------:R-:W-:-:S02]  /*e120*/  LOP3.LUT R2, R4, 0x7fffe000, RZ, 0xc0, !PT ;  /* 0x7fffe00004027812 */ /* 0x000fc400078ec0ff */
[----:B------:R-:W-:Y:S02]  /*e130*/  PRMT R13, R99, 0x5432, R15 ;  /* 0x00005432630d7816 */ /* 0x000fe4000000000f */
[----:B------:R-:W-:Y:S02]  /*e140*/  IADD3 R2, R3, R2, R26 ;  /* 0x0000000203027210 */ /* 0x000fe40007ffe01a */
[----:B------:R-:W-:Y:S02]  /*e150*/  SHF.R.U64 R12, R42, 0x10, R43 ;  /* 0x000000102a0c7819 */ /* 0x000fe4000000122b */
[--C-:B------:R-:W-:Y:S01]  /*e160*/  SHF.R.U32.HI R3, RZ, 0x10, R41.reuse ;  /* 0x00000010ff037819 */ /* 0x100fe20000011629 */
[----:B------:R-:W-:Y:S01]  /*e170*/  IMAD.SHL.U32 R29, R2, 0x2, RZ ;  /* 0x00000002021d7824 */ /* 0x000fe200078e00ff */
[----:B------:R-:W-:Y:S02]  /*e180*/  SHF.R.U64 R2, R40, 0x10, R41 ;  /* 0x0000001028027819 */ /* 0x000fe40000001229 */
[----:B------:R-:W-:-:S02]  /*e190*/  SHF.R.U32.HI R17, RZ, 0x10, R45 ;  /* 0x00000010ff117819 */ /* 0x000fc4000001162d */
[----:B------:R-:W2:Y:S01]  /*e1a0*/  LDS.128 R4, [R29+0x10080] ;  /* 0x010080001d047984 */ /* 0x000ea20000000c00 */
[----:B------:R-:W-:Y:S02]  /*e1b0*/  PRMT R14, R101, 0x5432, R2 ;  /* 0x00005432650e7816 */ /* 0x000fe40000000002 */
[--C-:B------:R-:W-:Y:S02]  /*e1c0*/  SHF.R.U64 R16, R46, 0x10, R47.reuse ;  /* 0x000000102e107819 */ /* 0x100fe4000000122f */
[----:B------:R-:W-:Y:S01]  /*e1d0*/  SHF.R.U32.HI R19, RZ, 0x10, R47 ;  /* 0x00000010ff137819 */ /* 0x000fe2000001162f */
[----:B------:R-:W-:Y:S01]  /*e1e0*/  IMAD.U32 R30, R14, 0x10000, RZ ;  /* 0x000100000e1e7824 */ /* 0x000fe200078e00ff */
[----:B------:R-:W-:Y:S02]  /*e1f0*/  SHF.L.U32 R34, R13, 0x10, RZ ;  /* 0x000000100d227819 */ /* 0x000fe400000006ff */
[----:B------:R-:W-:Y:S02]  /*e200*/  PRMT R28, R102, 0x5432, R12 ;  /* 0x00005432661c7816 */ /* 0x000fe4000000000c */
[----:B------:R-:W-:-:S02]  /*e210*/  PRMT R18, R101, 0x5410, R3 ;  /* 0x0000541065127816 */ /* 0x000fc40000000003 */
[----:B------:R-:W-:Y:S02]  /*e220*/  PRMT R17, R99, 0x5410, R17 ;  /* 0x0000541063117816 */ /* 0x000fe40000000011 */
[C---:B------:R-:W-:Y:S02]  /*e230*/  PRMT R23, R100.reuse, 0x5432, R16 ;  /* 0x0000543264177816 */ /* 0x040fe40000000010 */
[----:B------:R-:W-:Y:S01]  /*e240*/  PRMT R22, R100, 0x5410, R19 ;  /* 0x0000541064167816 */ /* 0x000fe20000000013 */
[----:B------:R-:W-:Y:S01]  /*e250*/  IMAD.U32 R32, R17, 0x10000, RZ ;  /* 0x0001000011207824 */ /* 0x000fe200078e00ff */
[C---:B-1----:R-:W-:Y:S01]  /*e260*/  LOP3.LUT R27, R10.reuse, 0xffff0000, RZ, 0xc0, !PT ;  /* 0xffff00000a1b7812 */ /* 0x042fe200078ec0ff */
[----:B------:R-:W-:Y:S01]  /*e270*/  IMAD.U32 R20, R10, 0x10000, RZ ;  /* 0x000100000a147824 */ /* 0x000fe200078e00ff */
[C---:B------:R-:W-:Y:S01]  /*e280*/  LOP3.LUT R25, R11.reuse, 0xffff0000, RZ, 0xc0, !PT ;  /* 0xffff00000b197812 */ /* 0x040fe200078ec0ff */
[----:B------:R-:W-:Y:S01]  /*e290*/  IMAD.U32 R12, R11, 0x10000, RZ ;  /* 0x000100000b0c7824 */ /* 0x000fe200078e00ff */
[C---:B------:R-:W-:Y:S01]  /*e2a0*/  LOP3.LUT R19, R9.reuse, 0xffff0000, RZ, 0xc0, !PT ;  /* 0xffff000009137812 */ /* 0x040fe200078ec0ff */
[C---:B------:R-:W-:Y:S01]  /*e2b0*/  IMAD.U32 R16, R8.reuse, 0x10000, RZ ;  /* 0x0001000008107824 */ /* 0x040fe200078e00ff */
[----:B------:R-:W-:Y:S01]  /*e2c0*/  LOP3.LUT R21, R8, 0xffff0000, RZ, 0xc0, !PT ;  /* 0xffff000008157812 */ /* 0x000fe200078ec0ff */
[----:B------:R-:W-:Y:S01]  /*e2d0*/  IMAD.U32 R15, R9, 0x10000, RZ ;  /* 0x00010000090f7824 */ /* 0x000fe200078e00ff */
[----:B------:R-:W-:-:S02]  /*e2e0*/  SHF.L.U32 R36, R22, 0x10, RZ ;  /* 0x0000001016247819 */ /* 0x000fc400000006ff */
[----:B------:R-:W-:Y:S02]  /*e2f0*/  LOP3.LUT R37, R13, 0xffff0000, RZ, 0xc0, !PT ;  /* 0xffff00000d257812 */ /* 0x000fe400078ec0ff */
[----:B------:R-:W-:Y:S02]  /*e300*/  LOP3.LUT R13, R17, 0xffff0000, RZ, 0xc0, !PT ;  /* 0xffff0000110d7812 */ /* 0x000fe400078ec0ff */
[----:B------:R-:W-:Y:S01]  /*e310*/  LOP3.LUT R17, R22, 0xffff0000, RZ, 0xc0, !PT ;  /* 0xffff000016117812 */ /* 0x000fe200078ec0ff */
[----:B--2---:R-:W-:Y:S01]  /*e320*/  IMAD.U32 R10, R4, 0x10000, RZ ;  /* 0x00010000040a7824 */ /* 0x004fe200078e00ff */
[C---:B------:R-:W-:Y:S01]  /*e330*/  LOP3.LUT R11, R6.reuse, 0xffff0000, RZ, 0xc0, !PT ;  /* 0xffff0000060b7812 */ /* 0x040fe200078ec0ff */
[----:B------:R-:W-:Y:S01]  /*e340*/  IMAD.U32 R3, R6, 0x10000, RZ ;  /* 0x0001000006037824 */ /* 0x000fe200078e00ff */
[----:B------:R-:W-:Y:S01]  /*e350*/  LOP3.LUT R9, R4, 0xffff0000, RZ, 0xc0, !PT ;  /* 0xffff000004097812 */ /* 0x000fe200078ec0ff */
[----:B------:R-:W-:Y:S01]  /*e360*/  FMUL.FTZ R6, R10, R34 ;  /* 0x000000220a067220 */ /* 0x000fe20000410000 */
[C---:B------:R-:W-:Y:S01]  /*e370*/  LOP3.LUT R4, R5.reuse, 0xffff0000, RZ, 0xc0, !PT ;  /* 0xffff000005047812 */ /* 0x040fe200078ec0ff */
[----:B------:R-:W-:-:S02]  /*e380*/  IMAD.U32 R8, R5, 0x10000, RZ ;  /* 0x0001000005087824 */ /* 0x000fc400078e00ff */
[-C--:B------:R-:W-:Y:S02]  /*e390*/  FMUL.FTZ R5, R10, R30.reuse ;  /* 0x0000001e0a057220 */ /* 0x080fe40000410000 */
[----:B------:R-:W-:Y:S02]  /*e3a0*/  FFMA.FTZ R35, R16, R30, -R6 ;  /* 0x0000001e10237223 */ /* 0x000fe40000010806 */
[----:B------:R-:W-:Y:S02]  /*e3b0*/  IMAD.U32 R30, R18, 0x10000, RZ ;  /* 0x00010000121e7824 */ /* 0x000fe400078e00ff */
[C---:B------:R-:W-:Y:S01]  /*e3c0*/  IMAD.U32 R2, R7.reuse, 0x10000, RZ ;  /* 0x0001000007027824 */ /* 0x040fe200078e00ff */
[----:B------:R-:W-:Y:S01]  /*e3d0*/  LOP3.LUT R7, R7, 0xffff0000, RZ, 0xc0, !PT ;  /* 0xffff000007077812 */ /* 0x000fe200078ec0ff */
[----:B------:R-:W-:Y:S02]  /*e3e0*/  FFMA.FTZ R34, R16, R34, R5 ;  /* 0x0000002210227223 */ /* 0x000fe40000010005 */
[----:B------:R-:W-:-:S02]  /*e3f0*/  FMUL.FTZ R10, R8, R32 ;  /* 0x00000020080a7220 */ /* 0x000fc40000410000 */
[----:B------:R-:W-:Y:S02]  /*e400*/  IMAD.U32 R16, R24, 0x10000, RZ ;  /* 0x0001000018107824 */ /* 0x000fe400078e00ff */
[----:B------:R-:W-:Y:S02]  /*e410*/  FMUL.FTZ R6, R8, R30 ;  /* 0x0000001e08067220 */ /* 0x000fe40000410000 */
[C---:B------:R-:W-:Y:S02]  /*e420*/  FMUL.FTZ R5, R2.reuse, R36 ;  /* 0x0000002402057220 */ /* 0x040fe40000410000 */
[C---:B------:R-:W-:Y:S02]  /*e430*/  FFMA.FTZ R33, R15.reuse, R30, -R10 ;  /* 0x0000001e0f217223 */ /* 0x040fe4000001080a */
[----:B------:R-:W-:Y:S02]  /*e440*/  FMUL.FTZ R2, R2, R16 ;  /* 0x0000001002027220 */ /* 0x000fe40000410000 */
[----:B------:R-:W-:Y:S01]  /*e450*/  FFMA.FTZ R30, R15, R32, R6 ;  /* 0x000000200f1e7223 */ /* 0x000fe20000010006 */
[----:B------:R-:W-:Y:S01]  /*e460*/  LOP3.LUT R15, R24, 0xffff0000, RZ, 0xc0, !PT ;  /* 0xffff0000180f7812 */ /* 0x000fe200078ec0ff */
[----:B------:R-:W-:Y:S01]  /*e470*/  FFMA.FTZ R32, R12, R16, -R5 ;  /* 0x000000100c207223 */ /* 0x000fe20000010805 */
[----:B------:R-:W-:Y:S01]  /*e480*/  LOP3.LUT R5, R14, 0xffff0000, RZ, 0xc0, !PT ;  /* 0xffff00000e057812 */ /* 0x000fe200078ec0ff */
[----:B------:R-:W-:Y:S01]  /*e490*/  FFMA.FTZ R16, R12, R36, R2 ;  /* 0x000000240c107223 */ /* 0x000fe20000010002 */
[----:B------:R-:W-:Y:S01]  /*e4a0*/  LOP3.LUT R12, R18, 0xffff0000, RZ, 0xc0, !PT ;  /* 0xffff0000120c7812 */ /* 0x000fe200078ec0ff */
[----:B------:R-:W-:Y:S01]  /*e4b0*/  FMUL.FTZ R2, R9, R37 ;  /* 0x0000002509027220 */ /* 0x000fe20000410000 */
[C---:B------:R-:W-:Y:S01]  /*e4c0*/  LOP3.LUT R18, R23.reuse, 0xffff0000, RZ, 0xc0, !PT ;  /* 0xffff000017127812 */ /* 0x040fe200078ec0ff */
[----:B------:R-:W-:-:S02]  /*e4d0*/  IMAD.U32 R36, R23, 0x10000, RZ ;  /* 0x0001000017247824 */ /* 0x000fc400078e00ff */
[-C--:B------:R-:W-:Y:S02]  /*e4e0*/  FMUL.FTZ R6, R9, R5.reuse ;  /* 0x0000000509067220 */ /* 0x080fe40000410000 */
[----:B------:R-:W-:Y:S02]  /*e4f0*/  IMAD.U32 R10, R28, 0x10000, RZ ;  /* 0x000100001c0a7824 */ /* 0x000fe400078e00ff */
[----:B------:R-:W-:Y:S02]  /*e500*/  FFMA.FTZ R8, R21, R5, -R2 ;  /* 0x0000000515087223 */ /* 0x000fe40000010802 */
[C---:B------:R-:W-:Y:S02]  /*e510*/  FMUL.FTZ R5, R4.reuse, R13 ;  /* 0x0000000d04057220 */ /* 0x040fe40000410000 */
[----:B------:R-:W-:Y:S01]  /*e520*/  FMUL.FTZ R2, R4, R12 ;  /* 0x0000000c04027220 */ /* 0x000fe20000410000 */
[----:B------:R-:W-:Y:S01]  /*e530*/  F2FP.BF16.PACK_AB R8, R8, R35 ;  /* 0x000000230808723e */ /* 0x000fe200000010ff */
[----:B------:R-:W-:-:S02]  /*e540*/  FMUL.FTZ R4, R3, R36 ;  /* 0x0000002403047220 */ /* 0x000fc40000410000 */
[----:B------:R-:W-:Y:S01]  /*e550*/  FFMA.FTZ R14, R21, R37, R6 ;  /* 0x00000025150e7223 */ /* 0x000fe20000010006 */
[----:B------:R-:W-:Y:S01]  /*e560*/  LOP3.LUT R6, R28, 0xffff0000, RZ, 0xc0, !PT ;  /* 0xffff00001c067812 */ /* 0x000fe200078ec0ff */
[----:B------:R-:W-:Y:S02]  /*e570*/  FMUL.FTZ R3, R3, R10 ;  /* 0x0000000a03037220 */ /* 0x000fe40000410000 */
[C---:B------:R-:W-:Y:S02]  /*e580*/  FFMA.FTZ R9, R19.reuse, R12, -R5 ;  /* 0x0000000c13097223 */ /* 0x040fe40000010805 */
[C---:B------:R-:W-:Y:S02]  /*e590*/  FFMA.FTZ R12, R20.reuse, R36, R3 ;  /* 0x00000024140c7223 */ /* 0x040fe40000010003 */
[----:B------:R-:W-:Y:S01]  /*e5a0*/  FFMA.FTZ R13, R19, R13, R2 ;  /* 0x0000000d130d7223 */ /* 0x000fe20000010002 */
[----:B------:R-:W-:Y:S01]  /*e5b0*/  F2FP.BF16.PACK_AB R9, R9, R33 ;  /* 0x000000210909723e */ /* 0x000fe200000010ff */
[----:B------:R-:W-:-:S02]  /*e5c0*/  FFMA.FTZ R10, R20, R10, -R4 ;  /* 0x0000000a140a7223 */ /* 0x000fc40000010804 */
[----:B------:R-:W-:Y:S02]  /*e5d0*/  FMUL.FTZ R5, R11, R18 ;  /* 0x000000120b057220 */ /* 0x000fe40000410000 */
[----:B------:R-:W-:Y:S02]  /*e5e0*/  FMUL.FTZ R3, R7, R17 ;  /* 0x0000001107037220 */ /* 0x000fe40000410000 */
[-C--:B------:R-:W-:Y:S02]  /*e5f0*/  FMUL.FTZ R4, R11, R6.reuse ;  /* 0x000000060b047220 */ /* 0x080fe40000410000 */
[-C--:B------:R-:W-:Y:S02]  /*e600*/  FMUL.FTZ R2, R7, R15.reuse ;  /* 0x0000000f07027220 */ /* 0x080fe40000410000 */
[----:B------:R-:W-:Y:S01]  /*e610*/  FFMA.FTZ R7, R27, R6, -R5 ;  /* 0x000000061b077223 */ /* 0x000fe20000010805 */
[----:B------:R-:W-:Y:S01]  /*e620*/  F2FP.BF16.PACK_AB R5, R13, R30 ;  /* 0x0000001e0d05723e */ /* 0x000fe200000010ff */
[----:B------:R-:W-:-:S02]  /*e630*/  FFMA.FTZ R3, R25, R15, -R3 ;  /* 0x0000000f19037223 */ /* 0x000fc40000010803 */
[----:B------:R-:W-:Y:S01]  /*e640*/  FFMA.FTZ R6, R27, R18, R4 ;  /* 0x000000121b067223 */ /* 0x000fe20000010004 */
[----:B------:R-:W-:Y:S01]  /*e650*/  F2FP.BF16.PACK_AB R10, R7, R10 ;  /* 0x0000000a070a723e */ /* 0x000fe200000010ff */
[----:B------:R-:W-:Y:S01]  /*e660*/  FFMA.FTZ R2, R25, R17, R2 ;  /* 0x0000001119027223 */ /* 0x000fe20000010002 */
[----:B------:R-:W-:Y:S02]  /*e670*/  F2FP.BF16.PACK_AB R11, R3, R32 ;  /* 0x00000020030b723e */ /* 0x000fe400000010ff */
[----:B------:R-:W-:Y:S02]  /*e680*/  F2FP.BF16.PACK_AB R4, R14, R34 ;  /* 0x000000220e04723e */ /* 0x000fe400000010ff */
[----:B------:R-:W-:Y:S01]  /*e690*/  F2FP.BF16.PACK_AB R6, R6, R12 ;  /* 0x0000000c0606723e */ /* 0x000fe200000010ff */
[----:B------:R1:W-:Y:S01]  /*e6a0*/  STS.128 [R31], R8 ;  /* 0x000000081f007388 */ /* 0x0003e20000000c00 */
[----:B------:R-:W-:-:S05]  /*e6b0*/  F2FP.BF16.PACK_AB R7, R2, R16 ;  /* 0x000000100207723e */ /* 0x000fca00000010ff */
[----:B------:R1:W-:Y:S02]  /*e6c0*/  STS.128 [R29+0x10080], R4 ;  /* 0x010080041d007388 */ /* 0x0003e40000000c00 */
.L_x_682:
[----:B------:R-:W-:Y:S05]  /*e6d0*/  BSYNC B0 ;  /* 0x0000000000007941 */ /* 0x000fea0003800000 */
.L_x_681:
[----:B------:R-:W-:-:S13]  /*e6e0*/  ISETP.GE.AND P0, PT, R146, c[0x0][0x27c], PT ;  /* 0x00009f0092007a0c */ /* 0x000fda0003f06270 */
[----:B------:R-:W-:Y:S05]  /*e6f0*/  @P0 BRA `(.L_x_680) ;  /* 0x000006e000000947 */ /* 0x000fea0003800000 */
[----:B------:R-:W-:Y:S01]  /*e700*/  IMAD.MOV.U32 R2, RZ, RZ, c[0x0][0x27c] ;  /* 0x00009f00ff027624 */ /* 0x000fe200078e00ff */
[----:B------:R-:W-:Y:S02]  /*e710*/  LEA.HI R3, R71, R146, RZ, 0x6 ;  /* 0x0000009247037211 */ /* 0x000fe400078f30ff */
[----:B-1----:R-:W-:Y:S02]  /*e720*/  LOP3.LUT R4, R0, 0x38, R69, 0xf8, !PT ;  /* 0x0000003800047812 */ /* 0x002fe400078ef845 */
[----:B------:R-:W-:Y:S01]  /*e730*/  LEA.HI R2, R2, R39, RZ, 0x1d ;  /* 0x0000002702027211 */ /* 0x000fe200078fe8ff */
[----:B------:R-:W-:Y:S01]  /*e740*/  IMAD.SHL.U32 R3, R3, 0x80, RZ ;  /* 0x0000008003037824 */ /* 0x000fe200078e00ff */
[----:B------:R-:W-:Y:S02]  /*e750*/  LOP3.LUT R5, R4, R38, RZ, 0x3c, !PT ;  /* 0x0000002604057212 */ /* 0x000fe400078e3cff */
[----:B------:R-:W-:Y:S01]  /*e760*/  SHF.R.S32.HI R6, RZ, 0x1f, R2 ;  /* 0x0000001fff067819 */ /* 0x000fe20000011402 */
[----:B------:R-:W-:Y:S01]  /*e770*/  IMAD.SHL.U32 R4, R2, 0x8, RZ ;  /* 0x0000000802047824 */ /* 0x000fe200078e00ff */
[----:B------:R-:W-:-:S02]  /*e780*/  LOP3.LUT R3, R3, 0xffffe000, RZ, 0xc0, !PT ;  /* 0xffffe00003037812 */ /* 0x000fc400078ec0ff */
[----:B------:R-:W-:Y:S02]  /*e790*/  LEA.HI R2, R6, R2, RZ, 0x3 ;  /* 0x0000000206027211 */ /* 0x000fe400078f18ff */
[----:B------:R-:W-:Y:S02]  /*e7a0*/  LOP3.LUT R4, R0, 0x38, R4, 0xf8, !PT ;  /* 0x0000003800047812 */ /* 0x000fe400078ef804 */
[----:B------:R-:W-:Y:S01]  /*e7b0*/  IADD3 R0, R5, R3, R26 ;  /* 0x0000000305007210 */ /* 0x000fe20007ffe01a */
[----:B------:R-:W-:Y:S01]  /*e7c0*/  IMAD.SHL.U32 R2, R2, 0x400, RZ ;  /* 0x0000040002027824 */ /* 0x000fe200078e00ff */
[----:B------:R-:W-:Y:S02]  /*e7d0*/  LOP3.LUT R3, R4, R38, RZ, 0x3c, !PT ;  /* 0x0000002604037212 */ /* 0x000fe400078e3cff */
[----:B------:R-:W-:Y:S02]  /*e7e0*/  LEA R30, R0, 0x10080, 0x1 ;  /* 0x00010080001e7811 */ /* 0x000fe400078e08ff */
[----:B------:R-:W-:-:S02]  /*e7f0*/  LOP3.LUT R0, R2, 0x7fffe000, RZ, 0xc0, !PT ;  /* 0x7fffe00002007812 */ /* 0x000fc400078ec0ff */
[----:B------:R-:W-:Y:S01]  /*e800*/  SHF.R.U32.HI R12, RZ, 0x10, R59 ;  /* 0x00000010ff0c7819 */ /* 0x000fe2000001163b */
[----:B---3--:R-:W1:Y:S01]  /*e810*/  LDS.128 R8, [R30] ;  /* 0x000000001e087984 */ /* 0x008e620000000c00 */
[----:B------:R-:W-:Y:S02]  /*e820*/  IADD3 R0, R3, R0, R26 ;  /* 0x0000000003007210 */ /* 0x000fe40007ffe01a */
[----:B------:R-:W-:Y:S02]  /*e830*/  SHF.R.U64 R14, R52, 0x10, R53 ;  /* 0x00000010340e7819 */ /* 0x000fe40000001235 */
[----:B------:R-:W-:Y:S01]  /*e840*/  SHF.R.U64 R16, R54, 0x10, R55 ;  /* 0x0000001036107819 */ /* 0x000fe20000001237 */
[----:B------:R-:W-:Y:S01]  /*e850*/  IMAD.SHL.U32 R29, R0, 0x2, RZ ;  /* 0x00000002001d7824 */ /* 0x000fe200078e00ff */
[----:B------:R-:W-:Y:S02]  /*e860*/  PRMT R24, R107, 0x5410, R12 ;  /* 0x000054106b187816 */ /* 0x000fe4000000000c */
[----:B------:R-:W-:-:S02]  /*e870*/  SHF.R.U64 R0, R56, 0x10, R57 ;  /* 0x0000001038007819 */ /* 0x000fc40000001239 */
[----:B------:R-:W2:Y:S01]  /*e880*/  LDS.128 R4, [R29+0x10080] ;  /* 0x010080001d047984 */ /* 0x000ea20000000c00 */
[----:B------:R-:W-:Y:S02]  /*e890*/  PRMT R12, R103, 0x5432, R14 ;  /* 0x00005432670c7816 */ /* 0x000fe4000000000e */
[----:B------:R-:W-:Y:S02]  /*e8a0*/  SHF.R.U32.HI R18, RZ, 0x10, R55 ;  /* 0x00000010ff127819 */ /* 0x000fe40000011637 */
[----:B------:R-:W-:Y:S01]  /*e8b0*/  PRMT R23, R104, 0x5432, R16 ;  /* 0x0000543268177816 */ /* 0x000fe20000000010 */
[----:B------:R-:W-:Y:S01]  /*e8c0*/  IMAD.U32 R31, R12, 0x10000, RZ ;  /* 0x000100000c1f7824 */ /* 0x000fe200078e00ff */
[----:B------:R-:W-:Y:S02]  /*e8d0*/  PRMT R13, R105, 0x5432, R0 ;  /* 0x00005432690d7816 */ /* 0x000fe40000000000 */
[----:B------:R-:W-:Y:S02]  /*e8e0*/  SHF.R.U32.HI R2, RZ, 0x10, R57 ;  /* 0x00000010ff027819 */ /* 0x000fe40000011639 */
[----:B------:R-:W-:-:S02]  /*e8f0*/  SHF.R.U64 R3, R58, 0x10, R59 ;  /* 0x000000103a037819 */ /* 0x000fc4000000123b */
[----:B------:R-:W-:Y:S02]  /*e900*/  SHF.R.U32.HI R15, RZ, 0x10, R53 ;  /* 0x00000010ff0f7819 */ /* 0x000fe40000011635 */
[----:B------:R-:W-:Y:S02]  /*e910*/  PRMT R22, R104, 0x5410, R18 ;  /* 0x0000541068167816 */ /* 0x000fe40000000012 */
[----:B------:R-:W-:Y:S02]  /*e920*/  PRMT R21, R105, 0x5410, R2 ;  /* 0x0000541069157816 */ /* 0x000fe40000000002 */
[----:B------:R-:W-:Y:S02]  /*e930*/  PRMT R27, R107, 0x5432, R3 ;  /* 0x000054326b1b7816 */ /* 0x000fe40000000003 */
[----:B------:R-:W-:Y:S02]  /*e940*/  PRMT R17, R103, 0x5410, R15 ;  /* 0x0000541067117816 */ /* 0x000fe4000000000f */
[----:B------:R-:W-:-:S03]  /*e950*/  LOP3.LUT R28, R12, 0xffff0000, RZ, 0xc0, !PT ;  /* 0xffff00000c1c7812 */ /* 0x000fc600078ec0ff */
[----:B------:R-:W-:Y:S02]  /*e960*/  IMAD.U32 R12, R17, 0x10000, RZ ;  /* 0x00010000110c7824 */ /* 0x000fe400078e00ff */
[C---:B-1----:R-:W-:Y:S01]  /*e970*/  IMAD.U32 R14, R8.reuse, 0x10000, RZ ;  /* 0x00010000080e7824 */ /* 0x042fe200078e00ff */
[----:B------:R-:W-:Y:S01]  /*e980*/  LOP3.LUT R16, R8, 0xffff0000, RZ, 0xc0, !PT ;  /* 0xffff000008107812 */ /* 0x000fe200078ec0ff */
[C---:B------:R-:W-:Y:S01]  /*e990*/  IMAD.U32 R18, R11.reuse, 0x10000, RZ ;  /* 0x000100000b127824 */ /* 0x040fe200078e00ff */
[C---:B------:R-:W-:Y:S01]  /*e9a0*/  LOP3.LUT R26, R10.reuse, 0xffff0000, RZ, 0xc0, !PT ;  /* 0xffff00000a1a7812 */ /* 0x040fe200078ec0ff */
[----:B------:R-:W-:Y:S01]  /*e9b0*/  IMAD.U32 R20, R10, 0x10000, RZ ;  /* 0x000100000a147824 */ /* 0x000fe200078e00ff */
[----:B------:R-:W-:Y:S01]  /*e9c0*/  LOP3.LUT R25, R11, 0xffff0000, RZ, 0xc0, !PT ;  /* 0xffff00000b197812 */ /* 0x000fe200078ec0ff */
[----:B------:R-:W-:Y:S01]  /*e9d0*/  IMAD.U32 R11, R13, 0x10000, RZ ;  /* 0x000100000d0b7824 */ /* 0x000fe200078e00ff */
[C---:B------:R-:W-:Y:S01]  /*e9e0*/  LOP3.LUT R19, R9.reuse, 0xffff0000, RZ, 0xc0, !PT ;  /* 0xffff000009137812 */ /* 0x040fe200078ec0ff */
[----:B------:R-:W-:-:S02]  /*e9f0*/  IMAD.U32 R15, R9, 0x10000, RZ ;  /* 0x00010000090f7824 */ /* 0x000fc400078e00ff */
[----:B--2---:R-:W-:Y:S01]  /*ea00*/  IMAD.U32 R8, R4, 0x10000, RZ ;  /* 0x0001000004087824 */ /* 0x004fe200078e00ff */
[C---:B------:R-:W-:Y:S01]  /*ea10*/  LOP3.LUT R2, R5.reuse, 0xffff0000, RZ, 0xc0, !PT ;  /* 0xffff000005027812 */ /* 0x040fe200078ec0ff */
[----:B------:R-:W-:Y:S01]  /*ea20*/  IMAD.U32 R3, R5, 0x10000, RZ ;  /* 0x0001000005037824 */ /* 0x000fe200078e00ff */
[----:B------:R-:W-:Y:S01]  /*ea30*/  LOP3.LUT R9, R6, 0xffff0000, RZ, 0xc0, !PT ;  /* 0xffff000006097812 */ /* 0x000fe200078ec0ff */
[----:B------:R-:W-:Y:S01]  /*ea40*/  FMUL.FTZ R10, R8, R31 ;  /* 0x0000001f080a7220 */ /* 0x000fe20000410000 */
[----:B------:R-:W-:Y:S01]  /*ea50*/  LOP3.LUT R4, R4, 0xffff0000, RZ, 0xc0, !PT ;  /* 0xffff000004047812 */ /* 0x000fe200078ec0ff */
[----:B------:R-:W-:Y:S01]  /*ea60*/  IMAD.U32 R5, R6, 0x10000, RZ ;  /* 0x0001000006057824 */ /* 0x000fe200078e00ff */
[C---:B------:R-:W-:Y:S01]  /*ea70*/  LOP3.LUT R6, R7.reuse, 0xffff0000, RZ, 0xc0, !PT ;  /* 0xffff000007067812 */ /* 0x040fe200078ec0ff */
[----:B------:R-:W-:Y:S02]  /*ea80*/  IMAD.U32 R0, R7, 0x10000, RZ ;  /* 0x0001000007007824 */ /* 0x000fe400078e00ff */
[-C--:B------:R-:W-:Y:S01]  /*ea90*/  FFMA.FTZ R32, R14, R11.reuse, -R10 ;  /* 0x0000000b0e207223 */ /* 0x080fe2000001080a */
[----:B------:R-:W-:Y:S01]  /*eaa0*/  LOP3.LUT R10, R13, 0xffff0000, RZ, 0xc0, !PT ;  /* 0xffff00000d0a7812 */ /* 0x000fe200078ec0ff */
[----:B------:R-:W-:-:S02]  /*eab0*/  FMUL.FTZ R7, R8, R11 ;  /* 0x0000000b08077220 */ /* 0x000fc40000410000 */
[----:B------:R-:W-:Y:S02]  /*eac0*/  IMAD.U32 R11, R21, 0x10000, RZ ;  /* 0x00010000150b7824 */ /* 0x000fe400078e00ff */
[----:B------:R-:W-:Y:S02]  /*ead0*/  FFMA.FTZ R31, R14, R31, R7 ;  /* 0x0000001f0e1f7223 */ /* 0x000fe40000010007 */
[C---:B------:R-:W-:Y:S02]  /*eae0*/  FMUL.FTZ R8, R4.reuse, R28 ;  /* 0x0000001c04087220 */ /* 0x040fe40000410000 */
[----:B------:R-:W-:Y:S02]  /*eaf0*/  FMUL.FTZ R7, R4, R10 ;  /* 0x0000000a04077220 */ /* 0x000fe40000410000 */
[C---:B------:R-:W-:Y:S02]  /*eb00*/  FMUL.FTZ R4, R3.reuse, R12 ;  /* 0x0000000c03047220 */ /* 0x040fe40000410000 */
[----:B------:R-:W-:-:S02]  /*eb10*/  FMUL.FTZ R3, R3, R11 ;  /* 0x0000000b03037220 */ /* 0x000fc40000410000 */
[----:B------:R-:W-:Y:S02]  /*eb20*/  IMAD.U32 R13, R22, 0x10000, RZ ;  /* 0x00010000160d7824 */ /* 0x000fe400078e00ff */
[C---:B------:R-:W-:Y:S01]  /*eb30*/  FFMA.FTZ R8, R16.reuse, R10, -R8 ;  /* 0x0000000a10087223 */ /* 0x040fe20000010808 */
[----:B------:R-:W-:Y:S01]  /*eb40*/  LOP3.LUT R10, R21, 0xffff0000, RZ, 0xc0, !PT ;  /* 0xffff0000150a7812 */ /* 0x000fe200078ec0ff */
[----:B------:R-:W-:Y:S02]  /*eb50*/  FFMA.FTZ R28, R16, R28, R7 ;  /* 0x0000001c101c7223 */ /* 0x000fe40000010007 */
[----:B------:R-:W-:Y:S01]  /*eb60*/  FFMA.FTZ R16, R15, R11, -R4 ;  /* 0x0000000b0f107223 */ /* 0x000fe20000010804 */
[----:B------:R-:W-:Y:S01]  /*eb70*/  LOP3.LUT R11, R17, 0xffff0000, RZ, 0xc0, !PT ;  /* 0xffff0000110b7812 */ /* 0x000fe200078ec0ff */
[----:B------:R-:W-:Y:S01]  /*eb80*/  FFMA.FTZ R15, R15, R12, R3 ;  /* 0x0000000c0f0f7223 */ /* 0x000fe20000010003 */
[----:B------:R-:W-:Y:S01]  /*eb90*/  LOP3.LUT R17, R27, 0xffff0000, RZ, 0xc0, !PT ;  /* 0xffff00001b117812 */ /* 0x000fe200078ec0ff */
[----:B------:R-:W-:Y:S01]  /*eba0*/  IMAD.U32 R4, R24, 0x10000, RZ ;  /* 0x0001000018047824 */ /* 0x000fe200078e00ff */
[----:B------:R-:W-:Y:S01]  /*ebb0*/  F2FP.BF16.PACK_AB R8, R8, R32 ;  /* 0x000000200808723e */ /* 0x000fe200000010ff */
[----:B------:R-:W-:-:S02]  /*ebc0*/  FMUL.FTZ R3, R0, R13 ;  /* 0x0000000d00037220 */ /* 0x000fc40000410000 */
[-C--:B------:R-:W-:Y:S02]  /*ebd0*/  FMUL.FTZ R0, R0, R4.reuse ;  /* 0x0000000400007220 */ /* 0x080fe40000410000 */
[----:B------:R-:W-:Y:S02]  /*ebe0*/  FFMA.FTZ R14, R18, R4, -R3 ;  /* 0x00000004120e7223 */ /* 0x000fe40000010803 */
[C---:B------:R-:W-:Y:S02]  /*ebf0*/  FMUL.FTZ R4, R2.reuse, R11 ;  /* 0x0000000b02047220 */ /* 0x040fe40000410000 */
[----:B------:R-:W-:Y:S02]  /*ec00*/  FMUL.FTZ R3, R2, R10 ;  /* 0x0000000a02037220 */ /* 0x000fe40000410000 */
[----:B------:R-:W-:Y:S02]  /*ec10*/  IMAD.U32 R21, R23, 0x10000, RZ ;  /* 0x0001000017157824 */ /* 0x000fe400078e00ff */
[----:B------:R-:W-:-:S02]  /*ec20*/  IMAD.U32 R7, R27, 0x10000, RZ ;  /* 0x000100001b077824 */ /* 0x000fc400078e00ff */
[C---:B------:R-:W-:Y:S02]  /*ec30*/  FFMA.FTZ R12, R19.reuse, R10, -R4 ;  /* 0x0000000a130c7223 */ /* 0x040fe40000010804 */
[----:B------:R-:W-:Y:S01]  /*ec40*/  FFMA.FTZ R11, R19, R11, R3 ;  /* 0x0000000b130b7223 */ /* 0x000fe20000010003 */
[----:B------:R-:W-:Y:S01]  /*ec50*/  LOP3.LUT R19, R23, 0xffff0000, RZ, 0xc0, !PT ;  /* 0xffff000017137812 */ /* 0x000fe200078ec0ff */
[----:B------:R-:W-:Y:S01]  /*ec60*/  FFMA.FTZ R13, R18, R13, R0 ;  /* 0x0000000d120d7223 */ /* 0x000fe20000010000 */
[----:B------:R-:W-:Y:S01]  /*ec70*/  LOP3.LUT R18, R22, 0xffff0000, RZ, 0xc0, !PT ;  /* 0xffff000016127812 */ /* 0x000fe200078ec0ff */
[C---:B------:R-:W-:Y:S02]  /*ec80*/  FMUL.FTZ R2, R5.reuse, R21 ;  /* 0x0000001505027220 */ /* 0x040fe40000410000 */
[-C--:B------:R-:W-:Y:S01]  /*ec90*/  FMUL.FTZ R0, R5, R7.reuse ;  /* 0x0000000705007220 */ /* 0x080fe20000410000 */
[----:B------:R-:W-:Y:S01]  /*eca0*/  LOP3.LUT R5, R24, 0xffff0000, RZ, 0xc0, !PT ;  /* 0xffff000018057812 */ /* 0x000fe200078ec0ff */
[----:B------:R-:W-:-:S02]  /*ecb0*/  FFMA.FTZ R10, R20, R7, -R2 ;  /* 0x00000007140a7223 */ /* 0x000fc40000010802 */
[C---:B------:R-:W-:Y:S02]  /*ecc0*/  FMUL.FTZ R4, R9.reuse, R19 ;  /* 0x0000001309047220 */ /* 0x040fe40000410000 */
[----:B------:R-:W-:Y:S02]  /*ecd0*/  FFMA.FTZ R7, R20, R21, R0 ;  /* 0x0000001514077223 */ /* 0x000fe40000010000 */
[----:B------:R-:W-:Y:S01]  /*ece0*/  FMUL.FTZ R3, R9, R17 ;  /* 0x0000001109037220 */ /* 0x000fe20000410000 */
[----:B------:R-:W-:Y:S01]  /*ecf0*/  F2FP.BF16.PACK_AB R9, R12, R16 ;  /* 0x000000100c09723e */ /* 0x000fe200000010ff */
[C---:B------:R-:W-:Y:S02]  /*ed00*/  FMUL.FTZ R2, R6.reuse, R18 ;  /* 0x0000001206027220 */ /* 0x040fe40000410000 */
[----:B------:R-:W-:Y:S02]  /*ed10*/  FMUL.FTZ R0, R6, R5 ;  /* 0x0000000506007220 */ /* 0x000fe40000410000 */
[----:B------:R-:W-:Y:S01]  /*ed20*/  FFMA.FTZ R6, R26, R17, -R4 ;  /* 0x000000111a067223 */ /* 0x000fe20000010804 */
[----:B------:R-:W-:Y:S01]  /*ed30*/  F2FP.BF16.PACK_AB R4, R28, R31 ;  /* 0x0000001f1c04723e */ /* 0x000fe200000010ff */
[----:B------:R-:W-:-:S02]  /*ed40*/  FFMA.FTZ R3, R26, R19, R3 ;  /* 0x000000131a037223 */ /* 0x000fc40000010003 */
[----:B------:R-:W-:Y:S01]  /*ed50*/  FFMA.FTZ R2, R25, R5, -R2 ;  /* 0x0000000519027223 */ /* 0x000fe20000010802 */
[----:B------:R-:W-:Y:S01]  /*ed60*/  F2FP.BF16.PACK_AB R5, R11, R15 ;  /* 0x0000000f0b05723e */ /* 0x000fe200000010ff */
[----:B------:R-:W-:Y:S01]  /*ed70*/  FFMA.FTZ R0, R25, R18, R0 ;  /* 0x0000001219007223 */ /* 0x000fe20000010000 */
[----:B------:R-:W-:Y:S02]  /*ed80*/  F2FP.BF16.PACK_AB R10, R6, R10 ;  /* 0x0000000a060a723e */ /* 0x000fe400000010ff */
[----:B------:R-:W-:Y:S02]  /*ed90*/  F2FP.BF16.PACK_AB R6, R3, R7 ;  /* 0x000000070306723e */ /* 0x000fe400000010ff */
[----:B------:R-:W-:Y:S02]  /*eda0*/  F2FP.BF16.PACK_AB R11, R2, R14 ;  /* 0x0000000e020b723e */ /* 0x000fe400000010ff */
[----:B------:R-:W-:-:S03]  /*edb0*/  F2FP.BF16.PACK_AB R7, R0, R13 ;  /* 0x0000000d0007723e */ /* 0x000fc600000010ff */
[----:B------:R1:W-:Y:S04]  /*edc0*/  STS.128 [R30], R8 ;  /* 0x000000081e007388 */ /* 0x0003e80000000c00 */
[----:B------:R1:W-:Y:S02]  /*edd0*/  STS.128 [R29+0x10080], R4 ;  /* 0x010080041d007388 */ /* 0x0003e40000000c00 */
.L_x_680:
[----:B------:R-:W-:Y:S05]  /*ede0*/  BSYNC B1 ;  /* 0x0000000000017941 */ /* 0x000fea0003800000 */
.L_x_679:
        /* <DEDUP_REMOVED lines=120> */
.L_x_686:
[----:B------:R-:W-:Y:S05]  /*f570*/  BSYNC B0 ;  /* 0x0000000000007941 */ /* 0x000fea0003800000 */
.L_x_685:
        /* <DEDUP_REMOVED lines=112> */
.L_x_684:
[----:B------:R-:W-:Y:S05]  /*fc80*/  BSYNC B1 ;  /* 0x0000000000017941 */ /* 0x000fea0003800000 */
.L_x_683:
[----:B------:R-:W-:-:S04]  /*fc90*/  IADD3 R2, R213, 0x60, RZ ;  /* 0x00000060d5027810 */ /* 0x000fc80007ffe0ff */
        /* <DEDUP_REMOVED lines=118> */
.L_x_688:
[----:B------:R-:W-:Y:S05]  /*10400*/  BSYNC B0 ;  /* 0x0000000000007941 */ /* 0x000fea0003800000 */
.L_x_687:
        /* <DEDUP_REMOVED lines=18> */
[----:B------:R-:W-:Y:S01]  /*10530*/  SHF.R.U64 R13, R88, 0x10, R89 ;  /* 0x00000010580d7819 */ /* 0x000fe20000001259 */
[----:B---3--:R-:W1:Y:S01]  /*10540*/  LDS.128 R8, [R30] ;  /* 0x000000001e087984 */ /* 0x008e620000000c00 */
[----:B------:R-:W-:Y:S02]  /*10550*/  IADD3 R0, R3, R0, R26 ;  /* 0x0000000003007210 */ /* 0x000fe40007ffe01a */
[--C-:B------:R-:W-:Y:S02]  /*10560*/  SHF.R.U64 R16, R90, 0x10, R91.reuse ;  /* 0x000000105a107819 */ /* 0x100fe4000000125b */
[----:B------:R-:W-:Y:S01]  /*10570*/  SHF.R.U32.HI R19, RZ, 0x10, R91 ;  /* 0x00000010ff137819 */ /* 0x000fe2000001165b */
[----:B------:R-:W-:Y:S01]  /*10580*/  IMAD.SHL.U32 R28, R0, 0x2, RZ ;  /* 0x00000002001c7824 */ /* 0x000fe200078e00ff */
[----:B------:R-:W-:Y:S02]  /*10590*/  SHF.R.U64 R0, R92, 0x10, R93 ;  /* 0x000000105c007819 */ /* 0x000fe4000000125d */
[----:B------:R-:W-:-:S02]  /*105a0*/  PRMT R13, R124, 0x5432, R13 ;  /* 0x000054327c0d7816 */ /* 0x000fc4000000000d */
[----:B------:R-:W2:Y:S01]  /*105b0*/  LDS.128 R4, [R28+0x10080] ;  /* 0x010080001c047984 */ /* 0x000ea20000000c00 */
[----:B------:R-:W-:Y:S02]  /*105c0*/  PRMT R15, R126, 0x5432, R0 ;  /* 0x000054327e0f7816 */ /* 0x000fe40000000000 */
[----:B------:R-:W-:Y:S01]  /*105d0*/  SHF.R.U32.HI R12, RZ, 0x10, R95 ;  /* 0x00000010ff0c7819 */ /* 0x000fe2000001165f */
[----:B------:R-:W-:Y:S01]  /*105e0*/  IMAD.U32 R31, R13, 0x10000, RZ ;  /* 0x000100000d1f7824 */ /* 0x000fe200078e00ff */
[----:B------:R-:W-:Y:S01]  /*105f0*/  SHF.R.U32.HI R14, RZ, 0x10, R89 ;  /* 0x00000010ff0e7819 */ /* 0x000fe20000011659 */
[----:B------:R-:W-:Y:S01]  /*10600*/  IMAD.U32 R29, R15, 0x10000, RZ ;  /* 0x000100000f1d7824 */ /* 0x000fe200078e00ff */
[C---:B------:R-:W-:Y:S02]  /*10610*/  PRMT R23, R125.reuse, 0x5432, R16 ;  /* 0x000054327d177816 */ /* 0x040fe40000000010 */
[----:B------:R-:W-:Y:S02]  /*10620*/  PRMT R22, R125, 0x5410, R19 ;  /* 0x000054107d167816 */ /* 0x000fe40000000013 */
[----:B------:R-:W-:-:S02]  /*10630*/  SHF.R.U64 R3, R94, 0x10, R95 ;  /* 0x000000105e037819 */ /* 0x000fc4000000125f */
[----:B------:R-:W-:Y:S01]  /*10640*/  SHF.R.U32.HI R2, RZ, 0x10, R93 ;  /* 0x00000010ff027819 */ /* 0x000fe2000001165d */
[----:B------:R-:W-:Y:S01]  /*10650*/  IMAD.U32 R35, R22, 0x10000, RZ ;  /* 0x0001000016237824 */ /* 0x000fe200078e00ff */
[C---:B------:R-:W-:Y:S02]  /*10660*/  PRMT R24, R127.reuse, 0x5410, R12 ;  /* 0x000054107f187816 */ /* 0x040fe4000000000c */
[----:B------:R-:W-:Y:S02]  /*10670*/  PRMT R17, R124, 0x5410, R14 ;  /* 0x000054107c117816 */ /* 0x000fe4000000000e */
[----:B------:R-:W-:Y:S02]  /*10680*/  PRMT R27, R127, 0x5432, R3 ;  /* 0x000054327f1b7816 */ /* 0x000fe40000000003 */
[----:B------:R-:W-:Y:S01]  /*10690*/  PRMT R18, R126, 0x5410, R2 ;  /* 0x000054107e127816 */ /* 0x000fe20000000002 */
[----:B------:R-:W-:Y:S01]  /*106a0*/  IMAD.U32 R36, R17, 0x10000, RZ ;  /* 0x0001000011247824 */ /* 0x000fe200078e00ff */
[----:B------:R-:W-:Y:S01]  /*106b0*/  LOP3.LUT R13, R13, 0xffff0000, RZ, 0xc0, !PT ;  /* 0xffff00000d0d7812 */ /* 0x000fe200078ec0ff */
[C---:B-1----:R-:W-:Y:S01]  /*106c0*/  IMAD.U32 R16, R9.reuse, 0x10000, RZ ;  /* 0x0001000009107824 */ /* 0x042fe200078e00ff */
[----:B------:R-:W-:Y:S01]  /*106d0*/  LOP3.LUT R19, R9, 0xffff0000, RZ, 0xc0, !PT ;  /* 0xffff000009137812 */ /* 0x000fe200078ec0ff */
[C---:B------:R-:W-:Y:S01]  /*106e0*/  IMAD.U32 R14, R8.reuse, 0x10000, RZ ;  /* 0x00010000080e7824 */ /* 0x040fe200078e00ff */
[----:B------:R-:W-:Y:S01]  /*106f0*/  LOP3.LUT R21, R8, 0xffff0000, RZ, 0xc0, !PT ;  /* 0xffff000008157812 */ /* 0x000fe200078ec0ff */
[C---:B------:R-:W-:Y:S01]  /*10700*/  IMAD.U32 R12, R11.reuse, 0x10000, RZ ;  /* 0x000100000b0c7824 */ /* 0x040fe200078e00ff */
[----:B------:R-:W-:Y:S01]  /*10710*/  LOP3.LUT R25, R11, 0xffff0000, RZ, 0xc0, !PT ;  /* 0xffff00000b197812 */ /* 0x000fe200078ec0ff */
[C---:B------:R-:W-:Y:S01]  /*10720*/  IMAD.U32 R20, R10.reuse, 0x10000, RZ ;  /* 0x000100000a147824 */ /* 0x040fe200078e00ff */
[----:B------:R-:W-:Y:S01]  /*10730*/  LOP3.LUT R26, R10, 0xffff0000, RZ, 0xc0, !PT ;  /* 0xffff00000a1a7812 */ /* 0x000fe200078ec0ff */
[----:B--2---:R-:W-:Y:S01]  /*10740*/  IMAD.U32 R9, R4, 0x10000, RZ ;  /* 0x0001000004097824 */ /* 0x004fe200078e00ff */
[C---:B------:R-:W-:Y:S01]  /*10750*/  LOP3.LUT R3, R5.reuse, 0xffff0000, RZ, 0xc0, !PT ;  /* 0xffff000005037812 */ /* 0x040fe200078ec0ff */
[----:B------:R-:W-:Y:S01]  /*10760*/  IMAD.U32 R8, R5, 0x10000, RZ ;  /* 0x0001000005087824 */ /* 0x000fe200078e00ff */
[----:B------:R-:W-:Y:S01]  /*10770*/  LOP3.LUT R10, R6, 0xffff0000, RZ, 0xc0, !PT ;  /* 0xffff0000060a7812 */ /* 0x000fe200078ec0ff */
[C---:B------:R-:W-:Y:S01]  /*10780*/  FMUL.FTZ R11, R9.reuse, R31 ;  /* 0x0000001f090b7220 */ /* 0x040fe20000410000 */
[----:B------:R-:W-:Y:S01]  /*10790*/  LOP3.LUT R4, R4, 0xffff0000, RZ, 0xc0, !PT ;  /* 0xffff000004047812 */ /* 0x000fe200078ec0ff */
[----:B------:R-:W-:-:S02]  /*107a0*/  FMUL.FTZ R5, R9, R29 ;  /* 0x0000001d09057220 */ /* 0x000fc40000410000 */
[----:B------:R-:W-:Y:S02]  /*107b0*/  FFMA.FTZ R34, R14, R29, -R11 ;  /* 0x0000001d0e227223 */ /* 0x000fe4000001080b */
[C---:B------:R-:W-:Y:S02]  /*107c0*/  IMAD.U32 R0, R7.reuse, 0x10000, RZ ;  /* 0x0001000007007824 */ /* 0x040fe400078e00ff */
[----:B------:R-:W-:Y:S02]  /*107d0*/  IMAD.U32 R11, R18, 0x10000, RZ ;  /* 0x00010000120b7824 */ /* 0x000fe400078e00ff */
[----:B------:R-:W-:Y:S02]  /*107e0*/  FFMA.FTZ R33, R14, R31, R5 ;  /* 0x0000001f0e217223 */ /* 0x000fe40000010005 */
[----:B------:R-:W-:Y:S02]  /*107f0*/  IMAD.U32 R14, R24, 0x10000, RZ ;  /* 0x00010000180e7824 */ /* 0x000fe400078e00ff */
[----:B------:R-:W-:Y:S01]  /*10800*/  IMAD.U32 R2, R6, 0x10000, RZ ;  /* 0x0001000006027824 */ /* 0x000fe200078e00ff */
[----:B------:R-:W-:Y:S01]  /*10810*/  LOP3.LUT R6, R7, 0xffff0000, RZ, 0xc0, !PT ;  /* 0xffff000007067812 */ /* 0x000fe200078ec0ff */
[----:B------:R-:W-:-:S02]  /*10820*/  FMUL.FTZ R9, R8, R36 ;  /* 0x0000002408097220 */ /* 0x000fc40000410000 */
[----:B------:R-:W-:Y:S02]  /*10830*/  FMUL.FTZ R7, R8, R11 ;  /* 0x0000000b08077220 */ /* 0x000fe40000410000 */
[C---:B------:R-:W-:Y:S02]  /*10840*/  FMUL.FTZ R5, R0.reuse, R35 ;  /* 0x0000002300057220 */ /* 0x040fe40000410000 */
[----:B------:R-:W-:Y:S02]  /*10850*/  FMUL.FTZ R0, R0, R14 ;  /* 0x0000000e00007220 */ /* 0x000fe40000410000 */
[C---:B------:R-:W-:Y:S01]  /*10860*/  FFMA.FTZ R32, R16.reuse, R11, -R9 ;  /* 0x0000000b10207223 */ /* 0x040fe20000010809 */
[----:B------:R-:W-:Y:S01]  /*10870*/  LOP3.LUT R11, R17, 0xffff0000, RZ, 0xc0, !PT ;  /* 0xffff0000110b7812 */ /* 0x000fe200078ec0ff */
[----:B------:R-:W-:Y:S01]  /*10880*/  FFMA.FTZ R29, R16, R36, R7 ;  /* 0x00000024101d7223 */ /* 0x000fe20000010007 */
[----:B------:R-:W-:Y:S01]  /*10890*/  LOP3.LUT R7, R15, 0xffff0000, RZ, 0xc0, !PT ;  /* 0xffff00000f077812 */ /* 0x000fe200078ec0ff */
[----:B------:R-:W-:Y:S01]  /*108a0*/  FFMA.FTZ R16, R12, R35, R0 ;  /* 0x000000230c107223 */ /* 0x000fe20000010000 */
[----:B------:R-:W-:Y:S01]  /*108b0*/  LOP3.LUT R9, R18, 0xffff0000, RZ, 0xc0, !PT ;  /* 0xffff000012097812 */ /* 0x000fe200078ec0ff */
[----:B------:R-:W-:Y:S01]  /*108c0*/  FMUL.FTZ R0, R4, R13 ;  /* 0x0000000d04007220 */ /* 0x000fe20000410000 */
[----:B------:R-:W-:Y:S01]  /*108d0*/  LOP3.LUT R17, R23, 0xffff0000, RZ, 0xc0, !PT ;  /* 0xffff000017117812 */ /* 0x000fe200078ec0ff */
[----:B------:R-:W-:Y:S01]  /*108e0*/  FFMA.FTZ R31, R12, R14, -R5 ;  /* 0x0000000e0c1f7223 */ /* 0x000fe20000010805 */
[----:B------:R-:W-:Y:S01]  /*108f0*/  LOP3.LUT R14, R27, 0xffff0000, RZ, 0xc0, !PT ;  /* 0xffff00001b0e7812 */ /* 0x000fe200078ec0ff */
[-C--:B------:R-:W-:Y:S01]  /*10900*/  FMUL.FTZ R5, R4, R7.reuse ;  /* 0x0000000704057220 */ /* 0x080fe20000410000 */
[----:B------:R-:W-:Y:S01]  /*10910*/  LOP3.LUT R15, R22, 0xffff0000, RZ, 0xc0, !PT ;  /* 0xffff0000160f7812 */ /* 0x000fe200078ec0ff */
[----:B------:R-:W-:-:S02]  /*10920*/  FFMA.FTZ R8, R21, R7, -R0 ;  /* 0x0000000715087223 */ /* 0x000fc40000010800 */
[----:B------:R-:W-:Y:S02]  /*10930*/  IMAD.U32 R18, R23, 0x10000, RZ ;  /* 0x0001000017127824 */ /* 0x000fe400078e00ff */
[----:B------:R-:W-:Y:S01]  /*10940*/  IMAD.U32 R7, R27, 0x10000, RZ ;  /* 0x000100001b077824 */ /* 0x000fe200078e00ff */
[----:B------:R-:W-:Y:S01]  /*10950*/  F2FP.BF16.PACK_AB R8, R8, R34 ;  /* 0x000000220808723e */ /* 0x000fe200000010ff */
[C---:B------:R-:W-:Y:S02]  /*10960*/  FMUL.FTZ R4, R3.reuse, R11 ;  /* 0x0000000b03047220 */ /* 0x040fe40000410000 */
[----:B------:R-:W-:Y:S02]  /*10970*/  FMUL.FTZ R3, R3, R9 ;  /* 0x0000000903037220 */ /* 0x000fe40000410000 */
[----:B------:R-:W-:Y:S02]  /*10980*/  FMUL.FTZ R0, R2, R18 ;  /* 0x0000001202007220 */ /* 0x000fe40000410000 */
[----:B------:R-:W-:Y:S01]  /*10990*/  FFMA.FTZ R12, R21, R13, R5 ;  /* 0x0000000d150c7223 */ /* 0x000fe20000010005 */
[----:B------:R-:W-:Y:S01]  /*109a0*/  LOP3.LUT R13, R24, 0xffff0000, RZ, 0xc0, !PT ;  /* 0xffff0000180d7812 */ /* 0x000fe200078ec0ff */
[----:B------:R-:W-:-:S02]  /*109b0*/  FMUL.FTZ R2, R2, R7 ;  /* 0x0000000702027220 */ /* 0x000fc40000410000 */
[C---:B------:R-:W-:Y:S02]  /*109c0*/  FFMA.FTZ R5, R19.reuse, R11, R3 ;  /* 0x0000000b13057223 */ /* 0x040fe40000010003 */
[----:B------:R-:W-:Y:S02]  /*109d0*/  FFMA.FTZ R9, R19, R9, -R4 ;  /* 0x0000000913097223 */ /* 0x000fe40000010804 */
[C---:B------:R-:W-:Y:S01]  /*109e0*/  FFMA.FTZ R11, R20.reuse, R7, -R0 ;  /* 0x00000007140b7223 */ /* 0x040fe20000010800 */
[----:B------:R-:W-:Y:S01]  /*109f0*/  F2FP.BF16.PACK_AB R5, R5, R29 ;  /* 0x0000001d0505723e */ /* 0x000fe200000010ff */
[----:B------:R-:W-:Y:S01]  /*10a00*/  FFMA.FTZ R7, R20, R18, R2 ;  /* 0x0000001214077223 */ /* 0x000fe20000010002 */
[----:B------:R-:W-:Y:S01]  /*10a10*/  F2FP.BF16.PACK_AB R9, R9, R32 ;  /* 0x000000200909723e */ /* 0x000fe200000010ff */
[C---:B------:R-:W-:Y:S02]  /*10a20*/  FMUL.FTZ R4, R10.reuse, R17 ;  /* 0x000000110a047220 */ /* 0x040fe40000410000 */
[----:B------:R-:W-:-:S02]  /*10a30*/  FMUL.FTZ R3, R10, R14 ;  /* 0x0000000e0a037220 */ /* 0x000fc40000410000 */
        /* <DEDUP_REMOVED lines=11> */
[----:B------:R1:W-:Y:S04]  /*10af0*/  STS.128 [R30], R8 ;  /* 0x000000081e007388 */ /* 0x0003e80000000c00 */
[----:B------:R1:W-:Y:S02]  /*10b00*/  STS.128 [R28+0x10080], R4 ;  /* 0x010080041c007388 */ /* 0x0003e40000000c00 */
.L_x_660:
[----:B------:R-:W-:Y:S05]  /*10b10*/  BSYNC B2 ;  /* 0x0000000000027941 */ /* 0x000fea0003800000 */
.L_x_626:
[----:B------:R-:W-:Y:S01]  /*10b20*/  R2P PR, R237, 0x6 ;  /* 0x00000006ed007804 */ /* 0x000fe20000000000 */
[----:B------:R-:W-:Y:S01]  /*10b30*/  IMAD R0, R129, c[0x0][0x208], RZ ;  /* 0x0000820081007a24 */ /* 0x000fe200078e02ff */
[----:B------:R-:W-:Y:S01]  /*10b40*/  IADD3 R186, R177, 0x20, RZ ;  /* 0x00000020b1ba7810 */ /* 0x000fe20007ffe0ff */
[----:B------:R-:W-:Y:S01]  /*10b50*/  IMAD.WIDE.U32 R2, R106, c[0x0][0x208], RZ ;  /* 0x000082006a027a25 */ /* 0x000fe200078e00ff */
[----:B------:R-:W-:-:S04]  /*10b60*/  DEPBAR.LE SB0, 0x0 ;  /* 0x000080000000791a */ /* 0x000fc80000000000 */
[----:B------:R-:W-:Y:S01]  /*10b70*/  IMAD R0, R106, c[0x0][0x20c], R0 ;  /* 0x000083006a007a24 */ /* 0x000fe200078e0200 */
[----:B------:R-:W-:Y:S01]  /*10b80*/  BAR.SYNC.DEFER_BLOCKING 0x0 ;  /* 0x0000000000007b1d */ /* 0x000fe20000010000 */
[----:B------:R-:W-:Y:S01]  /*10b90*/  IMAD.IADD R62, R210, 0x1, -R122 ;  /* 0x00000001d23e7824 */ /* 0x000fe200078e0a7a */
[----:B------:R-:W-:Y:S01]  /*10ba0*/  ISETP.NE.AND P3, PT, R131, 0x1, PT ;  /* 0x000000018300780c */ /* 0x000fe20003f65270 */
[----:B------:R-:W-:Y:S01]  /*10bb0*/  IMAD.IADD R3, R3, 0x1, R0 ;  /* 0x0000000103037824 */ /* 0x000fe200078e0200 */
[----:B------:R-:W-:Y:S01]  /*10bc0*/  @P1 IADD3 R186, R177, -0x20, RZ ;  /* 0xffffffe0b1ba1810 */ /* 0x000fe20007ffe0ff */
[----:B------:R-:W-:Y:S01]  /*10bd0*/  IMAD.MOV.U32 R63, RZ, RZ, c[0x0][0x32c] ;  /* 0x0000cb00ff3f7624 */ /* 0x000fe200078e00ff */
[----:B------:R-:W-:Y:S01]  /*10be0*/  ISETP.GT.AND P1, PT, R106, R208, PT ;  /* 0x000000d06a00720c */ /* 0x000fe20003f24270 */
[----:B------:R-:W-:Y:S01]  /*10bf0*/  ULDC UR4, c[0x0][0x324] ;  /* 0x0000c90000047ab9 */ /* 0x000fe20000000800 */
[----:B------:R-:W-:Y:S01]  /*10c00*/  LEA R0, P0, R2, R220, 0x5 ;  /* 0x000000dc02007211 */ /* 0x000fe200078028ff */
[----:B------:R-:W-:Y:S01]  /*10c10*/  ULOP3.LUT UR4, URZ, UR4, URZ, 0x33, !UPT ;  /* 0x000000043f047292 */ /* 0x000fe2000f8e333f */
[----:B------:R-:W-:-:S02]  /*10c20*/  IADD3 R187, R186, 0x3000, RZ ;  /* 0x00003000babb7810 */ /* 0x000fc40007ffe0ff */
[----:B------:R-:W-:Y:S02]  /*10c30*/  LEA.HI.X R3, R2, R223, R3, 0x5, P0 ;  /* 0x000000df02037211 */ /* 0x000fe400000f2c03 */
[----:B------:R-:W-:Y:S02]  /*10c40*/  LEA R2, P0, R0, c[0x0][0x1f8], 0x1 ;  /* 0x00007e0000027a11 */ /* 0x000fe400078008ff */
[----:B------:R-:W-:Y:S02]  /*10c50*/  IADD3 R193, R186, 0x3800, RZ ;  /* 0x00003800bac17810 */ /* 0x000fe40007ffe0ff */
[----:B------:R-:W-:Y:S02]  /*10c60*/  LEA.HI.X R3, R0, c[0x0][0x1fc], R3, 0x1, P0 ;  /* 0x00007f0000037a11 */ /* 0x000fe400000f0c03 */
[----:B------:R-:W-:Y:S02]  /*10c70*/  @P1 IADD3 R0, R236, -0x2, RZ ;  /* 0xfffffffeec001810 */ /* 0x000fe40007ffe0ff */
[----:B------:R-:W-:-:S02]  /*10c80*/  IADD3 R192, R186, 0x2000, RZ ;  /* 0x00002000bac07810 */ /* 0x000fc40007ffe0ff */
[----:B-1----:R-:W-:Y:S01]  /*10c90*/  @P1 SHF.R.S32.HI R4, RZ, 0x1f, R0 ;  /* 0x0000001fff041819 */ /* 0x002fe20000011400 */
[----:B------:R-:W-:Y:S01]  /*10ca0*/  LDSM.16.M88.4 R20, [R177] ;  /* 0x00000000b114783b */ /* 0x000fe20000000200 */
[C---:B------:R-:W-:Y:S02]  /*10cb0*/  IADD3 R191, R186.reuse, 0x2800, RZ ;  /* 0x00002800babf7810 */ /* 0x040fe40007ffe0ff */
[----:B------:R-:W-:Y:S01]  /*10cc0*/  IADD3 R190, R186, 0x1000, RZ ;  /* 0x00001000babe7810 */ /* 0x000fe20007ffe0ff */
[----:B------:R-:W-:Y:S01]  /*10cd0*/  @P1 IMAD R4, R4, c[0x0][0x1e0], RZ ;  /* 0x0000780004041a24 */ /* 0x000fe200078e02ff */
[----:B------:R-:W-:Y:S01]  /*10ce0*/  LDSM.16.M88.4 R24, [R177+0x800] ;  /* 0x00080000b118783b */ /* 0x000fe20000000200 */
[----:B------:R-:W-:Y:S02]  /*10cf0*/  IADD3 R189, R186, 0x1800, RZ ;  /* 0x00001800babd7810 */ /* 0x000fe40007ffe0ff */
[C---:B------:R-:W-:Y:S01]  /*10d00*/  @P1 IMAD R6, R0.reuse, c[0x0][0x1e4], R4 ;  /* 0x0000790000061a24 */ /* 0x040fe200078e0204 */
[----:B---3--:R-:W-:Y:S01]  /*10d10*/  LDSM.16.M88.4 R8, [R183] ;  /* 0x00000000b708783b */ /* 0x008fe20000000200 */
[----:B------:R-:W-:Y:S01]  /*10d20*/  @P1 IMAD.WIDE.U32 R4, R0, c[0x0][0x1e0], RZ ;  /* 0x0000780000041a25 */ /* 0x000fe200078e00ff */
[----:B------:R-:W-:-:S02]  /*10d30*/  IADD3 R188, R186, 0x800, RZ ;  /* 0x00000800babc7810 */ /* 0x000fc40007ffe0ff */
[----:B------:R-:W-:Y:S01]  /*10d40*/  LDSM.16.M88.4 R32, [R186] ;  /* 0x00000000ba20783b */ /* 0x000fe20000000200 */
[----:B------:R-:W-:Y:S01]  /*10d50*/  @P1 IMAD.IADD R0, R5, 0x1, R6 ;  /* 0x0000000105001824 */ /* 0x000fe200078e0206 */
[C---:B------:R-:W-:Y:S02]  /*10d60*/  @P1 LEA R12, P0, R4.reuse, R218, 0x5 ;  /* 0x000000da040c1211 */ /* 0x040fe400078028ff */
[----:B------:R-:W-:Y:S02]  /*10d70*/  LDSM.16.M88.4 R36, [R186+0x800] ;  /* 0x00080000ba24783b */ /* 0x000fe40000000200 */
[----:B------:R-:W-:Y:S01]  /*10d80*/  @P1 LEA.HI.X R13, R4, R222, R0, 0x5, P0 ;  /* 0x000000de040d1211 */ /* 0x000fe200000f2c00 */
[----:B------:R-:W-:Y:S01]  /*10d90*/  IMAD.MOV.U32 R0, RZ, RZ, 0x40 ;  /* 0x00000040ff007424 */ /* 0x000fe200078e00ff */
[----:B------:R-:W-:Y:S02]  /*10da0*/  LOP3.LUT R4, R123, 0x1, RZ, 0xc0, !PT ;  /* 0x000000017b047812 */ /* 0x000fe400078ec0ff */
[----:B------:R-:W-:-:S02]  /*10db0*/  ISETP.GT.AND P0, PT, R62, R213, PT ;  /* 0x000000d53e00720c */ /* 0x000fc40003f04270 */
[----:B------:R-:W-:Y:S02]  /*10dc0*/  SEL R0, R0, 0xffffffc0, !P2 ;  /* 0xffffffc000007807 */ /* 0x000fe40005000000 */
[----:B------:R-:W-:Y:S02]  /*10dd0*/  ISETP.NE.U32.OR P0, PT, R4, 0x1, !P0 ;  /* 0x000000010400780c */ /* 0x000fe40004705470 */
[----:B------:R-:W1:Y:S01]  /*10de0*/  LDSM.16.M88.4 R4, [R182] ;  /* 0x00000000b604783b */ /* 0x000e620000000200 */
[--C-:B------:R-:W-:Y:S01]  /*10df0*/  IMAD.IADD R176, R177, 0x1, R0.reuse ;  /* 0x00000001b1b07824 */ /* 0x100fe200078e0200 */
[----:B------:R-:W-:Y:S01]  /*10e00*/  LOP3.LUT P2, RZ, R214, 0x1, RZ, 0xc0, !PT ;  /* 0x00000001d6ff7812 */ /* 0x000fe2000784c0ff */
[----:B------:R-:W-:Y:S02]  /*10e10*/  IMAD.IADD R159, R187, 0x1, R0 ;  /* 0x00000001bb9f7824 */ /* 0x000fe400078e0200 */
[----:B------:R-:W-:-:S06]  /*10e20*/  IMAD.IADD R0, R225, 0x1, R224 ;  /* 0x00000001e1007824 */ /* 0x000fcc00078e02e0 */
[----:B------:R-:W-:Y:S01]  /*10e30*/  @!PT LDS RZ, [RZ] ;  /* 0x00000000fffff984 */ /* 0x000fe20000000800 */
[----:B------:R-:W-:Y:S01]  /*10e40*/  @!PT LDS RZ, [RZ] ;  /* 0x00000000fffff984 */ /* 0x000fe20000000800 */
[----:B------:R-:W-:Y:S01]  /*10e50*/  @!PT LDS RZ, [RZ] ;  /* 0x00000000fffff984 */ /* 0x000fe20000000800 */
[----:B------:R2:W-:Y:S01]  /*10e60*/  LDGSTS.E.BYPASS.LTC128B.128 [R195+0x8080], [R2.64], !P0 ;  /* 0x0808000002c37fae */ /* 0x0005e2000c101d46 */
[----:B------:R-:W-:-:S04]  /*10e70*/  @P1 LEA R60, P0, R12, c[0x0][0x1c8], 0x1 ;  /* 0x000072000c3c1a11 */ /* 0x000fc800078008ff */
[----:B------:R-:W-:Y:S02]  /*10e80*/  @P1 LEA.HI.X R61, R12, c[0x0][0x1cc], R13, 0x1, P0 ;  /* 0x000073000c3d1a11 */ /* 0x000fe400000f0c0d */
[----:B------:R-:W-:-:S04]  /*10e90*/  LOP3.LUT P0, RZ, R123, 0x2, RZ, 0xc0, !PT ;  /* 0x000000027bff7812 */ /* 0x000fc8000780c0ff */
[----:B------:R-:W-:-:S13]  /*10ea0*/  ISETP.LE.OR P0, PT, R62, R213, !P0 ;  /* 0x000000d53e00720c */ /* 0x000fda0004703670 */
[----:B------:R2:W-:Y:S01]  /*10eb0*/  LDGSTS.E.BYPASS.LTC128B.128 [R195+0x9080], [R2.64+0x80], !P0 ;  /* 0x0908008002c37fae */ /* 0x0005e2000c101d46 */
[----:B------:R-:W-:-:S04]  /*10ec0*/  LOP3.LUT P0, RZ, R123, 0x4, RZ, 0xc0, !PT ;  /* 0x000000047bff7812 */ /* 0x000fc8000780c0ff */
[----:B------:R-:W-:Y:S01]  /*10ed0*/  ISETP.LE.OR P0, PT, R62, R213, !P0 ;  /* 0x000000d53e00720c */ /* 0x000fe20004703670 */
[C---:B-1--4-:R-:W-:Y:S08]  /*10ee0*/  HMMA.16816.F32.BF16 R16, R4.reuse, R20, RZ ;  /* 0x000000140410723c */ /* 0x052ff000000418ff */
[----:B------:R-:W-:Y:S04]  /*10ef0*/  HMMA.16816.F32.BF16 R28, R4, R22, RZ ;  /* 0x00000016041c723c */ /* 0x000fe800000418ff */
[----:B------:R2:W-:Y:S01]  /*10f00*/  LDGSTS.E.BYPASS.LTC128B.128 [R195+0xa080], [R2.64+0x100], !P0 ;  /* 0x0a08010002c37fae */ /* 0x0005e2000c101d46 */
[----:B------:R-:W-:-:S03]  /*10f10*/  LOP3.LUT P0, RZ, R123, 0x8, RZ, 0xc0, !PT ;  /* 0x000000087bff7812 */ /* 0x000fc6000780c0ff */
[----:B------:R-:W-:Y:S01]  /*10f20*/  HMMA.16816.F32.BF16 R20, R4, R24, RZ ;  /* 0x000000180414723c */ /* 0x000fe200000418ff */
[----:B------:R-:W-:-:S07]  /*10f30*/  ISETP.LE.OR P0, PT, R62, R213, !P0 ;  /* 0x000000d53e00720c */ /* 0x000fce0004703670 */
[----:B------:R-:W-:Y:S06]  /*10f40*/  HMMA.16816.F32.BF16 R24, R4, R26, RZ ;  /* 0x0000001a0418723c */ /* 0x000fec00000418ff */
[----:B------:R2:W-:Y:S02]  /*10f50*/  LDGSTS.E.BYPASS.LTC128B.128 [R195+0xb080], [R2.64+0x180], !P0 ;  /* 0x0b08018002c37fae */ /* 0x0005e4000c101d46 */
[C---:B------:R-:W-:Y:S02]  /*10f60*/  HMMA.16816.F32.BF16 R28, R8.reuse, R34, R28 ;  /* 0x00000022081c723c */ /* 0x040fe4000004181c */
[----:B------:R-:W-:Y:S04]  /*10f70*/  LDSM.16.M88.4 R12, [R185] ;  /* 0x00000000b90c783b */ /* 0x000fe80000000200 */
[----:B------:R-:W1:Y:S02]  /*10f80*/  LDSM.16.M88.4 R44, [R176] ;  /* 0x00000000b02c783b */ /* 0x000e640000000200 */
[C---:B------:R-:W-:Y:S02]  /*10f90*/  HMMA.16816.F32.BF16 R16, R8.reuse, R32, R16 ;  /* 0x000000200810723c */ /* 0x040fe40000041810 */
[----:B------:R-:W3:Y:S04]  /*10fa0*/  LDSM.16.M88.4 R40, [R176+0x800] ;  /* 0x00080000b028783b */ /* 0x000ee80000000200 */
[----:B------:R-:W-:Y:S02]  /*10fb0*/  LDSM.16.M88.4 R4, [R184] ;  /* 0x00000000b804783b */ /* 0x000fe40000000200 */
[C---:B------:R-:W-:Y:S02]  /*10fc0*/  HMMA.16816.F32.BF16 R20, R8.reuse, R36, R20 ;  /* 0x000000240814723c */ /* 0x040fe40000041814 */
[----:B------:R-:W4:Y:S04]  /*10fd0*/  LDSM.16.M88.4 R52, [R159+-0x3000] ;  /* 0xffd000009f34783b */ /* 0x000f280000000200 */
[----:B------:R-:W-:Y:S02]  /*10fe0*/  LDSM.16.M88.4 R48, [R177+0x1000] ;  /* 0x00100000b130783b */ /* 0x000fe40000000200 */
[----:B------:R-:W-:Y:S01]  /*10ff0*/  HMMA.16816.F32.BF16 R24, R8, R38, R24 ;  /* 0x000000260818723c */ /* 0x000fe20000041818 */
[----:B--2---:R-:W-:Y:S01]  /*11000*/  @P3 IMAD.HI.U32 R2, R0, c[0x0][0x2c8], RZ ;  /* 0x0000b20000023a27 */ /* 0x004fe200078e00ff */
[----:B------:R-:W2:Y:S04]  /*11010*/  LDSM.16.M88.4 R36, [R159+-0x2800] ;  /* 0xffd800009f24783b */ /* 0x000ea80000000200 */
[----:B------:R-:W2:Y:S04]  /*11020*/  LDSM.16.M88.4 R8, [R182+0x4000] ;  /* 0x00400000b608783b */ /* 0x000ea80000000200 */
[----:B------:R-:W-:Y:S04]  /*11030*/  LDSM.16.M88.4 R56, [R186+0x2000] ;  /* 0x00200000ba38783b */ /* 0x000fe80000000200 */
[----:B------:R-:W0:Y:S01]  /*11040*/  LDGDEPBAR ;  /* 0x00000000000079af */ /* 0x000e220000000000 */
[C---:B-1----:R-:W-:Y:S08]  /*11050*/  HMMA.16816.F32.BF16 R32, R12.reuse, R46, R28 ;  /* 0x0000002e0c20723c */ /* 0x042ff0000004181c */
[C---:B------:R-:W-:Y:S01]  /*11060*/  HMMA.16816.F32.BF16 R16, R12.reuse, R44, R16 ;  /* 0x0000002c0c10723c */ /* 0x040fe20000041810 */
[----:B------:R-:W-:Y:S07]  /*11070*/  LDSM.16.M88.4 R44, [R186+0x1000] ;  /* 0x00100000ba2c783b */ /* 0x000fee0000000200 */
[C---:B---3--:R-:W-:Y:S01]  /*11080*/  HMMA.16816.F32.BF16 R28, R12.reuse, R40, R20 ;  /* 0x000000280c1c723c */ /* 0x048fe20000041814 */
[----:B------:R-:W-:Y:S07]  /*11090*/  LDSM.16.M88.4 R20, [R186+0x1800] ;  /* 0x00180000ba14783b */ /* 0x000fee0000000200 */
[----:B------:R-:W-:Y:S01]  /*110a0*/  HMMA.16816.F32.BF16 R24, R12, R42, R24 ;  /* 0x0000002a0c18723c */ /* 0x000fe20000041818 */
[----:B------:R-:W1:Y:S07]  /*110b0*/  LDSM.16.M88.4 R40, [R177+0x1800] ;  /* 0x00180000b128783b */ /* 0x000e6e0000000200 */
[C---:B----4-:R-:W-:Y:S01]  /*110c0*/  HMMA.16816.F32.BF16 R12, R4.reuse, R52, R16 ;  /* 0x00000034040c723c */ /* 0x050fe20000041810 */
[----:B------:R-:W3:Y:S07]  /*110d0*/  LDSM.16.M88.4 R16, [R183+0x4000] ;  /* 0x00400000b710783b */ /* 0x000eee0000000200 */
[C---:B------:R-:W-:Y:S01]  /*110e0*/  HMMA.16816.F32.BF16 R32, R4.reuse, R54, R32 ;  /* 0x000000360420723c */ /* 0x040fe20000041820 */
[----:B------:R-:W-:Y:S07]  /*110f0*/  LDSM.16.M88.4 R52, [R176+0x1000] ;  /* 0x00100000b034783b */ /* 0x000fee0000000200 */
[C---:B--2---:R-:W-:Y:S08]  /*11100*/  HMMA.16816.F32.BF16 R28, R4.reuse, R36, R28 ;  /* 0x00000024041c723c */ /* 0x044ff0000004181c */
[----:B------:R-:W-:Y:S01]  /*11110*/  HMMA.16816.F32.BF16 R24, R4, R38, R24 ;  /* 0x000000260418723c */ /* 0x000fe20000041818 */
[----:B------:R-:W2:Y:S04]  /*11120*/  LDSM.16.M88.4 R4, [R185+0x4000] ;  /* 0x00400000b904783b */ /* 0x000ea80000000200 */
[----:B------:R-:W4:Y:S03]  /*11130*/  LDSM.16.M88.4 R36, [R176+0x1800] ;  /* 0x00180000b024783b */ /* 0x000f260000000200 */
[C---:B------:R-:W-:Y:S08]  /*11140*/  HMMA.16816.F32.BF16 R12, R8.reuse, R48, R12 ;  /* 0x00000030080c723c */ /* 0x040ff0000004180c */
[C---:B------:R-:W-:Y:S01]  /*11150*/  HMMA.16816.F32.BF16 R32, R8.reuse, R50, R32 ;  /* 0x000000320820723c */ /* 0x040fe20000041820 */
[----:B------:R-:W-:Y:S07]  /*11160*/  LDSM.16.M88.4 R48, [R159+-0x2000] ;  /* 0xffe000009f30783b */ /* 0x000fee0000000200 */
[C---:B-1----:R-:W-:Y:S08]  /*11170*/  HMMA.16816.F32.BF16 R28, R8.reuse, R40, R28 ;  /* 0x00000028081c723c */ /* 0x042ff0000004181c */
[----:B------:R-:W-:Y:S01]  /*11180*/  HMMA.16816.F32.BF16 R24, R8, R42, R24 ;  /* 0x0000002a0818723c */ /* 0x000fe20000041818 */
[----:B------:R-:W-:Y:S07]  /*11190*/  LDSM.16.M88.4 R40, [R177+0x2800] ;  /* 0x00280000b128783b */ /* 0x000fee0000000200 */
[C---:B---3--:R-:W-:Y:S01]  /*111a0*/  HMMA.16816.F32.BF16 R8, R16.reuse, R44, R12 ;  /* 0x0000002c1008723c */ /* 0x048fe2000004180c */
[----:B------:R-:W1:Y:S07]  /*111b0*/  LDSM.16.M88.4 R12, [R184+0x4000] ;  /* 0x00400000b80c783b */ /* 0x000e6e0000000200 */
[C---:B------:R-:W-:Y:S01]  /*111c0*/  HMMA.16816.F32.BF16 R32, R16.reuse, R46, R32 ;  /* 0x0000002e1020723c */ /* 0x040fe20000041820 */
[----:B------:R-:W-:Y:S07]  /*111d0*/  LDSM.16.M88.4 R44, [R177+0x2000] ;  /* 0x00200000b12c783b */ /* 0x000fee0000000200 */
[C---:B------:R-:W-:Y:S08]  /*111e0*/  HMMA.16816.F32.BF16 R28, R16.reuse, R20, R28 ;  /* 0x00000014101c723c */ /* 0x040ff0000004181c */
[----:B------:R-:W-:Y:S01]  /*111f0*/  HMMA.16816.F32.BF16 R24, R16, R22, R24 ;  /* 0x000000161018723c */ /* 0x000fe20000041818 */
[----:B------:R-:W3:Y:S04]  /*11200*/  LDSM.16.M88.4 R20, [R159+-0x1800] ;  /* 0xffe800009f14783b */ /* 0x000ee80000000200 */
[----:B------:R-:W3:Y:S03]  /*11210*/  LDSM.16.M88.4 R16, [R182+0x8000] ;  /* 0x00800000b610783b */ /* 0x000ee60000000200 */
[C---:B--2---:R-:W-:Y:S08]  /*11220*/  HMMA.16816.F32.BF16 R8, R4.reuse, R52, R8 ;  /* 0x000000340408723c */ /* 0x044ff00000041808 */
[C---:B------:R-:W-:Y:S01]  /*11230*/  HMMA.16816.F32.BF16 R32, R4.reuse, R54, R32 ;  /* 0x000000360420723c */ /* 0x040fe20000041820 */
[----:B------:R-:W-:Y:S07]  /*11240*/  LDSM.16.M88.4 R52, [R176+0x2000] ;  /* 0x00200000b034783b */ /* 0x000fee0000000200 */
[C---:B----4-:R-:W-:Y:S08]  /*11250*/  HMMA.16816.F32.BF16 R28, R4.reuse, R36, R28 ;  /* 0x00000024041c723c */ /* 0x050ff0000004181c */
[----:B------:R-:W-:Y:S01]  /*11260*/  HMMA.16816.F32.BF16 R24, R4, R38, R24 ;  /* 0x000000260418723c */ /* 0x000fe20000041818 */
[----:B------:R-:W-:Y:S07]  /*11270*/  LDSM.16.M88.4 R36, [R186+0x2800] ;  /* 0x00280000ba24783b */ /* 0x000fee0000000200 */
[C---:B-1----:R-:W-:Y:S01]  /*11280*/  HMMA.16816.F32.BF16 R4, R12.reuse, R48, R8 ;  /* 0x000000300c04723c */ /* 0x042fe20000041808 */
[----:B------:R-:W1:Y:S07]  /*11290*/  LDSM.16.M88.4 R8, [R183+0x8000] ;  /* 0x00800000b708783b */ /* 0x000e6e0000000200 */
[C---:B------:R-:W-:Y:S01]  /*112a0*/  HMMA.16816.F32.BF16 R32, R12.reuse, R50, R32 ;  /* 0x000000320c20723c */ /* 0x040fe20000041820 */
[----:B------:R-:W-:Y:S07]  /*112b0*/  LDSM.16.M88.4 R48, [R159+-0x1000] ;  /* 0xfff000009f30783b */ /* 0x000fee0000000200 */
[C---:B---3--:R-:W-:Y:S08]  /*112c0*/  HMMA.16816.F32.BF16 R28, R12.reuse, R20, R28 ;  /* 0x000000140c1c723c */ /* 0x048ff0000004181c */
[----:B------:R-:W-:Y:S01]  /*112d0*/  HMMA.16816.F32.BF16 R24, R12, R22, R24 ;  /* 0x000000160c18723c */ /* 0x000fe20000041818 */
[----:B------:R-:W-:Y:S07]  /*112e0*/  LDSM.16.M88.4 R20, [R184+0x8000] ;  /* 0x00800000b814783b */ /* 0x000fee0000000200 */
[C---:B------:R-:W-:Y:S01]  /*112f0*/  HMMA.16816.F32.BF16 R12, R16.reuse, R44, R4 ;  /* 0x0000002c100c723c */ /* 0x040fe20000041804 */
[----:B------:R-:W2:Y:S07]  /*11300*/  LDSM.16.M88.4 R4, [R185+0x8000] ;  /* 0x00800000b904783b */ /* 0x000eae0000000200 */
[C---:B------:R-:W-:Y:S01]  /*11310*/  HMMA.16816.F32.BF16 R32, R16.reuse, R46, R32 ;  /* 0x0000002e1020723c */ /* 0x040fe20000041820 */
[----:B------:R-:W-:Y:S07]  /*11320*/  LDSM.16.M88.4 R44, [R177+0x3800] ;  /* 0x00380000b12c783b */ /* 0x000fee0000000200 */
[C---:B------:R-:W-:Y:S08]  /*11330*/  HMMA.16816.F32.BF16 R28, R16.reuse, R40, R28 ;  /* 0x00000028101c723c */ /* 0x040ff0000004181c */
[----:B------:R-:W-:Y:S01]  /*11340*/  HMMA.16816.F32.BF16 R24, R16, R42, R24 ;  /* 0x0000002a1018723c */ /* 0x000fe20000041818 */
[----:B------:R-:W3:Y:S04]  /*11350*/  LDSM.16.M88.4 R40, [R176+0x2800] ;  /* 0x00280000b028783b */ /* 0x000ee80000000200 */
[----:B------:R-:W-:Y:S03]  /*11360*/  LDSM.16.M88.4 R16, [R182+0xc000] ;  /* 0x00c00000b610783b */ /* 0x000fe60000000200 */
[C---:B-1----:R-:W-:Y:S08]  /*11370*/  HMMA.16816.F32.BF16 R12, R8.reuse, R56, R12 ;  /* 0x00000038080c723c */ /* 0x042ff0000004180c */
[C---:B------:R-:W-:Y:S01]  /*11380*/  HMMA.16816.F32.BF16 R32, R8.reuse, R58, R32 ;  /* 0x0000003a0820723c */ /* 0x040fe20000041820 */
[----:B------:R-:W-:Y:S07]  /*11390*/  LDSM.16.M88.4 R56, [R177+0x3000] ;  /* 0x00300000b138783b */ /* 0x000fee0000000200 */
[C---:B------:R-:W-:Y:S08]  /*113a0*/  HMMA.16816.F32.BF16 R28, R8.reuse, R36, R28 ;  /* 0x00000024081c723c */ /* 0x040ff0000004181c */
[----:B------:R-:W-:Y:S01]  /*113b0*/  HMMA.16816.F32.BF16 R24, R8, R38, R24 ;  /* 0x000000260818723c */ /* 0x000fe20000041818 */
[----:B------:R-:W1:Y:S07]  /*113c0*/  LDSM.16.M88.4 R36, [R159+-0x800] ;  /* 0xfff800009f24783b */ /* 0x000e6e0000000200 */
[C---:B--2---:R-:W-:Y:S01]  /*113d0*/  HMMA.16816.F32.BF16 R8, R4.reuse, R52, R12 ;  /* 0x000000340408723c */ /* 0x044fe2000004180c */
[----:B------:R-:W-:Y:S07]  /*113e0*/  LDSM.16.M88.4 R12, [R183+0xc000] ;  /* 0x00c00000b70c783b */ /* 0x000fee0000000200 */
[C---:B------:R-:W-:Y:S01]  /*113f0*/  HMMA.16816.F32.BF16 R32, R4.reuse, R54, R32 ;  /* 0x000000360420723c */ /* 0x040fe20000041820 */
[----:B------:R-:W2:Y:S07]  /*11400*/  LDSM.16.M88.4 R52, [R186+0x3000] ;  /* 0x00300000ba34783b */ /* 0x000eae0000000200 */
[C---:B---3--:R-:W-:Y:S08]  /*11410*/  HMMA.16816.F32.BF16 R28, R4.reuse, R40, R28 ;  /* 0x00000028041c723c */ /* 0x048ff0000004181c */
[----:B------:R-:W-:Y:S01]  /*11420*/  HMMA.16816.F32.BF16 R24, R4, R42, R24 ;  /* 0x0000002a0418723c */ /* 0x000fe20000041818 */
[----:B------:R-:W3:Y:S07]  /*11430*/  LDSM.16.M88.4 R40, [R186+0x3800] ;  /* 0x00380000ba28783b */ /* 0x000eee0000000200 */
[C---:B------:R-:W-:Y:S01]  /*11440*/  HMMA.16816.F32.BF16 R4, R20.reuse, R48, R8 ;  /* 0x000000301404723c */ /* 0x040fe20000041808 */
[----:B------:R-:W-:Y:S07]  /*11450*/  LDSM.16.M88.4 R8, [R185+0xc000] ;  /* 0x00c00000b908783b */ /* 0x000fee0000000200 */
[C---:B------:R-:W-:Y:S01]  /*11460*/  HMMA.16816.F32.BF16 R32, R20.reuse, R50, R32 ;  /* 0x000000321420723c */ /* 0x040fe20000041820 */
[----:B------:R-:W4:Y:S07]  /*11470*/  LDSM.16.M88.4 R48, [R176+0x3000] ;  /* 0x00300000b030783b */ /* 0x000f2e0000000200 */
[C---:B-1----:R-:W-:Y:S08]  /*11480*/  HMMA.16816.F32.BF16 R28, R20.reuse, R36, R28 ;  /* 0x00000024141c723c */ /* 0x042ff0000004181c */
[----:B------:R-:W-:Y:S01]  /*11490*/  HMMA.16816.F32.BF16 R20, R20, R38, R24 ;  /* 0x000000261414723c */ /* 0x000fe20000041818 */
[----:B------:R-:W1:Y:S07]  /*114a0*/  LDSM.16.M88.4 R36, [R176+0x3800] ;  /* 0x00380000b024783b */ /* 0x000e6e0000000200 */
[C---:B------:R-:W-:Y:S08]  /*114b0*/  HMMA.16816.F32.BF16 R4, R16.reuse, R56, R4 ;  /* 0x000000381004723c */ /* 0x040ff00000041804 */
[C---:B------:R-:W-:Y:S08]  /*114c0*/  HMMA.16816.F32.BF16 R32, R16.reuse, R58, R32 ;  /* 0x0000003a1020723c */ /* 0x040ff00000041820 */
[C---:B------:R-:W-:Y:S01]  /*114d0*/  HMMA.16816.F32.BF16 R24, R16.reuse, R44, R28 ;  /* 0x0000002c1018723c */ /* 0x040fe2000004181c */
[----:B------:R-:W-:Y:S07]  /*114e0*/  LDSM.16.M88.4 R28, [R159+0x800] ;  /* 0x000800009f1c783b */ /* 0x000fee0000000200 */
[----:B------:R-:W-:Y:S01]  /*114f0*/  HMMA.16816.F32.BF16 R20, R16, R46, R20 ;  /* 0x0000002e1014723c */ /* 0x000fe20000041814 */
[----:B------:R-:W-:Y:S07]  /*11500*/  LDSM.16.M88.4 R44, [R159] ;  /* 0x000000009f2c783b */ /* 0x000fee0000000200 */
[----:B--2---:R-:W-:Y:S01]  /*11510*/  HMMA.16816.F32.BF16 R16, R12, R52, R4 ;  /* 0x000000340c10723c */ /* 0x004fe20000041804 */
[----:B------:R-:W2:Y:S01]  /*11520*/  LDSM.16.M88.4 R4, [R184+0xc000] ;  /* 0x00c00000b804783b */ /* 0x000ea20000000200 */
[----:B------:R-:W-:-:S04]  /*11530*/  DEPBAR.LE SB0, 0x0 ;  /* 0x000080000000791a */ /* 0x000fc80000000000 */
[----:B------:R-:W-:Y:S02]  /*11540*/  BAR.SYNC.DEFER_BLOCKING 0x0 ;  /* 0x0000000000007b1d */ /* 0x000fe40000010000 */
[C---:B------:R-:W-:Y:S08]  /*11550*/  HMMA.16816.F32.BF16 R32, R12.reuse, R54, R32 ;  /* 0x000000360c20723c */ /* 0x040ff00000041820 */
[C---:B---3--:R-:W-:Y:S08]  /*11560*/  HMMA.16816.F32.BF16 R24, R12.reuse, R40, R24 ;  /* 0x000000280c18723c */ /* 0x048ff00000041818 */
[----:B------:R-:W-:Y:S01]  /*11570*/  HMMA.16816.F32.BF16 R12, R12, R42, R20 ;  /* 0x0000002a0c0c723c */ /* 0x000fe20000041814 */
[----:B------:R-:W-:Y:S01]  /*11580*/  @!PT LDS RZ, [RZ] ;  /* 0x00000000fffff984 */ /* 0x000fe20000000800 */
[----:B------:R-:W-:Y:S01]  /*11590*/  @!PT LDS RZ, [RZ] ;  /* 0x00000000fffff984 */ /* 0x000fe20000000800 */
[----:B------:R-:W-:Y:S01]  /*115a0*/  @!PT LDS RZ, [RZ] ;  /* 0x00000000fffff984 */ /* 0x000fe20000000800 */
[----:B------:R3:W-:Y:S01]  /*115b0*/  @P1 LDGSTS.E.BYPASS.LTC128B.128 [R195+0xc080], [R60.64], !P2 ;  /* 0x0c0800003cc31fae */ /* 0x0007e2000d101d46 */
[----:B------:R-:W-:-:S06]  /*115c0*/  ISETP.GE.AND P2, PT, R63, 0x1, PT ;  /* 0x000000013f00780c */ /* 0x000fcc0003f46270 */
[C---:B----4-:R-:W-:Y:S01]  /*115d0*/  HMMA.16816.F32.BF16 R16, R8.reuse, R48, R16 ;  /* 0x000000300810723c */ /* 0x050fe20000041810 */
[----:B------:R3:W-:Y:S04]  /*115e0*/  @P1 LDGSTS.E.BYPASS.LTC128B.128 [R195+0xd080], [R60.64+0x80], !P6 ;  /* 0x0d0800803cc31fae */ /* 0x0007e8000f101d46 */
[----:B------:R3:W-:Y:S03]  /*115f0*/  @P1 LDGSTS.E.BYPASS.LTC128B.128 [R195+0xe080], [R60.64+0x100], !P5 ;  /* 0x0e0801003cc31fae */ /* 0x0007e6000e901d46 */
[C---:B------:R-:W-:Y:S01]  /*11600*/  HMMA.16816.F32.BF16 R20, R8.reuse, R50, R32 ;  /* 0x000000320814723c */ /* 0x040fe20000041820 */
[----:B------:R3:W-:Y:S04]  /*11610*/  @P1 LDGSTS.E.BYPASS.LTC128B.128 [R195+0xf080], [R60.64+0x180], !P4 ;  /* 0x0f0801803cc31fae */ /* 0x0007e8000e101d46 */
[----:B------:R-:W0:Y:S03]  /*11620*/  LDGDEPBAR ;  /* 0x00000000000079af */ /* 0x000e260000000000 */
[C---:B-1----:R-:W-:Y:S08]  /*11630*/  HMMA.16816.F32.BF16 R24, R8.reuse, R36, R24 ;  /* 0x000000240818723c */ /* 0x042ff00000041818 */
[----:B------:R-:W-:Y:S07]  /*11640*/  HMMA.16816.F32.BF16 R12, R8, R38, R12 ;  /* 0x00000026080c723c */ /* 0x000fee000004180c */
[----:B------:R-:W-:Y:S01]  /*11650*/  IMAD.MOV.U32 R8, RZ, RZ, R0 ;  /* 0x000000ffff087224 */ /* 0x000fe200078e0000 */
[----:B------:R-:W-:Y:S01]  /*11660*/  @P3 SHF.R.U32.HI R8, RZ, c[0x0][0x2cc], R2 ;  /* 0x0000b300ff083a19 */ /* 0x000fe20000011602 */
[----:B--2---:R-:W-:Y:S01]  /*11670*/  HMMA.16816.F32.BF16 R36, R4, R44, R16 ;  /* 0x0000002c0424723c */ /* 0x004fe20000041810 */
[----:B------:R-:W-:-:S03]  /*11680*/  IADD3 R0, R210, 0x1, -R122 ;  /* 0x00000001d2007810 */ /* 0x000fc60007ffe87a */
[----:B------:R-:W1:Y:S01]  /*11690*/  SHFL.IDX PT, R3, R8, RZ, 0x1c1f ;  /* 0x001c1fff08037589 */ /* 0x000e6200000e0000 */
[----:B------:R-:W-:-:S03]  /*116a0*/  IADD3 R0, -R212, R0, -R209 ;  /* 0x00000000d4007210 */ /* 0x000fc60007ffe9d1 */
[C---:B------:R-:W-:Y:S08]  /*116b0*/  HMMA.16816.F32.BF16 R24, R4.reuse, R28, R24 ;  /* 0x0000001c0418723c */ /* 0x040ff00000041818 */
[C---:B------:R-:W-:Y:S08]  /*116c0*/  HMMA.16816.F32.BF16 R32, R4.reuse, R46, R20 ;  /* 0x0000002e0420723c */ /* 0x040ff00000041814 */
[----:B------:R-:W-:Y:S07]  /*116d0*/  HMMA.16816.F32.BF16 R28, R4, R30, R12 ;  /* 0x0000001e041c723c */ /* 0x000fee000004180c */
[----:B------:R-:W-:Y:S01]  /*116e0*/  IADD3 R4, R0, c[0x0][0x328], RZ ;  /* 0x0000ca0000047a10 */ /* 0x000fe20007ffe0ff */
[----:B------:R-:W-:Y:S01]  /*116f0*/  IMAD.IADD R6, R62, 0x1, -R209 ;  /* 0x000000013e067824 */ /* 0x000fe200078e0ad1 */
[----:B------:R-:W-:-:S03]  /*11700*/  IADD3 R5, R0, UR4, RZ ;  /* 0x0000000400057c10 */ /* 0x000fc6000fffe0ff */
[--C-:B-1----:R-:W-:Y:S02]  /*11710*/  IMAD.IADD R2, R4, 0x1, R3.reuse ;  /* 0x0000000104027824 */ /* 0x102fe400078e0203 */
[----:B------:R-:W-:-:S03]  /*11720*/  IMAD.IADD R0, R5, 0x1, R3 ;  /* 0x0000000105007824 */ /* 0x000fc600078e0203 */
[----:B------:R-:W-:Y:S01]  /*11730*/  IMNMX R2, R6, R2, PT ;  /* 0x0000000206027217 */ /* 0x000fe20003800200 */
[----:B------:R-:W-:Y:S05]  /*11740*/  @!P2 BRA `(.L_x_689) ;  /* 0x000001500000a947 */ /* 0x000fea0003800000 */
[----:B---3--:R-:W-:Y:S01]  /*11750*/  IADD3 R3, -R212, R210, R3 ;  /* 0x000000d2d4037210 */ /* 0x008fe20007ffe103 */
[----:B------:R-:W-:Y:S03]  /*11760*/  BSSY B0, `(.L_x_690) ;  /* 0x000000e000007945 */ /* 0x000fe60003800000 */
        /* <DEDUP_REMOVED lines=9> */
.L_x_691:
[----:B------:R-:W-:-:S04]  /*11800*/  MOV R7, c[0x0][0x32c] ;  /* 0x0000cb0000077a02 */ /* 0x000fc80000000f00 */
[----:B------:R-:W-:-:S13]  /*11810*/  ISETP.NE.AND P0, PT, R7, 0x1, PT ;  /* 0x000000010700780c */ /* 0x000fda0003f05270 */
[----:B------:R-:W-:-:S05]  /*11820*/  @P0 IMAD.HI.U32 R7, R3, c[0x0][0x330], RZ ;  /* 0x0000cc0003070a27 */ /* 0x000fca00078e00ff */
[----:B------:R-:W-:Y:S02]  /*11830*/  @P0 SHF.R.U32.HI R3, RZ, c[0x0][0x334], R7 ;  /* 0x0000cd00ff030a19 */ /* 0x000fe40000011607 */
.L_x_692:
[----:B------:R-:W-:Y:S05]  /*11840*/  BSYNC B0 ;  /* 0x0000000000007941 */ /* 0x000fea0003800000 */
.L_x_690:
[----:B------:R-:W-:-:S04]  /*11850*/  IMAD R3, R3, c[0x0][0x32c], -R122 ;  /* 0x0000cb0003037a24 */ /* 0x000fc800078e0a7a */
[----:B------:R-:W-:-:S05]  /*11860*/  IMAD.IADD R3, R3, 0x1, -R209 ;  /* 0x0000000103037824 */ /* 0x000fca00078e0ad1 */
[----:B------:R-:W-:Y:S02]  /*11870*/  IADD3 R7, R3, c[0x0][0x32c], RZ ;  /* 0x0000cb0003077a10 */ /* 0x000fe40007ffe0ff */
[----:B------:R-:W-:Y:S02]  /*11880*/  IMNMX R0, R0, R3, !PT ;  /* 0x0000000300007217 */ /* 0x000fe40007800200 */
[----:B------:R-:W-:Y:S02]  /*11890*/  IMNMX R2, R2, R7, PT ;  /* 0x0000000702027217 */ /* 0x000fe40003800200 */
.L_x_689:
[----:B---3--:R-:W-:Y:S01]  /*118a0*/  ISETP.GT.AND P1, PT, R236, RZ, PT ;  /* 0x000000ffec00720c */ /* 0x008fe20003f24270 */
[----:B------:R-:W1:Y:S03]  /*118b0*/  SHFL.IDX PT, R3, R8, 0x1, 0x1c1f ;  /* 0x003c1f0008037f89 */ /* 0x000e6600000e0000 */
[----:B------:R-:W-:-:S04]  /*118c0*/  ISETP.GT.AND P0, PT, R0, RZ, P1 ;  /* 0x000000ff0000720c */ /* 0x000fc80000f04270 */
[----:B------:R-:W-:-:S04]  /*118d0*/  ISETP.LT.OR P0, PT, R2, 0x1, P0 ;  /* 0x000000010200780c */ /* 0x000fc80000701670 */
[----:B------:R-:W-:Y:S02]  /*118e0*/  FSEL R10, R36, -INF , !P0 ;  /* 0xff800000240a7808 */ /* 0x000fe40004000000 */
[----:B------:R-:W-:-:S04]  /*118f0*/  ISETP.GT.AND P0, PT, R0, 0x1, P1 ;  /* 0x000000010000780c */ /* 0x000fc80000f04270 */
        /* <DEDUP_REMOVED lines=17> */
[----:B------:R-:W-:Y:S01]  /*11a10*/  ISETP.GT.AND P0, PT, R0, 0x19, P1 ;  /* 0x000000190000780c */ /* 0x000fe20000f04270 */
[----:B-1----:R-:W-:-:S03]  /*11a20*/  IMAD.IADD R0, R5, 0x1, R3 ;  /* 0x0000000105007824 */ /* 0x002fc600078e0203 */
[----:B------:R-:W-:Y:S01]  /*11a30*/  ISETP.LT.OR P0, PT, R2, 0x1a, P0 ;  /* 0x0000001a0200780c */ /* 0x000fe20000701670 */
[----:B------:R-:W-:-:S03]  /*11a40*/  IMAD.IADD R2, R4, 0x1, R3 ;  /* 0x0000000104027824 */ /* 0x000fc600078e0203 */
[----:B------:R-:W-:Y:S02]  /*11a50*/  FSEL R22, R29, -INF , !P0 ;  /* 0xff8000001d167808 */ /* 0x000fe40004000000 */
[----:B------:R-:W-:Y:S01]  /*11a60*/  IMNMX R2, R6, R2, PT ;  /* 0x0000000206027217 */ /* 0x000fe20003800200 */
[----:B------:R-:W-:Y:S05]  /*11a70*/  @!P2 BRA `(.L_x_693) ;  /* 0x000001500000a947 */ /* 0x000fea0003800000 */
[----:B------:R-:W-:Y:S01]  /*11a80*/  IADD3 R3, -R212, R210, R3 ;  /* 0x000000d2d4037210 */ /* 0x000fe20007ffe103 */
        /* <DEDUP_REMOVED lines=10> */
.L_x_695:
[----:B------:R-:W-:-:S04]  /*11b30*/  MOV R4, c[0x0][0x32c] ;  /* 0x0000cb0000047a02 */ /* 0x000fc80000000f00 */
[----:B------:R-:W-:-:S13]  /*11b40*/  ISETP.NE.AND P0, PT, R4, 0x1, PT ;  /* 0x000000010400780c */ /* 0x000fda0003f05270 */
[----:B------:R-:W-:-:S05]  /*11b50*/  @P0 IMAD.HI.U32 R4, R3, c[0x0][0x330], RZ ;  /* 0x0000cc0003040a27 */ /* 0x000fca00078e00ff */
[----:B------:R-:W-:Y:S02]  /*11b60*/  @P0 SHF.R.U32.HI R3, RZ, c[0x0][0x334], R4 ;  /* 0x0000cd00ff030a19 */ /* 0x000fe40000011604 */
.L_x_696:
[----:B------:R-:W-:Y:S05]  /*11b70*/  BSYNC B0 ;  /* 0x0000000000007941 */ /* 0x000fea0003800000 */
.L_x_694:
[----:B------:R-:W-:-:S04]  /*11b80*/  IMAD R3, R3, c[0x0][0x32c], -R122 ;  /* 0x0000cb0003037a24 */ /* 0x000fc800078e0a7a */
[----:B------:R-:W-:-:S05]  /*11b90*/  IMAD.IADD R3, R3, 0x1, -R209 ;  /* 0x0000000103037824 */ /* 0x000fca00078e0ad1 */
[----:B------:R-:W-:Y:S02]  /*11ba0*/  IADD3 R4, R3, c[0x0][0x32c], RZ ;  /* 0x0000cb0003047a10 */ /* 0x000fe40007ffe0ff */
[----:B------:R-:W-:Y:S02]  /*11bb0*/  IMNMX R0, R0, R3, !PT ;  /* 0x0000000300007217 */ /* 0x000fe40007800200 */
[----:B------:R-:W-:Y:S02]  /*11bc0*/  IMNMX R2, R2, R4, PT ;  /* 0x0000000402027217 */ /* 0x000fe40003800200 */
.L_x_693:
[----:B------:R-:W-:Y:S01]  /*11bd0*/  ISETP.GT.AND P0, PT, R0, RZ, P1 ;  /* 0x000000ff0000720c */ /* 0x000fe20000f04270 */
[----:B------:R-:W-:Y:S01]  /*11be0*/  LDSM.16.MT88.4 R152, [R178] ;  /* 0x00000000b298783b */ /* 0x000fe20000004200 */
[----:B------:R-:W-:Y:S02]  /*11bf0*/  FMNMX.FTZ R3, R10, R13, !PT ;  /* 0x0000000d0a037209 */ /* 0x000fe40007810000 */
[----:B------:R-:W-:Y:S01]  /*11c00*/  ISETP.LT.OR P0, PT, R2, 0x1, P0 ;  /* 0x000000010200780c */ /* 0x000fe20000701670 */
[----:B------:R-:W-:Y:S01]  /*11c10*/  LDSM.16.MT88.4 R40, [R178+0x1000] ;  /* 0x00100000b228783b */ /* 0x000fe20000004200 */
[----:B------:R-:W-:-:S02]  /*11c20*/  FMNMX.FTZ R3, R15, R3, !PT ;  /* 0x000000030f037209 */ /* 0x000fc40007810000 */
[----:B------:R-:W-:Y:S01]  /*11c30*/  FSEL R6, R38, -INF , !P0 ;  /* 0xff80000026067808 */ /* 0x000fe20004000000 */
[----:B------:R-:W-:Y:S01]  /*11c40*/  LDSM.16.MT88.4 R136, [R179] ;  /* 0x00000000b388783b */ /* 0x000fe20000004200 */
[----:B------:R-:W-:Y:S02]  /*11c50*/  ISETP.GT.AND P0, PT, R0, 0x1, P1 ;  /* 0x000000010000780c */ /* 0x000fe40000f04270 */
[----:B------:R-:W-:Y:S01]  /*11c60*/  FMNMX.FTZ R3, R16, R3, !PT ;  /* 0x0000000310037209 */ /* 0x000fe20007810000 */
[----:B------:R-:W-:Y:S01]  /*11c70*/  LDSM.16.MT88.4 R44, [R179+0x1000] ;  /* 0x00100000b32c783b */ /* 0x000fe20000004200 */
[----:B------:R-:W-:Y:S02]  /*11c80*/  ISETP.LT.OR P0, PT, R2, 0x2, P0 ;  /* 0x000000020200780c */ /* 0x000fe40000701670 */
[----:B------:R-:W-:Y:S01]  /*11c90*/  FMNMX.FTZ R3, R17, R3, !PT ;  /* 0x0000000311037209 */ /* 0x000fe20007810000 */
[----:B------:R-:W-:Y:S01]  /*11ca0*/  LDSM.16.MT88.4 R64, [R178+0x1800] ;  /* 0x00180000b240783b */ /* 0x000fe20000004200 */
[----:B------:R-:W-:-:S02]  /*11cb0*/  FSEL R7, R39, -INF , !P0 ;  /* 0xff80000027077808 */ /* 0x000fc40004000000 */
[----:B------:R-:W-:Y:S01]  /*11cc0*/  ISETP.GT.AND P0, PT, R0, 0x8, P1 ;  /* 0x000000080000780c */ /* 0x000fe20000f04270 */
[----:B------:R-:W-:Y:S01]  /*11cd0*/  LDSM.16.MT88.4 R52, [R179+0x800] ;  /* 0x00080000b334783b */ /* 0x000fe20000004200 */
[----:B------:R-:W-:Y:S02]  /*11ce0*/  FMNMX.FTZ R3, R19, R3, !PT ;  /* 0x0000000313037209 */ /* 0x000fe40007810000 */
[----:B------:R-:W-:Y:S01]  /*11cf0*/  ISETP.LT.OR P0, PT, R2, 0x9, P0 ;  /* 0x000000090200780c */ /* 0x000fe20000701670 */
[----:B------:R-:W-:Y:S01]  /*11d00*/  LDSM.16.MT88.4 R56, [R180+0x800] ;  /* 0x00080000b438783b */ /* 0x000fe20000004200 */
[----:B------:R-:W-:Y:S02]  /*11d10*/  FMNMX.FTZ R3, R20, R3, !PT ;  /* 0x0000000314037209 */ /* 0x000fe40007810000 */
[----:B------:R-:W-:Y:S01]  /*11d20*/  FSEL R9, R34, -INF , !P0 ;  /* 0xff80000022097808 */ /* 0x000fe20004000000 */
[----:B------:R-:W-:Y:S01]  /*11d30*/  LDSM.16.MT88.4 R72, [R181+0x1000] ;  /* 0x00100000b548783b */ /* 0x000fe20000004200 */
[----:B------:R-:W-:-:S02]  /*11d40*/  ISETP.GT.AND P0, PT, R0, 0x9, P1 ;  /* 0x000000090000780c */ /* 0x000fc40000f04270 */
[----:B------:R-:W-:Y:S01]  /*11d50*/  FMNMX.FTZ R3, R22, R3, !PT ;  /* 0x0000000316037209 */ /* 0x000fe20007810000 */
[----:B------:R-:W-:Y:S01]  /*11d60*/  LDSM.16.MT88.4 R68, [R179+0x1800] ;  /* 0x00180000b344783b */ /* 0x000fe20000004200 */
[----:B------:R-:W-:Y:S02]  /*11d70*/  ISETP.LT.OR P0, PT, R2, 0xa, P0 ;  /* 0x0000000a0200780c */ /* 0x000fe40000701670 */
[----:B------:R-:W-:Y:S01]  /*11d80*/  FMNMX.FTZ R5, R6, R7, !PT ;  /* 0x0000000706057209 */ /* 0x000fe20007810000 */
[----:B------:R-:W1:Y:S01]  /*11d90*/  SHFL.BFLY PT, R4, R3, 0x2, 0x1f ;  /* 0x0c401f0003047f89 */ /* 0x000e6200000e0000 */
[----:B------:R-:W-:Y:S02]  /*11da0*/  FSEL R11, R35, -INF , !P0 ;  /* 0xff800000230b7808 */ /* 0x000fe40004000000 */
[----:B------:R-:W-:Y:S01]  /*11db0*/  ISETP.GT.AND P0, PT, R0, 0x10, P1 ;  /* 0x000000100000780c */ /* 0x000fe20000f04270 */
[----:B------:R-:W-:Y:S01]  /*11dc0*/  LDSM.16.MT88.4 R76, [R180+0x1000] ;  /* 0x00100000b44c783b */ /* 0x000fe20000004200 */
[----:B------:R-:W-:-:S02]  /*11dd0*/  FMNMX.FTZ R5, R9, R5, !PT ;  /* 0x0000000509057209 */ /* 0x000fc40007810000 */
[----:B------:R-:W-:Y:S01]  /*11de0*/  ISETP.LT.OR P0, PT, R2, 0x11, P0 ;  /* 0x000000110200780c */ /* 0x000fe20000701670 */
[----:B------:R-:W-:Y:S01]  /*11df0*/  LDSM.16.MT88.4 R84, [R181+0x1800] ;  /* 0x00180000b554783b */ /* 0x000fe20000004200 */
[----:B------:R-:W-:Y:S02]  /*11e00*/  FMNMX.FTZ R5, R11, R5, !PT ;  /* 0x000000050b057209 */ /* 0x000fe40007810000 */
[----:B------:R-:W-:Y:S01]  /*11e10*/  FSEL R14, R26, -INF , !P0 ;  /* 0xff8000001a0e7808 */ /* 0x000fe20004000000 */
[----:B------:R-:W-:Y:S01]  /*11e20*/  LDSM.16.MT88.4 R88, [R181+0x2000] ;  /* 0x00200000b558783b */ /* 0x000fe20000004200 */
[----:B------:R-:W-:Y:S02]  /*11e30*/  ISETP.GT.AND P0, PT, R0, 0x11, P1 ;  /* 0x000000110000780c */ /* 0x000fe40000f04270 */
[----:B------:R-:W-:Y:S01]  /*11e40*/  FMNMX.FTZ R5, R14, R5, !PT ;  /* 0x000000050e057209 */ /* 0x000fe20007810000 */
[----:B------:R-:W-:Y:S01]  /*11e50*/  LDSM.16.MT88.4 R92, [R178+0x2000] ;  /* 0x00200000b25c783b */ /* 0x000fe20000004200 */
[----:B------:R-:W-:-:S03]  /*11e60*/  ISETP.LT.OR P0, PT, R2, 0x12, P0 ;  /* 0x000000120200780c */ /* 0x000fc60000701670 */
[----:B------:R-:W-:Y:S01]  /*11e70*/  LDSM.16.MT88.4 R104, [R181+0x3000] ;  /* 0x00300000b568783b */ /* 0x000fe20000004200 */
[----:B------:R-:W-:Y:S02]  /*11e80*/  FSEL R18, R27, -INF , !P0 ;  /* 0xff8000001b127808 */ /* 0x000fe40004000000 */
[----:B------:R-:W-:Y:S01]  /*11e90*/  ISETP.GT.AND P0, PT, R0, 0x18, P1 ;  /* 0x000000180000780c */ /* 0x000fe20000f04270 */
[----:B------:R-:W-:Y:S03]  /*11ea0*/  LDSM.16.MT88.4 R24, [R180] ;  /* 0x00000000b418783b */ /* 0x000fe60000004200 */
[----:B------:R-:W-:Y:S01]  /*11eb0*/  ISETP.LT.OR P0, PT, R2, 0x19, P0 ;  /* 0x000000190200780c */ /* 0x000fe20000701670 */
[----:B------:R-:W-:Y:S03]  /*11ec0*/  LDSM.16.MT88.4 R80, [R179+0x2000] ;  /* 0x00200000b350783b */ /* 0x000fe60000004200 */
[----:B------:R-:W-:Y:S01]  /*11ed0*/  FSEL R21, R30, -INF , !P0 ;  /* 0xff8000001e157808 */ /* 0x000fe20004000000 */
[----:B------:R-:W-:Y:S01]  /*11ee0*/  LDSM.16.MT88.4 R96, [R180+0x2000] ;  /* 0x00200000b460783b */ /* 0x000fe20000004200 */
[----:B------:R-:W-:-:S02]  /*11ef0*/  ISETP.GT.AND P0, PT, R0, 0x19, P1 ;  /* 0x000000190000780c */ /* 0x000fc40000f04270 */
[----:B-1----:R-:W-:Y:S01]  /*11f00*/  FMNMX.FTZ R0, R3, R4, !PT ;  /* 0x0000000403007209 */ /* 0x002fe20007810000 */
[----:B------:R-:W-:Y:S01]  /*11f10*/  LDSM.16.MT88.4 R112, [R178+0x3000] ;  /* 0x00300000b270783b */ /* 0x000fe20000004200 */
[----:B------:R-:W-:Y:S02]  /*11f20*/  ISETP.LT.OR P0, PT, R2, 0x1a, P0 ;  /* 0x0000001a0200780c */ /* 0x000fe40000701670 */
[----:B------:R-:W-:Y:S01]  /*11f30*/  FMNMX.FTZ R2, R18, R5, !PT ;  /* 0x0000000512027209 */ /* 0x000fe20007810000 */
[----:B------:R-:W1:Y:S01]  /*11f40*/  SHFL.BFLY PT, R3, R0, 0x1, 0x1f ;  /* 0x0c201f0000037f89 */ /* 0x000e6200000e0000 */
[----:B------:R-:W-:Y:S02]  /*11f50*/  FSEL R12, R31, -INF , !P0 ;  /* 0xff8000001f0c7808 */ /* 0x000fe40004000000 */
[----:B------:R-:W-:Y:S01]  /*11f60*/  FMNMX.FTZ R2, R21, R2, !PT ;  /* 0x0000000215027209 */ /* 0x000fe20007810000 */
[----:B-----5:R-:W-:Y:S03]  /*11f70*/  LDSM.16.MT88.4 R108, [R179+0x3000] ;  /* 0x00300000b36c783b */ /* 0x020fe60000004200 */
[----:B------:R-:W-:Y:S01]  /*11f80*/  FMNMX.FTZ R2, R12, R2, !PT ;  /* 0x000000020c027209 */ /* 0x000fe20007810000 */
[----:B------:R-:W-:Y:S04]  /*11f90*/  LDSM.16.MT88.4 R100, [R180+0x3000] ;  /* 0x00300000b464783b */ /* 0x000fe80000004200 */
[----:B------:R-:W2:Y:S04]  /*11fa0*/  SHFL.BFLY PT, R4, R2, 0x2, 0x1f ;  /* 0x0c401f0002047f89 */ /* 0x000ea800000e0000 */
[----:B------:R-:W-:Y:S04]  /*11fb0*/  LDSM.16.MT88.4 R120, [R181+0x2800] ;  /* 0x00280000b578783b */ /* 0x000fe80000004200 */
[----:B------:R-:W-:Y:S01]  /*11fc0*/  LDSM.16.MT88.4 R116, [R179+0x2800] ;  /* 0x00280000b374783b */ /* 0x000fe20000004200 */
[----:B-1----:R-:W-:-:S03]  /*11fd0*/  FMNMX.FTZ R140, R0, R3, !PT ;  /* 0x00000003008c7209 */ /* 0x002fc60007810000 */
[----:B------:R-:W-:Y:S01]  /*11fe0*/  LDSM.16.MT88.4 R196, [R180+0x2800] ;  /* 0x00280000b4c4783b */ /* 0x000fe20000004200 */
[C---:B------:R-:W-:Y:S01]  /*11ff0*/  FSETP.NEU.FTZ.AND P0, PT, R140.reuse, -INF , PT ;  /* 0xff8000008c00780b */ /* 0x040fe20003f1d000 */
[----:B------:R-:W-:-:S05]  /*12000*/  FMUL.FTZ R0, R140, c[0x0][0x2d0] ;  /* 0x0000b4008c007a20 */ /* 0x000fca0000410000 */
[----:B------:R-:W-:Y:S02]  /*12010*/  FSEL R0, R0, RZ, P0 ;  /* 0x000000ff00007208 */ /* 0x000fe40000000000 */
[----:B--2---:R-:W-:-:S03]  /*12020*/  FMNMX.FTZ R2, R2, R4, !PT ;  /* 0x0000000402027209 */ /* 0x004fc60007810000 */
[--C-:B------:R-:W-:Y:S02]  /*12030*/  FFMA.FTZ R3, R10, c[0x0][0x2d0], -R0.reuse ;  /* 0x0000b4000a037a23 */ /* 0x100fe40000010800 */
[----:B------:R-:W1:Y:S02]  /*12040*/  SHFL.BFLY PT, R4, R2, 0x1, 0x1f ;  /* 0x0c201f0002047f89 */ /* 0x000e6400000e0000 */
        /* <DEDUP_REMOVED lines=10> */
[----:B-1----:R-:W-:-:S05]  /*120f0*/  FMUL.FTZ R2, R8, c[0x0][0x2d0] ;  /* 0x0000b40008027a20 */ /* 0x002fca0000410000 */
[----:B------:R-:W-:Y:S01]  /*12100*/  FSEL R2, R2, RZ, P0 ;  /* 0x000000ff02027208 */ /* 0x000fe20000000000 */
[----:B--2---:R-:W-:-:S04]  /*12110*/  FFMA.FTZ R3, R16, c[0x0][0x2d0], -R0 ;  /* 0x0000b40010037a23 */ /* 0x004fc80000010800 */
[----:B------:R1:W-:Y:S02]  /*12120*/  MUFU.EX2 R230, R3 ;  /* 0x0000000300e67308 */ /* 0x0003e40000000800 */
[----:B-1----:R-:W-:-:S06]  /*12130*/  FFMA.FTZ R3, R17, c[0x0][0x2d0], -R0 ;  /* 0x0000b40011037a23 */ /* 0x002fcc0000010800 */
[----:B------:R1:W2:Y:S02]  /*12140*/  MUFU.EX2 R235, R3 ;  /* 0x0000000300eb7308 */ /* 0x0002a40000000800 */
[--C-:B-1----:R-:W-:Y:S01]  /*12150*/  FFMA.FTZ R3, R20, c[0x0][0x2d0], -R0.reuse ;  /* 0x0000b40014037a23 */ /* 0x102fe20000010800 */
[----:B--2---:R-:W-:Y:S01]  /*12160*/  F2FP.BF16.PACK_AB R128, R234, R235 ;  /* 0x000000ebea80723e */ /* 0x004fe200000010ff */
[----:B------:R-:W-:-:S04]  /*12170*/  FFMA.FTZ R0, R22, c[0x0][0x2d0], -R0 ;  /* 0x0000b40016007a23 */ /* 0x000fc80000010800 */
[----:B------:R1:W-:Y:S08]  /*12180*/  MUFU.EX2 R233, R3 ;  /* 0x0000000300e97308 */ /* 0x0003f00000000800 */
[----:B------:R2:W3:Y:S01]  /*12190*/  MUFU.EX2 R211, R0 ;  /* 0x0000000000d37308 */ /* 0x0004e20000000800 */
[----:B-1----:R-:W-:Y:S01]  /*121a0*/  FFMA.FTZ R3, R6, c[0x0][0x2d0], -R2 ;  /* 0x0000b40006037a23 */ /* 0x002fe20000010802 */
[----:B------:R-:W-:-:S06]  /*121b0*/  F2FP.BF16.PACK_AB R6, R230, R232 ;  /* 0x000000e8e606723e */ /* 0x000fcc00000010ff */
[----:B------:R1:W-:Y:S01]  /*121c0*/  MUFU.EX2 R141, R3 ;  /* 0x00000003008d7308 */ /* 0x0003e20000000800 */
[--C-:B--2---:R-:W-:Y:S01]  /*121d0*/  FFMA.FTZ R0, R14, c[0x0][0x2d0], -R2.reuse ;  /* 0x0000b4000e007a23 */ /* 0x104fe20000010802 */
[----:B---3--:R-:W-:Y:S01]  /*121e0*/  F2FP.BF16.PACK_AB R130, R211, R233 ;  /* 0x000000e9d382723e */ /* 0x008fe200000010ff */
[----:B-1----:R-:W-:-:S05]  /*121f0*/  FFMA.FTZ R3, R7, c[0x0][0x2d0], -R2 ;  /* 0x0000b40007037a23 */ /* 0x002fca0000010802 */
[----:B------:R1:W2:Y:S02]  /*12200*/  MUFU.EX2 R10, R3 ;  /* 0x00000003000a7308 */ /* 0x0002a40000000800 */
[----:B-1----:R-:W-:Y:S01]  /*12210*/  FFMA.FTZ R3, R9, c[0x0][0x2d0], -R2 ;  /* 0x0000b40009037a23 */ /* 0x002fe20000010802 */
[----:B--2---:R-:W-:-:S05]  /*12220*/  F2FP.BF16.PACK_AB R5, R10, R141 ;  /* 0x0000008d0a05723e */ /* 0x004fca00000010ff */
[----:B------:R1:W-:Y:S02]  /*12230*/  MUFU.EX2 R9, R3 ;  /* 0x0000000300097308 */ /* 0x0003e40000000800 */
[----:B-1----:R-:W-:-:S06]  /*12240*/  FFMA.FTZ R3, R11, c[0x0][0x2d0], -R2 ;  /* 0x0000b4000b037a23 */ /* 0x002fcc0000010802 */
[----:B------:R1:W-:Y:S08]  /*12250*/  MUFU.EX2 R11, R0 ;  /* 0x00000000000b7308 */ /* 0x0003f00000000800 */
[----:B------:R-:W2:Y:S01]  /*12260*/  MUFU.EX2 R3, R3 ;  /* 0x0000000300037308 */ /* 0x000ea20000000800 */
[----:B-1----:R-:W-:Y:S02]  /*12270*/  FFMA.FTZ R0, R18, c[0x0][0x2d0], -R2 ;  /* 0x0000b40012007a23 */ /* 0x002fe40000010802 */
[----:B------:R-:W1:Y:S05]  /*12280*/  LDSM.16.MT88.4 R16, [R178+0x800] ;  /* 0x00080000b210783b */ /* 0x000e6a0000004200 */
[----:B------:R3:W4:Y:S01]  /*12290*/  MUFU.EX2 R143, R0 ;  /* 0x00000000008f7308 */ /* 0x0007220000000800 */
[----:B--2---:R-:W-:-:S07]  /*122a0*/  F2FP.BF16.PACK_AB R7, R3, R9 ;  /* 0x000000090307723e */ /* 0x004fce00000010ff */
[----:B------:R-:W-:Y:S01]  /*122b0*/  HMMA.16816.F32.BF16 R148, R4, R152, RZ ;  /* 0x000000980494723c */ /* 0x000fe200000418ff */
[--C-:B---3--:R-:W-:Y:S01]  /*122c0*/  FFMA.FTZ R0, R21, c[0x0][0x2d0], -R2.reuse ;  /* 0x0000b40015007a23 */ /* 0x108fe20000010802 */
[----:B----4-:R-:W-:Y:S01]  /*122d0*/  F2FP.BF16.PACK_AB R129, R143, R11 ;  /* 0x0000000b8f81723e */ /* 0x010fe200000010ff */
[----:B------:R-:W-:-:S05]  /*122e0*/  FFMA.FTZ R2, R12, c[0x0][0x2d0], -R2 ;  /* 0x0000b4000c027a23 */ /* 0x000fca0000010802 */
[C---:B------:R-:W-:Y:S01]  /*122f0*/  HMMA.16816.F32.BF16 R152, R4.reuse, R154, RZ ;  /* 0x0000009a0498723c */ /* 0x040fe200000418ff */
[----:B------:R-:W2:Y:S01]  /*12300*/  LDSM.16.MT88.4 R12, [R181] ;  /* 0x00000000b50c783b */ /* 0x000ea20000004200 */
[----:B------:R3:W-:Y:S06]  /*12310*/  MUFU.EX2 R194, R0 ;  /* 0x0000000000c27308 */ /* 0x0007ec0000000800 */
[C---:B------:R-:W-:Y:S02]  /*12320*/  HMMA.16816.F32.BF16 R36, R4.reuse, R40, RZ ;  /* 0x000000280424723c */ /* 0x040fe400000418ff */
[----:B------:R-:W4:Y:S06]  /*12330*/  MUFU.EX2 R142, R2 ;  /* 0x00000002008e7308 */ /* 0x000f2c0000000800 */
[----:B------:R-:W-:Y:S01]  /*12340*/  HMMA.16816.F32.BF16 R40, R4, R42, RZ ;  /* 0x0000002a0428723c */ /* 0x000fe200000418ff */
[----:B---3--:R-:W-:-:S04]  /*12350*/  FADD.FTZ R0, R141, R10 ;  /* 0x0000000a8d007221 */ /* 0x008fc80000010000 */
[----:B------:R-:W-:-:S03]  /*12360*/  FADD.FTZ R0, R9, R0 ;  /* 0x0000000009007221 */ /* 0x000fc60000010000 */
[C---:B------:R-:W-:Y:S01]  /*12370*/  HMMA.16816.F32.BF16 R132, R4.reuse, R136, RZ ;  /* 0x000000880484723c */ /* 0x040fe200000418ff */
[----:B----4-:R-:W-:Y:S01]  /*12380*/  F2FP.BF16.PACK_AB R131, R142, R194 ;  /* 0x000000c28e83723e */ /* 0x010fe200000010ff */
[----:B------:R-:W-:Y:S02]  /*12390*/  FADD.FTZ R2, R229, R227 ;  /* 0x000000e3e5027221 */ /* 0x000fe40000010000 */
[----:B------:R-:W-:Y:S02]  /*123a0*/  FADD.FTZ R0, R3, R0 ;  /* 0x0000000003007221 */ /* 0x000fe40000010000 */
[----:B------:R-:W-:Y:S02]  /*123b0*/  FADD.FTZ R2, R232, R2 ;  /* 0x00000002e8027221 */ /* 0x000fe40000010000 */
[----:B------:R-:W-:Y:S01]  /*123c0*/  HMMA.16816.F32.BF16 R136, R4, R138, RZ ;  /* 0x0000008a0488723c */ /* 0x000fe200000418ff */
[----:B------:R-:W-:Y:S02]  /*123d0*/  FADD.FTZ R3, R11, R0 ;  /* 0x000000000b037221 */ /* 0x000fe40000010000 */
[----:B------:R-:W-:-:S02]  /*123e0*/  FADD.FTZ R2, R230, R2 ;  /* 0x00000002e6027221 */ /* 0x000fc40000010000 */
[----:B------:R-:W-:Y:S02]  /*123f0*/  IMAD.MOV.U32 R0, RZ, RZ, R224 ;  /* 0x000000ffff007224 */ /* 0x000fe400078e00e0 */
[----:B------:R-:W-:Y:S01]  /*12400*/  FADD.FTZ R3, R143, R3 ;  /* 0x000000038f037221 */ /* 0x000fe20000010000 */
[----:B-1----:R-:W-:Y:S03]  /*12410*/  HMMA.16816.F32.BF16 R148, R128, R16, R148 ;  /* 0x000000108094723c */ /* 0x002fe60000041894 */
[----:B------:R-:W-:Y:S01]  /*12420*/  FADD.FTZ R3, R194, R3 ;  /* 0x00000003c2037221 */ /* 0x000fe20000010000 */
[----:B------:R-:W-:-:S04]  /*12430*/  IADD3 R194, R236, -0x2, RZ ;  /* 0xfffffffeecc27810 */ /* 0x000fc80007ffe0ff */
[----:B------:R-:W-:Y:S01]  /*12440*/  HMMA.16816.F32.BF16 R152, R128, R18, R152 ;  /* 0x000000128098723c */ /* 0x000fe20000041898 */
[----:B------:R-:W1:Y:S07]  /*12450*/  LDSM.16.MT88.4 R16, [R181+0x800] ;  /* 0x00080000b510783b */ /* 0x000e6e0000004200 */
[C---:B------:R-:W-:Y:S08]  /*12460*/  HMMA.16816.F32.BF16 R28, R4.reuse, R24, RZ ;  /* 0x00000018041c723c */ /* 0x040ff000000418ff */
[C---:B------:R-:W-:Y:S08]  /*12470*/  HMMA.16816.F32.BF16 R32, R4.reuse, R26, RZ ;  /* 0x0000001a0420723c */ /* 0x040ff000000418ff */
[C---:B------:R-:W-:Y:S08]  /*12480*/  HMMA.16816.F32.BF16 R48, R4.reuse, R44, RZ ;  /* 0x0000002c0430723c */ /* 0x040ff000000418ff */
[C---:B--2---:R-:W-:Y:S08]  /*12490*/  HMMA.16816.F32.BF16 R20, R4.reuse, R12, RZ ;  /* 0x0000000c0414723c */ /* 0x044ff000000418ff */
[C---:B------:R-:W-:Y:S08]  /*124a0*/  HMMA.16816.F32.BF16 R60, R4.reuse, R46, RZ ;  /* 0x0000002e043c723c */ /* 0x040ff000000418ff */
[----:B------:R-:W-:Y:S08]  /*124b0*/  HMMA.16816.F32.BF16 R12, R4, R14, RZ ;  /* 0x0000000e040c723c */ /* 0x000ff000000418ff */
[C---:B------:R-:W-:Y:S08]  /*124c0*/  HMMA.16816.F32.BF16 R36, R128.reuse, R64, R36 ;  /* 0x000000408024723c */ /* 0x040ff00000041824 */
[C---:B------:R-:W-:Y:S01]  /*124d0*/  HMMA.16816.F32.BF16 R40, R128.reuse, R66, R40 ;  /* 0x000000428028723c */ /* 0x040fe20000041828 */
[----:B------:R-:W2:Y:S07]  /*124e0*/  LDSM.16.MT88.4 R64, [R180+0x1800] ;  /* 0x00180000b440783b */ /* 0x000eae0000004200 */
[C---:B------:R-:W-:Y:S08]  /*124f0*/  HMMA.16816.F32.BF16 R132, R128.reuse, R52, R132 ;  /* 0x000000348084723c */ /* 0x040ff00000041884 */
[C---:B------:R-:W-:Y:S08]  /*12500*/  HMMA.16816.F32.BF16 R136, R128.reuse, R54, R136 ;  /* 0x000000368088723c */ /* 0x040ff00000041888 */
[C---:B------:R-:W-:Y:S08]  /*12510*/  HMMA.16816.F32.BF16 R28, R128.reuse, R56, R28 ;  /* 0x00000038801c723c */ /* 0x040ff0000004181c */
[----:B------:R-:W-:Y:S08]  /*12520*/  HMMA.16816.F32.BF16 R32, R128, R58, R32 ;  /* 0x0000003a8020723c */ /* 0x000ff00000041820 */
[C---:B------:R-:W-:Y:S08]  /*12530*/  HMMA.16816.F32.BF16 R52, R4.reuse, R72, RZ ;  /* 0x000000480434723c */ /* 0x040ff000000418ff */
[----:B------:R-:W-:Y:S08]  /*12540*/  HMMA.16816.F32.BF16 R56, R4, R74, RZ ;  /* 0x0000004a0438723c */ /* 0x000ff000000418ff */
[C---:B------:R-:W-:Y:S08]  /*12550*/  HMMA.16816.F32.BF16 R44, R128.reuse, R68, R48 ;  /* 0x00000044802c723c */ /* 0x040ff00000041830 */
[C---:B------:R-:W-:Y:S08]  /*12560*/  HMMA.16816.F32.BF16 R48, R128.reuse, R70, R60 ;  /* 0x000000468030723c */ /* 0x040ff0000004183c */
[----:B-1----:R-:W-:Y:S08]  /*12570*/  HMMA.16816.F32.BF16 R24, R128, R18, R12 ;  /* 0x000000128018723c */ /* 0x002ff0000004180c */
[C---:B------:R-:W-:Y:S08]  /*12580*/  HMMA.16816.F32.BF16 R60, R4.reuse, R76, RZ ;  /* 0x0000004c043c723c */ /* 0x040ff000000418ff */
[----:B------:R-:W-:Y:S08]  /*12590*/  HMMA.16816.F32.BF16 R12, R4, R78, RZ ;  /* 0x0000004e040c723c */ /* 0x000ff000000418ff */
[C---:B------:R-:W-:Y:S08]  /*125a0*/  HMMA.16816.F32.BF16 R52, R128.reuse, R84, R52 ;  /* 0x000000548034723c */ /* 0x040ff00000041834 */
[----:B------:R-:W-:Y:S08]  /*125b0*/  HMMA.16816.F32.BF16 R56, R128, R86, R56 ;  /* 0x000000568038723c */ /* 0x000ff00000041838 */
[C---:B------:R-:W-:Y:S08]  /*125c0*/  HMMA.16816.F32.BF16 R84, R4.reuse, R88, RZ ;  /* 0x000000580454723c */ /* 0x040ff000000418ff */
[C---:B------:R-:W-:Y:S08]  /*125d0*/  HMMA.16816.F32.BF16 R88, R4.reuse, R90, RZ ;  /* 0x0000005a0458723c */ /* 0x040ff000000418ff */
[----:B------:R-:W-:Y:S08]  /*125e0*/  HMMA.16816.F32.BF16 R68, R4, R92, RZ ;  /* 0x0000005c0444723c */ /* 0x000ff000000418ff */
[----:B--2---:R-:W-:Y:S08]  /*125f0*/  HMMA.16816.F32.BF16 R60, R128, R64, R60 ;  /* 0x00000040803c723c */ /* 0x004ff0000004183c */
[C---:B------:R-:W-:Y:S08]  /*12600*/  HMMA.16816.F32.BF16 R72, R4.reuse, R94, RZ ;  /* 0x0000005e0448723c */ /* 0x040ff000000418ff */
[C---:B------:R-:W-:Y:S08]  /*12610*/  HMMA.16816.F32.BF16 R168, R4.reuse, R104, RZ ;  /* 0x0000006804a8723c */ /* 0x040ff000000418ff */
[----:B------:R-:W-:Y:S01]  /*12620*/  HMMA.16816.F32.BF16 R172, R4, R106, RZ ;  /* 0x0000006a04ac723c */ /* 0x000fe200000418ff */
[----:B------:R-:W1:Y:S07]  /*12630*/  LDSM.16.MT88.4 R104, [R178+0x3800] ;  /* 0x00380000b268783b */ /* 0x000e6e0000004200 */
[----:B------:R-:W-:Y:S08]  /*12640*/  HMMA.16816.F32.BF16 R64, R128, R66, R12 ;  /* 0x000000428040723c */ /* 0x000ff0000004180c */
[C---:B------:R-:W-:Y:S08]  /*12650*/  HMMA.16816.F32.BF16 R76, R4.reuse, R80, RZ ;  /* 0x00000050044c723c */ /* 0x040ff000000418ff */
[C---:B------:R-:W-:Y:S08]  /*12660*/  HMMA.16816.F32.BF16 R92, R4.reuse, R96, RZ ;  /* 0x00000060045c723c */ /* 0x040ff000000418ff */
[C---:B------:R-:W-:Y:S08]  /*12670*/  HMMA.16816.F32.BF16 R80, R4.reuse, R82, RZ ;  /* 0x000000520450723c */ /* 0x040ff000000418ff */
[C---:B------:R-:W-:Y:S08]  /*12680*/  HMMA.16816.F32.BF16 R96, R4.reuse, R98, RZ ;  /* 0x000000620460723c */ /* 0x040ff000000418ff */
[C---:B------:R-:W-:Y:S08]  /*12690*/  HMMA.16816.F32.BF16 R12, R4.reuse, R112, RZ ;  /* 0x00000070040c723c */ /* 0x040ff000000418ff */
[C---:B------:R-:W-:Y:S01]  /*126a0*/  HMMA.16816.F32.BF16 R124, R4.reuse, R114, RZ ;  /* 0x00000072047c723c */ /* 0x040fe200000418ff */
[----:B------:R-:W-:Y:S07]  /*126b0*/  LDSM.16.MT88.4 R112, [R179+0x3800] ;  /* 0x00380000b370783b */ /* 0x000fee0000004200 */
[C---:B------:R-:W-:Y:S08]  /*126c0*/  HMMA.16816.F32.BF16 R160, R4.reuse, R108, RZ ;  /* 0x0000006c04a0723c */ /* 0x040ff000000418ff */
[C---:B------:R-:W-:Y:S08]  /*126d0*/  HMMA.16816.F32.BF16 R164, R4.reuse, R110, RZ ;  /* 0x0000006e04a4723c */ /* 0x040ff000000418ff */
[C---:B------:R-:W-:Y:S08]  /*126e0*/  HMMA.16816.F32.BF16 R200, R4.reuse, R100, RZ ;  /* 0x0000006404c8723c */ /* 0x040ff000000418ff */
[----:B------:R-:W-:Y:S01]  /*126f0*/  HMMA.16816.F32.BF16 R204, R4, R102, RZ ;  /* 0x0000006604cc723c */ /* 0x000fe200000418ff */
[----:B------:R-:W2:Y:S07]  /*12700*/  LDSM.16.MT88.4 R4, [R180+0x3800] ;  /* 0x00380000b404783b */ /* 0x000eae0000004200 */
[C---:B------:R-:W-:Y:S08]  /*12710*/  HMMA.16816.F32.BF16 R84, R128.reuse, R120, R84 ;  /* 0x000000788054723c */ /* 0x040ff00000041854 */
[C---:B------:R-:W-:Y:S01]  /*12720*/  HMMA.16816.F32.BF16 R88, R128.reuse, R122, R88 ;  /* 0x0000007a8058723c */ /* 0x040fe20000041858 */
[----:B------:R-:W3:Y:S07]  /*12730*/  LDSM.16.MT88.4 R120, [R181+0x3800] ;  /* 0x00380000b578783b */ /* 0x000eee0000004200 */
[C---:B------:R-:W-:Y:S01]  /*12740*/  HMMA.16816.F32.BF16 R20, R128.reuse, R16, R20 ;  /* 0x000000108014723c */ /* 0x040fe20000041814 */
[----:B------:R-:W4:Y:S07]  /*12750*/  LDSM.16.MT88.4 R16, [R178+0x2800] ;  /* 0x00280000b210783b */ /* 0x000f2e0000004200 */
[C---:B-1----:R-:W-:Y:S08]  /*12760*/  HMMA.16816.F32.BF16 R100, R128.reuse, R104, R12 ;  /* 0x000000688064723c */ /* 0x042ff0000004180c */
[C---:B------:R-:W-:Y:S08]  /*12770*/  HMMA.16816.F32.BF16 R104, R128.reuse, R106, R124 ;  /* 0x0000006a8068723c */ /* 0x040ff0000004187c */
[C---:B--2---:R-:W-:Y:S07]  /*12780*/  HMMA.16816.F32.BF16 R124, R128.reuse, R4, R200 ;  /* 0x00000004807c723c */ /* 0x044fee00000418c8 */
[----:B------:R-:W-:Y:S01]  /*12790*/  FADD.FTZ R4, R235, R2 ;  /* 0x00000002eb047221 */ /* 0x000fe20000010000 */
[----:B------:R-:W-:Y:S01]  /*127a0*/  HMMA.16816.F32.BF16 R76, R128, R116, R76 ;  /* 0x00000074804c723c */ /* 0x000fe2000004184c */
[----:B------:R-:W-:-:S04]  /*127b0*/  @P3 IMAD.HI.U32 R2, R224, c[0x0][0x2c8], RZ ;  /* 0x0000b200e0023a27 */ /* 0x000fc800078e00ff */
[----:B------:R-:W-:Y:S01]  /*127c0*/  FADD.FTZ R4, R234, R4 ;  /* 0x00000004ea047221 */ /* 0x000fe20000010000 */
[----:B------:R-:W-:Y:S01]  /*127d0*/  @P3 SHF.R.U32.HI R0, RZ, c[0x0][0x2cc], R2 ;  /* 0x0000b300ff003a19 */ /* 0x000fe20000011602 */
[----:B------:R-:W-:Y:S01]  /*127e0*/  IMAD.IADD R2, R210, 0x1, -R212 ;  /* 0x00000001d2027824 */ /* 0x000fe200078e0ad4 */
[----:B------:R-:W-:Y:S01]  /*127f0*/  HMMA.16816.F32.BF16 R80, R128, R118, R80 ;  /* 0x000000768050723c */ /* 0x000fe20000041850 */
[----:B------:R-:W-:Y:S02]  /*12800*/  FADD.FTZ R4, R233, R4 ;  /* 0x00000004e9047221 */ /* 0x000fe40000010000 */
[----:B------:R-:W-:-:S05]  /*12810*/  IMAD.IADD R2, R2, 0x1, R0 ;  /* 0x0000000102027824 */ /* 0x000fca00078e0200 */
[----:B------:R-:W-:Y:S01]  /*12820*/  HMMA.16816.F32.BF16 R108, R128, R112, R160 ;  /* 0x00000070806c723c */ /* 0x000fe200000418a0 */
[----:B------:R-:W-:-:S07]  /*12830*/  IADD3 R0, R2, c[0x0][0x328], RZ ;  /* 0x0000ca0002007a10 */ /* 0x000fce0007ffe0ff */
[C---:B---3--:R-:W-:Y:S08]  /*12840*/  HMMA.16816.F32.BF16 R116, R128.reuse, R120, R168 ;  /* 0x000000788074723c */ /* 0x048ff000000418a8 */
[C---:B----4-:R-:W-:Y:S08]  /*12850*/  HMMA.16816.F32.BF16 R68, R128.reuse, R16, R68 ;  /* 0x000000108044723c */ /* 0x050ff00000041844 */
[C---:B------:R-:W-:Y:S08]  /*12860*/  HMMA.16816.F32.BF16 R72, R128.reuse, R18, R72 ;  /* 0x000000128048723c */ /* 0x040ff00000041848 */
[C---:B------:R-:W-:Y:S08]  /*12870*/  HMMA.16816.F32.BF16 R92, R128.reuse, R196, R92 ;  /* 0x000000c4805c723c */ /* 0x040ff0000004185c */
[C---:B------:R-:W-:Y:S08]  /*12880*/  HMMA.16816.F32.BF16 R96, R128.reuse, R198, R96 ;  /* 0x000000c68060723c */ /* 0x040ff00000041860 */
[C---:B------:R-:W-:Y:S08]  /*12890*/  HMMA.16816.F32.BF16 R112, R128.reuse, R114, R164 ;  /* 0x000000728070723c */ /* 0x040ff000000418a4 */
[C---:B------:R-:W-:Y:S08]  /*128a0*/  HMMA.16816.F32.BF16 R120, R128.reuse, R122, R172 ;  /* 0x0000007a8078723c */ /* 0x040ff000000418ac */
[----:B------:R-:W-:Y:S07]  /*128b0*/  HMMA.16816.F32.BF16 R128, R128, R6, R204 ;  /* 0x000000068080723c */ /* 0x000fee00000418cc */
[----:B------:R-:W-:-:S02]  /*128c0*/  FADD.FTZ R207, R211, R4 ;  /* 0x00000004d3cf7221 */ /* 0x000fc40000010000 */
[----:B------:R-:W-:Y:S01]  /*128d0*/  FADD.FTZ R206, R142, R3 ;  /* 0x000000038ece7221 */ /* 0x000fe20000010000 */
        /* <DEDUP_REMOVED lines=12> */
.L_x_699:
[----:B------:R-:W-:-:S13]  /*129a0*/  ISETP.NE.AND P0, PT, R4, 0x1, PT ;  /* 0x000000010400780c */ /* 0x000fda0003f05270 */
[----:B------:R-:W-:-:S05]  /*129b0*/  @P0 IMAD.HI.U32 R2, R3, c[0x0][0x330], RZ ;  /* 0x0000cc0003020a27 */ /* 0x000fca00078e00ff */
[----:B------:R-:W-:Y:S02]  /*129c0*/  @P0 SHF.R.U32.HI R3, RZ, c[0x0][0x334], R2 ;  /* 0x0000cd00ff030a19 */ /* 0x000fe40000011602 */
.L_x_700:
[----:B------:R-:W-:Y:S05]  /*129d0*/  BSYNC B0 ;  /* 0x0000000000007941 */ /* 0x000fea0003800000 */
.L_x_698:
[----:B------:R-:W-:-:S05]  /*129e0*/  IMAD R3, R3, R4, c[0x0][0x32c] ;  /* 0x0000cb0003037624 */ /* 0x000fca00078e0204 */
[----:B------:R-:W-:-:S04]  /*129f0*/  IMNMX R0, R0, R3, PT ;  /* 0x0000000300007217 */ /* 0x000fc80003800200 */
.L_x_697:
[----:B------:R-:W-:-:S04]  /*12a00*/  SHF.R.S32.HI R2, RZ, 0x1f, R0 ;  /* 0x0000001fff027819 */ /* 0x000fc80000011400 */
[----:B------:R-:W-:-:S04]  /*12a10*/  LEA.HI R0, R2, R0, RZ, 0x5 ;  /* 0x0000000002007211 */ /* 0x000fc800078f28ff */
[----:B------:R-:W-:-:S04]  /*12a20*/  SHF.R.S32.HI R0, RZ, 0x5, R0 ;  /* 0x00000005ff007819 */ /* 0x000fc80000011400 */
[----:B------:R-:W-:-:S04]  /*12a30*/  IMNMX R211, R208, R0, !PT ;  /* 0x00000000d0d37217 */ /* 0x000fc80007800200 */
[----:B------:R-:W-:-:S13]  /*12a40*/  ISETP.GE.AND P0, PT, R194, R211, PT ;  /* 0x000000d3c200720c */ /* 0x000fda0003f06270 */
[----:B------:R-:W-:Y:S05]  /*12a50*/  @!P0 BRA `(.L_x_701) ;  /* 0x0000254000008947 */ /* 0x000fea0003800000 */
[----:B------:R-:W-:Y:S02]  /*12a60*/  MOV R142, R8 ;  /* 0x00000008008e7202 */ /* 0x000fe40000000f00 */
[----:B------:R-:W-:Y:S02]  /*12a70*/  MOV R141, R140 ;  /* 0x0000008c008d7202 */ /* 0x000fe40000000f00 */
[----:B------:R-:W-:-:S04]  /*12a80*/  MOV R196, R194 ;  /* 0x000000c200c47202 */ /* 0x000fc80000000f00 */
.L_x_710:
[----:B------:R-:W-:Y:S01]  /*12a90*/  ISETP.GT.AND P1, PT, R208, R196, PT ;  /* 0x000000c4d000720c */ /* 0x000fe20003f24270 */
[----:B------:R-:W-:Y:S04]  /*12aa0*/  DEPBAR.LE SB0, 0x0 ;  /* 0x000080000000791a */ /* 0x000fe80000000000 */
[----:B------:R-:W-:Y:S01]  /*12ab0*/  WARPSYNC 0xffffffff ;  /* 0xffffffff00007948 */ /* 0x000fe20003800000 */
[----:B------:R-:W-:Y:S01]  /*12ac0*/  BAR.SYNC.DEFER_BLOCKING 0x0 ;  /* 0x0000000000007b1d */ /* 0x000fe20000010000 */
[----:B------:R-:W-:Y:S01]  /*12ad0*/  LOP3.LUT P3, RZ, R214, 0x1, RZ, 0xc0, !PT ;  /* 0x00000001d6ff7812 */ /* 0x000fe2000786c0ff */
[----:B------:R-:W-:Y:S02]  /*12ae0*/  IMAD.MOV.U32 R140, RZ, RZ, c[0x0][0x2c4] ;  /* 0x0000b100ff8c7624 */ /* 0x000fe400078e00ff */
[----:B------:R-:W-:Y:S02]  /*12af0*/  IMAD.IADD R143, R225, 0x1, R224 ;  /* 0x00000001e18f7824 */ /* 0x000fe400078e02e0 */
[----:B------:R-:W-:Y:S01]  /*12b00*/  IMAD.MOV.U32 R194, RZ, RZ, c[0x0][0x32c] ;  /* 0x0000cb00ffc27624 */ /* 0x000fe200078e00ff */
[----:B------:R-:W-:Y:S01]  /*12b10*/  @!P1 SHF.R.S32.HI R0, RZ, 0x1f, R196 ;  /* 0x0000001fff009819 */ /* 0x000fe200000114c4 */
[----:B------:R-:W-:Y:S04]  /*12b20*/  @!P1 IMAD.WIDE.U32 R2, R196, c[0x0][0x208], RZ ;  /* 0x00008200c4029a25 */ /* 0x000fe800078e00ff */
[----:B------:R-:W-:Y:S01]  /*12b30*/  @!P1 IMAD R0, R0, c[0x0][0x208], RZ ;  /* 0x0000820000009a24 */ /* 0x000fe200078e02ff */
[----:B------:R-:W-:Y:S03]  /*12b40*/  @!P1 LEA R4, P0, R2, R220, 0x5 ;  /* 0x000000dc02049211 */ /* 0x000fe600078028ff */
[----:B------:R-:W-:Y:S04]  /*12b50*/  @!P1 IMAD R0, R196, c[0x0][0x20c], R0 ;  /* 0x00008300c4009a24 */ /* 0x000fe800078e0200 */
[----:B------:R-:W-:Y:S01]  /*12b60*/  @!P1 IMAD.IADD R0, R3, 0x1, R0 ;  /* 0x0000000103009824 */ /* 0x000fe200078e0200 */
[----:B------:R-:W-:Y:S04]  /*12b70*/  LDSM.16.M88.4 R16, [R182] ;  /* 0x00000000b610783b */ /* 0x000fe80000000200 */
[----:B------:R-:W-:Y:S01]  /*12b80*/  @!P1 LEA.HI.X R6, R2, R223, R0, 0x5, P0 ;  /* 0x000000df02069211 */ /* 0x000fe200000f2c00 */
[----:B------:R-:W-:Y:S01]  /*12b90*/  ULDC UR4, c[0x0][0x324] ;  /* 0x0000c90000047ab9 */ /* 0x000fe20000000800 */
[C---:B------:R-:W-:Y:S01]  /*12ba0*/  ISETP.GT.AND P0, PT, R196.reuse, R208, PT ;  /* 0x000000d0c400720c */ /* 0x040fe20003f04270 */
[----:B------:R-:W1:Y:S01]  /*12bb0*/  LDSM.16.M88.4 R8, [R177] ;  /* 0x00000000b108783b */ /* 0x000e620000000200 */
[----:B------:R-:W-:Y:S03]  /*12bc0*/  ULOP3.LUT UR4, URZ, UR4, URZ, 0x33, !UPT ;  /* 0x000000043f047292 */ /* 0x000fe6000f8e333f */
[----:B------:R-:W2:Y:S04]  /*12bd0*/  LDSM.16.M88.4 R160, [R177+0x800] ;  /* 0x00080000b1a0783b */ /* 0x000ea80000000200 */
[----:B------:R-:W-:Y:S04]  /*12be0*/  LDSM.16.M88.4 R164, [R183] ;  /* 0x00000000b7a4783b */ /* 0x000fe80000000200 */
[----:B------:R-:W-:Y:S01]  /*12bf0*/  @P0 IADD3 R0, R196, -0x1, RZ ;  /* 0xffffffffc4000810 */ /* 0x000fe20007ffe0ff */
[----:B------:R-:W3:Y:S03]  /*12c00*/  LDSM.16.M88.4 R168, [R186] ;  /* 0x00000000baa8783b */ /* 0x000ee60000000200 */
[----:B------:R-:W-:Y:S01]  /*12c10*/  @P0 SHF.R.S32.HI R2, RZ, 0x1f, R0 ;  /* 0x0000001fff020819 */ /* 0x000fe20000011400 */
[----:B------:R-:W4:Y:S04]  /*12c20*/  LDSM.16.M88.4 R172, [R188] ;  /* 0x00000000bcac783b */ /* 0x000f280000000200 */
[----:B------:R-:W-:Y:S02]  /*12c30*/  @P0 IMAD R5, R2, c[0x0][0x1e0], RZ ;  /* 0x0000780002050a24 */ /* 0x000fe400078e02ff */
[C---:B------:R-:W-:Y:S04]  /*12c40*/  @P0 IMAD.WIDE.U32 R2, R0.reuse, c[0x0][0x1e0], RZ ;  /* 0x0000780000020a25 */ /* 0x040fe800078e00ff */
[----:B------:R-:W-:Y:S04]  /*12c50*/  @P0 IMAD R0, R0, c[0x0][0x1e4], R5 ;  /* 0x0000790000000a24 */ /* 0x000fe800078e0205 */
[----:B------:R-:W-:Y:S01]  /*12c60*/  @P0 IMAD.IADD R3, R3, 0x1, R0 ;  /* 0x0000000103030824 */ /* 0x000fe200078e0200 */
[C---:B------:R-:W-:Y:S04]  /*12c70*/  @P0 LEA R0, P2, R2.reuse, R218, 0x5 ;  /* 0x000000da02000211 */ /* 0x040fe800078428ff */
[----:B------:R-:W-:Y:S02]  /*12c80*/  @P0 LEA.HI.X R5, R2, R222, R3, 0x5, P2 ;  /* 0x000000de02050211 */ /* 0x000fe400010f2c03 */
[C---:B------:R-:W-:Y:S04]  /*12c90*/  @!P1 LEA R2, P2, R4.reuse, c[0x0][0x1f8], 0x1 ;  /* 0x00007e0004029a11 */ /* 0x040fe800078408ff */
[----:B------:R-:W-:Y:S02]  /*12ca0*/  @!P1 LEA.HI.X R3, R4, c[0x0][0x1fc], R6, 0x1, P2 ;  /* 0x00007f0004039a11 */ /* 0x000fe400010f0c06 */
[C---:B------:R-:W-:Y:S03]  /*12cb0*/  @P0 LEA R198, P2, R0.reuse, c[0x0][0x1c8], 0x1 ;  /* 0x0000720000c60a11 */ /* 0x040fe600078408ff */
[----:B------:R-:W-:Y:S01]  /*12cc0*/  @!PT LDS RZ, [RZ] ;  /* 0x00000000fffff984 */ /* 0x000fe20000000800 */
[----:B------:R-:W-:Y:S01]  /*12cd0*/  @!PT LDS RZ, [RZ] ;  /* 0x00000000fffff984 */ /* 0x000fe20000000800 */
[----:B------:R-:W-:Y:S01]  /*12ce0*/  @!PT LDS RZ, [RZ] ;  /* 0x00000000fffff984 */ /* 0x000fe20000000800 */
[----:B------:R5:W-:Y:S01]  /*12cf0*/  @!P1 LDGSTS.E.BYPASS.LTC128B.128 [R195+0x8080], [R2.64], !P3 ;  /* 0x0808000002c39fae */ /* 0x000be2000d901d46 */
[----:B------:R-:W-:Y:S02]  /*12d00*/  @P0 LEA.HI.X R199, R0, c[0x0][0x1cc], R5, 0x1, P2 ;  /* 0x0000730000c70a11 */ /* 0x000fe400010f0c05 */
[C---:B-1----:R-:W-:Y:S01]  /*12d10*/  HMMA.16816.F32.BF16 R4, R16.reuse, R8, RZ ;  /* 0x000000081004723c */ /* 0x042fe200000418ff */
[----:B------:R5:W-:Y:S02]  /*12d20*/  @!P1 LDGSTS.E.BYPASS.LTC128B.128 [R195+0x9080], [R2.64+0x80], !P6 ;  /* 0x0908008002c39fae */ /* 0x000be4000f101d46 */
[----:B------:R-:W-:Y:S01]  /*12d30*/  ISETP.NE.AND P2, PT, R140, 0x1, PT ;  /* 0x000000018c00780c */ /* 0x000fe20003f45270 */
[----:B------:R-:W-:Y:S01]  /*12d40*/  IMAD.SHL.U32 R140, R196, 0x20, RZ ;  /* 0x00000020c48c7824 */ /* 0x000fe200078e00ff */
[----:B------:R5:W-:Y:S03]  /*12d50*/  @!P1 LDGSTS.E.BYPASS.LTC128B.128 [R195+0xa080], [R2.64+0x100], !P5 ;  /* 0x0a08010002c39fae */ /* 0x000be6000e901d46 */
[C---:B------:R-:W-:Y:S01]  /*12d60*/  HMMA.16816.F32.BF16 R8, R16.reuse, R10, RZ ;  /* 0x0000000a1008723c */ /* 0x040fe200000418ff */
[----:B------:R5:W-:Y:S04]  /*12d70*/  @!P1 LDGSTS.E.BYPASS.LTC128B.128 [R195+0xb080], [R2.64+0x180], !P4 ;  /* 0x0b08018002c39fae */ /* 0x000be8000e101d46 */
[----:B------:R-:W0:Y:S03]  /*12d80*/  LDGDEPBAR ;  /* 0x00000000000079af */ /* 0x000e260000000000 */
[C---:B--2---:R-:W-:Y:S01]  /*12d90*/  HMMA.16816.F32.BF16 R12, R16.reuse, R160, RZ ;  /* 0x000000a0100c723c */ /* 0x044fe200000418ff */
[----:B------:R-:W-:Y:S05]  /*12da0*/  @P2 IMAD.HI.U32 R0, R143, c[0x0][0x2c8], RZ ;  /* 0x0000b2008f002a27 */ /* 0x000fea00078e00ff */
[----:B------:R-:W-:Y:S02]  /*12db0*/  @P2 SHF.R.U32.HI R143, RZ, c[0x0][0x2cc], R0 ;  /* 0x0000b300ff8f2a19 */ /* 0x000fe40000011600 */
[----:B------:R-:W-:Y:S01]  /*12dc0*/  HMMA.16816.F32.BF16 R16, R16, R162, RZ ;  /* 0x000000a21010723c */ /* 0x000fe200000418ff */
[----:B------:R-:W-:Y:S01]  /*12dd0*/  LDSM.16.M88.4 R160, [R185] ;  /* 0x00000000b9a0783b */ /* 0x000fe20000000200 */
[----:B------:R-:W-:Y:S02]  /*12de0*/  ISETP.GE.AND P2, PT, R194, 0x1, PT ;  /* 0x00000001c200780c */ /* 0x000fe40003f46270 */
[----:B------:R-:W-:Y:S04]  /*12df0*/  IADD3 R0, -R209, 0x1, -R140 ;  /* 0x00000001d1007810 */ /* 0x000fe80007ffe98c */
[C---:B---3--:R-:W-:Y:S01]  /*12e00*/  HMMA.16816.F32.BF16 R4, R164.reuse, R168, R4 ;  /* 0x000000a8a404723c */ /* 0x048fe20000041804 */
[----:B-----5:R-:W-:Y:S04]  /*12e10*/  SHFL.IDX PT, R3, R143, RZ, 0x1c1f ;  /* 0x001c1fff8f037589 */ /* 0x020fe800000e0000 */
[----:B------:R-:W-:Y:S03]  /*12e20*/  IADD3 R0, -R212, R0, R210 ;  /* 0x00000000d4007210 */ /* 0x000fe60007ffe1d2 */
[C---:B------:R-:W-:Y:S01]  /*12e30*/  HMMA.16816.F32.BF16 R8, R164.reuse, R170, R8 ;  /* 0x000000aaa408723c */ /* 0x040fe20000041808 */
[----:B------:R-:W1:Y:S07]  /*12e40*/  LDSM.16.M88.4 R168, [R176] ;  /* 0x00000000b0a8783b */ /* 0x000e6e0000000200 */
[C---:B----4-:R-:W-:Y:S08]  /*12e50*/  HMMA.16816.F32.BF16 R12, R164.reuse, R172, R12 ;  /* 0x000000aca40c723c */ /* 0x050ff0000004180c */
[----:B------:R-:W-:Y:S01]  /*12e60*/  HMMA.16816.F32.BF16 R16, R164, R174, R16 ;  /* 0x000000aea410723c */ /* 0x000fe20000041810 */
[----:B------:R-:W2:Y:S04]  /*12e70*/  LDSM.16.M88.4 R164, [R176+0x800] ;  /* 0x00080000b0a4783b */ /* 0x000ea80000000200 */
[----:B------:R-:W-:Y:S03]  /*12e80*/  LDSM.16.M88.4 R172, [R159+-0x3000] ;  /* 0xffd000009fac783b */ /* 0x000fe60000000200 */
[C---:B-1----:R-:W-:Y:S08]  /*12e90*/  HMMA.16816.F32.BF16 R4, R160.reuse, R168, R4 ;  /* 0x000000a8a004723c */ /* 0x042ff00000041804 */
[C---:B------:R-:W-:Y:S01]  /*12ea0*/  HMMA.16816.F32.BF16 R8, R160.reuse, R170, R8 ;  /* 0x000000aaa008723c */ /* 0x040fe20000041808 */
[----:B------:R-:W1:Y:S07]  /*12eb0*/  LDSM.16.M88.4 R168, [R184] ;  /* 0x00000000b8a8783b */ /* 0x000e6e0000000200 */
[C---:B--2---:R-:W-:Y:S08]  /*12ec0*/  HMMA.16816.F32.BF16 R12, R160.reuse, R164, R12 ;  /* 0x000000a4a00c723c */ /* 0x044ff0000004180c */
[----:B------:R-:W-:Y:S01]  /*12ed0*/  HMMA.16816.F32.BF16 R16, R160, R166, R16 ;  /* 0x000000a6a010723c */ /* 0x000fe20000041810 */
[----:B------:R-:W2:Y:S04]  /*12ee0*/  LDSM.16.M88.4 R160, [R159+-0x2800] ;  /* 0xffd800009fa0783b */ /* 0x000ea80000000200 */
[----:B------:R-:W-:Y:S03]  /*12ef0*/  LDSM.16.M88.4 R164, [R182+0x4000] ;  /* 0x00400000b6a4783b */ /* 0x000fe60000000200 */
[C---:B-1----:R-:W-:Y:S08]  /*12f00*/  HMMA.16816.F32.BF16 R4, R168.reuse, R172, R4 ;  /* 0x000000aca804723c */ /* 0x042ff00000041804 */
[C---:B------:R-:W-:Y:S01]  /*12f10*/  HMMA.16816.F32.BF16 R8, R168.reuse, R174, R8 ;  /* 0x000000aea808723c */ /* 0x040fe20000041808 */
[----:B------:R-:W1:Y:S07]  /*12f20*/  LDSM.16.M88.4 R172, [R177+0x1000] ;  /* 0x00100000b1ac783b */ /* 0x000e6e0000000200 */
[C---:B--2---:R-:W-:Y:S08]  /*12f30*/  HMMA.16816.F32.BF16 R12, R168.reuse, R160, R12 ;  /* 0x000000a0a80c723c */ /* 0x044ff0000004180c */
[----:B------:R-:W-:Y:S01]  /*12f40*/  HMMA.16816.F32.BF16 R16, R168, R162, R16 ;  /* 0x000000a2a810723c */ /* 0x000fe20000041810 */
[----:B------:R-:W2:Y:S04]  /*12f50*/  LDSM.16.M88.4 R160, [R177+0x1800] ;  /* 0x00180000b1a0783b */ /* 0x000ea80000000200 */
[----:B------:R-:W-:Y:S03]  /*12f60*/  LDSM.16.M88.4 R168, [R183+0x4000] ;  /* 0x00400000b7a8783b */ /* 0x000fe60000000200 */
[C---:B-1----:R-:W-:Y:S08]  /*12f70*/  HMMA.16816.F32.BF16 R4, R164.reuse, R172, R4 ;  /* 0x000000aca404723c */ /* 0x042ff00000041804 */
[C---:B------:R-:W-:Y:S01]  /*12f80*/  HMMA.16816.F32.BF16 R8, R164.reuse, R174, R8 ;  /* 0x000000aea408723c */ /* 0x040fe20000041808 */
[----:B------:R-:W1:Y:S07]  /*12f90*/  LDSM.16.M88.4 R172, [R190] ;  /* 0x00000000beac783b */ /* 0x000e6e0000000200 */
[C---:B--2---:R-:W-:Y:S08]  /*12fa0*/  HMMA.16816.F32.BF16 R12, R164.reuse, R160, R12 ;  /* 0x000000a0a40c723c */ /* 0x044ff0000004180c */
[----:B------:R-:W-:Y:S01]  /*12fb0*/  HMMA.16816.F32.BF16 R16, R164, R162, R16 ;  /* 0x000000a2a410723c */ /* 0x000fe20000041810 */
[----:B------:R-:W2:Y:S04]  /*12fc0*/  LDSM.16.M88.4 R160, [R189] ;  /* 0x00000000bda0783b */ /* 0x000ea80000000200 */
        /* <DEDUP_REMOVED lines=10> */
[----:B------:R-:W1:Y:S07]  /*13070*/  LDSM.16.M88.4 R172, [R159+-0x2000] ;  /* 0xffe000009fac783b */ /* 0x000e6e0000000200 */
        /* <DEDUP_REMOVED lines=58> */
[----:B------:R-:W2:Y:S01]  /*13420*/  LDSM.16.M88.4 R160, [R159+0x800] ;  /* 0x000800009fa0783b */ /* 0x000ea20000000200 */
[----:B------:R-:W-:Y:S04]  /*13430*/  DEPBAR.LE SB0, 0x0 ;  /* 0x000080000000791a */ /* 0x000fe80000000000 */
[----:B------:R-:W-:Y:S02]  /*13440*/  BAR.SYNC.DEFER_BLOCKING 0x0 ;  /* 0x0000000000007b1d */ /* 0x000fe40000010000 */
[C---:B-1----:R-:W-:Y:S04]  /*13450*/  HMMA.16816.F32.BF16 R4, R168.reuse, R172, R4 ;  /* 0x000000aca804723c */ /* 0x042fe80000041804 */
[----:B------:R-:W-:Y:S01]  /*13460*/  @!PT LDS RZ, [RZ] ;  /* 0x00000000fffff984 */ /* 0x000fe20000000800 */
[----:B------:R-:W-:Y:S01]  /*13470*/  @!PT LDS RZ, [RZ] ;  /* 0x00000000fffff984 */ /* 0x000fe20000000800 */
[----:B------:R-:W-:Y:S01]  /*13480*/  @!PT LDS RZ, [RZ] ;  /* 0x00000000fffff984 */ /* 0x000fe20000000800 */
[----:B------:R1:W-:Y:S04]  /*13490*/  @P0 LDGSTS.E.BYPASS.LTC128B.128 [R195+0xc080], [R198.64], !P3 ;  /* 0x0c080000c6c30fae */ /* 0x0003e8000d901d46 */
[C---:B------:R-:W-:Y:S01]  /*134a0*/  HMMA.16816.F32.BF16 R8, R168.reuse, R174, R8 ;  /* 0x000000aea808723c */ /* 0x040fe20000041808 */
[----:B------:R1:W-:Y:S04]  /*134b0*/  @P0 LDGSTS.E.BYPASS.LTC128B.128 [R195+0xd080], [R198.64+0x80], !P6 ;  /* 0x0d080080c6c30fae */ /* 0x0003e8000f101d46 */
[----:B------:R1:W-:Y:S03]  /*134c0*/  @P0 LDGSTS.E.BYPASS.LTC128B.128 [R195+0xe080], [R198.64+0x100], !P5 ;  /* 0x0e080100c6c30fae */ /* 0x0003e6000e901d46 */
[C---:B--2---:R-:W-:Y:S01]  /*134d0*/  HMMA.16816.F32.BF16 R12, R168.reuse, R160, R12 ;  /* 0x000000a0a80c723c */ /* 0x044fe2000004180c */
[----:B------:R1:W-:Y:S04]  /*134e0*/  @P0 LDGSTS.E.BYPASS.LTC128B.128 [R195+0xf080], [R198.64+0x180], !P4 ;  /* 0x0f080180c6c30fae */ /* 0x0003e8000e101d46 */
[----:B------:R-:W0:Y:S02]  /*134f0*/  LDGDEPBAR ;  /* 0x00000000000079af */ /* 0x000e240000000000 */
[C---:B------:R-:W-:Y:S01]  /*13500*/  IADD3 R161, R0.reuse, c[0x0][0x328], RZ ;  /* 0x0000ca0000a17a10 */ /* 0x040fe20007ffe0ff */
[----:B------:R-:W-:Y:S04]  /*13510*/  HMMA.16816.F32.BF16 R16, R168, R162, R16 ;  /* 0x000000a2a810723c */ /* 0x000fe80000041810 */
[--C-:B------:R-:W-:Y:S01]  /*13520*/  IMAD.IADD R2, R161, 0x1, R3.reuse ;  /* 0x00000001a1027824 */ /* 0x100fe200078e0203 */
[----:B------:R-:W-:Y:S07]  /*13530*/  IADD3 R160, R0, UR4, RZ ;  /* 0x0000000400a07c10 */ /* 0x000fee000fffe0ff */
[----:B------:R-:W-:Y:S01]  /*13540*/  IMAD.IADD R0, R160, 0x1, R3 ;  /* 0x00000001a0007824 */ /* 0x000fe200078e0203 */
[----:B------:R-:W-:-:S05]  /*13550*/  @!P2 BRA `(.L_x_702) ;  /* 0x000001500000a947 */ /* 0x000fca0003800000 */
[----:B------:R-:W-:Y:S01]  /*13560*/  IADD3 R3, -R212, R210, R3 ;  /* 0x000000d2d4037210 */ /* 0x000fe20007ffe103 */
[----:B------:R-:W-:Y:S03]  /*13570*/  BSSY B0, `(.L_x_703) ;  /* 0x000000e000007945 */ /* 0x000fe60003800000 */
[----:B------:R-:W-:-:S13]  /*13580*/  ISETP.GT.AND P0, PT, R3, -0x1, PT ;  /* 0xffffffff0300780c */ /* 0x000fda0003f04270 */
[----:B------:R-:W-:-:S05]  /*13590*/  @P0 BRA `(.L_x_704) ;  /* 0x0000007000000947 */ /* 0x000fca0003800000 */
[----:B------:R-:W-:Y:S01]  /*135a0*/  LOP3.LUT R3, RZ, R3, RZ, 0x33, !PT ;  /* 0x00000003ff037212 */ /* 0x000fe200078e33ff */
[----:B------:R-:W-:Y:S05]  /*135b0*/  IMAD.MOV.U32 R162, RZ, RZ, c[0x0][0x32c] ;  /* 0x0000cb00ffa27624 */ /* 0x000fea00078e00ff */
[----:B------:R-:W-:-:S13]  /*135c0*/  ISETP.NE.AND P0, PT, R162, 0x1, PT ;  /* 0x00000001a200780c */ /* 0x000fda0003f05270 */
[----:B------:R-:W-:Y:S05]  /*135d0*/  @P0 IMAD.HI.U32 R162, R3, c[0x0][0x330], RZ ;  /* 0x0000cc0003a20a27 */ /* 0x000fea00078e00ff */
[----:B------:R-:W-:Y:S04]  /*135e0*/  @P0 SHF.R.U32.HI R3, RZ, c[0x0][0x334], R162 ;  /* 0x0000cd00ff030a19 */ /* 0x000fe800000116a2 */
[----:B------:R-:W-:Y:S01]  /*135f0*/  LOP3.LUT R3, RZ, R3, RZ, 0x33, !PT ;  /* 0x00000003ff037212 */ /* 0x000fe200078e33ff */
[----:B------:R-:W-:-:S05]  /*13600*/  BRA `(.L_x_705) ;  /* 0x0000004000007947 */ /* 0x000fca0003800000 */
.L_x_704:
[----:B------:R-:W-:Y:S04]  /*13610*/  MOV R162, c[0x0][0x32c] ;  /* 0x0000cb0000a27a02 */ /* 0x000fe80000000f00 */
[----:B------:R-:W-:-:S13]  /*13620*/  ISETP.NE.AND P0, PT, R162, 0x1, PT ;  /* 0x00000001a200780c */ /* 0x000fda0003f05270 */
[----:B------:R-:W-:Y:S05]  /*13630*/  @P0 IMAD.HI.U32 R162, R3, c[0x0][0x330], RZ ;  /* 0x0000cc0003a20a27 */ /* 0x000fea00078e00ff */
[----:B------:R-:W-:Y:S02]  /*13640*/  @P0 SHF.R.U32.HI R3, RZ, c[0x0][0x334], R162 ;  /* 0x0000cd00ff030a19 */ /* 0x000fe400000116a2 */
.L_x_705:
[----:B------:R-:W-:Y:S05]  /*13650*/  BSYNC B0 ;  /* 0x0000000000007941 */ /* 0x000fea0003800000 */
.L_x_703:
[----:B------:R-:W-:Y:S04]  /*13660*/  IMAD R3, R3, c[0x0][0x32c], -R140 ;  /* 0x0000cb0003037a24 */ /* 0x000fe800078e0a8c */
[----:B------:R-:W-:Y:S05]  /*13670*/  IMAD.IADD R3, R3, 0x1, -R209 ;  /* 0x0000000103037824 */ /* 0x000fea00078e0ad1 */
[----:B------:R-:W-:Y:S02]  /*13680*/  IADD3 R162, R3, c[0x0][0x32c], RZ ;  /* 0x0000cb0003a27a10 */ /* 0x000fe40007ffe0ff */
[----:B------:R-:W-:Y:S02]  /*13690*/  IMNMX R0, R0, R3, !PT ;  /* 0x0000000300007217 */ /* 0x000fe40007800200 */
[----:B------:R-:W-:Y:S02]  /*136a0*/  IMNMX R2, R2, R162, PT ;  /* 0x000000a202027217 */ /* 0x000fe40003800200 */
.L_x_702:
[----:B------:R-:W-:Y:S01]  /*136b0*/  ISETP.GT.AND P1, PT, R196, -0x1, PT ;  /* 0xffffffffc400780c */ /* 0x000fe20003f24270 */
[----:B------:R-:W2:Y:S03]  /*136c0*/  SHFL.IDX PT, R3, R143, 0x1, 0x1c1f ;  /* 0x003c1f008f037f89 */ /* 0x000ea600000e0000 */
[----:B------:R-:W-:Y:S04]  /*136d0*/  ISETP.GT.AND P0, PT, R0, RZ, P1 ;  /* 0x000000ff0000720c */ /* 0x000fe80000f04270 */
[----:B------:R-:W-:Y:S04]  /*136e0*/  ISETP.LT.OR P0, PT, R2, 0x1, P0 ;  /* 0x000000010200780c */ /* 0x000fe80000701670 */
[----:B------:R-:W-:Y:S02]  /*136f0*/  FSEL R162, R4, -INF , !P0 ;  /* 0xff80000004a27808 */ /* 0x000fe40004000000 */
[----:B------:R-:W-:Y:S04]  /*13700*/  ISETP.GT.AND P0, PT, R0, 0x1, P1 ;  /* 0x000000010000780c */ /* 0x000fe80000f04270 */
        /* <DEDUP_REMOVED lines=17> */
[----:B------:R-:W-:Y:S01]  /*13820*/  ISETP.GT.AND P0, PT, R0, 0x19, P1 ;  /* 0x000000190000780c */ /* 0x000fe20000f04270 */
[--C-:B--2---:R-:W-:Y:S03]  /*13830*/  IMAD.IADD R0, R160, 0x1, R3.reuse ;  /* 0x00000001a0007824 */ /* 0x104fe600078e0203 */
[----:B------:R-:W-:Y:S01]  /*13840*/  ISETP.LT.OR P0, PT, R2, 0x1a, P0 ;  /* 0x0000001a0200780c */ /* 0x000fe20000701670 */
[----:B------:R-:W-:Y:S03]  /*13850*/  IMAD.IADD R2, R161, 0x1, R3 ;  /* 0x00000001a1027824 */ /* 0x000fe600078e0203 */
[----:B------:R-:W-:Y:S01]  /*13860*/  FSEL R173, R17, -INF , !P0 ;  /* 0xff80000011ad7808 */ /* 0x000fe20004000000 */
        /* <DEDUP_REMOVED lines=12> */
.L_x_708:
[----:B------:R-:W-:Y:S04]  /*13930*/  MOV R4, c[0x0][0x32c] ;  /* 0x0000cb0000047a02 */ /* 0x000fe80000000f00 */
[----:B------:R-:W-:-:S13]  /*13940*/  ISETP.NE.AND P0, PT, R4, 0x1, PT ;  /* 0x000000010400780c */ /* 0x000fda0003f05270 */
[----:B------:R-:W-:Y:S05]  /*13950*/  @P0 IMAD.HI.U32 R4, R3, c[0x0][0x330], RZ ;  /* 0x0000cc0003040a27 */ /* 0x000fea00078e00ff */
[----:B------:R-:W-:Y:S02]  /*13960*/  @P0 SHF.R.U32.HI R3, RZ, c[0x0][0x334], R4 ;  /* 0x0000cd00ff030a19 */ /* 0x000fe40000011604 */
.L_x_709:
[----:B------:R-:W-:Y:S05]  /*13970*/  BSYNC B0 ;  /* 0x0000000000007941 */ /* 0x000fea0003800000 */
.L_x_707:
[----:B------:R-:W-:Y:S04]  /*13980*/  IMAD R140, R3, c[0x0][0x32c], -R140 ;  /* 0x0000cb00038c7a24 */ /* 0x000fe800078e0a8c */
[----:B------:R-:W-:Y:S05]  /*13990*/  IMAD.IADD R3, R140, 0x1, -R209 ;  /* 0x000000018c037824 */ /* 0x000fea00078e0ad1 */
[----:B------:R-:W-:Y:S02]  /*139a0*/  IADD3 R4, R3, c[0x0][0x32c], RZ ;  /* 0x0000cb0003047a10 */ /* 0x000fe40007ffe0ff */
[----:B------:R-:W-:Y:S02]  /*139b0*/  IMNMX R0, R0, R3, !PT ;  /* 0x0000000300007217 */ /* 0x000fe40007800200 */
[----:B------:R-:W-:Y:S02]  /*139c0*/  IMNMX R2, R2, R4, PT ;  /* 0x0000000402027217 */ /* 0x000fe40003800200 */
.L_x_706:
[----:B------:R-:W-:Y:S01]  /*139d0*/  ISETP.GT.AND P0, PT, R0, RZ, P1 ;  /* 0x000000ff0000720c */ /* 0x000fe20000f04270 */
[----:B------:R-:W-:Y:S01]  /*139e0*/  LDSM.16.MT88.4 R164, [R179] ;  /* 0x00000000b3a4783b */ /* 0x000fe20000004200 */
[----:B------:R-:W-:Y:S02]  /*139f0*/  FMNMX.FTZ R3, R162, R141, !PT ;  /* 0x0000008da2037209 */ /* 0x000fe40007810000 */
[----:B------:R-:W-:Y:S02]  /*13a00*/  ISETP.LT.OR P0, PT, R2, 0x1, P0 ;  /* 0x000000010200780c */ /* 0x000fe40000701670 */
[----:B------:R-:W-:Y:S02]  /*13a10*/  FMNMX.FTZ R3, R163, R3, !PT ;  /* 0x00000003a3037209 */ /* 0x000fe40007810000 */
[----:B------:R-:W-:Y:S02]  /*13a20*/  FSEL R6, R6, -INF , !P0 ;  /* 0xff80000006067808 */ /* 0x000fe40004000000 */
[----:B------:R-:W-:Y:S02]  /*13a30*/  ISETP.GT.AND P0, PT, R0, 0x1, P1 ;  /* 0x000000010000780c */ /* 0x000fe40000f04270 */
        /* <DEDUP_REMOVED lines=14> */
[----:B------:R-:W-:Y:S01]  /*13b20*/  ISETP.GT.AND P0, PT, R0, 0x10, P1 ;  /* 0x000000100000780c */ /* 0x000fe20000f04270 */
[----:B------:R-:W-:Y:S01]  /*13b30*/  SHFL.BFLY PT, R11, R3, 0x2, 0x1f ;  /* 0x0c401f00030b7f89 */ /* 0x000fe200000e0000 */
        /* <DEDUP_REMOVED lines=10> */
[----:B------:R-:W-:Y:S03]  /*13be0*/  LDSM.16.MT88.4 R12, [R178] ;  /* 0x00000000b20c783b */ /* 0x000fe60000004200 */
[----:B------:R-:W-:Y:S04]  /*13bf0*/  ISETP.LT.OR P0, PT, R2, 0x19, P0 ;  /* 0x000000190200780c */ /* 0x000fe80000701670 */
[----:B------:R-:W-:Y:S02]  /*13c00*/  FSEL R175, R18, -INF , !P0 ;  /* 0xff80000012af7808 */ /* 0x000fe40004000000 */
[----:B------:R-:W-:Y:S02]  /*13c10*/  ISETP.GT.AND P0, PT, R0, 0x19, P1 ;  /* 0x000000190000780c */ /* 0x000fe40000f04270 */
[----:B------:R-:W-:Y:S02]  /*13c20*/  FMNMX.FTZ R0, R172, R10, !PT ;  /* 0x0000000aac007209 */ /* 0x000fe40007810000 */
[----:B------:R-:W-:Y:S02]  /*13c30*/  ISETP.LT.OR P0, PT, R2, 0x1a, P0 ;  /* 0x0000001a0200780c */ /* 0x000fe40000701670 */
[----:B------:R-:W-:Y:S02]  /*13c40*/  FMNMX.FTZ R0, R174, R0, !PT ;  /* 0x00000000ae007209 */ /* 0x000fe40007810000 */
[----:B------:R-:W-:Y:S02]  /*13c50*/  FSEL R143, R19, -INF , !P0 ;  /* 0xff800000138f7808 */ /* 0x000fe40004000000 */
[----:B------:R-:W-:Y:S04]  /*13c60*/  FMNMX.FTZ R0, R175, R0, !PT ;  /* 0x00000000af007209 */ /* 0x000fe80007810000 */
[----:B------:R-:W-:Y:S05]  /*13c70*/  FMNMX.FTZ R0, R143, R0, !PT ;  /* 0x000000008f007209 */ /* 0x000fea0007810000 */
[----:B------:R-:W2:Y:S02]  /*13c80*/  SHFL.BFLY PT, R2, R0, 0x2, 0x1f ;  /* 0x0c401f0000027f89 */ /* 0x000ea400000e0000 */
[----:B--2---:R-:W-:Y:S02]  /*13c90*/  FMNMX.FTZ R2, R0, R2, !PT ;  /* 0x0000000200027209 */ /* 0x004fe40007810000 */
[----:B------:R-:W-:Y:S05]  /*13ca0*/  FMNMX.FTZ R3, R3, R11, !PT ;  /* 0x0000000b03037209 */ /* 0x000fea0007810000 */
[----:B------:R-:W2:Y:S02]  /*13cb0*/  SHFL.BFLY PT, R10, R3, 0x1, 0x1f ;  /* 0x0c201f00030a7f89 */ /* 0x000ea400000e0000 */
[----:B--2---:R-:W-:Y:S04]  /*13cc0*/  FMNMX.FTZ R140, R3, R10, !PT ;  /* 0x0000000a038c7209 */ /* 0x004fe80007810000 */
[C---:B------:R-:W-:Y:S01]  /*13cd0*/  FSETP.NEU.FTZ.AND P0, PT, R140.reuse, -INF , PT ;  /* 0xff8000008c00780b */ /* 0x040fe20003f1d000 */
[----:B------:R-:W-:Y:S05]  /*13ce0*/  FMUL.FTZ R3, R140, c[0x0][0x2d0] ;  /* 0x0000b4008c037a20 */ /* 0x000fea0000410000 */
[----:B------:R-:W-:Y:S02]  /*13cf0*/  FSEL R168, R3, RZ, P0 ;  /* 0x000000ff03a87208 */ /* 0x000fe40000000000 */
[----:B------:R-:W2:Y:S03]  /*13d00*/  SHFL.BFLY PT, R3, R2, 0x1, 0x1f ;  /* 0x0c201f0002037f89 */ /* 0x000ea600000e0000 */
[--C-:B------:R-:W-:Y:S02]  /*13d10*/  FFMA.FTZ R0, R162, c[0x0][0x2d0], -R168.reuse ;  /* 0x0000b400a2007a23 */ /* 0x100fe400000108a8 */
[--C-:B------:R-:W-:Y:S02]  /*13d20*/  FFMA.FTZ R9, R9, c[0x0][0x2d0], -R168.reuse ;  /* 0x0000b40009097a23 */ /* 0x100fe400000108a8 */
[----:B------:R3:W-:Y:S10]  /*13d30*/  MUFU.EX2 R205, R0 ;  /* 0x0000000000cd7308 */ /* 0x0007f40000000800 */
[----:B------:R-:W-:Y:S01]  /*13d40*/  MUFU.EX2 R202, R9 ;  /* 0x0000000900ca7308 */ /* 0x000fe20000000800 */
[----:B--2---:R-:W-:Y:S01]  /*13d50*/  FMNMX.FTZ R3, R2, R3, !PT ;  /* 0x0000000302037209 */ /* 0x004fe20007810000 */
[--C-:B---3--:R-:W-:Y:S08]  /*13d60*/  FFMA.FTZ R0, R163, c[0x0][0x2d0], -R168.reuse ;  /* 0x0000b400a3007a23 */ /* 0x108ff000000108a8 */
[----:B------:R2:W3:Y:S02]  /*13d70*/  MUFU.EX2 R204, R0 ;  /* 0x0000000000cc7308 */ /* 0x0004e40000000800 */
[----:B--2---:R-:W-:Y:S01]  /*13d80*/  FFMA.FTZ R0, R8, c[0x0][0x2d0], -R168 ;  /* 0x0000b40008007a23 */ /* 0x004fe200000108a8 */
[----:B---3--:R-:W-:Y:S01]  /*13d90*/  F2FP.BF16.PACK_AB R160, R204, R205 ;  /* 0x000000cdcca0723e */ /* 0x008fe200000010ff */
[C---:B------:R-:W-:Y:S06]  /*13da0*/  FMUL.FTZ R8, R3.reuse, c[0x0][0x2d0] ;  /* 0x0000b40003087a20 */ /* 0x040fec0000410000 */
[----:B------:R2:W3:Y:S02]  /*13db0*/  MUFU.EX2 R203, R0 ;  /* 0x0000000000cb7308 */ /* 0x0004e40000000800 */
[----:B--2---:R-:W-:Y:S02]  /*13dc0*/  FSEL R0, R140, RZ, P0 ;  /* 0x000000ff8c007208 */ /* 0x004fe40000000000 */
[----:B------:R-:W-:Y:S02]  /*13dd0*/  FSETP.NEU.FTZ.AND P0, PT, R3, -INF , PT ;  /* 0xff8000000300780b */ /* 0x000fe40003f1d000 */
[----:B---3--:R-:W-:Y:S01]  /*13de0*/  F2FP.BF16.PACK_AB R162, R202, R203 ;  /* 0x000000cbcaa2723e */ /* 0x008fe200000010ff */
[----:B------:R-:W-:Y:S01]  /*13df0*/  FADD.FTZ R0, -R0, R141 ;  /* 0x0000008d00007221 */ /* 0x000fe20000010100 */
[----:B------:R-:W-:Y:S03]  /*13e00*/  FSEL R141, R8, RZ, P0 ;  /* 0x000000ff088d7208 */ /* 0x000fe60000000000 */
[----:B------:R-:W-:Y:S02]  /*13e10*/  FMUL.FTZ R0, R0, c[0x0][0x2d0] ;  /* 0x0000b40000007a20 */ /* 0x000fe40000410000 */
[--C-:B------:R-:W-:Y:S02]  /*13e20*/  FFMA.FTZ R6, R6, c[0x0][0x2d0], -R141.reuse ;  /* 0x0000b40006067a23 */ /* 0x100fe4000001088d */
[----:B------:R2:W3:Y:S01]  /*13e30*/  MUFU.EX2 R2, R0 ;  /* 0x0000000000027308 */ /* 0x0004e20000000800 */
[--C-:B------:R-:W-:Y:S09]  /*13e40*/  FFMA.FTZ R4, R4, c[0x0][0x2d0], -R141.reuse ;  /* 0x0000b40004047a23 */ /* 0x100ff2000001088d */
[----:B-1----:R-:W-:Y:S10]  /*13e50*/  MUFU.EX2 R199, R6 ;  /* 0x0000000600c77308 */ /* 0x002ff40000000800 */
[----:B------:R1:W-:Y:S01]  /*13e60*/  MUFU.EX2 R194, R4 ;  /* 0x0000000400c27308 */ /* 0x0003e20000000800 */
[--C-:B--2---:R-:W-:Y:S02]  /*13e70*/  FFMA.FTZ R0, R7, c[0x0][0x2d0], -R141.reuse ;  /* 0x0000b40007007a23 */ /* 0x104fe4000001088d */
[C---:B---3--:R-:W-:Y:S02]  /*13e80*/  FMUL.FTZ R8, R2.reuse, R152 ;  /* 0x0000009802087220 */ /* 0x048fe40000410000 */
[C---:B------:R-:W-:Y:S05]  /*13e90*/  FMUL.FTZ R9, R2.reuse, R153 ;  /* 0x0000009902097220 */ /* 0x040fea0000410000 */
[----:B------:R-:W2:Y:S01]  /*13ea0*/  MUFU.EX2 R198, R0 ;  /* 0x0000000000c67308 */ /* 0x000ea20000000800 */
[C---:B------:R-:W-:Y:S02]  /*13eb0*/  FMUL.FTZ R16, R2.reuse, R136 ;  /* 0x0000008802107220 */ /* 0x040fe40000410000 */
[C---:B------:R-:W-:Y:S02]  /*13ec0*/  FMUL.FTZ R17, R2.reuse, R137 ;  /* 0x0000008902117220 */ /* 0x040fe40000410000 */
[C---:B------:R-:W-:Y:S02]  /*13ed0*/  FMUL.FTZ R20, R2.reuse, R20 ;  /* 0x0000001402147220 */ /* 0x040fe40000410000 */
[C---:B------:R-:W-:Y:S02]  /*13ee0*/  FMUL.FTZ R21, R2.reuse, R21 ;  /* 0x0000001502157220 */ /* 0x040fe40000410000 */
[C---:B------:R-:W-:Y:S02]  /*13ef0*/  FMUL.FTZ R24, R2.reuse, R24 ;  /* 0x0000001802187220 */ /* 0x040fe40000410000 */
[C---:B------:R-:W-:Y:S02]  /*13f00*/  FMUL.FTZ R25, R2.reuse, R25 ;  /* 0x0000001902197220 */ /* 0x040fe40000410000 */
[C---:B------:R-:W-:Y:S02]  /*13f10*/  FMUL.FTZ R28, R2.reuse, R28 ;  /* 0x0000001c021c7220 */ /* 0x040fe40000410000 */
[C---:B-1----:R-:W-:Y:S02]  /*13f20*/  FMUL.FTZ R4, R2.reuse, R148 ;  /* 0x0000009402047220 */ /* 0x042fe40000410000 */
[C---:B------:R-:W-:Y:S02]  /*13f30*/  FMUL.FTZ R29, R2.reuse, R29 ;  /* 0x0000001d021d7220 */ /* 0x040fe40000410000 */
[C---:B------:R-:W-:Y:S02]  /*13f40*/  FMUL.FTZ R32, R2.reuse, R32 ;  /* 0x0000002002207220 */ /* 0x040fe40000410000 */
[C---:B------:R-:W-:Y:S02]  /*13f50*/  FMUL.FTZ R33, R2.reuse, R33 ;  /* 0x0000002102217220 */ /* 0x040fe40000410000 */
[----:B------:R-:W-:Y:S01]  /*13f60*/  FMUL.FTZ R36, R2, R36 ;  /* 0x0000002402247220 */ /* 0x000fe20000410000 */
[----:B--2---:R-:W-:Y:S01]  /*13f70*/  F2FP.BF16.PACK_AB R161, R198, R199 ;  /* 0x000000c7c6a1723e */ /* 0x004fe200000010ff */
[--C-:B------:R-:W-:Y:S02]  /*13f80*/  FFMA.FTZ R0, R5, c[0x0][0x2d0], -R141.reuse ;  /* 0x0000b40005007a23 */ /* 0x100fe4000001088d */
[C---:B------:R-:W-:Y:S02]  /*13f90*/  FMUL.FTZ R5, R2.reuse, R149 ;  /* 0x0000009502057220 */ /* 0x040fe40000410000 */
[----:B------:R1:W2:Y:S01]  /*13fa0*/  MUFU.EX2 R197, R0 ;  /* 0x0000000000c57308 */ /* 0x0002a20000000800 */
        /* <DEDUP_REMOVED lines=12> */
[----:B-1----:R-:W-:Y:S01]  /*14070*/  FSEL R0, R3, RZ, P0 ;  /* 0x000000ff03007208 */ /* 0x002fe20000000000 */
[----:B------:R-:W-:Y:S01]  /*14080*/  FMUL.FTZ R61, R2, R61 ;  /* 0x0000003d023d7220 */ /* 0x000fe20000410000 */
[----:B--2---:R-:W-:Y:S01]  /*14090*/  F2FP.BF16.PACK_AB R163, R194, R197 ;  /* 0x000000c5c2a3723e */ /* 0x004fe200000010ff */
[----:B------:R-:W-:Y:S01]  /*140a0*/  FMUL.FTZ R64, R2, R64 ;  /* 0x0000004002407220 */ /* 0x000fe20000410000 */
[----:B------:R-:W-:Y:S01]  /*140b0*/  ISETP.GT.AND P0, PT, R196, R211, PT ;  /* 0x000000d3c400720c */ /* 0x000fe20003f04270 */
[----:B------:R-:W-:Y:S02]  /*140c0*/  FADD.FTZ R0, -R0, R142 ;  /* 0x0000008e00007221 */ /* 0x000fe40000010100 */
[----:B------:R-:W-:Y:S02]  /*140d0*/  FMUL.FTZ R65, R2, R65 ;  /* 0x0000004102417220 */ /* 0x000fe40000410000 */
[----:B------:R-:W-:Y:S02]  /*140e0*/  FMUL.FTZ R0, R0, c[0x0][0x2d0] ;  /* 0x0000b40000007a20 */ /* 0x000fe40000410000 */
[C---:B------:R-:W-:Y:S02]  /*140f0*/  FMUL.FTZ R68, R2.reuse, R68 ;  /* 0x0000004402447220 */ /* 0x040fe40000410000 */
[C---:B------:R-:W-:Y:S02]  /*14100*/  FMUL.FTZ R69, R2.reuse, R69 ;  /* 0x0000004502457220 */ /* 0x040fe40000410000 */
[----:B------:R-:W1:Y:S01]  /*14110*/  MUFU.EX2 R0, R0 ;  /* 0x0000000000007308 */ /* 0x000e620000000800 */
        /* <DEDUP_REMOVED lines=12> */
[C---:B-1----:R-:W-:Y:S02]  /*141e0*/  FMUL.FTZ R6, R0.reuse, R150 ;  /* 0x0000009600067220 */ /* 0x042fe40000410000 */
[C---:B------:R-:W-:Y:S02]  /*141f0*/  FMUL.FTZ R7, R0.reuse, R151 ;  /* 0x0000009700077220 */ /* 0x040fe40000410000 */
[----:B------:R-:W1:Y:S01]  /*14200*/  LDSM.16.MT88.4 R148, [R181] ;  /* 0x00000000b594783b */ /* 0x000e620000004200 */
[C---:B------:R-:W-:Y:S02]  /*14210*/  FMUL.FTZ R10, R0.reuse, R154 ;  /* 0x0000009a000a7220 */ /* 0x040fe40000410000 */
[C---:B------:R-:W-:Y:S02]  /*14220*/  FMUL.FTZ R11, R0.reuse, R155 ;  /* 0x0000009b000b7220 */ /* 0x040fe40000410000 */
[C---:B------:R-:W-:Y:S03]  /*14230*/  HMMA.16816.F32.BF16 R4, R160.reuse, R12, R4 ;  /* 0x0000000ca004723c */ /* 0x040fe60000041804 */
[----:B------:R-:W-:Y:S02]  /*14240*/  LDSM.16.MT88.4 R152, [R178+0x800] ;  /* 0x00080000b298783b */ /* 0x000fe40000004200 */
[----:B------:R-:W-:Y:S02]  /*14250*/  FMUL.FTZ R18, R0, R138 ;  /* 0x0000008a00127220 */ /* 0x000fe40000410000 */
[C---:B------:R-:W-:Y:S01]  /*14260*/  FMUL.FTZ R12, R2.reuse, R132 ;  /* 0x00000084020c7220 */ /* 0x040fe20000410000 */
[C---:B------:R-:W-:Y:S04]  /*14270*/  HMMA.16816.F32.BF16 R8, R160.reuse, R14, R8 ;  /* 0x0000000ea008723c */ /* 0x040fe80000041808 */
[----:B------:R-:W-:Y:S02]  /*14280*/  FMUL.FTZ R13, R2, R133 ;  /* 0x00000085020d7220 */ /* 0x000fe40000410000 */
[C---:B------:R-:W-:Y:S02]  /*14290*/  FMUL.FTZ R19, R0.reuse, R139 ;  /* 0x0000008b00137220 */ /* 0x040fe40000410000 */
[C---:B------:R-:W-:Y:S01]  /*142a0*/  FMUL.FTZ R14, R0.reuse, R134 ;  /* 0x00000086000e7220 */ /* 0x040fe20000410000 */
[----:B------:R-:W-:Y:S03]  /*142b0*/  LDSM.16.MT88.4 R136, [R178+0x1000] ;  /* 0x00100000b288783b */ /* 0x000fe60000004200 */
[C---:B------:R-:W-:Y:S02]  /*142c0*/  FMUL.FTZ R15, R0.reuse, R135 ;  /* 0x00000087000f7220 */ /* 0x040fe40000410000 */
[C---:B------:R-:W-:Y:S02]  /*142d0*/  FMUL.FTZ R22, R0.reuse, R22 ;  /* 0x0000001600167220 */ /* 0x040fe40000410000 */
[C---:B------:R-:W-:Y:S01]  /*142e0*/  FMUL.FTZ R23, R0.reuse, R23 ;  /* 0x0000001700177220 */ /* 0x040fe20000410000 */
[----:B------:R-:W2:Y:S01]  /*142f0*/  LDSM.16.MT88.4 R132, [R180] ;  /* 0x00000000b484783b */ /* 0x000ea20000004200 */
[C---:B------:R-:W-:Y:S01]  /*14300*/  FMUL.FTZ R26, R0.reuse, R26 ;  /* 0x0000001a001a7220 */ /* 0x040fe20000410000 */
[C---:B------:R-:W-:Y:S03]  /*14310*/  HMMA.16816.F32.BF16 R12, R160.reuse, R164, R12 ;  /* 0x000000a4a00c723c */ /* 0x040fe6000004180c */
[C---:B------:R-:W-:Y:S02]  /*14320*/  FMUL.FTZ R27, R0.reuse, R27 ;  /* 0x0000001b001b7220 */ /* 0x040fe40000410000 */
[C---:B------:R-:W-:Y:S02]  /*14330*/  FMUL.FTZ R30, R0.reuse, R30 ;  /* 0x0000001e001e7220 */ /* 0x040fe40000410000 */
[C---:B------:R-:W-:Y:S01]  /*14340*/  FMUL.FTZ R31, R0.reuse, R31 ;  /* 0x0000001f001f7220 */ /* 0x040fe20000410000 */
[C---:B------:R-:W-:Y:S01]  /*14350*/  HMMA.16816.F32.BF16 R16, R160.reuse, R166, R16 ;  /* 0x000000a6a010723c */ /* 0x040fe20000041810 */
[----:B------:R-:W-:Y:S03]  /*14360*/  LDSM.16.MT88.4 R164, [R181+0x800] ;  /* 0x00080000b5a4783b */ /* 0x000fe60000004200 */
[C---:B------:R-:W-:Y:S02]  /*14370*/  FMUL.FTZ R34, R0.reuse, R34 ;  /* 0x0000002200227220 */ /* 0x040fe40000410000 */
[C---:B------:R-:W-:Y:S02]  /*14380*/  FMUL.FTZ R35, R0.reuse, R35 ;  /* 0x0000002300237220 */ /* 0x040fe40000410000 */
[C---:B-1----:R-:W-:Y:S04]  /*14390*/  HMMA.16816.F32.BF16 R20, R160.reuse, R148, R20 ;  /* 0x00000094a014723c */ /* 0x042fe80000041814 */
[C---:B------:R-:W-:Y:S02]  /*143a0*/  FMUL.FTZ R38, R0.reuse, R38 ;  /* 0x0000002600267220 */ /* 0x040fe40000410000 */
[C---:B------:R-:W-:Y:S02]  /*143b0*/  FMUL.FTZ R39, R0.reuse, R39 ;  /* 0x0000002700277220 */ /* 0x040fe40000410000 */
[C---:B------:R-:W-:Y:S01]  /*143c0*/  HMMA.16816.F32.BF16 R24, R160.reuse, R150, R24 ;  /* 0x00000096a018723c */ /* 0x040fe20000041818 */
[----:B------:R-:W1:Y:S03]  /*143d0*/  LDSM.16.MT88.4 R148, [R179+0x1000] ;  /* 0x00100000b394783b */ /* 0x000e660000004200 */
[C---:B------:R-:W-:Y:S02]  /*143e0*/  FMUL.FTZ R42, R0.reuse, R42 ;  /* 0x0000002a002a7220 */ /* 0x040fe40000410000 */
[C---:B------:R-:W-:Y:S02]  /*143f0*/  FMUL.FTZ R43, R0.reuse, R43 ;  /* 0x0000002b002b7220 */ /* 0x040fe40000410000 */
[C---:B------:R-:W-:Y:S04]  /*14400*/  FMUL.FTZ R46, R0.reuse, R46 ;  /* 0x0000002e002e7220 */ /* 0x040fe80000410000 */
[C---:B------:R-:W-:Y:S01]  /*14410*/  FMUL.FTZ R47, R0.reuse, R47 ;  /* 0x0000002f002f7220 */ /* 0x040fe20000410000 */
[C---:B--2---:R-:W-:Y:S03]  /*14420*/  HMMA.16816.F32.BF16 R28, R160.reuse, R132, R28 ;  /* 0x00000084a01c723c */ /* 0x044fe6000004181c */
[C---:B------:R-:W-:Y:S02]  /*14430*/  FMUL.FTZ R50, R0.reuse, R50 ;  /* 0x0000003200327220 */ /* 0x040fe40000410000 */
[C---:B------:R-:W-:Y:S02]  /*14440*/  FMUL.FTZ R51, R0.reuse, R51 ;  /* 0x0000003300337220 */ /* 0x040fe40000410000 */
[C---:B------:R-:W-:Y:S01]  /*14450*/  FMUL.FTZ R54, R0.reuse, R54 ;  /* 0x0000003600367220 */ /* 0x040fe20000410000 */
[C---:B------:R-:W-:Y:S01]  /*14460*/  HMMA.16816.F32.BF16 R32, R160.reuse, R134, R32 ;  /* 0x00000086a020723c */ /* 0x040fe20000041820 */
[----:B------:R-:W2:Y:S03]  /*14470*/  LDSM.16.MT88.4 R132, [R181+0x1000] ;  /* 0x00100000b584783b */ /* 0x000ea60000004200 */
[C---:B------:R-:W-:Y:S02]  /*14480*/  FMUL.FTZ R55, R0.reuse, R55 ;  /* 0x0000003700377220 */ /* 0x040fe40000410000 */
[C---:B------:R-:W-:Y:S02]  /*14490*/  FMUL.FTZ R58, R0.reuse, R58 ;  /* 0x0000003a003a7220 */ /* 0x040fe40000410000 */
[C---:B------:R-:W-:Y:S04]  /*144a0*/  HMMA.16816.F32.BF16 R36, R160.reuse, R136, R36 ;  /* 0x00000088a024723c */ /* 0x040fe80000041824 */
[C---:B------:R-:W-:Y:S02]  /*144b0*/  FMUL.FTZ R59, R0.reuse, R59 ;  /* 0x0000003b003b7220 */ /* 0x040fe40000410000 */
[C---:B------:R-:W-:Y:S02]  /*144c0*/  FMUL.FTZ R62, R0.reuse, R62 ;  /* 0x0000003e003e7220 */ /* 0x040fe40000410000 */
[C---:B------:R-:W-:Y:S01]  /*144d0*/  HMMA.16816.F32.BF16 R40, R160.reuse, R138, R40 ;  /* 0x0000008aa028723c */ /* 0x040fe20000041828 */
[----:B------:R-:W3:Y:S03]  /*144e0*/  LDSM.16.MT88.4 R136, [R180+0x1000] ;  /* 0x00100000b488783b */ /* 0x000ee60000004200 */
        /* <DEDUP_REMOVED lines=18> */
[C---:B---3--:R-:W-:Y:S04]  /*14610*/  HMMA.16816.F32.BF16 R60, R160.reuse, R136, R60 ;  /* 0x00000088a03c723c */ /* 0x048fe8000004183c */
[C---:B------:R-:W-:Y:S02]  /*14620*/  FMUL.FTZ R87, R0.reuse, R87 ;  /* 0x0000005700577220 */ /* 0x040fe40000410000 */
[C---:B------:R-:W-:Y:S02]  /*14630*/  FMUL.FTZ R90, R0.reuse, R90 ;  /* 0x0000005a005a7220 */ /* 0x040fe40000410000 */
[C---:B------:R-:W-:Y:S01]  /*14640*/  HMMA.16816.F32.BF16 R64, R160.reuse, R138, R64 ;  /* 0x0000008aa040723c */ /* 0x040fe20000041840 */
[----:B------:R-:W3:Y:S03]  /*14650*/  LDSM.16.MT88.4 R136, [R181+0x2000] ;  /* 0x00200000b588783b */ /* 0x000ee60000004200 */
[C---:B------:R-:W-:Y:S02]  /*14660*/  FMUL.FTZ R91, R0.reuse, R91 ;  /* 0x0000005b005b7220 */ /* 0x040fe40000410000 */
[C---:B------:R-:W-:Y:S02]  /*14670*/  FMUL.FTZ R94, R0.reuse, R94 ;  /* 0x0000005e005e7220 */ /* 0x040fe40000410000 */
[C---:B-1----:R-:W-:Y:S04]  /*14680*/  HMMA.16816.F32.BF16 R68, R160.reuse, R148, R68 ;  /* 0x00000094a044723c */ /* 0x042fe80000041844 */
[----:B------:R-:W-:Y:S02]  /*14690*/  FMUL.FTZ R95, R0, R95 ;  /* 0x0000005f005f7220 */ /* 0x000fe40000410000 */
[C---:B------:R-:W-:Y:S02]  /*146a0*/  FMUL.FTZ R96, R2.reuse, R96 ;  /* 0x0000006002607220 */ /* 0x040fe40000410000 */
[C---:B------:R-:W-:Y:S01]  /*146b0*/  HMMA.16816.F32.BF16 R72, R160.reuse, R150, R72 ;  /* 0x00000096a048723c */ /* 0x040fe20000041848 */
[----:B------:R-:W1:Y:S03]  /*146c0*/  LDSM.16.MT88.4 R148, [R180+0x2000] ;  /* 0x00200000b494783b */ /* 0x000e660000004200 */
        /* <DEDUP_REMOVED lines=11> */
[C---:B---3--:R-:W-:Y:S04]  /*14780*/  HMMA.16816.F32.BF16 R84, R160.reuse, R136, R84 ;  /* 0x00000088a054723c */ /* 0x048fe80000041854 */
[----:B------:R-:W-:Y:S02]  /*14790*/  FMUL.FTZ R105, R2, R105 ;  /* 0x0000006902697220 */ /* 0x000fe40000410000 */
[C---:B------:R-:W-:Y:S02]  /*147a0*/  FMUL.FTZ R106, R0.reuse, R106 ;  /* 0x0000006a006a7220 */ /* 0x040fe40000410000 */
[C---:B------:R-:W-:Y:S04]  /*147b0*/  HMMA.16816.F32.BF16 R88, R160.reuse, R138, R88 ;  /* 0x0000008aa058723c */ /* 0x040fe80000041858 */
[--C-:B------:R-:W-:Y:S02]  /*147c0*/  FFMA.FTZ R136, R169, c[0x0][0x2d0], -R168.reuse ;  /* 0x0000b400a9887a23 */ /* 0x100fe400000108a8 */
[----:B------:R-:W-:Y:S02]  /*147d0*/  FMUL.FTZ R107, R0, R107 ;  /* 0x0000006b006b7220 */ /* 0x000fe40000410000 */
[C---:B-1----:R-:W-:Y:S01]  /*147e0*/  HMMA.16816.F32.BF16 R92, R160.reuse, R148, R92 ;  /* 0x00000094a05c723c */ /* 0x042fe2000004185c */
[----:B------:R1:W-:Y:S03]  /*147f0*/  MUFU.EX2 R201, R136 ;  /* 0x0000008800c97308 */ /* 0x0003e60000000800 */
[C---:B------:R-:W-:Y:S02]  /*14800*/  FMUL.FTZ R108, R2.reuse, R108 ;  /* 0x0000006c026c7220 */ /* 0x040fe40000410000 */
[----:B------:R-:W-:Y:S02]  /*14810*/  FMUL.FTZ R109, R2, R109 ;  /* 0x0000006d026d7220 */ /* 0x000fe40000410000 */
[C---:B------:R-:W-:Y:S01]  /*14820*/  HMMA.16816.F32.BF16 R96, R160.reuse, R150, R96 ;  /* 0x00000096a060723c */ /* 0x040fe20000041860 */
[----:B------:R-:W-:Y:S03]  /*14830*/  LDSM.16.MT88.4 R148, [R181+0x3000] ;  /* 0x00300000b594783b */ /* 0x000fe60000004200 */
[--C-:B------:R-:W-:Y:S02]  /*14840*/  FFMA.FTZ R142, R170, c[0x0][0x2d0], -R168.reuse ;  /* 0x0000b400aa8e7a23 */ /* 0x100fe400000108a8 */
[C---:B------:R-:W-:Y:S02]  /*14850*/  FMUL.FTZ R110, R0.reuse, R110 ;  /* 0x0000006e006e7220 */ /* 0x040fe40000410000 */
[----:B------:R3:W4:Y:S01]  /*14860*/  MUFU.EX2 R200, R142 ;  /* 0x0000008e00c87308 */ /* 0x0007220000000800 */
[C---:B--2---:R-:W-:Y:S03]  /*14870*/  HMMA.16816.F32.BF16 R100, R160.reuse, R132, R100 ;  /* 0x00000084a064723c */ /* 0x044fe60000041864 */
[----:B------:R-:W-:Y:S02]  /*14880*/  FMUL.FTZ R111, R0, R111 ;  /* 0x0000006f006f7220 */ /* 0x000fe40000410000 */
[----:B------:R-:W-:Y:S02]  /*14890*/  FMUL.FTZ R112, R2, R112 ;  /* 0x0000007002707220 */ /* 0x000fe40000410000 */
[--C-:B------:R-:W-:Y:S01]  /*148a0*/  FFMA.FTZ R132, R172, c[0x0][0x2d0], -R141.reuse ;  /* 0x0000b400ac847a23 */ /* 0x100fe2000001088d */
[C---:B------:R-:W-:Y:S01]  /*148b0*/  HMMA.16816.F32.BF16 R104, R160.reuse, R134, R104 ;  /* 0x00000086a068723c */ /* 0x040fe20000041868 */
[----:B-1----:R-:W1:Y:S02]  /*148c0*/  LDSM.16.MT88.4 R136, [R179+0x3000] ;  /* 0x00300000b388783b */ /* 0x002e640000004200 */
[----:B------:R2:W-:Y:S01]  /*148d0*/  MUFU.EX2 R169, R132 ;  /* 0x0000008400a97308 */ /* 0x0005e20000000800 */
[----:B------:R-:W-:Y:S02]  /*148e0*/  FMUL.FTZ R113, R2, R113 ;  /* 0x0000007102717220 */ /* 0x000fe40000410000 */
[C---:B------:R-:W-:Y:S02]  /*148f0*/  FMUL.FTZ R114, R0.reuse, R114 ;  /* 0x0000007200727220 */ /* 0x040fe40000410000 */
[----:B------:R-:W-:Y:S04]  /*14900*/  FMUL.FTZ R115, R0, R115 ;  /* 0x0000007300737220 */ /* 0x000fe80000410000 */
[C---:B------:R-:W-:Y:S02]  /*14910*/  FMUL.FTZ R116, R2.reuse, R116 ;  /* 0x0000007402747220 */ /* 0x040fe40000410000 */
[----:B------:R-:W-:Y:S02]  /*14920*/  FMUL.FTZ R117, R2, R117 ;  /* 0x0000007502757220 */ /* 0x000fe40000410000 */
[--C-:B---3--:R-:W-:Y:S02]  /*14930*/  FFMA.FTZ R142, R171, c[0x0][0x2d0], -R168.reuse ;  /* 0x0000b400ab8e7a23 */ /* 0x108fe400000108a8 */
[----:B------:R-:W-:Y:S02]  /*14940*/  FFMA.FTZ R168, R173, c[0x0][0x2d0], -R168 ;  /* 0x0000b400ada87a23 */ /* 0x000fe400000108a8 */
[----:B------:R-:W-:Y:S01]  /*14950*/  MUFU.EX2 R171, R142 ;  /* 0x0000008e00ab7308 */ /* 0x000fe20000000800 */
[C---:B------:R-:W-:Y:S02]  /*14960*/  FMUL.FTZ R118, R0.reuse, R118 ;  /* 0x0000007600767220 */ /* 0x040fe40000410000 */
[----:B------:R-:W-:Y:S02]  /*14970*/  FMUL.FTZ R119, R0, R119 ;  /* 0x0000007700777220 */ /* 0x000fe40000410000 */
[C---:B------:R-:W-:Y:S01]  /*14980*/  FMUL.FTZ R120, R2.reuse, R120 ;  /* 0x0000007802787220 */ /* 0x040fe20000410000 */
[----:B--2---:R-:W2:Y:S01]  /*14990*/  LDSM.16.MT88.4 R132, [R180+0x3000] ;  /* 0x00300000b484783b */ /* 0x004ea20000004200 */
[----:B------:R-:W-:Y:S03]  /*149a0*/  FMUL.FTZ R121, R2, R121 ;  /* 0x0000007902797220 */ /* 0x000fe60000410000 */
[----:B------:R-:W3:Y:S01]  /*149b0*/  MUFU.EX2 R170, R168 ;  /* 0x000000a800aa7308 */ /* 0x000ee20000000800 */
[C---:B------:R-:W-:Y:S02]  /*149c0*/  FMUL.FTZ R122, R0.reuse, R122 ;  /* 0x0000007a007a7220 */ /* 0x040fe40000410000 */
[----:B------:R-:W-:Y:S02]  /*149d0*/  FMUL.FTZ R123, R0, R123 ;  /* 0x0000007b007b7220 */ /* 0x000fe40000410000 */
[C---:B------:R-:W-:Y:S02]  /*149e0*/  FMUL.FTZ R124, R2.reuse, R124 ;  /* 0x0000007c027c7220 */ /* 0x040fe40000410000 */
[----:B------:R-:W-:Y:S02]  /*149f0*/  FMUL.FTZ R125, R2, R125 ;  /* 0x0000007d027d7220 */ /* 0x000fe40000410000 */
[C---:B------:R-:W-:Y:S01]  /*14a00*/  FMUL.FTZ R126, R0.reuse, R126 ;  /* 0x0000007e007e7220 */ /* 0x040fe20000410000 */
[C---:B-1----:R-:W-:Y:S03]  /*14a10*/  HMMA.16816.F32.BF16 R108, R160.reuse, R136, R108 ;  /* 0x00000088a06c723c */ /* 0x042fe6000004186c */
[----:B------:R-:W-:Y:S02]  /*14a20*/  FMUL.FTZ R127, R0, R127 ;  /* 0x0000007f007f7220 */ /* 0x000fe40000410000 */
[----:B------:R-:W-:Y:S02]  /*14a30*/  FMUL.FTZ R128, R2, R128 ;  /* 0x0000008002807220 */ /* 0x000fe40000410000 */
[--C-:B------:R-:W-:Y:S01]  /*14a40*/  FFMA.FTZ R136, R174, c[0x0][0x2d0], -R141.reuse ;  /* 0x0000b400ae887a23 */ /* 0x100fe2000001088d */
[C---:B------:R-:W-:Y:S03]  /*14a50*/  HMMA.16816.F32.BF16 R112, R160.reuse, R138, R112 ;  /* 0x0000008aa070723c */ /* 0x040fe60000041870 */
[----:B------:R1:W5:Y:S01]  /*14a60*/  MUFU.EX2 R168, R136 ;  /* 0x0000008800a87308 */ /* 0x0003620000000800 */
[----:B------:R-:W-:Y:S02]  /*14a70*/  FMUL.FTZ R129, R2, R129 ;  /* 0x0000008102817220 */ /* 0x000fe40000410000 */
[C---:B------:R-:W-:Y:S02]  /*14a80*/  FMUL.FTZ R130, R0.reuse, R130 ;  /* 0x0000008200827220 */ /* 0x040fe40000410000 */
[C---:B------:R-:W-:Y:S04]  /*14a90*/  HMMA.16816.F32.BF16 R116, R160.reuse, R148, R116 ;  /* 0x00000094a074723c */ /* 0x040fe80000041874 */
[----:B------:R-:W-:Y:S04]  /*14aa0*/  FMUL.FTZ R131, R0, R131 ;  /* 0x0000008300837220 */ /* 0x000fe80000410000 */
[C---:B------:R-:W-:Y:S08]  /*14ab0*/  HMMA.16816.F32.BF16 R120, R160.reuse, R150, R120 ;  /* 0x00000096a078723c */ /* 0x040ff00000041878 */
[C---:B--2---:R-:W-:Y:S04]  /*14ac0*/  HMMA.16816.F32.BF16 R124, R160.reuse, R132, R124 ;  /* 0x00000084a07c723c */ /* 0x044fe8000004187c */
[--C-:B-1----:R-:W-:Y:S02]  /*14ad0*/  FFMA.FTZ R136, R175, c[0x0][0x2d0], -R141.reuse ;  /* 0x0000b400af887a23 */ /* 0x102fe4000001088d */
[----:B------:R-:W-:Y:S02]  /*14ae0*/  FFMA.FTZ R141, R143, c[0x0][0x2d0], -R141 ;  /* 0x0000b4008f8d7a23 */ /* 0x000fe4000001088d */
[----:B------:R-:W-:Y:S01]  /*14af0*/  HMMA.16816.F32.BF16 R128, R160, R134, R128 ;  /* 0x00000086a080723c */ /* 0x000fe20000041880 */
[----:B------:R1:W-:Y:S06]  /*14b00*/  MUFU.EX2 R142, R136 ;  /* 0x00000088008e7308 */ /* 0x0003ec0000000800 */
[----:B----4-:R-:W-:Y:S02]  /*14b10*/  F2FP.BF16.PACK_AB R160, R200, R201 ;  /* 0x000000c9c8a0723e */ /* 0x010fe400000010ff */
[----:B---3--:R-:W-:Y:S02]  /*14b20*/  F2FP.BF16.PACK_AB R162, R170, R171 ;  /* 0x000000abaaa2723e */ /* 0x008fe400000010ff */
[----:B------:R-:W2:Y:S01]  /*14b30*/  MUFU.EX2 R141, R141 ;  /* 0x0000008d008d7308 */ /* 0x000ea20000000800 */
[----:B-----5:R-:W-:Y:S01]  /*14b40*/  F2FP.BF16.PACK_AB R161, R168, R169 ;  /* 0x000000a9a8a1723e */ /* 0x020fe200000010ff */
[----:B-1----:R-:W1:Y:S01]  /*14b50*/  LDSM.16.MT88.4 R136, [R179+0x800] ;  /* 0x00080000b388783b */ /* 0x002e620000004200 */
[----:B--2---:R-:W-:Y:S07]  /*14b60*/  F2FP.BF16.PACK_AB R163, R141, R142 ;  /* 0x0000008e8da3723e */ /* 0x004fee00000010ff */
[C---:B------:R-:W-:Y:S01]  /*14b70*/  HMMA.16816.F32.BF16 R148, R160.reuse, R152, R4 ;  /* 0x00000098a094723c */ /* 0x040fe20000041804 */
[----:B------:R-:W2:Y:S07]  /*14b80*/  LDSM.16.MT88.4 R4, [R180+0x800] ;  /* 0x00080000b404783b */ /* 0x000eae0000004200 */
[C---:B------:R-:W-:Y:S01]  /*14b90*/  HMMA.16816.F32.BF16 R152, R160.reuse, R154, R8 ;  /* 0x0000009aa098723c */ /* 0x040fe20000041808 */
[----:B------:R-:W3:Y:S07]  /*14ba0*/  LDSM.16.MT88.4 R8, [R178+0x1800] ;  /* 0x00180000b208783b */ /* 0x000eee0000004200 */
[C---:B-1----:R-:W-:Y:S01]  /*14bb0*/  HMMA.16816.F32.BF16 R132, R160.reuse, R136, R12 ;  /* 0x00000088a084723c */ /* 0x042fe2000004180c */
[----:B------:R-:W1:Y:S07]  /*14bc0*/  LDSM.16.MT88.4 R12, [R179+0x1800] ;  /* 0x00180000b30c783b */ /* 0x000e6e0000004200 */
[C---:B------:R-:W-:Y:S08]  /*14bd0*/  HMMA.16816.F32.BF16 R136, R160.reuse, R138, R16 ;  /* 0x0000008aa088723c */ /* 0x040ff00000041810 */
[C---:B------:R-:W-:Y:S08]  /*14be0*/  HMMA.16816.F32.BF16 R20, R160.reuse, R164, R20 ;  /* 0x000000a4a014723c */ /* 0x040ff00000041814 */
[C---:B------:R-:W-:Y:S08]  /*14bf0*/  HMMA.16816.F32.BF16 R24, R160.reuse, R166, R24 ;  /* 0x000000a6a018723c */ /* 0x040ff00000041818 */
        /* <DEDUP_REMOVED lines=30> */
[C---:B---3--:R-:W-:Y:S07]  /*14de0*/  HMMA.16816.F32.BF16 R108, R160.reuse, R8, R108 ;  /* 0x00000008a06c723c */ /* 0x048fee000004186c */
[----:B------:R-:W-:Y:S01]  /*14df0*/  FFMA.FTZ R8, R2, R207, R205 ;  /* 0x000000cf02087223 */ /* 0x000fe200000100cd */
[C---:B------:R-:W-:Y:S04]  /*14e00*/  HMMA.16816.F32.BF16 R112, R160.reuse, R10, R112 ;  /* 0x0000000aa070723c */ /* 0x040fe80000041870 */
[----:B------:R-:W-:Y:S02]  /*14e10*/  FFMA.FTZ R2, R0, R206, R199 ;  /* 0x000000ce00027223 */ /* 0x000fe400000100c7 */
[----:B------:R-:W-:Y:S01]  /*14e20*/  FADD.FTZ R0, R204, R8 ;  /* 0x00000008cc007221 */ /* 0x000fe20000010000 */
[-C--:B------:R-:W-:Y:S01]  /*14e30*/  MOV R8, R3.reuse ;  /* 0x0000000300087202 */ /* 0x080fe20000000f00 */
[C---:B-1----:R-:W-:Y:S04]  /*14e40*/  HMMA.16816.F32.BF16 R116, R160.reuse, R12, R116 ;  /* 0x0000000ca074723c */ /* 0x042fe80000041874 */
[----:B------:R-:W-:Y:S02]  /*14e50*/  FADD.FTZ R2, R198, R2 ;  /* 0x00000002c6027221 */ /* 0x000fe40000010000 */
[----:B------:R-:W-:Y:S02]  /*14e60*/  FADD.FTZ R0, R203, R0 ;  /* 0x00000000cb007221 */ /* 0x000fe40000010000 */
[C---:B------:R-:W-:Y:S04]  /*14e70*/  HMMA.16816.F32.BF16 R120, R160.reuse, R14, R120 ;  /* 0x0000000ea078723c */ /* 0x040fe80000041878 */
[----:B------:R-:W-:Y:S02]  /*14e80*/  FADD.FTZ R2, R197, R2 ;  /* 0x00000002c5027221 */ /* 0x000fe40000010000 */
[----:B------:R-:W-:Y:S02]  /*14e90*/  FADD.FTZ R0, R202, R0 ;  /* 0x00000000ca007221 */ /* 0x000fe40000010000 */
[C---:B--2---:R-:W-:Y:S07]  /*14ea0*/  HMMA.16816.F32.BF16 R124, R160.reuse, R4, R124 ;  /* 0x00000004a07c723c */ /* 0x044fee000004187c */
[----:B------:R-:W-:Y:S01]  /*14eb0*/  FADD.FTZ R4, R194, R2 ;  /* 0x00000002c2047221 */ /* 0x000fe20000010000 */
[----:B------:R-:W-:Y:S04]  /*14ec0*/  HMMA.16816.F32.BF16 R128, R160, R6, R128 ;  /* 0x00000006a080723c */ /* 0x000fe80000041880 */
[----:B------:R-:W-:Y:S01]  /*14ed0*/  FADD.FTZ R2, R201, R0 ;  /* 0x00000000c9027221 */ /* 0x000fe20000010000 */
[----:B------:R-:W-:Y:S01]  /*14ee0*/  IADD3 R194, R196, -0x1, RZ ;  /* 0xffffffffc4c27810 */ /* 0x000fe20007ffe0ff */
[----:B------:R-:W-:Y:S02]  /*14ef0*/  FADD.FTZ R0, R169, R4 ;  /* 0x00000004a9007221 */ /* 0x000fe40000010000 */
[----:B------:R-:W-:Y:S01]  /*14f00*/  FADD.FTZ R2, R200, R2 ;  /* 0x00000002c8027221 */ /* 0x000fe20000010000 */
[----:B------:R-:W-:Y:S03]  /*14f10*/  MOV R196, R194 ;  /* 0x000000c200c47202 */ /* 0x000fe60000000f00 */
[----:B------:R-:W-:Y:S02]  /*14f20*/  FADD.FTZ R0, R168, R0 ;  /* 0x00000000a8007221 */ /* 0x000fe40000010000 */
[----:B------:R-:W-:Y:S02]  /*14f30*/  FADD.FTZ R2, R171, R2 ;  /* 0x00000002ab027221 */ /* 0x000fe40000010000 */
[----:B------:R-:W-:Y:S01]  /*14f40*/  FADD.FTZ R0, R142, R0 ;  /* 0x000000008e007221 */ /* 0x000fe20000010000 */
[----:B------:R-:W-:Y:S01]  /*14f50*/  MOV R142, R3 ;  /* 0x00000003008e7202 */ /* 0x000fe20000000f00 */
[----:B------:R-:W-:Y:S02]  /*14f60*/  FADD.FTZ R207, R170, R2 ;  /* 0x00000002aacf7221 */ /* 0x000fe40000010000 */
[----:B------:R-:W-:Y:S01]  /*14f70*/  FADD.FTZ R206, R141, R0 ;  /* 0x000000008dce7221 */ /* 0x000fe20000010000 */
[----:B------:R-:W-:Y:S01]  /*14f80*/  MOV R141, R140 ;  /* 0x0000008c008d7202 */ /* 0x000fe20000000f00 */
[----:B------:R-:W-:-:S05]  /*14f90*/  @P0 BRA `(.L_x_710) ;  /* 0xffffdaf000000947 */ /* 0x000fca000383ffff */
.L_x_701:
[----:B------:R-:W-:Y:S01]  /*14fa0*/  IMAD.MOV.U32 R0, RZ, RZ, c[0x0][0x2c4] ;  /* 0x0000b100ff007624 */ /* 0x000fe200078e00ff */
[----:B------:R-:W-:Y:S01]  /*14fb0*/  IADD3 R2, R210, 0x1, -R212 ;  /* 0x00000001d2027810 */ /* 0x000fe20007ffe8d4 */
[----:B------:R-:W-:-:S03]  /*14fc0*/  IMAD.MOV.U32 R4, RZ, RZ, c[0x0][0x32c] ;  /* 0x0000cb00ff047624 */ /* 0x000fc600078e00ff */
[----:B------:R-:W-:Y:S02]  /*14fd0*/  ISETP.NE.AND P1, PT, R0, 0x1, PT ;  /* 0x000000010000780c */ /* 0x000fe40003f25270 */
[----:B------:R-:W-:Y:S02]  /*14fe0*/  IADD3 R0, R224, 0x7f, RZ ;  /* 0x0000007fe0007810 */ /* 0x000fe40007ffe0ff */
[----:B------:R-:W-:-:S09]  /*14ff0*/  ISETP.GE.AND P0, PT, R4, 0x1, PT ;  /* 0x000000010400780c */ /* 0x000fd20003f06270 */
[----:B------:R-:W-:-:S05]  /*15000*/  @P1 IMAD.HI.U32 R3, R0, c[0x0][0x2c8], RZ ;  /* 0x0000b20000031a27 */ /* 0x000fca00078e00ff */
[----:B------:R-:W-:-:S05]  /*15010*/  @P1 SHF.R.U32.HI R0, RZ, c[0x0][0x2cc], R3 ;  /* 0x0000b300ff001a19 */ /* 0x000fca0000011603 */
        /* <DEDUP_REMOVED lines=13> */
.L_x_713:
[----:B------:R-:W-:-:S04]  /*150f0*/  MOV R3, c[0x0][0x32c] ;  /* 0x0000cb0000037a02 */ /* 0x000fc80000000f00 */
[----:B------:R-:W-:-:S13]  /*15100*/  ISETP.NE.AND P0, PT, R3, 0x1, PT ;  /* 0x000000010300780c */ /* 0x000fda0003f05270 */
[----:B------:R-:W-:-:S05]  /*15110*/  @P0 IMAD.HI.U32 R3, R0, c[0x0][0x330], RZ ;  /* 0x0000cc0000030a27 */ /* 0x000fca00078e00ff */
[----:B------:R-:W-:Y:S02]  /*15120*/  @P0 SHF.R.U32.HI R0, RZ, c[0x0][0x334], R3 ;  /* 0x0000cd00ff000a19 */ /* 0x000fe40000011603 */
.L_x_714:
[----:B------:R-:W-:Y:S05]  /*15130*/  BSYNC B0 ;  /* 0x0000000000007941 */ /* 0x000fea0003800000 */
.L_x_712:
[----:B------:R-:W-:-:S05]  /*15140*/  IMAD R0, R0, c[0x0][0x32c], RZ ;  /* 0x0000cb0000007a24 */ /* 0x000fca00078e02ff */
[----:B------:R-:W-:-:S04]  /*15150*/  IMNMX R2, R2, R0, !PT ;  /* 0x0000000002027217 */ /* 0x000fc80007800200 */
.L_x_711:
[----:B------:R-:W-:-:S04]  /*15160*/  IADD3 R2, R2, 0x1f, RZ ;  /* 0x0000001f02027810 */ /* 0x000fc80007ffe0ff */
        /* <DEDUP_REMOVED lines=9> */
.L_x_716:
[----:B------:R-:W-:Y:S01]  /*15200*/  ISETP.GT.AND P1, PT, R208, R198, PT ;  /* 0x000000c6d000720c */ /* 0x000fe20003f24270 */
[----:B------:R-:W-:Y:S04]  /*15210*/  DEPBAR.LE SB0, 0x0 ;  /* 0x000080000000791a */ /* 0x000fe80000000000 */
[----:B------:R-:W-:Y:S01]  /*15220*/  WARPSYNC 0xffffffff ;  /* 0xffffffff00007948 */ /* 0x000fe20003800000 */
[----:B------:R-:W-:Y:S01]  /*15230*/  BAR.SYNC.DEFER_BLOCKING 0x0 ;  /* 0x0000000000007b1d */ /* 0x000fe20000010000 */
[----:B------:R-:W-:Y:S02]  /*15240*/  IADD3 R194, R198, -0x1, RZ ;  /* 0xffffffffc6c27810 */ /* 0x000fe40007ffe0ff */
[----:B------:R-:W-:Y:S04]  /*15250*/  LOP3.LUT P3, RZ, R214, 0x1, RZ, 0xc0, !PT ;  /* 0x00000001d6ff7812 */ /* 0x000fe8000786c0ff */
[----:B------:R-:W-:Y:S01]  /*15260*/  @!P1 SHF.R.S32.HI R0, RZ, 0x1f, R198 ;  /* 0x0000001fff009819 */ /* 0x000fe200000114c6 */
[----:B------:R-:W-:Y:S04]  /*15270*/  @!P1 IMAD.WIDE.U32 R2, R198, c[0x0][0x208], RZ ;  /* 0x00008200c6029a25 */ /* 0x000fe800078e00ff */
[----:B------:R-:W-:Y:S04]  /*15280*/  @!P1 IMAD R0, R0, c[0x0][0x208], RZ ;  /* 0x0000820000009a24 */ /* 0x000fe800078e02ff */
[----:B------:R-:W-:Y:S05]  /*15290*/  @!P1 IMAD R0, R198, c[0x0][0x20c], R0 ;  /* 0x00008300c6009a24 */ /* 0x000fea00078e0200 */
[----:B------:R-:W-:Y:S02]  /*152a0*/  @!P1 IADD3 R0, R3, R0, RZ ;  /* 0x0000000003009210 */ /* 0x000fe40007ffe0ff */
[C---:B------:R-:W-:Y:S01]  /*152b0*/  @!P1 LEA R3, P0, R2.reuse, R220, 0x5 ;  /* 0x000000dc02039211 */ /* 0x040fe200078028ff */
[----:B------:R-:W-:Y:S03]  /*152c0*/  LDSM.16.M88.4 R16, [R182] ;  /* 0x00000000b610783b */ /* 0x000fe60000000200 */
[----:B------:R-:W-:Y:S02]  /*152d0*/  @!P1 LEA.HI.X R6, R2, R223, R0, 0x5, P0 ;  /* 0x000000df02069211 */ /* 0x000fe400000f2c00 */
[----:B------:R-:W-:Y:S02]  /*152e0*/  ISETP.GT.AND P0, PT, R198, R208, PT ;  /* 0x000000d0c600720c */ /* 0x000fe40003f04270 */
[----:B------:R-:W1:Y:S07]  /*152f0*/  LDSM.16.M88.4 R8, [R177] ;  /* 0x00000000b108783b */ /* 0x000e6e0000000200 */
[----:B------:R-:W2:Y:S04]  /*15300*/  LDSM.16.M88.4 R160, [R177+0x800] ;  /* 0x00080000b1a0783b */ /* 0x000ea80000000200 */
[----:B------:R-:W-:Y:S01]  /*15310*/  @P0 SHF.R.S32.HI R0, RZ, 0x1f, R194 ;  /* 0x0000001fff000819 */ /* 0x000fe200000114c2 */
[----:B------:R-:W-:Y:S02]  /*15320*/  @P0 IMAD.WIDE.U32 R4, R194, c[0x0][0x1e0], RZ ;  /* 0x00007800c2040a25 */ /* 0x000fe400078e00ff */
[----:B------:R-:W-:Y:S02]  /*15330*/  LDSM.16.M88.4 R164, [R183] ;  /* 0x00000000b7a4783b */ /* 0x000fe40000000200 */
[----:B------:R-:W-:Y:S04]  /*15340*/  @P0 IMAD R0, R0, c[0x0][0x1e0], RZ ;  /* 0x0000780000000a24 */ /* 0x000fe800078e02ff */
[----:B------:R-:W-:Y:S01]  /*15350*/  @P0 IMAD R0, R194, c[0x0][0x1e4], R0 ;  /* 0x00007900c2000a24 */ /* 0x000fe200078e0200 */
[----:B------:R-:W3:Y:S04]  /*15360*/  LDSM.16.M88.4 R168, [R186] ;  /* 0x00000000baa8783b */ /* 0x000ee80000000200 */
[----:B------:R-:W-:Y:S02]  /*15370*/  @P0 IADD3 R2, R5, R0, RZ ;  /* 0x0000000005020210 */ /* 0x000fe40007ffe0ff */
[C---:B------:R-:W-:Y:S01]  /*15380*/  @P0 LEA R0, P2, R4.reuse, R218, 0x5 ;  /* 0x000000da04000211 */ /* 0x040fe200078428ff */
[----:B------:R-:W4:Y:S03]  /*15390*/  LDSM.16.M88.4 R172, [R188] ;  /* 0x00000000bcac783b */ /* 0x000f260000000200 */
        /* <DEDUP_REMOVED lines=9> */
[C---:B-1----:R-:W-:Y:S04]  /*15430*/  HMMA.16816.F32.BF16 R4, R16.reuse, R8, RZ ;  /* 0x000000081004723c */ /* 0x042fe800000418ff */
[----:B------:R5:W-:Y:S04]  /*15440*/  @!P1 LDGSTS.E.BYPASS.LTC128B.128 [R195+0x9080], [R2.64+0x80], !P6 ;  /* 0x0908008002c39fae */ /* 0x000be8000f101d46 */
[C---:B------:R-:W-:Y:S03]  /*15450*/  HMMA.16816.F32.BF16 R8, R16.reuse, R10, RZ ;  /* 0x0000000a1008723c */ /* 0x040fe600000418ff */
[----:B------:R5:W-:Y:S05]  /*15460*/  @!P1 LDGSTS.E.BYPASS.LTC128B.128 [R195+0xa080], [R2.64+0x100], !P5 ;  /* 0x0a08010002c39fae */ /* 0x000bea000e901d46 */
[C---:B--2---:R-:W-:Y:S02]  /*15470*/  HMMA.16816.F32.BF16 R12, R16.reuse, R160, RZ ;  /* 0x000000a0100c723c */ /* 0x044fe400000418ff */
[----:B------:R5:W-:Y:S06]  /*15480*/  @!P1 LDGSTS.E.BYPASS.LTC128B.128 [R195+0xb080], [R2.64+0x180], !P4 ;  /* 0x0b08018002c39fae */ /* 0x000bec000e101d46 */
[----:B------:R-:W-:Y:S01]  /*15490*/  HMMA.16816.F32.BF16 R16, R16, R162, RZ ;  /* 0x000000a21010723c */ /* 0x000fe200000418ff */
[----:B------:R-:W-:Y:S07]  /*154a0*/  LDSM.16.M88.4 R160, [R185] ;  /* 0x00000000b9a0783b */ /* 0x000fee0000000200 */
[C---:B---3--:R-:W-:Y:S01]  /*154b0*/  HMMA.16816.F32.BF16 R4, R164.reuse, R168, R4 ;  /* 0x000000a8a404723c */ /* 0x048fe20000041804 */
[----:B------:R-:W0:Y:S07]  /*154c0*/  LDGDEPBAR ;  /* 0x00000000000079af */ /* 0x000e2e0000000000 */
[C---:B------:R-:W-:Y:S01]  /*154d0*/  HMMA.16816.F32.BF16 R8, R164.reuse, R170, R8 ;  /* 0x000000aaa408723c */ /* 0x040fe20000041808 */
[----:B------:R-:W1:Y:S07]  /*154e0*/  LDSM.16.M88.4 R168, [R176] ;  /* 0x00000000b0a8783b */ /* 0x000e6e0000000200 */
[C---:B----4-:R-:W-:Y:S08]  /*154f0*/  HMMA.16816.F32.BF16 R12, R164.reuse, R172, R12 ;  /* 0x000000aca40c723c */ /* 0x050ff0000004180c */
[----:B------:R-:W-:Y:S01]  /*15500*/  HMMA.16816.F32.BF16 R16, R164, R174, R16 ;  /* 0x000000aea410723c */ /* 0x000fe20000041810 */
[----:B------:R-:W2:Y:S07]  /*15510*/  LDSM.16.M88.4 R164, [R176+0x800] ;  /* 0x00080000b0a4783b */ /* 0x000eae0000000200 */
[----:B------:R-:W-:Y:S01]  /*15520*/  LDSM.16.M88.4 R172, [R159+-0x3000] ;  /* 0xffd000009fac783b */ /* 0x000fe20000000200 */
[C---:B-1----:R-:W-:Y:S08]  /*15530*/  HMMA.16816.F32.BF16 R4, R160.reuse, R168, R4 ;  /* 0x000000a8a004723c */ /* 0x042ff00000041804 */
[C---:B------:R-:W-:Y:S01]  /*15540*/  HMMA.16816.F32.BF16 R8, R160.reuse, R170, R8 ;  /* 0x000000aaa008723c */ /* 0x040fe20000041808 */
[----:B------:R-:W1:Y:S07]  /*15550*/  LDSM.16.M88.4 R168, [R184] ;  /* 0x00000000b8a8783b */ /* 0x000e6e0000000200 */
[C---:B--2---:R-:W-:Y:S08]  /*15560*/  HMMA.16816.F32.BF16 R12, R160.reuse, R164, R12 ;  /* 0x000000a4a00c723c */ /* 0x044ff0000004180c */
[----:B------:R-:W-:Y:S01]  /*15570*/  HMMA.16816.F32.BF16 R16, R160, R166, R16 ;  /* 0x000000a6a010723c */ /* 0x000fe20000041810 */
[----:B------:R-:W2:Y:S07]  /*15580*/  LDSM.16.M88.4 R160, [R159+-0x2800] ;  /* 0xffd800009fa0783b */ /* 0x000eae0000000200 */
[----:B------:R-:W-:Y:S01]  /*15590*/  LDSM.16.M88.4 R164, [R182+0x4000] ;  /* 0x00400000b6a4783b */ /* 0x000fe20000000200 */
[C---:B-1----:R-:W-:Y:S08]  /*155a0*/  HMMA.16816.F32.BF16 R4, R168.reuse, R172, R4 ;  /* 0x000000aca804723c */ /* 0x042ff00000041804 */
[C---:B------:R-:W-:Y:S01]  /*155b0*/  HMMA.16816.F32.BF16 R8, R168.reuse, R174, R8 ;  /* 0x000000aea808723c */ /* 0x040fe20000041808 */
[----:B------:R-:W1:Y:S07]  /*155c0*/  LDSM.16.M88.4 R172, [R177+0x1000] ;  /* 0x00100000b1ac783b */ /* 0x000e6e0000000200 */
[C---:B--2---:R-:W-:Y:S08]  /*155d0*/  HMMA.16816.F32.BF16 R12, R168.reuse, R160, R12 ;  /* 0x000000a0a80c723c */ /* 0x044ff0000004180c */
[----:B------:R-:W-:Y:S01]  /*155e0*/  HMMA.16816.F32.BF16 R16, R168, R162, R16 ;  /* 0x000000a2a810723c */ /* 0x000fe20000041810 */
[----:B------:R-:W2:Y:S07]  /*155f0*/  LDSM.16.M88.4 R160, [R177+0x1800] ;  /* 0x00180000b1a0783b */ /* 0x000eae0000000200 */
[----:B------:R-:W-:Y:S01]  /*15600*/  LDSM.16.M88.4 R168, [R183+0x4000] ;  /* 0x00400000b7a8783b */ /* 0x000fe20000000200 */
[C---:B-1----:R-:W-:Y:S08]  /*15610*/  HMMA.16816.F32.BF16 R4, R164.reuse, R172, R4 ;  /* 0x000000aca404723c */ /* 0x042ff00000041804 */
[C---:B------:R-:W-:Y:S01]  /*15620*/  HMMA.16816.F32.BF16 R8, R164.reuse, R174, R8 ;  /* 0x000000aea408723c */ /* 0x040fe20000041808 */
[----:B------:R-:W1:Y:S07]  /*15630*/  LDSM.16.M88.4 R172, [R190] ;  /* 0x00000000beac783b */ /* 0x000e6e0000000200 */
[C---:B--2---:R-:W-:Y:S08]  /*15640*/  HMMA.16816.F32.BF16 R12, R164.reuse, R160, R12 ;  /* 0x000000a0a40c723c */ /* 0x044ff0000004180c */
[----:B------:R-:W-:Y:S01]  /*15650*/  HMMA.16816.F32.BF16 R16, R164, R162, R16 ;  /* 0x000000a2a410723c */ /* 0x000fe20000041810 */
[----:B------:R-:W2:Y:S07]  /*15660*/  LDSM.16.M88.4 R160, [R189] ;  /* 0x00000000bda0783b */ /* 0x000eae0000000200 */
        /* <DEDUP_REMOVED lines=10> */
[----:B------:R-:W1:Y:S07]  /*15710*/  LDSM.16.M88.4 R172, [R159+-0x2000] ;  /* 0xffe000009fac783b */ /* 0x000e6e0000000200 */
        /* <DEDUP_REMOVED lines=58> */
[----:B------:R-:W2:Y:S01]  /*15ac0*/  LDSM.16.M88.4 R160, [R159+0x800] ;  /* 0x000800009fa0783b */ /* 0x000ea20000000200 */
[----:B------:R-:W-:Y:S06]  /*15ad0*/  DEPBAR.LE SB0, 0x0 ;  /* 0x000080000000791a */ /* 0x000fec0000000000 */
[----:B------:R-:W-:Y:S01]  /*15ae0*/  BAR.SYNC.DEFER_BLOCKING 0x0 ;  /* 0x0000000000007b1d */ /* 0x000fe20000010000 */
[C---:B-1----:R-:W-:Y:S06]  /*15af0*/  HMMA.16816.F32.BF16 R4, R168.reuse, R172, R4 ;  /* 0x000000aca804723c */ /* 0x042fec0000041804 */
[----:B------:R-:W-:Y:S01]  /*15b00*/  @!PT LDS RZ, [RZ] ;  /* 0x00000000fffff984 */ /* 0x000fe20000000800 */
[----:B------:R-:W-:Y:S01]  /*15b10*/  @!PT LDS RZ, [RZ] ;  /* 0x00000000fffff984 */ /* 0x000fe20000000800 */
[----:B------:R-:W-:Y:S01]  /*15b20*/  @!PT LDS RZ, [RZ] ;  /* 0x00000000fffff984 */ /* 0x000fe20000000800 */
[----:B------:R1:W-:Y:S02]  /*15b30*/  @P0 LDGSTS.E.BYPASS.LTC128B.128 [R195+0xc080], [R196.64], !P3 ;  /* 0x0c080000c4c30fae */ /* 0x0003e4000d901d46 */
[C---:B------:R-:W-:Y:S05]  /*15b40*/  HMMA.16816.F32.BF16 R8, R168.reuse, R174, R8 ;  /* 0x000000aea808723c */ /* 0x040fea0000041808 */
[----:B------:R1:W-:Y:S03]  /*15b50*/  @P0 LDGSTS.E.BYPASS.LTC128B.128 [R195+0xd080], [R196.64+0x80], !P6 ;  /* 0x0d080080c4c30fae */ /* 0x0003e6000f101d46 */
[C---:B--2---:R-:W-:Y:S04]  /*15b60*/  HMMA.16816.F32.BF16 R12, R168.reuse, R160, R12 ;  /* 0x000000a0a80c723c */ /* 0x044fe8000004180c */
[----:B------:R1:W-:Y:S04]  /*15b70*/  @P0 LDGSTS.E.BYPASS.LTC128B.128 [R195+0xe080], [R196.64+0x100], !P5 ;  /* 0x0e080100c4c30fae */ /* 0x0003e8000e901d46 */
[----:B------:R-:W-:Y:S04]  /*15b80*/  HMMA.16816.F32.BF16 R16, R168, R162, R16 ;  /* 0x000000a2a810723c */ /* 0x000fe80000041810 */
[----:B------:R-:W-:Y:S01]  /*15b90*/  FMNMX.FTZ R0, R4, R141, !PT ;  /* 0x0000008d04007209 */ /* 0x000fe20007810000 */
[----:B------:R1:W-:Y:S01]  /*15ba0*/  @P0 LDGSTS.E.BYPASS.LTC128B.128 [R195+0xf080], [R196.64+0x180], !P4 ;  /* 0x0f080180c4c30fae */ /* 0x0003e2000e101d46 */
[----:B-----5:R-:W-:Y:S02]  /*15bb0*/  FMNMX.FTZ R2, R6, R142, !PT ;  /* 0x0000008e06027209 */ /* 0x020fe40007810000 */
[----:B------:R-:W-:Y:S02]  /*15bc0*/  FMNMX.FTZ R0, R5, R0, !PT ;  /* 0x0000000005007209 */ /* 0x000fe40007810000 */
[----:B------:R-:W-:Y:S02]  /*15bd0*/  ISETP.GT.AND P0, PT, R198, R203, PT ;  /* 0x000000cbc600720c */ /* 0x000fe40003f04270 */
[----:B------:R-:W-:Y:S01]  /*15be0*/  FMNMX.FTZ R0, R8, R0, !PT ;  /* 0x0000000008007209 */ /* 0x000fe20007810000 */
[----:B------:R-:W-:Y:S01]  /*15bf0*/  LDSM.16.MT88.4 R160, [R178] ;  /* 0x00000000b2a0783b */ /* 0x000fe20000004200 */
[----:B------:R-:W-:Y:S02]  /*15c00*/  FMNMX.FTZ R2, R7, R2, !PT ;  /* 0x0000000207027209 */ /* 0x000fe40007810000 */
[----:B------:R-:W-:Y:S02]  /*15c10*/  FMNMX.FTZ R0, R9, R0, !PT ;  /* 0x0000000009007209 */ /* 0x000fe40007810000 */
[----:B------:R-:W-:Y:S02]  /*15c20*/  FMNMX.FTZ R2, R10, R2, !PT ;  /* 0x000000020a027209 */ /* 0x000fe40007810000 */
[----:B------:R-:W-:Y:S01]  /*15c30*/  FMNMX.FTZ R0, R12, R0, !PT ;  /* 0x000000000c007209 */ /* 0x000fe20007810000 */
[----:B------:R-:W-:Y:S01]  /*15c40*/  LDSM.16.MT88.4 R164, [R179] ;  /* 0x00000000b3a4783b */ /* 0x000fe20000004200 */
[----:B------:R-:W-:Y:S02]  /*15c50*/  FMNMX.FTZ R2, R11, R2, !PT ;  /* 0x000000020b027209 */ /* 0x000fe40007810000 */
[----:B------:R-:W-:Y:S02]  /*15c60*/  FMNMX.FTZ R0, R13, R0, !PT ;  /* 0x000000000d007209 */ /* 0x000fe40007810000 */
[----:B------:R-:W-:Y:S02]  /*15c70*/  FMNMX.FTZ R2, R14, R2, !PT ;  /* 0x000000020e027209 */ /* 0x000fe40007810000 */
[----:B------:R-:W-:Y:S01]  /*15c80*/  FMNMX.FTZ R3, R16, R0, !PT ;  /* 0x0000000010037209 */ /* 0x000fe20007810000 */
[----:B------:R-:W0:Y:S01]  /*15c90*/  LDGDEPBAR ;  /* 0x00000000000079af */ /* 0x000e220000000000 */
[----:B------:R-:W-:Y:S02]  /*15ca0*/  FMNMX.FTZ R0, R15, R2, !PT ;  /* 0x000000020f007209 */ /* 0x000fe40007810000 */
[----:B------:R-:W-:Y:S02]  /*15cb0*/  FMNMX.FTZ R3, R17, R3, !PT ;  /* 0x0000000311037209 */ /* 0x000fe40007810000 */
[----:B------:R-:W-:Y:S02]  /*15cc0*/  FMNMX.FTZ R0, R18, R0, !PT ;  /* 0x0000000012007209 */ /* 0x000fe40007810000 */
[----:B------:R-:W-:Y:S01]  /*15cd0*/  MOV R198, R194 ;  /* 0x000000c200c67202 */ /* 0x000fe20000000f00 */
        /* <DEDUP_REMOVED lines=10> */
[----:B------:R-:W-:Y:S02]  /*15d80*/  FMUL.FTZ R0, R2, c[0x0][0x2d0] ;  /* 0x0000b40002007a20 */ /* 0x000fe40000410000 */
[----:B------:R-:W-:Y:S02]  /*15d90*/  FMUL.FTZ R141, R3, c[0x0][0x2d0] ;  /* 0x0000b400038d7a20 */ /* 0x000fe40000410000 */
[----:B------:R2:W3:Y:S02]  /*15da0*/  MUFU.EX2 R2, R0 ;  /* 0x0000000000027308 */ /* 0x0004e40000000800 */
[--C-:B------:R-:W-:Y:S02]  /*15db0*/  FFMA.FTZ R6, R6, c[0x0][0x2d0], -R141.reuse ;  /* 0x0000b40006067a23 */ /* 0x100fe4000001088d */
[--C-:B------:R-:W-:Y:S02]  /*15dc0*/  FFMA.FTZ R7, R7, c[0x0][0x2d0], -R141.reuse ;  /* 0x0000b40007077a23 */ /* 0x100fe4000001088d */
[--C-:B------:R-:W-:Y:S02]  /*15dd0*/  FFMA.FTZ R14, R14, c[0x0][0x2d0], -R141.reuse ;  /* 0x0000b4000e0e7a23 */ /* 0x100fe4000001088d */
[--C-:B------:R-:W-:Y:S02]  /*15de0*/  FFMA.FTZ R15, R15, c[0x0][0x2d0], -R141.reuse ;  /* 0x0000b4000f0f7a23 */ /* 0x100fe4000001088d */
[----:B------:R-:W-:Y:S10]  /*15df0*/  MUFU.EX2 R172, R6 ;  /* 0x0000000600ac7308 */ /* 0x000ff40000000800 */
[----:B------:R-:W-:Y:S01]  /*15e00*/  MUFU.EX2 R171, R7 ;  /* 0x0000000700ab7308 */ /* 0x000fe20000000800 */
[----:B--2---:R-:W-:Y:S02]  /*15e10*/  FADD.FTZ R0, -R3, R142 ;  /* 0x0000008e03007221 */ /* 0x004fe40000010100 */
[----:B------:R-:W-:Y:S02]  /*15e20*/  FMUL.FTZ R142, R140, c[0x0][0x2d0] ;  /* 0x0000b4008c8e7a20 */ /* 0x000fe40000410000 */
[----:B------:R-:W-:Y:S02]  /*15e30*/  FMUL.FTZ R0, R0, c[0x0][0x2d0] ;  /* 0x0000b40000007a20 */ /* 0x000fe40000410000 */
[--C-:B------:R-:W-:Y:S03]  /*15e40*/  FFMA.FTZ R4, R4, c[0x0][0x2d0], -R142.reuse ;  /* 0x0000b40004047a23 */ /* 0x100fe6000001088e */
[----:B------:R-:W-:Y:S01]  /*15e50*/  MUFU.EX2 R168, R14 ;  /* 0x0000000e00a87308 */ /* 0x000fe20000000800 */
        /* <DEDUP_REMOVED lines=17> */
[----:B------:R4:W-:Y:S01]  /*15f70*/  MUFU.EX2 R201, R5 ;  /* 0x0000000500c97308 */ /* 0x0009e20000000800 */
[C---:B------:R-:W-:Y:S02]  /*15f80*/  FMUL.FTZ R40, R2.reuse, R40 ;  /* 0x0000002802287220 */ /* 0x040fe40000410000 */
[----:B------:R-:W-:Y:S02]  /*15f90*/  FMUL.FTZ R41, R2, R41 ;  /* 0x0000002902297220 */ /* 0x000fe40000410000 */
[--C-:B--2---:R-:W-:Y:S02]  /*15fa0*/  FFMA.FTZ R4, R8, c[0x0][0x2d0], -R142.reuse ;  /* 0x0000b40008047a23 */ /* 0x104fe4000001088e */
[C---:B------:R-:W-:Y:S02]  /*15fb0*/  FMUL.FTZ R8, R2.reuse, R152 ;  /* 0x0000009802087220 */ /* 0x040fe40000410000 */
[C---:B------:R-:W-:Y:S01]  /*15fc0*/  FMUL.FTZ R44, R2.reuse, R44 ;  /* 0x0000002c022c7220 */ /* 0x040fe20000410000 */
[----:B------:R2:W-:Y:S01]  /*15fd0*/  MUFU.EX2 R200, R4 ;  /* 0x0000000400c87308 */ /* 0x0005e20000000800 */
[C---:B------:R-:W-:Y:S02]  /*15fe0*/  FMUL.FTZ R45, R2.reuse, R45 ;  /* 0x0000002d022d7220 */ /* 0x040fe40000410000 */
[----:B------:R-:W-:Y:S02]  /*15ff0*/  FMUL.FTZ R48, R2, R48 ;  /* 0x0000003002307220 */ /* 0x000fe40000410000 */
[C---:B---3--:R-:W-:Y:S02]  /*16000*/  FMUL.FTZ R6, R0.reuse, R150 ;  /* 0x0000009600067220 */ /* 0x048fe40000410000 */
[C---:B------:R-:W-:Y:S02]  /*16010*/  FMUL.FTZ R7, R0.reuse, R151 ;  /* 0x0000009700077220 */ /* 0x040fe40000410000 */
[C---:B------:R-:W-:Y:S01]  /*16020*/  FMUL.FTZ R134, R0.reuse, R134 ;  /* 0x0000008600867220 */ /* 0x040fe20000410000 */
[----:B------:R-:W-:Y:S01]  /*16030*/  MUFU.EX2 R143, R15 ;  /* 0x0000000f008f7308 */ /* 0x000fe20000000800 */
[C---:B------:R-:W-:Y:S02]  /*16040*/  FMUL.FTZ R135, R0.reuse, R135 ;  /* 0x0000008700877220 */ /* 0x040fe40000410000 */
[----:B------:R-:W-:Y:S02]  /*16050*/  FMUL.FTZ R138, R0, R138 ;  /* 0x0000008a008a7220 */ /* 0x000fe40000410000 */
[----:B----4-:R-:W-:Y:S01]  /*16060*/  FMUL.FTZ R5, R2, R149 ;  /* 0x0000009502057220 */ /* 0x010fe20000410000 */
[----:B------:R-:W-:Y:S01]  /*16070*/  F2FP.BF16.PACK_AB R149, R171, R172 ;  /* 0x000000acab95723e */ /* 0x000fe200000010ff */
[C---:B------:R-:W-:Y:S02]  /*16080*/  FMUL.FTZ R139, R0.reuse, R139 ;  /* 0x0000008b008b7220 */ /* 0x040fe40000410000 */
[C---:B------:R-:W-:Y:S02]  /*16090*/  FMUL.FTZ R22, R0.reuse, R22 ;  /* 0x0000001600167220 */ /* 0x040fe40000410000 */
[C---:B------:R-:W-:Y:S02]  /*160a0*/  FMUL.FTZ R23, R0.reuse, R23 ;  /* 0x0000001700177220 */ /* 0x040fe40000410000 */
[----:B------:R-:W-:Y:S02]  /*160b0*/  FMUL.FTZ R26, R0, R26 ;  /* 0x0000001a001a7220 */ /* 0x000fe40000410000 */
[--C-:B--2---:R-:W-:Y:S02]  /*160c0*/  FFMA.FTZ R4, R9, c[0x0][0x2d0], -R142.reuse ;  /* 0x0000b40009047a23 */ /* 0x104fe4000001088e */
[----:B------:R-:W-:Y:S02]  /*160d0*/  FMUL.FTZ R9, R2, R153 ;  /* 0x0000009902097220 */ /* 0x000fe40000410000 */
        /* <DEDUP_REMOVED lines=12> */
[----:B------:R-:W-:Y:S01]  /*161a0*/  FMUL.FTZ R49, R2, R49 ;  /* 0x0000003102317220 */ /* 0x000fe20000410000 */
[----:B--2---:R-:W-:Y:S01]  /*161b0*/  F2FP.BF16.PACK_AB R150, R199, R200 ;  /* 0x000000c8c796723e */ /* 0x004fe200000010ff */
[--C-:B------:R-:W-:Y:S02]  /*161c0*/  FFMA.FTZ R4, R10, c[0x0][0x2d0], -R141.reuse ;  /* 0x0000b4000a047a23 */ /* 0x100fe4000001088d */
[C---:B------:R-:W-:Y:S02]  /*161d0*/  FMUL.FTZ R10, R0.reuse, R154 ;  /* 0x0000009a000a7220 */ /* 0x040fe40000410000 */
[----:B------:R2:W-:Y:S01]  /*161e0*/  MUFU.EX2 R170, R4 ;  /* 0x0000000400aa7308 */ /* 0x0005e20000000800 */
        /* <DEDUP_REMOVED lines=12> */
[--C-:B--2---:R-:W-:Y:S02]  /*162b0*/  FFMA.FTZ R4, R11, c[0x0][0x2d0], -R141.reuse ;  /* 0x0000b4000b047a23 */ /* 0x104fe4000001088d */
[C---:B------:R-:W-:Y:S02]  /*162c0*/  FMUL.FTZ R11, R0.reuse, R155 ;  /* 0x0000009b000b7220 */ /* 0x040fe40000410000 */
[----:B------:R2:W3:Y:S01]  /*162d0*/  MUFU.EX2 R169, R4 ;  /* 0x0000000400a97308 */ /* 0x0004e20000000800 */
[----:B------:R-:W4:Y:S01]  /*162e0*/  LDSM.16.MT88.4 R152, [R181] ;  /* 0x00000000b598783b */ /* 0x000f220000004200 */
        /* <DEDUP_REMOVED lines=11> */
[C---:B--2---:R-:W-:Y:S01]  /*163a0*/  FMUL.FTZ R4, R2.reuse, R148 ;  /* 0x0000009402047220 */ /* 0x044fe20000410000 */
[----:B------:R-:W-:Y:S01]  /*163b0*/  F2FP.BF16.PACK_AB R148, R201, R202 ;  /* 0x000000cac994723e */ /* 0x000fe200000010ff */
[----:B------:R-:W-:Y:S01]  /*163c0*/  FMUL.FTZ R73, R2, R73 ;  /* 0x0000004902497220 */ /* 0x000fe20000410000 */
[----:B---3--:R-:W-:Y:S01]  /*163d0*/  F2FP.BF16.PACK_AB R151, R169, R170 ;  /* 0x000000aaa997723e */ /* 0x008fe200000010ff */
[C---:B------:R-:W-:Y:S02]  /*163e0*/  FMUL.FTZ R74, R0.reuse, R74 ;  /* 0x0000004a004a7220 */ /* 0x040fe40000410000 */
[----:B------:R-:W-:Y:S02]  /*163f0*/  FMUL.FTZ R75, R0, R75 ;  /* 0x0000004b004b7220 */ /* 0x000fe40000410000 */
[C---:B------:R-:W-:Y:S02]  /*16400*/  FMUL.FTZ R76, R2.reuse, R76 ;  /* 0x0000004c024c7220 */ /* 0x040fe40000410000 */
[C---:B------:R-:W-:Y:S05]  /*16410*/  HMMA.16816.F32.BF16 R4, R148.reuse, R160, R4 ;  /* 0x000000a09404723c */ /* 0x040fea0000041804 */
[----:B------:R-:W-:Y:S02]  /*16420*/  FMUL.FTZ R77, R2, R77 ;  /* 0x0000004d024d7220 */ /* 0x000fe40000410000 */
[C---:B------:R-:W-:Y:S01]  /*16430*/  FMUL.FTZ R78, R0.reuse, R78 ;  /* 0x0000004e004e7220 */ /* 0x040fe20000410000 */
[C---:B------:R-:W-:Y:S01]  /*16440*/  HMMA.16816.F32.BF16 R8, R148.reuse, R162, R8 ;  /* 0x000000a29408723c */ /* 0x040fe20000041808 */
[----:B------:R-:W2:Y:S03]  /*16450*/  LDSM.16.MT88.4 R160, [R180] ;  /* 0x00000000b4a0783b */ /* 0x000ea60000004200 */
[----:B------:R-:W-:Y:S02]  /*16460*/  FMUL.FTZ R79, R0, R79 ;  /* 0x0000004f004f7220 */ /* 0x000fe40000410000 */
[C---:B------:R-:W-:Y:S02]  /*16470*/  FMUL.FTZ R80, R2.reuse, R80 ;  /* 0x0000005002507220 */ /* 0x040fe40000410000 */
[C---:B------:R-:W-:Y:S04]  /*16480*/  HMMA.16816.F32.BF16 R132, R148.reuse, R164, R132 ;  /* 0x000000a49484723c */ /* 0x040fe80000041884 */
[----:B------:R-:W-:Y:S02]  /*16490*/  FMUL.FTZ R81, R2, R81 ;  /* 0x0000005102517220 */ /* 0x000fe40000410000 */
[C---:B------:R-:W-:Y:S02]  /*164a0*/  FMUL.FTZ R82, R0.reuse, R82 ;  /* 0x0000005200527220 */ /* 0x040fe40000410000 */
[C---:B------:R-:W-:Y:S01]  /*164b0*/  HMMA.16816.F32.BF16 R136, R148.reuse, R166, R136 ;  /* 0x000000a69488723c */ /* 0x040fe20000041888 */
[----:B------:R-:W-:Y:S03]  /*164c0*/  LDSM.16.MT88.4 R164, [R179+0x800] ;  /* 0x00080000b3a4783b */ /* 0x000fe60000004200 */
[----:B------:R-:W-:Y:S02]  /*164d0*/  FMUL.FTZ R83, R0, R83 ;  /* 0x0000005300537220 */ /* 0x000fe40000410000 */
[C---:B------:R-:W-:Y:S02]  /*164e0*/  FMUL.FTZ R84, R2.reuse, R84 ;  /* 0x0000005402547220 */ /* 0x040fe40000410000 */
[C---:B----4-:R-:W-:Y:S04]  /*164f0*/  HMMA.16816.F32.BF16 R20, R148.reuse, R152, R20 ;  /* 0x000000989414723c */ /* 0x050fe80000041814 */
[----:B------:R-:W-:Y:S02]  /*16500*/  FMUL.FTZ R85, R2, R85 ;  /* 0x0000005502557220 */ /* 0x000fe40000410000 */
[C---:B------:R-:W-:Y:S02]  /*16510*/  FMUL.FTZ R86, R0.reuse, R86 ;  /* 0x0000005600567220 */ /* 0x040fe40000410000 */
[C---:B------:R-:W-:Y:S01]  /*16520*/  HMMA.16816.F32.BF16 R24, R148.reuse, R154, R24 ;  /* 0x0000009a9418723c */ /* 0x040fe20000041818 */
[----:B------:R-:W3:Y:S03]  /*16530*/  LDSM.16.MT88.4 R152, [R178+0x1000] ;  /* 0x00100000b298783b */ /* 0x000ee60000004200 */
[----:B------:R-:W-:Y:S02]  /*16540*/  FMUL.FTZ R87, R0, R87 ;  /* 0x0000005700577220 */ /* 0x000fe40000410000 */
[C---:B------:R-:W-:Y:S02]  /*16550*/  FMUL.FTZ R88, R2.reuse, R88 ;  /* 0x0000005802587220 */ /* 0x040fe40000410000 */
[----:B------:R-:W-:Y:S01]  /*16560*/  FMUL.FTZ R89, R2, R89 ;  /* 0x0000005902597220 */ /* 0x000fe20000410000 */
[C---:B--2---:R-:W-:Y:S03]  /*16570*/  HMMA.16816.F32.BF16 R28, R148.reuse, R160, R28 ;  /* 0x000000a0941c723c */ /* 0x044fe6000004181c */
[C---:B------:R-:W-:Y:S02]  /*16580*/  FMUL.FTZ R90, R0.reuse, R90 ;  /* 0x0000005a005a7220 */ /* 0x040fe40000410000 */
[----:B------:R-:W-:Y:S02]  /*16590*/  FMUL.FTZ R91, R0, R91 ;  /* 0x0000005b005b7220 */ /* 0x000fe40000410000 */
[--C-:B------:R-:W-:Y:S01]  /*165a0*/  FFMA.FTZ R12, R12, c[0x0][0x2d0], -R142.reuse ;  /* 0x0000b4000c0c7a23 */ /* 0x100fe2000001088e */
[C---:B------:R-:W-:Y:S01]  /*165b0*/  HMMA.16816.F32.BF16 R32, R148.reuse, R162, R32 ;  /* 0x000000a29420723c */ /* 0x040fe20000041820 */
[----:B------:R-:W2:Y:S02]  /*165c0*/  LDSM.16.MT88.4 R160, [R179+0x1000] ;  /* 0x00100000b3a0783b */ /* 0x000ea40000004200 */
[----:B-1----:R1:W-:Y:S01]  /*165d0*/  MUFU.EX2 R196, R12 ;  /* 0x0000000c00c47308 */ /* 0x0023e20000000800 */
[C---:B------:R-:W-:Y:S02]  /*165e0*/  FMUL.FTZ R92, R2.reuse, R92 ;  /* 0x0000005c025c7220 */ /* 0x040fe40000410000 */
[----:B------:R-:W-:Y:S02]  /*165f0*/  FMUL.FTZ R93, R2, R93 ;  /* 0x0000005d025d7220 */ /* 0x000fe40000410000 */
[C---:B------:R-:W-:Y:S04]  /*16600*/  FMUL.FTZ R94, R0.reuse, R94 ;  /* 0x0000005e005e7220 */ /* 0x040fe80000410000 */
[----:B------:R-:W-:Y:S02]  /*16610*/  FMUL.FTZ R95, R0, R95 ;  /* 0x0000005f005f7220 */ /* 0x000fe40000410000 */
[C---:B------:R-:W-:Y:S02]  /*16620*/  FMUL.FTZ R96, R2.reuse, R96 ;  /* 0x0000006002607220 */ /* 0x040fe40000410000 */
[----:B------:R-:W-:Y:S02]  /*16630*/  FMUL.FTZ R97, R2, R97 ;  /* 0x0000006102617220 */ /* 0x000fe40000410000 */
[C---:B------:R-:W-:Y:S02]  /*16640*/  FMUL.FTZ R98, R0.reuse, R98 ;  /* 0x0000006200627220 */ /* 0x040fe40000410000 */
[----:B------:R-:W-:Y:S02]  /*16650*/  FMUL.FTZ R99, R0, R99 ;  /* 0x0000006300637220 */ /* 0x000fe40000410000 */
[----:B------:R-:W-:Y:S01]  /*16660*/  FMUL.FTZ R100, R2, R100 ;  /* 0x0000006402647220 */ /* 0x000fe20000410000 */
[C---:B---3--:R-:W-:Y:S03]  /*16670*/  HMMA.16816.F32.BF16 R36, R148.reuse, R152, R36 ;  /* 0x000000989424723c */ /* 0x048fe60000041824 */
[--C-:B-1----:R-:W-:Y:S02]  /*16680*/  FFMA.FTZ R12, R16, c[0x0][0x2d0], -R142.reuse ;  /* 0x0000b400100c7a23 */ /* 0x102fe4000001088e */
[----:B------:R-:W-:Y:S02]  /*16690*/  FMUL.FTZ R101, R2, R101 ;  /* 0x0000006502657220 */ /* 0x000fe40000410000 */
[C---:B------:R-:W-:Y:S01]  /*166a0*/  FMUL.FTZ R102, R0.reuse, R102 ;  /* 0x0000006600667220 */ /* 0x040fe20000410000 */
[C---:B------:R-:W-:Y:S01]  /*166b0*/  HMMA.16816.F32.BF16 R40, R148.reuse, R154, R40 ;  /* 0x0000009a9428723c */ /* 0x040fe20000041828 */
[----:B------:R-:W1:Y:S01]  /*166c0*/  LDSM.16.MT88.4 R152, [R181+0x1000] ;  /* 0x00100000b598783b */ /* 0x000e620000004200 */
[----:B------:R3:W-:Y:S02]  /*166d0*/  MUFU.EX2 R174, R12 ;  /* 0x0000000c00ae7308 */ /* 0x0007e40000000800 */
        /* <DEDUP_REMOVED lines=11> */
[----:B------:R-:W-:Y:S04]  /*16790*/  FMUL.FTZ R111, R0, R111 ;  /* 0x0000006f006f7220 */ /* 0x000fe80000410000 */
[--C-:B---3--:R-:W-:Y:S02]  /*167a0*/  FFMA.FTZ R12, R17, c[0x0][0x2d0], -R142.reuse ;  /* 0x0000b400110c7a23 */ /* 0x108fe4000001088e */
[C---:B------:R-:W-:Y:S02]  /*167b0*/  FMUL.FTZ R112, R2.reuse, R112 ;  /* 0x0000007002707220 */ /* 0x040fe40000410000 */
[----:B------:R-:W-:Y:S01]  /*167c0*/  FMUL.FTZ R113, R2, R113 ;  /* 0x0000007102717220 */ /* 0x000fe20000410000 */
[----:B------:R3:W4:Y:S01]  /*167d0*/  MUFU.EX2 R173, R12 ;  /* 0x0000000c00ad7308 */ /* 0x0007220000000800 */
[C---:B------:R-:W-:Y:S02]  /*167e0*/  FMUL.FTZ R114, R0.reuse, R114 ;  /* 0x0000007200727220 */ /* 0x040fe40000410000 */
[----:B------:R-:W-:Y:S02]  /*167f0*/  FMUL.FTZ R115, R0, R115 ;  /* 0x0000007300737220 */ /* 0x000fe40000410000 */
[C---:B------:R-:W-:Y:S01]  /*16800*/  FMUL.FTZ R116, R2.reuse, R116 ;  /* 0x0000007402747220 */ /* 0x040fe20000410000 */
[C---:B-1----:R-:W-:Y:S03]  /*16810*/  HMMA.16816.F32.BF16 R52, R148.reuse, R152, R52 ;  /* 0x000000989434723c */ /* 0x042fe60000041834 */
[----:B------:R-:W-:Y:S02]  /*16820*/  FMUL.FTZ R117, R2, R117 ;  /* 0x0000007502757220 */ /* 0x000fe40000410000 */
[C---:B------:R-:W-:Y:S02]  /*16830*/  FMUL.FTZ R118, R0.reuse, R118 ;  /* 0x0000007600767220 */ /* 0x040fe40000410000 */
[----:B------:R-:W-:Y:S01]  /*16840*/  FMUL.FTZ R119, R0, R119 ;  /* 0x0000007700777220 */ /* 0x000fe20000410000 */
[C---:B------:R-:W-:Y:S01]  /*16850*/  HMMA.16816.F32.BF16 R56, R148.reuse, R154, R56 ;  /* 0x0000009a9438723c */ /* 0x040fe20000041838 */
[----:B------:R-:W1:Y:S03]  /*16860*/  LDSM.16.MT88.4 R152, [R178+0x2000] ;  /* 0x00200000b298783b */ /* 0x000e660000004200 */
[C---:B------:R-:W-:Y:S02]  /*16870*/  FMUL.FTZ R120, R2.reuse, R120 ;  /* 0x0000007802787220 */ /* 0x040fe40000410000 */
[----:B------:R-:W-:Y:S02]  /*16880*/  FMUL.FTZ R121, R2, R121 ;  /* 0x0000007902797220 */ /* 0x000fe40000410000 */
[----:B------:R-:W-:Y:S01]  /*16890*/  FMUL.FTZ R122, R0, R122 ;  /* 0x0000007a007a7220 */ /* 0x000fe20000410000 */
[C---:B--2---:R-:W-:Y:S03]  /*168a0*/  HMMA.16816.F32.BF16 R60, R148.reuse, R160, R60 ;  /* 0x000000a0943c723c */ /* 0x044fe6000004183c */
[--C-:B---3--:R-:W-:Y:S01]  /*168b0*/  FFMA.FTZ R12, R18, c[0x0][0x2d0], -R141.reuse ;  /* 0x0000b400120c7a23 */ /* 0x108fe2000001088d */
[----:B----4-:R-:W-:Y:S01]  /*168c0*/  F2FP.BF16.PACK_AB R14, R173, R174 ;  /* 0x000000aead0e723e */ /* 0x010fe200000010ff */
[----:B------:R-:W-:Y:S02]  /*168d0*/  FFMA.FTZ R141, R19, c[0x0][0x2d0], -R141 ;  /* 0x0000b400138d7a23 */ /* 0x000fe4000001088d */
[----:B------:R-:W-:Y:S01]  /*168e0*/  LDSM.16.MT88.4 R16, [R181+0x800] ;  /* 0x00080000b510783b */ /* 0x000fe20000004200 */
[C---:B------:R-:W-:Y:S03]  /*168f0*/  HMMA.16816.F32.BF16 R64, R148.reuse, R162, R64 ;  /* 0x000000a29440723c */ /* 0x040fe60000041840 */
[----:B------:R-:W-:Y:S01]  /*16900*/  MUFU.EX2 R141, R141 ;  /* 0x0000008d008d7308 */ /* 0x000fe20000000800 */
[----:B------:R-:W-:Y:S02]  /*16910*/  FMUL.FTZ R123, R0, R123 ;  /* 0x0000007b007b7220 */ /* 0x000fe40000410000 */
[----:B------:R-:W2:Y:S01]  /*16920*/  LDSM.16.MT88.4 R160, [R179+0x2000] ;  /* 0x00200000b3a0783b */ /* 0x000ea20000004200 */
[----:B------:R-:W-:Y:S02]  /*16930*/  FFMA.FTZ R13, R13, c[0x0][0x2d0], -R142 ;  /* 0x0000b4000d0d7a23 */ /* 0x000fe4000001088e */
[C---:B------:R-:W-:Y:S03]  /*16940*/  FMUL.FTZ R124, R2.reuse, R124 ;  /* 0x0000007c027c7220 */ /* 0x040fe60000410000 */
[----:B------:R-:W-:Y:S01]  /*16950*/  FMUL.FTZ R125, R2, R125 ;  /* 0x0000007d027d7220 */ /* 0x000fe20000410000 */
[----:B------:R3:W4:Y:S01]  /*16960*/  MUFU.EX2 R175, R13 ;  /* 0x0000000d00af7308 */ /* 0x0007220000000800 */
[C---:B------:R-:W-:Y:S02]  /*16970*/  FMUL.FTZ R126, R0.reuse, R126 ;  /* 0x0000007e007e7220 */ /* 0x040fe40000410000 */
[----:B------:R-:W-:Y:S02]  /*16980*/  FMUL.FTZ R127, R0, R127 ;  /* 0x0000007f007f7220 */ /* 0x000fe40000410000 */
[C---:B------:R-:W-:Y:S02]  /*16990*/  FMUL.FTZ R128, R2.reuse, R128 ;  /* 0x0000008002807220 */ /* 0x040fe40000410000 */
[----:B------:R-:W-:Y:S02]  /*169a0*/  FMUL.FTZ R129, R2, R129 ;  /* 0x0000008102817220 */ /* 0x000fe40000410000 */
[C---:B------:R-:W-:Y:S01]  /*169b0*/  FMUL.FTZ R130, R0.reuse, R130 ;  /* 0x0000008200827220 */ /* 0x040fe20000410000 */
[----:B------:R4:W5:Y:S01]  /*169c0*/  MUFU.EX2 R142, R12 ;  /* 0x0000000c008e7308 */ /* 0x0009620000000800 */
[C---:B-1----:R-:W-:Y:S03]  /*169d0*/  HMMA.16816.F32.BF16 R68, R148.reuse, R152, R68 ;  /* 0x000000989444723c */ /* 0x042fe60000041844 */
[----:B------:R-:W-:Y:S02]  /*169e0*/  FMUL.FTZ R131, R0, R131 ;  /* 0x0000008300837220 */ /* 0x000fe40000410000 */
[----:B------:R-:W-:Y:S02]  /*169f0*/  FFMA.FTZ R2, R2, R207, R202 ;  /* 0x000000cf02027223 */ /* 0x000fe400000100ca */
[----:B------:R-:W-:Y:S01]  /*16a00*/  FFMA.FTZ R0, R0, R206, R172 ;  /* 0x000000ce00007223 */ /* 0x000fe200000100ac */
[C---:B------:R-:W-:Y:S01]  /*16a10*/  HMMA.16816.F32.BF16 R72, R148.reuse, R154, R72 ;  /* 0x0000009a9448723c */ /* 0x040fe20000041848 */
[----:B------:R-:W1:Y:S03]  /*16a20*/  LDSM.16.MT88.4 R152, [R181+0x2000] ;  /* 0x00200000b598783b */ /* 0x000e660000004200 */
[----:B------:R-:W-:Y:S01]  /*16a30*/  FADD.FTZ R2, R201, R2 ;  /* 0x00000002c9027221 */ /* 0x000fe20000010000 */
[----:B---3--:R-:W-:Y:S01]  /*16a40*/  F2FP.BF16.PACK_AB R13, R143, R168 ;  /* 0x000000a88f0d723e */ /* 0x008fe200000010ff */
[----:B------:R-:W-:Y:S02]  /*16a50*/  FADD.FTZ R0, R171, R0 ;  /* 0x00000000ab007221 */ /* 0x000fe40000010000 */
[----:B------:R-:W-:Y:S04]  /*16a60*/  FADD.FTZ R2, R200, R2 ;  /* 0x00000002c8027221 */ /* 0x000fe80000010000 */
[----:B------:R-:W-:Y:S01]  /*16a70*/  FADD.FTZ R0, R170, R0 ;  /* 0x00000000aa007221 */ /* 0x000fe20000010000 */
[C---:B--2---:R-:W-:Y:S03]  /*16a80*/  HMMA.16816.F32.BF16 R76, R148.reuse, R160, R76 ;  /* 0x000000a0944c723c */ /* 0x044fe6000004184c */
[----:B----4-:R-:W-:Y:S01]  /*16a90*/  F2FP.BF16.PACK_AB R12, R175, R196 ;  /* 0x000000c4af0c723e */ /* 0x010fe200000010ff */
[----:B------:R-:W-:Y:S01]  /*16aa0*/  FADD.FTZ R2, R199, R2 ;  /* 0x00000002c7027221 */ /* 0x000fe20000010000 */
[----:B-----5:R-:W-:Y:S01]  /*16ab0*/  F2FP.BF16.PACK_AB R15, R141, R142 ;  /* 0x0000008e8d0f723e */ /* 0x020fe200000010ff */
[----:B------:R-:W-:Y:S02]  /*16ac0*/  FADD.FTZ R0, R169, R0 ;  /* 0x00000000a9007221 */ /* 0x000fe40000010000 */
        /* <DEDUP_REMOVED lines=18> */
[----:B------:R-:W-:Y:S08]  /*16bf0*/  HMMA.16816.F32.BF16 R128, R148, R162, R128 ;  /* 0x000000a29480723c */ /* 0x000ff00000041880 */
[C---:B-1----:R-:W-:Y:S01]  /*16c00*/  HMMA.16816.F32.BF16 R148, R12.reuse, R152, R4 ;  /* 0x000000980c94723c */ /* 0x042fe20000041804 */
[----:B------:R-:W1:Y:S07]  /*16c10*/  LDSM.16.MT88.4 R4, [R180+0x800] ;  /* 0x00080000b404783b */ /* 0x000e6e0000004200 */
[C---:B------:R-:W-:Y:S01]  /*16c20*/  HMMA.16816.F32.BF16 R152, R12.reuse, R154, R8 ;  /* 0x0000009a0c98723c */ /* 0x040fe20000041808 */
[----:B------:R-:W2:Y:S07]  /*16c30*/  LDSM.16.MT88.4 R8, [R178+0x1800] ;  /* 0x00180000b208783b */ /* 0x000eae0000004200 */
[C---:B------:R-:W-:Y:S08]  /*16c40*/  HMMA.16816.F32.BF16 R132, R12.reuse, R164, R132 ;  /* 0x000000a40c84723c */ /* 0x040ff00000041884 */
[C---:B------:R-:W-:Y:S08]  /*16c50*/  HMMA.16816.F32.BF16 R136, R12.reuse, R166, R136 ;  /* 0x000000a60c88723c */ /* 0x040ff00000041888 */
        /* <DEDUP_REMOVED lines=33> */
[C---:B--2---:R-:W-:Y:S07]  /*16e70*/  HMMA.16816.F32.BF16 R108, R12.reuse, R8, R108 ;  /* 0x000000080c6c723c */ /* 0x044fee000004186c */
[-C--:B------:R-:W-:Y:S01]  /*16e80*/  MOV R8, R3.reuse ;  /* 0x0000000300087202 */ /* 0x080fe20000000f00 */
[C---:B------:R-:W-:Y:S08]  /*16e90*/  HMMA.16816.F32.BF16 R112, R12.reuse, R10, R112 ;  /* 0x0000000a0c70723c */ /* 0x040ff00000041870 */
[C---:B---3--:R-:W-:Y:S08]  /*16ea0*/  HMMA.16816.F32.BF16 R116, R12.reuse, R16, R116 ;  /* 0x000000100c74723c */ /* 0x048ff00000041874 */
[C---:B------:R-:W-:Y:S08]  /*16eb0*/  HMMA.16816.F32.BF16 R120, R12.reuse, R18, R120 ;  /* 0x000000120c78723c */ /* 0x040ff00000041878 */
[C---:B-1----:R-:W-:Y:S07]  /*16ec0*/  HMMA.16816.F32.BF16 R124, R12.reuse, R4, R124 ;  /* 0x000000040c7c723c */ /* 0x042fee000004187c */
[----:B------:R-:W-:Y:S01]  /*16ed0*/  FADD.FTZ R4, R196, R2 ;  /* 0x00000002c4047221 */ /* 0x000fe20000010000 */
[----:B------:R-:W-:Y:S04]  /*16ee0*/  HMMA.16816.F32.BF16 R128, R12, R6, R128 ;  /* 0x000000060c80723c */ /* 0x000fe80000041880 */
[----:B------:R-:W-:Y:S02]  /*16ef0*/  FADD.FTZ R2, R168, R0 ;  /* 0x00000000a8027221 */ /* 0x000fe40000010000 */
[----:B------:R-:W-:Y:S02]  /*16f00*/  FADD.FTZ R0, R175, R4 ;  /* 0x00000004af007221 */ /* 0x000fe40000010000 */
[----:B------:R-:W-:Y:S04]  /*16f10*/  FADD.FTZ R4, R143, R2 ;  /* 0x000000028f047221 */ /* 0x000fe80000010000 */
[----:B------:R-:W-:Y:S02]  /*16f20*/  FADD.FTZ R2, R174, R0 ;  /* 0x00000000ae027221 */ /* 0x000fe40000010000 */
[----:B------:R-:W-:Y:S01]  /*16f30*/  FADD.FTZ R0, R142, R4 ;  /* 0x000000048e007221 */ /* 0x000fe20000010000 */
[----:B------:R-:W-:Y:S01]  /*16f40*/  MOV R142, R3 ;  /* 0x00000003008e7202 */ /* 0x000fe20000000f00 */
[----:B------:R-:W-:Y:S02]  /*16f50*/  FADD.FTZ R207, R173, R2 ;  /* 0x00000002adcf7221 */ /* 0x000fe40000010000 */
[----:B------:R-:W-:Y:S01]  /*16f60*/  FADD.FTZ R206, R141, R0 ;  /* 0x000000008dce7221 */ /* 0x000fe20000010000 */
[----:B------:R-:W-:Y:S01]  /*16f70*/  MOV R141, R140 ;  /* 0x0000008c008d7202 */ /* 0x000fe20000000f00 */
[----:B------:R-:W-:-:S05]  /*16f80*/  @P0 BRA `(.L_x_716) ;  /* 0xffffe27000000947 */ /* 0x000fca000383ffff */
.L_x_715:
[----:B------:R-:W-:-:S13]  /*16f90*/  ISETP.GE.AND P0, PT, R194, R208, PT ;  /* 0x000000d0c200720c */ /* 0x000fda0003f06270 */
[----:B------:R-:W-:Y:S05]  /*16fa0*/  @!P0 BRA `(.L_x_717) ;  /* 0x0000252000008947 */ /* 0x000fea0003800000 */
[----:B------:R-:W-:Y:S02]  /*16fb0*/  MOV R142, R8 ;  /* 0x00000008008e7202 */ /* 0x000fe40000000f00 */
[----:B------:R-:W-:Y:S02]  /*16fc0*/  MOV R141, R140 ;  /* 0x0000008c008d7202 */ /* 0x000fe40000000f00 */
.L_x_726:
[----:B------:R-:W-:Y:S04]  /*16fd0*/  DEPBAR.LE SB0, 0x0 ;  /* 0x000080000000791a */ /* 0x000fe80000000000 */
[----:B------:R-:W-:Y:S01]  /*16fe0*/  WARPSYNC 0xffffffff ;  /* 0xffffffff00007948 */ /* 0x000fe20003800000 */
[----:B------:R-:W-:Y:S01]  /*16ff0*/  BAR.SYNC.DEFER_BLOCKING 0x0 ;  /* 0x0000000000007b1d */ /* 0x000fe20000010000 */
[----:B------:R-:W-:Y:S01]  /*17000*/  SHF.R.S32.HI R0, RZ, 0x1f, R194 ;  /* 0x0000001fff007819 */ /* 0x000fe200000114c2 */
[----:B------:R-:W-:Y:S01]  /*17010*/  IMAD.WIDE.U32 R2, R194, c[0x0][0x208], RZ ;  /* 0x00008200c2027a25 */ /* 0x000fe200078e00ff */
[----:B------:R-:W-:Y:S03]  /*17020*/  LOP3.LUT P2, RZ, R214, 0x1, RZ, 0xc0, !PT ;  /* 0x00000001d6ff7812 */ /* 0x000fe6000784c0ff */
[----:B------:R-:W-:Y:S02]  /*17030*/  IMAD R0, R0, c[0x0][0x208], RZ ;  /* 0x0000820000007a24 */ /* 0x000fe400078e02ff */
[----:B------:R-:W-:Y:S02]  /*17040*/  IMAD.MOV.U32 R140, RZ, RZ, c[0x0][0x2c4] ;  /* 0x0000b100ff8c7624 */ /* 0x000fe400078e00ff */
[----:B------:R-:W-:Y:S01]  /*17050*/  IMAD R4, R194, c[0x0][0x20c], R0 ;  /* 0x00008300c2047a24 */ /* 0x000fe200078e0200 */
[----:B------:R-:W-:Y:S01]  /*17060*/  LEA R0, P0, R2, R220, 0x5 ;  /* 0x000000dc02007211 */ /* 0x000fe200078028ff */
[----:B------:R-:W-:Y:S01]  /*17070*/  IMAD.IADD R143, R225, 0x1, R224 ;  /* 0x00000001e18f7824 */ /* 0x000fe200078e02e0 */
[----:B------:R-:W-:Y:S01]  /*17080*/  ISETP.NE.AND P3, PT, R140, 0x1, PT ;  /* 0x000000018c00780c */ /* 0x000fe20003f65270 */
[----:B------:R-:W-:Y:S02]  /*17090*/  IMAD.IADD R3, R3, 0x1, R4 ;  /* 0x0000000103037824 */ /* 0x000fe400078e0204 */
[----:B------:R-:W-:Y:S02]  /*170a0*/  IMAD.MOV.U32 R198, RZ, RZ, c[0x0][0x32c] ;  /* 0x0000cb00ffc67624 */ /* 0x000fe400078e00ff */
[----:B------:R-:W-:Y:S01]  /*170b0*/  IMAD.SHL.U32 R140, R194, 0x20, RZ ;  /* 0x00000020c28c7824 */ /* 0x000fe200078e00ff */
[----:B------:R-:W-:Y:S02]  /*170c0*/  LEA.HI.X R3, R2, R223, R3, 0x5, P0 ;  /* 0x000000df02037211 */ /* 0x000fe400000f2c03 */
[C---:B------:R-:W-:Y:S01]  /*170d0*/  LEA R2, P0, R0.reuse, c[0x0][0x1f8], 0x1 ;  /* 0x00007e0000027a11 */ /* 0x040fe200078008ff */
[----:B------:R-:W-:Y:S03]  /*170e0*/  LDSM.16.M88.4 R16, [R182] ;  /* 0x00000000b610783b */ /* 0x000fe60000000200 */
[----:B------:R-:W-:Y:S01]  /*170f0*/  LEA.HI.X R3, R0, c[0x0][0x1fc], R3, 0x1, P0 ;  /* 0x00007f0000037a11 */ /* 0x000fe200000f0c03 */
        /* <DEDUP_REMOVED lines=8> */
[----:B------:R-:W-:Y:S05]  /*17180*/  @P0 SHF.R.S32.HI R4, RZ, 0x1f, R0 ;  /* 0x0000001fff040819 */ /* 0x000fea0000011400 */
[----:B------:R-:W-:Y:S02]  /*17190*/  @P0 IMAD R6, R4, c[0x0][0x1e0], RZ ;  /* 0x0000780004060a24 */ /* 0x000fe400078e02ff */
[C---:B------:R-:W-:Y:S04]  /*171a0*/  @P0 IMAD.WIDE.U32 R4, R0.reuse, c[0x0][0x1e0], RZ ;  /* 0x0000780000040a25 */ /* 0x040fe800078e00ff */
[----:B------:R-:W-:Y:S04]  /*171b0*/  @P0 IMAD R0, R0, c[0x0][0x1e4], R6 ;  /* 0x0000790000000a24 */ /* 0x000fe800078e0206 */
[----:B------:R-:W-:Y:S01]  /*171c0*/  @P0 IMAD.IADD R5, R5, 0x1, R0 ;  /* 0x0000000105050824 */ /* 0x000fe200078e0200 */
[C---:B------:R-:W-:Y:S04]  /*171d0*/  @P0 LEA R0, P1, R4.reuse, R218, 0x5 ;  /* 0x000000da04000211 */ /* 0x040fe800078228ff */
[----:B------:R-:W-:Y:S02]  /*171e0*/  @P0 LEA.HI.X R4, R4, R222, R5, 0x5, P1 ;  /* 0x000000de04040211 */ /* 0x000fe400008f2c05 */
[C---:B------:R-:W-:Y:S04]  /*171f0*/  @P0 LEA R196, P1, R0.reuse, c[0x0][0x1c8], 0x1 ;  /* 0x0000720000c40a11 */ /* 0x040fe800078208ff */
[----:B------:R-:W-:Y:S01]  /*17200*/  @P0 LEA.HI.X R197, R0, c[0x0][0x1cc], R4, 0x1, P1 ;  /* 0x0000730000c50a11 */ /* 0x000fe200008f0c04 */
[----:B------:R-:W-:Y:S01]  /*17210*/  @P3 IMAD.HI.U32 R0, R143, c[0x0][0x2c8], RZ ;  /* 0x0000b2008f003a27 */ /* 0x000fe200078e00ff */
[C---:B-1----:R-:W-:Y:S04]  /*17220*/  HMMA.16816.F32.BF16 R4, R16.reuse, R8, RZ ;  /* 0x000000081004723c */ /* 0x042fe800000418ff */
[----:B------:R-:W-:Y:S02]  /*17230*/  @P3 SHF.R.U32.HI R143, RZ, c[0x0][0x2cc], R0 ;  /* 0x0000b300ff8f3a19 */ /* 0x000fe40000011600 */
[----:B------:R-:W-:Y:S02]  /*17240*/  IADD3 R0, -R209, 0x1, -R140 ;  /* 0x00000001d1007810 */ /* 0x000fe40007ffe98c */
[C---:B------:R-:W-:Y:S04]  /*17250*/  HMMA.16816.F32.BF16 R8, R16.reuse, R10, RZ ;  /* 0x0000000a1008723c */ /* 0x040fe800000418ff */
[----:B------:R-:W-:Y:S04]  /*17260*/  IADD3 R0, -R212, R0, R210 ;  /* 0x00000000d4007210 */ /* 0x000fe80007ffe1d2 */
[C---:B--2---:R-:W-:Y:S08]  /*17270*/  HMMA.16816.F32.BF16 R12, R16.reuse, R160, RZ ;  /* 0x000000a0100c723c */ /* 0x044ff000000418ff */
[----:B------:R-:W-:Y:S01]  /*17280*/  HMMA.16816.F32.BF16 R16, R16, R162, RZ ;  /* 0x000000a21010723c */ /* 0x000fe200000418ff */
[----:B------:R-:W1:Y:S04]  /*17290*/  LDSM.16.M88.4 R160, [R188] ;  /* 0x00000000bca0783b */ /* 0x000e680000000200 */
[----:B------:R-:W-:Y:S01]  /*172a0*/  @!PT LDS RZ, [RZ] ;  /* 0x00000000fffff984 */ /* 0x000fe20000000800 */
[----:B------:R-:W-:Y:S01]  /*172b0*/  @!PT LDS RZ, [RZ] ;  /* 0x00000000fffff984 */ /* 0x000fe20000000800 */
[----:B------:R-:W-:Y:S01]  /*172c0*/  @!PT LDS RZ, [RZ] ;  /* 0x00000000fffff984 */ /* 0x000fe20000000800 */
[----:B------:R2:W-:Y:S03]  /*172d0*/  LDGSTS.E.BYPASS.LTC128B.128 [R217+0x8080], [R2.64], !P2 ;  /* 0x0808000002d97fae */ /* 0x0005e6000d101d46 */
[C---:B---3--:R-:W-:Y:S01]  /*172e0*/  HMMA.16816.F32.BF16 R4, R164.reuse, R168, R4 ;  /* 0x000000a8a404723c */ /* 0x048fe20000041804 */
[----:B------:R2:W-:Y:S04]  /*172f0*/  LDGSTS.E.BYPASS.LTC128B.128 [R217+0x9080], [R2.64+0x80], !P6 ;  /* 0x0908008002d97fae */ /* 0x0005e8000f101d46 */
[----:B------:R2:W-:Y:S03]  /*17300*/  LDGSTS.E.BYPASS.LTC128B.128 [R217+0xa080], [R2.64+0x100], !P5 ;  /* 0x0a08010002d97fae */ /* 0x0005e6000e901d46 */
[C---:B------:R-:W-:Y:S01]  /*17310*/  HMMA.16816.F32.BF16 R8, R164.reuse, R170, R8 ;  /* 0x000000aaa408723c */ /* 0x040fe20000041808 */
[----:B------:R2:W-:Y:S04]  /*17320*/  LDGSTS.E.BYPASS.LTC128B.128 [R217+0xb080], [R2.64+0x180], !P4 ;  /* 0x0b08018002d97fae */ /* 0x0005e8000e101d46 */
[----:B------:R-:W-:Y:S04]  /*17330*/  LDSM.16.M88.4 R168, [R185] ;  /* 0x00000000b9a8783b */ /* 0x000fe80000000200 */
[----:B------:R-:W3:Y:S04]  /*17340*/  LDSM.16.M88.4 R172, [R176] ;  /* 0x00000000b0ac783b */ /* 0x000ee80000000200 */
[----:B------:R-:W0:Y:S01]  /*17350*/  LDGDEPBAR ;  /* 0x00000000000079af */ /* 0x000e220000000000 */
[C---:B-1----:R-:W-:Y:S03]  /*17360*/  HMMA.16816.F32.BF16 R12, R164.reuse, R160, R12 ;  /* 0x000000a0a40c723c */ /* 0x042fe6000004180c */
[----:B--2---:R-:W-:Y:S05]  /*17370*/  SHFL.IDX PT, R3, R143, RZ, 0x1c1f ;  /* 0x001c1fff8f037589 */ /* 0x004fea00000e0000 */
[----:B------:R-:W-:Y:S01]  /*17380*/  HMMA.16816.F32.BF16 R16, R164, R162, R16 ;  /* 0x000000a2a410723c */ /* 0x000fe20000041810 */
[----:B------:R-:W1:Y:S04]  /*17390*/  LDSM.16.M88.4 R160, [R176+0x800] ;  /* 0x00080000b0a0783b */ /* 0x000e680000000200 */
[----:B------:R-:W-:Y:S03]  /*173a0*/  LDSM.16.M88.4 R164, [R184] ;  /* 0x00000000b8a4783b */ /* 0x000fe60000000200 */
[C---:B---3--:R-:W-:Y:S08]  /*173b0*/  HMMA.16816.F32.BF16 R4, R168.reuse, R172, R4 ;  /* 0x000000aca804723c */ /* 0x048ff00000041804 */
[C---:B------:R-:W-:Y:S01]  /*173c0*/  HMMA.16816.F32.BF16 R8, R168.reuse, R174, R8 ;  /* 0x000000aea808723c */ /* 0x040fe20000041808 */
[----:B------:R-:W2:Y:S07]  /*173d0*/  LDSM.16.M88.4 R172, [R159+-0x3000] ;  /* 0xffd000009fac783b */ /* 0x000eae0000000200 */
[C---:B-1----:R-:W-:Y:S08]  /*173e0*/  HMMA.16816.F32.BF16 R12, R168.reuse, R160, R12 ;  /* 0x000000a0a80c723c */ /* 0x042ff0000004180c */
[----:B------:R-:W-:Y:S01]  /*173f0*/  HMMA.16816.F32.BF16 R16, R168, R162, R16 ;  /* 0x000000a2a810723c */ /* 0x000fe20000041810 */
[----:B------:R-:W1:Y:S04]  /*17400*/  LDSM.16.M88.4 R160, [R159+-0x2800] ;  /* 0xffd800009fa0783b */ /* 0x000e680000000200 */
[----:B------:R-:W-:Y:S03]  /*17410*/  LDSM.16.M88.4 R168, [R182+0x4000] ;  /* 0x00400000b6a8783b */ /* 0x000fe60000000200 */
[C---:B--2---:R-:W-:Y:S08]  /*17420*/  HMMA.16816.F32.BF16 R4, R164.reuse, R172, R4 ;  /* 0x000000aca404723c */ /* 0x044ff00000041804 */
[C---:B------:R-:W-:Y:S01]  /*17430*/  HMMA.16816.F32.BF16 R8, R164.reuse, R174, R8 ;  /* 0x000000aea408723c */ /* 0x040fe20000041808 */
[----:B------:R-:W2:Y:S07]  /*17440*/  LDSM.16.M88.4 R172, [R177+0x1000] ;  /* 0x00100000b1ac783b */ /* 0x000eae0000000200 */
[C---:B-1----:R-:W-:Y:S08]  /*17450*/  HMMA.16816.F32.BF16 R12, R164.reuse, R160, R12 ;  /* 0x000000a0a40c723c */ /* 0x042ff0000004180c */
[----:B------:R-:W-:Y:S01]  /*17460*/  HMMA.16816.F32.BF16 R16, R164, R162, R16 ;  /* 0x000000a2a410723c */ /* 0x000fe20000041810 */
[----:B------:R-:W1:Y:S04]  /*17470*/  LDSM.16.M88.4 R160, [R177+0x1800] ;  /* 0x00180000b1a0783b */ /* 0x000e680000000200 */
[----:B------:R-:W-:Y:S03]  /*17480*/  LDSM.16.M88.4 R164, [R183+0x4000] ;  /* 0x00400000b7a4783b */ /* 0x000fe60000000200 */
[C---:B--2---:R-:W-:Y:S08]  /*17490*/  HMMA.16816.F32.BF16 R4, R168.reuse, R172, R4 ;  /* 0x000000aca804723c */ /* 0x044ff00000041804 */
[C---:B------:R-:W-:Y:S01]  /*174a0*/  HMMA.16816.F32.BF16 R8, R168.reuse, R174, R8 ;  /* 0x000000aea808723c */ /* 0x040fe20000041808 */
[----:B------:R-:W2:Y:S07]  /*174b0*/  LDSM.16.M88.4 R172, [R190] ;  /* 0x00000000beac783b */ /* 0x000eae0000000200 */
[C---:B-1----:R-:W-:Y:S08]  /*174c0*/  HMMA.16816.F32.BF16 R12, R168.reuse, R160, R12 ;  /* 0x000000a0a80c723c */ /* 0x042ff0000004180c */
[----:B------:R-:W-:Y:S01]  /*174d0*/  HMMA.16816.F32.BF16 R16, R168, R162, R16 ;  /* 0x000000a2a810723c */ /* 0x000fe20000041810 */
[----:B------:R-:W1:Y:S04]  /*174e0*/  LDSM.16.M88.4 R160, [R189] ;  /* 0x00000000bda0783b */ /* 0x000e680000000200 */
        /* <DEDUP_REMOVED lines=69> */
[----:B------:R-:W1:Y:S01]  /*17940*/  LDSM.16.M88.4 R160, [R159+0x800] ;  /* 0x000800009fa0783b */ /* 0x000e620000000200 */
[----:B------:R-:W-:Y:S04]  /*17950*/  DEPBAR.LE SB0, 0x0 ;  /* 0x000080000000791a */ /* 0x000fe80000000000 */
[----:B------:R-:W-:Y:S02]  /*17960*/  BAR.SYNC.DEFER_BLOCKING 0x0 ;  /* 0x0000000000007b1d */ /* 0x000fe40000010000 */
[C---:B--2---:R-:W-:Y:S08]  /*17970*/  HMMA.16816.F32.BF16 R4, R164.reuse, R172, R4 ;  /* 0x000000aca404723c */ /* 0x044ff00000041804 */
[C---:B------:R-:W-:Y:S01]  /*17980*/  HMMA.16816.F32.BF16 R8, R164.reuse, R174, R8 ;  /* 0x000000aea408723c */ /* 0x040fe20000041808 */
[----:B------:R-:W-:Y:S01]  /*17990*/  @!PT LDS RZ, [RZ] ;  /* 0x00000000fffff984 */ /* 0x000fe20000000800 */
[----:B------:R-:W-:Y:S01]  /*179a0*/  @!PT LDS RZ, [RZ] ;  /* 0x00000000fffff984 */ /* 0x000fe20000000800 */
[----:B------:R-:W-:Y:S01]  /*179b0*/  @!PT LDS RZ, [RZ] ;  /* 0x00000000fffff984 */ /* 0x000fe20000000800 */
[----:B------:R2:W-:Y:S02]  /*179c0*/  @P0 LDGSTS.E.BYPASS.LTC128B.128 [R195+0xc080], [R196.64], !P2 ;  /* 0x0c080000c4c30fae */ /* 0x0005e4000d101d46 */
[----:B------:R-:W-:Y:S02]  /*179d0*/  ISETP.GE.AND P2, PT, R198, 0x1, PT ;  /* 0x00000001c600780c */ /* 0x000fe40003f46270 */
[----:B------:R2:W-:Y:S04]  /*179e0*/  @P0 LDGSTS.E.BYPASS.LTC128B.128 [R195+0xd080], [R196.64+0x80], !P6 ;  /* 0x0d080080c4c30fae */ /* 0x0005e8000f101d46 */
[----:B------:R2:W-:Y:S01]  /*179f0*/  @P0 LDGSTS.E.BYPASS.LTC128B.128 [R195+0xe080], [R196.64+0x100], !P5 ;  /* 0x0e080100c4c30fae */ /* 0x0005e2000e901d46 */
[C---:B-1----:R-:W-:Y:S03]  /*17a00*/  HMMA.16816.F32.BF16 R12, R164.reuse, R160, R12 ;  /* 0x000000a0a40c723c */ /* 0x042fe6000004180c */
[----:B------:R2:W-:Y:S04]  /*17a10*/  @P0 LDGSTS.E.BYPASS.LTC128B.128 [R195+0xf080], [R196.64+0x180], !P4 ;  /* 0x0f080180c4c30fae */ /* 0x0005e8000e101d46 */
[----:B------:R-:W0:Y:S01]  /*17a20*/  LDGDEPBAR ;  /* 0x00000000000079af */ /* 0x000e220000000000 */
[C---:B------:R-:W-:Y:S01]  /*17a30*/  IADD3 R161, R0.reuse, c[0x0][0x328], RZ ;  /* 0x0000ca0000a17a10 */ /* 0x040fe20007ffe0ff */
[----:B------:R-:W-:Y:S04]  /*17a40*/  HMMA.16816.F32.BF16 R16, R164, R162, R16 ;  /* 0x000000a2a410723c */ /* 0x000fe80000041810 */
[----:B------:R-:W-:Y:S01]  /*17a50*/  IMAD.IADD R2, R161, 0x1, R3 ;  /* 0x00000001a1027824 */ /* 0x000fe200078e0203 */
        /* <DEDUP_REMOVED lines=14> */
.L_x_720:
[----:B------:R-:W-:Y:S04]  /*17b40*/  MOV R162, c[0x0][0x32c] ;  /* 0x0000cb0000a27a02 */ /* 0x000fe80000000f00 */
[----:B------:R-:W-:-:S13]  /*17b50*/  ISETP.NE.AND P0, PT, R162, 0x1, PT ;  /* 0x00000001a200780c */ /* 0x000fda0003f05270 */
[----:B------:R-:W-:Y:S05]  /*17b60*/  @P0 IMAD.HI.U32 R162, R3, c[0x0][0x330], RZ ;  /* 0x0000cc0003a20a27 */ /* 0x000fea00078e00ff */
[----:B------:R-:W-:Y:S02]  /*17b70*/  @P0 SHF.R.U32.HI R3, RZ, c[0x0][0x334], R162 ;  /* 0x0000cd00ff030a19 */ /* 0x000fe400000116a2 */
.L_x_721:
[----:B------:R-:W-:Y:S05]  /*17b80*/  BSYNC B0 ;  /* 0x0000000000007941 */ /* 0x000fea0003800000 */
.L_x_719:
[----:B------:R-:W-:Y:S04]  /*17b90*/  IMAD R3, R3, c[0x0][0x32c], -R140 ;  /* 0x0000cb0003037a24 */ /* 0x000fe800078e0a8c */
[----:B------:R-:W-:Y:S05]  /*17ba0*/  IMAD.IADD R3, R3, 0x1, -R209 ;  /* 0x0000000103037824 */ /* 0x000fea00078e0ad1 */
[----:B------:R-:W-:Y:S02]  /*17bb0*/  IADD3 R162, R3, c[0x0][0x32c], RZ ;  /* 0x0000cb0003a27a10 */ /* 0x000fe40007ffe0ff */
[----:B------:R-:W-:Y:S02]  /*17bc0*/  IMNMX R0, R0, R3, !PT ;  /* 0x0000000300007217 */ /* 0x000fe40007800200 */
[----:B------:R-:W-:Y:S02]  /*17bd0*/  IMNMX R2, R2, R162, PT ;  /* 0x000000a202027217 */ /* 0x000fe40003800200 */
.L_x_718:
[----:B------:R-:W-:Y:S01]  /*17be0*/  ISETP.GT.AND P1, PT, R194, -0x1, PT ;  /* 0xffffffffc200780c */ /* 0x000fe20003f24270 */
[----:B------:R-:W1:Y:S03]  /*17bf0*/  SHFL.IDX PT, R3, R143, 0x1, 0x1c1f ;  /* 0x003c1f008f037f89 */ /* 0x000e6600000e0000 */
        /* <DEDUP_REMOVED lines=22> */
[--C-:B-1----:R-:W-:Y:S03]  /*17d60*/  IMAD.IADD R0, R160, 0x1, R3.reuse ;  /* 0x00000001a0007824 */ /* 0x102fe600078e0203 */
        /* <DEDUP_REMOVED lines=15> */
.L_x_724:
[----:B------:R-:W-:Y:S04]  /*17e60*/  MOV R4, c[0x0][0x32c] ;  /* 0x0000cb0000047a02 */ /* 0x000fe80000000f00 */
[----:B------:R-:W-:-:S13]  /*17e70*/  ISETP.NE.AND P0, PT, R4, 0x1, PT ;  /* 0x000000010400780c */ /* 0x000fda0003f05270 */
[----:B------:R-:W-:Y:S05]  /*17e80*/  @P0 IMAD.HI.U32 R4, R3, c[0x0][0x330], RZ ;  /* 0x0000cc0003040a27 */ /* 0x000fea00078e00ff */
[----:B------:R-:W-:Y:S02]  /*17e90*/  @P0 SHF.R.U32.HI R3, RZ, c[0x0][0x334], R4 ;  /* 0x0000cd00ff030a19 */ /* 0x000fe40000011604 */
.L_x_725:
[----:B------:R-:W-:Y:S05]  /*17ea0*/  BSYNC B0 ;  /* 0x0000000000007941 */ /* 0x000fea0003800000 */
.L_x_723:
[----:B------:R-:W-:Y:S04]  /*17eb0*/  IMAD R140, R3, c[0x0][0x32c], -R140 ;  /* 0x0000cb00038c7a24 */ /* 0x000fe800078e0a8c */
[----:B------:R-:W-:Y:S05]  /*17ec0*/  IMAD.IADD R3, R140, 0x1, -R209 ;  /* 0x000000018c037824 */ /* 0x000fea00078e0ad1 */
[----:B------:R-:W-:Y:S02]  /*17ed0*/  IADD3 R4, R3, c[0x0][0x32c], RZ ;  /* 0x0000cb0003047a10 */ /* 0x000fe40007ffe0ff */
[----:B------:R-:W-:Y:S02]  /*17ee0*/  IMNMX R0, R0, R3, !PT ;  /* 0x0000000300007217 */ /* 0x000fe40007800200 */
[----:B------:R-:W-:Y:S02]  /*17ef0*/  IMNMX R2, R2, R4, PT ;  /* 0x0000000402027217 */ /* 0x000fe40003800200 */
.L_x_722:
        /* <DEDUP_REMOVED lines=22> */
[----:B------:R-:W1:Y:S01]  /*18060*/  SHFL.BFLY PT, R11, R3, 0x2, 0x1f ;  /* 0x0c401f00030b7f89 */ /* 0x000e6200000e0000 */
        /* <DEDUP_REMOVED lines=9> */
[----:B------:R-:W-:Y:S04]  /*18100*/  ISETP.GT.AND P0, PT, R0, 0x18, P1 ;  /* 0x000000180000780c */ /* 0x000fe80000f04270 */
[----:B------:R-:W-:Y:S02]  /*18110*/  ISETP.LT.OR P0, PT, R2, 0x19, P0 ;  /* 0x000000190200780c */ /* 0x000fe40000701670 */
[----:B-1----:R-:W-:Y:S02]  /*18120*/  FMNMX.FTZ R3, R3, R11, !PT ;  /* 0x0000000b03037209 */ /* 0x002fe40007810000 */
[----:B------:R-:W-:Y:S02]  /*18130*/  FSEL R173, R18, -INF , !P0 ;  /* 0xff80000012ad7808 */ /* 0x000fe40004000000 */
[----:B------:R-:W-:Y:S02]  /*18140*/  ISETP.GT.AND P0, PT, R0, 0x19, P1 ;  /* 0x000000190000780c */ /* 0x000fe40000f04270 */
[----:B------:R-:W-:Y:S02]  /*18150*/  FMNMX.FTZ R0, R143, R10, !PT ;  /* 0x0000000a8f007209 */ /* 0x000fe40007810000 */
[----:B------:R-:W1:Y:S01]  /*18160*/  SHFL.BFLY PT, R10, R3, 0x1, 0x1f ;  /* 0x0c201f00030a7f89 */ /* 0x000e6200000e0000 */
[----:B------:R-:W-:Y:S02]  /*18170*/  ISETP.LT.OR P0, PT, R2, 0x1a, P0 ;  /* 0x0000001a0200780c */ /* 0x000fe40000701670 */
[----:B------:R-:W-:Y:S02]  /*18180*/  FMNMX.FTZ R0, R172, R0, !PT ;  /* 0x00000000ac007209 */ /* 0x000fe40007810000 */
[----:B------:R-:W-:Y:S02]  /*18190*/  FSEL R12, R19, -INF , !P0 ;  /* 0xff800000130c7808 */ /* 0x000fe40004000000 */
[----:B------:R-:W-:Y:S04]  /*181a0*/  FMNMX.FTZ R0, R173, R0, !PT ;  /* 0x00000000ad007209 */ /* 0x000fe80007810000 */
[----:B------:R-:W-:Y:S05]  /*181b0*/  FMNMX.FTZ R0, R12, R0, !PT ;  /* 0x000000000c007209 */ /* 0x000fea0007810000 */
[----:B------:R-:W3:Y:S01]  /*181c0*/  SHFL.BFLY PT, R2, R0, 0x2, 0x1f ;  /* 0x0c401f0000027f89 */ /* 0x000ee200000e0000 */
[----:B-1----:R-:W-:Y:S04]  /*181d0*/  FMNMX.FTZ R140, R3, R10, !PT ;  /* 0x0000000a038c7209 */ /* 0x002fe80007810000 */
[C---:B------:R-:W-:Y:S01]  /*181e0*/  FSETP.NEU.FTZ.AND P0, PT, R140.reuse, -INF , PT ;  /* 0xff8000008c00780b */ /* 0x040fe20003f1d000 */
[----:B------:R-:W-:Y:S05]  /*181f0*/  FMUL.FTZ R3, R140, c[0x0][0x2d0] ;  /* 0x0000b4008c037a20 */ /* 0x000fea0000410000 */
[----:B------:R-:W-:Y:S05]  /*18200*/  FSEL R13, R3, RZ, P0 ;  /* 0x000000ff030d7208 */ /* 0x000fea0000000000 */
[--C-:B------:R-:W-:Y:S01]  /*18210*/  FFMA.FTZ R9, R9, c[0x0][0x2d0], -R13.reuse ;  /* 0x0000b40009097a23 */ /* 0x100fe2000001080d */
[----:B---3--:R-:W-:Y:S01]  /*18220*/  FMNMX.FTZ R2, R0, R2, !PT ;  /* 0x0000000200027209 */ /* 0x008fe20007810000 */
[--C-:B------:R-:W-:Y:S02]  /*18230*/  FFMA.FTZ R0, R162, c[0x0][0x2d0], -R13.reuse ;  /* 0x0000b400a2007a23 */ /* 0x100fe4000001080d */
[----:B------:R-:W-:Y:S01]  /*18240*/  MUFU.EX2 R200, R9 ;  /* 0x0000000900c87308 */ /* 0x000fe20000000800 */
[--C-:B------:R-:W-:Y:S01]  /*18250*/  FFMA.FTZ R15, R168, c[0x0][0x2d0], -R13.reuse ;  /* 0x0000b400a80f7a23 */ /* 0x100fe2000001080d */
[----:B------:R-:W1:Y:S08]  /*18260*/  SHFL.BFLY PT, R3, R2, 0x1, 0x1f ;  /* 0x0c201f0002037f89 */ /* 0x000e7000000e0000 */
[----:B------:R3:W-:Y:S10]  /*18270*/  MUFU.EX2 R203, R0 ;  /* 0x0000000000cb7308 */ /* 0x0007f40000000800 */
[----:B------:R4:W-:Y:S01]  /*18280*/  MUFU.EX2 R199, R15 ;  /* 0x0000000f00c77308 */ /* 0x0009e20000000800 */
[----:B-1----:R-:W-:Y:S01]  /*18290*/  FMNMX.FTZ R3, R2, R3, !PT ;  /* 0x0000000302037209 */ /* 0x002fe20007810000 */
[--C-:B---3--:R-:W-:Y:S02]  /*182a0*/  FFMA.FTZ R0, R163, c[0x0][0x2d0], -R13.reuse ;  /* 0x0000b400a3007a23 */ /* 0x108fe4000001080d */
[----:B------:R-:W1:Y:S06]  /*182b0*/  LDSM.16.MT88.4 R160, [R178] ;  /* 0x00000000b2a0783b */ /* 0x000e6c0000004200 */
[----:B------:R3:W5:Y:S01]  /*182c0*/  MUFU.EX2 R202, R0 ;  /* 0x0000000000ca7308 */ /* 0x0007620000000800 */
[--C-:B----4-:R-:W-:Y:S09]  /*182d0*/  FFMA.FTZ R15, R169, c[0x0][0x2d0], -R13.reuse ;  /* 0x0000b400a90f7a23 */ /* 0x110ff2000001080d */
[----:B------:R4:W-:Y:S01]  /*182e0*/  MUFU.EX2 R198, R15 ;  /* 0x0000000f00c67308 */ /* 0x0009e20000000800 */
[--C-:B---3--:R-:W-:Y:S01]  /*182f0*/  FFMA.FTZ R0, R8, c[0x0][0x2d0], -R13.reuse ;  /* 0x0000b40008007a23 */ /* 0x108fe2000001080d */
[----:B-----5:R-:W-:Y:S01]  /*18300*/  F2FP.BF16.PACK_AB R16, R202, R203 ;  /* 0x000000cbca10723e */ /* 0x020fe200000010ff */
[----:B------:R-:W-:Y:S07]  /*18310*/  FMUL.FTZ R8, R3, c[0x0][0x2d0] ;  /* 0x0000b40003087a20 */ /* 0x000fee0000410000 */
[----:B------:R3:W5:Y:S01]  /*18320*/  MUFU.EX2 R201, R0 ;  /* 0x0000000000c97308 */ /* 0x0007620000000800 */
[--C-:B----4-:R-:W-:Y:S02]  /*18330*/  FFMA.FTZ R15, R170, c[0x0][0x2d0], -R13.reuse ;  /* 0x0000b400aa0f7a23 */ /* 0x110fe4000001080d */
[----:B------:R-:W-:Y:S07]  /*18340*/  FFMA.FTZ R13, R171, c[0x0][0x2d0], -R13 ;  /* 0x0000b400ab0d7a23 */ /* 0x000fee000001080d */
[----:B------:R-:W-:Y:S10]  /*18350*/  MUFU.EX2 R170, R15 ;  /* 0x0000000f00aa7308 */ /* 0x000ff40000000800 */
[----:B------:R4:W-:Y:S01]  /*18360*/  MUFU.EX2 R169, R13 ;  /* 0x0000000d00a97308 */ /* 0x0009e20000000800 */
[----:B---3--:R-:W-:Y:S02]  /*18370*/  FSEL R0, R140, RZ, P0 ;  /* 0x000000ff8c007208 */ /* 0x008fe40000000000 */
[----:B------:R-:W-:Y:S02]  /*18380*/  FSETP.NEU.FTZ.AND P0, PT, R3, -INF , PT ;  /* 0xff8000000300780b */ /* 0x000fe40003f1d000 */
[----:B-----5:R-:W-:Y:S01]  /*18390*/  F2FP.BF16.PACK_AB R18, R200, R201 ;  /* 0x000000c9c812723e */ /* 0x020fe200000010ff */
[----:B------:R-:W-:Y:S01]  /*183a0*/  FADD.FTZ R0, -R0, R141 ;  /* 0x0000008d00007221 */ /* 0x000fe20000010100 */
[----:B------:R-:W-:Y:S03]  /*183b0*/  FSEL R14, R8, RZ, P0 ;  /* 0x000000ff080e7208 */ /* 0x000fe60000000000 */
[----:B------:R-:W-:Y:S02]  /*183c0*/  FMUL.FTZ R0, R0, c[0x0][0x2d0] ;  /* 0x0000b40000007a20 */ /* 0x000fe40000410000 */
[--C-:B------:R-:W-:Y:S02]  /*183d0*/  FFMA.FTZ R6, R6, c[0x0][0x2d0], -R14.reuse ;  /* 0x0000b40006067a23 */ /* 0x100fe4000001080e */
[----:B------:R3:W5:Y:S01]  /*183e0*/  MUFU.EX2 R2, R0 ;  /* 0x0000000000027308 */ /* 0x0007620000000800 */
[--C-:B------:R-:W-:Y:S02]  /*183f0*/  FFMA.FTZ R4, R4, c[0x0][0x2d0], -R14.reuse ;  /* 0x0000b40004047a23 */ /* 0x100fe4000001080e */
[--C-:B----4-:R-:W-:Y:S07]  /*18400*/  FFMA.FTZ R13, R143, c[0x0][0x2d0], -R14.reuse ;  /* 0x0000b4008f0d7a23 */ /* 0x110fee000001080e */
[----:B--2---:R-:W-:Y:S10]  /*18410*/  MUFU.EX2 R197, R6 ;  /* 0x0000000600c57308 */ /* 0x004ff40000000800 */
[----:B------:R2:W-:Y:S01]  /*18420*/  MUFU.EX2 R174, R4 ;  /* 0x0000000400ae7308 */ /* 0x0005e20000000800 */
[--C-:B---3--:R-:W-:Y:S02]  /*18430*/  FFMA.FTZ R0, R7, c[0x0][0x2d0], -R14.reuse ;  /* 0x0000b40007007a23 */ /* 0x108fe4000001080e */
[C---:B-----5:R-:W-:Y:S02]  /*18440*/  FMUL.FTZ R8, R2.reuse, R152 ;  /* 0x0000009802087220 */ /* 0x060fe40000410000 */
[C---:B------:R-:W-:Y:S05]  /*18450*/  FMUL.FTZ R9, R2.reuse, R153 ;  /* 0x0000009902097220 */ /* 0x040fea0000410000 */
[----:B------:R-:W3:Y:S01]  /*18460*/  MUFU.EX2 R196, R0 ;  /* 0x0000000000c47308 */ /* 0x000ee20000000800 */
        /* <DEDUP_REMOVED lines=8> */
[C---:B--2---:R-:W-:Y:S02]  /*184f0*/  FMUL.FTZ R4, R2.reuse, R148 ;  /* 0x0000009402047220 */ /* 0x044fe40000410000 */
[C---:B------:R-:W-:Y:S02]  /*18500*/  FMUL.FTZ R25, R2.reuse, R25 ;  /* 0x0000001902197220 */ /* 0x040fe40000410000 */
[C---:B------:R-:W-:Y:S02]  /*18510*/  FMUL.FTZ R28, R2.reuse, R28 ;  /* 0x0000001c021c7220 */ /* 0x040fe40000410000 */
[C---:B------:R-:W-:Y:S02]  /*18520*/  FMUL.FTZ R29, R2.reuse, R29 ;  /* 0x0000001d021d7220 */ /* 0x040fe40000410000 */
[----:B------:R-:W-:Y:S01]  /*18530*/  FMUL.FTZ R32, R2, R32 ;  /* 0x0000002002207220 */ /* 0x000fe20000410000 */
[----:B---3--:R-:W-:Y:S01]  /*18540*/  F2FP.BF16.PACK_AB R17, R196, R197 ;  /* 0x000000c5c411723e */ /* 0x008fe200000010ff */
[----:B------:R-:W-:Y:S02]  /*18550*/  FFMA.FTZ R0, R5, c[0x0][0x2d0], -R14 ;  /* 0x0000b40005007a23 */ /* 0x000fe4000001080e */
[C---:B------:R-:W-:Y:S02]  /*18560*/  FMUL.FTZ R5, R2.reuse, R149 ;  /* 0x0000009502057220 */ /* 0x040fe40000410000 */
[----:B------:R2:W3:Y:S01]  /*18570*/  MUFU.EX2 R175, R0 ;  /* 0x0000000000af7308 */ /* 0x0004e20000000800 */
        /* <DEDUP_REMOVED lines=12> */
[----:B--2---:R-:W-:Y:S01]  /*18640*/  FSEL R0, R3, RZ, P0 ;  /* 0x000000ff03007208 */ /* 0x004fe20000000000 */
[----:B------:R-:W-:Y:S01]  /*18650*/  FMUL.FTZ R57, R2, R57 ;  /* 0x0000003902397220 */ /* 0x000fe20000410000 */
[----:B---3--:R-:W-:Y:S01]  /*18660*/  F2FP.BF16.PACK_AB R19, R174, R175 ;  /* 0x000000afae13723e */ /* 0x008fe200000010ff */
[----:B------:R-:W-:Y:S01]  /*18670*/  FMUL.FTZ R60, R2, R60 ;  /* 0x0000003c023c7220 */ /* 0x000fe20000410000 */
[----:B------:R-:W-:Y:S01]  /*18680*/  ISETP.GT.AND P0, PT, R194, R208, PT ;  /* 0x000000d0c200720c */ /* 0x000fe20003f04270 */
[----:B------:R-:W-:Y:S02]  /*18690*/  FADD.FTZ R0, -R0, R142 ;  /* 0x0000008e00007221 */ /* 0x000fe40000010100 */
[----:B------:R-:W-:Y:S02]  /*186a0*/  FMUL.FTZ R61, R2, R61 ;  /* 0x0000003d023d7220 */ /* 0x000fe40000410000 */
[----:B------:R-:W-:Y:S02]  /*186b0*/  FMUL.FTZ R0, R0, c[0x0][0x2d0] ;  /* 0x0000b40000007a20 */ /* 0x000fe40000410000 */
[C---:B------:R-:W-:Y:S02]  /*186c0*/  FMUL.FTZ R64, R2.reuse, R64 ;  /* 0x0000004002407220 */ /* 0x040fe40000410000 */
[C---:B------:R-:W-:Y:S02]  /*186d0*/  FMUL.FTZ R65, R2.reuse, R65 ;  /* 0x0000004102417220 */ /* 0x040fe40000410000 */
        /* <DEDUP_REMOVED lines=13> */
[C---:B--2---:R-:W-:Y:S02]  /*187b0*/  FMUL.FTZ R6, R0.reuse, R150 ;  /* 0x0000009600067220 */ /* 0x044fe40000410000 */
[C---:B------:R-:W-:Y:S02]  /*187c0*/  FMUL.FTZ R7, R0.reuse, R151 ;  /* 0x0000009700077220 */ /* 0x040fe40000410000 */
[----:B------:R-:W2:Y:S01]  /*187d0*/  LDSM.16.MT88.4 R148, [R181] ;  /* 0x00000000b594783b */ /* 0x000ea20000004200 */
[C---:B------:R-:W-:Y:S02]  /*187e0*/  FMUL.FTZ R10, R0.reuse, R154 ;  /* 0x0000009a000a7220 */ /* 0x040fe40000410000 */
[C---:B------:R-:W-:Y:S02]  /*187f0*/  FMUL.FTZ R11, R0.reuse, R155 ;  /* 0x0000009b000b7220 */ /* 0x040fe40000410000 */
[C---:B-1----:R-:W-:Y:S03]  /*18800*/  HMMA.16816.F32.BF16 R4, R16.reuse, R160, R4 ;  /* 0x000000a01004723c */ /* 0x042fe60000041804 */
[----:B------:R-:W1:Y:S02]  /*18810*/  LDSM.16.MT88.4 R152, [R180] ;  /* 0x00000000b498783b */ /* 0x000e640000004200 */
[C---:B------:R-:W-:Y:S02]  /*18820*/  FMUL.FTZ R134, R0.reuse, R134 ;  /* 0x0000008600867220 */ /* 0x040fe40000410000 */
[C---:B------:R-:W-:Y:S01]  /*18830*/  FMUL.FTZ R135, R0.reuse, R135 ;  /* 0x0000008700877220 */ /* 0x040fe20000410000 */
[C---:B------:R-:W-:Y:S03]  /*18840*/  HMMA.16816.F32.BF16 R8, R16.reuse, R162, R8 ;  /* 0x000000a21008723c */ /* 0x040fe60000041808 */
[----:B------:R-:W3:Y:S01]  /*18850*/  LDSM.16.MT88.4 R160, [R178+0x1000] ;  /* 0x00100000b2a0783b */ /* 0x000ee20000004200 */
[C---:B------:R-:W-:Y:S02]  /*18860*/  FMUL.FTZ R138, R0.reuse, R138 ;  /* 0x0000008a008a7220 */ /* 0x040fe40000410000 */
[C---:B------:R-:W-:Y:S02]  /*18870*/  FMUL.FTZ R139, R0.reuse, R139 ;  /* 0x0000008b008b7220 */ /* 0x040fe40000410000 */
[C---:B------:R-:W-:Y:S04]  /*18880*/  HMMA.16816.F32.BF16 R132, R16.reuse, R164, R132 ;  /* 0x000000a41084723c */ /* 0x040fe80000041884 */
[C---:B------:R-:W-:Y:S02]  /*18890*/  FMUL.FTZ R22, R0.reuse, R22 ;  /* 0x0000001600167220 */ /* 0x040fe40000410000 */
[C---:B------:R-:W-:Y:S02]  /*188a0*/  FMUL.FTZ R23, R0.reuse, R23 ;  /* 0x0000001700177220 */ /* 0x040fe40000410000 */
[C---:B------:R-:W-:Y:S01]  /*188b0*/  HMMA.16816.F32.BF16 R136, R16.reuse, R166, R136 ;  /* 0x000000a61088723c */ /* 0x040fe20000041888 */
[----:B------:R-:W-:Y:S03]  /*188c0*/  LDSM.16.MT88.4 R164, [R179+0x800] ;  /* 0x00080000b3a4783b */ /* 0x000fe60000004200 */
        /* <DEDUP_REMOVED lines=52> */
[----:B------:R-:W-:Y:S01]  /*18c10*/  FMUL.FTZ R91, R0, R91 ;  /* 0x0000005b005b7220 */ /* 0x000fe20000410000 */
[C---:B------:R-:W-:Y:S01]  /*18c20*/  HMMA.16816.F32.BF16 R72, R16.reuse, R150, R72 ;  /* 0x000000961048723c */ /* 0x040fe20000041848 */
[----:B------:R-:W2:Y:S03]  /*18c30*/  LDSM.16.MT88.4 R148, [R180+0x2000] ;  /* 0x00200000b494783b */ /* 0x000ea60000004200 */
[C---:B------:R-:W-:Y:S02]  /*18c40*/  FMUL.FTZ R92, R2.reuse, R92 ;  /* 0x0000005c025c7220 */ /* 0x040fe40000410000 */
[----:B------:R-:W-:Y:S02]  /*18c50*/  FMUL.FTZ R93, R2, R93 ;  /* 0x0000005d025d7220 */ /* 0x000fe40000410000 */
[C---:B-1----:R-:W-:Y:S04]  /*18c60*/  HMMA.16816.F32.BF16 R76, R16.reuse, R152, R76 ;  /* 0x00000098104c723c */ /* 0x042fe8000004184c */
[C---:B------:R-:W-:Y:S02]  /*18c70*/  FMUL.FTZ R94, R0.reuse, R94 ;  /* 0x0000005e005e7220 */ /* 0x040fe40000410000 */
[----:B------:R-:W-:Y:S02]  /*18c80*/  FMUL.FTZ R95, R0, R95 ;  /* 0x0000005f005f7220 */ /* 0x000fe40000410000 */
[C---:B------:R-:W-:Y:S01]  /*18c90*/  HMMA.16816.F32.BF16 R80, R16.reuse, R154, R80 ;  /* 0x0000009a1050723c */ /* 0x040fe20000041850 */
[----:B------:R-:W1:Y:S03]  /*18ca0*/  LDSM.16.MT88.4 R152, [R178+0x3000] ;  /* 0x00300000b298783b */ /* 0x000e660000004200 */
[C---:B------:R-:W-:Y:S02]  /*18cb0*/  FMUL.FTZ R96, R2.reuse, R96 ;  /* 0x0000006002607220 */ /* 0x040fe40000410000 */
[----:B------:R-:W-:Y:S02]  /*18cc0*/  FMUL.FTZ R97, R2, R97 ;  /* 0x0000006102617220 */ /* 0x000fe40000410000 */
[C---:B---3--:R-:W-:Y:S04]  /*18cd0*/  HMMA.16816.F32.BF16 R84, R16.reuse, R160, R84 ;  /* 0x000000a01054723c */ /* 0x048fe80000041854 */
[C---:B------:R-:W-:Y:S02]  /*18ce0*/  FMUL.FTZ R98, R0.reuse, R98 ;  /* 0x0000006200627220 */ /* 0x040fe40000410000 */
[----:B------:R-:W-:Y:S02]  /*18cf0*/  FMUL.FTZ R99, R0, R99 ;  /* 0x0000006300637220 */ /* 0x000fe40000410000 */
[C---:B------:R-:W-:Y:S01]  /*18d00*/  HMMA.16816.F32.BF16 R88, R16.reuse, R162, R88 ;  /* 0x000000a21058723c */ /* 0x040fe20000041858 */
[----:B------:R-:W3:Y:S03]  /*18d10*/  LDSM.16.MT88.4 R160, [R179+0x3000] ;  /* 0x00300000b3a0783b */ /* 0x000ee60000004200 */
[C---:B------:R-:W-:Y:S02]  /*18d20*/  FMUL.FTZ R100, R2.reuse, R100 ;  /* 0x0000006402647220 */ /* 0x040fe40000410000 */
[----:B------:R-:W-:Y:S02]  /*18d30*/  FMUL.FTZ R101, R2, R101 ;  /* 0x0000006502657220 */ /* 0x000fe40000410000 */
[C---:B------:R-:W-:Y:S01]  /*18d40*/  FMUL.FTZ R102, R0.reuse, R102 ;  /* 0x0000006600667220 */ /* 0x040fe20000410000 */
[C---:B--2---:R-:W-:Y:S03]  /*18d50*/  HMMA.16816.F32.BF16 R92, R16.reuse, R148, R92 ;  /* 0x00000094105c723c */ /* 0x044fe6000004185c */
[----:B------:R-:W-:Y:S02]  /*18d60*/  FMUL.FTZ R103, R0, R103 ;  /* 0x0000006700677220 */ /* 0x000fe40000410000 */
[C---:B------:R-:W-:Y:S02]  /*18d70*/  FMUL.FTZ R104, R2.reuse, R104 ;  /* 0x0000006802687220 */ /* 0x040fe40000410000 */
[----:B------:R-:W-:Y:S01]  /*18d80*/  FMUL.FTZ R105, R2, R105 ;  /* 0x0000006902697220 */ /* 0x000fe20000410000 */
[C---:B------:R-:W-:Y:S01]  /*18d90*/  HMMA.16816.F32.BF16 R96, R16.reuse, R150, R96 ;  /* 0x000000961060723c */ /* 0x040fe20000041860 */
[----:B------:R-:W2:Y:S03]  /*18da0*/  LDSM.16.MT88.4 R148, [R181+0x3000] ;  /* 0x00300000b594783b */ /* 0x000ea60000004200 */
[C---:B------:R-:W-:Y:S02]  /*18db0*/  FMUL.FTZ R106, R0.reuse, R106 ;  /* 0x0000006a006a7220 */ /* 0x040fe40000410000 */
[----:B------:R-:W-:Y:S02]  /*18dc0*/  FMUL.FTZ R107, R0, R107 ;  /* 0x0000006b006b7220 */ /* 0x000fe40000410000 */
[C---:B-1----:R-:W-:Y:S04]  /*18dd0*/  HMMA.16816.F32.BF16 R100, R16.reuse, R152, R100 ;  /* 0x000000981064723c */ /* 0x042fe80000041864 */
[--C-:B------:R-:W-:Y:S02]  /*18de0*/  FFMA.FTZ R13, R172, c[0x0][0x2d0], -R14.reuse ;  /* 0x0000b400ac0d7a23 */ /* 0x100fe4000001080e */
[C---:B------:R-:W-:Y:S02]  /*18df0*/  FMUL.FTZ R108, R2.reuse, R108 ;  /* 0x0000006c026c7220 */ /* 0x040fe40000410000 */
[C---:B------:R-:W-:Y:S01]  /*18e00*/  HMMA.16816.F32.BF16 R104, R16.reuse, R154, R104 ;  /* 0x0000009a1068723c */ /* 0x040fe20000041868 */
[----:B------:R1:W4:Y:S01]  /*18e10*/  MUFU.EX2 R143, R13 ;  /* 0x0000000d008f7308 */ /* 0x0003220000000800 */
[----:B------:R-:W5:Y:S02]  /*18e20*/  LDSM.16.MT88.4 R152, [R180+0x3000] ;  /* 0x00300000b498783b */ /* 0x000f640000004200 */
[----:B------:R-:W-:Y:S02]  /*18e30*/  FMUL.FTZ R109, R2, R109 ;  /* 0x0000006d026d7220 */ /* 0x000fe40000410000 */
[C---:B------:R-:W-:Y:S02]  /*18e40*/  FMUL.FTZ R110, R0.reuse, R110 ;  /* 0x0000006e006e7220 */ /* 0x040fe40000410000 */
[----:B------:R-:W-:Y:S04]  /*18e50*/  FMUL.FTZ R111, R0, R111 ;  /* 0x0000006f006f7220 */ /* 0x000fe80000410000 */
[C---:B------:R-:W-:Y:S02]  /*18e60*/  FMUL.FTZ R112, R2.reuse, R112 ;  /* 0x0000007002707220 */ /* 0x040fe40000410000 */
[----:B------:R-:W-:Y:S01]  /*18e70*/  FMUL.FTZ R113, R2, R113 ;  /* 0x0000007102717220 */ /* 0x000fe20000410000 */
[C---:B---3--:R-:W-:Y:S03]  /*18e80*/  HMMA.16816.F32.BF16 R108, R16.reuse, R160, R108 ;  /* 0x000000a0106c723c */ /* 0x048fe6000004186c */
[C---:B------:R-:W-:Y:S02]  /*18e90*/  FMUL.FTZ R114, R0.reuse, R114 ;  /* 0x0000007200727220 */ /* 0x040fe40000410000 */
[----:B------:R-:W-:Y:S02]  /*18ea0*/  FMUL.FTZ R115, R0, R115 ;  /* 0x0000007300737220 */ /* 0x000fe40000410000 */
[C---:B------:R-:W-:Y:S02]  /*18eb0*/  FMUL.FTZ R116, R2.reuse, R116 ;  /* 0x0000007402747220 */ /* 0x040fe40000410000 */
[----:B------:R-:W-:Y:S03]  /*18ec0*/  FMUL.FTZ R117, R2, R117 ;  /* 0x0000007502757220 */ /* 0x000fe60000410000 */
[C---:B------:R-:W-:Y:S01]  /*18ed0*/  HMMA.16816.F32.BF16 R112, R16.reuse, R162, R112 ;  /* 0x000000a21070723c */ /* 0x040fe20000041870 */
[----:B------:R-:W3:Y:S02]  /*18ee0*/  LDSM.16.MT88.4 R160, [R178+0x800] ;  /* 0x00080000b2a0783b */ /* 0x000ee40000004200 */
[C---:B------:R-:W-:Y:S02]  /*18ef0*/  FMUL.FTZ R118, R0.reuse, R118 ;  /* 0x0000007600767220 */ /* 0x040fe40000410000 */
[----:B------:R-:W-:Y:S02]  /*18f00*/  FMUL.FTZ R119, R0, R119 ;  /* 0x0000007700777220 */ /* 0x000fe40000410000 */
[--C-:B-1----:R-:W-:Y:S02]  /*18f10*/  FFMA.FTZ R13, R173, c[0x0][0x2d0], -R14.reuse ;  /* 0x0000b400ad0d7a23 */ /* 0x102fe4000001080e */
[----:B------:R-:W-:Y:S02]  /*18f20*/  FFMA.FTZ R14, R12, c[0x0][0x2d0], -R14 ;  /* 0x0000b4000c0e7a23 */ /* 0x000fe4000001080e */
[----:B------:R4:W-:Y:S01]  /*18f30*/  MUFU.EX2 R142, R13 ;  /* 0x0000000d008e7308 */ /* 0x0009e20000000800 */
[C---:B--2---:R-:W-:Y:S03]  /*18f40*/  HMMA.16816.F32.BF16 R116, R16.reuse, R148, R116 ;  /* 0x000000941074723c */ /* 0x044fe60000041874 */
[----:B------:R-:W-:Y:S01]  /*18f50*/  FMUL.FTZ R120, R2, R120 ;  /* 0x0000007802787220 */ /* 0x000fe20000410000 */
[----:B------:R-:W-:Y:S01]  /*18f60*/  F2FP.BF16.PACK_AB R12, R198, R199 ;  /* 0x000000c7c60c723e */ /* 0x000fe200000010ff */
[----:B------:R-:W-:Y:S02]  /*18f70*/  FMUL.FTZ R121, R2, R121 ;  /* 0x0000007902797220 */ /* 0x000fe40000410000 */
[C---:B------:R-:W-:Y:S02]  /*18f80*/  FMUL.FTZ R122, R0.reuse, R122 ;  /* 0x0000007a007a7220 */ /* 0x040fe40000410000 */
[----:B------:R-:W-:Y:S01]  /*18f90*/  FMUL.FTZ R123, R0, R123 ;  /* 0x0000007b007b7220 */ /* 0x000fe20000410000 */
[----:B------:R1:W2:Y:S02]  /*18fa0*/  MUFU.EX2 R141, R14 ;  /* 0x0000000e008d7308 */ /* 0x0002a40000000800 */
[C---:B------:R-:W-:Y:S02]  /*18fb0*/  FMUL.FTZ R124, R2.reuse, R124 ;  /* 0x0000007c027c7220 */ /* 0x040fe40000410000 */
[----:B------:R-:W-:Y:S02]  /*18fc0*/  FMUL.FTZ R125, R2, R125 ;  /* 0x0000007d027d7220 */ /* 0x000fe40000410000 */
[C---:B------:R-:W-:Y:S03]  /*18fd0*/  HMMA.16816.F32.BF16 R120, R16.reuse, R150, R120 ;  /* 0x000000961078723c */ /* 0x040fe60000041878 */
[C---:B------:R-:W-:Y:S02]  /*18fe0*/  FMUL.FTZ R126, R0.reuse, R126 ;  /* 0x0000007e007e7220 */ /* 0x040fe40000410000 */
[----:B------:R-:W-:Y:S02]  /*18ff0*/  FMUL.FTZ R127, R0, R127 ;  /* 0x0000007f007f7220 */ /* 0x000fe40000410000 */
[C---:B------:R-:W-:Y:S01]  /*19000*/  FMUL.FTZ R128, R2.reuse, R128 ;  /* 0x0000008002807220 */ /* 0x040fe20000410000 */
[----:B----4-:R-:W-:Y:S01]  /*19010*/  F2FP.BF16.PACK_AB R13, R143, R168 ;  /* 0x000000a88f0d723e */ /* 0x010fe200000010ff */
[----:B------:R-:W-:Y:S03]  /*19020*/  FMUL.FTZ R129, R2, R129 ;  /* 0x0000008102817220 */ /* 0x000fe60000410000 */
[C---:B-----5:R-:W-:Y:S03]  /*19030*/  HMMA.16816.F32.BF16 R124, R16.reuse, R152, R124 ;  /* 0x00000098107c723c */ /* 0x060fe6000004187c */
[C---:B------:R-:W-:Y:S02]  /*19040*/  FMUL.FTZ R130, R0.reuse, R130 ;  /* 0x0000008200827220 */ /* 0x040fe40000410000 */
[----:B------:R-:W-:Y:S01]  /*19050*/  FMUL.FTZ R131, R0, R131 ;  /* 0x0000008300837220 */ /* 0x000fe20000410000 */
[----:B-1----:R-:W-:Y:S02]  /*19060*/  F2FP.BF16.PACK_AB R14, R169, R170 ;  /* 0x000000aaa90e723e */ /* 0x002fe400000010ff */
[----:B--2---:R-:W-:Y:S04]  /*19070*/  F2FP.BF16.PACK_AB R15, R141, R142 ;  /* 0x0000008e8d0f723e */ /* 0x004fe800000010ff */
[----:B------:R-:W-:Y:S01]  /*19080*/  HMMA.16816.F32.BF16 R128, R16, R154, R128 ;  /* 0x0000009a1080723c */ /* 0x000fe20000041880 */
[----:B------:R-:W1:Y:S07]  /*19090*/  LDSM.16.MT88.4 R16, [R181+0x800] ;  /* 0x00080000b510783b */ /* 0x000e6e0000004200 */
[C---:B---3--:R-:W-:Y:S01]  /*190a0*/  HMMA.16816.F32.BF16 R148, R12.reuse, R160, R4 ;  /* 0x000000a00c94723c */ /* 0x048fe20000041804 */
[----:B------:R-:W2:Y:S07]  /*190b0*/  LDSM.16.MT88.4 R4, [R180+0x800] ;  /* 0x00080000b404783b */ /* 0x000eae0000004200 */
[C---:B------:R-:W-:Y:S01]  /*190c0*/  HMMA.16816.F32.BF16 R152, R12.reuse, R162, R8 ;  /* 0x000000a20c98723c */ /* 0x040fe20000041808 */
[----:B------:R-:W3:Y:S07]  /*190d0*/  LDSM.16.MT88.4 R8, [R178+0x1800] ;  /* 0x00180000b208783b */ /* 0x000eee0000004200 */
[C---:B------:R-:W-:Y:S08]  /*190e0*/  HMMA.16816.F32.BF16 R132, R12.reuse, R164, R132 ;  /* 0x000000a40c84723c */ /* 0x040ff00000041884 */
[C---:B------:R-:W-:Y:S08]  /*190f0*/  HMMA.16816.F32.BF16 R136, R12.reuse, R166, R136 ;  /* 0x000000a60c88723c */ /* 0x040ff00000041888 */
        /* <DEDUP_REMOVED lines=39> */
[----:B------:R-:W-:Y:S01]  /*19370*/  FADD.FTZ R2, R196, R2 ;  /* 0x00000002c4027221 */ /* 0x000fe20000010000 */
[C---:B-1----:R-:W-:Y:S03]  /*19380*/  HMMA.16816.F32.BF16 R116, R12.reuse, R16, R116 ;  /* 0x000000100c74723c */ /* 0x042fe60000041874 */
[----:B------:R-:W-:Y:S02]  /*19390*/  FADD.FTZ R0, R201, R0 ;  /* 0x00000000c9007221 */ /* 0x000fe40000010000 */
[----:B------:R-:W-:Y:S02]  /*193a0*/  FADD.FTZ R2, R175, R2 ;  /* 0x00000002af027221 */ /* 0x000fe40000010000 */
[----:B------:R-:W-:Y:S01]  /*193b0*/  FADD.FTZ R0, R200, R0 ;  /* 0x00000000c8007221 */ /* 0x000fe20000010000 */
        /* <DEDUP_REMOVED lines=8> */
[----:B------:R-:W-:Y:S02]  /*19440*/  FADD.FTZ R4, R170, R2 ;  /* 0x00000002aa047221 */ /* 0x000fe40000010000 */
[----:B------:R-:W-:Y:S01]  /*19450*/  FADD.FTZ R2, R142, R0 ;  /* 0x000000008e027221 */ /* 0x000fe20000010000 */
[----:B------:R-:W-:Y:S01]  /*19460*/  IADD3 R0, R194, -0x1, RZ ;  /* 0xffffffffc2007810 */ /* 0x000fe20007ffe0ff */
[----:B------:R-:W-:Y:S01]  /*19470*/  FADD.FTZ R207, R169, R4 ;  /* 0x00000004a9cf7221 */ /* 0x000fe20000010000 */
[----:B------:R-:W-:Y:S01]  /*19480*/  MOV R142, R3 ;  /* 0x00000003008e7202 */ /* 0x000fe20000000f00 */
[----:B------:R-:W-:Y:S01]  /*19490*/  FADD.FTZ R206, R141, R2 ;  /* 0x000000028dce7221 */ /* 0x000fe20000010000 */
[----:B------:R-:W-:Y:S02]  /*194a0*/  MOV R194, R0 ;  /* 0x0000000000c27202 */ /* 0x000fe40000000f00 */
[----:B------:R-:W-:Y:S01]  /*194b0*/  MOV R141, R140 ;  /* 0x0000008c008d7202 */ /* 0x000fe20000000f00 */
[----:B------:R-:W-:-:S05]  /*194c0*/  @P0 BRA `(.L_x_726) ;  /* 0xffffdb0000000947 */ /* 0x000fca000383ffff */
.L_x_717:
[----:B------:R-:W-:Y:S02]  /*194d0*/  MOV R7, 0x1f ;  /* 0x0000001f00077802 */ /* 0x000fe40000000f00 */
[----:B------:R-:W-:Y:S01]  /*194e0*/  MOV R6, 0xffffffff ;  /* 0xffffffff00067802 */ /* 0x000fe20000000f00 */
[----:B------:R-:W-:Y:S05]  /*194f0*/  BRA.DIV ~URZ, `(.L_x_727) ;  /* 0x000061d27f007947 */ /* 0x000fea000b800000 */
[----:B------:R1:W2:Y:S02]  /*19500*/  SHFL.BFLY PT, R0, R207, 0x2, 0x1f ;  /* 0x0c401f00cf007f89 */ /* 0x0002a400000e0000 */
.L_x_800:
[----:B--2---:R-:W-:Y:S01]  /*19510*/  FADD.FTZ R0, R0, R207 ;  /* 0x000000cf00007221 */ /* 0x004fe20000010000 */
[----:B------:R-:W-:Y:S05]  /*19520*/  BRA.DIV ~URZ, `(.L_x_728) ;  /* 0x000062027f007947 */ /* 0x000fea000b800000 */
[----:B------:R-:W2:Y:S04]  /*19530*/  SHFL.BFLY PT, R2, R206, 0x2, 0x1f ;  /* 0x0c401f00ce027f89 */ /* 0x000ea800000e0000 */
[----:B------:R-:W3:Y:S01]  /*19540*/  SHFL.BFLY PT, R5, R0, 0x1, 0x1f ;  /* 0x0c201f0000057f89 */ /* 0x000ee200000e0000 */
[----:B--2---:R-:W-:-:S02]  /*19550*/  FADD.FTZ R4, R2, R206 ;  /* 0x000000ce02047221 */ /* 0x004fc40000010000 */
[----:B---3--:R-:W-:-:S03]  /*19560*/  FADD.FTZ R0, R0, R5 ;  /* 0x0000000500007221 */ /* 0x008fc60000010000 */
[----:B------:R2:W3:Y:S04]  /*19570*/  SHFL.BFLY PT, R3, R4, 0x1, 0x1f ;  /* 0x0c201f0004037f89 */ /* 0x0004e800000e0000 */
.L_x_801:
[----:B------:R-:W-:Y:S01]  /*19580*/  FSETP.NE.FTZ.AND P1, PT, R0, RZ, PT ;  /* 0x000000ff0000720b */ /* 0x000fe20003f35000 */
[----:B---3--:R-:W-:Y:S01]  /*19590*/  FADD.FTZ R3, R3, R4 ;  /* 0x0000000403037221 */ /* 0x008fe20000010000 */
[----:B------:R-:W-:Y:S02]  /*195a0*/  MOV R2, RZ ;  /* 0x000000ff00027202 */ /* 0x000fe40000000f00 */
[----:B------:R-:W-:Y:S02]  /*195b0*/  MOV R141, 0xff800000 ;  /* 0xff800000008d7802 */ /* 0x000fe40000000f00 */
[----:B------:R-:W-:-:S07]  /*195c0*/  FSETP.NE.FTZ.AND P0, PT, R3, RZ, PT ;  /* 0x000000ff0300720b */ /* 0x000fce0003f15000 */
[----:B------:R-:W3:Y:S01]  /*195d0*/  @P1 MUFU.RCP R2, R0 ;  /* 0x0000000000021308 */ /* 0x000ee20000001000 */
[----:B--2---:R-:W-:-:S05]  /*195e0*/  @P1 MOV R4, 0x3f317218 ;  /* 0x3f31721800041802 */ /* 0x004fca0000000f00 */
[----:B------:R-:W-:Y:S02]  /*195f0*/  @P1 FMUL.FTZ R4, R4, c[0x0][0x2d0] ;  /* 0x0000b40004041a20 */ /* 0x000fe40000410000 */
[----:B------:R2:W-:Y:S01]  /*19600*/  @P1 MUFU.LG2 R5, R0 ;  /* 0x0000000000051308 */ /* 0x0005e20000000c00 */
[C---:B---3--:R-:W-:Y:S02]  /*19610*/  FMUL.FTZ R142, R2.reuse, R152 ;  /* 0x00000098028e7220 */ /* 0x048fe40000410000 */
[C---:B------:R-:W-:Y:S02]  /*19620*/  FMUL.FTZ R143, R2.reuse, R153 ;  /* 0x00000099028f7220 */ /* 0x040fe40000410000 */
[C---:B------:R-:W-:Y:S02]  /*19630*/  FMUL.FTZ R152, R2.reuse, R24 ;  /* 0x0000001802987220 */ /* 0x040fe40000410000 */
[C---:B------:R-:W-:Y:S01]  /*19640*/  FMUL.FTZ R153, R2.reuse, R25 ;  /* 0x0000001902997220 */ /* 0x040fe20000410000 */
[----:B--2---:R-:W-:Y:S01]  /*19650*/  MOV R0, RZ ;  /* 0x000000ff00007202 */ /* 0x004fe20000000f00 */
[----:B------:R-:W-:-:S02]  /*19660*/  FMUL.FTZ R24, R2, R32 ;  /* 0x0000002002187220 */ /* 0x000fc40000410000 */
[C---:B------:R-:W-:Y:S02]  /*19670*/  FMUL.FTZ R25, R2.reuse, R33 ;  /* 0x0000002102197220 */ /* 0x040fe40000410000 */
[C---:B------:R-:W-:Y:S01]  /*19680*/  FMUL.FTZ R32, R2.reuse, R40 ;  /* 0x0000002802207220 */ /* 0x040fe20000410000 */
[----:B------:R-:W2:Y:S01]  /*19690*/  @P0 MUFU.RCP R0, R3 ;  /* 0x0000000300000308 */ /* 0x000ea20000001000 */
        /* <DEDUP_REMOVED lines=59> */
[----:B--2---:R-:W-:-:S02]  /*19a50*/  FMUL.FTZ R128, R0, R30 ;  /* 0x0000001e00807220 */ /* 0x004fc40000410000 */
[C---:B------:R-:W-:Y:S02]  /*19a60*/  FMUL.FTZ R129, R0.reuse, R31 ;  /* 0x0000001f00817220 */ /* 0x040fe40000410000 */
[C---:B------:R-:W-:Y:S02]  /*19a70*/  FMUL.FTZ R30, R0.reuse, R34 ;  /* 0x00000022001e7220 */ /* 0x040fe40000410000 */
[C---:B------:R-:W-:Y:S02]  /*19a80*/  FMUL.FTZ R31, R0.reuse, R35 ;  /* 0x00000023001f7220 */ /* 0x040fe40000410000 */
[----:B------:R-:W-:Y:S02]  /*19a90*/  @P1 FMUL.FTZ R5, R5, 0.69314718246459960938 ;  /* 0x3f31721805051820 */ /* 0x000fe40000410000 */
[C---:B------:R-:W-:Y:S02]  /*19aa0*/  FMUL.FTZ R34, R0.reuse, R42 ;  /* 0x0000002a00227220 */ /* 0x040fe40000410000 */
[----:B------:R-:W-:-:S02]  /*19ab0*/  FMUL.FTZ R35, R0, R43 ;  /* 0x0000002b00237220 */ /* 0x000fc40000410000 */
[C---:B------:R-:W-:Y:S01]  /*19ac0*/  FMUL.FTZ R42, R0.reuse, R50 ;  /* 0x00000032002a7220 */ /* 0x040fe20000410000 */
[----:B---3--:R-:W-:Y:S01]  /*19ad0*/  @P0 MOV R3, 0x3f317218 ;  /* 0x3f31721800030802 */ /* 0x008fe20000000f00 */
        /* <DEDUP_REMOVED lines=10> */
[----:B------:R-:W-:Y:S02]  /*19b80*/  FMUL.FTZ R75, R0, R83 ;  /* 0x00000053004b7220 */ /* 0x000fe40000410000 */
[----:B----4-:R-:W-:-:S02]  /*19b90*/  @P0 FMUL.FTZ R2, R2, 0.69314718246459960938 ;  /* 0x3f31721802020820 */ /* 0x010fc40000410000 */
[----:B------:R-:W-:Y:S02]  /*19ba0*/  @P0 FMUL.FTZ R3, R3, c[0x0][0x2d0] ;  /* 0x0000b40003030a20 */ /* 0x000fe40000410000 */
        /* <DEDUP_REMOVED lines=50> */
.L_x_610:
[----:B------:R-:W2:Y:S01]  /*19ed0*/  S2R R118, SR_TID.X ;  /* 0x0000000000767919 */ /* 0x000ea20000002100 */
[----:B------:R-:W-:Y:S01]  /*19ee0*/  BSSY B0, `(.L_x_729) ;  /* 0x0000010000007945 */ /* 0x000fe20003800000 */
[----:B--2---:R-:W-:-:S13]  /*19ef0*/  LOP3.LUT P0, RZ, R118, 0xff, RZ, 0xc0, !PT ;  /* 0x000000ff76ff7812 */ /* 0x004fda000780c0ff */
[----:B------:R-:W-:Y:S05]  /*19f00*/  @P0 BRA `(.L_x_730) ;  /* 0x000000d000000947 */ /* 0x000fea0003800000 */
[----:B------:R-:W2:Y:S01]  /*19f10*/  S2R R4, SR_LANEID ;  /* 0x0000000000047919 */ /* 0x000ea20000000000 */
[----:B------:R-:W-:Y:S01]  /*19f20*/  VOTEU.ANY UR4, UPT, PT ;  /* 0x0000000000047886 */ /* 0x000fe200038e0100 */
[----:B------:R-:W-:Y:S01]  /*19f30*/  IMAD.MOV.U32 R5, RZ, RZ, c[0x0][0x564] ;  /* 0x00015900ff057624 */ /* 0x000fe200078e00ff */
[----:B------:R-:W2:Y:S08]  /*19f40*/  FLO.U32 R3, UR4 ;  /* 0x0000000400037d00 */ /* 0x000eb000080e0000 */
[----:B------:R-:W3:Y:S01]  /*19f50*/  POPC R2, UR4 ;  /* 0x0000000400027d09 */ /* 0x000ee20008000000 */
[----:B--2---:R-:W-:Y:S01]  /*19f60*/  ISETP.EQ.U32.AND P0, PT, R3, R4, PT ;  /* 0x000000040300720c */ /* 0x004fe20003f02070 */
[----:B------:R-:W-:-:S12]  /*19f70*/  IMAD.MOV.U32 R4, RZ, RZ, c[0x0][0x560] ;  /* 0x00015800ff047624 */ /* 0x000fd800078e00ff */
[----:B---3--:R2:W3:Y:S04]  /*19f80*/  @P0 ATOMG.E.ADD.STRONG.GPU PT, R2, [R4.64], R2 ;  /* 0x00000002040209a8 */ /* 0x0084e800081ee1c6 */
[----:B--2---:R-:W2:Y:S04]  /*19f90*/  S2R R4, SR_LTMASK ;  /* 0x0000000000047919 */ /* 0x004ea80000003900 */
[----:B---3--:R2:W3:Y:S02]  /*19fa0*/  SHFL.IDX PT, R3, R2, R3, 0x1f ;  /* 0x00001f0302037589 */ /* 0x0084e400000e0000 */
[----:B--2---:R-:W-:-:S06]  /*19fb0*/  LOP3.LUT R2, R4, UR4, RZ, 0xc0, !PT ;  /* 0x0000000404027c12 */ /* 0x004fcc000f8ec0ff */
[----:B------:R-:W3:Y:S02]  /*19fc0*/  POPC R2, R2 ;  /* 0x0000000200027309 */ /* 0x000ee40000000000 */
[----:B---3--:R-:W-:-:S06]  /*19fd0*/  IADD3 R228, R3, c[0x0][0xc], R2 ;  /* 0x0000030003e47a10 */ /* 0x008fcc0007ffe002 */
.L_x_730:
[----:B------:R-:W-:Y:S05]  /*19fe0*/  BSYNC B0 ;  /* 0x0000000000007941 */ /* 0x000fea0003800000 */
.L_x_729:
[----:B------:R-:W-:Y:S01]  /*19ff0*/  PRMT R0, R0, 0x9910, RZ ;  /* 0x0000991000007816 */ /* 0x000fe200000000ff */
[----:B------:R-:W-:Y:S01]  /*1a000*/  BSSY B1, `(.L_x_731) ;  /* 0x00003f8000017945 */ /* 0x000fe20003800000 */
[----:B-----5:R-:W-:Y:S02]  /*1a010*/  IMAD.MOV.U32 R110, RZ, RZ, R228 ;  /* 0x000000ffff6e7224 */ /* 0x020fe400078e00e4 */
[----:B------:R-:W-:-:S13]  /*1a020*/  ISETP.NE.AND P0, PT, R0, RZ, PT ;  /* 0x000000ff0000720c */ /* 0x000fda0003f05270 */
[----:B------:R-:W-:Y:S05]  /*1a030*/  @!P0 BRA `(.L_x_732) ;  /* 0x0000321000008947 */ /* 0x000fea0003800000 */
[----:B------:R-:W-:Y:S01]  /*1a040*/  WARPSYNC 0xffffffff ;  /* 0xffffffff00007948 */ /* 0x000fe20003800000 */
[----:B------:R-:W-:Y:S01]  /*1a050*/  BAR.SYNC.DEFER_BLOCKING 0x1, 0x100 ;  /* 0x0044000000007b1d */ /* 0x000fe20000010000 */
[----:B------:R-:W-:Y:S01]  /*1a060*/  F2FP.BF16.PACK_AB R0, R161, R160 ;  /* 0x000000a0a100723e */ /* 0x000fe200000010ff */
[----:B------:R-:W-:Y:S01]  /*1a070*/  IMAD.MOV.U32 R12, RZ, RZ, c[0x0][0x388] ;  /* 0x0000e200ff0c7624 */ /* 0x000fe200078e00ff */
[----:B------:R-:W-:Y:S02]  /*1a080*/  F2FP.BF16.PACK_AB R2, R109, R108 ;  /* 0x0000006c6d02723e */ /* 0x000fe400000010ff */
[----:B------:R-:W-:Y:S02]  /*1a090*/  F2FP.BF16.PACK_AB R3, R143, R142 ;  /* 0x0000008e8f03723e */ /* 0x000fe400000010ff */
[----:B------:R-:W-:Y:S02]  /*1a0a0*/  F2FP.BF16.PACK_AB R4, R93, R92 ;  /* 0x0000005c5d04723e */ /* 0x000fe400000010ff */
[----:B------:R-:W-:-:S02]  /*1a0b0*/  ISETP.NE.U32.AND P0, PT, RZ, c[0x0][0x508], PT ;  /* 0x00014200ff007a0c */ /* 0x000fc40003f05070 */
[----:B------:R-:W-:Y:S02]  /*1a0c0*/  ISETP.NE.U32.AND P2, PT, RZ, c[0x0][0x500], PT ;  /* 0x00014000ff007a0c */ /* 0x000fe40003f45070 */
[----:B------:R-:W-:Y:S02]  /*1a0d0*/  ISETP.NE.AND.EX P1, PT, RZ, c[0x0][0x50c], PT, P0 ;  /* 0x00014300ff007a0c */ /* 0x000fe40003f25300 */
[----:B------:R-:W-:Y:S01]  /*1a0e0*/  ISETP.NE.AND.EX P2, PT, RZ, c[0x0][0x504], PT, P2 ;  /* 0x00014100ff007a0c */ /* 0x000fe20003f45320 */
[----:B------:R2:W-:Y:S04]  /*1a0f0*/  STS [R238+0x80], R0 ;  /* 0x00008000ee007388 */ /* 0x0005e80000000800 */
[----:B------:R3:W-:Y:S04]  /*1a100*/  STS [R238+0x480], R2 ;  /* 0x00048002ee007388 */ /* 0x0007e80000000800 */
[----:B------:R4:W-:Y:S01]  /*1a110*/  STS [R239], R3 ;  /* 0x00000003ef007388 */ /* 0x0009e20000000800 */
[----:B--2---:R-:W-:-:S02]  /*1a120*/  F2FP.BF16.PACK_AB R0, R117, R116 ;  /* 0x000000747500723e */ /* 0x004fc400000010ff */
[----:B---3--:R-:W-:-:S03]  /*1a130*/  F2FP.BF16.PACK_AB R2, R133, R132 ;  /* 0x000000848502723e */ /* 0x008fc600000010ff */
[----:B------:R2:W-:Y:S01]  /*1a140*/  STS [R239+0x400], R0 ;  /* 0x00040000ef007388 */ /* 0x0005e20000000800 */
[----:B----4-:R-:W-:-:S03]  /*1a150*/  F2FP.BF16.PACK_AB R3, R121, R120 ;  /* 0x000000787903723e */ /* 0x010fc600000010ff */
[----:B------:R3:W-:Y:S04]  /*1a160*/  STS [R241+0x80], R2 ;  /* 0x00008002f1007388 */ /* 0x0007e80000000800 */
[----:B------:R4:W-:Y:S01]  /*1a170*/  STS [R241+0x480], R3 ;  /* 0x00048003f1007388 */ /* 0x0009e20000000800 */
[----:B--2---:R-:W-:Y:S02]  /*1a180*/  F2FP.BF16.PACK_AB R0, R137, R136 ;  /* 0x000000888900723e */ /* 0x004fe400000010ff */
[----:B---3--:R-:W-:-:S03]  /*1a190*/  F2FP.BF16.PACK_AB R2, R125, R124 ;  /* 0x0000007c7d02723e */ /* 0x008fc600000010ff */
[----:B------:R2:W-:Y:S01]  /*1a1a0*/  STS [R240], R0 ;  /* 0x00000000f0007388 */ /* 0x0005e20000000800 */
[----:B----4-:R-:W-:-:S03]  /*1a1b0*/  F2FP.BF16.PACK_AB R3, R149, R148 ;  /* 0x000000949503723e */ /* 0x010fc600000010ff */
[----:B------:R3:W-:Y:S04]  /*1a1c0*/  STS [R240+0x400], R2 ;  /* 0x00040002f0007388 */ /* 0x0007e80000000800 */
[----:B------:R4:W-:Y:S01]  /*1a1d0*/  STS [R245+0x80], R3 ;  /* 0x00008003f5007388 */ /* 0x0009e20000000800 */
[----:B--2---:R-:W-:Y:S02]  /*1a1e0*/  F2FP.BF16.PACK_AB R0, R23, R22 ;  /* 0x000000161700723e */ /* 0x004fe400000010ff */
[----:B---3--:R-:W-:-:S03]  /*1a1f0*/  F2FP.BF16.PACK_AB R2, R153, R152 ;  /* 0x000000989902723e */ /* 0x008fc600000010ff */
[----:B------:R2:W-:Y:S01]  /*1a200*/  STS [R245+0x480], R0 ;  /* 0x00048000f5007388 */ /* 0x0005e20000000800 */
[----:B----4-:R-:W-:-:S03]  /*1a210*/  F2FP.BF16.PACK_AB R3, R27, R26 ;  /* 0x0000001a1b03723e */ /* 0x010fc600000010ff */
[----:B------:R3:W-:Y:S04]  /*1a220*/  STS [R243], R2 ;  /* 0x00000002f3007388 */ /* 0x0007e80000000800 */
[----:B------:R4:W-:Y:S01]  /*1a230*/  STS [R243+0x400], R3 ;  /* 0x00040003f3007388 */ /* 0x0009e20000000800 */
[----:B--2---:R-:W-:Y:S02]  /*1a240*/  F2FP.BF16.PACK_AB R0, R29, R28 ;  /* 0x0000001c1d00723e */ /* 0x004fe400000010ff */
[----:B---3--:R-:W-:-:S03]  /*1a250*/  F2FP.BF16.PACK_AB R2, R129, R128 ;  /* 0x000000808102723e */ /* 0x008fc600000010ff */
[----:B------:R2:W-:Y:S01]  /*1a260*/  STS [R244+0x80], R0 ;  /* 0x00008000f4007388 */ /* 0x0005e20000000800 */
[----:B----4-:R-:W-:-:S03]  /*1a270*/  F2FP.BF16.PACK_AB R3, R25, R24 ;  /* 0x000000181903723e */ /* 0x010fc600000010ff */
[----:B------:R3:W-:Y:S04]  /*1a280*/  STS [R244+0x480], R2 ;  /* 0x00048002f4007388 */ /* 0x0007e80000000800 */
[----:B------:R4:W-:Y:S01]  /*1a290*/  STS [R242], R3 ;  /* 0x00000003f2007388 */ /* 0x0009e20000000800 */
[----:B--2---:R-:W-:Y:S02]  /*1a2a0*/  F2FP.BF16.PACK_AB R0, R31, R30 ;  /* 0x0000001e1f00723e */ /* 0x004fe400000010ff */
[----:B---3--:R-:W-:-:S03]  /*1a2b0*/  F2FP.BF16.PACK_AB R2, R37, R36 ;  /* 0x000000242502723e */ /* 0x008fc600000010ff */
[----:B------:R2:W-:Y:S01]  /*1a2c0*/  STS [R242+0x400], R0 ;  /* 0x00040000f2007388 */ /* 0x0005e20000000800 */
[----:B----4-:R-:W-:-:S03]  /*1a2d0*/  F2FP.BF16.PACK_AB R3, R39, R38 ;  /* 0x000000262703723e */ /* 0x010fc600000010ff */
[----:B------:R3:W-:Y:S04]  /*1a2e0*/  STS [R238+0x4080], R2 ;  /* 0x00408002ee007388 */ /* 0x0007e80000000800 */
[----:B------:R4:W-:Y:S01]  /*1a2f0*/  STS [R238+0x4480], R3 ;  /* 0x00448003ee007388 */ /* 0x0009e20000000800 */
        /* <DEDUP_REMOVED lines=59> */
[----:B------:R4:W-:Y:S04]  /*1a6b0*/  STS [R242+0x8400], R4 ;  /* 0x00840004f2007388 */ /* 0x0009e80000000800 */
[----:B------:R1:W-:Y:S01]  /*1a6c0*/  STS [R238+0xc080], R2 ;  /* 0x00c08002ee007388 */ /* 0x0003e20000000800 */
[----:B--2---:R-:W-:Y:S02]  /*1a6d0*/  F2FP.BF16.PACK_AB R0, R139, R138 ;  /* 0x0000008a8b00723e */ /* 0x004fe400000010ff */
[----:B---3--:R-:W-:-:S03]  /*1a6e0*/  F2FP.BF16.PACK_AB R3, R155, R154 ;  /* 0x0000009a9b03723e */ /* 0x008fc600000010ff */
[----:B------:R2:W-:Y:S01]  /*1a6f0*/  STS [R238+0xc480], R0 ;  /* 0x00c48000ee007388 */ /* 0x0005e20000000800 */
[----:B----4-:R-:W-:-:S03]  /*1a700*/  F2FP.BF16.PACK_AB R4, R97, R96 ;  /* 0x000000606104723e */ /* 0x010fc600000010ff */
[----:B------:R3:W-:Y:S01]  /*1a710*/  STS [R239+0xc400], R3 ;  /* 0x00c40003ef007388 */ /* 0x0007e20000000800 */
[----:B-1----:R-:W-:-:S03]  /*1a720*/  F2FP.BF16.PACK_AB R2, R163, R162 ;  /* 0x000000a2a302723e */ /* 0x002fc600000010ff */
[----:B------:R1:W-:Y:S04]  /*1a730*/  STS [R239+0xc000], R4 ;  /* 0x00c00004ef007388 */ /* 0x0003e80000000800 */
[----:B------:R4:W-:Y:S01]  /*1a740*/  STS [R241+0xc080], R2 ;  /* 0x00c08002f1007388 */ /* 0x0009e20000000800 */
[----:B--2---:R-:W-:Y:S02]  /*1a750*/  F2FP.BF16.PACK_AB R0, R151, R150 ;  /* 0x000000969700723e */ /* 0x004fe400000010ff */
[----:B---3--:R-:W-:-:S03]  /*1a760*/  F2FP.BF16.PACK_AB R3, R115, R114 ;  /* 0x000000727303723e */ /* 0x008fc600000010ff */
[----:B------:R2:W-:Y:S01]  /*1a770*/  STS [R241+0xc480], R0 ;  /* 0x00c48000f1007388 */ /* 0x0005e20000000800 */
[----:B-1----:R-:W-:-:S03]  /*1a780*/  F2FP.BF16.PACK_AB R4, R169, R168 ;  /* 0x000000a8a904723e */ /* 0x002fc600000010ff */
[----:B------:R1:W-:Y:S01]  /*1a790*/  STS [R240+0xc400], R3 ;  /* 0x00c40003f0007388 */ /* 0x0003e20000000800 */
[----:B----4-:R-:W-:-:S03]  /*1a7a0*/  F2FP.BF16.PACK_AB R2, R167, R166 ;  /* 0x000000a6a702723e */ /* 0x010fc600000010ff */
[----:B------:R3:W-:Y:S04]  /*1a7b0*/  STS [R240+0xc000], R4 ;  /* 0x00c00004f0007388 */ /* 0x0007e80000000800 */
[----:B------:R4:W-:Y:S01]  /*1a7c0*/  STS [R245+0xc080], R2 ;  /* 0x00c08002f5007388 */ /* 0x0009e20000000800 */
[----:B--2---:R-:W-:Y:S02]  /*1a7d0*/  F2FP.BF16.PACK_AB R0, R107, R106 ;  /* 0x0000006a6b00723e */ /* 0x004fe400000010ff */
[----:B-1----:R-:W-:-:S03]  /*1a7e0*/  F2FP.BF16.PACK_AB R3, R103, R102 ;  /* 0x000000666703723e */ /* 0x002fc600000010ff */
[----:B------:R1:W-:Y:S01]  /*1a7f0*/  STS [R245+0xc480], R0 ;  /* 0x00c48000f5007388 */ /* 0x0003e20000000800 */
[----:B---3--:R-:W-:-:S03]  /*1a800*/  F2FP.BF16.PACK_AB R4, R165, R164 ;  /* 0x000000a4a504723e */ /* 0x008fc600000010ff */
[----:B------:R2:W-:Y:S01]  /*1a810*/  STS [R243+0xc400], R3 ;  /* 0x00c40003f3007388 */ /* 0x0005e20000000800 */
[----:B----4-:R-:W-:-:S03]  /*1a820*/  F2FP.BF16.PACK_AB R2, R113, R112 ;  /* 0x000000707102723e */ /* 0x010fc600000010ff */
[----:B------:R3:W-:Y:S04]  /*1a830*/  STS [R243+0xc000], R4 ;  /* 0x00c00004f3007388 */ /* 0x0007e80000000800 */
[----:B------:R4:W-:Y:S01]  /*1a840*/  STS [R244+0xc080], R2 ;  /* 0x00c08002f4007388 */ /* 0x0009e20000000800 */
[----:B-1----:R-:W-:Y:S02]  /*1a850*/  F2FP.BF16.PACK_AB R0, R99, R98 ;  /* 0x000000626300723e */ /* 0x002fe400000010ff */
[----:B--2---:R-:W-:-:S03]  /*1a860*/  F2FP.BF16.PACK_AB R3, R105, R104 ;  /* 0x000000686903723e */ /* 0x004fc600000010ff */
[----:B------:R1:W-:Y:S01]  /*1a870*/  STS [R244+0xc480], R0 ;  /* 0x00c48000f4007388 */ /* 0x0003e20000000800 */
[----:B---3--:R-:W-:-:S03]  /*1a880*/  IMAD.MOV.U32 R4, RZ, RZ, 0x4 ;  /* 0x00000004ff047424 */ /* 0x008fc600078e00ff */
[----:B------:R2:W-:Y:S01]  /*1a890*/  STS [R242+0xc000], R3 ;  /* 0x00c00003f2007388 */ /* 0x0005e20000000800 */
[----:B----4-:R-:W-:Y:S02]  /*1a8a0*/  IMAD.MOV.U32 R2, RZ, RZ, RZ ;  /* 0x000000ffff027224 */ /* 0x010fe400078e00ff */
[----:B------:R-:W-:-:S04]  /*1a8b0*/  @P1 IMAD.WIDE R6, R231, R4, c[0x0][0x508] ;  /* 0x00014200e7061625 */ /* 0x000fc800078e0204 */
[----:B------:R-:W-:Y:S01]  /*1a8c0*/  IMAD.WIDE R4, R231, R4, c[0x0][0x500] ;  /* 0x00014000e7047625 */ /* 0x000fe200078e0204 */
        /* <DEDUP_REMOVED lines=12> */
.L_x_733:
[----:B------:R-:W2:Y:S01]  /*1a990*/  LDL R111, [R1+0x4] ;  /* 0x00000400016f7983 */ /* 0x000ea20000100800 */
[----:B------:R-:W-:Y:S01]  /*1a9a0*/  IMAD.MOV.U32 R10, RZ, RZ, 0x368 ;  /* 0x00000368ff0a7424 */ /* 0x000fe200078e00ff */
[----:B------:R-:W-:Y:S01]  /*1a9b0*/  ISETP.GT.AND P2, PT, R3, 0x1, PT ;  /* 0x000000010300780c */ /* 0x000fe20003f44270 */
[----:B-1----:R-:W-:Y:S01]  /*1a9c0*/  IMAD.MOV.U32 R0, RZ, RZ, c[0x0][0x4e8] ;  /* 0x00013a00ff007624 */ /* 0x002fe200078e00ff */
[----:B------:R-:W-:Y:S01]  /*1a9d0*/  ISETP.NE.U32.AND P0, PT, RZ, c[0x0][0x500], PT ;  /* 0x00014000ff007a0c */ /* 0x000fe20003f05070 */
[----:B------:R-:W-:Y:S01]  /*1a9e0*/  IMAD.IADD R8, R225, 0x1, R224 ;  /* 0x00000001e1087824 */ /* 0x000fe200078e02e0 */
[----:B------:R-:W-:-:S02]  /*1a9f0*/  SEL R10, R10, 0x328, P2 ;  /* 0x000003280a0a7807 */ /* 0x000fc40001000000 */
[----:B------:R-:W-:Y:S02]  /*1aa00*/  ISETP.NE.AND P3, PT, R0, 0x1, PT ;  /* 0x000000010000780c */ /* 0x000fe40003f65270 */
[----:B------:R-:W1:Y:S01]  /*1aa10*/  LDC.64 R6, c[0x0][R10+0x170] ;  /* 0x00005c000a067b82 */ /* 0x000e620000000a00 */
[----:B------:R-:W-:Y:S02]  /*1aa20*/  ISETP.NE.AND.EX P0, PT, RZ, c[0x0][0x504], PT, P0 ;  /* 0x00014100ff007a0c */ /* 0x000fe40003f05300 */
[----:B------:R-:W-:Y:S02]  /*1aa30*/  SHF.R.S32.HI R3, RZ, 0x1f, R231 ;  /* 0x0000001fff037819 */ /* 0x000fe400000114e7 */
[----:B------:R-:W-:Y:S02]  /*1aa40*/  SEL R0, R231, RZ, !P0 ;  /* 0x000000ffe7007207 */ /* 0x000fe40004000000 */
[----:B------:R-:W-:Y:S01]  /*1aa50*/  SEL R4, R3, RZ, !P0 ;  /* 0x000000ff03047207 */ /* 0x000fe20004000000 */
[----:B------:R-:W3:Y:S01]  /*1aa60*/  LDC.64 R14, c[0x0][R10+0x168] ;  /* 0x00005a000a0e7b82 */ /* 0x000ee20000000a00 */
[----:B------:R-:W-:-:S02]  /*1aa70*/  SHF.R.S32.HI R21, RZ, 0x1f, R118 ;  /* 0x0000001fff157819 */ /* 0x000fc40000011476 */
[----:B------:R-:W-:Y:S01]  /*1aa80*/  @P3 IMAD.HI.U32 R9, R8, c[0x0][0x4ec], RZ ;  /* 0x00013b0008093a27 */ /* 0x000fe200078e00ff */
[----:B------:R-:W-:Y:S02]  /*1aa90*/  LOP3.LUT R214, R214, 0xfffffffd, RZ, 0xc0, !PT ;  /* 0xfffffffdd6d67812 */ /* 0x000fe400078ec0ff */
[----:B------:R-:W-:Y:S02]  /*1aaa0*/  LEA.HI R21, R21, R118, RZ, 0x5 ;  /* 0x0000007615157211 */ /* 0x000fe400078f28ff */
[----:B------:R4:W4:Y:S02]  /*1aab0*/  LDC.64 R16, c[0x0][R10+0x178] ;  /* 0x00005e000a107b82 */ /* 0x0009240000000a00 */
[----:B------:R-:W-:-:S05]  /*1aac0*/  LOP3.LUT R21, R21, 0xffffffe0, RZ, 0xc0, !PT ;  /* 0xffffffe015157812 */ /* 0x000fca00078ec0ff */
[----:B------:R-:W-:Y:S01]  /*1aad0*/  IMAD.IADD R21, R118, 0x1, -R21 ;  /* 0x0000000176157824 */ /* 0x000fe200078e0a15 */
[----:B------:R4:W4:Y:S01]  /*1aae0*/  LDC.64 R18, c[0x0][R10+0x160] ;  /* 0x000058000a127b82 */ /* 0x0009220000000a00 */
[----:B-1----:R-:W-:-:S04]  /*1aaf0*/  IMAD R3, R7, R0, RZ ;  /* 0x0000000007037224 */ /* 0x002fc800078e02ff */
[C---:B------:R-:W-:Y:S02]  /*1ab00*/  IMAD R11, R6.reuse, R4, R3 ;  /* 0x00000004060b7224 */ /* 0x040fe400078e0203 */
[----:B------:R-:W-:-:S04]  /*1ab10*/  IMAD.WIDE.U32 R4, R6, R0, RZ ;  /* 0x0000000006047225 */ /* 0x000fc800078e00ff */
[----:B---3--:R-:W-:-:S04]  /*1ab20*/  IMAD.WIDE.U32 R6, R14, R226, RZ ;  /* 0x000000e20e067225 */ /* 0x008fc800078e00ff */
[----:B------:R-:W-:Y:S01]  /*1ab30*/  IMAD.MOV.U32 R3, RZ, RZ, R8 ;  /* 0x000000ffff037224 */ /* 0x000fe200078e0008 */
[----:B------:R-:W-:Y:S01]  /*1ab40*/  @P3 SHF.R.U32.HI R3, RZ, c[0x0][0x4f0], R9 ;  /* 0x00013c00ff033a19 */ /* 0x000fe20000011609 */
[----:B----4-:R-:W-:Y:S01]  /*1ab50*/  IMAD R10, R15, R226, RZ ;  /* 0x000000e20f0a7224 */ /* 0x010fe200078e02ff */
[----:B------:R-:W-:Y:S01]  /*1ab60*/  SEL R9, R248, RZ, P2 ;  /* 0x000000fff8097207 */ /* 0x000fe20001000000 */
[----:B------:R-:W-:Y:S01]  /*1ab70*/  IMAD.IADD R13, R5, 0x1, R11 ;  /* 0x00000001050d7824 */ /* 0x000fe200078e020b */
[----:B-----5:R-:W-:Y:S01]  /*1ab80*/  IADD3 R14, P1, P0, R4, R6, R2 ;  /* 0x00000006040e7210 */ /* 0x020fe2000783e002 */
[----:B------:R-:W-:Y:S01]  /*1ab90*/  IMAD.IADD R4, R7, 0x1, R10 ;  /* 0x0000000107047824 */ /* 0x000fe200078e020a */
[----:B------:R-:W-:Y:S01]  /*1aba0*/  SHF.R.S32.HI R10, RZ, 0x1f, R2 ;  /* 0x0000001fff0a7819 */ /* 0x000fe20000011402 */
[-C--:B------:R-:W-:Y:S02]  /*1abb0*/  IMAD R11, R17, R9.reuse, RZ ;  /* 0x00000009110b7224 */ /* 0x080fe400078e02ff */
[----:B------:R-:W-:Y:S01]  /*1abc0*/  IMAD.MOV R5, RZ, RZ, -R3 ;  /* 0x000000ffff057224 */ /* 0x000fe200078e0a03 */
[----:B------:R-:W-:Y:S01]  /*1abd0*/  IADD3.X R13, R13, R4, R10, P1, P0 ;  /* 0x000000040d0d7210 */ /* 0x000fe20000fe040a */
[----:B------:R-:W-:-:S04]  /*1abe0*/  IMAD.WIDE.U32 R6, R16, R9, RZ ;  /* 0x0000000910067225 */ /* 0x000fc800078e00ff */
        /* <DEDUP_REMOVED lines=13> */
[----:B------:R-:W-:Y:S01]  /*1acc0*/  LEA R3, P0, R4, R6, 0x2 ;  /* 0x0000000604037211 */ /* 0x000fe200078010ff */
[----:B------:R-:W-:Y:S01]  /*1acd0*/  IMAD R11, R12, c[0x0][0x4e8], RZ ;  /* 0x00013a000c0b7a24 */ /* 0x000fe200078e02ff */
[----:B------:R-:W-:-:S03]  /*1ace0*/  SEL R7, R7, c[0x0][0x454], P2 ;  /* 0x0001150007077a07 */ /* 0x000fc60001000000 */
[----:B------:R-:W-:Y:S01]  /*1acf0*/  SHFL.IDX PT, R6, R3, RZ, 0x1c1f ;  /* 0x001c1fff03067589 */ /* 0x000fe200000e0000 */
[----:B------:R-:W-:Y:S02]  /*1ad00*/  LEA.HI.X R5, R4, R7, R5, 0x2, P0 ;  /* 0x0000000704057211 */ /* 0x000fe400000f1405 */
[----:B------:R-:W-:Y:S01]  /*1ad10*/  LOP3.LUT P0, RZ, R21, 0x3, RZ, 0xc0, !PT ;  /* 0x0000000315ff7812 */ /* 0x000fe2000780c0ff */
[----:B------:R2:W-:Y:S04]  /*1ad20*/  SHFL.IDX PT, R4, R3, 0x1, 0x1c1f ;  /* 0x003c1f0003047f89 */ /* 0x0005e800000e0000 */
[----:B------:R-:W1:Y:S04]  /*1ad30*/  SHFL.IDX PT, R7, R5, RZ, 0x1c1f ;  /* 0x001c1fff05077589 */ /* 0x000e6800000e0000 */
[----:B------:R-:W3:Y:S01]  /*1ad40*/  SHFL.IDX PT, R5, R5, 0x1, 0x1c1f ;  /* 0x003c1f0005057f89 */ /* 0x000ee200000e0000 */
[----:B--2---:R-:W-:-:S05]  /*1ad50*/  IMAD.IADD R3, R111, 0x1, R224 ;  /* 0x000000016f037824 */ /* 0x004fca00078e02e0 */
[C---:B------:R-:W-:Y:S02]  /*1ad60*/  ISETP.GE.OR P1, PT, R3.reuse, R11, P0 ;  /* 0x0000000b0300720c */ /* 0x040fe40000726670 */
[----:B------:R-:W-:-:S04]  /*1ad70*/  IADD3 R9, R3, 0x8, RZ ;  /* 0x0000000803097810 */ /* 0x000fc80007ffe0ff */
[----:B------:R-:W-:-:S07]  /*1ad80*/  ISETP.GE.OR P0, PT, R9, R11, P0 ;  /* 0x0000000b0900720c */ /* 0x000fce0000706670 */
[----:B-1----:R1:W-:Y:S01]  /*1ad90*/  @!P1 ST.E [R6.64], R141 ;  /* 0x0000008d06009985 */ /* 0x0023e2000c101906 */
[----:B------:R-:W-:-:S05]  /*1ada0*/  ISETP.GE.AND P1, PT, R9, R11, PT ;  /* 0x0000000b0900720c */ /* 0x000fca0003f26270 */
[----:B---3--:R1:W-:Y:S01]  /*1adb0*/  @!P0 ST.E [R4.64], R20 ;  /* 0x0000001404008985 */ /* 0x0083e2000c101906 */
[----:B------:R-:W-:-:S07]  /*1adc0*/  ISETP.GE.AND P0, PT, R3, R11, PT ;  /* 0x0000000b0300720c */ /* 0x000fce0003f06270 */
[----:B------:R-:W-:Y:S01]  /*1add0*/  @P1 LOP3.LUT R214, R214, 0x2, RZ, 0xfc, !PT ;  /* 0x00000002d6d61812 */ /* 0x000fe200078efcff */
[----:B------:R-:W-:Y:S05]  /*1ade0*/  @P2 BRA `(.L_x_734) ;  /* 0x0000098000002947 */ /* 0x000fea0003800000 */
[----:B------:R-:W-:Y:S01]  /*1adf0*/  IMAD R10, R10, c[0x0][0x3a0], RZ ;  /* 0x0000e8000a0a7a24 */ /* 0x000fe200078e02ff */
[----:B-1----:R-:W-:Y:S01]  /*1ae00*/  LEA R6, R237, R213, 0x5 ;  /* 0x000000d5ed067211 */ /* 0x002fe200078e28ff */
[----:B------:R-:W-:Y:S01]  /*1ae10*/  IMAD.WIDE.U32 R4, R2, c[0x0][0x3a0], RZ ;  /* 0x0000e80002047a25 */ /* 0x000fe200078e00ff */
[----:B------:R-:W-:Y:S01]  /*1ae20*/  SHF.R.S32.HI R7, RZ, 0x1f, R0 ;  /* 0x0000001fff077819 */ /* 0x000fe20000011400 */
[----:B------:R1:W2:Y:S01]  /*1ae30*/  LDS.128 R32, [R195+0x80] ;  /* 0x00008000c3207984 */ /* 0x0002a20000000c00 */
[----:B------:R-:W-:Y:S01]  /*1ae40*/  IADD3 R6, R224, R6, RZ ;  /* 0x00000006e0067210 */ /* 0x000fe20007ffe0ff */
[----:B------:R-:W-:Y:S01]  /*1ae50*/  IMAD R2, R2, c[0x0][0x3a4], R10 ;  /* 0x0000e90002027a24 */ /* 0x000fe200078e020a */
[----:B------:R-:W-:Y:S01]  /*1ae60*/  IADD3 R12, R213, R224, RZ ;  /* 0x000000e0d50c7210 */ /* 0x000fe20007ffe0ff */
        /* <DEDUP_REMOVED lines=42> */
.L_x_802:
[----:B------:R-:W-:Y:S05]  /*1b110*/  BRA.DIV ~URZ, `(.L_x_736) ;  /* 0x000047827f007947 */ /* 0x000fea000b800000 */
[----:B------:R4:W2:Y:S02]  /*1b120*/  SHFL.IDX PT, R2, R14, RZ, 0x181f ;  /* 0x00181fff0e027589 */ /* 0x0008a400000e0000 */
.L_x_803:
        /* <DEDUP_REMOVED lines=26> */
.L_x_738:
[----:B------:R-:W-:Y:S05]  /*1b2d0*/  BSYNC B0 ;  /* 0x0000000000007941 */ /* 0x000fea0003800000 */
.L_x_737:
[----:B------:R-:W-:Y:S05]  /*1b2e0*/  BRA.DIV ~URZ, `(.L_x_739) ;  /* 0x000046227f007947 */ /* 0x000fea000b800000 */
[----:B---3--:R3:W4:Y:S04]  /*1b2f0*/  SHFL.IDX PT, R10, R13, 0x1, 0x181f ;  /* 0x00381f000d0a7f89 */ /* 0x00872800000e0000 */
[----:B--2---:R3:W2:Y:S02]  /*1b300*/  SHFL.IDX PT, R2, R14, 0x1, 0x181f ;  /* 0x00381f000e027f89 */ /* 0x0046a400000e0000 */
.L_x_804:
        /* <DEDUP_REMOVED lines=20> */
.L_x_741:
[----:B------:R-:W-:Y:S05]  /*1b450*/  BSYNC B0 ;  /* 0x0000000000007941 */ /* 0x000fea0003800000 */
.L_x_740:
[----:B------:R-:W-:Y:S05]  /*1b460*/  BRA.DIV ~URZ, `(.L_x_742) ;  /* 0x000045727f007947 */ /* 0x000fea000b800000 */
[----:B----4-:R4:W3:Y:S02]  /*1b470*/  SHFL.IDX PT, R10, R13, 0x2, 0x181f ;  /* 0x00581f000d0a7f89 */ /* 0x0108e400000e0000 */
.L_x_805:
[----:B------:R-:W-:Y:S05]  /*1b480*/  BRA.DIV ~URZ, `(.L_x_743) ;  /* 0x000045c27f007947 */ /* 0x000fea000b800000 */
[----:B--2---:R2:W4:Y:S02]  /*1b490*/  SHFL.IDX PT, R2, R14, 0x2, 0x181f ;  /* 0x00581f000e027f89 */ /* 0x00452400000e0000 */
.L_x_806:
        /* <DEDUP_REMOVED lines=20> */
.L_x_745:
[----:B------:R-:W-:Y:S05]  /*1b5e0*/  BSYNC B0 ;  /* 0x0000000000007941 */ /* 0x000fea0003800000 */
.L_x_744:
[----:B------:R-:W-:Y:S05]  /*1b5f0*/  BRA.DIV ~URZ, `(.L_x_746) ;  /* 0x000044c27f007947 */ /* 0x000fea000b800000 */
[----:B---3--:R3:W2:Y:S04]  /*1b600*/  SHFL.IDX PT, R10, R13, 0x3, 0x181f ;  /* 0x00781f000d0a7f89 */ /* 0x0086a800000e0000 */
[----:B----4-:R3:W4:Y:S02]  /*1b610*/  SHFL.IDX PT, R2, R14, 0x3, 0x181f ;  /* 0x00781f000e027f89 */ /* 0x01072400000e0000 */
.L_x_807:
        /* <DEDUP_REMOVED lines=17> */
[----:B------:R-:W-:-:S04]  /*1b730*/  LEA R2, P0, R216, R2, 0x1 ;  /* 0x00000002d8027211 */ /* 0x000fc800078008ff */
[----:B------:R-:W-:-:S05]  /*1b740*/  LEA.HI.X R3, R216, R10, R18, 0x1, P0 ;  /* 0x0000000ad8037211 */ /* 0x000fca00000f0c12 */
[----:B------:R2:W-:Y:S01]  /*1b750*/  ST.E.128 [R2.64], R68 ;  /* 0x0000004402007985 */ /* 0x0005e2000c101d06 */
[----:B------:R-:W-:Y:S05]  /*1b760*/  BRA `(.L_x_747) ;  /* 0x0000281000007947 */ /* 0x000fea0003800000 */
.L_x_734:
        /* <DEDUP_REMOVED lines=33> */
.L_x_808:
[----:B------:R-:W-:Y:S05]  /*1b980*/  BRA.DIV ~URZ, `(.L_x_749) ;  /* 0x000042727f007947 */ /* 0x000fea000b800000 */
[----:B------:R3:W4:Y:S02]  /*1b990*/  SHFL.IDX PT, R0, R17, RZ, 0x1c1f ;  /* 0x001c1fff11007589 */ /* 0x00072400000e0000 */
.L_x_809:
[----:B------:R-:W-:Y:S01]  /*1b9a0*/  BSSY B0, `(.L_x_750) ;  /* 0x00000c0000007945 */ /* 0x000fe20003800000 */
[----:B------:R-:W-:Y:S05]  /*1b9b0*/  @P0 BRA `(.L_x_751) ;  /* 0x00000be000000947 */ /* 0x000fea0003800000 */
[C---:B------:R-:W-:Y:S02]  /*1b9c0*/  ISETP.GE.AND P2, PT, R209.reuse, c[0x0][0x3c8], PT ;  /* 0x0000f200d1007a0c */ /* 0x040fe40003f46270 */
[C---:B------:R-:W-:Y:S02]  /*1b9d0*/  IADD3 R11, R209.reuse, 0x8, RZ ;  /* 0x00000008d10b7810 */ /* 0x040fe40007ffe0ff */
[----:B------:R-:W-:Y:S02]  /*1b9e0*/  IADD3 R8, R209, 0x10, RZ ;  /* 0x00000010d1087810 */ /* 0x000fe40007ffe0ff */
[----:B------:R-:W-:Y:S02]  /*1b9f0*/  ISETP.GE.AND P1, PT, R11, c[0x0][0x3c8], PT ;  /* 0x0000f2000b007a0c */ /* 0x000fe40003f26270 */
[----:B------:R-:W-:-:S02]  /*1ba00*/  ISETP.GE.AND P0, PT, R8, c[0x0][0x3c8], PT ;  /* 0x0000f20008007a0c */ /* 0x000fc40003f06270 */
[----:B------:R-:W-:Y:S02]  /*1ba10*/  SHF.R.S32.HI R5, RZ, 0x1f, R209 ;  /* 0x0000001fff057819 */ /* 0x000fe400000114d1 */
[C---:B------:R-:W-:Y:S02]  /*1ba20*/  IADD3 R9, R209.reuse, 0x18, RZ ;  /* 0x00000018d1097810 */ /* 0x040fe40007ffe0ff */
[C---:B----4-:R-:W-:Y:S02]  /*1ba30*/  @!P2 LEA R2, P3, R209.reuse, R0, 0x2 ;  /* 0x00000000d102a211 */ /* 0x050fe400078610ff */
[C---:B------:R-:W-:Y:S02]  /*1ba40*/  IADD3 R12, R209.reuse, 0x8, RZ ;  /* 0x00000008d10c7810 */ /* 0x040fe40007ffe0ff */
[C---:B--2---:R-:W-:Y:S02]  /*1ba50*/  @!P2 LEA.HI.X R3, R209.reuse, R4, R5, 0x2, P3 ;  /* 0x00000004d103a211 */ /* 0x044fe400018f1405 */
[----:B------:R-:W-:-:S02]  /*1ba60*/  IADD3 R5, R209, 0x20, RZ ;  /* 0x00000020d1057810 */ /* 0x000fc40007ffe0ff */
[----:B------:R-:W-:Y:S01]  /*1ba70*/  IADD3 R10, R209, 0x10, RZ ;  /* 0x00000010d10a7810 */ /* 0x000fe20007ffe0ff */
[----:B------:R2:W-:Y:S01]  /*1ba80*/  @!P2 ST.E.64 [R2.64], R160 ;  /* 0x000000a00200a985 */ /* 0x0005e2000c101b06 */
[----:B------:R-:W-:Y:S02]  /*1ba90*/  ISETP.GE.AND P5, PT, R9, c[0x0][0x3c8], PT ;  /* 0x0000f20009007a0c */ /* 0x000fe40003fa6270 */
[----:B------:R-:W-:Y:S02]  /*1baa0*/  ISETP.GE.AND P4, PT, R5, c[0x0][0x3c8], PT ;  /* 0x0000f20005007a0c */ /* 0x000fe40003f86270 */
[----:B------:R-:W-:Y:S02]  /*1bab0*/  @!P1 LEA R6, P3, R11, R0, 0x2 ;  /* 0x000000000b069211 */ /* 0x000fe400078610ff */
[----:B------:R-:W-:Y:S02]  /*1bac0*/  SHF.R.S32.HI R12, RZ, 0x1f, R12 ;  /* 0x0000001fff0c7819 */ /* 0x000fe4000001140c */
[----:B------:R-:W-:-:S02]  /*1bad0*/  SHF.R.S32.HI R10, RZ, 0x1f, R10 ;  /* 0x0000001fff0a7819 */ /* 0x000fc4000001140a */
[----:B------:R-:W-:Y:S02]  /*1bae0*/  ISETP.GE.AND P6, PT, R252, c[0x0][0x3c8], PT ;  /* 0x0000f200fc007a0c */ /* 0x000fe40003fc6270 */
[----:B------:R-:W-:Y:S02]  /*1baf0*/  @!P1 LEA.HI.X R7, R11, R4, R12, 0x2, P3 ;  /* 0x000000040b079211 */ /* 0x000fe400018f140c */
[----:B------:R-:W-:-:S03]  /*1bb00*/  ISETP.GE.AND P3, PT, R251, c[0x0][0x3c8], PT ;  /* 0x0000f200fb007a0c */ /* 0x000fc60003f66270 */
[----:B------:R4:W-:Y:S01]  /*1bb10*/  @!P1 ST.E.64 [R6.64], R142 ;  /* 0x0000008e06009985 */ /* 0x0009e2000c101b06 */
[----:B--2---:R-:W-:-:S04]  /*1bb20*/  @!P0 LEA R2, P2, R8, R0, 0x2 ;  /* 0x0000000008028211 */ /* 0x004fc800078410ff */
[----:B------:R-:W-:Y:S02]  /*1bb30*/  @!P0 LEA.HI.X R3, R8, R4, R10, 0x2, P2 ;  /* 0x0000000408038211 */ /* 0x000fe400010f140a */
[C---:B------:R-:W-:Y:S02]  /*1bb40*/  IADD3 R10, R209.reuse, 0x18, RZ ;  /* 0x00000018d10a7810 */ /* 0x040fe40007ffe0ff */
[----:B------:R-:W-:Y:S01]  /*1bb50*/  IADD3 R8, R209, 0x20, RZ ;  /* 0x00000020d1087810 */ /* 0x000fe20007ffe0ff */
[----:B------:R2:W-:Y:S01]  /*1bb60*/  @!P0 ST.E.64 [R2.64], R132 ;  /* 0x0000008402008985 */ /* 0x0005e2000c101b06 */
[----:B------:R-:W-:Y:S02]  /*1bb70*/  SHF.R.S32.HI R10, RZ, 0x1f, R10 ;  /* 0x0000001fff0a7819 */ /* 0x000fe4000001140a */
[----:B------:R-:W-:Y:S02]  /*1bb80*/  SHF.R.S32.HI R8, RZ, 0x1f, R8 ;  /* 0x0000001fff087819 */ /* 0x000fe40000011408 */
[----:B------:R-:W-:-:S02]  /*1bb90*/  ISETP.GE.AND P2, PT, R250, c[0x0][0x3c8], PT ;  /* 0x0000f200fa007a0c */ /* 0x000fc40003f46270 */
[----:B----4-:R-:W-:-:S04]  /*1bba0*/  @!P5 LEA R6, P1, R9, R0, 0x2 ;  /* 0x000000000906d211 */ /* 0x010fc800078210ff */
[----:B------:R-:W-:Y:S02]  /*1bbb0*/  @!P5 LEA.HI.X R7, R9, R4, R10, 0x2, P1 ;  /* 0x000000040907d211 */ /* 0x000fe400008f140a */
[----:B------:R-:W-:-:S03]  /*1bbc0*/  SHF.R.S32.HI R10, RZ, 0x1f, R252 ;  /* 0x0000001fff0a7819 */ /* 0x000fc600000114fc */
[----:B------:R4:W-:Y:S01]  /*1bbd0*/  @!P5 ST.E.64 [R6.64], R136 ;  /* 0x000000880600d985 */ /* 0x0009e2000c101b06 */
[----:B--2---:R-:W-:-:S04]  /*1bbe0*/  @!P4 LEA R2, P0, R5, R0, 0x2 ;  /* 0x000000000502c211 */ /* 0x004fc800078010ff */
[----:B------:R-:W-:Y:S02]  /*1bbf0*/  @!P4 LEA.HI.X R3, R5, R4, R8, 0x2, P0 ;  /* 0x000000040503c211 */ /* 0x000fe400000f1408 */
[C---:B------:R-:W-:Y:S02]  /*1bc00*/  @!P6 LEA R8, P1, R252.reuse, R0, 0x2 ;  /* 0x00000000fc08e211 */ /* 0x040fe400078210ff */
[----:B------:R-:W-:Y:S01]  /*1bc10*/  SHF.R.S32.HI R5, RZ, 0x1f, R251 ;  /* 0x0000001fff057819 */ /* 0x000fe200000114fb */
[----:B------:R2:W-:Y:S01]  /*1bc20*/  @!P4 ST.E.64 [R2.64], R148 ;  /* 0x000000940200c985 */ /* 0x0005e2000c101b06 */
[----:B------:R-:W-:Y:S02]  /*1bc30*/  @!P6 LEA.HI.X R9, R252, R4, R10, 0x2, P1 ;  /* 0x00000004fc09e211 */ /* 0x000fe400008f140a */
[----:B------:R-:W-:Y:S02]  /*1bc40*/  SHF.R.S32.HI R10, RZ, 0x1f, R250 ;  /* 0x0000001fff0a7819 */ /* 0x000fe400000114fa */
[----:B------:R-:W-:Y:S01]  /*1bc50*/  ISETP.GE.AND P1, PT, R246, c[0x0][0x3c8], PT ;  /* 0x0000f200f6007a0c */ /* 0x000fe20003f26270 */
[----:B------:R5:W-:Y:S01]  /*1bc60*/  @!P6 ST.E.64 [R8.64], R152 ;  /* 0x000000980800e985 */ /* 0x000be2000c101b06 */
[----:B------:R-:W-:-:S02]  /*1bc70*/  ISETP.GE.AND P6, PT, R249, c[0x0][0x3c8], PT ;  /* 0x0000f200f9007a0c */ /* 0x000fc40003fc6270 */
[----:B----4-:R-:W-:-:S04]  /*1bc80*/  @!P3 LEA R6, P0, R251, R0, 0x2 ;  /* 0x00000000fb06b211 */ /* 0x010fc800078010ff */
[----:B------:R-:W-:Y:S02]  /*1bc90*/  @!P3 LEA.HI.X R7, R251, R4, R5, 0x2, P0 ;  /* 0x00000004fb07b211 */ /* 0x000fe400000f1405 */
[----:B------:R-:W-:-:S03]  /*1bca0*/  IADD3 R5, R209, 0x50, RZ ;  /* 0x00000050d1057810 */ /* 0x000fc60007ffe0ff */
[----:B------:R4:W-:Y:S01]  /*1bcb0*/  @!P3 ST.E.64 [R6.64], R28 ;  /* 0x0000001c0600b985 */ /* 0x0009e2000c101b06 */
[----:B------:R-:W-:Y:S02]  /*1bcc0*/  ISETP.GE.AND P5, PT, R5, c[0x0][0x3c8], PT ;  /* 0x0000f20005007a0c */ /* 0x000fe40003fa6270 */
[----:B------:R-:W-:Y:S02]  /*1bcd0*/  SHF.R.S32.HI R11, RZ, 0x1f, R5 ;  /* 0x0000001fff0b7819 */ /* 0x000fe40000011405 */
[----:B--2---:R-:W-:-:S04]  /*1bce0*/  @!P2 LEA R2, P4, R250, R0, 0x2 ;  /* 0x00000000fa02a211 */ /* 0x004fc800078810ff */
[----:B------:R-:W-:Y:S02]  /*1bcf0*/  @!P2 LEA.HI.X R3, R250, R4, R10, 0x2, P4 ;  /* 0x00000004fa03a211 */ /* 0x000fe400020f140a */
[C---:B-----5:R-:W-:Y:S02]  /*1bd00*/  @!P6 LEA R8, P0, R249.reuse, R0, 0x2 ;  /* 0x00000000f908e211 */ /* 0x060fe400078010ff */
[----:B------:R-:W-:Y:S01]  /*1bd10*/  SHF.R.S32.HI R10, RZ, 0x1f, R249 ;  /* 0x0000001fff0a7819 */ /* 0x000fe200000114f9 */
[----:B------:R2:W-:Y:S03]  /*1bd20*/  @!P2 ST.E.64 [R2.64], R24 ;  /* 0x000000180200a985 */ /* 0x0005e6000c101b06 */
[----:B------:R-:W-:Y:S02]  /*1bd30*/  @!P6 LEA.HI.X R9, R249, R4, R10, 0x2, P0 ;  /* 0x00000004f909e211 */ /* 0x000fe400000f140a */
[----:B------:R-:W-:-:S03]  /*1bd40*/  @!P5 LEA R10, P0, R5, R0, 0x2 ;  /* 0x00000000050ad211 */ /* 0x000fc600078010ff */
[----:B------:R5:W-:Y:S01]  /*1bd50*/  @!P6 ST.E.64 [R8.64], R36 ;  /* 0x000000240800e985 */ /* 0x000be2000c101b06 */
[----:B----4-:R-:W-:Y:S02]  /*1bd60*/  SHF.R.S32.HI R7, RZ, 0x1f, R246 ;  /* 0x0000001fff077819 */ /* 0x010fe400000114f6 */
[C---:B------:R-:W-:Y:S02]  /*1bd70*/  @!P1 LEA R6, P2, R246.reuse, R0, 0x2 ;  /* 0x00000000f6069211 */ /* 0x040fe400078410ff */
[-C--:B------:R-:W-:Y:S02]  /*1bd80*/  @!P5 LEA.HI.X R11, R5, R4.reuse, R11, 0x2, P0 ;  /* 0x00000004050bd211 */ /* 0x080fe400000f140b */
[----:B------:R-:W-:Y:S02]  /*1bd90*/  @!P1 LEA.HI.X R7, R246, R4, R7, 0x2, P2 ;  /* 0x00000004f6079211 */ /* 0x000fe400010f1407 */
[----:B------:R-:W-:-:S03]  /*1bda0*/  IADD3 R5, R209, 0x68, RZ ;  /* 0x00000068d1057810 */ /* 0x000fc60007ffe0ff */
[----:B------:R4:W-:Y:S01]  /*1bdb0*/  @!P1 ST.E.64 [R6.64], R32 ;  /* 0x0000002006009985 */ /* 0x0009e2000c101b06 */
[----:B------:R-:W-:-:S03]  /*1bdc0*/  ISETP.GE.AND P2, PT, R5, c[0x0][0x3c8], PT ;  /* 0x0000f20005007a0c */ /* 0x000fc60003f46270 */
[----:B------:R1:W-:Y:S01]  /*1bdd0*/  @!P5 ST.E.64 [R10.64], R44 ;  /* 0x0000002c0a00d985 */ /* 0x0003e2000c101b06 */
[C---:B--2---:R-:W-:Y:S02]  /*1bde0*/  IADD3 R3, R209.reuse, 0x58, RZ ;  /* 0x00000058d1037810 */ /* 0x044fe40007ffe0ff */
[----:B------:R-:W-:Y:S02]  /*1bdf0*/  IADD3 R2, R209, 0x60, RZ ;  /* 0x00000060d1027810 */ /* 0x000fe40007ffe0ff */
[----:B------:R-:W-:Y:S02]  /*1be00*/  ISETP.GE.AND P3, PT, R3, c[0x0][0x3c8], PT ;  /* 0x0000f20003007a0c */ /* 0x000fe40003f66270 */
[----:B------:R-:W-:Y:S02]  /*1be10*/  ISETP.GE.AND P4, PT, R2, c[0x0][0x3c8], PT ;  /* 0x0000f20002007a0c */ /* 0x000fe40003f86270 */
[----:B-----5:R-:W-:-:S09]  /*1be20*/  SHF.R.S32.HI R9, RZ, 0x1f, R3 ;  /* 0x0000001fff097819 */ /* 0x020fd20000011403 */
[-C--:B------:R-:W-:Y:S02]  /*1be30*/  @!P3 LEA R8, P1, R3, R0.reuse, 0x2 ;  /* 0x000000000308b211 */ /* 0x080fe400078210ff */
[----:B------:R-:W-:Y:S02]  /*1be40*/  @!P4 LEA R12, P0, R2, R0, 0x2 ;  /* 0x00000000020cc211 */ /* 0x000fe400078010ff */
[----:B----4-:R-:W-:Y:S02]  /*1be50*/  IADD3 R6, R209, 0x70, RZ ;  /* 0x00000070d1067810 */ /* 0x010fe40007ffe0ff */
[----:B------:R-:W-:Y:S02]  /*1be60*/  SHF.R.S32.HI R7, RZ, 0x1f, R2 ;  /* 0x0000001fff077819 */ /* 0x000fe40000011402 */
[----:B------:R-:W-:Y:S02]  /*1be70*/  ISETP.GE.AND P6, PT, R6, c[0x0][0x3c8], PT ;  /* 0x0000f20006007a0c */ /* 0x000fe40003fc6270 */
[----:B------:R-:W-:-:S02]  /*1be80*/  @!P3 LEA.HI.X R9, R3, R4, R9, 0x2, P1 ;  /* 0x000000040309b211 */ /* 0x000fc400008f1409 */
[C---:B------:R-:W-:Y:S02]  /*1be90*/  IADD3 R3, R209.reuse, 0x78, RZ ;  /* 0x00000078d1037810 */ /* 0x040fe40007ffe0ff */
[----:B------:R-:W-:Y:S01]  /*1bea0*/  @!P4 LEA.HI.X R13, R2, R4, R7, 0x2, P0 ;  /* 0x00000004020dc211 */ /* 0x000fe200000f1407 */
[----:B------:R2:W-:Y:S01]  /*1beb0*/  @!P3 ST.E.64 [R8.64], R40 ;  /* 0x000000280800b985 */ /* 0x0005e2000c101b06 */
[----:B------:R-:W-:Y:S02]  /*1bec0*/  IADD3 R2, R209, 0x80, RZ ;  /* 0x00000080d1027810 */ /* 0x000fe40007ffe0ff */
[----:B------:R-:W-:Y:S01]  /*1bed0*/  ISETP.GE.AND P3, PT, R3, c[0x0][0x3c8], PT ;  /* 0x0000f20003007a0c */ /* 0x000fe20003f66270 */
[----:B------:R4:W-:Y:S01]  /*1bee0*/  @!P4 ST.E.64 [R12.64], R52 ;  /* 0x000000340c00c985 */ /* 0x0009e2000c101b06 */
[----:B------:R-:W-:Y:S02]  /*1bef0*/  ISETP.GE.AND P5, PT, R2, c[0x0][0x3c8], PT ;  /* 0x0000f20002007a0c */ /* 0x000fe40003fa6270 */
[----:B------:R-:W-:-:S02]  /*1bf00*/  SHF.R.S32.HI R7, RZ, 0x1f, R6 ;  /* 0x0000001fff077819 */ /* 0x000fc40000011406 */
[----:B-1----:R-:W-:-:S04]  /*1bf10*/  @!P6 LEA R10, P0, R6, R0, 0x2 ;  /* 0x00000000060ae211 */ /* 0x002fc800078010ff */
[----:B------:R-:W-:Y:S02]  /*1bf20*/  @!P6 LEA.HI.X R11, R6, R4, R7, 0x2, P0 ;  /* 0x00000004060be211 */ /* 0x000fe400000f1407 */
[----:B------:R-:W-:Y:S02]  /*1bf30*/  IADD3 R6, R209, 0x88, RZ ;  /* 0x00000088d1067810 */ /* 0x000fe40007ffe0ff */
[----:B------:R-:W-:Y:S02]  /*1bf40*/  SHF.R.S32.HI R7, RZ, 0x1f, R2 ;  /* 0x0000001fff077819 */ /* 0x000fe40000011402 */
[----:B--2---:R-:W-:Y:S02]  /*1bf50*/  SHF.R.S32.HI R9, RZ, 0x1f, R5 ;  /* 0x0000001fff097819 */ /* 0x004fe40000011405 */
[-C--:B------:R-:W-:Y:S02]  /*1bf60*/  @!P2 LEA R8, P1, R5, R0.reuse, 0x2 ;  /* 0x000000000508a211 */ /* 0x080fe400078210ff */
[----:B----4-:R-:W-:-:S02]  /*1bf70*/  @!P5 LEA R12, P0, R2, R0, 0x2 ;  /* 0x00000000020cd211 */ /* 0x010fc400078010ff */
[-C--:B------:R-:W-:Y:S02]  /*1bf80*/  @!P2 LEA.HI.X R9, R5, R4.reuse, R9, 0x2, P1 ;  /* 0x000000040509a211 */ /* 0x080fe400008f1409 */
[----:B------:R-:W-:Y:S02]  /*1bf90*/  IADD3 R5, R209, 0x90, RZ ;  /* 0x00000090d1057810 */ /* 0x000fe40007ffe0ff */
[----:B------:R-:W-:Y:S01]  /*1bfa0*/  @!P5 LEA.HI.X R13, R2, R4, R7, 0x2, P0 ;  /* 0x00000004020dd211 */ /* 0x000fe200000f1407 */
[----:B------:R1:W-:Y:S01]  /*1bfb0*/  @!P2 ST.E.64 [R8.64], R48 ;  /* 0x000000300800a985 */ /* 0x0003e2000c101b06 */
[----:B------:R-:W-:Y:S02]  /*1bfc0*/  ISETP.GE.AND P2, PT, R6, c[0x0][0x3c8], PT ;  /* 0x0000f20006007a0c */ /* 0x000fe40003f46270 */
[----:B------:R-:W-:Y:S01]  /*1bfd0*/  ISETP.GE.AND P4, PT, R5, c[0x0][0x3c8], PT ;  /* 0x0000f20005007a0c */ /* 0x000fe20003f86270 */
[----:B------:R2:W-:Y:S01]  /*1bfe0*/  @!P6 ST.E.64 [R10.64], R60 ;  /* 0x0000003c0a00e985 */ /* 0x0005e2000c101b06 */
[----:B------:R-:W-:-:S02]  /*1bff0*/  IADD3 R2, R209, 0xa0, RZ ;  /* 0x000000a0d1027810 */ /* 0x000fc40007ffe0ff */
[----:B------:R-:W-:Y:S02]  /*1c000*/  SHF.R.S32.HI R7, RZ, 0x1f, R5 ;  /* 0x0000001fff077819 */ /* 0x000fe40000011405 */
[----:B-1----:R-:W-:Y:S02]  /*1c010*/  SHF.R.S32.HI R9, RZ, 0x1f, R3 ;  /* 0x0000001fff097819 */ /* 0x002fe40000011403 */
[----:B------:R-:W-:-:S05]  /*1c020*/  @!P3 LEA R8, P1, R3, R0, 0x2 ;  /* 0x000000000308b211 */ /* 0x000fca00078210ff */
[----:B--2---:R-:W-:Y:S02]  /*1c030*/  @!P4 LEA R10, P0, R5, R0, 0x2 ;  /* 0x00000000050ac211 */ /* 0x004fe400078010ff */
[-C--:B------:R-:W-:Y:S02]  /*1c040*/  @!P3 LEA.HI.X R9, R3, R4.reuse, R9, 0x2, P1 ;  /* 0x000000040309b211 */ /* 0x080fe400008f1409 */
[----:B------:R-:W-:Y:S02]  /*1c050*/  IADD3 R3, R209, 0x98, RZ ;  /* 0x00000098d1037810 */ /* 0x000fe40007ffe0ff */
[----:B------:R-:W-:Y:S01]  /*1c060*/  @!P4 LEA.HI.X R11, R5, R4, R7, 0x2, P0 ;  /* 0x00000004050bc211 */ /* 0x000fe200000f1407 */
[----:B------:R1:W-:Y:S01]  /*1c070*/  @!P3 ST.E.64 [R8.64], R56 ;  /* 0x000000380800b985 */ /* 0x0003e2000c101b06 */
[----:B------:R-:W-:Y:S02]  /*1c080*/  ISETP.GE.AND P3, PT, R3, c[0x0][0x3c8], PT ;  /* 0x0000f20003007a0c */ /* 0x000fe40003f66270 */
[----:B------:R-:W-:Y:S01]  /*1c090*/  IADD3 R5, R209, 0xb0, RZ ;  /* 0x000000b0d1057810 */ /* 0x000fe20007ffe0ff */
[----:B------:R2:W-:Y:S01]  /*1c0a0*/  @!P5 ST.E.64 [R12.64], R68 ;  /* 0x000000440c00d985 */ /* 0x0005e2000c101b06 */
[----:B------:R-:W-:-:S02]  /*1c0b0*/  ISETP.GE.AND P5, PT, R2, c[0x0][0x3c8], PT ;  /* 0x0000f20002007a0c */ /* 0x000fc40003fa6270 */
[----:B------:R-:W-:Y:S02]  /*1c0c0*/  SHF.R.S32.HI R7, RZ, 0x1f, R2 ;  /* 0x0000001fff077819 */ /* 0x000fe40000011402 */
[----:B------:R-:W-:Y:S02]  /*1c0d0*/  ISETP.GE.AND P6, PT, R5, c[0x0][0x3c8], PT ;  /* 0x0000f20005007a0c */ /* 0x000fe40003fc6270 */
[----:B-1----:R-:W-:Y:S02]  /*1c0e0*/  SHF.R.S32.HI R9, RZ, 0x1f, R6 ;  /* 0x0000001fff097819 */ /* 0x002fe40000011406 */
[----:B------:R-:W-:-:S05]  /*1c0f0*/  @!P2 LEA R8, P1, R6, R0, 0x2 ;  /* 0x000000000608a211 */ /* 0x000fca00078210ff */
[----:B--2---:R-:W-:Y:S02]  /*1c100*/  @!P5 LEA R12, P0, R2, R0, 0x2 ;  /* 0x00000000020cd211 */ /* 0x004fe400078010ff */
[-C--:B------:R-:W-:Y:S02]  /*1c110*/  @!P2 LEA.HI.X R9, R6, R4.reuse, R9, 0x2, P1 ;  /* 0x000000040609a211 */ /* 0x080fe400008f1409 */
[C---:B------:R-:W-:Y:S02]  /*1c120*/  IADD3 R6, R209.reuse, 0xa8, RZ ;  /* 0x000000a8d1067810 */ /* 0x040fe40007ffe0ff */
[----:B------:R-:W-:Y:S01]  /*1c130*/  @!P5 LEA.HI.X R13, R2, R4, R7, 0x2, P0 ;  /* 0x00000004020dd211 */ /* 0x000fe200000f1407 */
[----:B------:R1:W-:Y:S01]  /*1c140*/  @!P2 ST.E.64 [R8.64], R64 ;  /* 0x000000400800a985 */ /* 0x0003e2000c101b06 */
[----:B------:R-:W-:Y:S02]  /*1c150*/  ISETP.GE.AND P2, PT, R6, c[0x0][0x3c8], PT ;  /* 0x0000f20006007a0c */ /* 0x000fe40003f46270 */
[----:B------:R-:W-:Y:S01]  /*1c160*/  IADD3 R2, R209, 0xc0, RZ ;  /* 0x000000c0d1027810 */ /* 0x000fe20007ffe0ff */
[----:B------:R2:W-:Y:S01]  /*1c170*/  @!P4 ST.E.64 [R10.64], R76 ;  /* 0x0000004c0a00c985 */ /* 0x0005e2000c101b06 */
[----:B------:R-:W-:-:S02]  /*1c180*/  SHF.R.S32.HI R7, RZ, 0x1f, R5 ;  /* 0x0000001fff077819 */ /* 0x000fc40000011405 */
[----:B------:R-:W-:Y:S02]  /*1c190*/  ISETP.GE.AND P4, PT, R2, c[0x0][0x3c8], PT ;  /* 0x0000f20002007a0c */ /* 0x000fe40003f86270 */
[----:B-1----:R-:W-:Y:S02]  /*1c1a0*/  SHF.R.S32.HI R9, RZ, 0x1f, R3 ;  /* 0x0000001fff097819 */ /* 0x002fe40000011403 */
[-C--:B------:R-:W-:Y:S02]  /*1c1b0*/  @!P3 LEA R8, P1, R3, R0.reuse, 0x2 ;  /* 0x000000000308b211 */ /* 0x080fe400078210ff */
[----:B--2---:R-:W-:Y:S02]  /*1c1c0*/  @!P6 LEA R10, P0, R5, R0, 0x2 ;  /* 0x00000000050ae211 */ /* 0x004fe400078010ff */
[----:B------:R-:W-:Y:S02]  /*1c1d0*/  @!P3 LEA.HI.X R9, R3, R4, R9, 0x2, P1 ;  /* 0x000000040309b211 */ /* 0x000fe400008f1409 */
[----:B------:R-:W-:-:S02]  /*1c1e0*/  IADD3 R3, R209, 0xb8, RZ ;  /* 0x000000b8d1037810 */ /* 0x000fc40007ffe0ff */
[----:B------:R-:W-:Y:S01]  /*1c1f0*/  @!P6 LEA.HI.X R11, R5, R4, R7, 0x2, P0 ;  /* 0x00000004050be211 */ /* 0x000fe200000f1407 */
[----:B------:R1:W-:Y:S01]  /*1c200*/  @!P3 ST.E.64 [R8.64], R72 ;  /* 0x000000480800b985 */ /* 0x0003e2000c101b06 */
[----:B------:R-:W-:Y:S02]  /*1c210*/  ISETP.GE.AND P3, PT, R3, c[0x0][0x3c8], PT ;  /* 0x0000f20003007a0c */ /* 0x000fe40003f66270 */
[----:B------:R-:W-:Y:S01]  /*1c220*/  IADD3 R5, R209, 0xd0, RZ ;  /* 0x000000d0d1057810 */ /* 0x000fe20007ffe0ff */
[----:B------:R2:W-:Y:S01]  /*1c230*/  @!P5 ST.E.64 [R12.64], R84 ;  /* 0x000000540c00d985 */ /* 0x0005e2000c101b06 */
[----:B------:R-:W-:Y:S02]  /*1c240*/  SHF.R.S32.HI R7, RZ, 0x1f, R2 ;  /* 0x0000001fff077819 */ /* 0x000fe40000011402 */
[----:B------:R-:W-:Y:S02]  /*1c250*/  ISETP.GE.AND P5, PT, R5, c[0x0][0x3c8], PT ;  /* 0x0000f20005007a0c */ /* 0x000fe40003fa6270 */
[----:B-1----:R-:W-:-:S02]  /*1c260*/  SHF.R.S32.HI R9, RZ, 0x1f, R6 ;  /* 0x0000001fff097819 */ /* 0x002fc40000011406 */
[-C--:B------:R-:W-:Y:S02]  /*1c270*/  @!P2 LEA R8, P1, R6, R0.reuse, 0x2 ;  /* 0x000000000608a211 */ /* 0x080fe400078210ff */
[----:B--2---:R-:W-:Y:S02]  /*1c280*/  @!P4 LEA R12, P0, R2, R0, 0x2 ;  /* 0x00000000020cc211 */ /* 0x004fe400078010ff */
[-C--:B------:R-:W-:Y:S02]  /*1c290*/  @!P2 LEA.HI.X R9, R6, R4.reuse, R9, 0x2, P1 ;  /* 0x000000040609a211 */ /* 0x080fe400008f1409 */
[----:B------:R-:W-:Y:S02]  /*1c2a0*/  IADD3 R6, R209, 0xc8, RZ ;  /* 0x000000c8d1067810 */ /* 0x000fe40007ffe0ff */
[----:B------:R-:W-:Y:S01]  /*1c2b0*/  @!P4 LEA.HI.X R13, R2, R4, R7, 0x2, P0 ;  /* 0x00000004020dc211 */ /* 0x000fe200000f1407 */
[----:B------:R1:W-:Y:S01]  /*1c2c0*/  @!P2 ST.E.64 [R8.64], R80 ;  /* 0x000000500800a985 */ /* 0x0003e2000c101b06 */
[----:B------:R-:W-:-:S02]  /*1c2d0*/  ISETP.GE.AND P2, PT, R6, c[0x0][0x3c8], PT ;  /* 0x0000f20006007a0c */ /* 0x000fc40003f46270 */
[C---:B------:R-:W-:Y:S01]  /*1c2e0*/  IADD3 R2, R209.reuse, 0xd8, RZ ;  /* 0x000000d8d1027810 */ /* 0x040fe20007ffe0ff */
[----:B------:R2:W-:Y:S01]  /*1c2f0*/  @!P6 ST.E.64 [R10.64], R92 ;  /* 0x0000005c0a00e985 */ /* 0x0005e2000c101b06 */
[----:B------:R-:W-:-:S04]  /*1c300*/  IADD3 R7, R209, 0xe0, RZ ;  /* 0x000000e0d1077810 */ /* 0x000fc80007ffe0ff */
[----:B------:R-:W-:Y:S02]  /*1c310*/  ISETP.GE.AND P6, PT, R7, c[0x0][0x3c8], PT ;  /* 0x0000f20007007a0c */ /* 0x000fe40003fc6270 */
[----:B-1----:R-:W-:Y:S02]  /*1c320*/  SHF.R.S32.HI R9, RZ, 0x1f, R3 ;  /* 0x0000001fff097819 */ /* 0x002fe40000011403 */
[-C--:B------:R-:W-:Y:S02]  /*1c330*/  @!P3 LEA R8, P1, R3, R0.reuse, 0x2 ;  /* 0x000000000308b211 */ /* 0x080fe400078210ff */
[----:B--2---:R-:W-:Y:S02]  /*1c340*/  @!P5 LEA R10, P0, R5, R0, 0x2 ;  /* 0x00000000050ad211 */ /* 0x004fe400078010ff */
[----:B------:R-:W-:Y:S02]  /*1c350*/  @!P3 LEA.HI.X R9, R3, R4, R9, 0x2, P1 ;  /* 0x000000040309b211 */ /* 0x000fe400008f1409 */
[----:B------:R-:W-:-:S03]  /*1c360*/  SHF.R.S32.HI R3, RZ, 0x1f, R5 ;  /* 0x0000001fff037819 */ /* 0x000fc60000011405 */
[----:B------:R1:W-:Y:S01]  /*1c370*/  @!P3 ST.E.64 [R8.64], R88 ;  /* 0x000000580800b985 */ /* 0x0003e2000c101b06 */
[----:B------:R-:W-:Y:S02]  /*1c380*/  @!P5 LEA.HI.X R11, R5, R4, R3, 0x2, P0 ;  /* 0x00000004050bd211 */ /* 0x000fe400000f1403 */
[----:B------:R-:W-:Y:S01]  /*1c390*/  IADD3 R5, R209, 0xe8, RZ ;  /* 0x000000e8d1057810 */ /* 0x000fe20007ffe0ff */
[----:B------:R2:W-:Y:S01]  /*1c3a0*/  @!P4 ST.E.64 [R12.64], R100 ;  /* 0x000000640c00c985 */ /* 0x0005e2000c101b06 */
[----:B------:R-:W-:Y:S02]  /*1c3b0*/  ISETP.GE.AND P4, PT, R2, c[0x0][0x3c8], PT ;  /* 0x0000f20002007a0c */ /* 0x000fe40003f86270 */
[----:B------:R-:W-:Y:S02]  /*1c3c0*/  ISETP.GE.AND P3, PT, R5, c[0x0][0x3c8], PT ;  /* 0x0000f20005007a0c */ /* 0x000fe40003f66270 */
[----:B------:R-:W-:Y:S02]  /*1c3d0*/  IADD3 R3, R209, 0xf0, RZ ;  /* 0x000000f0d1037810 */ /* 0x000fe40007ffe0ff */
[----:B-1----:R-:W-:-:S02]  /*1c3e0*/  SHF.R.S32.HI R9, RZ, 0x1f, R6 ;  /* 0x0000001fff097819 */ /* 0x002fc40000011406 */
[CC--:B------:R-:W-:Y:S02]  /*1c3f0*/  @!P2 LEA R8, P1, R6.reuse, R0.reuse, 0x2 ;  /* 0x000000000608a211 */ /* 0x0c0fe400078210ff */
[----:B--2---:R-:W-:Y:S02]  /*1c400*/  @!P6 LEA R12, P0, R7, R0, 0x2 ;  /* 0x00000000070ce211 */ /* 0x004fe400078010ff */
[----:B------:R-:W-:Y:S02]  /*1c410*/  @!P2 LEA.HI.X R9, R6, R4, R9, 0x2, P1 ;  /* 0x000000040609a211 */ /* 0x000fe400008f1409 */
[----:B------:R-:W-:Y:S02]  /*1c420*/  SHF.R.S32.HI R6, RZ, 0x1f, R2 ;  /* 0x0000001fff067819 */ /* 0x000fe40000011402 */
[----:B------:R-:W-:Y:S01]  /*1c430*/  @!P4 LEA R14, P1, R2, R0, 0x2 ;  /* 0x00000000020ec211 */ /* 0x000fe200078210ff */
[----:B------:R1:W-:Y:S01]  /*1c440*/  @!P2 ST.E.64 [R8.64], R96 ;  /* 0x000000600800a985 */ /* 0x0003e2000c101b06 */
[----:B------:R-:W-:-:S02]  /*1c450*/  ISETP.GE.AND P2, PT, R3, c[0x0][0x3c8], PT ;  /* 0x0000f20003007a0c */ /* 0x000fc40003f46270 */
[----:B------:R-:W-:Y:S01]  /*1c460*/  @!P4 LEA.HI.X R15, R2, R4, R6, 0x2, P1 ;  /* 0x00000004020fc211 */ /* 0x000fe200008f1406 */
[----:B------:R2:W-:Y:S01]  /*1c470*/  @!P5 ST.E.64 [R10.64], R162 ;  /* 0x000000a20a00d985 */ /* 0x0005e2000c101b06 */
[----:B------:R-:W-:Y:S02]  /*1c480*/  IADD3 R2, R209, 0xf8, RZ ;  /* 0x000000f8d1027810 */ /* 0x000fe40007ffe0ff */
[----:B------:R-:W-:Y:S01]  /*1c490*/  SHF.R.S32.HI R6, RZ, 0x1f, R5 ;  /* 0x0000001fff067819 */ /* 0x000fe20000011405 */
[----:B------:R4:W-:Y:S01]  /*1c4a0*/  @!P4 ST.E.64 [R14.64], R168 ;  /* 0x000000a80e00c985 */ /* 0x0009e2000c101b06 */
[----:B------:R-:W-:Y:S02]  /*1c4b0*/  ISETP.GE.AND P1, PT, R2, c[0x0][0x3c8], PT ;  /* 0x0000f20002007a0c */ /* 0x000fe40003f26270 */
[----:B-1----:R-:W-:-:S04]  /*1c4c0*/  SHF.R.S32.HI R8, RZ, 0x1f, R7 ;  /* 0x0000001fff087819 */ /* 0x002fc80000011407 */
[----:B------:R-:W-:Y:S02]  /*1c4d0*/  @!P6 LEA.HI.X R13, R7, R4, R8, 0x2, P0 ;  /* 0x00000004070de211 */ /* 0x000fe400000f1408 */
[----:B--2---:R-:W-:-:S03]  /*1c4e0*/  @!P3 LEA R10, P0, R5, R0, 0x2 ;  /* 0x00000000050ab211 */ /* 0x004fc600078010ff */
        /* <DEDUP_REMOVED lines=11> */
.L_x_751:
[----:B------:R-:W-:Y:S05]  /*1c5a0*/  BSYNC B0 ;  /* 0x0000000000007941 */ /* 0x000fea0003800000 */
.L_x_750:
[----:B------:R-:W-:Y:S05]  /*1c5b0*/  BRA.DIV ~URZ, `(.L_x_752) ;  /* 0x000036b27f007947 */ /* 0x000fea000b800000 */
[----:B--2---:R2:W1:Y:S04]  /*1c5c0*/  SHFL.IDX PT, R4, R16, 0x1, 0x1c1f ;  /* 0x003c1f0010047f89 */ /* 0x00446800000e0000 */
[----:B----4-:R2:W4:Y:S02]  /*1c5d0*/  SHFL.IDX PT, R0, R17, 0x1, 0x1c1f ;  /* 0x003c1f0011007f89 */ /* 0x01052400000e0000 */
.L_x_810:
[----:B------:R-:W-:-:S13]  /*1c5e0*/  LOP3.LUT P0, RZ, R214, 0x2, RZ, 0xc0, !PT ;  /* 0x00000002d6ff7812 */ /* 0x000fda000780c0ff */
[----:B------:R-:W-:Y:S05]  /*1c5f0*/  @P0 BRA `(.L_x_747) ;  /* 0x0000198000000947 */ /* 0x000fea0003800000 */
[C---:B------:R-:W-:Y:S02]  /*1c600*/  ISETP.GE.AND P0, PT, R209.reuse, c[0x0][0x3c8], PT ;  /* 0x0000f200d1007a0c */ /* 0x040fe40003f06270 */
[C---:B------:R-:W-:Y:S02]  /*1c610*/  IADD3 R9, R209.reuse, 0x8, RZ ;  /* 0x00000008d1097810 */ /* 0x040fe40007ffe0ff */
[----:B------:R-:W-:Y:S02]  /*1c620*/  IADD3 R5, R209, 0x10, RZ ;  /* 0x00000010d1057810 */ /* 0x000fe40007ffe0ff */
[----:B------:R-:W-:Y:S02]  /*1c630*/  ISETP.GE.AND P3, PT, R9, c[0x0][0x3c8], PT ;  /* 0x0000f20009007a0c */ /* 0x000fe40003f66270 */
[----:B------:R-:W-:Y:S02]  /*1c640*/  ISETP.GE.AND P5, PT, R5, c[0x0][0x3c8], PT ;  /* 0x0000f20005007a0c */ /* 0x000fe40003fa6270 */
[----:B------:R-:W-:-:S02]  /*1c650*/  SHF.R.S32.HI R6, RZ, 0x1f, R209 ;  /* 0x0000001fff067819 */ /* 0x000fc400000114d1 */
[C---:B------:R-:W-:Y:S02]  /*1c660*/  IADD3 R12, R209.reuse, 0x18, RZ ;  /* 0x00000018d10c7810 */ /* 0x040fe40007ffe0ff */
[C---:B----4-:R-:W-:Y:S02]  /*1c670*/  @!P0 LEA R2, P1, R209.reuse, R0, 0x2 ;  /* 0x00000000d1028211 */ /* 0x050fe400078210ff */
[C---:B------:R-:W-:Y:S02]  /*1c680*/  IADD3 R10, R209.reuse, 0x20, RZ ;  /* 0x00000020d10a7810 */ /* 0x040fe40007ffe0ff */
[C---:B------:R-:W-:Y:S02]  /*1c690*/  IADD3 R11, R209.reuse, 0x8, RZ ;  /* 0x00000008d10b7810 */ /* 0x040fe40007ffe0ff */
[----:B-1----:R-:W-:Y:S02]  /*1c6a0*/  @!P0 LEA.HI.X R3, R209, R4, R6, 0x2, P1 ;  /* 0x00000004d1038211 */ /* 0x002fe400008f1406 */
[----:B------:R-:W-:-:S02]  /*1c6b0*/  ISETP.GE.AND P2, PT, R12, c[0x0][0x3c8], PT ;  /* 0x0000f2000c007a0c */ /* 0x000fc40003f46270 */
[----:B------:R-:W-:Y:S01]  /*1c6c0*/  ISETP.GE.AND P1, PT, R10, c[0x0][0x3c8], PT ;  /* 0x0000f2000a007a0c */ /* 0x000fe20003f26270 */
[----:B------:R1:W-:Y:S01]  /*1c6d0*/  @!P0 ST.E.64 [R2.64], R108 ;  /* 0x0000006c02008985 */ /* 0x0003e2000c101b06 */
[----:B------:R-:W-:Y:S02]  /*1c6e0*/  IADD3 R8, R209, 0x10, RZ ;  /* 0x00000010d1087810 */ /* 0x000fe40007ffe0ff */
[C---:B------:R-:W-:Y:S02]  /*1c6f0*/  @!P3 LEA R6, P6, R9.reuse, R0, 0x2 ;  /* 0x000000000906b211 */ /* 0x040fe400078c10ff */
[----:B------:R-:W-:Y:S02]  /*1c700*/  SHF.R.S32.HI R11, RZ, 0x1f, R11 ;  /* 0x0000001fff0b7819 */ /* 0x000fe4000001140b */
[----:B------:R-:W-:Y:S02]  /*1c710*/  SHF.R.S32.HI R8, RZ, 0x1f, R8 ;  /* 0x0000001fff087819 */ /* 0x000fe40000011408 */
[----:B------:R-:W-:-:S02]  /*1c720*/  @!P3 LEA.HI.X R7, R9, R4, R11, 0x2, P6 ;  /* 0x000000040907b211 */ /* 0x000fc400030f140b */
[----:B------:R-:W-:Y:S02]  /*1c730*/  ISETP.GE.AND P0, PT, R252, c[0x0][0x3c8], PT ;  /* 0x0000f200fc007a0c */ /* 0x000fe40003f06270 */
[C---:B------:R-:W-:Y:S01]  /*1c740*/  IADD3 R13, R209.reuse, 0x18, RZ ;  /* 0x00000018d10d7810 */ /* 0x040fe20007ffe0ff */
[----:B------:R4:W-:Y:S01]  /*1c750*/  @!P3 ST.E.64 [R6.64], R116 ;  /* 0x000000740600b985 */ /* 0x0009e2000c101b06 */
[----:B------:R-:W-:Y:S02]  /*1c760*/  IADD3 R11, R209, 0x20, RZ ;  /* 0x00000020d10b7810 */ /* 0x000fe40007ffe0ff */
[----:B------:R-:W-:Y:S02]  /*1c770*/  SHF.R.S32.HI R13, RZ, 0x1f, R13 ;  /* 0x0000001fff0d7819 */ /* 0x000fe4000001140d */
[----:B------:R-:W-:Y:S02]  /*1c780*/  SHF.R.S32.HI R11, RZ, 0x1f, R11 ;  /* 0x0000001fff0b7819 */ /* 0x000fe4000001140b */
[----:B-1----:R-:W-:-:S04]  /*1c790*/  @!P5 LEA R2, P4, R5, R0, 0x2 ;  /* 0x000000000502d211 */ /* 0x002fc800078810ff */
[----:B------:R-:W-:Y:S02]  /*1c7a0*/  @!P5 LEA.HI.X R3, R5, R4, R8, 0x2, P4 ;  /* 0x000000040503d211 */ /* 0x000fe400020f1408 */
[----:B------:R-:W-:Y:S02]  /*1c7b0*/  ISETP.GE.AND P4, PT, R251, c[0x0][0x3c8], PT ;  /* 0x0000f200fb007a0c */ /* 0x000fe40003f86270 */
[C---:B------:R-:W-:Y:S01]  /*1c7c0*/  @!P2 LEA R8, P3, R12.reuse, R0, 0x2 ;  /* 0x000000000c08a211 */ /* 0x040fe200078610ff */
[----:B------:R1:W-:Y:S01]  /*1c7d0*/  @!P5 ST.E.64 [R2.64], R120 ;  /* 0x000000780200d985 */ /* 0x0003e2000c101b06 */
[----:B------:R-:W-:Y:S02]  /*1c7e0*/  SHF.R.S32.HI R5, RZ, 0x1f, R252 ;  /* 0x0000001fff057819 */ /* 0x000fe400000114fc */
[----:B------:R-:W-:Y:S02]  /*1c7f0*/  @!P2 LEA.HI.X R9, R12, R4, R13, 0x2, P3 ;  /* 0x000000040c09a211 */ /* 0x000fe400018f140d */
[----:B----4-:R-:W-:-:S02]  /*1c800*/  @!P1 LEA R6, P6, R10, R0, 0x2 ;  /* 0x000000000a069211 */ /* 0x010fc400078c10ff */
[----:B------:R-:W-:Y:S01]  /*1c810*/  ISETP.GE.AND P3, PT, R250, c[0x0][0x3c8], PT ;  /* 0x0000f200fa007a0c */ /* 0x000fe20003f66270 */
[----:B------:R4:W-:Y:S01]  /*1c820*/  @!P2 ST.E.64 [R8.64], R124 ;  /* 0x0000007c0800a985 */ /* 0x0009e2000c101b06 */
[----:B------:R-:W-:Y:S02]  /*1c830*/  @!P1 LEA.HI.X R7, R10, R4, R11, 0x2, P6 ;  /* 0x000000040a079211 */ /* 0x000fe400030f140b */
[----:B------:R-:W-:Y:S02]  /*1c840*/  SHF.R.S32.HI R12, RZ, 0x1f, R251 ;  /* 0x0000001fff0c7819 */ /* 0x000fe400000114fb */
[----:B------:R-:W-:Y:S01]  /*1c850*/  ISETP.GE.AND P6, PT, R249, c[0x0][0x3c8], PT ;  /* 0x0000f200f9007a0c */ /* 0x000fe20003fc6270 */
[----:B------:R5:W-:Y:S01]  /*1c860*/  @!P1 ST.E.64 [R6.64], R22 ;  /* 0x0000001606009985 */ /* 0x000be2000c101b06 */
[----:B------:R-:W-:-:S04]  /*1c870*/  @!P4 LEA R10, P1, R251, R0, 0x2 ;  /* 0x00000000fb0ac211 */ /* 0x000fc800078210ff */
[----:B------:R-:W-:Y:S02]  /*1c880*/  @!P4 LEA.HI.X R11, R251, R4, R12, 0x2, P1 ;  /* 0x00000004fb0bc211 */ /* 0x000fe400008f140c */
[----:B------:R-:W-:Y:S02]  /*1c890*/  SHF.R.S32.HI R12, RZ, 0x1f, R249 ;  /* 0x0000001fff0c7819 */ /* 0x000fe400000114f9 */
[----:B-1----:R-:W-:-:S04]  /*1c8a0*/  @!P0 LEA R2, P5, R252, R0, 0x2 ;  /* 0x00000000fc028211 */ /* 0x002fc800078a10ff */
[----:B------:R-:W-:Y:S02]  /*1c8b0*/  @!P0 LEA.HI.X R3, R252, R4, R5, 0x2, P5 ;  /* 0x00000004fc038211 */ /* 0x000fe400028f1405 */
[----:B------:R-:W-:Y:S02]  /*1c8c0*/  ISETP.GE.AND P5, PT, R246, c[0x0][0x3c8], PT ;  /* 0x0000f200f6007a0c */ /* 0x000fe40003fa6270 */
[----:B------:R-:W-:Y:S01]  /*1c8d0*/  SHF.R.S32.HI R5, RZ, 0x1f, R250 ;  /* 0x0000001fff057819 */ /* 0x000fe200000114fa */
[----:B------:R1:W-:Y:S01]  /*1c8e0*/  @!P0 ST.E.64 [R2.64], R26 ;  /* 0x0000001a02008985 */ /* 0x0003e2000c101b06 */
[----:B----4-:R-:W-:-:S03]  /*1c8f0*/  @!P3 LEA R8, P0, R250, R0, 0x2 ;  /* 0x00000000fa08b211 */ /* 0x010fc600078010ff */
[----:B------:R4:W-:Y:S01]  /*1c900*/  @!P4 ST.E.64 [R10.64], R128 ;  /* 0x000000800a00c985 */ /* 0x0009e2000c101b06 */
[C---:B-----5:R-:W-:Y:S02]  /*1c910*/  IADD3 R6, R209.reuse, 0x58, RZ ;  /* 0x00000058d1067810 */ /* 0x060fe40007ffe0ff */
[----:B------:R-:W-:Y:S02]  /*1c920*/  @!P3 LEA.HI.X R9, R250, R4, R5, 0x2, P0 ;  /* 0x00000004fa09b211 */ /* 0x000fe400000f1405 */
[----:B------:R-:W-:Y:S02]  /*1c930*/  ISETP.GE.AND P4, PT, R6, c[0x0][0x3c8], PT ;  /* 0x0000f20006007a0c */ /* 0x000fe40003f86270 */
[----:B------:R-:W-:Y:S01]  /*1c940*/  SHF.R.S32.HI R7, RZ, 0x1f, R246 ;  /* 0x0000001fff077819 */ /* 0x000fe200000114f6 */
[----:B------:R5:W-:Y:S01]  /*1c950*/  @!P3 ST.E.64 [R8.64], R30 ;  /* 0x0000001e0800b985 */ /* 0x000be2000c101b06 */
[----:B------:R-:W-:Y:S02]  /*1c960*/  SHF.R.S32.HI R13, RZ, 0x1f, R6 ;  /* 0x0000001fff0d7819 */ /* 0x000fe40000011406 */
[----:B------:R-:W-:-:S02]  /*1c970*/  IADD3 R5, R209, 0x68, RZ ;  /* 0x00000068d1057810 */ /* 0x000fc40007ffe0ff */
[C---:B-1----:R-:W-:Y:S02]  /*1c980*/  IADD3 R3, R209.reuse, 0x50, RZ ;  /* 0x00000050d1037810 */ /* 0x042fe40007ffe0ff */
[----:B------:R-:W-:Y:S02]  /*1c990*/  IADD3 R2, R209, 0x60, RZ ;  /* 0x00000060d1027810 */ /* 0x000fe40007ffe0ff */
[----:B------:R-:W-:Y:S02]  /*1c9a0*/  ISETP.GE.AND P2, PT, R3, c[0x0][0x3c8], PT ;  /* 0x0000f20003007a0c */ /* 0x000fe40003f46270 */
[C---:B----4-:R-:W-:Y:S02]  /*1c9b0*/  @!P6 LEA R10, P0, R249.reuse, R0, 0x2 ;  /* 0x00000000f90ae211 */ /* 0x050fe400078010ff */
[----:B------:R-:W-:Y:S02]  /*1c9c0*/  SHF.R.S32.HI R15, RZ, 0x1f, R3 ;  /* 0x0000001fff0f7819 */ /* 0x000fe40000011403 */
[----:B------:R-:W-:-:S02]  /*1c9d0*/  @!P6 LEA.HI.X R11, R249, R4, R12, 0x2, P0 ;  /* 0x00000004f90be211 */ /* 0x000fc400000f140c */
[----:B-----5:R-:W-:-:S03]  /*1c9e0*/  @!P5 LEA R8, P1, R246, R0, 0x2 ;  /* 0x00000000f608d211 */ /* 0x020fc600078210ff */
[----:B------:R1:W-:Y:S01]  /*1c9f0*/  @!P6 ST.E.64 [R10.64], R38 ;  /* 0x000000260a00e985 */ /* 0x0003e2000c101b06 */
[----:B------:R-:W-:Y:S02]  /*1ca00*/  @!P5 LEA.HI.X R9, R246, R4, R7, 0x2, P1 ;  /* 0x00000004f609d211 */ /* 0x000fe400008f1407 */
[CC--:B------:R-:W-:Y:S02]  /*1ca10*/  @!P4 LEA R12, P1, R6.reuse, R0.reuse, 0x2 ;  /* 0x00000000060cc211 */ /* 0x0c0fe400078210ff */
[----:B------:R-:W-:Y:S01]  /*1ca20*/  IADD3 R7, R209, 0x70, RZ ;  /* 0x00000070d1077810 */ /* 0x000fe20007ffe0ff */
[----:B------:R4:W-:Y:S01]  /*1ca30*/  @!P5 ST.E.64 [R8.64], R34 ;  /* 0x000000220800d985 */ /* 0x0009e2000c101b06 */
[C---:B------:R-:W-:Y:S02]  /*1ca40*/  @!P2 LEA R14, P0, R3.reuse, R0, 0x2 ;  /* 0x00000000030ea211 */ /* 0x040fe400078010ff */
[----:B------:R-:W-:Y:S02]  /*1ca50*/  ISETP.GE.AND P6, PT, R3, c[0x0][0x3c8], PT ;  /* 0x0000f20003007a0c */ /* 0x000fe40003fc6270 */
[----:B------:R-:W-:-:S02]  /*1ca60*/  @!P4 LEA.HI.X R13, R6, R4, R13, 0x2, P1 ;  /* 0x00000004060dc211 */ /* 0x000fc400008f140d */
[----:B------:R-:W-:Y:S02]  /*1ca70*/  ISETP.GE.AND P1, PT, R7, c[0x0][0x3c8], PT ;  /* 0x0000f20007007a0c */ /* 0x000fe40003f26270 */
[----:B------:R-:W-:Y:S02]  /*1ca80*/  @!P2 LEA.HI.X R15, R3, R4, R15, 0x2, P0 ;  /* 0x00000004030fa211 */ /* 0x000fe400000f140f */
[----:B------:R-:W-:Y:S02]  /*1ca90*/  ISETP.GE.AND P5, PT, R2, c[0x0][0x3c8], PT ;  /* 0x0000f20002007a0c */ /* 0x000fe40003fa6270 */
[----:B------:R-:W-:Y:S02]  /*1caa0*/  ISETP.GE.AND P2, PT, R5, c[0x0][0x3c8], PT ;  /* 0x0000f20005007a0c */ /* 0x000fe40003f46270 */
[C---:B------:R-:W-:Y:S01]  /*1cab0*/  IADD3 R6, R209.reuse, 0x78, RZ ;  /* 0x00000078d1067810 */ /* 0x040fe20007ffe0ff */
[----:B------:R-:W-:Y:S01]  /*1cac0*/  @!P6 ST.E.64 [R14.64], R46 ;  /* 0x0000002e0e00e985 */ /* 0x000fe2000c101b06 */
[----:B------:R-:W-:-:S03]  /*1cad0*/  IADD3 R3, R209, 0x88, RZ ;  /* 0x00000088d1037810 */ /* 0x000fc60007ffe0ff */
[----:B------:R5:W-:Y:S01]  /*1cae0*/  @!P4 ST.E.64 [R12.64], R42 ;  /* 0x0000002a0c00c985 */ /* 0x000be2000c101b06 */
[----:B-1----:R-:W-:Y:S02]  /*1caf0*/  SHF.R.S32.HI R11, RZ, 0x1f, R7 ;  /* 0x0000001fff0b7819 */ /* 0x002fe40000011407 */
[-C--:B------:R-:W-:Y:S02]  /*1cb00*/  @!P1 LEA R10, P4, R7, R0.reuse, 0x2 ;  /* 0x00000000070a9211 */ /* 0x080fe400078810ff */
[-C--:B------:R-:W-:Y:S02]  /*1cb10*/  @!P5 LEA R18, P0, R2, R0.reuse, 0x2 ;  /* 0x000000000212d211 */ /* 0x080fe400078010ff */
[----:B----4-:R-:W-:Y:S02]  /*1cb20*/  SHF.R.S32.HI R9, RZ, 0x1f, R2 ;  /* 0x0000001fff097819 */ /* 0x010fe40000011402 */
[----:B------:R-:W-:Y:S02]  /*1cb30*/  SHF.R.S32.HI R8, RZ, 0x1f, R5 ;  /* 0x0000001fff087819 */ /* 0x000fe40000011405 */
[----:B--2---:R-:W-:-:S02]  /*1cb40*/  @!P2 LEA R16, P3, R5, R0, 0x2 ;  /* 0x000000000510a211 */ /* 0x004fc400078610ff */
[-C--:B------:R-:W-:Y:S02]  /*1cb50*/  @!P1 LEA.HI.X R11, R7, R4.reuse, R11, 0x2, P4 ;  /* 0x00000004070b9211 */ /* 0x080fe400020f140b */
[C---:B------:R-:W-:Y:S02]  /*1cb60*/  ISETP.GE.AND P4, PT, R2.reuse, c[0x0][0x3c8], PT ;  /* 0x0000f20002007a0c */ /* 0x040fe40003f86270 */
[-C--:B------:R-:W-:Y:S02]  /*1cb70*/  @!P5 LEA.HI.X R19, R2, R4.reuse, R9, 0x2, P0 ;  /* 0x000000040213d211 */ /* 0x080fe400000f1409 */
[----:B------:R-:W-:Y:S02]  /*1cb80*/  ISETP.GE.AND P0, PT, R6, c[0x0][0x3c8], PT ;  /* 0x0000f20006007a0c */ /* 0x000fe40003f06270 */
[----:B---3--:R-:W-:Y:S02]  /*1cb90*/  @!P2 LEA.HI.X R17, R5, R4, R8, 0x2, P3 ;  /* 0x000000040511a211 */ /* 0x008fe400018f1408 */
[----:B------:R-:W-:-:S02]  /*1cba0*/  ISETP.GE.AND P5, PT, R3, c[0x0][0x3c8], PT ;  /* 0x0000f20003007a0c */ /* 0x000fc40003fa6270 */
[----:B------:R-:W-:Y:S02]  /*1cbb0*/  IADD3 R5, R209, 0x80, RZ ;  /* 0x00000080d1057810 */ /* 0x000fe40007ffe0ff */
[----:B------:R-:W-:Y:S01]  /*1cbc0*/  SHF.R.S32.HI R9, RZ, 0x1f, R6 ;  /* 0x0000001fff097819 */ /* 0x000fe20000011406 */
[----:B------:R-:W-:Y:S01]  /*1cbd0*/  @!P4 ST.E.64 [R18.64], R54 ;  /* 0x000000361200c985 */ /* 0x000fe2000c101b06 */
[----:B------:R-:W-:Y:S02]  /*1cbe0*/  ISETP.GE.AND P6, PT, R5, c[0x0][0x3c8], PT ;  /* 0x0000f20005007a0c */ /* 0x000fe40003fc6270 */
[----:B-----5:R-:W-:Y:S01]  /*1cbf0*/  SHF.R.S32.HI R13, RZ, 0x1f, R3 ;  /* 0x0000001fff0d7819 */ /* 0x020fe20000011403 */
[----:B------:R-:W-:Y:S01]  /*1cc00*/  @!P2 ST.E.64 [R16.64], R50 ;  /* 0x000000321000a985 */ /* 0x000fe2000c101b06 */
[-C--:B------:R-:W-:Y:S02]  /*1cc10*/  @!P0 LEA R8, P3, R6, R0.reuse, 0x2 ;  /* 0x0000000006088211 */ /* 0x080fe400078610ff */
[----:B------:R-:W-:Y:S01]  /*1cc20*/  IADD3 R2, R209, 0x90, RZ ;  /* 0x00000090d1027810 */ /* 0x000fe20007ffe0ff */
[----:B------:R1:W-:Y:S01]  /*1cc30*/  @!P1 ST.E.64 [R10.64], R62 ;  /* 0x0000003e0a009985 */ /* 0x0003e2000c101b06 */
[----:B------:R-:W-:-:S02]  /*1cc40*/  @!P5 LEA R12, P2, R3, R0, 0x2 ;  /* 0x00000000030cd211 */ /* 0x000fc400078410ff */
[-C--:B------:R-:W-:Y:S02]  /*1cc50*/  @!P0 LEA.HI.X R9, R6, R4.reuse, R9, 0x2, P3 ;  /* 0x0000000406098211 */ /* 0x080fe400018f1409 */
[----:B------:R-:W-:Y:S02]  /*1cc60*/  @!P5 LEA.HI.X R13, R3, R4, R13, 0x2, P2 ;  /* 0x00000004030dd211 */ /* 0x000fe400010f140d */
[----:B------:R-:W-:Y:S01]  /*1cc70*/  SHF.R.S32.HI R7, RZ, 0x1f, R5 ;  /* 0x0000001fff077819 */ /* 0x000fe20000011405 */
[----:B------:R2:W-:Y:S01]  /*1cc80*/  @!P0 ST.E.64 [R8.64], R58 ;  /* 0x0000003a08008985 */ /* 0x0005e2000c101b06 */
[----:B------:R-:W-:Y:S02]  /*1cc90*/  @!P6 LEA R14, P3, R5, R0, 0x2 ;  /* 0x00000000050ee211 */ /* 0x000fe400078610ff */
[----:B------:R-:W-:Y:S02]  /*1cca0*/  ISETP.GE.AND P2, PT, R2, c[0x0][0x3c8], PT ;  /* 0x0000f20002007a0c */ /* 0x000fe40003f46270 */
[----:B------:R-:W-:-:S02]  /*1ccb0*/  IADD3 R6, R209, 0x98, RZ ;  /* 0x00000098d1067810 */ /* 0x000fc40007ffe0ff */
[----:B------:R-:W-:Y:S02]  /*1ccc0*/  @!P6 LEA.HI.X R15, R5, R4, R7, 0x2, P3 ;  /* 0x00000004050fe211 */ /* 0x000fe400018f1407 */
[----:B------:R-:W-:Y:S02]  /*1ccd0*/  ISETP.GE.AND P4, PT, R6, c[0x0][0x3c8], PT ;  /* 0x0000f20006007a0c */ /* 0x000fe40003f86270 */
[----:B------:R-:W-:Y:S01]  /*1cce0*/  IADD3 R5, R209, 0xa0, RZ ;  /* 0x000000a0d1057810 */ /* 0x000fe20007ffe0ff */
[----:B------:R3:W-:Y:S01]  /*1ccf0*/  @!P6 ST.E.64 [R14.64], R70 ;  /* 0x000000460e00e985 */ /* 0x0007e2000c101b06 */
[----:B------:R-:W-:Y:S02]  /*1cd00*/  SHF.R.S32.HI R7, RZ, 0x1f, R2 ;  /* 0x0000001fff077819 */ /* 0x000fe40000011402 */
[----:B------:R-:W-:Y:S01]  /*1cd10*/  ISETP.GE.AND P3, PT, R5, c[0x0][0x3c8], PT ;  /* 0x0000f20005007a0c */ /* 0x000fe20003f66270 */
[----:B------:R4:W-:Y:S01]  /*1cd20*/  @!P5 ST.E.64 [R12.64], R66 ;  /* 0x000000420c00d985 */ /* 0x0009e2000c101b06 */
[----:B------:R-:W-:-:S02]  /*1cd30*/  IADD3 R3, R209, 0xa8, RZ ;  /* 0x000000a8d1037810 */ /* 0x000fc40007ffe0ff */
[C---:B------:R-:W-:Y:S02]  /*1cd40*/  ISETP.GE.AND P6, PT, R2.reuse, c[0x0][0x3c8], PT ;  /* 0x0000f20002007a0c */ /* 0x040fe40003fc6270 */
[----:B-1----:R-:W-:-:S04]  /*1cd50*/  @!P2 LEA R10, P0, R2, R0, 0x2 ;  /* 0x00000000020aa211 */ /* 0x002fc800078010ff */
[----:B------:R-:W-:Y:S02]  /*1cd60*/  @!P2 LEA.HI.X R11, R2, R4, R7, 0x2, P0 ;  /* 0x00000004020ba211 */ /* 0x000fe400000f1407 */
[----:B------:R-:W-:Y:S02]  /*1cd70*/  ISETP.GE.AND P2, PT, R3, c[0x0][0x3c8], PT ;  /* 0x0000f20003007a0c */ /* 0x000fe40003f46270 */
[----:B--2---:R-:W-:Y:S02]  /*1cd80*/  SHF.R.S32.HI R9, RZ, 0x1f, R6 ;  /* 0x0000001fff097819 */ /* 0x004fe40000011406 */
[CC--:B------:R-:W-:Y:S01]  /*1cd90*/  @!P4 LEA R8, P1, R6.reuse, R0.reuse, 0x2 ;  /* 0x000000000608c211 */ /* 0x0c0fe200078210ff */
[----:B------:R1:W-:Y:S01]  /*1cda0*/  @!P6 ST.E.64 [R10.64], R78 ;  /* 0x0000004e0a00e985 */ /* 0x0003e2000c101b06 */
[----:B------:R-:W-:Y:S02]  /*1cdb0*/  @!P3 LEA R16, P0, R5, R0, 0x2 ;  /* 0x000000000510b211 */ /* 0x000fe400078010ff */
[----:B------:R-:W-:-:S02]  /*1cdc0*/  @!P4 LEA.HI.X R9, R6, R4, R9, 0x2, P1 ;  /* 0x000000040609c211 */ /* 0x000fc400008f1409 */
[C---:B------:R-:W-:Y:S02]  /*1cdd0*/  IADD3 R6, R209.reuse, 0xb8, RZ ;  /* 0x000000b8d1067810 */ /* 0x040fe40007ffe0ff */
[----:B------:R-:W-:Y:S01]  /*1cde0*/  IADD3 R7, R209, 0xb0, RZ ;  /* 0x000000b0d1077810 */ /* 0x000fe20007ffe0ff */
[----:B------:R2:W-:Y:S01]  /*1cdf0*/  @!P4 ST.E.64 [R8.64], R74 ;  /* 0x0000004a0800c985 */ /* 0x0005e2000c101b06 */
[----:B---3--:R-:W-:Y:S02]  /*1ce00*/  @!P2 LEA R14, P5, R3, R0, 0x2 ;  /* 0x00000000030ea211 */ /* 0x008fe400078a10ff */
[----:B------:R-:W-:Y:S02]  /*1ce10*/  IADD3 R2, R209, 0xc8, RZ ;  /* 0x000000c8d1027810 */ /* 0x000fe40007ffe0ff */
[----:B----4-:R-:W-:Y:S02]  /*1ce20*/  SHF.R.S32.HI R13, RZ, 0x1f, R5 ;  /* 0x0000001fff0d7819 */ /* 0x010fe40000011405 */
[----:B------:R-:W-:-:S02]  /*1ce30*/  SHF.R.S32.HI R12, RZ, 0x1f, R3 ;  /* 0x0000001fff0c7819 */ /* 0x000fc40000011403 */
[-C--:B------:R-:W-:Y:S02]  /*1ce40*/  @!P3 LEA.HI.X R17, R5, R4.reuse, R13, 0x2, P0 ;  /* 0x000000040511b211 */ /* 0x080fe400000f140d */
[----:B------:R-:W-:Y:S02]  /*1ce50*/  ISETP.GE.AND P0, PT, R6, c[0x0][0x3c8], PT ;  /* 0x0000f20006007a0c */ /* 0x000fe40003f06270 */
[----:B------:R-:W-:Y:S01]  /*1ce60*/  @!P2 LEA.HI.X R15, R3, R4, R12, 0x2, P5 ;  /* 0x00000004030fa211 */ /* 0x000fe200028f140c */
[----:B------:R3:W-:Y:S01]  /*1ce70*/  @!P3 ST.E.64 [R16.64], R86 ;  /* 0x000000561000b985 */ /* 0x0007e2000c101b06 */
[----:B------:R-:W-:Y:S02]  /*1ce80*/  IADD3 R3, R209, 0xc0, RZ ;  /* 0x000000c0d1037810 */ /* 0x000fe40007ffe0ff */
[----:B------:R-:W-:Y:S01]  /*1ce90*/  SHF.R.S32.HI R5, RZ, 0x1f, R6 ;  /* 0x0000001fff057819 */ /* 0x000fe20000011406 */
[----:B------:R4:W-:Y:S01]  /*1cea0*/  @!P2 ST.E.64 [R14.64], R82 ;  /* 0x000000520e00a985 */ /* 0x0009e2000c101b06 */
[----:B------:R-:W-:-:S02]  /*1ceb0*/  ISETP.GE.AND P6, PT, R3, c[0x0][0x3c8], PT ;  /* 0x0000f20003007a0c */ /* 0x000fc40003fc6270 */
[----:B------:R-:W-:-:S03]  /*1cec0*/  ISETP.GE.AND P1, PT, R7, c[0x0][0x3c8], PT ;  /* 0x0000f20007007a0c */ /* 0x000fc60003f26270 */
[----:B-1----:R-:W-:-:S04]  /*1ced0*/  @!P0 LEA R10, P4, R6, R0, 0x2 ;  /* 0x00000000060a8211 */ /* 0x002fc800078810ff */
[----:B------:R-:W-:Y:S02]  /*1cee0*/  @!P0 LEA.HI.X R11, R6, R4, R5, 0x2, P4 ;  /* 0x00000004060b8211 */ /* 0x000fe400020f1405 */
[----:B------:R-:W-:Y:S02]  /*1cef0*/  ISETP.GE.AND P4, PT, R2, c[0x0][0x3c8], PT ;  /* 0x0000f20002007a0c */ /* 0x000fe40003f86270 */
[----:B------:R-:W-:Y:S02]  /*1cf00*/  SHF.R.S32.HI R5, RZ, 0x1f, R3 ;  /* 0x0000001fff057819 */ /* 0x000fe40000011403 */
[----:B--2---:R-:W-:Y:S02]  /*1cf10*/  SHF.R.S32.HI R8, RZ, 0x1f, R7 ;  /* 0x0000001fff087819 */ /* 0x004fe40000011407 */
[----:B------:R-:W-:Y:S02]  /*1cf20*/  @!P1 LEA R12, P5, R7, R0, 0x2 ;  /* 0x00000000070c9211 */ /* 0x000fe400078a10ff */
[----:B------:R-:W-:-:S02]  /*1cf30*/  SHF.R.S32.HI R6, RZ, 0x1f, R2 ;  /* 0x0000001fff067819 */ /* 0x000fc40000011402 */
[----:B------:R-:W-:Y:S02]  /*1cf40*/  @!P1 LEA.HI.X R13, R7, R4, R8, 0x2, P5 ;  /* 0x00000004070d9211 */ /* 0x000fe400028f1408 */
[----:B------:R-:W-:Y:S02]  /*1cf50*/  IADD3 R7, R209, 0xd0, RZ ;  /* 0x000000d0d1077810 */ /* 0x000fe40007ffe0ff */
[-C--:B---3--:R-:W-:Y:S01]  /*1cf60*/  @!P4 LEA R16, P2, R2, R0.reuse, 0x2 ;  /* 0x000000000210c211 */ /* 0x088fe200078410ff */
[----:B------:R1:W-:Y:S01]  /*1cf70*/  @!P1 ST.E.64 [R12.64], R134 ;  /* 0x000000860c009985 */ /* 0x0003e2000c101b06 */
[----:B------:R-:W-:Y:S02]  /*1cf80*/  ISETP.GE.AND P5, PT, R7, c[0x0][0x3c8], PT ;  /* 0x0000f20007007a0c */ /* 0x000fe40003fa6270 */
[----:B----4-:R-:W-:Y:S01]  /*1cf90*/  @!P6 LEA R14, P3, R3, R0, 0x2 ;  /* 0x00000000030ee211 */ /* 0x010fe200078610ff */
[----:B------:R2:W-:Y:S01]  /*1cfa0*/  @!P0 ST.E.64 [R10.64], R90 ;  /* 0x0000005a0a008985 */ /* 0x0005e2000c101b06 */
[----:B------:R-:W-:-:S02]  /*1cfb0*/  IADD3 R8, R209, 0xd8, RZ ;  /* 0x000000d8d1087810 */ /* 0x000fc40007ffe0ff */
[----:B------:R-:W-:Y:S02]  /*1cfc0*/  @!P6 LEA.HI.X R15, R3, R4, R5, 0x2, P3 ;  /* 0x00000004030fe211 */ /* 0x000fe400018f1405 */
[----:B------:R-:W-:Y:S02]  /*1cfd0*/  ISETP.GE.AND P3, PT, R2, c[0x0][0x3c8], PT ;  /* 0x0000f20002007a0c */ /* 0x000fe40003f66270 */
[----:B------:R-:W-:Y:S01]  /*1cfe0*/  ISETP.GE.AND P4, PT, R8, c[0x0][0x3c8], PT ;  /* 0x0000f20008007a0c */ /* 0x000fe20003f86270 */
[----:B------:R-:W-:Y:S01]  /*1cff0*/  @!P6 ST.E.64 [R14.64], R138 ;  /* 0x0000008a0e00e985 */ /* 0x000fe2000c101b06 */
[----:B------:R-:W-:Y:S02]  /*1d000*/  SHF.R.S32.HI R3, RZ, 0x1f, R7 ;  /* 0x0000001fff037819 */ /* 0x000fe40000011407 */
[----:B------:R-:W-:Y:S02]  /*1d010*/  IADD3 R5, R209, 0xe8, RZ ;  /* 0x000000e8d1057810 */ /* 0x000fe40007ffe0ff */
[----:B------:R-:W-:-:S02]  /*1d020*/  SHF.R.S32.HI R9, RZ, 0x1f, R8 ;  /* 0x0000001fff097819 */ /* 0x000fc40000011408 */
[----:B------:R-:W-:-:S03]  /*1d030*/  ISETP.GE.AND P6, PT, R2, c[0x0][0x3c8], PT ;  /* 0x0000f20002007a0c */ /* 0x000fc60003fc6270 */
[----:B------:R-:W-:Y:S02]  /*1d040*/  @!P3 LEA.HI.X R17, R2, R4, R6, 0x2, P2 ;  /* 0x000000040211b211 */ /* 0x000fe400010f1406 */
[----:B------:R-:W-:Y:S02]  /*1d050*/  IADD3 R6, R209, 0xe0, RZ ;  /* 0x000000e0d1067810 */ /* 0x000fe40007ffe0ff */
[----:B------:R-:W-:Y:S02]  /*1d060*/  ISETP.GE.AND P2, PT, R5, c[0x0][0x3c8], PT ;  /* 0x0000f20005007a0c */ /* 0x000fe40003f46270 */
[----:B------:R-:W-:Y:S02]  /*1d070*/  ISETP.GE.AND P3, PT, R6, c[0x0][0x3c8], PT ;  /* 0x0000f20006007a0c */ /* 0x000fe40003f66270 */
[-C--:B-1----:R-:W-:Y:S02]  /*1d080*/  @!P5 LEA R12, P1, R7, R0.reuse, 0x2 ;  /* 0x00000000070cd211 */ /* 0x082fe400078210ff */
[----:B------:R-:W-:Y:S01]  /*1d090*/  @!P6 ST.E.64 [R16.64], R154 ;  /* 0x0000009a1000e985 */ /* 0x000fe2000c101b06 */
[----:B--2---:R-:W-:-:S02]  /*1d0a0*/  @!P4 LEA R10, P0, R8, R0, 0x2 ;  /* 0x00000000080ac211 */ /* 0x004fc400078010ff */
[-C--:B------:R-:W-:Y:S02]  /*1d0b0*/  @!P5 LEA.HI.X R13, R7, R4.reuse, R3, 0x2, P1 ;  /* 0x00000004070dd211 */ /* 0x080fe400008f1403 */
[----:B------:R-:W-:Y:S02]  /*1d0c0*/  IADD3 R3, R209, 0xf0, RZ ;  /* 0x000000f0d1037810 */ /* 0x000fe40007ffe0ff */
[----:B------:R-:W-:Y:S01]  /*1d0d0*/  @!P4 LEA.HI.X R11, R8, R4, R9, 0x2, P0 ;  /* 0x00000004080bc211 */ /* 0x000fe200000f1409 */
[----:B------:R-:W-:Y:S01]  /*1d0e0*/  @!P5 ST.E.64 [R12.64], R150 ;  /* 0x000000960c00d985 */ /* 0x000fe2000c101b06 */
[----:B------:R-:W-:Y:S02]  /*1d0f0*/  ISETP.GE.AND P1, PT, R3, c[0x0][0x3c8], PT ;  /* 0x0000f20003007a0c */ /* 0x000fe40003f26270 */
[----:B------:R-:W-:Y:S01]  /*1d100*/  SHF.R.S32.HI R7, RZ, 0x1f, R6 ;  /* 0x0000001fff077819 */ /* 0x000fe20000011406 */
[----:B------:R-:W-:Y:S01]  /*1d110*/  @!P4 ST.E.64 [R10.64], R114 ;  /* 0x000000720a00c985 */ /* 0x000fe2000c101b06 */
[----:B------:R-:W-:-:S04]  /*1d120*/  @!P3 LEA R8, P0, R6, R0, 0x2 ;  /* 0x000000000608b211 */ /* 0x000fc800078010ff */
[----:B------:R-:W-:Y:S02]  /*1d130*/  @!P3 LEA.HI.X R9, R6, R4, R7, 0x2, P0 ;  /* 0x000000040609b211 */ /* 0x000fe400000f1407 */
[----:B------:R-:W-:Y:S02]  /*1d140*/  SHF.R.S32.HI R7, RZ, 0x1f, R5 ;  /* 0x0000001fff077819 */ /* 0x000fe40000011405 */
[C---:B------:R-:W-:Y:S01]  /*1d150*/  @!P2 LEA R6, P0, R5.reuse, R0, 0x2 ;  /* 0x000000000506a211 */ /* 0x040fe200078010ff */
[----:B------:R-:W-:Y:S03]  /*1d160*/  @!P3 ST.E.64 [R8.64], R106 ;  /* 0x0000006a0800b985 */ /* 0x000fe6000c101b06 */
[----:B------:R-:W-:Y:S02]  /*1d170*/  @!P2 LEA.HI.X R7, R5, R4, R7, 0x2, P0 ;  /* 0x000000040507a211 */ /* 0x000fe400000f1407 */
[----:B------:R-:W-:-:S02]  /*1d180*/  SHF.R.S32.HI R5, RZ, 0x1f, R3 ;  /* 0x0000001fff057819 */ /* 0x000fc40000011403 */
        /* <DEDUP_REMOVED lines=12> */
.L_x_732:
[----:B------:R-:W-:Y:S01]  /*1d250*/  ISETP.NE.U32.AND P0, PT, RZ, c[0x0][0x508], PT ;  /* 0x00014200ff007a0c */ /* 0x000fe20003f05070 */
[----:B------:R-:W-:Y:S01]  /*1d260*/  IMAD.MOV.U32 R4, RZ, RZ, 0x4 ;  /* 0x00000004ff047424 */ /* 0x000fe200078e00ff */
[----:B------:R-:W-:Y:S01]  /*1d270*/  ISETP.NE.U32.AND P2, PT, RZ, c[0x0][0x500], PT ;  /* 0x00014000ff007a0c */ /* 0x000fe20003f45070 */
[----:B------:R-:W-:Y:S01]  /*1d280*/  IMAD.MOV.U32 R19, RZ, RZ, c[0x0][0x388] ;  /* 0x0000e200ff137624 */ /* 0x000fe200078e00ff */
[----:B------:R-:W-:Y:S01]  /*1d290*/  ISETP.NE.AND.EX P0, PT, RZ, c[0x0][0x50c], PT, P0 ;  /* 0x00014300ff007a0c */ /* 0x000fe20003f05300 */
[----:B------:R-:W-:Y:S01]  /*1d2a0*/  IMAD.MOV.U32 R6, RZ, RZ, RZ ;  /* 0x000000ffff067224 */ /* 0x000fe200078e00ff */
[----:B------:R-:W-:Y:S01]  /*1d2b0*/  ISETP.NE.AND.EX P2, PT, RZ, c[0x0][0x504], PT, P2 ;  /* 0x00014100ff007a0c */ /* 0x000fe20003f45320 */
[----:B------:R-:W-:-:S10]  /*1d2c0*/  IMAD.WIDE R2, R231, R4, c[0x0][0x500] ;  /* 0x00014000e7027625 */ /* 0x000fd400078e0204 */
[----:B------:R-:W-:Y:S02]  /*1d2d0*/  @P0 IMAD.WIDE R4, R231, R4, c[0x0][0x508] ;  /* 0x00014200e7040625 */ /* 0x000fe400078e0204 */
[----:B------:R2:W5:Y:S04]  /*1d2e0*/  @P2 LDG.E R6, [R2.64] ;  /* 0x0000000602062981 */ /* 0x000568000c1e1900 */
[----:B------:R2:W5:Y:S01]  /*1d2f0*/  @P0 LDG.E R19, [R4.64] ;  /* 0x0000000604130981 */ /* 0x000562000c1e1900 */
[----:B------:R-:W-:-:S04]  /*1d300*/  ISETP.NE.AND P1, PT, R247, RZ, PT ;  /* 0x000000fff700720c */ /* 0x000fc80003f25270 */
[----:B------:R-:W-:Y:S01]  /*1d310*/  SEL R18, R247, c[0x0][0x3d4], P1 ;  /* 0x0000f500f7127a07 */ /* 0x000fe20000800000 */
[----:B------:R-:W-:Y:S05]  /*1d320*/  @P0 BRA `(.L_x_753) ;  /* 0x0000004000000947 */ /* 0x000fea0003800000 */
[----:B------:R-:W-:Y:S05]  /*1d330*/  @!P2 BRA `(.L_x_753) ;  /* 0x000000300000a947 */ /* 0x000fea0003800000 */
[----:B------:R3:W4:Y:S04]  /*1d340*/  LDG.E R0, [R2.64] ;  /* 0x0000000602007981 */ /* 0x000728000c1e1900 */
[----:B--23--:R-:W4:Y:S02]  /*1d350*/  LDG.E R2, [R2.64+0x4] ;  /* 0x0000040602027981 */ /* 0x00cf24000c1e1900 */
[----:B----45:R-:W-:Y:S02]  /*1d360*/  IADD3 R19, -R0, R2, RZ ;  /* 0x0000000200137210 */ /* 0x030fe40007ffe1ff */
.L_x_753:
        /* <DEDUP_REMOVED lines=8> */
[----:B------:R-:W-:Y:S01]  /*1d3f0*/  IMAD R0, R19, c[0x0][0x4e8], RZ ;  /* 0x00013a0013007a24 */ /* 0x000fe200078e02ff */
[----:B------:R-:W-:-:S04]  /*1d400*/  IADD3 R13, R224, R2, RZ ;  /* 0x00000002e00d7210 */ /* 0x000fc80007ffe0ff */
[----:B------:R-:W-:-:S13]  /*1d410*/  ISETP.GE.AND P0, PT, R13, R0, PT ;  /* 0x000000000d00720c */ /* 0x000fda0003f06270 */
[----:B------:R-:W-:Y:S05]  /*1d420*/  @P0 BRA `(.L_x_755) ;  /* 0x000002b000000947 */ /* 0x000fea0003800000 */
[----:B------:R-:W-:Y:S01]  /*1d430*/  IMAD.MOV.U32 R0, RZ, RZ, 0x368 ;  /* 0x00000368ff007424 */ /* 0x000fe200078e00ff */
[----:B------:R-:W-:-:S04]  /*1d440*/  ISETP.GT.AND P2, PT, R18, 0x1, PT ;  /* 0x000000011200780c */ /* 0x000fc80003f44270 */
[----:B------:R-:W-:-:S04]  /*1d450*/  SEL R0, R0, 0x328, P2 ;  /* 0x0000032800007807 */ /* 0x000fc80001000000 */
[----:B------:R2:W3:Y:S08]  /*1d460*/  LDC.64 R8, c[0x0][R0+0x170] ;  /* 0x00005c0000087b82 */ /* 0x0004f00000000a00 */
[----:B------:R2:W4:Y:S08]  /*1d470*/  LDC.64 R4, c[0x0][R0+0x168] ;  /* 0x00005a0000047b82 */ /* 0x0005300000000a00 */
[----:B------:R2:W5:Y:S08]  /*1d480*/  LDC.64 R14, c[0x0][R0+0x178] ;  /* 0x00005e00000e7b82 */ /* 0x0005700000000a00 */
[----:B------:R2:W1:Y:S02]  /*1d490*/  LDC.64 R10, c[0x0][R0+0x160] ;  /* 0x00005800000a7b82 */ /* 0x0004640000000a00 */
[----:B--2---:R-:W-:-:S02]  /*1d4a0*/  IMAD.MOV.U32 R0, RZ, RZ, c[0x0][0x4e8] ;  /* 0x00013a00ff007624 */ /* 0x004fc400078e00ff */
[-C--:B---3--:R-:W-:Y:S02]  /*1d4b0*/  IMAD R7, R9, R12.reuse, RZ ;  /* 0x0000000c09077224 */ /* 0x088fe400078e02ff */
[----:B------:R-:W-:Y:S01]  /*1d4c0*/  IMAD.WIDE.U32 R2, R8, R12, RZ ;  /* 0x0000000c08027225 */ /* 0x000fe200078e00ff */
[----:B------:R-:W-:Y:S02]  /*1d4d0*/  ISETP.NE.AND P0, PT, R0, 0x1, PT ;  /* 0x000000010000780c */ /* 0x000fe40003f05270 */
[----:B------:R-:W-:Y:S01]  /*1d4e0*/  MOV R0, R13 ;  /* 0x0000000d00007202 */ /* 0x000fe20000000f00 */
[----:B------:R-:W-:Y:S01]  /*1d4f0*/  IMAD R8, R8, R20, R7 ;  /* 0x0000001408087224 */ /* 0x000fe200078e0207 */
[----:B------:R-:W-:Y:S01]  /*1d500*/  SEL R7, R248, RZ, P2 ;  /* 0x000000fff8077207 */ /* 0x000fe20001000000 */
[-C--:B----4-:R-:W-:Y:S02]  /*1d510*/  IMAD R9, R5, R226.reuse, RZ ;  /* 0x000000e205097224 */ /* 0x090fe400078e02ff */
[----:B------:R-:W-:Y:S01]  /*1d520*/  IMAD.WIDE.U32 R4, R4, R226, RZ ;  /* 0x000000e204047225 */ /* 0x000fe200078e00ff */
[----:B------:R-:W-:-:S03]  /*1d530*/  IADD3 R3, R3, R8, RZ ;  /* 0x0000000803037210 */ /* 0x000fc60007ffe0ff */
[----:B------:R-:W-:Y:S02]  /*1d540*/  IMAD.IADD R9, R5, 0x1, R9 ;  /* 0x0000000105097824 */ /* 0x000fe400078e0209 */
[----:B------:R-:W-:-:S04]  /*1d550*/  @P0 IMAD.HI.U32 R16, R13, c[0x0][0x4ec], RZ ;  /* 0x00013b000d100a27 */ /* 0x000fc800078e00ff */
[-C--:B-----5:R-:W-:Y:S01]  /*1d560*/  IMAD R8, R15, R7.reuse, RZ ;  /* 0x000000070f087224 */ /* 0x0a0fe200078e02ff */
        /* <DEDUP_REMOVED lines=10> */
[----:B-1----:R-:W-:Y:S01]  /*1d610*/  IMAD R0, R11, R2, RZ ;  /* 0x000000020b007224 */ /* 0x002fe200078e02ff */
        /* <DEDUP_REMOVED lines=12> */
.L_x_755:
[----:B------:R-:W-:Y:S05]  /*1d6e0*/  BSYNC B0 ;  /* 0x0000000000007941 */ /* 0x000fea0003800000 */
.L_x_754:
[----:B------:R-:W-:-:S13]  /*1d6f0*/  ISETP.GT.AND P0, PT, R18, 0x1, PT ;  /* 0x000000011200780c */ /* 0x000fda0003f04270 */
[----:B------:R-:W-:Y:S05]  /*1d700*/  @P0 BRA `(.L_x_747) ;  /* 0x0000087000000947 */ /* 0x000fea0003800000 */
[----:B------:R-:W-:Y:S01]  /*1d710*/  MOV R2, c[0x0][0x4e8] ;  /* 0x00013a0000027a02 */ /* 0x000fe20000000f00 */
[----:B-1----:R-:W-:Y:S01]  /*1d720*/  IMAD R0, R17, c[0x0][0x3a0], RZ ;  /* 0x0000e80011007a24 */ /* 0x002fe200078e02ff */
[----:B------:R-:W-:Y:S01]  /*1d730*/  LEA R4, R237, R213, 0x5 ;  /* 0x000000d5ed047211 */ /* 0x000fe200078e28ff */
[----:B------:R-:W-:Y:S01]  /*1d740*/  IMAD R5, R20, c[0x0][0x3f0], RZ ;  /* 0x0000fc0014057a24 */ /* 0x000fe200078e02ff */
[----:B------:R-:W-:Y:S01]  /*1d750*/  ISETP.NE.AND P0, PT, R2, 0x1, PT ;  /* 0x000000010200780c */ /* 0x000fe20003f05270 */
[----:B------:R-:W-:Y:S01]  /*1d760*/  IMAD.WIDE.U32 R2, R6, c[0x0][0x3a0], RZ ;  /* 0x0000e80006027a25 */ /* 0x000fe200078e00ff */
[----:B------:R-:W-:Y:S02]  /*1d770*/  IADD3 R4, R224, R4, RZ ;  /* 0x00000004e0047210 */ /* 0x000fe40007ffe0ff */
[----:B------:R-:W-:Y:S01]  /*1d780*/  IADD3 R13, R213, R224, RZ ;  /* 0x000000e0d50d7210 */ /* 0x000fe20007ffe0ff */
        /* <DEDUP_REMOVED lines=26> */
.L_x_811:
[----:B------:R-:W-:Y:S05]  /*1d930*/  BRA.DIV ~URZ, `(.L_x_757) ;  /* 0x000024727f007947 */ /* 0x000fea000b800000 */
[----:B------:R3:W4:Y:S02]  /*1d940*/  SHFL.IDX PT, R2, R14, RZ, 0x181f ;  /* 0x00181fff0e027589 */ /* 0x00072400000e0000 */
.L_x_812:
        /* <DEDUP_REMOVED lines=27> */
.L_x_759:
[----:B------:R-:W-:Y:S05]  /*1db00*/  BSYNC B0 ;  /* 0x0000000000007941 */ /* 0x000fea0003800000 */
.L_x_758:
[----:B------:R-:W-:Y:S05]  /*1db10*/  BRA.DIV ~URZ, `(.L_x_760) ;  /* 0x000023027f007947 */ /* 0x000fea000b800000 */
[----:B--2---:R2:W1:Y:S04]  /*1db20*/  SHFL.IDX PT, R10, R11, 0x1, 0x181f ;  /* 0x00381f000b0a7f89 */ /* 0x00446800000e0000 */
[----:B----4-:R2:W4:Y:S02]  /*1db30*/  SHFL.IDX PT, R2, R14, 0x1, 0x181f ;  /* 0x00381f000e027f89 */ /* 0x01052400000e0000 */
.L_x_813:
        /* <DEDUP_REMOVED lines=20> */
.L_x_762:
[----:B------:R-:W-:Y:S05]  /*1dc80*/  BSYNC B0 ;  /* 0x0000000000007941 */ /* 0x000fea0003800000 */
.L_x_761:
[----:B------:R-:W-:Y:S05]  /*1dc90*/  BRA.DIV ~URZ, `(.L_x_763) ;  /* 0x000022527f007947 */ /* 0x000fea000b800000 */
[----:B-1----:R1:W2:Y:S02]  /*1dca0*/  SHFL.IDX PT, R10, R11, 0x2, 0x181f ;  /* 0x00581f000b0a7f89 */ /* 0x0022a400000e0000 */
.L_x_814:
[----:B------:R-:W-:Y:S05]  /*1dcb0*/  BRA.DIV ~URZ, `(.L_x_764) ;  /* 0x000022a27f007947 */ /* 0x000fea000b800000 */
[----:B----4-:R4:W1:Y:S02]  /*1dcc0*/  SHFL.IDX PT, R2, R14, 0x2, 0x181f ;  /* 0x00581f000e027f89 */ /* 0x01086400000e0000 */
.L_x_815:
        /* <DEDUP_REMOVED lines=20> */
.L_x_766:
[----:B------:R-:W-:Y:S05]  /*1de10*/  BSYNC B0 ;  /* 0x0000000000007941 */ /* 0x000fea0003800000 */
.L_x_765:
[----:B------:R-:W-:Y:S05]  /*1de20*/  BRA.DIV ~URZ, `(.L_x_767) ;  /* 0x000021a27f007947 */ /* 0x000fea000b800000 */
[----:B--2---:R2:W3:Y:S04]  /*1de30*/  SHFL.IDX PT, R10, R11, 0x3, 0x181f ;  /* 0x00781f000b0a7f89 */ /* 0x0044e800000e0000 */
[----:B-1----:R2:W1:Y:S02]  /*1de40*/  SHFL.IDX PT, R2, R14, 0x3, 0x181f ;  /* 0x00781f000e027f89 */ /* 0x00246400000e0000 */
.L_x_816:
        /* <DEDUP_REMOVED lines=19> */
.L_x_747:
[----:B------:R-:W-:Y:S05]  /*1df80*/  BSYNC B1 ;  /* 0x0000000000017941 */ /* 0x000fea0003800000 */
.L_x_731:
        /* <DEDUP_REMOVED lines=9> */
[----:B--234-:R-:W-:-:S04]  /*1e020*/  LOP3.LUT R14, R0, 0x1f, RZ, 0xc0, !PT ;  /* 0x0000001f000e7812 */ /* 0x01cfc800078ec0ff */
[----:B------:R-:W-:Y:S01]  /*1e030*/  ISETP.NE.AND P6, PT, R14, 0x1f, PT ;  /* 0x0000001f0e00780c */ /* 0x000fe20003fc5270 */
[----:B------:R-:W-:Y:S10]  /*1e040*/  BRA.DIV ~URZ, `(.L_x_769) ;  /* 0x000020527f007947 */ /* 0x000ff4000b800000 */
[----:B------:R2:W3:Y:S02]  /*1e050*/  SHFL.IDX PT, R10, R110, RZ, 0x1f ;  /* 0x00001fff6e0a7589 */ /* 0x0004e400000e0000 */
.L_x_817:
[----:B------:R-:W-:Y:S05]  /*1e060*/  BRA.DIV ~URZ, `(.L_x_770) ;  /* 0x000020a27f007947 */ /* 0x000fea000b800000 */
[----:B------:R4:W2:Y:S02]  /*1e070*/  SHFL.IDX PT, R8, R110, 0x1, 0x1f ;  /* 0x00201f006e087f89 */ /* 0x0008a400000e0000 */
.L_x_818:
        /* <DEDUP_REMOVED lines=18> */
.L_x_819:
[----:B----4-:R-:W-:-:S04]  /*1e1a0*/  SEL R4, R4, RZ, P5 ;  /* 0x000000ff04047207 */ /* 0x010fc80002800000 */
        /* <DEDUP_REMOVED lines=14> */
[----:B------:R1:W4:Y:S02]  /*1e290*/  SHFL.IDX PT, R0, R4, 0x1f, 0x1f ;  /* 0x03e01f0004007f89 */ /* 0x00032400000e0000 */
.L_x_820:
[----:B----4-:R-:W-:Y:S01]  /*1e2a0*/  IMAD R0, R0, c[0x0][0x538], RZ ;  /* 0x00014e0000007a24 */ /* 0x010fe200078e02ff */
[----:B------:R-:W-:Y:S04]  /*1e2b0*/  BSSY B1, `(.L_x_773) ;  /* 0x00000c7000017945 */ /* 0x000fe80003800000 */
[----:B--2---:R-:W-:-:S04]  /*1e2c0*/  IADD3 R8, R0, R8, RZ ;  /* 0x0000000800087210 */ /* 0x004fc80007ffe0ff */
[----:B---3--:R-:W-:-:S13]  /*1e2d0*/  ISETP.GT.AND P0, PT, R8, R10, PT ;  /* 0x0000000a0800720c */ /* 0x008fda0003f04270 */
[----:B------:R-:W-:Y:S05]  /*1e2e0*/  @P0 BRA `(.L_x_774) ;  /* 0x0000024000000947 */ /* 0x000fea0003800000 */
.L_x_778:
        /* <DEDUP_REMOVED lines=16> */
.L_x_821:
        /* <DEDUP_REMOVED lines=16> */
.L_x_822:
[----:B--2---:R-:W-:-:S05]  /*1e4f0*/  IMAD R0, R0, c[0x0][0x538], RZ ;  /* 0x00014e0000007a24 */ /* 0x004fca00078e02ff */
[----:B------:R-:W-:-:S04]  /*1e500*/  IADD3 R8, R0, R8, RZ ;  /* 0x0000000800087210 */ /* 0x000fc80007ffe0ff */
[----:B------:R-:W-:-:S13]  /*1e510*/  ISETP.GT.AND P0, PT, R8, R10, PT ;  /* 0x0000000a0800720c */ /* 0x000fda0003f04270 */
[----:B-1----:R-:W-:Y:S05]  /*1e520*/  @!P0 BRA `(.L_x_778) ;  /* 0xfffffdc000008947 */ /* 0x002fea000383ffff */
.L_x_774:
[----:B------:R-:W-:-:S05]  /*1e530*/  IADD3 R12, -R0, R8, RZ ;  /* 0x00000008000c7210 */ /* 0x000fca0007ffe1ff */
[----:B------:R-:W-:-:S05]  /*1e540*/  IMAD R0, R4, c[0x0][0x538], R12 ;  /* 0x00014e0004007a24 */ /* 0x000fca00078e020c */
[----:B------:R-:W-:Y:S01]  /*1e550*/  ISETP.GT.AND P0, PT, R0, R10, PT ;  /* 0x0000000a0000720c */ /* 0x000fe20003f04270 */
[----:B------:R-:W-:-:S12]  /*1e560*/  BRA.DIV ~URZ, `(.L_x_779) ;  /* 0x000020027f007947 */ /* 0x000fd8000b800000 */
[----:B------:R-:W-:-:S04]  /*1e570*/  VOTE.ANY R11, PT, !P0 ;  /* 0x00000000000b7806 */ /* 0x000fc800040e0100 */
.L_x_823:
[----:B------:R-:W2:Y:S02]  /*1e580*/  POPC R0, R11 ;  /* 0x0000000b00007309 */ /* 0x000ea40000000000 */
[----:B--2---:R-:W-:Y:S01]  /*1e590*/  IADD3 R231, R0, R231, RZ ;  /* 0x000000e700e77210 */ /* 0x004fe20007ffe0ff */
[----:B------:R-:W-:Y:S05]  /*1e5a0*/  BRA.DIV ~URZ, `(.L_x_780) ;  /* 0x000020127f007947 */ /* 0x000fea000b800000 */
[----:B------:R2:W3:Y:S04]  /*1e5b0*/  SHFL.IDX PT, R8, R6, R0, 0x1f ;  /* 0x00001f0006087589 */ /* 0x0004e800000e0000 */
[----:B------:R2:W4:Y:S02]  /*1e5c0*/  SHFL.IDX PT, R7, R7, R0, 0x1f ;  /* 0x00001f0007077589 */ /* 0x00052400000e0000 */
.L_x_824:
[----:B------:R-:W-:Y:S01]  /*1e5d0*/  ISETP.NE.AND P0, PT, R11, RZ, PT ;  /* 0x000000ff0b00720c */ /* 0x000fe20003f05270 */
[----:B------:R-:W-:-:S12]  /*1e5e0*/  BSSY B0, `(.L_x_781) ;  /* 0x0000005000007945 */ /* 0x000fd80003800000 */
[----:B------:R-:W-:Y:S05]  /*1e5f0*/  @!P0 BRA `(.L_x_782) ;  /* 0x0000003000008947 */ /* 0x000fea0003800000 */
[----:B--2---:R-:W-:Y:S01]  /*1e600*/  IADD3 R0, R0, -0x1, RZ ;  /* 0xffffffff00007810 */ /* 0x004fe20007ffe0ff */
[----:B------:R-:W-:Y:S05]  /*1e610*/  BRA.DIV ~URZ, `(.L_x_783) ;  /* 0x000020727f007947 */ /* 0x000fea000b800000 */
[----:B------:R2:W1:Y:S02]  /*1e620*/  SHFL.IDX PT, R13, R4, R0, 0x1f ;  /* 0x00001f00040d7589 */ /* 0x00046400000e0000 */
.L_x_782:
[----:B------:R-:W-:Y:S05]  /*1e630*/  BSYNC B0 ;  /* 0x0000000000007941 */ /* 0x000fea0003800000 */
.L_x_781:
[----:B----4-:R-:W-:Y:S01]  /*1e640*/  ISETP.NE.AND P0, PT, R7, 0x1, PT ;  /* 0x000000010700780c */ /* 0x010fe20003f05270 */
[----:B-1----:R-:W-:Y:S01]  /*1e650*/  IMAD R228, R13, c[0x0][0x538], R12 ;  /* 0x00014e000de47a24 */ /* 0x002fe200078e020c */
[----:B------:R-:W-:Y:S04]  /*1e660*/  BSSY B0, `(.L_x_784) ;  /* 0x0000084000007945 */ /* 0x000fe80003800000 */
[----:B--2---:R-:W-:-:S07]  /*1e670*/  IADD3 R6, -R228, R10, RZ ;  /* 0x0000000ae4067210 */ /* 0x004fce0007ffe1ff */
[----:B------:R-:W-:Y:S05]  /*1e680*/  @!P0 BRA `(.L_x_785) ;  /* 0x000003e000008947 */ /* 0x000fea0003800000 */
[-C--:B---3--:R-:W-:Y:S02]  /*1e690*/  IABS R0, R8.reuse ;  /* 0x0000000800007213 */ /* 0x088fe40000000000 */
        /* <DEDUP_REMOVED lines=15> */
[----:B------:R-:W-:-:S04]  /*1e790*/  IMAD.MOV R0, RZ, RZ, -R10 ;  /* 0x000000ffff007224 */ /* 0x000fc800078e0a0a */
[----:B------:R-:W-:Y:S02]  /*1e7a0*/  IMAD.MOV.U32 R3, RZ, RZ, R0 ;  /* 0x000000ffff037224 */ /* 0x000fe400078e0000 */
        /* <DEDUP_REMOVED lines=13> */
[----:B-1----:R-:W-:-:S04]  /*1e880*/  IADD3 R2, RZ, -R3, RZ ;  /* 0x80000003ff027210 */ /* 0x002fc80007ffe0ff */
[----:B------:R-:W-:Y:S01]  /*1e890*/  @!P1 IMAD.MOV R0, RZ, RZ, -R0 ;  /* 0x000000ffff009224 */ /* 0x000fe200078e0a00 */
[----:B------:R-:W-:Y:S01]  /*1e8a0*/  @!P0 LOP3.LUT R0, RZ, R8, RZ, 0x33, !PT ;  /* 0x00000008ff008212 */ /* 0x000fe200078e33ff */
[----:B------:R-:W-:Y:S01]  /*1e8b0*/  IMAD.MOV.U32 R4, RZ, RZ, R2 ;  /* 0x000000ffff047224 */ /* 0x000fe200078e0002 */
[----:B------:R-:W-:Y:S02]  /*1e8c0*/  IABS R2, R7 ;  /* 0x0000000700027213 */ /* 0x000fe40000000000 */
[----:B------:R-:W-:Y:S01]  /*1e8d0*/  IABS R10, R0 ;  /* 0x00000000000a7213 */ /* 0x000fe20000000000 */
[----:B------:R-:W-:Y:S02]  /*1e8e0*/  IMAD R4, R4, R5, RZ ;  /* 0x0000000504047224 */ /* 0x000fe400078e02ff */
[----:B------:R-:W-:Y:S01]  /*1e8f0*/  IMAD.MOV R9, RZ, RZ, -R2 ;  /* 0x000000ffff097224 */ /* 0x000fe200078e0a02 */
[----:B------:R-:W-:-:S05]  /*1e900*/  MOV R2, RZ ;  /* 0x000000ff00027202 */ /* 0x000fca0000000f00 */
        /* <DEDUP_REMOVED lines=22> */
.L_x_785:
[----:B------:R-:W-:-:S04]  /*1ea70*/  IMAD.MOV.U32 R2, RZ, RZ, 0x4 ;  /* 0x00000004ff027424 */ /* 0x000fc800078e00ff */
[----:B------:R-:W-:-:S05]  /*1ea80*/  IMAD.WIDE R2, R231, R2, c[0x0][0x590] ;  /* 0x00016400e7027625 */ /* 0x000fca00078e0202 */
[----:B------:R-:W2:Y:S02]  /*1ea90*/  LDG.E R4, [R2.64] ;  /* 0x0000000602047981 */ /* 0x000ea4000c1e1900 */
        /* <DEDUP_REMOVED lines=63> */
[----:B------:R-:W-:Y:S02]  /*1ee90*/  IMAD R230, R2, R3, R6 ;  /* 0x0000000302e67224 */ /* 0x000fe400078e0206 */
.L_x_786:
[----:B------:R-:W-:Y:S05]  /*1eea0*/  BSYNC B0 ;  /* 0x0000000000007941 */ /* 0x000fea0003800000 */
.L_x_784:
[----:B------:R-:W-:-:S04]  /*1eeb0*/  LOP3.LUT R2, RZ, R2, RZ, 0x33, !PT ;  /* 0x00000002ff027212 */ /* 0x000fc800078e33ff */
[----:B------:R-:W-:Y:S01]  /*1eec0*/  IADD3 R229, R2, R8, RZ ;  /* 0x0000000802e57210 */ /* 0x000fe20007ffe0ff */
[----:B------:R-:W-:Y:S05]  /*1eed0*/  BRA `(.L_x_787) ;  /* 0x0000004000007947 */ /* 0x000fea0003800000 */
.L_x_775:
[----:B------:R-:W-:Y:S01]  /*1eee0*/  IMAD.MOV.U32 R228, RZ, RZ, R10 ;  /* 0x000000ffffe47224 */ /* 0x000fe200078e000a */
[----:B------:R-:W-:Y:S01]  /*1eef0*/  MOV R230, RZ ;  /* 0x000000ff00e67202 */ /* 0x000fe20000000f00 */
[----:B------:R-:W-:Y:S01]  /*1ef00*/  IMAD.MOV.U32 R229, RZ, RZ, RZ ;  /* 0x000000ffffe57224 */ /* 0x000fe200078e00ff */
[----:B------:R-:W-:Y:S02]  /*1ef10*/  MOV R231, c[0x0][0x53c] ;  /* 0x00014f0000e77a02 */ /* 0x000fe40000000f00 */
.L_x_787:
[----:B------:R-:W-:Y:S05]  /*1ef20*/  BSYNC B1 ;  /* 0x0000000000017941 */ /* 0x000fea0003800000 */
.L_x_773:
[----:B------:R-:W-:Y:S01]  /*1ef30*/  WARPSYNC 0xffffffff ;  /* 0xffffffff00007948 */ /* 0x000fe20003800000 */
[----:B------:R-:W-:Y:S01]  /*1ef40*/  BAR.SYNC.DEFER_BLOCKING 0x4, 0x100 ;  /* 0x0104000000007b1d */ /* 0x000fe20000010000 */
[----:B------:R-:W-:-:S13]  /*1ef50*/  ISETP.NE.AND P0, PT, R14, RZ, PT ;  /* 0x000000ff0e00720c */ /* 0x000fda0003f05270 */
[----:B------:R2:W-:Y:S04]  /*1ef60*/  @!P0 STS.128 [0x20080], R228 ;  /* 0x020080e4ff008388 */ /* 0x0005e80000000c00 */
[----:B------:R-:W-:Y:S06]  /*1ef70*/  BAR.ARV 0x5, 0x100 ;  /* 0x0144000000007b1d */ /* 0x000fec0000002000 */
.L_x_768:
[----:B-1----:R-:W-:-:S13]  /*1ef80*/  ISETP.GE.AND P0, PT, R231, c[0x0][0x53c], PT ;  /* 0x00014f00e7007a0c */ /* 0x002fda0003f06270 */
[----:B--23--:R-:W-:Y:S01]  /*1ef90*/  @P0 CALL.REL.NOINC `(.L_x_788) ;  /* 0x0000001000000944 */ /* 0x00cfe20003c00000 */
[----:B------:R-:W-:Y:S05]  /*1efa0*/  BRA `(.L_x_789) ;  /* 0xfffe28b000007947 */ /* 0x000fea000383ffff */
.L_x_788:
[----:B------:R-:W-:Y:S05]  /*1efb0*/  EXIT ;  /* 0x000000000000794d */ /* 0x000fea0003800000 */
.L_x_555:
[----:B------:R-:W-:Y:S01]  /*1efc0*/  IMAD.MOV.U32 R0, RZ, RZ, R5 ;  /* 0x000000ffff007224 */ /* 0x000fe200078e0005 */
[----:B------:R-:W-:Y:S02]  /*1efd0*/  MOV R2, 0x1 ;  /* 0x0000000100027802 */ /* 0x000fe40000000f00 */
[----:B------:R-:W-:Y:S02]  /*1efe0*/  MOV R3, 0x1f000 ;  /* 0x0001f00000037802 */ /* 0x000fe40000000f00 */
[----:B--2---:R-:W-:Y:S05]  /*1eff0*/  CALL.REL.NOINC `($__internal_14_$__cuda_sm70_shflsync_up_p) ;  /* 0x000017a000007944 */ /* 0x004fea0003c00000 */
[----:B------:R-:W-:Y:S01]  /*1f000*/  MOV R0, R4 ;  /* 0x0000000400007202 */ /* 0x000fe20000000f00 */
[----:B------:R-:W-:Y:S05]  /*1f010*/  BRA `(.L_x_790) ;  /* 0xfffe144000007947 */ /* 0x000fea000383ffff */
.L_x_556:
[----:B------:R-:W-:Y:S01]  /*1f020*/  IMAD.MOV.U32 R0, RZ, RZ, R5 ;  /* 0x000000ffff007224 */ /* 0x000fe200078e0005 */
[----:B------:R-:W-:Y:S02]  /*1f030*/  MOV R2, 0x2 ;  /* 0x0000000200027802 */ /* 0x000fe40000000f00 */
[----:B------:R-:W-:Y:S02]  /*1f040*/  MOV R3, 0x1f060 ;  /* 0x0001f06000037802 */ /* 0x000fe40000000f00 */
[----:B--2---:R-:W-:Y:S05]  /*1f050*/  CALL.REL.NOINC `($__internal_14_$__cuda_sm70_shflsync_up_p) ;  /* 0x0000174000007944 */ /* 0x004fea0003c00000 */
[----:B------:R-:W-:Y:S01]  /*1f060*/  SEL R0, R4, RZ, P4 ;  /* 0x000000ff04007207 */ /* 0x000fe20002000000 */
[----:B------:R-:W-:Y:S01]  /*1f070*/  IMAD.MOV.U32 R2, RZ, RZ, 0x4 ;  /* 0x00000004ff027424 */ /* 0x000fe200078e00ff */
[----:B------:R-:W-:-:S03]  /*1f080*/  MOV R3, 0x1f0b0 ;  /* 0x0001f0b000037802 */ /* 0x000fc60000000f00 */
[----:B------:R-:W-:Y:S02]  /*1f090*/  IMAD.IADD R0, R5, 0x1, R0 ;  /* 0x0000000105007824 */ /* 0x000fe400078e0200 */
[----:B------:R-:W-:Y:S05]  /*1f0a0*/  CALL.REL.NOINC `($__internal_14_$__cuda_sm70_shflsync_up_p) ;  /* 0x000016f000007944 */ /* 0x000fea0003c00000 */
        /* <DEDUP_REMOVED lines=12> */
[----:B------:R-:W-:Y:S02]  /*1f170*/  MOV R3, 0x1f ;  /* 0x0000001f00037802 */ /* 0x000fe40000000f00 */
[----:B------:R-:W-:Y:S01]  /*1f180*/  MOV R2, 0x1f1c0 ;  /* 0x0001f1c000027802 */ /* 0x000fe20000000f00 */
[----:B------:R-:W-:-:S04]  /*1f190*/  IMAD.IADD R4, R0, 0x1, R4 ;  /* 0x0000000100047824 */ /* 0x000fc800078e0204 */
[----:B------:R-:W-:Y:S02]  /*1f1a0*/  IMAD.MOV.U32 R9, RZ, RZ, R4 ;  /* 0x000000ffff097224 */ /* 0x000fe400078e0004 */
[----:B------:R-:W-:Y:S05]  /*1f1b0*/  CALL.REL.NOINC `($__internal_13_$__cuda_sm70_shflsync_idx_p) ;  /* 0x0000159000007944 */ /* 0x000fea0003c00000 */
[----:B------:R-:W-:Y:S01]  /*1f1c0*/  MOV R0, R5 ;  /* 0x0000000500007202 */ /* 0x000fe20000000f00 */
[----:B------:R-:W-:Y:S05]  /*1f1d0*/  BRA `(.L_x_791) ;  /* 0xfffe138000007947 */ /* 0x000fea000383ffff */
.L_x_558:
[----:B------:R-:W-:Y:S02]  /*1f1e0*/  SEL R0, RZ, 0x1, P0 ;  /* 0x00000001ff007807 */ /* 0x000fe40000000000 */
[----:B------:R-:W-:Y:S02]  /*1f1f0*/  MOV R2, 0x1f210 ;  /* 0x0001f21000027802 */ /* 0x000fe40000000f00 */
[----:B--2---:R-:W-:Y:S05]  /*1f200*/  CALL.REL.NOINC `($__internal_15_$__cuda_sm70_votesync_ballot) ;  /* 0x0000160000007944 */ /* 0x004fea0003c00000 */
[----:B------:R-:W-:Y:S01]  /*1f210*/  MOV R11, R0 ;  /* 0x00000000000b7202 */ /* 0x000fe20000000f00 */
[----:B------:R-:W-:Y:S05]  /*1f220*/  BRA `(.L_x_792) ;  /* 0xfffe13c000007947 */ /* 0x000fea000383ffff */
.L_x_559:
[----:B------:R-:W-:Y:S01]  /*1f230*/  IMAD.MOV.U32 R9, RZ, RZ, R10 ;  /* 0x000000ffff097224 */ /* 0x000fe200078e000a */
[----:B------:R-:W-:Y:S01]  /*1f240*/  MOV R5, R0 ;  /* 0x0000000000057202 */ /* 0x000fe20000000f00 */
[----:B------:R-:W-:Y:S01]  /*1f250*/  IMAD.MOV.U32 R3, RZ, RZ, 0x1f ;  /* 0x0000001fff037424 */ /* 0x000fe200078e00ff */
[----:B------:R-:W-:Y:S02]  /*1f260*/  MOV R2, 0x1f280 ;  /* 0x0001f28000027802 */ /* 0x000fe40000000f00 */
[----:B------:R-:W-:Y:S05]  /*1f270*/  CALL.REL.NOINC `($__internal_13_$__cuda_sm70_shflsync_idx_p) ;  /* 0x000014d000007944 */ /* 0x000fea0003c00000 */
[----:B------:R-:W-:Y:S01]  /*1f280*/  IMAD.MOV.U32 R229, RZ, RZ, R5 ;  /* 0x000000ffffe57224 */ /* 0x000fe200078e0005 */
[----:B------:R-:W-:Y:S01]  /*1f290*/  MOV R9, R8 ;  /* 0x0000000800097202 */ /* 0x000fe20000000f00 */
[----:B------:R-:W-:Y:S01]  /*1f2a0*/  IMAD.MOV.U32 R6, RZ, RZ, RZ ;  /* 0x000000ffff067224 */ /* 0x000fe200078e00ff */
[----:B------:R-:W-:Y:S01]  /*1f2b0*/  MOV R5, R0 ;  /* 0x0000000000057202 */ /* 0x000fe20000000f00 */
[----:B------:R-:W-:Y:S01]  /*1f2c0*/  IMAD.MOV.U32 R3, RZ, RZ, 0x1f ;  /* 0x0000001fff037424 */ /* 0x000fe200078e00ff */
[----:B------:R-:W-:-:S02]  /*1f2d0*/  MOV R2, 0x1f2f0 ;  /* 0x0001f2f000027802 */ /* 0x000fc40000000f00 */
[----:B------:R-:W-:Y:S05]  /*1f2e0*/  CALL.REL.NOINC `($__internal_13_$__cuda_sm70_shflsync_idx_p) ;  /* 0x0000146000007944 */ /* 0x000fea0003c00000 */
[----:B------:R-:W-:Y:S01]  /*1f2f0*/  MOV R10, R5 ;  /* 0x00000005000a7202 */ /* 0x000fe20000000f00 */
[----:B------:R-:W-:Y:S05]  /*1f300*/  BRA `(.L_x_793) ;  /* 0xfffe134000007947 */ /* 0x000fea000383ffff */
.L_x_562:
[----:B------:R-:W-:Y:S01]  /*1f310*/  IMAD.MOV.U32 R9, RZ, RZ, R4 ;  /* 0x000000ffff097224 */ /* 0x000fe200078e0004 */
[----:B------:R-:W-:-:S02]  /*1f320*/  MOV R3, 0x1f ;  /* 0x0000001f00037802 */ /* 0x000fc40000000f00 */
[----:B------:R-:W-:Y:S02]  /*1f330*/  MOV R2, 0x1f350 ;  /* 0x0001f35000027802 */ /* 0x000fe40000000f00 */
[----:B-123--:R-:W-:Y:S05]  /*1f340*/  CALL.REL.NOINC `($__internal_13_$__cuda_sm70_shflsync_idx_p) ;  /* 0x0000140000007944 */ /* 0x00efea0003c00000 */
[----:B------:R-:W-:Y:S01]  /*1f350*/  MOV R6, R5 ;  /* 0x0000000500067202 */ /* 0x000fe20000000f00 */
[----:B------:R-:W-:Y:S05]  /*1f360*/  BRA `(.L_x_561) ;  /* 0xfffe134000007947 */ /* 0x000fea000383ffff */
.L_x_611:
[----:B------:R-:W-:Y:S01]  /*1f370*/  IMAD.MOV.U32 R9, RZ, RZ, R16 ;  /* 0x000000ffff097224 */ /* 0x000fe200078e0010 */
[----:B------:R-:W-:Y:S01]  /*1f380*/  MOV R5, RZ ;  /* 0x000000ff00057202 */ /* 0x000fe20000000f00 */
[----:B------:R-:W-:Y:S01]  /*1f390*/  IMAD.MOV.U32 R3, RZ, RZ, 0x181f ;  /* 0x0000181fff037424 */ /* 0x000fe200078e00ff */
[----:B------:R-:W-:Y:S02]  /*1f3a0*/  MOV R2, 0x1f3c0 ;  /* 0x0001f3c000027802 */ /* 0x000fe40000000f00 */
[----:B-----5:R-:W-:Y:S05]  /*1f3b0*/  CALL.REL.NOINC `($__internal_13_$__cuda_sm70_shflsync_idx_p) ;  /* 0x0000139000007944 */ /* 0x020fea0003c00000 */
[----:B------:R-:W-:Y:S01]  /*1f3c0*/  MOV R10, R5 ;  /* 0x00000005000a7202 */ /* 0x000fe20000000f00 */
[----:B------:R-:W-:Y:S05]  /*1f3d0*/  BRA `(.L_x_794) ;  /* 0xfffe77e000007947 */ /* 0x000fea000383ffff */
.L_x_612:
[----:B------:R-:W-:Y:S01]  /*1f3e0*/  IMAD.MOV.U32 R9, RZ, RZ, R17 ;  /* 0x000000ffff097224 */ /* 0x000fe200078e0011 */
[----:B------:R-:W-:Y:S01]  /*1f3f0*/  MOV R5, RZ ;  /* 0x000000ff00057202 */ /* 0x000fe20000000f00 */
[----:B------:R-:W-:Y:S01]  /*1f400*/  IMAD.MOV.U32 R3, RZ, RZ, 0x181f ;  /* 0x0000181fff037424 */ /* 0x000fe200078e00ff */
[----:B------:R-:W-:Y:S02]  /*1f410*/  MOV R2, 0x1f430 ;  /* 0x0001f43000027802 */ /* 0x000fe40000000f00 */
[----:B-12--5:R-:W-:Y:S05]  /*1f420*/  CALL.REL.NOINC `($__internal_13_$__cuda_sm70_shflsync_idx_p) ;  /* 0x0000132000007944 */ /* 0x026fea0003c00000 */
[----:B------:R-:W-:Y:S01]  /*1f430*/  MOV R2, R5 ;  /* 0x0000000500027202 */ /* 0x000fe20000000f00 */
[----:B------:R-:W-:Y:S05]  /*1f440*/  BRA `(.L_x_795) ;  /* 0xfffe779000007947 */ /* 0x000fea000383ffff */
.L_x_615:
[----:B--2---:R-:W-:Y:S01]  /*1f450*/  IMAD.MOV.U32 R9, RZ, RZ, R16 ;  /* 0x000000ffff097224 */ /* 0x004fe200078e0010 */
[----:B------:R-:W-:Y:S01]  /*1f460*/  MOV R5, 0x1 ;  /* 0x0000000100057802 */ /* 0x000fe20000000f00 */
[----:B------:R-:W-:Y:S01]  /*1f470*/  IMAD.MOV.U32 R3, RZ, RZ, 0x181f ;  /* 0x0000181fff037424 */ /* 0x000fe200078e00ff */
[----:B----4-:R-:W-:-:S02]  /*1f480*/  MOV R2, 0x1f4a0 ;  /* 0x0001f4a000027802 */ /* 0x010fc40000000f00 */
[----:B-1-3-5:R-:W-:Y:S05]  /*1f490*/  CALL.REL.NOINC `($__internal_13_$__cuda_sm70_shflsync_idx_p) ;  /* 0x000012b000007944 */ /* 0x02afea0003c00000 */
[----:B------:R-:W-:Y:S01]  /*1f4a0*/  IMAD.MOV.U32 R10, RZ, RZ, R5 ;  /* 0x000000ffff0a7224 */ /* 0x000fe200078e0005 */
[----:B------:R-:W-:Y:S01]  /*1f4b0*/  MOV R5, 0x1 ;  /* 0x0000000100057802 */ /* 0x000fe20000000f00 */
[----:B------:R-:W-:Y:S01]  /*1f4c0*/  IMAD.MOV.U32 R9, RZ, RZ, R17 ;  /* 0x000000ffff097224 */ /* 0x000fe200078e0011 */
[----:B------:R-:W-:-:S02]  /*1f4d0*/  MOV R3, 0x181f ;  /* 0x0000181f00037802 */ /* 0x000fc40000000f00 */
[----:B------:R-:W-:Y:S02]  /*1f4e0*/  MOV R2, 0x1f500 ;  /* 0x0001f50000027802 */ /* 0x000fe40000000f00 */
[----:B------:R-:W-:Y:S05]  /*1f4f0*/  CALL.REL.NOINC `($__internal_13_$__cuda_sm70_shflsync_idx_p) ;  /* 0x0000125000007944 */ /* 0x000fea0003c00000 */
[----:B------:R-:W-:Y:S01]  /*1f500*/  MOV R2, R5 ;  /* 0x0000000500027202 */ /* 0x000fe20000000f00 */
[----:B------:R-:W-:Y:S05]  /*1f510*/  BRA `(.L_x_796) ;  /* 0xfffe78c000007947 */ /* 0x000fea000383ffff */
.L_x_618:
[----:B-1----:R-:W-:Y:S01]  /*1f520*/  IMAD.MOV.U32 R9, RZ, RZ, R16 ;  /* 0x000000ffff097224 */ /* 0x002fe200078e0010 */
[----:B------:R-:W-:Y:S01]  /*1f530*/  MOV R5, 0x2 ;  /* 0x0000000200057802 */ /* 0x000fe20000000f00 */
[----:B------:R-:W-:Y:S01]  /*1f540*/  IMAD.MOV.U32 R3, RZ, RZ, 0x181f ;  /* 0x0000181fff037424 */ /* 0x000fe200078e00ff */
[----:B----4-:R-:W-:Y:S02]  /*1f550*/  MOV R2, 0x1f570 ;  /* 0x0001f57000027802 */ /* 0x010fe40000000f00 */
[----:B--23-5:R-:W-:Y:S05]  /*1f560*/  CALL.REL.NOINC `($__internal_13_$__cuda_sm70_shflsync_idx_p) ;  /* 0x000011e000007944 */ /* 0x02cfea0003c00000 */
[----:B------:R-:W-:Y:S01]  /*1f570*/  MOV R10, R5 ;  /* 0x00000005000a7202 */ /* 0x000fe20000000f00 */
[----:B------:R-:W-:Y:S05]  /*1f580*/  BRA `(.L_x_797) ;  /* 0xfffe79e000007947 */ /* 0x000fea000383ffff */
.L_x_619:
[----:B------:R-:W-:Y:S01]  /*1f590*/  IMAD.MOV.U32 R9, RZ, RZ, R17 ;  /* 0x000000ffff097224 */ /* 0x000fe200078e0011 */
[----:B------:R-:W-:Y:S01]  /*1f5a0*/  MOV R5, 0x2 ;  /* 0x0000000200057802 */ /* 0x000fe20000000f00 */
[----:B------:R-:W-:Y:S01]  /*1f5b0*/  IMAD.MOV.U32 R3, RZ, RZ, 0x181f ;  /* 0x0000181fff037424 */ /* 0x000fe200078e00ff */
[----:B----4-:R-:W-:Y:S02]  /*1f5c0*/  MOV R2, 0x1f5e0 ;  /* 0x0001f5e000027802 */ /* 0x010fe40000000f00 */
[----:B-123-5:R-:W-:Y:S05]  /*1f5d0*/  CALL.REL.NOINC `($__internal_13_$__cuda_sm70_shflsync_idx_p) ;  /* 0x0000117000007944 */ /* 0x02efea0003c00000 */
[----:B------:R-:W-:Y:S01]  /*1f5e0*/  MOV R2, R5 ;  /* 0x0000000500027202 */ /* 0x000fe20000000f00 */
[----:B------:R-:W-:Y:S05]  /*1f5f0*/  BRA `(.L_x_798) ;  /* 0xfffe799000007947 */ /* 0x000fea000383ffff */
.L_x_622:
[----:B-1----:R-:W-:Y:S01]  /*1f600*/  IMAD.MOV.U32 R9, RZ, RZ, R16 ;  /* 0x000000ffff097224 */ /* 0x002fe200078e0010 */
[----:B------:R-:W-:Y:S01]  /*1f610*/  MOV R5, 0x3 ;  /* 0x0000000300057802 */ /* 0x000fe20000000f00 */
[----:B------:R-:W-:Y:S01]  /*1f620*/  IMAD.MOV.U32 R3, RZ, RZ, 0x181f ;  /* 0x0000181fff037424 */ /* 0x000fe200078e00ff */
[----:B------:R-:W-:-:S02]  /*1f630*/  MOV R2, 0x1f650 ;  /* 0x0001f65000027802 */ /* 0x000fc40000000f00 */
[----:B--2345:R-:W-:Y:S05]  /*1f640*/  CALL.REL.NOINC `($__internal_13_$__cuda_sm70_shflsync_idx_p) ;  /* 0x0000110000007944 */ /* 0x03cfea0003c00000 */
        /* <DEDUP_REMOVED lines=8> */
.L_x_727:
[----:B------:R-:W-:Y:S01]  /*1f6d0*/  IMAD.MOV.U32 R2, RZ, RZ, R207 ;  /* 0x000000ffff027224 */ /* 0x000fe200078e00cf */
[----:B------:R-:W-:Y:S02]  /*1f6e0*/  MOV R5, 0x2 ;  /* 0x0000000200057802 */ /* 0x000fe40000000f00 */
[----:B------:R-:W-:Y:S02]  /*1f6f0*/  MOV R3, 0x1f710 ;  /* 0x0001f71000037802 */ /* 0x000fe40000000f00 */
[----:B------:R-:W-:Y:S05]  /*1f700*/  CALL.REL.NOINC `($__internal_12_$__cuda_sm70_shflsync_bfly_p) ;  /* 0x00000ff000007944 */ /* 0x000fea0003c00000 */
[----:B------:R-:W-:Y:S01]  /*1f710*/  MOV R0, R5 ;  /* 0x0000000500007202 */ /* 0x000fe20000000f00 */
[----:B------:R-:W-:Y:S05]  /*1f720*/  BRA `(.L_x_800) ;  /* 0xffff9de000007947 */ /* 0x000fea000383ffff */
.L_x_728:
[----:B------:R-:W-:Y:S01]  /*1f730*/  IMAD.MOV.U32 R2, RZ, RZ, R0 ;  /* 0x000000ffff027224 */ /* 0x000fe200078e0000 */
[----:B------:R-:W-:Y:S02]  /*1f740*/  MOV R5, 0x1 ;  /* 0x0000000100057802 */ /* 0x000fe40000000f00 */
[----:B------:R-:W-:Y:S02]  /*1f750*/  MOV R3, 0x1f770 ;  /* 0x0001f77000037802 */ /* 0x000fe40000000f00 */
[----:B-1----:R-:W-:Y:S05]  /*1f760*/  CALL.REL.NOINC `($__internal_12_$__cuda_sm70_shflsync_bfly_p) ;  /* 0x00000f9000007944 */ /* 0x002fea0003c00000 */
[----:B------:R-:W-:Y:S01]  /*1f770*/  FADD.FTZ R0, R0, R5 ;  /* 0x0000000500007221 */ /* 0x000fe20000010000 */
[----:B------:R-:W-:Y:S02]  /*1f780*/  MOV R2, R206 ;  /* 0x000000ce00027202 */ /* 0x000fe40000000f00 */
[----:B------:R-:W-:-:S02]  /*1f790*/  MOV R5, 0x2 ;  /* 0x0000000200057802 */ /* 0x000fc40000000f00 */
[----:B------:R-:W-:Y:S02]  /*1f7a0*/  MOV R3, 0x1f7c0 ;  /* 0x0001f7c000037802 */ /* 0x000fe40000000f00 */
[----:B------:R-:W-:Y:S05]  /*1f7b0*/  CALL.REL.NOINC `($__internal_12_$__cuda_sm70_shflsync_bfly_p) ;  /* 0x00000f4000007944 */ /* 0x000fea0003c00000 */
[----:B------:R-:W-:Y:S01]  /*1f7c0*/  FADD.FTZ R4, R206, R5 ;  /* 0x00000005ce047221 */ /* 0x000fe20000010000 */
[----:B------:R-:W-:Y:S02]  /*1f7d0*/  MOV R5, 0x1 ;  /* 0x0000000100057802 */ /* 0x000fe40000000f00 */
[----:B------:R-:W-:Y:S02]  /*1f7e0*/  MOV R3, 0x1f810 ;  /* 0x0001f81000037802 */ /* 0x000fe40000000f00 */
[----:B------:R-:W-:Y:S02]  /*1f7f0*/  MOV R2, R4 ;  /* 0x0000000400027202 */ /* 0x000fe40000000f00 */
[----:B------:R-:W-:Y:S05]  /*1f800*/  CALL.REL.NOINC `($__internal_12_$__cuda_sm70_shflsync_bfly_p) ;  /* 0x00000ef000007944 */ /* 0x000fea0003c00000 */
[----:B------:R-:W-:Y:S01]  /*1f810*/  MOV R3, R5 ;  /* 0x0000000500037202 */ /* 0x000fe20000000f00 */
[----:B------:R-:W-:Y:S05]  /*1f820*/  BRA `(.L_x_801) ;  /* 0xffff9d5000007947 */ /* 0x000fea000383ffff */
.L_x_735:
[----:B--234-:R-:W-:Y:S01]  /*1f830*/  IMAD.MOV.U32 R9, RZ, RZ, R13 ;  /* 0x000000ffff097224 */ /* 0x01cfe200078e000d */
[----:B------:R-:W-:Y:S01]  /*1f840*/  MOV R5, RZ ;  /* 0x000000ff00057202 */ /* 0x000fe20000000f00 */
[----:B------:R-:W-:Y:S01]  /*1f850*/  IMAD.MOV.U32 R3, RZ, RZ, 0x181f ;  /* 0x0000181fff037424 */ /* 0x000fe200078e00ff */
[----:B------:R-:W-:Y:S02]  /*1f860*/  MOV R2, 0x1f880 ;  /* 0x0001f88000027802 */ /* 0x000fe40000000f00 */
[----:B-1----:R-:W-:Y:S05]  /*1f870*/  CALL.REL.NOINC `($__internal_13_$__cuda_sm70_shflsync_idx_p) ;  /* 0x00000ed000007944 */ /* 0x002fea0003c00000 */
[----:B------:R-:W-:Y:S01]  /*1f880*/  MOV R10, R5 ;  /* 0x00000005000a7202 */ /* 0x000fe20000000f00 */
[----:B------:R-:W-:Y:S05]  /*1f890*/  BRA `(.L_x_802) ;  /* 0xffffb87000007947 */ /* 0x000fea000383ffff */
.L_x_736:
[----:B------:R-:W-:Y:S01]  /*1f8a0*/  IMAD.MOV.U32 R9, RZ, RZ, R14 ;  /* 0x000000ffff097224 */ /* 0x000fe200078e000e */
[----:B------:R-:W-:Y:S01]  /*1f8b0*/  MOV R5, RZ ;  /* 0x000000ff00057202 */ /* 0x000fe20000000f00 */
[----:B------:R-:W-:Y:S01]  /*1f8c0*/  IMAD.MOV.U32 R3, RZ, RZ, 0x181f ;  /* 0x0000181fff037424 */ /* 0x000fe200078e00ff */
[----:B------:R-:W-:-:S02]  /*1f8d0*/  MOV R2, 0x1f8f0 ;  /* 0x0001f8f000027802 */ /* 0x000fc40000000f00 */
[----:B-123--:R-:W-:Y:S05]  /*1f8e0*/  CALL.REL.NOINC `($__internal_13_$__cuda_sm70_shflsync_idx_p) ;  /* 0x00000e6000007944 */ /* 0x00efea0003c00000 */
[----:B------:R-:W-:Y:S01]  /*1f8f0*/  MOV R2, R5 ;  /* 0x0000000500027202 */ /* 0x000fe20000000f00 */
[----:B------:R-:W-:Y:S05]  /*1f900*/  BRA `(.L_x_803) ;  /* 0xffffb82000007947 */ /* 0x000fea000383ffff */
.L_x_739:
[----:B--2---:R-:W-:Y:S01]  /*1f910*/  IMAD.MOV.U32 R9, RZ, RZ, R13 ;  /* 0x000000ffff097224 */ /* 0x004fe200078e000d */
[----:B------:R-:W-:Y:S01]  /*1f920*/  MOV R5, 0x1 ;  /* 0x0000000100057802 */ /* 0x000fe20000000f00 */
[----:B------:R-:W-:Y:S01]  /*1f930*/  IMAD.MOV.U32 R3, RZ, RZ, 0x181f ;  /* 0x0000181fff037424 */ /* 0x000fe200078e00ff */
[----:B------:R-:W-:-:S02]  /*1f940*/  MOV R2, 0x1f960 ;  /* 0x0001f96000027802 */ /* 0x000fc40000000f00 */
[----:B-1-34-:R-:W-:Y:S05]  /*1f950*/  CALL.REL.NOINC `($__internal_13_$__cuda_sm70_shflsync_idx_p) ;  /* 0x00000df000007944 */ /* 0x01afea0003c00000 */
        /* <DEDUP_REMOVED lines=8> */
.L_x_742:
[----:B--2---:R-:W-:Y:S01]  /*1f9e0*/  IMAD.MOV.U32 R9, RZ, RZ, R13 ;  /* 0x000000ffff097224 */ /* 0x004fe200078e000d */
[----:B------:R-:W-:Y:S01]  /*1f9f0*/  MOV R5, 0x2 ;  /* 0x0000000200057802 */ /* 0x000fe20000000f00 */
[----:B------:R-:W-:Y:S01]  /*1fa00*/  IMAD.MOV.U32 R3, RZ, RZ, 0x181f ;  /* 0x0000181fff037424 */ /* 0x000fe200078e00ff */
[----:B------:R-:W-:Y:S02]  /*1fa10*/  MOV R2, 0x1fa30 ;  /* 0x0001fa3000027802 */ /* 0x000fe40000000f00 */
[----:B-1-34-:R-:W-:Y:S05]  /*1fa20*/  CALL.REL.NOINC `($__internal_13_$__cuda_sm70_shflsync_idx_p) ;  /* 0x00000d2000007944 */ /* 0x01afea0003c00000 */
[----:B------:R-:W-:Y:S01]  /*1fa30*/  MOV R10, R5 ;  /* 0x00000005000a7202 */ /* 0x000fe20000000f00 */
[----:B------:R-:W-:Y:S05]  /*1fa40*/  BRA `(.L_x_805) ;  /* 0xffffba3000007947 */ /* 0x000fea000383ffff */
.L_x_743:
[----:B--2---:R-:W-:Y:S01]  /*1fa50*/  IMAD.MOV.U32 R9, RZ, RZ, R14 ;  /* 0x000000ffff097224 */ /* 0x004fe200078e000e */
[----:B------:R-:W-:Y:S01]  /*1fa60*/  MOV R5, 0x2 ;  /* 0x0000000200057802 */ /* 0x000fe20000000f00 */
[----:B------:R-:W-:Y:S01]  /*1fa70*/  IMAD.MOV.U32 R3, RZ, RZ, 0x181f ;  /* 0x0000181fff037424 */ /* 0x000fe200078e00ff */
[----:B------:R-:W-:Y:S02]  /*1fa80*/  MOV R2, 0x1faa0 ;  /* 0x0001faa000027802 */ /* 0x000fe40000000f00 */
[----:B-1-34-:R-:W-:Y:S05]  /*1fa90*/  CALL.REL.NOINC `($__internal_13_$__cuda_sm70_shflsync_idx_p) ;  /* 0x00000cb000007944 */ /* 0x01afea0003c00000 */
[----:B------:R-:W-:Y:S01]  /*1faa0*/  MOV R2, R5 ;  /* 0x0000000500027202 */ /* 0x000fe20000000f00 */
[----:B------:R-:W-:Y:S05]  /*1fab0*/  BRA `(.L_x_806) ;  /* 0xffffb9e000007947 */ /* 0x000fea000383ffff */
.L_x_746:
[----:B---3--:R-:W-:Y:S01]  /*1fac0*/  IMAD.MOV.U32 R9, RZ, RZ, R13 ;  /* 0x000000ffff097224 */ /* 0x008fe200078e000d */
[----:B------:R-:W-:Y:S01]  /*1fad0*/  MOV R5, 0x3 ;  /* 0x0000000300057802 */ /* 0x000fe20000000f00 */
[----:B------:R-:W-:Y:S01]  /*1fae0*/  IMAD.MOV.U32 R3, RZ, RZ, 0x181f ;  /* 0x0000181fff037424 */ /* 0x000fe200078e00ff */
[----:B----4-:R-:W-:-:S02]  /*1faf0*/  MOV R2, 0x1fb10 ;  /* 0x0001fb1000027802 */ /* 0x010fc40000000f00 */
[----:B-12---:R-:W-:Y:S05]  /*1fb00*/  CALL.REL.NOINC `($__internal_13_$__cuda_sm70_shflsync_idx_p) ;  /* 0x00000c4000007944 */ /* 0x006fea0003c00000 */
        /* <DEDUP_REMOVED lines=8> */
.L_x_748:
[----:B------:R-:W-:Y:S01]  /*1fb90*/  IMAD.MOV.U32 R9, RZ, RZ, R16 ;  /* 0x000000ffff097224 */ /* 0x000fe200078e0010 */
[----:B------:R-:W-:Y:S01]  /*1fba0*/  MOV R5, RZ ;  /* 0x000000ff00057202 */ /* 0x000fe20000000f00 */
[----:B------:R-:W-:Y:S01]  /*1fbb0*/  IMAD.MOV.U32 R3, RZ, RZ, 0x1c1f ;  /* 0x00001c1fff037424 */ /* 0x000fe200078e00ff */
[----:B------:R-:W-:Y:S02]  /*1fbc0*/  MOV R2, 0x1fbe0 ;  /* 0x0001fbe000027802 */ /* 0x000fe40000000f00 */
[----:B------:R-:W-:Y:S05]  /*1fbd0*/  CALL.REL.NOINC `($__internal_13_$__cuda_sm70_shflsync_idx_p) ;  /* 0x00000b7000007944 */ /* 0x000fea0003c00000 */
[----:B------:R-:W-:Y:S01]  /*1fbe0*/  MOV R4, R5 ;  /* 0x0000000500047202 */ /* 0x000fe20000000f00 */
[----:B------:R-:W-:Y:S05]  /*1fbf0*/  BRA `(.L_x_808) ;  /* 0xffffbd8000007947 */ /* 0x000fea000383ffff */
.L_x_749:
[----:B------:R-:W-:Y:S01]  /*1fc00*/  IMAD.MOV.U32 R9, RZ, RZ, R17 ;  /* 0x000000ffff097224 */ /* 0x000fe200078e0011 */
[----:B------:R-:W-:Y:S01]  /*1fc10*/  MOV R5, RZ ;  /* 0x000000ff00057202 */ /* 0x000fe20000000f00 */
[----:B------:R-:W-:Y:S01]  /*1fc20*/  IMAD.MOV.U32 R3, RZ, RZ, 0x1c1f ;  /* 0x00001c1fff037424 */ /* 0x000fe200078e00ff */
[----:B------:R-:W-:Y:S02]  /*1fc30*/  MOV R2, 0x1fc50 ;  /* 0x0001fc5000027802 */ /* 0x000fe40000000f00 */
[----:B-12---:R-:W-:Y:S05]  /*1fc40*/  CALL.REL.NOINC `($__internal_13_$__cuda_sm70_shflsync_idx_p) ;  /* 0x00000b0000007944 */ /* 0x006fea0003c00000 */
[----:B------:R-:W-:Y:S01]  /*1fc50*/  MOV R0, R5 ;  /* 0x0000000500007202 */ /* 0x000fe20000000f00 */
[----:B------:R-:W-:Y:S05]  /*1fc60*/  BRA `(.L_x_809) ;  /* 0xffffbd3000007947 */ /* 0x000fea000383ffff */
.L_x_752:
[----:B----4-:R-:W-:Y:S01]  /*1fc70*/  IMAD.MOV.U32 R9, RZ, RZ, R16 ;  /* 0x000000ffff097224 */ /* 0x010fe200078e0010 */
[----:B------:R-:W-:Y:S01]  /*1fc80*/  MOV R5, 0x1 ;  /* 0x0000000100057802 */ /* 0x000fe20000000f00 */
[----:B------:R-:W-:Y:S01]  /*1fc90*/  IMAD.MOV.U32 R3, RZ, RZ, 0x1c1f ;  /* 0x00001c1fff037424 */ /* 0x000fe200078e00ff */
[----:B------:R-:W-:-:S02]  /*1fca0*/  MOV R2, 0x1fcc0 ;  /* 0x0001fcc000027802 */ /* 0x000fc40000000f00 */
[----:B-123--:R-:W-:Y:S05]  /*1fcb0*/  CALL.REL.NOINC `($__internal_13_$__cuda_sm70_shflsync_idx_p) ;  /* 0x00000a9000007944 */ /* 0x00efea0003c00000 */
        /* <DEDUP_REMOVED lines=8> */
.L_x_756:
[----:B------:R-:W-:Y:S01]  /*1fd40*/  IMAD.MOV.U32 R9, RZ, RZ, R11 ;  /* 0x000000ffff097224 */ /* 0x000fe200078e000b */
[----:B------:R-:W-:Y:S01]  /*1fd50*/  MOV R5, RZ ;  /* 0x000000ff00057202 */ /* 0x000fe20000000f00 */
[----:B------:R-:W-:Y:S01]  /*1fd60*/  IMAD.MOV.U32 R3, RZ, RZ, 0x181f ;  /* 0x0000181fff037424 */ /* 0x000fe200078e00ff */
[----:B------:R-:W-:Y:S02]  /*1fd70*/  MOV R2, 0x1fd90 ;  /* 0x0001fd9000027802 */ /* 0x000fe40000000f00 */
[----:B------:R-:W-:Y:S05]  /*1fd80*/  CALL.REL.NOINC `($__internal_13_$__cuda_sm70_shflsync_idx_p) ;  /* 0x000009c000007944 */ /* 0x000fea0003c00000 */
[----:B------:R-:W-:Y:S01]  /*1fd90*/  MOV R10, R5 ;  /* 0x00000005000a7202 */ /* 0x000fe20000000f00 */
[----:B------:R-:W-:Y:S05]  /*1fda0*/  BRA `(.L_x_811) ;  /* 0xffffdb8000007947 */ /* 0x000fea000383ffff */
.L_x_757:
[----:B------:R-:W-:Y:S01]  /*1fdb0*/  IMAD.MOV.U32 R9, RZ, RZ, R14 ;  /* 0x000000ffff097224 */ /* 0x000fe200078e000e */
[----:B------:R-:W-:Y:S01]  /*1fdc0*/  MOV R5, RZ ;  /* 0x000000ff00057202 */ /* 0x000fe20000000f00 */
[----:B------:R-:W-:Y:S01]  /*1fdd0*/  IMAD.MOV.U32 R3, RZ, RZ, 0x181f ;  /* 0x0000181fff037424 */ /* 0x000fe200078e00ff */
[----:B------:R-:W-:Y:S02]  /*1fde0*/  MOV R2, 0x1fe00 ;  /* 0x0001fe0000027802 */ /* 0x000fe40000000f00 */
[----:B-12---:R-:W-:Y:S05]  /*1fdf0*/  CALL.REL.NOINC `($__internal_13_$__cuda_sm70_shflsync_idx_p) ;  /* 0x0000095000007944 */ /* 0x006fea0003c00000 */
[----:B------:R-:W-:Y:S01]  /*1fe00*/  MOV R2, R5 ;  /* 0x0000000500027202 */ /* 0x000fe20000000f00 */
[----:B------:R-:W-:Y:S05]  /*1fe10*/  BRA `(.L_x_812) ;  /* 0xffffdb3000007947 */ /* 0x000fea000383ffff */
.L_x_760:
[----:B--2---:R-:W-:Y:S01]  /*1fe20*/  IMAD.MOV.U32 R9, RZ, RZ, R11 ;  /* 0x000000ffff097224 */ /* 0x004fe200078e000b */
[----:B------:R-:W-:Y:S01]  /*1fe30*/  MOV R5, 0x1 ;  /* 0x0000000100057802 */ /* 0x000fe20000000f00 */
[----:B------:R-:W-:Y:S01]  /*1fe40*/  IMAD.MOV.U32 R3, RZ, RZ, 0x181f ;  /* 0x0000181fff037424 */ /* 0x000fe200078e00ff */
[----:B----4-:R-:W-:-:S02]  /*1fe50*/  MOV R2, 0x1fe70 ;  /* 0x0001fe7000027802 */ /* 0x010fc40000000f00 */
[----:B-1-3--:R-:W-:Y:S05]  /*1fe60*/  CALL.REL.NOINC `($__internal_13_$__cuda_sm70_shflsync_idx_p) ;  /* 0x000008e000007944 */ /* 0x00afea0003c00000 */
        /* <DEDUP_REMOVED lines=8> */
.L_x_763:
[----:B-1----:R-:W-:Y:S01]  /*1fef0*/  IMAD.MOV.U32 R9, RZ, RZ, R11 ;  /* 0x000000ffff097224 */ /* 0x002fe200078e000b */
[----:B------:R-:W-:Y:S01]  /*1ff00*/  MOV R5, 0x2 ;  /* 0x0000000200057802 */ /* 0x000fe20000000f00 */
[----:B------:R-:W-:Y:S01]  /*1ff10*/  IMAD.MOV.U32 R3, RZ, RZ, 0x181f ;  /* 0x0000181fff037424 */ /* 0x000fe200078e00ff */
[----:B----4-:R-:W-:Y:S02]  /*1ff20*/  MOV R2, 0x1ff40 ;  /* 0x0001ff4000027802 */ /* 0x010fe40000000f00 */
[----:B--23--:R-:W-:Y:S05]  /*1ff30*/  CALL.REL.NOINC `($__internal_13_$__cuda_sm70_shflsync_idx_p) ;  /* 0x0000081000007944 */ /* 0x00cfea0003c00000 */
[----:B------:R-:W-:Y:S01]  /*1ff40*/  MOV R10, R5 ;  /* 0x00000005000a7202 */ /* 0x000fe20000000f00 */
[----:B------:R-:W-:Y:S05]  /*1ff50*/  BRA `(.L_x_814) ;  /* 0xffffdd5000007947 */ /* 0x000fea000383ffff */
.L_x_764:
[----:B------:R-:W-:Y:S01]  /*1ff60*/  IMAD.MOV.U32 R9, RZ, RZ, R14 ;  /* 0x000000ffff097224 */ /* 0x000fe200078e000e */
[----:B------:R-:W-:Y:S01]  /*1ff70*/  MOV R5, 0x2 ;  /* 0x0000000200057802 */ /* 0x000fe20000000f00 */
[----:B------:R-:W-:Y:S01]  /*1ff80*/  IMAD.MOV.U32 R3, RZ, RZ, 0x181f ;  /* 0x0000181fff037424 */ /* 0x000fe200078e00ff */
[----:B----4-:R-:W-:Y:S02]  /*1ff90*/  MOV R2, 0x1ffb0 ;  /* 0x0001ffb000027802 */ /* 0x010fe40000000f00 */
[----:B-123--:R-:W-:Y:S05]  /*1ffa0*/  CALL.REL.NOINC `($__internal_13_$__cuda_sm70_shflsync_idx_p) ;  /* 0x000007a000007944 */ /* 0x00efea0003c00000 */
[----:B------:R-:W-:Y:S01]  /*1ffb0*/  MOV R2, R5 ;  /* 0x0000000500027202 */ /* 0x000fe20000000f00 */
[----:B------:R-:W-:Y:S05]  /*1ffc0*/  BRA `(.L_x_815) ;  /* 0xffffdd0000007947 */ /* 0x000fea000383ffff */
.L_x_767:
[----:B-1----:R-:W-:Y:S01]  /*1ffd0*/  IMAD.MOV.U32 R9, RZ, RZ, R11 ;  /* 0x000000ffff097224 */ /* 0x002fe200078e000b */
[----:B------:R-:W-:Y:S01]  /*1ffe0*/  MOV R5, 0x3 ;  /* 0x0000000300057802 */ /* 0x000fe20000000f00 */
[----:B------:R-:W-:Y:S01]  /*1fff0*/  IMAD.MOV.U32 R3, RZ, RZ, 0x181f ;  /* 0x0000181fff037424 */ /* 0x000fe200078e00ff */
[----:B------:R-:W-:-:S02]  /*20000*/  MOV R2, 0x20020 ;  /* 0x0002002000027802 */ /* 0x000fc40000000f00 */
[----:B--234-:R-:W-:Y:S05]  /*20010*/  CALL.REL.NOINC `($__internal_13_$__cuda_sm70_shflsync_idx_p) ;  /* 0x0000073000007944 */ /* 0x01cfea0003c00000 */
        /* <DEDUP_REMOVED lines=8> */
.L_x_769:
[----:B------:R-:W-:Y:S01]  /*200a0*/  IMAD.MOV.U32 R9, RZ, RZ, R110 ;  /* 0x000000ffff097224 */ /* 0x000fe200078e006e */
[----:B------:R-:W-:Y:S01]  /*200b0*/  MOV R5, RZ ;  /* 0x000000ff00057202 */ /* 0x000fe20000000f00 */
[----:B------:R-:W-:Y:S01]  /*200c0*/  IMAD.MOV.U32 R3, RZ, RZ, 0x1f ;  /* 0x0000001fff037424 */ /* 0x000fe200078e00ff */
[----:B------:R-:W-:Y:S02]  /*200d0*/  MOV R2, 0x200f0 ;  /* 0x000200f000027802 */ /* 0x000fe40000000f00 */
[----:B-1----:R-:W-:Y:S05]  /*200e0*/  CALL.REL.NOINC `($__internal_13_$__cuda_sm70_shflsync_idx_p) ;  /* 0x0000066000007944 */ /* 0x002fea0003c00000 */
[----:B------:R-:W-:Y:S01]  /*200f0*/  MOV R10, R5 ;  /* 0x00000005000a7202 */ /* 0x000fe20000000f00 */
[----:B------:R-:W-:Y:S05]  /*20100*/  BRA `(.L_x_817) ;  /* 0xffffdf5000007947 */ /* 0x000fea000383ffff */
.L_x_770:
[----:B------:R-:W-:Y:S01]  /*20110*/  IMAD.MOV.U32 R9, RZ, RZ, R110 ;  /* 0x000000ffff097224 */ /* 0x000fe200078e006e */
[----:B------:R-:W-:Y:S01]  /*20120*/  MOV R5, 0x1 ;  /* 0x0000000100057802 */ /* 0x000fe20000000f00 */
[----:B------:R-:W-:Y:S01]  /*20130*/  IMAD.MOV.U32 R3, RZ, RZ, 0x1f ;  /* 0x0000001fff037424 */ /* 0x000fe200078e00ff */
[----:B------:R-:W-:Y:S02]  /*20140*/  MOV R2, 0x20160 ;  /* 0x0002016000027802 */ /* 0x000fe40000000f00 */
[----:B-123--:R-:W-:Y:S05]  /*20150*/  CALL.REL.NOINC `($__internal_13_$__cuda_sm70_shflsync_idx_p) ;  /* 0x000005f000007944 */ /* 0x00efea0003c00000 */
[----:B------:R-:W-:Y:S01]  /*20160*/  MOV R8, R5 ;  /* 0x0000000500087202 */ /* 0x000fe20000000f00 */
[----:B------:R-:W-:Y:S05]  /*20170*/  BRA `(.L_x_818) ;  /* 0xffffdf0000007947 */ /* 0x000fea000383ffff */
.L_x_771:
[----:B------:R-:W-:Y:S02]  /*20180*/  MOV R2, 0x1 ;  /* 0x0000000100027802 */ /* 0x000fe40000000f00 */
[----:B------:R-:W-:-:S02]  /*20190*/  MOV R3, 0x201b0 ;  /* 0x000201b000037802 */ /* 0x000fc40000000f00 */
[----:B--234-:R-:W-:Y:S05]  /*201a0*/  CALL.REL.NOINC `($__internal_14_$__cuda_sm70_shflsync_up_p) ;  /* 0x000005f000007944 */ /* 0x01cfea0003c00000 */
[----:B------:R-:W-:Y:S05]  /*201b0*/  BRA `(.L_x_819) ;  /* 0xffffdfe000007947 */ /* 0x000fea000383ffff */
.L_x_772:
[----:B------:R-:W-:Y:S02]  /*201c0*/  MOV R2, 0x2 ;  /* 0x0000000200027802 */ /* 0x000fe40000000f00 */
[----:B------:R-:W-:-:S02]  /*201d0*/  MOV R3, 0x201f0 ;  /* 0x000201f000037802 */ /* 0x000fc40000000f00 */
[----:B--23--:R-:W-:Y:S05]  /*201e0*/  CALL.REL.NOINC `($__internal_14_$__cuda_sm70_shflsync_up_p) ;  /* 0x000005b000007944 */ /* 0x00cfea0003c00000 */
[----:B------:R-:W-:Y:S01]  /*201f0*/  SEL R3, R4, RZ, P1 ;  /* 0x000000ff04037207 */ /* 0x000fe20000800000 */
[----:B------:R-:W-:-:S04]  /*20200*/  IMAD.MOV.U32 R2, RZ, RZ, 0x4 ;  /* 0x00000004ff027424 */ /* 0x000fc800078e00ff */
[----:B------:R-:W-:Y:S01]  /*20210*/  IMAD.IADD R0, R0, 0x1, R3 ;  /* 0x0000000100007824 */ /* 0x000fe200078e0203 */
[----:B------:R-:W-:Y:S02]  /*20220*/  MOV R3, 0x20240 ;  /* 0x0002024000037802 */ /* 0x000fe40000000f00 */
        /* <DEDUP_REMOVED lines=20> */
.L_x_776:
[----:B------:R-:W-:Y:S02]  /*20370*/  MOV R2, 0x1 ;  /* 0x0000000100027802 */ /* 0x000fe40000000f00 */
[----:B------:R-:W-:Y:S02]  /*20380*/  MOV R3, 0x203a0 ;  /* 0x000203a000037802 */ /* 0x000fe40000000f00 */
[----:B------:R-:W-:Y:S05]  /*20390*/  CALL.REL.NOINC `($__internal_14_$__cuda_sm70_shflsync_up_p) ;  /* 0x0000040000007944 */ /* 0x000fea0003c00000 */
[----:B------:R-:W-:Y:S01]  /*203a0*/  MOV R2, R4 ;  /* 0x0000000400027202 */ /* 0x000fe20000000f00 */
[----:B------:R-:W-:Y:S05]  /*203b0*/  BRA `(.L_x_821) ;  /* 0xffffe03000007947 */ /* 0x000fea000383ffff */
.L_x_777:
[----:B------:R-:W-:Y:S02]  /*203c0*/  MOV R2, 0x2 ;  /* 0x0000000200027802 */ /* 0x000fe40000000f00 */
        /* <DEDUP_REMOVED lines=26> */
.L_x_779:
[----:B------:R-:W-:Y:S02]  /*20570*/  SEL R0, RZ, 0x1, P0 ;  /* 0x00000001ff007807 */ /* 0x000fe40000000000 */
[----:B------:R-:W-:Y:S02]  /*20580*/  MOV R2, 0x205a0 ;  /* 0x000205a000027802 */ /* 0x000fe40000000f00 */
[----:B-1----:R-:W-:Y:S05]  /*20590*/  CALL.REL.NOINC `($__internal_15_$__cuda_sm70_votesync_ballot) ;  /* 0x0000027000007944 */ /* 0x002fea0003c00000 */
[----:B------:R-:W-:Y:S01]  /*205a0*/  MOV R11, R0 ;  /* 0x00000000000b7202 */ /* 0x000fe20000000f00 */
[----:B------:R-:W-:Y:S05]  /*205b0*/  BRA `(.L_x_823) ;  /* 0xffffdfc000007947 */ /* 0x000fea000383ffff */
.L_x_780:
[----:B------:R-:W-:Y:S01]  /*205c0*/  IMAD.MOV.U32 R9, RZ, RZ, R6 ;  /* 0x000000ffff097224 */ /* 0x000fe200078e0006 */
[----:B------:R-:W-:Y:S01]  /*205d0*/  MOV R5, R0 ;  /* 0x0000000000057202 */ /* 0x000fe20000000f00 */
[----:B------:R-:W-:Y:S01]  /*205e0*/  IMAD.MOV.U32 R3, RZ, RZ, 0x1f ;  /* 0x0000001fff037424 */ /* 0x000fe200078e00ff */
[----:B------:R-:W-:Y:S02]  /*205f0*/  MOV R2, 0x20610 ;  /* 0x0002061000027802 */ /* 0x000fe40000000f00 */
[----:B-1----:R-:W-:Y:S05]  /*20600*/  CALL.REL.NOINC `($__internal_13_$__cuda_sm70_shflsync_idx_p) ;  /* 0x0000014000007944 */ /* 0x002fea0003c00000 */
[----:B------:R-:W-:Y:S01]  /*20610*/  IMAD.MOV.U32 R8, RZ, RZ, R5 ;  /* 0x000000ffff087224 */ /* 0x000fe200078e0005 */
[----:B------:R-:W-:Y:S01]  /*20620*/  MOV R5, R0 ;  /* 0x0000000000057202 */ /* 0x000fe20000000f00 */
[----:B------:R-:W-:Y:S01]  /*20630*/  IMAD.MOV.U32 R9, RZ, RZ, R7 ;  /* 0x000000ffff097224 */ /* 0x000fe200078e0007 */
[----:B------:R-:W-:-:S02]  /*20640*/  MOV R3, 0x1f ;  /* 0x0000001f00037802 */ /* 0x000fc40000000f00 */
[----:B------:R-:W-:Y:S02]  /*20650*/  MOV R2, 0x20670 ;  /* 0x0002067000027802 */ /* 0x000fe40000000f00 */
[----:B------:R-:W-:Y:S05]  /*20660*/  CALL.REL.NOINC `($__internal_13_$__cuda_sm70_shflsync_idx_p) ;  /* 0x000000e000007944 */ /* 0x000fea0003c00000 */
[----:B------:R-:W-:Y:S01]  /*20670*/  MOV R7, R5 ;  /* 0x0000000500077202 */ /* 0x000fe20000000f00 */
[----:B------:R-:W-:Y:S05]  /*20680*/  BRA `(.L_x_824) ;  /* 0xffffdf4000007947 */ /* 0x000fea000383ffff */
.L_x_783:
[----:B------:R-:W-:Y:S01]  /*20690*/  IMAD.MOV.U32 R9, RZ, RZ, R4 ;  /* 0x000000ffff097224 */ /* 0x000fe200078e0004 */
[----:B------:R-:W-:Y:S01]  /*206a0*/  MOV R5, R0 ;  /* 0x0000000000057202 */ /* 0x000fe20000000f00 */
[----:B------:R-:W-:Y:S01]  /*206b0*/  IMAD.MOV.U32 R3, RZ, RZ, 0x1f ;  /* 0x0000001fff037424 */ /* 0x000fe200078e00ff */
[----:B------:R-:W-:Y:S02]  /*206c0*/  MOV R2, 0x206e0 ;  /* 0x000206e000027802 */ /* 0x000fe40000000f00 */
[----:B-1-34-:R-:W-:Y:S05]  /*206d0*/  CALL.REL.NOINC `($__internal_13_$__cuda_sm70_shflsync_idx_p) ;  /* 0x0000007000007944 */ /* 0x01afea0003c00000 */
[----:B------:R-:W-:Y:S01]  /*206e0*/  MOV R13, R5 ;  /* 0x00000005000d7202 */ /* 0x000fe20000000f00 */
[----:B------:R-:W-:Y:S05]  /*206f0*/  BRA `(.L_x_782) ;  /* 0xffffdf3000007947 */ /* 0x000fea000383ffff */
        .weak           $__internal_12_$__cuda_sm70_shflsync_bfly_p
        .type           $__internal_12_$__cuda_sm70_shflsync_bfly_p,@function
        .size           $__internal_12_$__cuda_sm70_shflsync_bfly_p,($__internal_13_$__cuda_sm70_shflsync_idx_p - $__internal_12_$__cuda_sm70_shflsync_bfly_p)
$__internal_12_$__cuda_sm70_shflsync_bfly_p:
[----:B------:R-:W-:Y:S04]  /*20700*/  WARPSYNC R6 ;  /* 0x0000000600007348 */ /* 0x000fe80003800000 */
[----:B------:R1:W2:Y:S02]  /*20710*/  SHFL.BFLY PT, R5, R2, R5, R7 ;  /* 0x0c00000502057389 */ /* 0x0002a400000e0007 */
[----:B-1----:R-:W-:-:S02]  /*20720*/  MOV R2, R3 ;  /* 0x0000000300027202 */ /* 0x002fc40000000f00 */
[----:B------:R-:W-:-:S04]  /*20730*/  MOV R3, 0x0 ;  /* 0x0000000000037802 */ /* 0x000fc80000000f00 */
[----:B--2---:R-:W-:Y:S05]  /*20740*/  RET.REL.NODEC R2 `(_ZN7cutlass13device_kernelIN5flash19enable_sm80_to_sm89INS1_16FlashAttnFwdSm80INS1_25CollectiveMainloopFwdSm80ILi8ELi1ELb0EN4cute5tupleIJNS5_1CILi128EEENS7_ILi32EEENS7_ILi256EEEEEELi256ENS_10bfloat16_tEfNS_4arch4Sm80ELb0ELb1ELb0ELb1ELb0ELb1ELb1ELb1EEENS1_21CollectiveEpilogueFwdINS6_IJS8_SA_S9_EEENS6_IJNS7_ILi1EEESI_SI_EEESC_SE_Li256ELb1ELb1ELb1ELb0EEENS1_36VarlenDynamicPersistentTileSchedulerILi128ELi32ELi256ELi256ELb1ELb1ELb0ELb1ELb0ELb1EEEEEEEEEvNT_6ParamsE) ;  /* 0xfffdf8b002007950 */ /* 0x004fea0003c3ffff */
        .weak           $__internal_13_$__cuda_sm70_shflsync_idx_p
        .type           $__internal_13_$__cuda_sm70_shflsync_idx_p,@function
        .size           $__internal_13_$__cuda_sm70_shflsync_idx_p,($__internal_14_$__cuda_sm70_shflsync_up_p - $__internal_13_$__cuda_sm70_shflsync_idx_p)
$__internal_13_$__cuda_sm70_shflsync_idx_p:
[----:B------:R-:W-:-:S04]  /*20750*/  MOV R119, 0xffffffff ;  /* 0xffffffff00777802 */ /* 0x000fc80000000f00 */
[----:B------:R-:W-:Y:S04]  /*20760*/  WARPSYNC R119 ;  /* 0x0000007700007348 */ /* 0x000fe80003800000 */
[----:B------:R1:W2:Y:S02]  /*20770*/  SHFL.IDX PT, R5, R9, R5, R3 ;  /* 0x0000000509057389 */ /* 0x0002a400000e0003 */
[----:B-1----:R-:W-:-:S04]  /*20780*/  MOV R3, 0x0 ;  /* 0x0000000000037802 */ /* 0x002fc80000000f00 */
[----:B--2---:R-:W-:Y:S05]  /*20790*/  RET.REL.NODEC R2 `(_ZN7cutlass13device_kernelIN5flash19enable_sm80_to_sm89INS1_16FlashAttnFwdSm80INS1_25CollectiveMainloopFwdSm80ILi8ELi1ELb0EN4cute5tupleIJNS5_1CILi128EEENS7_ILi32EEENS7_ILi256EEEEEELi256ENS_10bfloat16_tEfNS_4arch4Sm80ELb0ELb1ELb0ELb1ELb0ELb1ELb1ELb1EEENS1_21CollectiveEpilogueFwdINS6_IJS8_SA_S9_EEENS6_IJNS7_ILi1EEESI_SI_EEESC_SE_Li256ELb1ELb1ELb1ELb0EEENS1_36VarlenDynamicPersistentTileSchedulerILi128ELi32ELi256ELi256ELb1ELb1ELb0ELb1ELb0ELb1EEEEEEEEEvNT_6ParamsE) ;  /* 0xfffdf86002007950 */ /* 0x004fea0003c3ffff */
        .weak           $__internal_14_$__cuda_sm70_shflsync_up_p
        .type           $__internal_14_$__cuda_sm70_shflsync_up_p,@function
        .size           $__internal_14_$__cuda_sm70_shflsync_up_p,($__internal_15_$__cuda_sm70_votesync_ballot - $__internal_14_$__cuda_sm70_shflsync_up_p)
$__internal_14_$__cuda_sm70_shflsync_up_p:
[----:B------:R-:W-:Y:S02]  /*207a0*/  IMAD.MOV.U32 R4, RZ, RZ, RZ ;  /* 0x000000ffff047224 */ /* 0x000fe400078e00ff */
[----:B------:R-:W-:-:S04]  /*207b0*/  IMAD.MOV.U32 R9, RZ, RZ, -0x1 ;  /* 0xffffffffff097424 */ /* 0x000fc800078e00ff */
[----:B------:R-:W-:Y:S04]  /*207c0*/  WARPSYNC R9 ;  /* 0x0000000900007348 */ /* 0x000fe80003800000 */
[----:B------:R1:W2:Y:S02]  /*207d0*/  SHFL.UP PT, R4, R0, R2, R4 ;  /* 0x0400000200047389 */ /* 0x0002a400000e0004 */
[----:B-1----:R-:W-:Y:S02]  /*207e0*/  MOV R2, R3 ;  /* 0x0000000300027202 */ /* 0x002fe40000000f00 */
[----:B------:R-:W-:-:S04]  /*207f0*/  MOV R3, 0x0 ;  /* 0x0000000000037802 */ /* 0x000fc80000000f00 */
[----:B--2---:R-:W-:Y:S05]  /*20800*/  RET.REL.NODEC R2 `(_ZN7cutlass13device_kernelIN5flash19enable_sm80_to_sm89INS1_16FlashAttnFwdSm80INS1_25CollectiveMainloopFwdSm80ILi8ELi1ELb0EN4cute5tupleIJNS5_1CILi128EEENS7_ILi32EEENS7_ILi256EEEEEELi256ENS_10bfloat16_tEfNS_4arch4Sm80ELb0ELb1ELb0ELb1ELb0ELb1ELb1ELb1EEENS1_21CollectiveEpilogueFwdINS6_IJS8_SA_S9_EEENS6_IJNS7_ILi1EEESI_SI_EEESC_SE_Li256ELb1ELb1ELb1ELb0EEENS1_36VarlenDynamicPersistentTileSchedulerILi128ELi32ELi256ELi256ELb1ELb1ELb0ELb1ELb0ELb1EEEEEEEEEvNT_6ParamsE) ;  /* 0xfffdf7f002007950 */ /* 0x004fea0003c3ffff */
        .weak           $__internal_15_$__cuda_sm70_votesync_ballot
        .type           $__internal_15_$__cuda_sm70_votesync_ballot,@function
        .size           $__internal_15_$__cuda_sm70_votesync_ballot,(.L_x_2601 - $__internal_15_$__cuda_sm70_votesync_ballot)
$__internal_15_$__cuda_sm70_votesync_ballot:
[----:B------:R-:W-:Y:S01]  /*20810*/  ISETP.NE.U32.AND P0, PT, R0, 0x1, PT ;  /* 0x000000010000780c */ /* 0x000fe20003f05070 */
[----:B------:R-:W-:-:S04]  /*20820*/  IMAD.MOV.U32 R3, RZ, RZ, -0x1 ;  /* 0xffffffffff037424 */ /* 0x000fc800078e00ff */
[----:B------:R-:W-:Y:S08]  /*20830*/  WARPSYNC R3 ;  /* 0x0000000300007348 */ /* 0x000ff00003800000 */
[----:B------:R-:W-:-:S04]  /*20840*/  VOTE.ANY R0, PT, !P0 ;  /* 0x0000000000007806 */ /* 0x000fc800040e0100 */
[----:B------:R-:W-:Y:S01]  /*20850*/  LOP3.LUT R0, R0, R3, RZ, 0xc0, !PT ;  /* 0x0000000300007212 */ /* 0x000fe200078ec0ff */
[----:B------:R-:W-:-:S04]  /*20860*/  IMAD.MOV.U32 R3, RZ, RZ, 0x0 ;  /* 0x00000000ff037424 */ /* 0x000fc800078e00ff */
[----:B------:R-:W-:Y:S05]  /*20870*/  RET.REL.NODEC R2 `(_ZN7cutlass13device_kernelIN5flash19enable_sm80_to_sm89INS1_16FlashAttnFwdSm80INS1_25CollectiveMainloopFwdSm80ILi8ELi1ELb0EN4cute5tupleIJNS5_1CILi128EEENS7_ILi32EEENS7_ILi256EEEEEELi256ENS_10bfloat16_tEfNS_4arch4Sm80ELb0ELb1ELb0ELb1ELb0ELb1ELb1ELb1EEENS1_21CollectiveEpilogueFwdINS6_IJS8_SA_S9_EEENS6_IJNS7_ILi1EEESI_SI_EEESC_SE_Li256ELb1ELb1ELb1ELb0EEENS1_36VarlenDynamicPersistentTileSchedulerILi128ELi32ELi256ELi256ELb1ELb1ELb0ELb1ELb0ELb1EEEEEEEEEvNT_6ParamsE) ;  /* 0xfffdf78002007950 */ /* 0x000fea0003c3ffff */
.L_x_825:
        /* <DEDUP_REMOVED lines=16> */
.L_x_2601:


//--------------------- .text._ZN7cutlass13device_kernelIN5flash19enable_sm80_to_sm89INS1_16FlashAttnFwdSm80INS1_25CollectiveMainloopFwdSm80ILi8ELi1ELb1EN4cute5tupleIJNS5_1CILi128EEENS7_ILi64EEENS7_ILi256EEEEEELi256ENS_10bfloat16_tEfNS_4arch4Sm80ELb1ELb0ELb0ELb0ELb0ELb0ELb1ELb1EEENS1_21CollectiveEpilogueFwdINS6_IJS8_SA_S9_EEENS6_IJNS7_ILi1EEESI_SI_EEESC_SE_Li256ELb0ELb1ELb1ELb0EEENS1_30DynamicPersistentTileSchedulerILi256ELi256ELb1ELb1ELb0EEEEEEEEEvNT_6ParamsE --------------------------
	.section	.text._ZN7cutlass13device_kernelIN5flash19enable_sm80_to_sm89INS1_16FlashAttnFwdSm80INS1_25CollectiveMainloopFwdSm80ILi8ELi1ELb1EN4cute5tupleIJNS5_1CILi128EEENS7_ILi64EEENS7_ILi256EEEEEELi256ENS_10bfloat16_tEfNS_4arch4Sm80ELb1ELb0ELb0ELb0ELb0ELb0ELb1ELb1EEENS1_21CollectiveEpilogueFwdINS6_IJS8_SA_S9_EEENS6_IJNS7_ILi1EEESI_SI_EEESC_SE_Li256ELb0ELb1ELb1ELb0EEENS1_30DynamicPersistentTileSchedulerILi256ELi256ELb1ELb1ELb0EEEEEEEEEvNT_6ParamsE,"ax",@progbits
	.sectioninfo	@"SHI_REGISTERS=255"
	.align	128
.text._ZN7cutlass13device_kernelIN5flash19enable_sm80_to_sm89INS1_16FlashAttnFwdSm80INS1_25CollectiveMainloopFwdSm80ILi8ELi1ELb1EN4cute5tupleIJNS5_1CILi128EEENS7_ILi64EEENS7_ILi256EEEEEELi256ENS_10bfloat16_tEfNS_4arch4Sm80ELb1ELb0ELb0ELb0ELb0ELb0ELb1ELb1EEENS1_21CollectiveEpilogueFwdINS6_IJS8_SA_S9_EEENS6_IJNS7_ILi1EEESI_SI_EEESC_SE_Li256ELb0ELb1ELb1ELb0EEENS1_30DynamicPersistentTileSchedulerILi256ELi256ELb1ELb1ELb0EEEEEEEEEvNT_6ParamsE:
        .type           _ZN7cutlass13device_kernelIN5flash19enable_sm80_to_sm89INS1_16FlashAttnFwdSm80INS1_25CollectiveMainloopFwdSm80ILi8ELi1ELb1EN4cute5tupleIJNS5_1CILi128EEENS7_ILi64EEENS7_ILi256EEEEEELi256ENS_10bfloat16_tEfNS_4arch4Sm80ELb1ELb0ELb0ELb0ELb0ELb0ELb1ELb1EEENS1_21CollectiveEpilogueFwdINS6_IJS8_SA_S9_EEENS6_IJNS7_ILi1EEESI_SI_EEESC_SE_Li256ELb0ELb1ELb1ELb0EEENS1_30DynamicPersistentTileSchedulerILi256ELi256ELb1ELb1ELb0EEEEEEEEEvNT_6ParamsE,@function
        .size           _ZN7cutlass13device_kernelIN5flash19enable_sm80_to_sm89INS1_16FlashAttnFwdSm80INS1_25CollectiveMainloopFwdSm80ILi8ELi1ELb1EN4cute5tupleIJNS5_1CILi128EEENS7_ILi64EEENS7_ILi256EEEEEELi256ENS_10bfloat16_tEfNS_4arch4Sm80ELb1ELb0ELb0ELb0ELb0ELb0ELb1ELb1EEENS1_21CollectiveEpilogueFwdINS6_IJS8_SA_S9_EEENS6_IJNS7_ILi1EEESI_SI_EEESC_SE_Li256ELb0ELb1ELb1ELb0EEENS1_30DynamicPersistentTileSchedulerILi256ELi256ELb1ELb1ELb0EEEEEEEEEvNT_6ParamsE,(.L_x_2606 - _ZN7cutlass13device_kernelIN5flash19enable_sm80_to_sm89INS1_16FlashAttnFwdSm80INS1_25CollectiveMainloopFwdSm80ILi8ELi1ELb1EN4cute5tupleIJNS5_1CILi128EEENS7_ILi64EEENS7_ILi256EEEEEELi256ENS_10bfloat16_tEfNS_4arch4Sm80ELb1ELb0ELb0ELb0ELb0ELb0ELb1ELb1EEENS1_21CollectiveEpilogueFwdINS6_IJS8_SA_S9_EEENS6_IJNS7_ILi1EEESI_SI_EEESC_SE_Li256ELb0ELb1ELb1ELb0EEENS1_30DynamicPersistentTileSchedulerILi256ELi256ELb1ELb1ELb0EEEEEEEEEvNT_6ParamsE)
        .other          _ZN7cutlass13device_kernelIN5flash19enable_sm80_to_sm89INS1_16FlashAttnFwdSm80INS1_25CollectiveMainloopFwdSm80ILi8ELi1ELb1EN4cute5tupleIJNS5_1CILi128EEENS7_ILi64EEENS7_ILi256EEEEEELi256ENS_10bfloat16_tEfNS_4arch4Sm80ELb1ELb0ELb0ELb0ELb0ELb0ELb1ELb1EEENS1_21CollectiveEpilogueFwdINS6_IJS8_SA_S9_EEENS6_IJNS7_ILi1EEESI_SI_EEESC_SE_Li256ELb0ELb1ELb1ELb0EEENS1_30DynamicPersistentTileSchedulerILi256ELi256ELb1ELb1ELb0EEEEEEEEEvNT_6ParamsE,@"STO_CUDA_ENTRY STV_DEFAULT"
_ZN7cutlass13device_kernelIN5flash19enable_sm80_to_sm89INS1_16FlashAttnFwdSm80INS1_25CollectiveMainloopFwdSm80ILi8ELi1ELb1EN4cute5tupleIJNS5_1CILi128EEENS7_ILi64EEENS7_ILi256EEEEEELi256ENS_10bfloat16_tEfNS_4arch4Sm80ELb1ELb0ELb0ELb0ELb0ELb0ELb1ELb1EEENS1_21CollectiveEpilogueFwdINS6_IJS8_SA_S9_EEENS6_IJNS7_ILi1EEESI_SI_EEESC_SE_Li256ELb0ELb1ELb1ELb0EEENS1_30DynamicPersistentTileSchedulerILi256ELi256ELb1ELb1ELb0EEEEEEEEEvNT_6ParamsE:
[----:B------:R-:W-:-:S03]  /*0000*/  MOV R1, c[0x0][0x28] ;  /* 0x00000a0000017a02 */ /* 0x000fc60000000f00 */
[----:B------:R-:W1:Y:S01]  /*0010*/  S2R R14, SR_TID.X ;  /* 0x00000000000e7919 */ /* 0x000e620000002100 */
[----:B------:R-:W-:-:S03]  /*0020*/  IADD3 R1, R1, -0x168, RZ ;  /* 0xfffffe9801017810 */ /* 0x000fc60007ffe0ff */
[----:B------:R-:W2:Y:S01]  /*0030*/  S2R R13, SR_CTAID.X ;  /* 0x00000000000d7919 */ /* 0x000ea20000002500 */
[----:B-1----:R-:W-:-:S05]  /*0040*/  SHF.R.U32.HI R2, RZ, 0x5, R14 ;  /* 0x00000005ff027819 */ /* 0x002fca000001160e */
[----:B------:R-:W1:Y:S02]  /*0050*/  SHFL.IDX PT, R0, R2, RZ, 0x1f ;  /* 0x00001fff02007589 */ /* 0x000e6400000e0000 */
[----:B-1----:R-:W-:Y:S02]  /*0060*/  ISETP.GE.AND P0, PT, R0, 0x1, PT ;  /* 0x000000010000780c */ /* 0x002fe40003f06270 */
[----:B------:R1:W-:Y:S11]  /*0070*/  STL [R1+0x10c], R0 ;  /* 0x00010c0001007387 */ /* 0x0003f60000100800 */
[----:B------:R-:W-:Y:S06]  /*0080*/  @P0 BAR.ARV 0x4, 0x100 ;  /* 0x0104000000000b1d */ /* 0x000fec0000002000 */
[----:B--2---:R-:W-:-:S13]  /*0090*/  ISETP.GE.AND P0, PT, R13, c[0x0][0x538], PT ;  /* 0x00014e000d007a0c */ /* 0x004fda0003f06270 */
[----:B------:R-:W-:Y:S05]  /*00a0*/  @P0 EXIT ;  /* 0x000000000000094d */ /* 0x000fea0003800000 */
[----:B-1----:R-:W-:Y:S01]  /*00b0*/  SHF.R.S32.HI R11, RZ, 0x1f, R14 ;  /* 0x0000001fff0b7819 */ /* 0x002fe2000001140e */
[----:B------:R-:W-:-:S03]  /*00c0*/  ULDC.64 UR6, c[0x0][0x118] ;  /* 0x0000460000067ab9 */ /* 0x000fc60000000a00 */
[CC--:B------:R-:W-:Y:S02]  /*00d0*/  LEA.HI R2, R11.reuse, R14.reuse, RZ, 0x4 ;  /* 0x0000000e0b027211 */ /* 0x0c0fe400078f20ff */
[CC--:B------:R-:W-:Y:S02]  /*00e0*/  LEA.HI R0, R11.reuse, R14.reuse, RZ, 0x2 ;  /* 0x0000000e0b007211 */ /* 0x0c0fe400078f10ff */
[----:B------:R-:W-:Y:S02]  /*00f0*/  SHF.R.S32.HI R3, RZ, 0x4, R2 ;  /* 0x00000004ff037819 */ /* 0x000fe40000011402 */
[----:B------:R-:W-:Y:S02]  /*0100*/  LEA.HI R10, R11, R14, RZ, 0x3 ;  /* 0x0000000e0b0a7211 */ /* 0x000fe400078f18ff */
[----:B------:R-:W-:Y:S02]  /*0110*/  LOP3.LUT R4, R0, 0xfffffffc, RZ, 0xc0, !PT ;  /* 0xfffffffc00047812 */ /* 0x000fe400078ec0ff */
[----:B------:R-:W-:-:S02]  /*0120*/  LOP3.LUT R0, R2, 0xfffffff0, RZ, 0xc0, !PT ;  /* 0xfffffff002007812 */ /* 0x000fc400078ec0ff */
[----:B------:R-:W-:Y:S01]  /*0130*/  LEA.HI R2, R2, R3, RZ, 0x1 ;  /* 0x0000000302027211 */ /* 0x000fe200078f08ff */
[C---:B------:R-:W-:Y:S01]  /*0140*/  IMAD.IADD R4, R14.reuse, 0x1, -R4 ;  /* 0x000000010e047824 */ /* 0x040fe200078e0a04 */
[----:B------:R-:W-:Y:S01]  /*0150*/  SHF.R.S32.HI R18, RZ, 0x3, R10 ;  /* 0x00000003ff127819 */ /* 0x000fe2000001140a */
[----:B------:R-:W-:Y:S01]  /*0160*/  IMAD.IADD R5, R14, 0x1, -R0 ;  /* 0x000000010e057824 */ /* 0x000fe200078e0a00 */
[----:B------:R-:W-:Y:S02]  /*0170*/  LOP3.LUT R6, R10, 0xfffffff8, RZ, 0xc0, !PT ;  /* 0xfffffff80a067812 */ /* 0x000fe400078ec0ff */
[----:B------:R-:W-:Y:S01]  /*0180*/  LOP3.LUT R0, R2, 0xfffffffe, RZ, 0xc0, !PT ;  /* 0xfffffffe02007812 */ /* 0x000fe200078ec0ff */
[----:B------:R-:W-:Y:S02]  /*0190*/  IMAD.SHL.U32 R7, R18, 0x40, RZ ;  /* 0x0000004012077824 */ /* 0x000fe400078e00ff */
[----:B------:R-:W-:Y:S02]  /*01a0*/  IMAD.IADD R6, R14, 0x1, -R6 ;  /* 0x000000010e067824 */ /* 0x000fe400078e0a06 */
[----:B------:R-:W-:Y:S01]  /*01b0*/  IMAD.IADD R9, R3, 0x1, -R0 ;  /* 0x0000000103097824 */ /* 0x000fe200078e0a00 */
[----:B------:R-:W-:Y:S01]  /*01c0*/  LEA.HI R0, R4, R4, RZ, 0x1 ;  /* 0x0000000404007211 */ /* 0x000fe200078f08ff */
[C---:B------:R-:W-:Y:S01]  /*01d0*/  IMAD.SHL.U32 R16, R6.reuse, 0x8, RZ ;  /* 0x0000000806107824 */ /* 0x040fe200078e00ff */
[----:B------:R-:W-:Y:S01]  /*01e0*/  LOP3.LUT R2, R7, 0x1c0, RZ, 0xc0, !PT ;  /* 0x000001c007027812 */ /* 0x000fe200078ec0ff */
[----:B------:R-:W-:Y:S01]  /*01f0*/  IMAD.SHL.U32 R8, R6, 0x40, RZ ;  /* 0x0000004006087824 */ /* 0x000fe200078e00ff */
[----:B------:R-:W-:-:S02]  /*0200*/  SHF.R.S32.HI R7, RZ, 0x1f, R5 ;  /* 0x0000001fff077819 */ /* 0x000fc40000011405 */
[----:B------:R-:W-:Y:S01]  /*0210*/  LOP3.LUT R0, R0, 0x1ffffffe, RZ, 0xc0, !PT ;  /* 0x1ffffffe00007812 */ /* 0x000fe200078ec0ff */
[----:B------:R-:W-:Y:S01]  /*0220*/  STL [R1+0xa8], R16 ;  /* 0x0000a81001007387 */ /* 0x000fe20000100800 */
[----:B------:R-:W-:Y:S02]  /*0230*/  LOP3.LUT R3, R2, 0x38, R16, 0xf8, !PT ;  /* 0x0000003802037812 */ /* 0x000fe400078ef810 */
[----:B------:R-:W-:Y:S01]  /*0240*/  SHF.R.U32.HI R2, RZ, 0x3, R2 ;  /* 0x00000003ff027819 */ /* 0x000fe20000011602 */
[----:B------:R-:W-:Y:S01]  /*0250*/  IMAD.IADD R12, R4, 0x1, -R0 ;  /* 0x00000001040c7824 */ /* 0x000fe200078e0a00 */
[----:B------:R-:W-:Y:S02]  /*0260*/  LEA.HI R248, R7, R5, RZ, 0x3 ;  /* 0x0000000507f87211 */ /* 0x000fe400078f18ff */
[----:B------:R-:W-:Y:S02]  /*0270*/  LOP3.LUT R7, R3, R2, RZ, 0x3c, !PT ;  /* 0x0000000203077212 */ /* 0x000fe400078e3cff */
[C---:B------:R-:W-:Y:S01]  /*0280*/  LOP3.LUT R0, R248.reuse, 0xfffffff8, RZ, 0xc0, !PT ;  /* 0xfffffff8f8007812 */ /* 0x040fe200078ec0ff */
[----:B------:R-:W-:Y:S01]  /*0290*/  IMAD.SHL.U32 R248, R248, 0x40, RZ ;  /* 0x00000040f8f87824 */ /* 0x000fe200078e00ff */
[----:B------:R-:W-:-:S02]  /*02a0*/  LOP3.LUT R2, R8, 0x1c0, RZ, 0xc0, !PT ;  /* 0x000001c008027812 */ /* 0x000fc400078ec0ff */
[-C--:B------:R-:W-:Y:S01]  /*02b0*/  LEA.HI R4, R11, R14.reuse, RZ, 0x6 ;  /* 0x0000000e0b047211 */ /* 0x080fe200078f30ff */
[----:B------:R-:W-:Y:S01]  /*02c0*/  IMAD.IADD R5, R5, 0x1, -R0 ;  /* 0x0000000105057824 */ /* 0x000fe200078e0a00 */
[----:B------:R-:W-:Y:S02]  /*02d0*/  LOP3.LUT R3, R2, 0x8, R10, 0xf8, !PT ;  /* 0x0000000802037812 */ /* 0x000fe400078ef80a */
[----:B------:R-:W-:Y:S01]  /*02e0*/  SHF.R.U32.HI R2, RZ, 0x3, R2 ;  /* 0x00000003ff027819 */ /* 0x000fe20000011602 */
[----:B------:R-:W-:Y:S01]  /*02f0*/  IMAD.SHL.U32 R0, R4, 0x8, RZ ;  /* 0x0000000804007824 */ /* 0x000fe200078e00ff */
[----:B------:R-:W-:Y:S01]  /*0300*/  LEA.HI R8, R11, R14, RZ, 0x5 ;  /* 0x0000000e0b087211 */ /* 0x000fe200078f28ff */
[----:B------:R-:W-:Y:S01]  /*0310*/  IMAD.SHL.U32 R4, R5, 0x40, RZ ;  /* 0x0000004005047824 */ /* 0x000fe200078e00ff */
[----:B------:R-:W-:Y:S01]  /*0320*/  LOP3.LUT R249, R3, R2, RZ, 0x3c, !PT ;  /* 0x0000000203f97212 */ /* 0x000fe200078e3cff */
[----:B------:R-:W-:Y:S01]  /*0330*/  IMAD.SHL.U32 R3, R9, 0x8, RZ ;  /* 0x0000000809037824 */ /* 0x000fe200078e00ff */
[----:B------:R-:W-:-:S02]  /*0340*/  LOP3.LUT R2, R8, 0xffffffe0, RZ, 0xc0, !PT ;  /* 0xffffffe008027812 */ /* 0x000fc400078ec0ff */
[----:B------:R-:W-:Y:S01]  /*0350*/  LOP3.LUT R11, R7, 0x7ffffe00, R0, 0xf8, !PT ;  /* 0x7ffffe00070b7812 */ /* 0x000fe200078ef800 */
[----:B------:R-:W-:Y:S01]  /*0360*/  IMAD R249, R9, 0x200, R249 ;  /* 0x0000020009f97824 */ /* 0x000fe200078e02f9 */
[----:B------:R-:W-:Y:S01]  /*0370*/  LOP3.LUT R0, R4, 0x1c0, RZ, 0xc0, !PT ;  /* 0x000001c004007812 */ /* 0x000fe200078ec0ff */
[----:B------:R-:W-:Y:S01]  /*0380*/  IMAD.IADD R15, R14, 0x1, -R2 ;  /* 0x000000010e0f7824 */ /* 0x000fe200078e0a02 */
[--C-:B------:R-:W-:Y:S02]  /*0390*/  SHF.R.S32.HI R10, RZ, 0x5, R8.reuse ;  /* 0x00000005ff0a7819 */ /* 0x100fe40000011408 */
[----:B------:R-:W-:Y:S01]  /*03a0*/  SHF.R.S32.HI R4, RZ, 0x1f, R8 ;  /* 0x0000001fff047819 */ /* 0x000fe20000011408 */
[----:B------:R-:W-:Y:S01]  /*03b0*/  IMAD.MOV.U32 R8, RZ, RZ, 0x20 ;  /* 0x00000020ff087424 */ /* 0x000fe200078e00ff */
[----:B------:R-:W-:Y:S02]  /*03c0*/  LOP3.LUT R3, R0, 0x8, R3, 0xf8, !PT ;  /* 0x0000000800037812 */ /* 0x000fe400078ef803 */
[----:B------:R-:W-:-:S02]  /*03d0*/  SHF.R.U32.HI R2, RZ, 0x3, R0 ;  /* 0x00000003ff027819 */ /* 0x000fc40000011600 */
[----:B------:R-:W-:Y:S02]  /*03e0*/  LEA.HI R0, R4, R10, RZ, 0x3 ;  /* 0x0000000a04007211 */ /* 0x000fe400078f18ff */
[----:B------:R-:W-:Y:S02]  /*03f0*/  SHF.R.S32.HI R4, RZ, 0x1f, R15 ;  /* 0x0000001fff047819 */ /* 0x000fe4000001140f */
[----:B------:R-:W-:Y:S02]  /*0400*/  LOP3.LUT R0, R0, 0xffffff8, RZ, 0xc0, !PT ;  /* 0x0ffffff800007812 */ /* 0x000fe400078ec0ff */
[----:B------:R-:W-:Y:S02]  /*0410*/  LEA.HI R4, R4, R15, RZ, 0x2 ;  /* 0x0000000f04047211 */ /* 0x000fe400078f10ff */
[----:B------:R-:W-:Y:S02]  /*0420*/  R2P PR, R5, 0x6 ;  /* 0x0000000605007804 */ /* 0x000fe40000000000 */
[----:B------:R-:W-:Y:S01]  /*0430*/  LOP3.LUT R5, R3, R2, RZ, 0x3c, !PT ;  /* 0x0000000203057212 */ /* 0x000fe200078e3cff */
[----:B------:R-:W-:Y:S01]  /*0440*/  IMAD.IADD R2, R10, 0x1, -R0 ;  /* 0x000000010a027824 */ /* 0x000fe200078e0a00 */
[----:B------:R-:W-:Y:S01]  /*0450*/  SHF.R.S32.HI R0, RZ, 0x2, R4 ;  /* 0x00000002ff007819 */ /* 0x000fe20000011404 */
[----:B------:R-:W-:Y:S01]  /*0460*/  IMAD.MOV.U32 R3, RZ, RZ, 0x10 ;  /* 0x00000010ff037424 */ /* 0x000fe200078e00ff */
[----:B------:R-:W-:-:S02]  /*0470*/  LOP3.LUT R248, R5, 0x7ffffe00, R248, 0xf8, !PT ;  /* 0x7ffffe0005f87812 */ /* 0x000fc400078ef8f8 */
[----:B------:R-:W-:Y:S01]  /*0480*/  IADD3 R5, R16, 0x40, RZ ;  /* 0x0000004010057810 */ /* 0x000fe20007ffe0ff */
[----:B------:R-:W-:Y:S01]  /*0490*/  IMAD R14, R2, 0x10, R0 ;  /* 0x00000010020e7824 */ /* 0x000fe200078e0200 */
[----:B------:R-:W-:Y:S01]  /*04a0*/  LOP3.LUT R4, R4, 0x7ffffffc, RZ, 0xc0, !PT ;  /* 0x7ffffffc04047812 */ /* 0x000fe200078ec0ff */
[----:B------:R-:W-:Y:S01]  /*04b0*/  IMAD R0, R6, 0x20, R18 ;  /* 0x0000002006007824 */ /* 0x000fe200078e0212 */
[----:B------:R-:W-:Y:S02]  /*04c0*/  IADD3 R2, R16, 0x80, RZ ;  /* 0x0000008010027810 */ /* 0x000fe40007ffe0ff */
[----:B------:R-:W-:Y:S01]  /*04d0*/  STL [R1+0x110], R14 ;  /* 0x0001100e01007387 */ /* 0x000fe20000100800 */
[C---:B------:R-:W-:Y:S01]  /*04e0*/  LOP3.LUT P0, RZ, R6.reuse, 0x4, RZ, 0xc0, !PT ;  /* 0x0000000406ff7812 */ /* 0x040fe2000780c0ff */
[----:B------:R-:W-:Y:S01]  /*04f0*/  IMAD.IADD R4, R15, 0x1, -R4 ;  /* 0x000000010f047824 */ /* 0x000fe200078e0a04 */
[----:B------:R-:W-:Y:S01]  /*0500*/  LOP3.LUT P3, RZ, R6, 0x2, RZ, 0xc0, !PT ;  /* 0x0000000206ff7812 */ /* 0x000fe2000786c0ff */
[----:B------:R1:W-:Y:S01]  /*0510*/  STL [R1+0xb4], R13 ;  /* 0x0000b40d01007387 */ /* 0x0003e20000100800 */
[----:B------:R-:W-:Y:S01]  /*0520*/  SHF.R.S32.HI R6, RZ, 0x1f, R5 ;  /* 0x0000001fff067819 */ /* 0x000fe20000011405 */
[----:B------:R-:W-:Y:S01]  /*0530*/  IMAD.SHL.U32 R4, R4, 0x2, RZ ;  /* 0x0000000204047824 */ /* 0x000fe200078e00ff */
[----:B------:R-:W-:Y:S01]  /*0540*/  SHF.R.S32.HI R5, RZ, 0x1f, R2 ;  /* 0x0000001fff057819 */ /* 0x000fe20000011402 */
[----:B------:R2:W-:Y:S01]  /*0550*/  STL [R1+0x114], R0 ;  /* 0x0001140001007387 */ /* 0x0005e20000100800 */
[----:B------:R-:W-:-:S02]  /*0560*/  SEL R3, R3, 0xfffffff0, !P1 ;  /* 0xfffffff003037807 */ /* 0x000fc40004800000 */
[----:B------:R-:W-:Y:S01]  /*0570*/  SEL R7, R8, 0xffffffe0, !P2 ;  /* 0xffffffe008077807 */ /* 0x000fe20005000000 */
[----:B------:R-:W-:Y:S01]  /*0580*/  STL [R1+0xe4], R6 ;  /* 0x0000e40601007387 */ /* 0x000fe20000100800 */
[----:B------:R-:W-:Y:S02]  /*0590*/  LEA R249, R249, 0x10100, 0x1 ;  /* 0x00010100f9f97811 */ /* 0x000fe400078e08ff */
[----:B------:R-:W-:Y:S01]  /*05a0*/  IADD3 R9, R4, 0xd8, RZ ;  /* 0x000000d804097810 */ /* 0x000fe20007ffe0ff */
[----:B------:R3:W-:Y:S01]  /*05b0*/  STL [R1+0xe0], R5 ;  /* 0x0000e00501007387 */ /* 0x0007e20000100800 */
[----:B------:R-:W-:Y:S01]  /*05c0*/  IMAD.IADD R3, R3, 0x1, R7 ;  /* 0x0000000103037824 */ /* 0x000fe200078e0207 */
[----:B------:R-:W-:Y:S01]  /*05d0*/  LEA R248, R248, 0x100, 0x1 ;  /* 0x00000100f8f87811 */ /* 0x000fe200078e08ff */
[----:B------:R-:W-:-:S04]  /*05e0*/  IMAD.MOV.U32 R7, RZ, RZ, 0x40 ;  /* 0x00000040ff077424 */ /* 0x000fc800078e00ff */
[----:B------:R-:W-:Y:S01]  /*05f0*/  IMAD R3, R3, 0x2, R248 ;  /* 0x0000000203037824 */ /* 0x000fe200078e02f8 */
[----:B------:R-:W-:Y:S02]  /*0600*/  SEL R250, R7, 0xffffffc0, !P0 ;  /* 0xffffffc007fa7807 */ /* 0x000fe40004000000 */
[----:B-1----:R-:W-:Y:S02]  /*0610*/  IADD3 R13, R4, 0xc0, RZ ;  /* 0x000000c0040d7810 */ /* 0x002fe40007ffe0ff */
[----:B--2---:R-:W-:-:S04]  /*0620*/  IADD3 R0, R16, 0xc0, RZ ;  /* 0x000000c010007810 */ /* 0x004fc80007ffe0ff */
[----:B------:R-:W-:Y:S01]  /*0630*/  SHF.R.S32.HI R2, RZ, 0x1f, R0 ;  /* 0x0000001fff027819 */ /* 0x000fe20000011400 */
[----:B------:R-:W-:Y:S01]  /*0640*/  IMAD.SHL.U32 R0, R11, 0x2, RZ ;  /* 0x000000020b007824 */ /* 0x000fe200078e00ff */
[C---:B------:R-:W-:Y:S02]  /*0650*/  IADD3 R11, R4.reuse, 0xd0, RZ ;  /* 0x000000d0040b7810 */ /* 0x040fe40007ffe0ff */
[C---:B---3--:R-:W-:Y:S01]  /*0660*/  IADD3 R5, R4.reuse, 0xb8, RZ ;  /* 0x000000b804057810 */ /* 0x048fe20007ffe0ff */
[----:B------:R1:W-:Y:S01]  /*0670*/  STL [R1+0xdc], R2 ;  /* 0x0000dc0201007387 */ /* 0x0003e20000100800 */
[----:B------:R-:W-:-:S03]  /*0680*/  IADD3 R6, R4, 0xf0, RZ ;  /* 0x000000f004067810 */ /* 0x000fc60007ffe0ff */
[----:B------:R2:W-:Y:S01]  /*0690*/  STL [R1+0x58], R0 ;  /* 0x0000580001007387 */ /* 0x0005e20000100800 */
[----:B-1----:R-:W-:Y:S01]  /*06a0*/  IMAD R2, R12, 0x8, R14 ;  /* 0x000000080c027824 */ /* 0x002fe200078e020e */
[----:B------:R-:W-:Y:S01]  /*06b0*/  IADD3 R12, R4, 0xc8, RZ ;  /* 0x000000c8040c7810 */ /* 0x000fe20007ffe0ff */
[----:B------:R-:W-:Y:S01]  /*06c0*/  IMAD.IADD R14, R249, 0x1, R250 ;  /* 0x00000001f90e7824 */ /* 0x000fe200078e02fa */
[----:B--2---:R-:W-:Y:S02]  /*06d0*/  SEL R0, R8, 0xffffffe0, !P1 ;  /* 0xffffffe008007807 */ /* 0x004fe40004800000 */
[----:B------:R1:W-:Y:S01]  /*06e0*/  STL [R1+0x108], R2 ;  /* 0x0001080201007387 */ /* 0x0003e20000100800 */
[----:B------:R-:W-:-:S03]  /*06f0*/  IADD3 R8, R4, 0xe0, RZ ;  /* 0x000000e004087810 */ /* 0x000fc60007ffe0ff */
[----:B------:R-:W-:Y:S01]  /*0700*/  STL [R1+0x94], R4 ;  /* 0x0000940401007387 */ /* 0x000fe20000100800 */
[----:B------:R-:W-:-:S03]  /*0710*/  IMAD.IADD R252, R248, 0x1, R0 ;  /* 0x00000001f8fc7824 */ /* 0x000fc600078e0200 */
[----:B------:R2:W-:Y:S04]  /*0720*/  STL [R1+0xb8], R5 ;  /* 0x0000b80501007387 */ /* 0x0005e80000100800 */
[----:B------:R3:W-:Y:S04]  /*0730*/  STL [R1+0xd8], R13 ;  /* 0x0000d80d01007387 */ /* 0x0007e80000100800 */
[----:B------:R4:W-:Y:S04]  /*0740*/  STL [R1+0xd4], R12 ;  /* 0x0000d40c01007387 */ /* 0x0009e80000100800 */
[----:B------:R5:W-:Y:S04]  /*0750*/  STL [R1+0xd0], R11 ;  /* 0x0000d00b01007387 */ /* 0x000be80000100800 */
[----:B------:R5:W-:Y:S01]  /*0760*/  STL [R1+0xcc], R9 ;  /* 0x0000cc0901007387 */ /* 0x000be20000100800 */
[----:B-1----:R-:W-:-:S02]  /*0770*/  SEL R2, R7, 0xffffffc0, !P2 ;  /* 0xffffffc007027807 */ /* 0x002fc40005000000 */
[----:B------:R-:W-:Y:S01]  /*0780*/  IADD3 R7, R4, 0xe8, RZ ;  /* 0x000000e804077810 */ /* 0x000fe20007ffe0ff */
[----:B------:R1:W-:Y:S02]  /*0790*/  STL [R1+0xc8], R8 ;  /* 0x0000c80801007387 */ /* 0x0003e40000100800 */
[----:B------:R-:W-:Y:S02]  /*07a0*/  IMAD.IADD R251, R248, 0x1, R2 ;  /* 0x00000001f8fb7824 */ /* 0x000fe400078e0202 */
[----:B------:R1:W-:Y:S01]  /*07b0*/  STL [R1+0xc4], R7 ;  /* 0x0000c40701007387 */ /* 0x0003e20000100800 */
[----:B--2---:R-:W-:Y:S02]  /*07c0*/  IADD3 R5, R4, 0xf8, RZ ;  /* 0x000000f804057810 */ /* 0x004fe40007ffe0ff */
[----:B------:R-:W-:Y:S01]  /*07d0*/  IADD3 R4, R249, 0x20, RZ ;  /* 0x00000020f9047810 */ /* 0x000fe20007ffe0ff */
[----:B------:R2:W-:Y:S01]  /*07e0*/  STL [R1+0xc0], R6 ;  /* 0x0000c00601007387 */ /* 0x0005e20000100800 */
[----:B---3--:R-:W-:-:S02]  /*07f0*/  SHF.R.S32.HI R13, RZ, 0x1f, R13 ;  /* 0x0000001fff0d7819 */ /* 0x008fc4000001140d */
[----:B------:R-:W-:Y:S01]  /*0800*/  @P3 IADD3 R4, R249, -0x20, RZ ;  /* 0xffffffe0f9043810 */ /* 0x000fe20007ffe0ff */
[----:B------:R-:W-:Y:S01]  /*0810*/  STL [R1], R14 ;  /* 0x0000000e01007387 */ /* 0x000fe20000100800 */
[----:B----4-:R-:W-:-:S03]  /*0820*/  SHF.R.S32.HI R12, RZ, 0x1f, R12 ;  /* 0x0000001fff0c7819 */ /* 0x010fc6000001140c */
[----:B------:R3:W-:Y:S01]  /*0830*/  STL [R1+0xbc], R5 ;  /* 0x0000bc0501007387 */ /* 0x0007e20000100800 */
[----:B-----5:R-:W-:Y:S01]  /*0840*/  SHF.R.S32.HI R11, RZ, 0x1f, R11 ;  /* 0x0000001fff0b7819 */ /* 0x020fe2000001140b */
[----:B------:R-:W-:Y:S02]  /*0850*/  IMAD.IADD R250, R250, 0x1, R4 ;  /* 0x00000001fafa7824 */ /* 0x000fe400078e0204 */
[----:B------:R-:W-:Y:S01]  /*0860*/  STL [R1+0x104], R13 ;  /* 0x0001040d01007387 */ /* 0x000fe20000100800 */
[----:B------:R-:W-:-:S03]  /*0870*/  SHF.R.S32.HI R9, RZ, 0x1f, R9 ;  /* 0x0000001fff097819 */ /* 0x000fc60000011409 */
[----:B------:R-:W-:Y:S01]  /*0880*/  STL [R1+0x100], R12 ;  /* 0x0001000c01007387 */ /* 0x000fe20000100800 */
[----:B-1----:R-:W-:-:S03]  /*0890*/  SHF.R.S32.HI R8, RZ, 0x1f, R8 ;  /* 0x0000001fff087819 */ /* 0x002fc60000011408 */
[----:B------:R-:W-:Y:S01]  /*08a0*/  STL [R1+0xfc], R11 ;  /* 0x0000fc0b01007387 */ /* 0x000fe20000100800 */
[----:B------:R-:W-:-:S03]  /*08b0*/  SHF.R.S32.HI R7, RZ, 0x1f, R7 ;  /* 0x0000001fff077819 */ /* 0x000fc60000011407 */
[----:B------:R-:W-:Y:S01]  /*08c0*/  STL [R1+0xf8], R9 ;  /* 0x0000f80901007387 */ /* 0x000fe20000100800 */
[----:B--2---:R-:W-:-:S03]  /*08d0*/  SHF.R.S32.HI R6, RZ, 0x1f, R6 ;  /* 0x0000001fff067819 */ /* 0x004fc60000011406 */
[----:B------:R-:W-:Y:S04]  /*08e0*/  STL [R1+0xf4], R8 ;  /* 0x0000f40801007387 */ /* 0x000fe80000100800 */
[----:B------:R1:W-:Y:S01]  /*08f0*/  STL [R1+0xf0], R7 ;  /* 0x0000f00701007387 */ /* 0x0003e20000100800 */
[----:B---3--:R-:W-:-:S03]  /*0900*/  SHF.R.S32.HI R5, RZ, 0x1f, R5 ;  /* 0x0000001fff057819 */ /* 0x008fc60000011405 */
[----:B------:R-:W-:Y:S04]  /*0910*/  STL [R1+0x8], R4 ;  /* 0x0000080401007387 */ /* 0x000fe80000100800 */
[----:B------:R2:W-:Y:S04]  /*0920*/  STL [R1+0xec], R6 ;  /* 0x0000ec0601007387 */ /* 0x0005e80000100800 */
[----:B------:R3:W-:Y:S01]  /*0930*/  STL [R1+0xe8], R5 ;  /* 0x0000e80501007387 */ /* 0x0007e20000100800 */
[C---:B-1----:R-:W-:Y:S02]  /*0940*/  IADD3 R7, R4.reuse, 0x1800, RZ ;  /* 0x0000180004077810 */ /* 0x042fe40007ffe0ff */
[----:B--2---:R-:W-:-:S02]  /*0950*/  IADD3 R6, R4, 0x1000, RZ ;  /* 0x0000100004067810 */ /* 0x004fc40007ffe0ff */
[----:B---3--:R-:W-:-:S05]  /*0960*/  IADD3 R5, R4, 0x800, RZ ;  /* 0x0000080004057810 */ /* 0x008fca0007ffe0ff */
[----:B------:R1:W-:Y:S04]  /*0970*/  STL [R1+0x44], R5 ;  /* 0x0000440501007387 */ /* 0x0003e80000100800 */
[----:B------:R2:W-:Y:S04]  /*0980*/  STL [R1+0x40], R6 ;  /* 0x0000400601007387 */ /* 0x0005e80000100800 */
[----:B------:R3:W-:Y:S01]  /*0990*/  STL [R1+0x3c], R7 ;  /* 0x00003c0701007387 */ /* 0x0007e20000100800 */
[C---:B-1----:R-:W-:Y:S02]  /*09a0*/  IADD3 R5, R4.reuse, 0x2000, RZ ;  /* 0x0000200004057810 */ /* 0x042fe40007ffe0ff */
[----:B--2---:R-:W-:-:S03]  /*09b0*/  IADD3 R6, R4, 0x2800, RZ ;  /* 0x0000280004067810 */ /* 0x004fc60007ffe0ff */
[----:B------:R1:W-:Y:S01]  /*09c0*/  STL [R1+0x38], R5 ;  /* 0x0000380501007387 */ /* 0x0003e20000100800 */
[----:B---3--:R-:W-:-:S03]  /*09d0*/  IADD3 R7, R4, 0x3000, RZ ;  /* 0x0000300004077810 */ /* 0x008fc60007ffe0ff */
        /* <DEDUP_REMOVED lines=12> */
[----:B------:R2:W-:Y:S01]  /*0aa0*/  STL [R1+0x1c], R6 ;  /* 0x00001c0601007387 */ /* 0x0005e20000100800 */
[C---:B-1----:R-:W-:Y:S02]  /*0ab0*/  IADD3 R5, R4.reuse, 0x6000, RZ ;  /* 0x0000600004057810 */ /* 0x042fe40007ffe0ff */
[----:B--2---:R-:W-:-:S03]  /*0ac0*/  IADD3 R6, R4, 0x7000, RZ ;  /* 0x0000700004067810 */ /* 0x004fc60007ffe0ff */
[----:B------:R1:W-:Y:S01]  /*0ad0*/  STL [R1+0x18], R5 ;  /* 0x0000180501007387 */ /* 0x0003e20000100800 */
[----:B------:R-:W-:-:S03]  /*0ae0*/  IADD3 R4, R4, 0x7800, RZ ;  /* 0x0000780004047810 */ /* 0x000fc60007ffe0ff */
[----:B------:R-:W-:Y:S04]  /*0af0*/  STL [R1+0x14], R7 ;  /* 0x0000140701007387 */ /* 0x000fe80000100800 */
[----:B------:R-:W-:Y:S04]  /*0b00*/  STL [R1+0x10], R6 ;  /* 0x0000100601007387 */ /* 0x000fe80000100800 */
[----:B------:R2:W-:Y:S04]  /*0b10*/  STL [R1+0xc], R4 ;  /* 0x00000c0401007387 */ /* 0x0005e80000100800 */
[----:B------:R3:W-:Y:S01]  /*0b20*/  STL [R1+0x48], R3 ;  /* 0x0000480301007387 */ /* 0x0007e20000100800 */
[----:B-1----:R-:W-:-:S04]  /*0b30*/  IMAD R5, R10, 0x800, R248 ;  /* 0x000008000a057824 */ /* 0x002fc800078e02f8 */
[--C-:B--2---:R-:W-:Y:S01]  /*0b40*/  IMAD.IADD R4, R0, 0x1, R5.reuse ;  /* 0x0000000100047824 */ /* 0x104fe200078e0205 */
[C---:B------:R-:W-:Y:S01]  /*0b50*/  IADD3 R0, R2.reuse, R248, R0 ;  /* 0x000000f802007210 */ /* 0x040fe20007ffe000 */
[----:B---3--:R-:W-:-:S04]  /*0b60*/  IMAD.IADD R3, R2, 0x1, R5 ;  /* 0x0000000102037824 */ /* 0x008fc800078e0205 */
[----:B------:R1:W-:Y:S04]  /*0b70*/  STL [R1+0x4], R0 ;  /* 0x0000040001007387 */ /* 0x0003e80000100800 */
[----:B------:R2:W-:Y:S04]  /*0b80*/  STL [R1+0x4c], R4 ;  /* 0x00004c0401007387 */ /* 0x0005e80000100800 */
[----:B------:R2:W-:Y:S01]  /*0b90*/  STL [R1+0x54], R3 ;  /* 0x0000540301007387 */ /* 0x0005e20000100800 */
[----:B-1----:R-:W-:-:S05]  /*0ba0*/  IMAD.IADD R0, R2, 0x1, R4 ;  /* 0x0000000102007824 */ /* 0x002fca00078e0204 */
[----:B------:R2:W-:Y:S02]  /*0bb0*/  STL [R1+0x50], R0 ;  /* 0x0000500001007387 */ /* 0x0005e40000100800 */
.L_x_851:
[----:B--2---:R-:W2:Y:S01]  /*0bc0*/  LDL R4, [R1+0xb4] ;  /* 0x0000b40001047983 */ /* 0x004ea20000100800 */
[----:B------:R-:W-:Y:S01]  /*0bd0*/  IMAD.MOV.U32 R0, RZ, RZ, c[0x0][0x560] ;  /* 0x00015800ff007624 */ /* 0x000fe200078e00ff */
[----:B------:R-:W-:Y:S01]  /*0be0*/  YIELD ;  /* 0x0000000000007946 */ /* 0x000fe20003800000 */
[----:B------:R-:W-:Y:S03]  /*0bf0*/  BSSY B0, `(.L_x_826) ;  /* 0x0000016000007945 */ /* 0x000fe60003800000 */
[----:B------:R-:W-:-:S13]  /*0c00*/  ISETP.NE.AND P0, PT, R0, 0x1, PT ;  /* 0x000000010000780c */ /* 0x000fda0003f05270 */
[----:B--2---:R-:W-:Y:S01]  /*0c10*/  @P0 IMAD.HI.U32 R0, R4, c[0x0][0x564], RZ ;  /* 0x0001590004000a27 */ /* 0x004fe200078e00ff */
[----:B------:R-:W-:-:S04]  /*0c20*/  MOV R3, R4 ;  /* 0x0000000400037202 */ /* 0x000fc80000000f00 */
[----:B------:R-:W-:-:S04]  /*0c30*/  @P0 SHF.R.U32.HI R3, RZ, c[0x0][0x568], R0 ;  /* 0x00015a00ff030a19 */ /* 0x000fc80000011600 */
[----:B------:R-:W-:Y:S01]  /*0c40*/  ISETP.GE.AND P0, PT, R3, c[0x0][0x578], PT ;  /* 0x00015e0003007a0c */ /* 0x000fe20003f06270 */
[----:B------:R-:W-:-:S04]  /*0c50*/  IMAD.MOV R2, RZ, RZ, -R3 ;  /* 0x000000ffff027224 */ /* 0x000fc800078e0a03 */
[----:B------:R-:W-:-:S08]  /*0c60*/  IMAD R2, R2, c[0x0][0x560], R4 ;  /* 0x0001580002027a24 */ /* 0x000fd000078e0204 */
[----:B------:R-:W-:Y:S05]  /*0c70*/  @!P0 BRA `(.L_x_827) ;  /* 0x0000007000008947 */ /* 0x000fea0003800000 */
[----:B------:R-:W-:-:S04]  /*0c80*/  MOV R0, c[0x0][0x56c] ;  /* 0x00015b0000007a02 */ /* 0x000fc80000000f00 */
[----:B------:R-:W-:Y:S02]  /*0c90*/  ISETP.NE.AND P0, PT, R0, 0x1, PT ;  /* 0x000000010000780c */ /* 0x000fe40003f05270 */
[----:B------:R-:W-:-:S11]  /*0ca0*/  MOV R0, R2 ;  /* 0x0000000200007202 */ /* 0x000fd60000000f00 */
[----:B------:R-:W-:-:S05]  /*0cb0*/  @P0 IMAD.HI.U32 R4, R2, c[0x0][0x570], RZ ;  /* 0x00015c0002040a27 */ /* 0x000fca00078e00ff */
[----:B------:R-:W-:-:S05]  /*0cc0*/  @P0 SHF.R.U32.HI R0, RZ, c[0x0][0x574], R4 ;  /* 0x00015d00ff000a19 */ /* 0x000fca0000011604 */
[----:B------:R-:W-:Y:S01]  /*0cd0*/  IMAD R4, R0, c[0x0][0x56c], RZ ;  /* 0x00015b0000047a24 */ /* 0x000fe200078e02ff */
[----:B------:R-:W-:Y:S05]  /*0ce0*/  BRA `(.L_x_828) ;  /* 0x0000006000007947 */ /* 0x000fea0003800000 */
.L_x_827:
[----:B------:R-:W-:-:S04]  /*0cf0*/  MOV R0, c[0x0][0x554] ;  /* 0x0001550000007a02 */ /* 0x000fc80000000f00 */
[----:B------:R-:W-:Y:S02]  /*0d00*/  ISETP.NE.AND P0, PT, R0, 0x1, PT ;  /* 0x000000010000780c */ /* 0x000fe40003f05270 */
[----:B------:R-:W-:-:S11]  /*0d10*/  MOV R0, R2 ;  /* 0x0000000200007202 */ /* 0x000fd60000000f00 */
[----:B------:R-:W-:-:S05]  /*0d20*/  @P0 IMAD.HI.U32 R4, R2, c[0x0][0x558], RZ ;  /* 0x0001560002040a27 */ /* 0x000fca00078e00ff */
[----:B------:R-:W-:-:S05]  /*0d30*/  @P0 SHF.R.U32.HI R0, RZ, c[0x0][0x55c], R4 ;  /* 0x00015700ff000a19 */ /* 0x000fca0000011604 */
[----:B------:R-:W-:Y:S02]  /*0d40*/  IMAD R4, R0, c[0x0][0x554], RZ ;  /* 0x0001550000047a24 */ /* 0x000fe400078e02ff */
.L_x_828:
[----:B------:R-:W-:Y:S05]  /*0d50*/  BSYNC B0 ;  /* 0x0000000000007941 */ /* 0x000fea0003800000 */
.L_x_826:
[----:B------:R-:W-:Y:S01]  /*0d60*/  IMAD.MOV.U32 R5, RZ, RZ, c[0x0][0x53c] ;  /* 0x00014f00ff057624 */ /* 0x000fe200078e00ff */
[----:B------:R-:W-:Y:S01]  /*0d70*/  ULDC UR5, c[0x0][0x1d0] ;  /* 0x0000740000057ab9 */ /* 0x000fe20000000800 */
[----:B------:R-:W-:Y:S01]  /*0d80*/  IMAD.MOV.U32 R11, RZ, RZ, R0 ;  /* 0x000000ffff0b7224 */ /* 0x000fe200078e0000 */
[----:B------:R-:W-:Y:S01]  /*0d90*/  UIADD3 UR5, UR5, 0x3f, URZ ;  /* 0x0000003f05057890 */ /* 0x000fe2000fffe03f */
[----:B------:R-:W-:Y:S01]  /*0da0*/  IMAD.MOV.U32 R28, RZ, RZ, c[0x0][0x2c4] ;  /* 0x0000b100ff1c7624 */ /* 0x000fe200078e00ff */
[----:B------:R-:W-:Y:S01]  /*0db0*/  ISETP.NE.AND P0, PT, R5, 0x1, PT ;  /* 0x000000010500780c */ /* 0x000fe20003f05270 */
[----:B------:R-:W-:Y:S01]  /*0dc0*/  IMAD.MOV.U32 R7, RZ, RZ, c[0x0][0x548] ;  /* 0x00015200ff077624 */ /* 0x000fe200078e00ff */
[----:B------:R-:W-:Y:S01]  /*0dd0*/  LOP3.LUT R5, RZ, R0, RZ, 0x33, !PT ;  /* 0x00000000ff057212 */ /* 0x000fe200078e33ff */
[----:B------:R-:W-:Y:S01]  /*0de0*/  IMAD.IADD R4, R2, 0x1, -R4 ;  /* 0x0000000102047824 */ /* 0x000fe200078e0a04 */
[----:B------:R-:W-:Y:S01]  /*0df0*/  ISETP.NE.AND P1, PT, R28, 0x1, PT ;  /* 0x000000011c00780c */ /* 0x000fe20003f25270 */
[----:B------:R-:W-:Y:S01]  /*0e00*/  USHF.R.S32.HI UR4, URZ, 0x1f, UR5 ;  /* 0x0000001f3f047899 */ /* 0x000fe20008011405 */
[----:B------:R-:W-:Y:S01]  /*0e10*/  BSSY B0, `(.L_x_829) ;  /* 0x000003f000007945 */ /* 0x000fe20003800000 */
[----:B------:R-:W-:-:S02]  /*0e20*/  IMAD R3, R3, c[0x0][0x554], R4 ;  /* 0x0001550003037a24 */ /* 0x000fc400078e0204 */
[----:B------:R-:W-:Y:S01]  /*0e30*/  ULEA.HI UR4, UR4, UR5, URZ, 0x6 ;  /* 0x0000000504047291 */ /* 0x000fe2000f8f303f */
[----:B------:R-:W-:Y:S02]  /*0e40*/  IMAD.MOV.U32 R2, RZ, RZ, RZ ;  /* 0x000000ffff027224 */ /* 0x000fe400078e00ff */
[----:B------:R-:W-:Y:S01]  /*0e50*/  IMAD.MOV.U32 R14, RZ, RZ, R3 ;  /* 0x000000ffff0e7224 */ /* 0x000fe200078e0003 */
[----:B------:R-:W-:Y:S01]  /*0e60*/  USHF.R.S32.HI UR4, URZ, 0x6, UR4 ;  /* 0x000000063f047899 */ /* 0x000fe20008011404 */
[----:B------:R-:W-:Y:S01]  /*0e70*/  @P0 IMAD.HI.U32 R6, R0, c[0x0][0x540], RZ ;  /* 0x0001500000060a27 */ /* 0x000fe200078e00ff */
[----:B------:R-:W-:-:S04]  /*0e80*/  IADD3 R0, R5, c[0x0][0x53c], RZ ;  /* 0x00014f0005007a10 */ /* 0x000fc80007ffe0ff */
[----:B------:R-:W-:Y:S01]  /*0e90*/  @P0 SHF.R.U32.HI R11, RZ, c[0x0][0x544], R6 ;  /* 0x00015100ff0b0a19 */ /* 0x000fe20000011606 */
[----:B------:R-:W-:Y:S01]  /*0ea0*/  IMAD.MOV.U32 R6, RZ, RZ, 0x40 ;  /* 0x00000040ff067424 */ /* 0x000fe200078e00ff */
[----:B------:R-:W-:-:S03]  /*0eb0*/  ISETP.NE.AND P0, PT, R7, 0x1, PT ;  /* 0x000000010700780c */ /* 0x000fc60003f05270 */
[----:B------:R-:W-:Y:S01]  /*0ec0*/  IMAD R0, R11, c[0x0][0x53c], R0 ;  /* 0x00014f000b007a24 */ /* 0x000fe200078e0200 */
[----:B------:R1:W-:Y:S03]  /*0ed0*/  STL [R1+0xa0], R11 ;  /* 0x0000a00b01007387 */ /* 0x0003e60000100800 */
[----:B------:R-:W-:-:S05]  /*0ee0*/  IMAD.SHL.U32 R18, R0, 0x80, RZ ;  /* 0x0000008000127824 */ /* 0x000fca00078e00ff */
[----:B------:R-:W-:Y:S01]  /*0ef0*/  IADD3 R0, R18, 0x7f, RZ ;  /* 0x0000007f12007810 */ /* 0x000fe20007ffe0ff */
[----:B------:R1:W-:Y:S04]  /*0f00*/  STL [R1+0xb0], R18 ;  /* 0x0000b01201007387 */ /* 0x0003e80000100800 */
[----:B------:R-:W-:-:S05]  /*0f10*/  @P1 IMAD.HI.U32 R5, R0, c[0x0][0x2c8], RZ ;  /* 0x0000b20000051a27 */ /* 0x000fca00078e00ff */
[----:B------:R-:W-:Y:S02]  /*0f20*/  @P1 SHF.R.U32.HI R0, RZ, c[0x0][0x2cc], R5 ;  /* 0x0000b300ff001a19 */ /* 0x000fe40000011605 */
[----:B------:R-:W-:-:S04]  /*0f30*/  IADD3 R5, R6, -c[0x0][0x168], RZ ;  /* 0x80005a0006057a10 */ /* 0x000fc80007ffe0ff */
[----:B------:R-:W-:-:S04]  /*0f40*/  IADD3 R0, R0, c[0x0][0x1d0], R5 ;  /* 0x0000740000007a10 */ /* 0x000fc80007ffe005 */
[----:B------:R-:W-:-:S04]  /*0f50*/  SHF.R.S32.HI R6, RZ, 0x1f, R0 ;  /* 0x0000001fff067819 */ /* 0x000fc80000011400 */
[----:B------:R-:W-:Y:S01]  /*0f60*/  LEA.HI R6, R6, R0, RZ, 0x6 ;  /* 0x0000000006067211 */ /* 0x000fe200078f30ff */
[----:B------:R-:W-:-:S03]  /*0f70*/  @P0 IMAD.HI.U32 R0, R3, c[0x0][0x54c], RZ ;  /* 0x0001530003000a27 */ /* 0x000fc600078e00ff */
[----:B------:R-:W-:Y:S02]  /*0f80*/  SHF.R.S32.HI R6, RZ, 0x6, R6 ;  /* 0x00000006ff067819 */ /* 0x000fe40000011406 */
[----:B------:R-:W-:Y:S02]  /*0f90*/  @P0 SHF.R.U32.HI R14, RZ, c[0x0][0x550], R0 ;  /* 0x00015400ff0e0a19 */ /* 0x000fe40000011600 */
[----:B------:R-:W-:-:S03]  /*0fa0*/  IMNMX R6, R6, UR4, PT ;  /* 0x0000000406067c17 */ /* 0x000fc6000b800200 */
[----:B------:R-:W-:Y:S01]  /*0fb0*/  IMAD.MOV R0, RZ, RZ, -R14 ;  /* 0x000000ffff007224 */ /* 0x000fe200078e0a0e */
[----:B------:R1:W-:Y:S01]  /*0fc0*/  STL [R1+0x9c], R14 ;  /* 0x00009c0e01007387 */ /* 0x0003e20000100800 */
[----:B------:R-:W-:Y:S02]  /*0fd0*/  ISETP.GE.AND P0, PT, R6, 0x1, PT ;  /* 0x000000010600780c */ /* 0x000fe40003f06270 */
[----:B------:R-:W-:-:S05]  /*0fe0*/  IMAD R17, R0, c[0x0][0x548], R3 ;  /* 0x0001520000117a24 */ /* 0x000fca00078e0203 */
[----:B------:R1:W-:Y:S06]  /*0ff0*/  STL [R1+0x98], R17 ;  /* 0x0000981101007387 */ /* 0x0003ec0000100800 */
[----:B------:R-:W-:Y:S05]  /*1000*/  @!P0 BRA `(.L_x_830) ;  /* 0x000001f000008947 */ /* 0x000fea0003800000 */
[----:B------:R-:W-:-:S04]  /*1010*/  SHF.R.U32.HI R0, RZ, 0x10, R11 ;  /* 0x00000010ff007819 */ /* 0x000fc8000001160b */
[----:B------:R-:W-:-:S04]  /*1020*/  ISETP.NE.AND P0, PT, R0, RZ, PT ;  /* 0x000000ff0000720c */ /* 0x000fc80003f05270 */
[----:B------:R-:W-:-:S04]  /*1030*/  SEL R0, R0, c[0x0][0x338], P0 ;  /* 0x0000ce0000007a07 */ /* 0x000fc80000000000 */
[-C--:B------:R-:W-:Y:S02]  /*1040*/  IABS R3, R0.reuse ;  /* 0x0000000000037213 */ /* 0x080fe40000000000 */
[----:B------:R-:W-:Y:S02]  /*1050*/  IADD3 R7, R0, -0x1, R6 ;  /* 0xffffffff00077810 */ /* 0x000fe40007ffe006 */
[----:B------:R-:W2:Y:S02]  /*1060*/  I2F.RP R4, R3 ;  /* 0x0000000300047306 */ /* 0x000ea40000209400 */
[----:B------:R-:W-:Y:S02]  /*1070*/  IABS R10, R7 ;  /* 0x00000007000a7213 */ /* 0x000fe40000000000 */
[----:B------:R-:W-:-:S04]  /*1080*/  LOP3.LUT R7, R7, R0, RZ, 0x3c, !PT ;  /* 0x0000000007077212 */ /* 0x000fc800078e3cff */
[----:B------:R-:W-:Y:S01]  /*1090*/  ISETP.GE.AND P0, PT, R7, RZ, PT ;  /* 0x000000ff0700720c */ /* 0x000fe20003f06270 */
[----:B--2---:R-:W2:Y:S02]  /*10a0*/  MUFU.RCP R4, R4 ;  /* 0x0000000400047308 */ /* 0x004ea40000001000 */
[----:B--2---:R-:W-:-:S06]  /*10b0*/  IADD3 R4, R4, 0xffffffe, RZ ;  /* 0x0ffffffe04047810 */ /* 0x004fcc0007ffe0ff */
[----:B------:R-:W2:Y:S02]  /*10c0*/  F2I.FTZ.U32.TRUNC.NTZ R5, R4 ;  /* 0x0000000400057305 */ /* 0x000ea4000021f000 */
[----:B--2---:R-:W-:Y:S02]  /*10d0*/  IMAD.MOV R2, RZ, RZ, -R5 ;  /* 0x000000ffff027224 */ /* 0x004fe400078e0a05 */
[----:B------:R-:W-:Y:S02]  /*10e0*/  IMAD.MOV.U32 R4, RZ, RZ, RZ ;  /* 0x000000ffff047224 */ /* 0x000fe400078e00ff */
        /* <DEDUP_REMOVED lines=13> */
[----:B------:R-:W-:-:S13]  /*11c0*/  ISETP.GE.U32.AND P3, PT, R4, R3, PT ;  /* 0x000000030400720c */ /* 0x000fda0003f66070 */
[----:B------:R-:W-:-:S05]  /*11d0*/  @P3 IADD3 R2, R2, 0x1, RZ ;  /* 0x0000000102023810 */ /* 0x000fca0007ffe0ff */
[----:B------:R-:W-:Y:S01]  /*11e0*/  @!P0 IMAD.MOV R2, RZ, RZ, -R2 ;  /* 0x000000ffff028224 */ /* 0x000fe200078e0a02 */
[----:B------:R-:W-:Y:S02]  /*11f0*/  @!P2 LOP3.LUT R2, RZ, R0, RZ, 0x33, !PT ;  /* 0x00000000ff02a212 */ /* 0x000fe400078e33ff */
.L_x_830:
[----:B------:R-:W-:Y:S05]  /*1200*/  BSYNC B0 ;  /* 0x0000000000007941 */ /* 0x000fea0003800000 */
.L_x_829:
[----:B------:R-:W-:Y:S01]  /*1210*/  LOP3.LUT R0, R11, 0xffff, RZ, 0xc0, !PT ;  /* 0x0000ffff0b007812 */ /* 0x000fe200078ec0ff */
[----:B------:R-:W-:Y:S01]  /*1220*/  IMAD.MOV.U32 R15, RZ, RZ, RZ ;  /* 0x000000ffff0f7224 */ /* 0x000fe200078e00ff */
[----:B------:R-:W-:Y:S01]  /*1230*/  CS2R R130, SRZ ;  /* 0x0000000000827805 */ /* 0x000fe2000001ff00 */
[----:B------:R-:W-:Y:S01]  /*1240*/  IMAD.MOV.U32 R16, RZ, RZ, RZ ;  /* 0x000000ffff107224 */ /* 0x000fe200078e00ff */
[----:B------:R-:W-:Y:S01]  /*1250*/  CS2R R128, SRZ ;  /* 0x0000000000807805 */ /* 0x000fe2000001ff00 */
[----:B------:R-:W-:Y:S01]  /*1260*/  IMAD R156, R0, R2, RZ ;  /* 0x00000002009c7224 */ /* 0x000fe200078e02ff */
[----:B------:R-:W-:Y:S01]  /*1270*/  PRMT R0, RZ, 0x7610, R0 ;  /* 0x00007610ff007816 */ /* 0x000fe20000000000 */
[----:B------:R-:W-:Y:S01]  /*1280*/  CS2R R126, SRZ ;  /* 0x00000000007e7805 */ /* 0x000fe2000001ff00 */
[----:B------:R-:W-:Y:S01]  /*1290*/  CS2R R124, SRZ ;  /* 0x00000000007c7805 */ /* 0x000fe2000001ff00 */
        /* <DEDUP_REMOVED lines=65> */
[----:B--2---:R-:W2:Y:S04]  /*16b0*/  LDL.64 R4, [R1+0xa8] ;  /* 0x0000a80001047983 */ /* 0x004ea80000100a00 */
[----:B------:R-:W3:Y:S04]  /*16c0*/  S2R R3, SR_TID.X ;  /* 0x0000000000037919 */ /* 0x000ee80000002100 */
[----:B------:R4:W2:Y:S01]  /*16d0*/  LDL.64 R34, [R1+0xa8] ;  /* 0x0000a80001227983 */ /* 0x0008a20000100a00 */
[----:B------:R-:W-:-:S04]  /*16e0*/  ISETP.NE.U32.AND P0, PT, RZ, c[0x0][0x340], PT ;  /* 0x0000d000ff007a0c */ /* 0x000fc80003f05070 */
[----:B------:R-:W-:-:S13]  /*16f0*/  ISETP.NE.AND.EX P0, PT, RZ, c[0x0][0x344], PT, P0 ;  /* 0x0000d100ff007a0c */ /* 0x000fda0003f05300 */
[----:B------:R-:W-:Y:S01]  /*1700*/  @P0 IMAD.MOV.U32 R2, RZ, RZ, 0x4 ;  /* 0x00000004ff020424 */ /* 0x000fe200078e00ff */
[----:B---3--:R-:W-:-:S04]  /*1710*/  SHF.R.S32.HI R29, RZ, 0x1f, R3 ;  /* 0x0000001fff1d7819 */ /* 0x008fc80000011403 */
[----:B------:R-:W-:Y:S01]  /*1720*/  LEA.HI R29, R29, R3, RZ, 0x3 ;  /* 0x000000031d1d7211 */ /* 0x000fe200078f18ff */
[----:B------:R-:W-:-:S03]  /*1730*/  @P0 IMAD.WIDE R2, R14, R2, c[0x0][0x340] ;  /* 0x0000d0000e020625 */ /* 0x000fc600078e0202 */
[----:B------:R-:W-:Y:S02]  /*1740*/  SHF.R.S32.HI R29, RZ, 0x3, R29 ;  /* 0x00000003ff1d7819 */ /* 0x000fe4000001141d */
[----:B------:R3:W5:Y:S01]  /*1750*/  @P0 LDG.E R9, [R2.64] ;  /* 0x0000000602090981 */ /* 0x000762000c1e1900 */
[----:B------:R-:W-:Y:S01]  /*1760*/  SHF.R.S32.HI R13, RZ, 0x1f, R17 ;  /* 0x0000001fff0d7819 */ /* 0x000fe20000011411 */
[----:B------:R-:W-:Y:S04]  /*1770*/  WARPSYNC 0xffffffff ;  /* 0xffffffff00007948 */ /* 0x000fe80003800000 */
[C---:B------:R-:W-:Y:S02]  /*1780*/  IMAD R6, R13.reuse, c[0x0][0x1e8], RZ ;  /* 0x00007a000d067a24 */ /* 0x040fe400078e02ff */
[----:B------:R-:W-:-:S02]  /*1790*/  IMAD R8, R13, c[0x0][0x210], RZ ;  /* 0x000084000d087a24 */ /* 0x000fc400078e02ff */
[C---:B------:R-:W-:Y:S02]  /*17a0*/  IMAD R6, R17.reuse, c[0x0][0x1ec], R6 ;  /* 0x00007b0011067a24 */ /* 0x040fe400078e0206 */
[----:B------:R-:W-:Y:S01]  /*17b0*/  IMAD R8, R17, c[0x0][0x214], R8 ;  /* 0x0000850011087a24 */ /* 0x000fe200078e0208 */
[----:B---3--:R-:W-:-:S05]  /*17c0*/  SHF.R.S32.HI R2, RZ, 0x1f, R29 ;  /* 0x0000001fff027819 */ /* 0x008fca000001141d */
[C---:B------:R-:W-:Y:S02]  /*17d0*/  IMAD R0, R2.reuse, c[0x0][0x1e0], RZ ;  /* 0x0000780002007a24 */ /* 0x040fe400078e02ff */
[----:B------:R-:W-:Y:S02]  /*17e0*/  IMAD R2, R2, c[0x0][0x208], RZ ;  /* 0x0000820002027a24 */ /* 0x000fe400078e02ff */
[----:B------:R-:W-:Y:S02]  /*17f0*/  IMAD R0, R29, c[0x0][0x1e4], R0 ;  /* 0x000079001d007a24 */ /* 0x000fe400078e0200 */
[----:B--2---:R-:W-:-:S05]  /*1800*/  IMAD.MOV.U32 R34, RZ, RZ, R4 ;  /* 0x000000ffff227224 */ /* 0x004fca00078e0004 */
[--C-:B------:R-:W-:Y:S02]  /*1810*/  SHF.R.S32.HI R35, RZ, 0x1f, R34.reuse ;  /* 0x0000001fff237819 */ /* 0x100fe40000011422 */
[C---:B------:R-:W-:Y:S02]  /*1820*/  IADD3 R24, R34.reuse, 0x40, RZ ;  /* 0x0000004022187810 */ /* 0x040fe40007ffe0ff */
[----:B------:R-:W-:Y:S01]  /*1830*/  ISETP.GE.AND P5, PT, R34, c[0x0][0x1d4], PT ;  /* 0x0000750022007a0c */ /* 0x000fe20003fa6270 */
[----:B------:R-:W-:Y:S01]  /*1840*/  IMAD.WIDE.U32 R4, R29, c[0x0][0x1e0], R34 ;  /* 0x000078001d047a25 */ /* 0x000fe200078e0022 */
[----:B------:R-:W-:Y:S01]  /*1850*/  ISETP.GE.AND P4, PT, R24, c[0x0][0x1d4], PT ;  /* 0x0000750018007a0c */ /* 0x000fe20003f86270 */
[----:B------:R4:W-:Y:S01]  /*1860*/  STL [R1+0xac], R35 ;  /* 0x0000ac2301007387 */ /* 0x0009e20000100800 */
[----:B------:R-:W-:Y:S02]  /*1870*/  SEL R10, RZ, 0x1, P5 ;  /* 0x00000001ff0a7807 */ /* 0x000fe40002800000 */
[----:B------:R-:W-:Y:S01]  /*1880*/  IADD3 R5, R5, R0, RZ ;  /* 0x0000000005057210 */ /* 0x000fe20007ffe0ff */
[C---:B------:R-:W-:Y:S01]  /*1890*/  IMAD R0, R29.reuse, c[0x0][0x20c], R2 ;  /* 0x000083001d007a24 */ /* 0x040fe200078e0202 */
[C---:B------:R-:W-:Y:S01]  /*18a0*/  IADD3 R21, R34.reuse, 0x80, RZ ;  /* 0x0000008022157810 */ /* 0x040fe20007ffe0ff */
[----:B------:R-:W-:Y:S01]  /*18b0*/  IMAD.WIDE.U32 R2, R29, c[0x0][0x208], R34 ;  /* 0x000082001d027a25 */ /* 0x000fe200078e0022 */
[----:B------:R-:W-:-:S02]  /*18c0*/  IADD3 R25, R34, 0xc0, RZ ;  /* 0x000000c022197810 */ /* 0x000fc40007ffe0ff */
[----:B------:R-:W-:Y:S01]  /*18d0*/  ISETP.GE.AND P3, PT, R21, c[0x0][0x1d4], PT ;  /* 0x0000750015007a0c */ /* 0x000fe20003f66270 */
[----:B------:R-:W-:Y:S01]  /*18e0*/  IMAD.IADD R3, R3, 0x1, R0 ;  /* 0x0000000103037824 */ /* 0x000fe200078e0200 */
[----:B------:R-:W-:Y:S01]  /*18f0*/  SEL R0, RZ, 0xffffffff, P4 ;  /* 0xffffffffff007807 */ /* 0x000fe20002000000 */
[----:B------:R-:W-:Y:S01]  /*1900*/  IMAD.WIDE.U32 R4, R17, c[0x0][0x1e8], R4 ;  /* 0x00007a0011047a25 */ /* 0x000fe200078e0004 */
[----:B------:R-:W-:Y:S02]  /*1910*/  ISETP.GE.AND P2, PT, R25, c[0x0][0x1d4], PT ;  /* 0x0000750019007a0c */ /* 0x000fe40003f46270 */
[----:B-1----:R-:W-:Y:S01]  /*1920*/  SEL R11, RZ, 0x4, P3 ;  /* 0x00000004ff0b7807 */ /* 0x002fe20001800000 */
[----:B------:R-:W-:Y:S01]  /*1930*/  IMAD.WIDE.U32 R2, R17, c[0x0][0x210], R2 ;  /* 0x0000840011027a25 */ /* 0x000fe200078e0002 */
[----:B------:R-:W-:-:S03]  /*1940*/  IADD3 R7, R5, R6, RZ ;  /* 0x0000000605077210 */ /* 0x000fc60007ffe0ff */
[----:B------:R-:W-:Y:S01]  /*1950*/  IMAD.SHL.U32 R0, R0, 0x2, RZ ;  /* 0x0000000200007824 */ /* 0x000fe200078e00ff */
[----:B------:R-:W-:Y:S01]  /*1960*/  IADD3 R5, R3, R8, RZ ;  /* 0x0000000803057210 */ /* 0x000fe20007ffe0ff */
[----:B------:R-:W-:Y:S01]  /*1970*/  IMAD.MOV.U32 R6, RZ, RZ, R4 ;  /* 0x000000ffff067224 */ /* 0x000fe200078e0004 */
[----:B------:R-:W-:Y:S01]  /*1980*/  SHF.R.S32.HI R8, RZ, 0x1f, R14 ;  /* 0x0000001fff087819 */ /* 0x000fe2000001140e */
[----:B------:R-:W-:Y:S01]  /*1990*/  IMAD.MOV.U32 R4, RZ, RZ, R2 ;  /* 0x000000ffff047224 */ /* 0x000fe200078e0002 */
[----:B-----5:R-:W-:Y:S02]  /*19a0*/  @P0 SHF.R.S32.HI R3, RZ, 0x1f, R9 ;  /* 0x0000001fff030819 */ /* 0x020fe40000011409 */
[----:B------:R-:W-:Y:S02]  /*19b0*/  @!P0 MOV R3, R8 ;  /* 0x0000000800038202 */ /* 0x000fe40000000f00 */
[----:B------:R-:W-:Y:S02]  /*19c0*/  LOP3.LUT R12, R0, 0x2, R10, 0xe2, !PT ;  /* 0x00000002000c7812 */ /* 0x000fe400078ee20a */
[----:B------:R-:W-:Y:S01]  /*19d0*/  @P0 MOV R2, R9 ;  /* 0x0000000900020202 */ /* 0x000fe20000000f00 */
[----:B------:R-:W-:Y:S01]  /*19e0*/  @!P0 IMAD.MOV.U32 R2, RZ, RZ, R14 ;  /* 0x000000ffff028224 */ /* 0x000fe200078e000e */
[----:B------:R-:W-:Y:S01]  /*19f0*/  SEL R10, RZ, 0x8, P2 ;  /* 0x00000008ff0a7807 */ /* 0x000fe20001000000 */
[----:B------:R-:W-:-:S02]  /*1a00*/  IMAD R0, R3, c[0x0][0x1f0], RZ ;  /* 0x00007c0003007a24 */ /* 0x000fc400078e02ff */
[----:B------:R-:W-:Y:S01]  /*1a10*/  IMAD R3, R3, c[0x0][0x218], RZ ;  /* 0x0000860003037a24 */ /* 0x000fe200078e02ff */
[----:B------:R-:W-:Y:S01]  /*1a20*/  LOP3.LUT R20, R10, R12, R11, 0xfe, !PT ;  /* 0x0000000c0a147212 */ /* 0x000fe200078efe0b */
[----:B------:R-:W-:-:S04]  /*1a30*/  IMAD.WIDE.U32 R84, R2, c[0x0][0x1f0], R6 ;  /* 0x00007c0002547a25 */ /* 0x000fc800078e0006 */
[C---:B------:R-:W-:Y:S01]  /*1a40*/  IMAD.WIDE.U32 R32, R2.reuse, c[0x0][0x218], R4 ;  /* 0x0000860002207a25 */ /* 0x040fe200078e0004 */
[----:B------:R4:W-:Y:S03]  /*1a50*/  STL.64 [R1+0x68], R84 ;  /* 0x0000685401007387 */ /* 0x0009e60000100a00 */
[C---:B------:R-:W-:Y:S01]  /*1a60*/  IMAD R0, R2.reuse, c[0x0][0x1f4], R0 ;  /* 0x00007d0002007a24 */ /* 0x040fe200078e0200 */
[----:B------:R4:W-:Y:S01]  /*1a70*/  STL.64 [R1+0x70], R32 ;  /* 0x0000702001007387 */ /* 0x0009e20000100a00 */
[----:B------:R-:W-:Y:S02]  /*1a80*/  IMAD R2, R2, c[0x0][0x21c], R3 ;  /* 0x0000870002027a24 */ /* 0x000fe400078e0203 */
[----:B------:R-:W-:-:S03]  /*1a90*/  IMAD.IADD R83, R85, 0x1, R0 ;  /* 0x0000000155537824 */ /* 0x000fc600078e0200 */
[----:B------:R-:W-:Y:S02]  /*1aa0*/  IADD3 R30, R33, R2, RZ ;  /* 0x00000002211e7210 */ /* 0x000fe40007ffe0ff */
[----:B------:R4:W-:Y:S04]  /*1ab0*/  STL [R1+0x78], R83 ;  /* 0x0000785301007387 */ /* 0x0009e80000100800 */
[----:B------:R4:W-:Y:S02]  /*1ac0*/  STL [R1+0x7c], R30 ;  /* 0x00007c1e01007387 */ /* 0x0009e40000100800 */
[----:B------:R-:W2:Y:S01]  /*1ad0*/  LDL R15, [R1+0x114] ;  /* 0x00011400010f7983 */ /* 0x000ea20000100800 */
[----:B------:R-:W-:Y:S01]  /*1ae0*/  IMAD.MOV.U32 R128, RZ, RZ, R18 ;  /* 0x000000ffff807224 */ /* 0x000fe200078e0012 */
[----:B------:R-:W-:Y:S01]  /*1af0*/  P2R R22, PR, RZ, 0x20 ;  /* 0x00000020ff167803 */ /* 0x000fe20000000000 */
[----:B------:R-:W-:Y:S01]  /*1b00*/  IMAD R5, R13, c[0x0][0x1b8], RZ ;  /* 0x00006e000d057a24 */ /* 0x000fe200078e02ff */
[----:B------:R-:W3:Y:S01]  /*1b10*/  LDL R39, [R1+0xe4] ;  /* 0x0000e40001277983 */ /* 0x000ee20000100800 */
[----:B------:R-:W-:Y:S01]  /*1b20*/  IMAD.WIDE.U32 R2, R17, c[0x0][0x1b8], RZ ;  /* 0x00006e0011027a25 */ /* 0x000fe200078e00ff */
[----:B------:R-:W-:-:S02]  /*1b30*/  P2R R27, PR, RZ, 0x8 ;  /* 0x00000008ff1b7803 */ /* 0x000fc40000000000 */
[----:B------:R-:W5:Y:S01]  /*1b40*/  LDL R37, [R1+0xe0] ;  /* 0x0000e00001257983 */ /* 0x000f620000100800 */
[----:B------:R-:W-:Y:S01]  /*1b50*/  IMAD R5, R17, c[0x0][0x1bc], R5 ;  /* 0x00006f0011057a24 */ /* 0x000fe200078e0205 */
[----:B------:R-:W-:Y:S02]  /*1b60*/  P2R R23, PR, RZ, 0x10 ;  /* 0x00000010ff177803 */ /* 0x000fe40000000000 */
[----:B----4-:R-:W4:Y:S01]  /*1b70*/  LDL R31, [R1+0xdc] ;  /* 0x0000dc00011f7983 */ /* 0x010f220000100800 */
[----:B------:R-:W-:-:S03]  /*1b80*/  P2R R26, PR, RZ, 0x4 ;  /* 0x00000004ff1a7803 */ /* 0x000fc60000000000 */
[----:B------:R-:W3:Y:S01]  /*1b90*/  LDL R82, [R1+0x58] ;  /* 0x0000580001527983 */ /* 0x000ee20000100800 */
[----:B------:R-:W-:Y:S02]  /*1ba0*/  IMAD R8, R8, c[0x0][0x1c0], RZ ;  /* 0x0000700008087a24 */ /* 0x000fe400078e02ff */
[----:B------:R-:W-:Y:S01]  /*1bb0*/  IMAD.IADD R3, R3, 0x1, R5 ;  /* 0x0000000103037824 */ /* 0x000fe200078e0205 */
[----:B------:R-:W-:Y:S01]  /*1bc0*/  P2R R36, PR, RZ, 0x2 ;  /* 0x00000002ff247803 */ /* 0x000fe20000000000 */
[C---:B------:R-:W-:Y:S01]  /*1bd0*/  IMAD R8, R14.reuse, c[0x0][0x1c4], R8 ;  /* 0x000071000e087a24 */ /* 0x040fe200078e0208 */
[----:B------:R-:W3:Y:S01]  /*1be0*/  LDL R88, [R1+0x34] ;  /* 0x0000340001587983 */ /* 0x000ee20000100800 */
[----:B------:R-:W-:-:S03]  /*1bf0*/  IMAD.WIDE.U32 R2, R14, c[0x0][0x1c0], R2 ;  /* 0x000070000e027a25 */ /* 0x000fc600078e0002 */
[----:B------:R-:W3:Y:S01]  /*1c00*/  LDL R87, [R1+0x30] ;  /* 0x0000300001577983 */ /* 0x000ee20000100800 */
[----:B------:R-:W-:Y:S02]  /*1c10*/  IMAD.IADD R3, R3, 0x1, R8 ;  /* 0x0000000103037824 */ /* 0x000fe400078e0208 */
[----:B------:R-:W-:Y:S01]  /*1c20*/  IMAD R28, R28, c[0x0][0x168], RZ ;  /* 0x00005a001c1c7a24 */ /* 0x000fe200078e02ff */
[----:B------:R-:W3:Y:S01]  /*1c30*/  LDL R86, [R1+0x2c] ;  /* 0x00002c0001567983 */ /* 0x000ee20000100800 */
[----:B------:R-:W-:Y:S01]  /*1c40*/  IMAD.IADD R9, R29, 0x1, R128 ;  /* 0x000000011d097824 */ /* 0x000fe200078e0280 */
[----:B------:R-:W-:Y:S02]  /*1c50*/  ISETP.GE.AND P3, PT, R34, c[0x0][0x198], PT ;  /* 0x0000660022007a0c */ /* 0x000fe40003f66270 */
[----:B------:R-:W-:Y:S02]  /*1c60*/  BAR.SYNC.DEFER_BLOCKING 0x0 ;  /* 0x0000000000007b1d */ /* 0x000fe40000010000 */
[----:B------:R-:W-:-:S02]  /*1c70*/  IADD3 R18, R9, 0x40, RZ ;  /* 0x0000004009127810 */ /* 0x000fc40007ffe0ff */
[----:B------:R-:W-:Y:S02]  /*1c80*/  ISETP.GE.AND P2, PT, R24, c[0x0][0x198], PT ;  /* 0x0000660018007a0c */ /* 0x000fe40003f46270 */
[----:B------:R-:W-:Y:S01]  /*1c90*/  ISETP.GE.AND P4, PT, R18, R28, PT ;  /* 0x0000001c1200720c */ /* 0x000fe20003f86270 */
[----:B------:R-:W-:Y:S01]  /*1ca0*/  IMAD.MOV.U32 R159, RZ, RZ, R38 ;  /* 0x000000ffff9f7224 */ /* 0x000fe200078e0026 */
[----:B------:R-:W3:Y:S01]  /*1cb0*/  LDL R89, [R1+0x38] ;  /* 0x0000380001597983 */ /* 0x000ee20000100800 */
[----:B--2---:R-:W-:-:S04]  /*1cc0*/  IMAD.IADD R4, R15, 0x1, R128 ;  /* 0x000000010f047824 */ /* 0x004fc800078e0280 */
        /* <DEDUP_REMOVED lines=14> */
[----:B------:R-:W-:-:S03]  /*1db0*/  LEA R8, P0, R2, c[0x0][0x160], 0x1 ;  /* 0x0000580002087a11 */ /* 0x000fc600078008ff */
[----:B------:R-:W-:-:S05]  /*1dc0*/  IMAD.IADD R0, R3, 0x1, R0 ;  /* 0x0000000103007824 */ /* 0x000fca00078e0200 */
[----:B------:R-:W-:Y:S02]  /*1dd0*/  LEA.HI.X R0, R2, c[0x0][0x164], R0, 0x1, P0 ;  /* 0x0000590002007a11 */ /* 0x000fe400000f0c00 */
[----:B------:R-:W1:Y:S04]  /*1de0*/  SHFL.IDX PT, R2, R8, RZ, 0x181f ;  /* 0x00181fff08027589 */ /* 0x000e6800000e0000 */
[----:B------:R-:W3:Y:S01]  /*1df0*/  SHFL.IDX PT, R3, R0, RZ, 0x181f ;  /* 0x00181fff00037589 */ /* 0x000ee200000e0000 */
[CC--:B------:R-:W-:Y:S02]  /*1e00*/  ISETP.GE.AND P0, PT, R9.reuse, R28.reuse, PT ;  /* 0x0000001c0900720c */ /* 0x0c0fe40003f06270 */
[----:B------:R-:W-:Y:S01]  /*1e10*/  IADD3 R4, R9, 0x20, RZ ;  /* 0x0000002009047810 */ /* 0x000fe20007ffe0ff */
[----:B------:R-:W2:Y:S03]  /*1e20*/  SHFL.IDX PT, R6, R8, 0x1, 0x181f ;  /* 0x00381f0008067f89 */ /* 0x000ea600000e0000 */
[----:B------:R-:W-:Y:S01]  /*1e30*/  ISETP.GE.AND P5, PT, R4, R28, PT ;  /* 0x0000001c0400720c */ /* 0x000fe20003fa6270 */
[----:B------:R-:W2:Y:S04]  /*1e40*/  SHFL.IDX PT, R7, R0, 0x1, 0x181f ;  /* 0x00381f0000077f89 */ /* 0x000ea800000e0000 */
[----:B------:R-:W2:Y:S02]  /*1e50*/  SHFL.IDX PT, R4, R8, 0x2, 0x181f ;  /* 0x00581f0008047f89 */ /* 0x000ea400000e0000 */
[----:B-1----:R-:W-:-:S02]  /*1e60*/  @!P0 LEA R14, P6, R24, R2, 0x1 ;  /* 0x00000002180e8211 */ /* 0x002fc400078c08ff */
[----:B------:R-:W1:Y:S02]  /*1e70*/  SHFL.IDX PT, R5, R0, 0x2, 0x181f ;  /* 0x00581f0000057f89 */ /* 0x000e6400000e0000 */
[----:B---3--:R-:W-:Y:S02]  /*1e80*/  @!P0 LEA.HI.X R15, R24, R3, R39, 0x1, P6 ;  /* 0x00000003180f8211 */ /* 0x008fe400030f0c27 */
[----:B------:R-:W-:-:S04]  /*1e90*/  @!P0 LEA R12, P6, R21, R2, 0x1 ;  /* 0x00000002150c8211 */ /* 0x000fc800078c08ff */
[----:B-----5:R-:W-:Y:S02]  /*1ea0*/  @!P0 LEA.HI.X R13, R21, R3, R37, 0x1, P6 ;  /* 0x00000003150d8211 */ /* 0x020fe400030f0c25 */
[----:B------:R-:W-:-:S04]  /*1eb0*/  @!P0 LEA R10, P6, R25, R2, 0x1 ;  /* 0x00000002190a8211 */ /* 0x000fc800078c08ff */
[----:B----4-:R-:W-:Y:S01]  /*1ec0*/  @!P0 LEA.HI.X R11, R25, R3, R31, 0x1, P6 ;  /* 0x00000003190b8211 */ /* 0x010fe200030f0c1f */
[----:B------:R-:W-:Y:S01]  /*1ed0*/  @!P0 IMAD.WIDE R2, R34, 0x2, R2 ;  /* 0x0000000222028825 */ /* 0x000fe200078e0202 */
[----:B------:R-:W-:Y:S02]  /*1ee0*/  ISETP.GE.AND P1, PT, R21, c[0x0][0x198], PT ;  /* 0x0000660015007a0c */ /* 0x000fe40003f26270 */
[C---:B--2---:R-:W-:Y:S02]  /*1ef0*/  @!P5 LEA R16, P6, R24.reuse, R6, 0x1 ;  /* 0x000000061810d211 */ /* 0x044fe400078c08ff */
[----:B------:R2:W-:Y:S02]  /*1f00*/  @!P0 LDGSTS.E.BYPASS.LTC128B.128 [R82+0x100], [R2.64], !P3 ;  /* 0x0010000002528fae */ /* 0x0005e4000d901d46 */
[C---:B------:R-:W-:Y:S02]  /*1f10*/  @!P5 LEA.HI.X R17, R24.reuse, R7, R39, 0x1, P6 ;  /* 0x000000071811d211 */ /* 0x040fe400030f0c27 */
[----:B------:R-:W-:Y:S01]  /*1f20*/  @!P4 LEA R18, P6, R24, R4, 0x1 ;  /* 0x000000041812c211 */ /* 0x000fe200078c08ff */
[----:B------:R3:W-:Y:S01]  /*1f30*/  @!P0 LDGSTS.E.BYPASS.LTC128B.128 [R82+0x4100], [R14.64], !P2 ;  /* 0x041000000e528fae */ /* 0x0007e2000d101d46 */
[----:B------:R-:W-:-:S02]  /*1f40*/  IADD3 R9, R9, 0x60, RZ ;  /* 0x0000006009097810 */ /* 0x000fc40007ffe0ff */
[----:B-1----:R-:W-:Y:S01]  /*1f50*/  @!P4 LEA.HI.X R19, R24, R5, R39, 0x1, P6 ;  /* 0x000000051813c211 */ /* 0x002fe200030f0c27 */
[----:B------:R1:W-:Y:S01]  /*1f60*/  @!P0 LDGSTS.E.BYPASS.LTC128B.128 [R82+0x8100], [R12.64], !P1 ;  /* 0x081000000c528fae */ /* 0x0003e2000c901d46 */
[----:B------:R-:W-:Y:S02]  /*1f70*/  ISETP.GE.AND P1, PT, R25, c[0x0][0x198], PT ;  /* 0x0000660019007a0c */ /* 0x000fe40003f26270 */
[----:B------:R-:W-:-:S11]  /*1f80*/  ISETP.GE.AND P6, PT, R9, R28, PT ;  /* 0x0000001c0900720c */ /* 0x000fd60003fc6270 */
[----:B------:R4:W-:Y:S04]  /*1f90*/  @!P0 LDGSTS.E.BYPASS.LTC128B.128 [R82+0xc100], [R10.64], !P1 ;  /* 0x0c1000000a528fae */ /* 0x0009e8000c901d46 */
[----:B--2---:R-:W1:Y:S04]  /*1fa0*/  SHFL.IDX PT, R2, R8, 0x3, 0x181f ;  /* 0x00781f0008027f89 */ /* 0x004e6800000e0000 */
[----:B------:R-:W2:Y:S04]  /*1fb0*/  SHFL.IDX PT, R3, R0, 0x3, 0x181f ;  /* 0x00781f0000037f89 */ /* 0x000ea800000e0000 */
[----:B---3--:R-:W3:Y:S04]  /*1fc0*/  LDL R15, [R1+0x54] ;  /* 0x00005400010f7983 */ /* 0x008ee80000100800 */
[----:B------:R-:W5:Y:S01]  /*1fd0*/  LDL R14, [R1+0x50] ;  /* 0x00005000010e7983 */ /* 0x000f620000100800 */
[----:B-1----:R-:W-:-:S04]  /*1fe0*/  @!P6 LEA R12, P0, R24, R2, 0x1 ;  /* 0x00000002180ce211 */ /* 0x002fc800078008ff */
[----:B--2---:R-:W-:Y:S02]  /*1ff0*/  @!P6 LEA.HI.X R13, R24, R3, R39, 0x1, P0 ;  /* 0x00000003180de211 */ /* 0x004fe400000f0c27 */
[----:B----4-:R-:W-:-:S04]  /*2000*/  @!P5 LEA R10, P0, R21, R6, 0x1 ;  /* 0x00000006150ad211 */ /* 0x010fc800078008ff */
[----:B------:R-:W-:Y:S02]  /*2010*/  @!P5 LEA.HI.X R11, R21, R7, R37, 0x1, P0 ;  /* 0x00000007150bd211 */ /* 0x000fe400000f0c25 */
[----:B------:R-:W-:-:S04]  /*2020*/  @!P5 LEA R8, P0, R25, R6, 0x1 ;  /* 0x000000061908d211 */ /* 0x000fc800078008ff */
[----:B------:R-:W-:Y:S02]  /*2030*/  @!P5 LEA.HI.X R9, R25, R7, R31, 0x1, P0 ;  /* 0x000000071909d211 */ /* 0x000fe400000f0c1f */
[----:B------:R-:W-:Y:S01]  /*2040*/  ISETP.GE.AND P0, PT, R21, c[0x0][0x198], PT ;  /* 0x0000660015007a0c */ /* 0x000fe20003f06270 */
[----:B------:R-:W-:-:S05]  /*2050*/  @!P5 IMAD.WIDE R6, R34, 0x2, R6 ;  /* 0x000000022206d825 */ /* 0x000fca00078e0206 */
[----:B------:R1:W-:Y:S04]  /*2060*/  @!P5 LDGSTS.E.BYPASS.LTC128B.128 [R82+0x1100], [R6.64], !P3 ;  /* 0x011000000652dfae */ /* 0x0003e8000d901d46 */
[----:B------:R2:W-:Y:S04]  /*2070*/  @!P5 LDGSTS.E.BYPASS.LTC128B.128 [R82+0x5100], [R16.64], !P2 ;  /* 0x051000001052dfae */ /* 0x0005e8000d101d46 */
[----:B------:R4:W-:Y:S04]  /*2080*/  @!P5 LDGSTS.E.BYPASS.LTC128B.128 [R82+0x9100], [R10.64], !P0 ;  /* 0x091000000a52dfae */ /* 0x0009e8000c101d46 */
[----:B------:R1:W-:Y:S04]  /*2090*/  @!P5 LDGSTS.E.BYPASS.LTC128B.128 [R82+0xd100], [R8.64], !P1 ;  /* 0x0d1000000852dfae */ /* 0x0003e8000c901d46 */
[----:B--2---:R-:W4:Y:S04]  /*20a0*/  LDL R17, [R1+0x8] ;  /* 0x0000080001117983 */ /* 0x004f280000100800 */
[----:B------:R-:W4:Y:S01]  /*20b0*/  LDL R16, [R1+0x44] ;  /* 0x0000440001107983 */ /* 0x000f220000100800 */
[----:B-1----:R-:W-:-:S04]  /*20c0*/  @!P4 LEA R8, P0, R21, R4, 0x1 ;  /* 0x000000041508c211 */ /* 0x002fc800078008ff */
[C---:B------:R-:W-:Y:S02]  /*20d0*/  @!P4 LEA.HI.X R9, R21.reuse, R5, R37, 0x1, P0 ;  /* 0x000000051509c211 */ /* 0x040fe400000f0c25 */
[----:B----4-:R-:W-:-:S04]  /*20e0*/  @!P6 LEA R10, P0, R21, R2, 0x1 ;  /* 0x00000002150ae211 */ /* 0x010fc800078008ff */
[----:B------:R-:W-:Y:S02]  /*20f0*/  @!P6 LEA.HI.X R11, R21, R3, R37, 0x1, P0 ;  /* 0x00000003150be211 */ /* 0x000fe400000f0c25 */
[----:B------:R-:W-:-:S04]  /*2100*/  @!P4 LEA R6, P0, R25, R4, 0x1 ;  /* 0x000000041906c211 */ /* 0x000fc800078008ff */
[----:B------:R-:W-:Y:S01]  /*2110*/  @!P4 LEA.HI.X R7, R25, R5, R31, 0x1, P0 ;  /* 0x000000051907c211 */ /* 0x000fe200000f0c1f */
[----:B------:R-:W-:-:S05]  /*2120*/  @!P4 IMAD.WIDE R4, R34, 0x2, R4 ;  /* 0x000000022204c825 */ /* 0x000fca00078e0204 */
[----:B------:R1:W-:Y:S04]  /*2130*/  @!P4 LDGSTS.E.BYPASS.LTC128B.128 [R82+0x2100], [R4.64], !P3 ;  /* 0x021000000452cfae */ /* 0x0003e8000d901d46 */
[----:B------:R4:W-:Y:S01]  /*2140*/  @!P4 LDGSTS.E.BYPASS.LTC128B.128 [R82+0x6100], [R18.64], !P2 ;  /* 0x061000001252cfae */ /* 0x0009e2000d101d46 */
[----:B------:R-:W-:-:S13]  /*2150*/  ISETP.GE.AND P0, PT, R21, c[0x0][0x198], PT ;  /* 0x0000660015007a0c */ /* 0x000fda0003f06270 */
[----:B------:R1:W-:Y:S04]  /*2160*/  @!P4 LDGSTS.E.BYPASS.LTC128B.128 [R82+0xa100], [R8.64], !P0 ;  /* 0x0a1000000852cfae */ /* 0x0003e8000c101d46 */
[----:B------:R1:W-:Y:S04]  /*2170*/  @!P4 LDGSTS.E.BYPASS.LTC128B.128 [R82+0xe100], [R6.64], !P1 ;  /* 0x0e1000000652cfae */ /* 0x0003e8000c901d46 */
[----:B----4-:R-:W4:Y:S01]  /*2180*/  LDL R18, [R1+0x4c] ;  /* 0x00004c0001127983 */ /* 0x010f220000100800 */
[----:B-1----:R-:W-:-:S04]  /*2190*/  @!P6 LEA R6, P0, R25, R2, 0x1 ;  /* 0x000000021906e211 */ /* 0x002fc800078008ff */
[----:B------:R-:W-:Y:S02]  /*21a0*/  @!P6 LEA.HI.X R7, R25, R3, R31, 0x1, P0 ;  /* 0x000000031907e211 */ /* 0x000fe400000f0c1f */
[----:B------:R-:W-:Y:S01]  /*21b0*/  ISETP.GE.AND P0, PT, R21, c[0x0][0x198], PT ;  /* 0x0000660015007a0c */ /* 0x000fe20003f06270 */
[----:B------:R-:W-:-:S05]  /*21c0*/  @!P6 IMAD.WIDE R2, R34, 0x2, R2 ;  /* 0x000000022202e825 */ /* 0x000fca00078e0202 */
[----:B------:R1:W-:Y:S04]  /*21d0*/  @!P6 LDGSTS.E.BYPASS.LTC128B.128 [R82+0x3100], [R2.64], !P3 ;  /* 0x031000000252efae */ /* 0x0003e8000d901d46 */
[----:B------:R1:W-:Y:S04]  /*21e0*/  @!P6 LDGSTS.E.BYPASS.LTC128B.128 [R82+0x7100], [R12.64], !P2 ;  /* 0x071000000c52efae */ /* 0x0003e8000d101d46 */
[----:B------:R1:W-:Y:S01]  /*21f0*/  @!P6 LDGSTS.E.BYPASS.LTC128B.128 [R82+0xb100], [R10.64], !P0 ;  /* 0x0b1000000a52efae */ /* 0x0003e2000c101d46 */
[----:B------:R-:W-:Y:S02]  /*2200*/  IADD3 R4, R159, -0x1, RZ ;  /* 0xffffffff9f047810 */ /* 0x000fe40007ffe0ff */
[----:B------:R-:W-:Y:S01]  /*2210*/  IADD3 R8, -R29, c[0x0][0x1d0], RZ ;  /* 0x000074001d087a10 */ /* 0x000fe20007ffe1ff */
[----:B------:R1:W-:Y:S04]  /*2220*/  @!P6 LDGSTS.E.BYPASS.LTC128B.128 [R82+0xf100], [R6.64], !P1 ;  /* 0x0f1000000652efae */ /* 0x0003e8000c901d46 */
[----:B-1----:R-:W4:Y:S04]  /*2230*/  LDL R11, [R1+0x40] ;  /* 0x00004000010b7983 */ /* 0x002f280000100800 */
[----:B------:R-:W4:Y:S01]  /*2240*/  LDL R10, [R1+0x3c] ;  /* 0x00003c00010a7983 */ /* 0x000f220000100800 */
[----:B------:R-:W-:Y:S01]  /*2250*/  SHF.R.S32.HI R9, RZ, 0x1f, R4 ;  /* 0x0000001fff097819 */ /* 0x000fe20000011404 */
[----:B------:R-:W-:-:S02]  /*2260*/  IMAD R8, R4, -0x40, R8 ;  /* 0xffffffc004087824 */ /* 0x000fc400078e0208 */
[----:B------:R-:W-:Y:S01]  /*2270*/  IMAD.WIDE.U32 R2, R4, c[0x0][0x1e0], RZ ;  /* 0x0000780004027a25 */ /* 0x000fe200078e00ff */
[----:B------:R-:W-:Y:S01]  /*2280*/  ISETP.NE.AND P5, PT, R22, RZ, PT ;  /* 0x000000ff1600720c */ /* 0x000fe20003fa5270 */
[----:B------:R-:W0:Y:S01]  /*2290*/  LDGDEPBAR ;  /* 0x00000000000079af */ /* 0x000e220000000000 */
[----:B------:R-:W-:Y:S01]  /*22a0*/  ISETP.GE.AND P0, PT, R8, 0x1, PT ;  /* 0x000000010800780c */ /* 0x000fe20003f06270 */
[----:B------:R-:W-:-:S04]  /*22b0*/  IMAD R5, R9, c[0x0][0x1e0], RZ ;  /* 0x0000780009057a24 */ /* 0x000fc800078e02ff */
[----:B------:R-:W-:Y:S01]  /*22c0*/  IMAD R5, R4, c[0x0][0x1e4], R5 ;  /* 0x0000790004057a24 */ /* 0x000fe200078e0205 */
[----:B------:R-:W-:-:S03]  /*22d0*/  LEA R0, P6, R2, R84, 0x6 ;  /* 0x0000005402007211 */ /* 0x000fc600078c30ff */
[----:B------:R-:W-:Y:S01]  /*22e0*/  IMAD.IADD R5, R3, 0x1, R5 ;  /* 0x0000000103057824 */ /* 0x000fe200078e0205 */
[----:B------:R-:W-:-:S04]  /*22f0*/  ISETP.NE.AND P4, PT, R23, RZ, PT ;  /* 0x000000ff1700720c */ /* 0x000fc80003f85270 */
[----:B------:R-:W-:Y:S02]  /*2300*/  LEA.HI.X R5, R2, R83, R5, 0x6, P6 ;  /* 0x0000005302057211 */ /* 0x000fe400030f3405 */
[----:B------:R-:W-:Y:S02]  /*2310*/  @P0 LEA R2, P6, R0, c[0x0][0x1c8], 0x1 ;  /* 0x0000720000020a11 */ /* 0x000fe400078c08ff */
[----:B------:R-:W-:Y:S02]  /*2320*/  ISETP.NE.AND P3, PT, R27, RZ, PT ;  /* 0x000000ff1b00720c */ /* 0x000fe40003f65270 */
[----:B------:R-:W-:Y:S02]  /*2330*/  ISETP.NE.AND P2, PT, R26, RZ, PT ;  /* 0x000000ff1a00720c */ /* 0x000fe40003f45270 */
[----:B------:R-:W-:Y:S02]  /*2340*/  @P0 LEA.HI.X R3, R0, c[0x0][0x1cc], R5, 0x1, P6 ;  /* 0x0000730000030a11 */ /* 0x000fe400030f0c05 */
[----:B------:R-:W-:Y:S01]  /*2350*/  ISETP.GE.AND P6, PT, R8, 0x21, PT ;  /* 0x000000210800780c */ /* 0x000fe20003fc6270 */
[----:B------:R-:W-:-:S02]  /*2360*/  IMAD.MOV.U32 R8, RZ, RZ, 0x20 ;  /* 0x00000020ff087424 */ /* 0x000fc400078e00ff */
[----:B------:R1:W-:Y:S02]  /*2370*/  @P0 LDGSTS.E.BYPASS.LTC128B.128 [R82+0x10100], [R2.64], !P5 ;  /* 0x1010000002520fae */ /* 0x0003e4000e901d46 */
[----:B------:R-:W-:Y:S02]  /*2380*/  IMAD.WIDE.U32 R6, R8, c[0x0][0x1e0], RZ ;  /* 0x0000780008067a25 */ /* 0x000fe400078e00ff */
[----:B------:R1:W-:Y:S04]  /*2390*/  @P0 LDGSTS.E.BYPASS.LTC128B.128 [R82+0x12100], [R2.64+0x80], !P4 ;  /* 0x1210008002520fae */ /* 0x0003e8000e101d46 */
[----:B------:R1:W-:Y:S04]  /*23a0*/  @P0 LDGSTS.E.BYPASS.LTC128B.128 [R82+0x14100], [R2.64+0x100], !P3 ;  /* 0x1410010002520fae */ /* 0x0003e8000d901d46 */
[----:B------:R1:W-:Y:S01]  /*23b0*/  @P0 LDGSTS.E.BYPASS.LTC128B.128 [R82+0x16100], [R2.64+0x180], !P2 ;  /* 0x1610018002520fae */ /* 0x0003e2000d101d46 */
[----:B------:R-:W-:Y:S01]  /*23c0*/  @P6 IADD3 R0, P0, R0, R6, RZ ;  /* 0x0000000600006210 */ /* 0x000fe20007f1e0ff */
[----:B------:R-:W-:-:S02]  /*23d0*/  IMAD R9, R9, c[0x0][0x208], RZ ;  /* 0x0000820009097a24 */ /* 0x000fc400078e02ff */
[----:B-1----:R-:W-:-:S05]  /*23e0*/  IMAD R2, R8, c[0x0][0x1e4], RZ ;  /* 0x0000790008027a24 */ /* 0x002fca00078e02ff */
[----:B------:R-:W-:Y:S02]  /*23f0*/  @P6 IADD3.X R5, R5, R7, R2, P0, !PT ;  /* 0x0000000705056210 */ /* 0x000fe400007fe402 */
[----:B------:R-:W-:Y:S01]  /*2400*/  @P6 LEA R2, P0, R0, c[0x0][0x1c8], 0x1 ;  /* 0x0000720000026a11 */ /* 0x000fe200078008ff */
[----:B------:R-:W-:-:S03]  /*2410*/  IMAD.WIDE.U32 R6, R4, c[0x0][0x208], RZ ;  /* 0x0000820004067a25 */ /* 0x000fc600078e00ff */
[----:B------:R-:W-:Y:S01]  /*2420*/  @P6 LEA.HI.X R3, R0, c[0x0][0x1cc], R5, 0x1, P0 ;  /* 0x0000730000036a11 */ /* 0x000fe200000f0c05 */
[----:B------:R-:W-:Y:S01]  /*2430*/  IMAD R5, R4, c[0x0][0x20c], R9 ;  /* 0x0000830004057a24 */ /* 0x000fe200078e0209 */
[----:B------:R-:W-:-:S03]  /*2440*/  LEA R0, P0, R6, R32, 0x6 ;  /* 0x0000002006007211 */ /* 0x000fc600078030ff */
[----:B------:R-:W-:Y:S01]  /*2450*/  IMAD.IADD R5, R7, 0x1, R5 ;  /* 0x0000000107057824 */ /* 0x000fe200078e0205 */
[----:B------:R1:W-:Y:S04]  /*2460*/  @P6 LDGSTS.E.BYPASS.LTC128B.128 [R82+0x11100], [R2.64], !P5 ;  /* 0x1110000002526fae */ /* 0x0003e8000e901d46 */
[----:B------:R1:W-:Y:S01]  /*2470*/  @P6 LDGSTS.E.BYPASS.LTC128B.128 [R82+0x13100], [R2.64+0x80], !P4 ;  /* 0x1310008002526fae */ /* 0x0003e2000e101d46 */
[----:B------:R-:W-:-:S03]  /*2480*/  LEA.HI.X R6, R6, R30, R5, 0x6, P0 ;  /* 0x0000001e06067211 */ /* 0x000fc600000f3405 */
[----:B------:R1:W-:Y:S01]  /*2490*/  @P6 LDGSTS.E.BYPASS.LTC128B.128 [R82+0x15100], [R2.64+0x100], !P3 ;  /* 0x1510010002526fae */ /* 0x0003e2000d901d46 */
[----:B------:R-:W-:-:S03]  /*24a0*/  IMAD.MOV.U32 R5, RZ, RZ, c[0x0][0x208] ;  /* 0x00008200ff057624 */ /* 0x000fc600078e00ff */
[----:B------:R1:W-:Y:S01]  /*24b0*/  @P6 LDGSTS.E.BYPASS.LTC128B.128 [R82+0x17100], [R2.64+0x180], !P2 ;  /* 0x1710018002526fae */ /* 0x0003e2000d101d46 */
[----:B------:R-:W-:Y:S01]  /*24c0*/  P2R R8, PR, RZ, 0x20 ;  /* 0x00000020ff087803 */ /* 0x000fe20000000000 */
[----:B------:R-:W-:Y:S02]  /*24d0*/  IMAD.MOV.U32 R7, RZ, RZ, c[0x0][0x20c] ;  /* 0x00008300ff077624 */ /* 0x000fe400078e00ff */
[----:B------:R-:W-:Y:S01]  /*24e0*/  IMAD.MOV.U32 R81, RZ, RZ, -0x40 ;  /* 0xffffffc0ff517424 */ /* 0x000fe200078e00ff */
[----:B------:R-:W0:Y:S01]  /*24f0*/  LDGDEPBAR ;  /* 0x00000000000079af */ /* 0x000e220000000000 */
[----:B-1----:R-:W-:Y:S02]  /*2500*/  LOP3.LUT R3, R20, 0x1, RZ, 0xc0, !PT ;  /* 0x0000000114037812 */ /* 0x002fe400078ec0ff */
[----:B------:R-:W-:Y:S01]  /*2510*/  LEA R2, P0, R0, c[0x0][0x1f8], 0x1 ;  /* 0x00007e0000027a11 */ /* 0x000fe200078008ff */
[----:B------:R-:W-:Y:S01]  /*2520*/  IMAD R80, R4, R81, c[0x0][0x1d0] ;  /* 0x0000740004507624 */ /* 0x000fe200078e0251 */
[----:B------:R-:W-:Y:S01]  /*2530*/  ISETP.NE.U32.AND P5, PT, R3, 0x1, PT ;  /* 0x000000010300780c */ /* 0x000fe20003fa5070 */
[----:B------:R-:W-:-:S04]  /*2540*/  DEPBAR.LE SB0, 0x1 ;  /* 0x000080400000791a */ /* 0x000fc80000000000 */
[----:B------:R-:W-:Y:S01]  /*2550*/  LEA.HI.X R3, R0, c[0x0][0x1fc], R6, 0x1, P0 ;  /* 0x00007f0000037a11 */ /* 0x000fe200000f0c06 */
[----:B------:R-:W-:Y:S01]  /*2560*/  BAR.SYNC.DEFER_BLOCKING 0x0 ;  /* 0x0000000000007b1d */ /* 0x000fe20000010000 */
[----:B------:R-:W-:-:S04]  /*2570*/  LEA R6, P0, R5, R2, 0x6 ;  /* 0x0000000205067211 */ /* 0x000fc800078030ff */
[----:B------:R-:W-:Y:S02]  /*2580*/  LEA.HI.X R7, R5, R3, R7, 0x6, P0 ;  /* 0x0000000305077211 */ /* 0x000fe400000f3407 */
[----:B------:R-:W2:Y:S01]  /*2590*/  LDL R5, [R1] ;  /* 0x0000000001057983 */ /* 0x000ea20000100800 */
[----:B------:R-:W-:-:S03]  /*25a0*/  IMAD.IADD R0, R80, 0x1, -R29 ;  /* 0x0000000150007824 */ /* 0x000fc600078e0a1d */
[----:B------:R-:W1:Y:S04]  /*25b0*/  S2R R29, SR_TID.X ;  /* 0x00000000001d7919 */ /* 0x000e680000002100 */
[----:B---3--:R-:W-:Y:S04]  /*25c0*/  LDSM.16.M88.4 R192, [R15] ;  /* 0x000000000fc0783b */ /* 0x008fe80000000200 */
[----:B-----5:R-:W-:Y:S04]  /*25d0*/  LDSM.16.M88.4 R196, [R14] ;  /* 0x000000000ec4783b */ /* 0x020fe80000000200 */
[----:B------:R-:W-:Y:S01]  /*25e0*/  LDSM.16.M88.4 R208, [R15+0x4000] ;  /* 0x004000000fd0783b */ /* 0x000fe20000000200 */
[----:B-1----:R-:W-:-:S03]  /*25f0*/  SHF.R.S32.HI R19, RZ, 0x1f, R29 ;  /* 0x0000001fff137819 */ /* 0x002fc6000001141d */
[----:B------:R-:W-:Y:S01]  /*2600*/  LDSM.16.M88.4 R212, [R14+0x4000] ;  /* 0x004000000ed4783b */ /* 0x000fe20000000200 */
[----:B------:R-:W-:-:S03]  /*2610*/  LEA.HI R19, R19, R29, RZ, 0x5 ;  /* 0x0000001d13137211 */ /* 0x000fc600078f28ff */
[----:B------:R-:W-:Y:S01]  /*2620*/  LDSM.16.M88.4 R224, [R15+0x8000] ;  /* 0x008000000fe0783b */ /* 0x000fe20000000200 */
[----:B------:R-:W-:-:S03]  /*2630*/  SHF.R.S32.HI R19, RZ, 0x5, R19 ;  /* 0x00000005ff137819 */ /* 0x000fc60000011413 */
[----:B------:R-:W-:Y:S02]  /*2640*/  LDSM.16.M88.4 R228, [R14+0x8000] ;  /* 0x008000000ee4783b */ /* 0x000fe40000000200 */
[----:B------:R-:W-:Y:S02]  /*2650*/  IMAD R19, R19, 0x800, R248 ;  /* 0x0000080013137824 */ /* 0x000fe400078e02f8 */
[----:B------:R-:W-:Y:S04]  /*2660*/  LDSM.16.M88.4 R240, [R15+0xc000] ;  /* 0x00c000000ff0783b */ /* 0x000fe80000000200 */
[----:B------:R-:W-:Y:S04]  /*2670*/  LDSM.16.M88.4 R168, [R19] ;  /* 0x0000000013a8783b */ /* 0x000fe80000000200 */
[----:B------:R-:W-:Y:S04]  /*2680*/  LDSM.16.M88.4 R200, [R19+0x4000] ;  /* 0x0040000013c8783b */ /* 0x000fe80000000200 */
[----:B------:R-:W-:Y:S04]  /*2690*/  LDSM.16.M88.4 R216, [R19+0x8000] ;  /* 0x0080000013d8783b */ /* 0x000fe80000000200 */
[----:B------:R-:W-:Y:S04]  /*26a0*/  LDSM.16.M88.4 R232, [R19+0xc000] ;  /* 0x00c0000013e8783b */ /* 0x000fe80000000200 */
[----:B------:R-:W-:Y:S04]  /*26b0*/  LDSM.16.M88.4 R244, [R14+0xc000] ;  /* 0x00c000000ef4783b */ /* 0x000fe80000000200 */
[----:B----4-:R-:W-:Y:S04]  /*26c0*/  LDSM.16.M88.4 R172, [R18] ;  /* 0x0000000012ac783b */ /* 0x010fe80000000200 */
[----:B------:R-:W-:Y:S04]  /*26d0*/  LDSM.16.M88.4 R204, [R18+0x4000] ;  /* 0x0040000012cc783b */ /* 0x000fe80000000200 */
[----:B------:R-:W-:Y:S04]  /*26e0*/  LDSM.16.M88.4 R220, [R18+0x8000] ;  /* 0x0080000012dc783b */ /* 0x000fe80000000200 */
[----:B------:R-:W-:Y:S04]  /*26f0*/  LDSM.16.M88.4 R236, [R18+0xc000] ;  /* 0x00c0000012ec783b */ /* 0x000fe80000000200 */
[----:B------:R-:W-:Y:S01]  /*2700*/  BAR.SYNC.DEFER_BLOCKING 0x0 ;  /* 0x0000000000007b1d */ /* 0x000fe20000010000 */
[----:B------:R-:W-:-:S05]  /*2710*/  ISETP.LT.OR P0, PT, R0, 0x1, P5 ;  /* 0x000000010000780c */ /* 0x000fca0002f01670 */
[----:B------:R-:W-:-:S04]  /*2720*/  DEPBAR.LE SB0, 0x0 ;  /* 0x000080000000791a */ /* 0x000fc80000000000 */
[----:B------:R-:W-:Y:S01]  /*2730*/  BAR.SYNC.DEFER_BLOCKING 0x0 ;  /* 0x0000000000007b1d */ /* 0x000fe20000010000 */
[C---:B------:R-:W-:Y:S02]  /*2740*/  LOP3.LUT P1, RZ, R20.reuse, 0x2, RZ, 0xc0, !PT ;  /* 0x0000000214ff7812 */ /* 0x040fe4000782c0ff */
[----:B------:R-:W-:-:S03]  /*2750*/  LOP3.LUT P6, RZ, R20, 0x4, RZ, 0xc0, !PT ;  /* 0x0000000414ff7812 */ /* 0x000fc600078cc0ff */
[----:B------:R-:W-:Y:S04]  /*2760*/  LDSM.16.M88.4 R12, [R249] ;  /* 0x00000000f90c783b */ /* 0x000fe80000000200 */
[----:B------:R-:W1:Y:S04]  /*2770*/  LDSM.16.M88.4 R24, [R249+0x800] ;  /* 0x00080000f918783b */ /* 0x000e680000000200 */
[----:B------:R-:W3:Y:S04]  /*2780*/  LDSM.16.M88.4 R28, [R249+0x1000] ;  /* 0x00100000f91c783b */ /* 0x000ee80000000200 */
[----:B------:R-:W4:Y:S04]  /*2790*/  LDSM.16.M88.4 R32, [R249+0x1800] ;  /* 0x00180000f920783b */ /* 0x000f280000000200 */
[----:B------:R-:W-:Y:S04]  /*27a0*/  LDSM.16.M88.4 R40, [R17] ;  /* 0x000000001128783b */ /* 0x000fe80000000200 */
[----:B------:R-:W2:Y:S04]  /*27b0*/  LDSM.16.M88.4 R52, [R16] ;  /* 0x000000001034783b */ /* 0x000ea80000000200 */
[----:B------:R-:W1:Y:S04]  /*27c0*/  LDSM.16.M88.4 R60, [R11] ;  /* 0x000000000b3c783b */ /* 0x000e680000000200 */
[----:B------:R1:W1:Y:S04]  /*27d0*/  LDSM.16.M88.4 R64, [R10] ;  /* 0x000000000a40783b */ /* 0x0002680000000200 */
[----:B------:R-:W-:Y:S01]  /*27e0*/  @!PT LDS RZ, [RZ] ;  /* 0x00000000fffff984 */ /* 0x000fe20000000800 */
[----:B------:R-:W-:Y:S01]  /*27f0*/  @!PT LDS RZ, [RZ] ;  /* 0x00000000fffff984 */ /* 0x000fe20000000800 */
[----:B------:R-:W-:Y:S01]  /*2800*/  @!PT LDS RZ, [RZ] ;  /* 0x00000000fffff984 */ /* 0x000fe20000000800 */
[----:B------:R1:W-:Y:S01]  /*2810*/  LDGSTS.E.BYPASS.LTC128B.128 [R82+0x100], [R2.64], !P0 ;  /* 0x0010000002527fae */ /* 0x0003e2000c101d46 */
[----:B------:R-:W-:-:S13]  /*2820*/  ISETP.LT.OR P0, PT, R0, 0x1, !P1 ;  /* 0x000000010000780c */ /* 0x000fda0004f01670 */
[----:B------:R1:W-:Y:S01]  /*2830*/  LDGSTS.E.BYPASS.LTC128B.128 [R82+0x2100], [R2.64+0x80], !P0 ;  /* 0x0210008002527fae */ /* 0x0003e2000c101d46 */
[C---:B------:R-:W-:Y:S02]  /*2840*/  ISETP.LT.OR P0, PT, R0.reuse, 0x1, !P6 ;  /* 0x000000010000780c */ /* 0x040fe40007701670 */
[----:B------:R-:W-:Y:S02]  /*2850*/  P2R R9, PR, RZ, 0x10 ;  /* 0x00000010ff097803 */ /* 0x000fe40000000000 */
[C---:B------:R-:W-:Y:S02]  /*2860*/  ISETP.LT.OR P5, PT, R0.reuse, 0x21, P5 ;  /* 0x000000210000780c */ /* 0x040fe40002fa1670 */
[----:B------:R-:W-:-:S07]  /*2870*/  ISETP.LT.OR P1, PT, R0, 0x21, !P1 ;  /* 0x000000210000780c */ /* 0x000fce0004f21670 */
[----:B------:R1:W-:Y:S01]  /*2880*/  LDGSTS.E.BYPASS.LTC128B.128 [R82+0x4100], [R2.64+0x100], !P0 ;  /* 0x0410010002527fae */ /* 0x0003e2000c101d46 */
[----:B------:R-:W-:-:S04]  /*2890*/  LOP3.LUT P0, RZ, R20, 0x8, RZ, 0xc0, !PT ;  /* 0x0000000814ff7812 */ /* 0x000fc8000780c0ff */
[C---:B------:R-:W-:Y:S02]  /*28a0*/  ISETP.LT.OR P4, PT, R0.reuse, 0x1, !P0 ;  /* 0x000000010000780c */ /* 0x040fe40004781670 */
[C---:B------:R-:W-:Y:S02]  /*28b0*/  ISETP.LT.OR P6, PT, R0.reuse, 0x21, !P6 ;  /* 0x000000210000780c */ /* 0x040fe400077c1670 */
[----:B------:R-:W-:Y:S02]  /*28c0*/  ISETP.LT.OR P0, PT, R0, 0x21, !P0 ;  /* 0x000000210000780c */ /* 0x000fe40004701670 */
[----:B------:R-:W5:Y:S07]  /*28d0*/  LDL R0, [R1+0x1c] ;  /* 0x00001c0001007983 */ /* 0x000f6e0000100800 */
[----:B------:R1:W-:Y:S04]  /*28e0*/  LDGSTS.E.BYPASS.LTC128B.128 [R82+0x6100], [R2.64+0x180], !P4 ;  /* 0x0610018002527fae */ /* 0x0003e8000e101d46 */
[----:B------:R3:W-:Y:S04]  /*28f0*/  LDGSTS.E.BYPASS.LTC128B.128 [R82+0x1100], [R6.64], !P5 ;  /* 0x0110000006527fae */ /* 0x0007e8000e901d46 */
[----:B------:R3:W-:Y:S04]  /*2900*/  LDGSTS.E.BYPASS.LTC128B.128 [R82+0x3100], [R6.64+0x80], !P1 ;  /* 0x0310008006527fae */ /* 0x0007e8000c901d46 */
[----:B------:R3:W-:Y:S04]  /*2910*/  LDGSTS.E.BYPASS.LTC128B.128 [R82+0x5100], [R6.64+0x100], !P6 ;  /* 0x0510010006527fae */ /* 0x0007e8000f101d46 */
[----:B------:R3:W-:Y:S04]  /*2920*/  LDGSTS.E.BYPASS.LTC128B.128 [R82+0x7100], [R6.64+0x180], !P0 ;  /* 0x0710018006527fae */ /* 0x0007e8000c101d46 */
[----:B-1----:R-:W5:Y:S04]  /*2930*/  LDL R3, [R1+0x24] ;  /* 0x0000240001037983 */ /* 0x002f680000100800 */
[----:B------:R-:W5:Y:S01]  /*2940*/  LDL R2, [R1+0x20] ;  /* 0x0000200001027983 */ /* 0x000f620000100800 */
[----:B------:R-:W-:Y:S01]  /*2950*/  HMMA.16816.F32.BF16 R20, R168, R24, RZ ;  /* 0x00000018a814723c */ /* 0x000fe200000418ff */
[----:B------:R-:W-:-:S02]  /*2960*/  ISETP.NE.AND P4, PT, R9, RZ, PT ;  /* 0x000000ff0900720c */ /* 0x000fc40003f85270 */
[----:B------:R-:W-:Y:S01]  /*2970*/  ISETP.NE.AND P5, PT, R8, RZ, PT ;  /* 0x000000ff0800720c */ /* 0x000fe20003fa5270 */
[----:B------:R-:W0:Y:S04]  /*2980*/  LDGDEPBAR ;  /* 0x00000000000079af */ /* 0x000e280000000000 */
[----:B---3--:R-:W3:Y:S01]  /*2990*/  LDL R6, [R1+0x28] ;  /* 0x0000280001067983 */ /* 0x008ee20000100800 */
[----:B------:R-:W-:Y:S01]  /*29a0*/  HMMA.16816.F32.BF16 R24, R168, R26, RZ ;  /* 0x0000001aa818723c */ /* 0x000fe200000418ff */
[----:B------:R-:W-:-:S07]  /*29b0*/  ISETP.NE.AND P1, PT, R36, RZ, PT ;  /* 0x000000ff2400720c */ /* 0x000fce0003f25270 */
[C---:B------:R-:W-:Y:S08]  /*29c0*/  HMMA.16816.F32.BF16 R8, R168.reuse, R12, RZ ;  /* 0x0000000ca808723c */ /* 0x040ff000000418ff */
[C---:B------:R-:W-:Y:S08]  /*29d0*/  HMMA.16816.F32.BF16 R16, R168.reuse, R14, RZ ;  /* 0x0000000ea810723c */ /* 0x040ff000000418ff */
[C---:B------:R-:W-:Y:S01]  /*29e0*/  HMMA.16816.F32.BF16 R12, R168.reuse, R28, RZ ;  /* 0x0000001ca80c723c */ /* 0x040fe200000418ff */
[----:B--2---:R-:W1:Y:S04]  /*29f0*/  LDSM.16.M88.4 R68, [R5+0x800] ;  /* 0x000800000544783b */ /* 0x004e680000000200 */
[----:B------:R-:W2:Y:S03]  /*2a00*/  LDSM.16.M88.4 R72, [R5+0x1000] ;  /* 0x001000000548783b */ /* 0x000ea60000000200 */
[C---:B------:R-:W-:Y:S01]  /*2a10*/  HMMA.16816.F32.BF16 R36, R168.reuse, R30, RZ ;  /* 0x0000001ea824723c */ /* 0x040fe200000418ff */
[----:B------:R-:W1:Y:S04]  /*2a20*/  LDSM.16.M88.4 R76, [R5+0x1800] ;  /* 0x00180000054c783b */ /* 0x000e680000000200 */
[----:B------:R-:W1:Y:S03]  /*2a30*/  LDSM.16.M88.4 R56, [R5] ;  /* 0x000000000538783b */ /* 0x000e660000000200 */
[C---:B----4-:R-:W-:Y:S08]  /*2a40*/  HMMA.16816.F32.BF16 R48, R168.reuse, R32, RZ ;  /* 0x00000020a830723c */ /* 0x050ff000000418ff */
[----:B------:R-:W-:Y:S08]  /*2a50*/  HMMA.16816.F32.BF16 R44, R168, R34, RZ ;  /* 0x00000022a82c723c */ /* 0x000ff000000418ff */
[C---:B------:R-:W-:Y:S08]  /*2a60*/  HMMA.16816.F32.BF16 R20, R172.reuse, R52, R20 ;  /* 0x00000034ac14723c */ /* 0x040ff00000041814 */
[C---:B------:R-:W-:Y:S01]  /*2a70*/  HMMA.16816.F32.BF16 R24, R172.reuse, R54, R24 ;  /* 0x00000036ac18723c */ /* 0x040fe20000041818 */
[----:B------:R-:W-:Y:S07]  /*2a80*/  LDSM.16.M88.4 R52, [R249+0x2800] ;  /* 0x00280000f934783b */ /* 0x000fee0000000200 */
[C---:B------:R-:W-:Y:S01]  /*2a90*/  HMMA.16816.F32.BF16 R28, R172.reuse, R60, R12 ;  /* 0x0000003cac1c723c */ /* 0x040fe2000004180c */
[----:B------:R-:W-:Y:S07]  /*2aa0*/  LDSM.16.M88.4 R12, [R250] ;  /* 0x00000000fa0c783b */ /* 0x000fee0000000200 */
[C---:B------:R-:W-:Y:S01]  /*2ab0*/  HMMA.16816.F32.BF16 R32, R172.reuse, R62, R36 ;  /* 0x0000003eac20723c */ /* 0x040fe20000041824 */
[----:B------:R-:W-:Y:S07]  /*2ac0*/  LDSM.16.M88.4 R60, [R250+0x1000] ;  /* 0x00100000fa3c783b */ /* 0x000fee0000000200 */
[C---:B------:R-:W-:Y:S08]  /*2ad0*/  HMMA.16816.F32.BF16 R8, R172.reuse, R40, R8 ;  /* 0x00000028ac08723c */ /* 0x040ff00000041808 */
[C---:B------:R-:W-:Y:S08]  /*2ae0*/  HMMA.16816.F32.BF16 R16, R172.reuse, R42, R16 ;  /* 0x0000002aac10723c */ /* 0x040ff00000041810 */
[C---:B------:R-:W-:Y:S01]  /*2af0*/  HMMA.16816.F32.BF16 R36, R172.reuse, R64, R48 ;  /* 0x00000040ac24723c */ /* 0x040fe20000041830 */
[----:B------:R-:W4:Y:S07]  /*2b00*/  LDSM.16.M88.4 R48, [R250+0x800] ;  /* 0x00080000fa30783b */ /* 0x000f2e0000000200 */
[----:B------:R-:W-:Y:S01]  /*2b10*/  HMMA.16816.F32.BF16 R40, R172, R66, R44 ;  /* 0x00000042ac28723c */ /* 0x000fe2000004182c */
[----:B------:R-:W4:Y:S04]  /*2b20*/  LDSM.16.M88.4 R64, [R250+0x1800] ;  /* 0x00180000fa40783b */ /* 0x000f280000000200 */
[----:B------:R-:W-:Y:S03]  /*2b30*/  LDSM.16.M88.4 R44, [R249+0x2000] ;  /* 0x00200000f92c783b */ /* 0x000fe60000000200 */
[C---:B-1----:R-:W-:Y:S08]  /*2b40*/  HMMA.16816.F32.BF16 R20, R192.reuse, R68, R20 ;  /* 0x00000044c014723c */ /* 0x042ff00000041814 */
[C---:B------:R-:W-:Y:S01]  /*2b50*/  HMMA.16816.F32.BF16 R24, R192.reuse, R70, R24 ;  /* 0x00000046c018723c */ /* 0x040fe20000041818 */
[----:B------:R-:W-:Y:S07]  /*2b60*/  LDSM.16.M88.4 R68, [R86] ;  /* 0x000000005644783b */ /* 0x000fee0000000200 */
[C---:B--2---:R-:W-:Y:S08]  /*2b70*/  HMMA.16816.F32.BF16 R28, R192.reuse, R72, R28 ;  /* 0x00000048c01c723c */ /* 0x044ff0000004181c */
[C---:B------:R-:W-:Y:S01]  /*2b80*/  HMMA.16816.F32.BF16 R32, R192.reuse, R74, R32 ;  /* 0x0000004ac020723c */ /* 0x040fe20000041820 */
[----:B------:R-:W-:Y:S07]  /*2b90*/  LDSM.16.M88.4 R72, [R249+0x3800] ;  /* 0x00380000f948783b */ /* 0x000fee0000000200 */
[C---:B------:R-:W-:Y:S08]  /*2ba0*/  HMMA.16816.F32.BF16 R36, R192.reuse, R76, R36 ;  /* 0x0000004cc024723c */ /* 0x040ff00000041824 */
[C---:B------:R-:W-:Y:S01]  /*2bb0*/  HMMA.16816.F32.BF16 R40, R192.reuse, R78, R40 ;  /* 0x0000004ec028723c */ /* 0x040fe20000041828 */
[----:B------:R-:W-:Y:S07]  /*2bc0*/  LDSM.16.M88.4 R76, [R5+0x5800] ;  /* 0x00580000054c783b */ /* 0x000fee0000000200 */
[C---:B------:R-:W-:Y:S08]  /*2bd0*/  HMMA.16816.F32.BF16 R8, R192.reuse, R56, R8 ;  /* 0x00000038c008723c */ /* 0x040ff00000041808 */
[----:B------:R-:W-:Y:S01]  /*2be0*/  HMMA.16816.F32.BF16 R16, R192, R58, R16 ;  /* 0x0000003ac010723c */ /* 0x000fe20000041810 */
[----:B------:R-:W1:Y:S07]  /*2bf0*/  LDSM.16.M88.4 R56, [R249+0x3000] ;  /* 0x00300000f938783b */ /* 0x000e6e0000000200 */
[C---:B----4-:R-:W-:Y:S08]  /*2c00*/  HMMA.16816.F32.BF16 R20, R196.reuse, R48, R20 ;  /* 0x00000030c414723c */ /* 0x050ff00000041814 */
[C---:B------:R-:W-:Y:S01]  /*2c10*/  HMMA.16816.F32.BF16 R24, R196.reuse, R50, R24 ;  /* 0x00000032c418723c */ /* 0x040fe20000041818 */
[----:B------:R-:W2:Y:S07]  /*2c20*/  LDSM.16.M88.4 R48, [R88] ;  /* 0x000000005830783b */ /* 0x000eae0000000200 */
[C---:B------:R-:W-:Y:S08]  /*2c30*/  HMMA.16816.F32.BF16 R28, R196.reuse, R60, R28 ;  /* 0x0000003cc41c723c */ /* 0x040ff0000004181c */
[C---:B------:R-:W-:Y:S01]  /*2c40*/  HMMA.16816.F32.BF16 R32, R196.reuse, R62, R32 ;  /* 0x0000003ec420723c */ /* 0x040fe20000041820 */
[----:B------:R-:W4:Y:S07]  /*2c50*/  LDSM.16.M88.4 R60, [R87] ;  /* 0x00000000573c783b */ /* 0x000f2e0000000200 */
[C---:B------:R-:W-:Y:S08]  /*2c60*/  HMMA.16816.F32.BF16 R36, R196.reuse, R64, R36 ;  /* 0x00000040c424723c */ /* 0x040ff00000041824 */
[C---:B------:R-:W-:Y:S01]  /*2c70*/  HMMA.16816.F32.BF16 R40, R196.reuse, R66, R40 ;  /* 0x00000042c428723c */ /* 0x040fe20000041828 */
[----:B------:R-:W-:Y:S07]  /*2c80*/  LDSM.16.M88.4 R64, [R5+0x3000] ;  /* 0x003000000540783b */ /* 0x000fee0000000200 */
[C---:B------:R-:W-:Y:S08]  /*2c90*/  HMMA.16816.F32.BF16 R8, R196.reuse, R12, R8 ;  /* 0x0000000cc408723c */ /* 0x040ff00000041808 */
[----:B------:R-:W-:Y:S01]  /*2ca0*/  HMMA.16816.F32.BF16 R16, R196, R14, R16 ;  /* 0x0000000ec410723c */ /* 0x000fe20000041810 */
[----:B------:R-:W2:Y:S07]  /*2cb0*/  LDSM.16.M88.4 R12, [R89] ;  /* 0x00000000590c783b */ /* 0x000eae0000000200 */
[C---:B------:R-:W-:Y:S08]  /*2cc0*/  HMMA.16816.F32.BF16 R20, R200.reuse, R52, R20 ;  /* 0x00000034c814723c */ /* 0x040ff00000041814 */
[C---:B------:R-:W-:Y:S01]  /*2cd0*/  HMMA.16816.F32.BF16 R24, R200.reuse, R54, R24 ;  /* 0x00000036c818723c */ /* 0x040fe20000041818 */
[----:B------:R-:W-:Y:S07]  /*2ce0*/  LDSM.16.M88.4 R52, [R250+0x2800] ;  /* 0x00280000fa34783b */ /* 0x000fee0000000200 */
[C---:B-1----:R-:W-:Y:S08]  /*2cf0*/  HMMA.16816.F32.BF16 R28, R200.reuse, R56, R28 ;  /* 0x00000038c81c723c */ /* 0x042ff0000004181c */
[C---:B------:R-:W-:Y:S01]  /*2d00*/  HMMA.16816.F32.BF16 R32, R200.reuse, R58, R32 ;  /* 0x0000003ac820723c */ /* 0x040fe20000041820 */
[----:B------:R-:W1:Y:S07]  /*2d10*/  LDSM.16.M88.4 R56, [R5+0x2800] ;  /* 0x002800000538783b */ /* 0x000e6e0000000200 */
[C---:B------:R-:W-:Y:S08]  /*2d20*/  HMMA.16816.F32.BF16 R36, R200.reuse, R72, R36 ;  /* 0x00000048c824723c */ /* 0x040ff00000041824 */
[C---:B------:R-:W-:Y:S01]  /*2d30*/  HMMA.16816.F32.BF16 R40, R200.reuse, R74, R40 ;  /* 0x0000004ac828723c */ /* 0x040fe20000041828 */
[----:B------:R-:W1:Y:S07]  /*2d40*/  LDSM.16.M88.4 R72, [R5+0x3800] ;  /* 0x003800000548783b */ /* 0x000e6e0000000200 */
[C---:B------:R-:W-:Y:S08]  /*2d50*/  HMMA.16816.F32.BF16 R8, R200.reuse, R44, R8 ;  /* 0x0000002cc808723c */ /* 0x040ff00000041808 */
[----:B------:R-:W-:Y:S01]  /*2d60*/  HMMA.16816.F32.BF16 R16, R200, R46, R16 ;  /* 0x0000002ec810723c */ /* 0x000fe20000041810 */
[----:B------:R-:W1:Y:S07]  /*2d70*/  LDSM.16.M88.4 R44, [R5+0x2000] ;  /* 0x00200000052c783b */ /* 0x000e6e0000000200 */
[C---:B--2---:R-:W-:Y:S08]  /*2d80*/  HMMA.16816.F32.BF16 R20, R204.reuse, R48, R20 ;  /* 0x00000030cc14723c */ /* 0x044ff00000041814 */
[C---:B------:R-:W-:Y:S01]  /*2d90*/  HMMA.16816.F32.BF16 R24, R204.reuse, R50, R24 ;  /* 0x00000032cc18723c */ /* 0x040fe20000041818 */
[----:B------:R-:W-:Y:S07]  /*2da0*/  LDSM.16.M88.4 R48, [R249+0x4000] ;  /* 0x00400000f930783b */ /* 0x000fee0000000200 */
[C---:B----4-:R-:W-:Y:S08]  /*2db0*/  HMMA.16816.F32.BF16 R28, R204.reuse, R60, R28 ;  /* 0x0000003ccc1c723c */ /* 0x050ff0000004181c */
[C---:B------:R-:W-:Y:S01]  /*2dc0*/  HMMA.16816.F32.BF16 R32, R204.reuse, R62, R32 ;  /* 0x0000003ecc20723c */ /* 0x040fe20000041820 */
[----:B------:R-:W2:Y:S07]  /*2dd0*/  LDSM.16.M88.4 R60, [R250+0x3000] ;  /* 0x00300000fa3c783b */ /* 0x000eae0000000200 */
[C---:B------:R-:W-:Y:S08]  /*2de0*/  HMMA.16816.F32.BF16 R36, R204.reuse, R68, R36 ;  /* 0x00000044cc24723c */ /* 0x040ff00000041824 */
[C---:B------:R-:W-:Y:S01]  /*2df0*/  HMMA.16816.F32.BF16 R40, R204.reuse, R70, R40 ;  /* 0x00000046cc28723c */ /* 0x040fe20000041828 */
[----:B------:R-:W4:Y:S07]  /*2e00*/  LDSM.16.M88.4 R68, [R250+0x3800] ;  /* 0x00380000fa44783b */ /* 0x000f2e0000000200 */
[C---:B------:R-:W-:Y:S08]  /*2e10*/  HMMA.16816.F32.BF16 R8, R204.reuse, R12, R8 ;  /* 0x0000000ccc08723c */ /* 0x040ff00000041808 */
[----:B------:R-:W-:Y:S01]  /*2e20*/  HMMA.16816.F32.BF16 R16, R204, R14, R16 ;  /* 0x0000000ecc10723c */ /* 0x000fe20000041810 */
[----:B------:R-:W2:Y:S07]  /*2e30*/  LDSM.16.M88.4 R12, [R250+0x2000] ;  /* 0x00200000fa0c783b */ /* 0x000eae0000000200 */
[C---:B-1----:R-:W-:Y:S08]  /*2e40*/  HMMA.16816.F32.BF16 R20, R208.reuse, R56, R20 ;  /* 0x00000038d014723c */ /* 0x042ff00000041814 */
[C---:B------:R-:W-:Y:S01]  /*2e50*/  HMMA.16816.F32.BF16 R24, R208.reuse, R58, R24 ;  /* 0x0000003ad018723c */ /* 0x040fe20000041818 */
[----:B------:R-:W1:Y:S07]  /*2e60*/  LDSM.16.M88.4 R56, [R249+0x4800] ;  /* 0x00480000f938783b */ /* 0x000e6e0000000200 */
[C---:B------:R-:W-:Y:S08]  /*2e70*/  HMMA.16816.F32.BF16 R28, R208.reuse, R64, R28 ;  /* 0x00000040d01c723c */ /* 0x040ff0000004181c */
[C---:B------:R-:W-:Y:S01]  /*2e80*/  HMMA.16816.F32.BF16 R32, R208.reuse, R66, R32 ;  /* 0x00000042d020723c */ /* 0x040fe20000041820 */
[----:B------:R-:W1:Y:S07]  /*2e90*/  LDSM.16.M88.4 R64, [R249+0x5000] ;  /* 0x00500000f940783b */ /* 0x000e6e0000000200 */
[C---:B------:R-:W-:Y:S08]  /*2ea0*/  HMMA.16816.F32.BF16 R36, R208.reuse, R72, R36 ;  /* 0x00000048d024723c */ /* 0x040ff00000041824 */
[C---:B------:R-:W-:Y:S01]  /*2eb0*/  HMMA.16816.F32.BF16 R40, R208.reuse, R74, R40 ;  /* 0x0000004ad028723c */ /* 0x040fe20000041828 */
[----:B------:R-:W1:Y:S07]  /*2ec0*/  LDSM.16.M88.4 R72, [R249+0x5800] ;  /* 0x00580000f948783b */ /* 0x000e6e0000000200 */
[C---:B------:R-:W-:Y:S08]  /*2ed0*/  HMMA.16816.F32.BF16 R8, R208.reuse, R44, R8 ;  /* 0x0000002cd008723c */ /* 0x040ff00000041808 */
[----:B------:R-:W-:Y:S01]  /*2ee0*/  HMMA.16816.F32.BF16 R16, R208, R46, R16 ;  /* 0x0000002ed010723c */ /* 0x000fe20000041810 */
[----:B---3--:R3:W1:Y:S07]  /*2ef0*/  LDSM.16.M88.4 R44, [R6] ;  /* 0x00000000062c783b */ /* 0x00866e0000000200 */
[C---:B------:R-:W-:Y:S08]  /*2f00*/  HMMA.16816.F32.BF16 R20, R212.reuse, R52, R20 ;  /* 0x00000034d414723c */ /* 0x040ff00000041814 */
[C---:B------:R-:W-:Y:S01]  /*2f10*/  HMMA.16816.F32.BF16 R24, R212.reuse, R54, R24 ;  /* 0x00000036d418723c */ /* 0x040fe20000041818 */
[----:B-----5:R5:W1:Y:S04]  /*2f20*/  LDSM.16.M88.4 R52, [R3] ;  /* 0x000000000334783b */ /* 0x020a680000000200 */
[----:B---3--:R-:W3:Y:S03]  /*2f30*/  LDL R6, [R1+0x18] ;  /* 0x0000180001067983 */ /* 0x008ee60000100800 */
[C---:B--2---:R-:W-:Y:S08]  /*2f40*/  HMMA.16816.F32.BF16 R28, R212.reuse, R60, R28 ;  /* 0x0000003cd41c723c */ /* 0x044ff0000004181c */
[C---:B------:R-:W-:Y:S01]  /*2f50*/  HMMA.16816.F32.BF16 R32, R212.reuse, R62, R32 ;  /* 0x0000003ed420723c */ /* 0x040fe20000041820 */
[----:B------:R2:W1:Y:S04]  /*2f60*/  LDSM.16.M88.4 R60, [R2] ;  /* 0x00000000023c783b */ /* 0x0004680000000200 */
[----:B-----5:R-:W5:Y:S03]  /*2f70*/  LDL R3, [R1+0x14] ;  /* 0x0000140001037983 */ /* 0x020f660000100800 */
[C---:B----4-:R-:W-:Y:S08]  /*2f80*/  HMMA.16816.F32.BF16 R36, R212.reuse, R68, R36 ;  /* 0x00000044d424723c */ /* 0x050ff00000041824 */
[C---:B------:R-:W-:Y:S01]  /*2f90*/  HMMA.16816.F32.BF16 R40, R212.reuse, R70, R40 ;  /* 0x00000046d428723c */ /* 0x040fe20000041828 */
[----:B------:R4:W1:Y:S04]  /*2fa0*/  LDSM.16.M88.4 R68, [R0] ;  /* 0x000000000044783b */ /* 0x0008680000000200 */
[----:B--2---:R-:W2:Y:S04]  /*2fb0*/  LDL R2, [R1+0x10] ;  /* 0x0000100001027983 */ /* 0x004ea80000100800 */
[----:B----4-:R-:W4:Y:S01]  /*2fc0*/  LDL R0, [R1+0xc] ;  /* 0x00000c0001007983 */ /* 0x010f220000100800 */
[C---:B------:R-:W-:Y:S08]  /*2fd0*/  HMMA.16816.F32.BF16 R8, R212.reuse, R12, R8 ;  /* 0x0000000cd408723c */ /* 0x040ff00000041808 */
[----:B------:R-:W-:Y:S08]  /*2fe0*/  HMMA.16816.F32.BF16 R16, R212, R14, R16 ;  /* 0x0000000ed410723c */ /* 0x000ff00000041810 */
[C---:B-1----:R-:W-:Y:S08]  /*2ff0*/  HMMA.16816.F32.BF16 R20, R216.reuse, R56, R20 ;  /* 0x00000038d814723c */ /* 0x042ff00000041814 */
[C---:B------:R-:W-:Y:S08]  /*3000*/  HMMA.16816.F32.BF16 R12, R216.reuse, R48, R8 ;  /* 0x00000030d80c723c */ /* 0x040ff00000041808 */
[C---:B------:R-:W-:Y:S01]  /*3010*/  HMMA.16816.F32.BF16 R8, R216.reuse, R50, R16 ;  /* 0x00000032d808723c */ /* 0x040fe20000041810 */
[----:B------:R-:W1:Y:S07]  /*3020*/  LDSM.16.M88.4 R48, [R5+0x4000] ;  /* 0x004000000530783b */ /* 0x000e6e0000000200 */
[C---:B------:R-:W-:Y:S01]  /*3030*/  HMMA.16816.F32.BF16 R24, R216.reuse, R58, R24 ;  /* 0x0000003ad818723c */ /* 0x040fe20000041818 */
[----:B------:R-:W1:Y:S07]  /*3040*/  LDSM.16.M88.4 R56, [R5+0x4800] ;  /* 0x004800000538783b */ /* 0x000e6e0000000200 */
[C---:B------:R-:W-:Y:S08]  /*3050*/  HMMA.16816.F32.BF16 R28, R216.reuse, R64, R28 ;  /* 0x00000040d81c723c */ /* 0x040ff0000004181c */
[C---:B------:R-:W-:Y:S01]  /*3060*/  HMMA.16816.F32.BF16 R32, R216.reuse, R66, R32 ;  /* 0x00000042d820723c */ /* 0x040fe20000041820 */
[----:B------:R-:W1:Y:S07]  /*3070*/  LDSM.16.M88.4 R64, [R5+0x5000] ;  /* 0x005000000540783b */ /* 0x000e6e0000000200 */
[C---:B------:R-:W-:Y:S08]  /*3080*/  HMMA.16816.F32.BF16 R36, R216.reuse, R72, R36 ;  /* 0x00000048d824723c */ /* 0x040ff00000041824 */
[----:B------:R-:W-:Y:S01]  /*3090*/  HMMA.16816.F32.BF16 R40, R216, R74, R40 ;  /* 0x0000004ad828723c */ /* 0x000fe20000041828 */
[----:B------:R-:W-:Y:S07]  /*30a0*/  LDSM.16.M88.4 R72, [R250+0x5800] ;  /* 0x00580000fa48783b */ /* 0x000fee0000000200 */
[C---:B------:R-:W-:Y:S08]  /*30b0*/  HMMA.16816.F32.BF16 R16, R220.reuse, R44, R12 ;  /* 0x0000002cdc10723c */ /* 0x040ff0000004180c */
[C---:B------:R-:W-:Y:S01]  /*30c0*/  HMMA.16816.F32.BF16 R12, R220.reuse, R46, R8 ;  /* 0x0000002edc0c723c */ /* 0x040fe20000041808 */
[----:B------:R-:W1:Y:S07]  /*30d0*/  LDSM.16.M88.4 R44, [R250+0x4000] ;  /* 0x00400000fa2c783b */ /* 0x000e6e0000000200 */
[C---:B------:R-:W-:Y:S08]  /*30e0*/  HMMA.16816.F32.BF16 R8, R220.reuse, R52, R20 ;  /* 0x00000034dc08723c */ /* 0x040ff00000041814 */
[C---:B------:R-:W-:Y:S01]  /*30f0*/  HMMA.16816.F32.BF16 R24, R220.reuse, R54, R24 ;  /* 0x00000036dc18723c */ /* 0x040fe20000041818 */
[----:B------:R-:W1:Y:S07]  /*3100*/  LDSM.16.M88.4 R52, [R250+0x4800] ;  /* 0x00480000fa34783b */ /* 0x000e6e0000000200 */
[C---:B------:R-:W-:Y:S08]  /*3110*/  HMMA.16816.F32.BF16 R28, R220.reuse, R60, R28 ;  /* 0x0000003cdc1c723c */ /* 0x040ff0000004181c */
[C---:B------:R-:W-:Y:S01]  /*3120*/  HMMA.16816.F32.BF16 R32, R220.reuse, R62, R32 ;  /* 0x0000003edc20723c */ /* 0x040fe20000041820 */
[----:B------:R-:W3:Y:S07]  /*3130*/  LDSM.16.M88.4 R60, [R250+0x5000] ;  /* 0x00500000fa3c783b */ /* 0x000eee0000000200 */
[C---:B------:R-:W-:Y:S08]  /*3140*/  HMMA.16816.F32.BF16 R36, R220.reuse, R68, R36 ;  /* 0x00000044dc24723c */ /* 0x040ff00000041824 */
[----:B------:R-:W-:Y:S01]  /*3150*/  HMMA.16816.F32.BF16 R40, R220, R70, R40 ;  /* 0x00000046dc28723c */ /* 0x000fe20000041828 */
        /* <DEDUP_REMOVED lines=8> */
[C---:B------:R-:W-:Y:S08]  /*31e0*/  HMMA.16816.F32.BF16 R32, R224.reuse, R66, R32 ;  /* 0x00000042e020723c */ /* 0x040ff00000041820 */
[C---:B------:R-:W-:Y:S08]  /*31f0*/  HMMA.16816.F32.BF16 R36, R224.reuse, R76, R36 ;  /* 0x0000004ce024723c */ /* 0x040ff00000041824 */
[----:B------:R-:W-:Y:S01]  /*3200*/  HMMA.16816.F32.BF16 R40, R224, R78, R40 ;  /* 0x0000004ee028723c */ /* 0x000fe20000041828 */
[----:B------:R-:W1:Y:S07]  /*3210*/  LDSM.16.M88.4 R76, [R249+0x7800] ;  /* 0x00780000f94c783b */ /* 0x000e6e0000000200 */
[C---:B------:R-:W-:Y:S08]  /*3220*/  HMMA.16816.F32.BF16 R24, R228.reuse, R44, R20 ;  /* 0x0000002ce418723c */ /* 0x040ff00000041814 */
[C---:B------:R-:W-:Y:S08]  /*3230*/  HMMA.16816.F32.BF16 R20, R228.reuse, R46, R16 ;  /* 0x0000002ee414723c */ /* 0x040ff00000041810 */
[C---:B------:R-:W-:Y:S08]  /*3240*/  HMMA.16816.F32.BF16 R16, R228.reuse, R52, R12 ;  /* 0x00000034e410723c */ /* 0x040ff0000004180c */
[C---:B------:R-:W-:Y:S08]  /*3250*/  HMMA.16816.F32.BF16 R12, R228.reuse, R54, R8 ;  /* 0x00000036e40c723c */ /* 0x040ff00000041808 */
[C---:B---3--:R-:W-:Y:S08]  /*3260*/  HMMA.16816.F32.BF16 R8, R228.reuse, R60, R28 ;  /* 0x0000003ce408723c */ /* 0x048ff0000004181c */
[C---:B------:R-:W-:Y:S01]  /*3270*/  HMMA.16816.F32.BF16 R32, R228.reuse, R62, R32 ;  /* 0x0000003ee420723c */ /* 0x040fe20000041820 */
[----:B------:R-:W-:Y:S04]  /*3280*/  LDSM.16.M88.4 R60, [R5+0x6800] ;  /* 0x00680000053c783b */ /* 0x000fe80000000200 */
[----:B------:R-:W3:Y:S03]  /*3290*/  LDSM.16.M88.4 R44, [R6] ;  /* 0x00000000062c783b */ /* 0x000ee60000000200 */
[C---:B------:R-:W-:Y:S08]  /*32a0*/  HMMA.16816.F32.BF16 R36, R228.reuse, R72, R36 ;  /* 0x00000048e424723c */ /* 0x040ff00000041824 */
[----:B------:R-:W-:Y:S01]  /*32b0*/  HMMA.16816.F32.BF16 R40, R228, R74, R40 ;  /* 0x0000004ae428723c */ /* 0x000fe20000041828 */
[----:B-----5:R-:W5:Y:S04]  /*32c0*/  LDSM.16.M88.4 R52, [R3] ;  /* 0x000000000334783b */ /* 0x020f680000000200 */
[----:B--2---:R-:W2:Y:S03]  /*32d0*/  LDSM.16.M88.4 R64, [R2] ;  /* 0x000000000240783b */ /* 0x004ea60000000200 */
[C---:B-1----:R-:W-:Y:S01]  /*32e0*/  HMMA.16816.F32.BF16 R28, R232.reuse, R48, R24 ;  /* 0x00000030e81c723c */ /* 0x042fe20000041818 */
[----:B----4-:R-:W1:Y:S07]  /*32f0*/  LDSM.16.M88.4 R72, [R0] ;  /* 0x000000000048783b */ /* 0x010e6e0000000200 */
[C---:B------:R-:W-:Y:S01]  /*3300*/  HMMA.16816.F32.BF16 R24, R232.reuse, R50, R20 ;  /* 0x00000032e818723c */ /* 0x040fe20000041814 */
[----:B------:R-:W-:Y:S07]  /*3310*/  LDSM.16.M88.4 R48, [R250+0x6800] ;  /* 0x00680000fa30783b */ /* 0x000fee0000000200 */
[C---:B------:R-:W-:Y:S08]  /*3320*/  HMMA.16816.F32.BF16 R20, R232.reuse, R56, R16 ;  /* 0x00000038e814723c */ /* 0x040ff00000041810 */
[C---:B------:R-:W-:Y:S01]  /*3330*/  HMMA.16816.F32.BF16 R16, R232.reuse, R58, R12 ;  /* 0x0000003ae810723c */ /* 0x040fe2000004180c */
[----:B------:R-:W4:Y:S07]  /*3340*/  LDSM.16.M88.4 R56, [R5+0x6000] ;  /* 0x006000000538783b */ /* 0x000f2e0000000200 */
[C---:B------:R-:W-:Y:S08]  /*3350*/  HMMA.16816.F32.BF16 R12, R232.reuse, R68, R8 ;  /* 0x00000044e80c723c */ /* 0x040ff00000041808 */
[C---:B------:R-:W-:Y:S01]  /*3360*/  HMMA.16816.F32.BF16 R8, R232.reuse, R70, R32 ;  /* 0x00000046e808723c */ /* 0x040fe20000041820 */
[----:B------:R-:W1:Y:S07]  /*3370*/  LDSM.16.M88.4 R68, [R5+0x7000] ;  /* 0x007000000544783b */ /* 0x000e6e0000000200 */
[C---:B------:R-:W-:Y:S08]  /*3380*/  HMMA.16816.F32.BF16 R36, R232.reuse, R76, R36 ;  /* 0x0000004ce824723c */ /* 0x040ff00000041824 */
[----:B------:R-:W-:Y:S01]  /*3390*/  HMMA.16816.F32.BF16 R40, R232, R78, R40 ;  /* 0x0000004ee828723c */ /* 0x000fe20000041828 */
[----:B------:R-:W1:Y:S07]  /*33a0*/  LDSM.16.M88.4 R76, [R5+0x7800] ;  /* 0x00780000054c783b */ /* 0x000e6e0000000200 */
[C---:B---3--:R-:W-:Y:S08]  /*33b0*/  HMMA.16816.F32.BF16 R32, R236.reuse, R44, R28 ;  /* 0x0000002cec20723c */ /* 0x048ff0000004181c */
[C---:B------:R-:W-:Y:S01]  /*33c0*/  HMMA.16816.F32.BF16 R28, R236.reuse, R46, R24 ;  /* 0x0000002eec1c723c */ /* 0x040fe20000041818 */
[----:B------:R-:W-:Y:S07]  /*33d0*/  LDSM.16.M88.4 R44, [R250+0x7000] ;  /* 0x00700000fa2c783b */ /* 0x000fee0000000200 */
[C---:B-----5:R-:W-:Y:S08]  /*33e0*/  HMMA.16816.F32.BF16 R24, R236.reuse, R52, R20 ;  /* 0x00000034ec18723c */ /* 0x060ff00000041814 */
[C---:B------:R-:W-:Y:S01]  /*33f0*/  HMMA.16816.F32.BF16 R20, R236.reuse, R54, R16 ;  /* 0x00000036ec14723c */ /* 0x040fe20000041810 */
[----:B------:R-:W3:Y:S07]  /*3400*/  LDSM.16.M88.4 R52, [R250+0x6000] ;  /* 0x00600000fa34783b */ /* 0x000eee0000000200 */
[C---:B--2---:R-:W-:Y:S08]  /*3410*/  HMMA.16816.F32.BF16 R16, R236.reuse, R64, R12 ;  /* 0x00000040ec10723c */ /* 0x044ff0000004180c */
[----:B------:R-:W-:Y:S01]  /*3420*/  HMMA.16816.F32.BF16 R12, R236, R66, R8 ;  /* 0x00000042ec0c723c */ /* 0x000fe20000041808 */
[----:B------:R-:W2:Y:S01]  /*3430*/  LDSM.16.M88.4 R64, [R250+0x7800] ;  /* 0x00780000fa40783b */ /* 0x000ea20000000200 */
[----:B------:R-:W-:Y:S01]  /*3440*/  IMAD.MOV.U32 R158, RZ, RZ, R156 ;  /* 0x000000ffff9e7224 */ /* 0x000fe200078e009c */
[----:B------:R-:W-:-:S05]  /*3450*/  DEPBAR.LE SB0, 0x0 ;  /* 0x000080000000791a */ /* 0x000fca0000000000 */
[C---:B-1----:R-:W-:Y:S08]  /*3460*/  HMMA.16816.F32.BF16 R8, R236.reuse, R72, R36 ;  /* 0x00000048ec08723c */ /* 0x042ff00000041824 */
[----:B------:R-:W-:Y:S08]  /*3470*/  HMMA.16816.F32.BF16 R40, R236, R74, R40 ;  /* 0x0000004aec28723c */ /* 0x000ff00000041828 */
[C---:B----4-:R-:W-:Y:S08]  /*3480*/  HMMA.16816.F32.BF16 R36, R240.reuse, R56, R32 ;  /* 0x00000038f024723c */ /* 0x050ff00000041820 */
[C---:B------:R-:W-:Y:S08]  /*3490*/  HMMA.16816.F32.BF16 R32, R240.reuse, R58, R28 ;  /* 0x0000003af020723c */ /* 0x040ff0000004181c */
[C---:B------:R-:W-:Y:S08]  /*34a0*/  HMMA.16816.F32.BF16 R28, R240.reuse, R60, R24 ;  /* 0x0000003cf01c723c */ /* 0x040ff00000041818 */
[C---:B------:R-:W-:Y:S08]  /*34b0*/  HMMA.16816.F32.BF16 R24, R240.reuse, R62, R20 ;  /* 0x0000003ef018723c */ /* 0x040ff00000041814 */
[C---:B------:R-:W-:Y:S08]  /*34c0*/  HMMA.16816.F32.BF16 R20, R240.reuse, R68, R16 ;  /* 0x00000044f014723c */ /* 0x040ff00000041810 */
[C---:B------:R-:W-:Y:S08]  /*34d0*/  HMMA.16816.F32.BF16 R16, R240.reuse, R70, R12 ;  /* 0x00000046f010723c */ /* 0x040ff0000004180c */
[C---:B------:R-:W-:Y:S08]  /*34e0*/  HMMA.16816.F32.BF16 R12, R240.reuse, R76, R8 ;  /* 0x0000004cf00c723c */ /* 0x040ff00000041808 */
[----:B------:R-:W-:Y:S01]  /*34f0*/  HMMA.16816.F32.BF16 R8, R240, R78, R40 ;  /* 0x0000004ef008723c */ /* 0x000fe20000041828 */
[----:B------:R-:W-:Y:S01]  /*3500*/  BAR.SYNC.DEFER_BLOCKING 0x0 ;  /* 0x0000000000007b1d */ /* 0x000fe20000010000 */
[----:B------:R-:W-:-:S06]  /*3510*/  ISETP.GT.AND P0, PT, R4, R158, PT ;  /* 0x0000009e0400720c */ /* 0x000fcc0003f04270 */
[C---:B---3--:R-:W-:Y:S01]  /*3520*/  HMMA.16816.F32.BF16 R36, R244.reuse, R52, R36 ;  /* 0x00000034f424723c */ /* 0x048fe20000041824 */
[----:B------:R-:W-:Y:S07]  /*3530*/  BSSY B0, `(.L_x_832) ;  /* 0x0000023000007945 */ /* 0x000fee0003800000 */
[C---:B------:R-:W-:Y:S08]  /*3540*/  HMMA.16816.F32.BF16 R52, R244.reuse, R54, R32 ;  /* 0x00000036f434723c */ /* 0x040ff00000041820 */
[C---:B------:R-:W-:Y:S08]  /*3550*/  HMMA.16816.F32.BF16 R32, R244.reuse, R48, R28 ;  /* 0x00000030f420723c */ /* 0x040ff0000004181c */
[C---:B------:R-:W-:Y:S08]  /*3560*/  HMMA.16816.F32.BF16 R48, R244.reuse, R50, R24 ;  /* 0x00000032f430723c */ /* 0x040ff00000041818 */
[C---:B------:R-:W-:Y:S08]  /*3570*/  HMMA.16816.F32.BF16 R28, R244.reuse, R44, R20 ;  /* 0x0000002cf41c723c */ /* 0x040ff00000041814 */
[C---:B------:R-:W-:Y:S08]  /*3580*/  HMMA.16816.F32.BF16 R44, R244.reuse, R46, R16 ;  /* 0x0000002ef42c723c */ /* 0x040ff00000041810 */
[C---:B--2---:R-:W-:Y:S08]  /*3590*/  HMMA.16816.F32.BF16 R20, R244.reuse, R64, R12 ;  /* 0x00000040f414723c */ /* 0x044ff0000004180c */
[----:B------:R-:W-:Y:S01]  /*35a0*/  HMMA.16816.F32.BF16 R24, R244, R66, R8 ;  /* 0x00000042f418723c */ /* 0x000fe20000041808 */
[----:B------:R-:W-:Y:S07]  /*35b0*/  @!UPT UIADD3 URZ, URZ, URZ, URZ ;  /* 0x0000003f3f3ff290 */ /* 0x000fee000fffe03f */
[----:B------:R-:W-:Y:S11]  /*35c0*/  @!P0 BRA `(.L_x_833) ;  /* 0x0000019000008947 */ /* 0x000ff60003800000 */
[----:B------:R-:W-:Y:S01]  /*35d0*/  IADD3 R0, R159, -0x2, RZ ;  /* 0xfffffffe9f007810 */ /* 0x000fe20007ffe0ff */
[----:B------:R-:W-:-:S03]  /*35e0*/  IMAD.MOV.U32 R5, RZ, RZ, c[0x0][0x1e0] ;  /* 0x00007800ff057624 */ /* 0x000fc600078e00ff */
[----:B------:R-:W-:Y:S01]  /*35f0*/  SHF.R.S32.HI R2, RZ, 0x1f, R0 ;  /* 0x0000001fff027819 */ /* 0x000fe20000011400 */
[----:B------:R-:W-:-:S04]  /*3600*/  IMAD.WIDE.U32 R6, R0, c[0x0][0x1e0], RZ ;  /* 0x0000780000067a25 */ /* 0x000fc800078e00ff */
[----:B------:R-:W-:-:S04]  /*3610*/  IMAD R2, R2, c[0x0][0x1e0], RZ ;  /* 0x0000780002027a24 */ /* 0x000fc800078e02ff */
[----:B------:R-:W-:Y:S01]  /*3620*/  IMAD R2, R0, c[0x0][0x1e4], R2 ;  /* 0x0000790000027a24 */ /* 0x000fe200078e0202 */
[----:B------:R-:W-:-:S03]  /*3630*/  LEA R0, P0, R6, R84, 0x6 ;  /* 0x0000005406007211 */ /* 0x000fc600078030ff */
[----:B------:R-:W-:Y:S01]  /*3640*/  IMAD.IADD R3, R7, 0x1, R2 ;  /* 0x0000000107037824 */ /* 0x000fe200078e0202 */
[----:B------:R-:W-:Y:S01]  /*3650*/  LEA R2, P6, R0, c[0x0][0x1c8], 0x1 ;  /* 0x0000720000027a11 */ /* 0x000fe200078c08ff */
[----:B------:R-:W-:-:S03]  /*3660*/  IMAD.MOV.U32 R7, RZ, RZ, c[0x0][0x1e4] ;  /* 0x00007900ff077624 */ /* 0x000fc600078e00ff */
[----:B------:R-:W-:Y:S02]  /*3670*/  LEA.HI.X R3, R6, R83, R3, 0x6, P0 ;  /* 0x0000005306037211 */ /* 0x000fe400000f3403 */
[----:B------:R-:W-:Y:S02]  /*3680*/  LEA R6, P0, R5, R2, 0x6 ;  /* 0x0000000205067211 */ /* 0x000fe400078030ff */
[----:B------:R-:W-:-:S04]  /*3690*/  LEA.HI.X R3, R0, c[0x0][0x1cc], R3, 0x1, P6 ;  /* 0x0000730000037a11 */ /* 0x000fc800030f0c03 */
[----:B------:R-:W-:Y:S01]  /*36a0*/  LEA.HI.X R7, R5, R3, R7, 0x6, P0 ;  /* 0x0000000305077211 */ /* 0x000fe200000f3407 */
[----:B------:R-:W-:Y:S01]  /*36b0*/  @!PT LDS RZ, [RZ] ;  /* 0x00000000fffff984 */ /* 0x000fe20000000800 */
[----:B------:R-:W-:Y:S01]  /*36c0*/  @!PT LDS RZ, [RZ] ;  /* 0x00000000fffff984 */ /* 0x000fe20000000800 */
[----:B------:R-:W-:Y:S01]  /*36d0*/  @!PT LDS RZ, [RZ] ;  /* 0x00000000fffff984 */ /* 0x000fe20000000800 */
[----:B------:R1:W-:Y:S04]  /*36e0*/  LDGSTS.E.BYPASS.LTC128B.128 [R82+0x10100], [R2.64], !P5 ;  /* 0x1010000002527fae */ /* 0x0003e8000e901d46 */
[----:B------:R1:W-:Y:S04]  /*36f0*/  LDGSTS.E.BYPASS.LTC128B.128 [R82+0x12100], [R2.64+0x80], !P4 ;  /* 0x1210008002527fae */ /* 0x0003e8000e101d46 */
[----:B------:R1:W-:Y:S04]  /*3700*/  LDGSTS.E.BYPASS.LTC128B.128 [R82+0x14100], [R2.64+0x100], !P3 ;  /* 0x1410010002527fae */ /* 0x0003e8000d901d46 */
[----:B------:R1:W-:Y:S04]  /*3710*/  LDGSTS.E.BYPASS.LTC128B.128 [R82+0x16100], [R2.64+0x180], !P2 ;  /* 0x1610018002527fae */ /* 0x0003e8000d101d46 */
[----:B------:R1:W-:Y:S04]  /*3720*/  LDGSTS.E.BYPASS.LTC128B.128 [R82+0x11100], [R6.64], !P5 ;  /* 0x1110000006527fae */ /* 0x0003e8000e901d46 */
[----:B------:R1:W-:Y:S04]  /*3730*/  LDGSTS.E.BYPASS.LTC128B.128 [R82+0x13100], [R6.64+0x80], !P4 ;  /* 0x1310008006527fae */ /* 0x0003e8000e101d46 */
[----:B------:R1:W-:Y:S04]  /*3740*/  LDGSTS.E.BYPASS.LTC128B.128 [R82+0x15100], [R6.64+0x100], !P3 ;  /* 0x1510010006527fae */ /* 0x0003e8000d901d46 */
[----:B------:R1:W-:Y:S02]  /*3750*/  LDGSTS.E.BYPASS.LTC128B.128 [R82+0x17100], [R6.64+0x180], !P2 ;  /* 0x1710018006527fae */ /* 0x0003e4000d101d46 */
.L_x_833:
[----:B------:R-:W-:Y:S05]  /*3760*/  BSYNC B0 ;  /* 0x0000000000007941 */ /* 0x000fea0003800000 */
.L_x_832:
[----:B------:R-:W2:Y:S04]  /*3770*/  LDL R0, [R1+0x108] ;  /* 0x0001080001007983 */ /* 0x000ea80000100800 */
[----:B-1----:R-:W3:Y:S04]  /*3780*/  LDL R3, [R1+0x94] ;  /* 0x0000940001037983 */ /* 0x002ee80000100800 */
[----:B------:R-:W-:Y:S04]  /*3790*/  LDSM.16.MT88.4 R56, [R251+0x800] ;  /* 0x00080000fb38783b */ /* 0x000fe80000004200 */
[----:B------:R-:W-:Y:S04]  /*37a0*/  LDSM.16.MT88.4 R40, [R252+0x800] ;  /* 0x00080000fc28783b */ /* 0x000fe80000004200 */
[----:B------:R-:W-:Y:S04]  /*37b0*/  LDSM.16.MT88.4 R64, [R252+0x2000] ;  /* 0x00200000fc40783b */ /* 0x000fe80000004200 */
[----:B------:R-:W-:Y:S04]  /*37c0*/  LDSM.16.MT88.4 R68, [R251+0x2000] ;  /* 0x00200000fb44783b */ /* 0x000fe80000004200 */
[----:B------:R-:W-:Y:S04]  /*37d0*/  LDSM.16.MT88.4 R72, [R251+0x2800] ;  /* 0x00280000fb48783b */ /* 0x000fe80000004200 */
[----:B------:R-:W-:Y:S04]  /*37e0*/  LDSM.16.MT88.4 R76, [R248+0x4000] ;  /* 0x00400000f84c783b */ /* 0x000fe80000004200 */
[----:B------:R-:W0:Y:S01]  /*37f0*/  LDGDEPBAR ;  /* 0x00000000000079af */ /* 0x000e220000000000 */
[----:B--2---:R-:W-:-:S04]  /*3800*/  IMAD.IADD R0, R0, 0x1, R128 ;  /* 0x0000000100007824 */ /* 0x004fc800078e0280 */
[----:B------:R-:W-:Y:S01]  /*3810*/  @P1 IMAD.HI.U32 R2, R0, c[0x0][0x2c8], RZ ;  /* 0x0000b20000021a27 */ /* 0x000fe200078e00ff */
[----:B------:R1:W-:Y:S04]  /*3820*/  STL [R1+0x8c], R0 ;  /* 0x00008c0001007387 */ /* 0x0003e80000100800 */
[----:B------:R-:W2:Y:S04]  /*3830*/  LDL R60, [R1+0x48] ;  /* 0x00004800013c7983 */ /* 0x000ea80000100800 */
[----:B------:R-:W4:Y:S01]  /*3840*/  LDL R127, [R1+0x4] ;  /* 0x00000400017f7983 */ /* 0x000f220000100800 */
[----:B-1----:R-:W-:Y:S01]  /*3850*/  @P1 SHF.R.U32.HI R0, RZ, c[0x0][0x2cc], R2 ;  /* 0x0000b300ff001a19 */ /* 0x002fe20000011602 */
[----:B------:R-:W-:-:S04]  /*3860*/  IMAD R2, R4, R81, 0x1 ;  /* 0x0000000104027424 */ /* 0x000fc800078e0251 */
[----:B------:R-:W1:Y:S04]  /*3870*/  SHFL.IDX PT, R5, R0, RZ, 0x1c1f ;  /* 0x001c1fff00057589 */ /* 0x000e6800000e0000 */
[----:B------:R3:W5:Y:S02]  /*3880*/  SHFL.IDX PT, R4, R0, 0x1, 0x1c1f ;  /* 0x003c1f0000047f89 */ /* 0x00076400000e0000 */
[----:B---3--:R-:W-:Y:S01]  /*3890*/  IADD3 R0, -R3, c[0x0][0x1d0], R2 ;  /* 0x0000740003007a10 */ /* 0x008fe20007ffe102 */
[----:B------:R-:W-:-:S03]  /*38a0*/  IMAD.IADD R3, R80, 0x1, -R3 ;  /* 0x0000000150037824 */ /* 0x000fc600078e0a03 */
[----:B------:R-:W-:-:S05]  /*38b0*/  IADD3 R0, R0, -c[0x0][0x168], RZ ;  /* 0x80005a0000007a10 */ /* 0x000fca0007ffe0ff */
[----:B-1----:R-:W-:-:S05]  /*38c0*/  IMAD.IADD R2, R0, 0x1, R5 ;  /* 0x0000000100027824 */ /* 0x002fca00078e0205 */
[----:B------:R-:W-:-:S04]  /*38d0*/  IMNMX R2, R3, R2, PT ;  /* 0x0000000203027217 */ /* 0x000fc80003800200 */
[C---:B------:R-:W-:Y:S02]  /*38e0*/  ISETP.GT.AND P6, PT, R2.reuse, RZ, PT ;  /* 0x000000ff0200720c */ /* 0x040fe40003fc4270 */
[----:B------:R-:W-:Y:S02]  /*38f0*/  ISETP.GT.AND P0, PT, R2, 0x1, PT ;  /* 0x000000010200780c */ /* 0x000fe40003f04270 */
[----:B------:R-:W-:Y:S02]  /*3900*/  FSEL R17, R36, -INF , P6 ;  /* 0xff80000024117808 */ /* 0x000fe40003000000 */
[----:B------:R-:W-:Y:S01]  /*3910*/  ISETP.GT.AND P6, PT, R2, 0x8, PT ;  /* 0x000000080200780c */ /* 0x000fe20003fc4270 */
[----:B-----5:R-:W-:Y:S01]  /*3920*/  IMAD.IADD R0, R0, 0x1, R4 ;  /* 0x0000000100007824 */ /* 0x020fe200078e0204 */
[----:B------:R-:W-:Y:S02]  /*3930*/  FSEL R10, R37, -INF , P0 ;  /* 0xff800000250a7808 */ /* 0x000fe40000000000 */
[----:B------:R-:W-:-:S02]  /*3940*/  FSEL R9, R52, -INF , P6 ;  /* 0xff80000034097808 */ /* 0x000fc40003000000 */
[C---:B------:R-:W-:Y:S02]  /*3950*/  ISETP.GT.AND P0, PT, R2.reuse, 0x9, PT ;  /* 0x000000090200780c */ /* 0x040fe40003f04270 */
[----:B------:R-:W-:Y:S02]  /*3960*/  ISETP.GT.AND P6, PT, R2, 0x10, PT ;  /* 0x000000100200780c */ /* 0x000fe40003fc4270 */
[----:B------:R-:W-:Y:S02]  /*3970*/  FMNMX.FTZ R5, R17, R10, !PT ;  /* 0x0000000a11057209 */ /* 0x000fe40007810000 */
[----:B------:R-:W-:Y:S02]  /*3980*/  IMNMX R0, R3, R0, PT ;  /* 0x0000000003007217 */ /* 0x000fe40003800200 */
[----:B------:R-:W-:Y:S02]  /*3990*/  FSEL R4, R53, -INF , P0 ;  /* 0xff80000035047808 */ /* 0x000fe40000000000 */
[----:B------:R-:W-:-:S02]  /*39a0*/  FSEL R3, R32, -INF , P6 ;  /* 0xff80000020037808 */ /* 0x000fc40003000000 */
[C---:B------:R-:W-:Y:S02]  /*39b0*/  ISETP.GT.AND P0, PT, R2.reuse, 0x11, PT ;  /* 0x000000110200780c */ /* 0x040fe40003f04270 */
[----:B------:R-:W-:Y:S02]  /*39c0*/  ISETP.GT.AND P6, PT, R2, 0x18, PT ;  /* 0x000000180200780c */ /* 0x000fe40003fc4270 */
[----:B------:R-:W-:Y:S02]  /*39d0*/  FMNMX.FTZ R5, R9, R5, !PT ;  /* 0x0000000509057209 */ /* 0x000fe40007810000 */
[----:B------:R-:W-:Y:S02]  /*39e0*/  FSEL R8, R33, -INF , P0 ;  /* 0xff80000021087808 */ /* 0x000fe40000000000 */
[----:B------:R-:W-:Y:S02]  /*39f0*/  FSEL R7, R48, -INF , P6 ;  /* 0xff80000030077808 */ /* 0x000fe40003000000 */
[----:B------:R-:W-:-:S02]  /*3a00*/  FMNMX.FTZ R5, R4, R5, !PT ;  /* 0x0000000504057209 */ /* 0x000fc40007810000 */
[C---:B------:R-:W-:Y:S02]  /*3a10*/  ISETP.GT.AND P0, PT, R2.reuse, 0x19, PT ;  /* 0x000000190200780c */ /* 0x040fe40003f04270 */
[----:B------:R-:W-:Y:S02]  /*3a20*/  ISETP.GT.AND P6, PT, R2, 0x20, PT ;  /* 0x000000200200780c */ /* 0x000fe40003fc4270 */
[----:B------:R-:W-:Y:S02]  /*3a30*/  FMNMX.FTZ R5, R3, R5, !PT ;  /* 0x0000000503057209 */ /* 0x000fe40007810000 */
[----:B------:R-:W-:Y:S02]  /*3a40*/  FSEL R16, R49, -INF , P0 ;  /* 0xff80000031107808 */ /* 0x000fe40000000000 */
[----:B------:R-:W-:Y:S02]  /*3a50*/  FSEL R111, R28, -INF , P6 ;  /* 0xff8000001c6f7808 */ /* 0x000fe40003000000 */
[----:B------:R-:W-:-:S02]  /*3a60*/  ISETP.GT.AND P0, PT, R2, 0x21, PT ;  /* 0x000000210200780c */ /* 0x000fc40003f04270 */
[----:B------:R-:W-:Y:S02]  /*3a70*/  ISETP.GT.AND P6, PT, R2, 0x28, PT ;  /* 0x000000280200780c */ /* 0x000fe40003fc4270 */
[----:B------:R-:W-:Y:S02]  /*3a80*/  FMNMX.FTZ R5, R8, R5, !PT ;  /* 0x0000000508057209 */ /* 0x000fe40007810000 */
[----:B------:R-:W-:Y:S02]  /*3a90*/  FSEL R110, R29, -INF , P0 ;  /* 0xff8000001d6e7808 */ /* 0x000fe40000000000 */
[----:B------:R-:W-:Y:S02]  /*3aa0*/  FSEL R109, R44, -INF , P6 ;  /* 0xff8000002c6d7808 */ /* 0x000fe40003000000 */
[C---:B------:R-:W-:Y:S02]  /*3ab0*/  ISETP.GT.AND P0, PT, R2.reuse, 0x29, PT ;  /* 0x000000290200780c */ /* 0x040fe40003f04270 */
[----:B------:R-:W-:-:S02]  /*3ac0*/  ISETP.GT.AND P6, PT, R2, 0x30, PT ;  /* 0x000000300200780c */ /* 0x000fc40003fc4270 */
[----:B------:R-:W-:Y:S02]  /*3ad0*/  FMNMX.FTZ R5, R7, R5, !PT ;  /* 0x0000000507057209 */ /* 0x000fe40007810000 */
[----:B------:R-:W-:Y:S02]  /*3ae0*/  FSEL R107, R45, -INF , P0 ;  /* 0xff8000002d6b7808 */ /* 0x000fe40000000000 */
[----:B------:R-:W-:Y:S02]  /*3af0*/  FSEL R104, R20, -INF , P6 ;  /* 0xff80000014687808 */ /* 0x000fe40003000000 */
[----:B------:R-:W-:Y:S02]  /*3b00*/  ISETP.GT.AND P0, PT, R2, 0x31, PT ;  /* 0x000000310200780c */ /* 0x000fe40003f04270 */
[----:B------:R-:W-:Y:S02]  /*3b10*/  ISETP.GT.AND P6, PT, R0, RZ, PT ;  /* 0x000000ff0000720c */ /* 0x000fe40003fc4270 */
[----:B------:R-:W-:-:S02]  /*3b20*/  FMNMX.FTZ R5, R16, R5, !PT ;  /* 0x0000000510057209 */ /* 0x000fc40007810000 */
[----:B------:R-:W-:Y:S02]  /*3b30*/  FSEL R103, R21, -INF , P0 ;  /* 0xff80000015677808 */ /* 0x000fe40000000000 */
[----:B------:R-:W-:Y:S02]  /*3b40*/  FSEL R15, R38, -INF , P6 ;  /* 0xff800000260f7808 */ /* 0x000fe40003000000 */
[----:B------:R-:W-:Y:S02]  /*3b50*/  FMNMX.FTZ R5, R111, R5, !PT ;  /* 0x000000056f057209 */ /* 0x000fe40007810000 */
[C---:B------:R-:W-:Y:S02]  /*3b60*/  ISETP.GT.AND P0, PT, R0.reuse, 0x1, PT ;  /* 0x000000010000780c */ /* 0x040fe40003f04270 */
[----:B------:R-:W-:Y:S02]  /*3b70*/  ISETP.GT.AND P6, PT, R0, 0x8, PT ;  /* 0x000000080000780c */ /* 0x000fe40003fc4270 */
[----:B------:R-:W-:-:S02]  /*3b80*/  FMNMX.FTZ R5, R110, R5, !PT ;  /* 0x000000056e057209 */ /* 0x000fc40007810000 */
[----:B------:R-:W-:Y:S02]  /*3b90*/  FSEL R14, R39, -INF , P0 ;  /* 0xff800000270e7808 */ /* 0x000fe40000000000 */
[----:B------:R-:W-:Y:S01]  /*3ba0*/  FSEL R13, R54, -INF , P6 ;  /* 0xff800000360d7808 */ /* 0x000fe20003000000 */
[----:B------:R-:W-:Y:S01]  /*3bb0*/  LDSM.16.MT88.4 R36, [R248+0x800] ;  /* 0x00080000f824783b */ /* 0x000fe20000004200 */
[----:B------:R-:W-:Y:S02]  /*3bc0*/  ISETP.GT.AND P6, PT, R2, 0x38, PT ;  /* 0x000000380200780c */ /* 0x000fe40003fc4270 */
[----:B------:R-:W-:Y:S02]  /*3bd0*/  FMNMX.FTZ R5, R109, R5, !PT ;  /* 0x000000056d057209 */ /* 0x000fe40007810000 */
[----:B------:R-:W-:Y:S02]  /*3be0*/  ISETP.GT.AND P0, PT, R0, 0x9, PT ;  /* 0x000000090000780c */ /* 0x000fe40003f04270 */
[----:B------:R-:W-:-:S02]  /*3bf0*/  FMNMX.FTZ R6, R15, R14, !PT ;  /* 0x0000000e0f067209 */ /* 0x000fc40007810000 */
[----:B------:R-:W-:Y:S02]  /*3c00*/  FSEL R97, R24, -INF , P6 ;  /* 0xff80000018617808 */ /* 0x000fe40003000000 */
[----:B------:R-:W-:Y:S02]  /*3c10*/  ISETP.GT.AND P6, PT, R0, 0x10, PT ;  /* 0x000000100000780c */ /* 0x000fe40003fc4270 */
[----:B------:R-:W-:Y:S02]  /*3c20*/  FMNMX.FTZ R5, R107, R5, !PT ;  /* 0x000000056b057209 */ /* 0x000fe40007810000 */
[----:B------:R-:W-:Y:S02]  /*3c30*/  FSEL R12, R55, -INF , P0 ;  /* 0xff800000370c7808 */ /* 0x000fe40000000000 */
[----:B------:R-:W-:Y:S02]  /*3c40*/  FMNMX.FTZ R18, R13, R6, !PT ;  /* 0x000000060d127209 */ /* 0x000fe40007810000 */
[----:B------:R-:W-:-:S02]  /*3c50*/  FSEL R11, R34, -INF , P6 ;  /* 0xff800000220b7808 */ /* 0x000fc40003000000 */
[----:B------:R-:W-:Y:S02]  /*3c60*/  FMNMX.FTZ R5, R104, R5, !PT ;  /* 0x0000000568057209 */ /* 0x000fe40007810000 */
[----:B------:R-:W-:Y:S02]  /*3c70*/  ISETP.GT.AND P6, PT, R2, 0x39, PT ;  /* 0x000000390200780c */ /* 0x000fe40003fc4270 */
[----:B------:R-:W-:Y:S02]  /*3c80*/  ISETP.GT.AND P0, PT, R0, 0x11, PT ;  /* 0x000000110000780c */ /* 0x000fe40003f04270 */
[----:B------:R-:W-:Y:S02]  /*3c90*/  FMNMX.FTZ R18, R12, R18, !PT ;  /* 0x000000120c127209 */ /* 0x000fe40007810000 */
[----:B------:R-:W-:Y:S02]  /*3ca0*/  FMNMX.FTZ R2, R103, R5, !PT ;  /* 0x0000000567027209 */ /* 0x000fe40007810000 */
[----:B------:R-:W-:-:S02]  /*3cb0*/  FSEL R96, R25, -INF , P6 ;  /* 0xff80000019607808 */ /* 0x000fc40003000000 */
[----:B------:R-:W-:Y:S02]  /*3cc0*/  FSEL R6, R35, -INF , P0 ;  /* 0xff80000023067808 */ /* 0x000fe40000000000 */
[C---:B------:R-:W-:Y:S02]  /*3cd0*/  ISETP.GT.AND P6, PT, R0.reuse, 0x18, PT ;  /* 0x000000180000780c */ /* 0x040fe40003fc4270 */
[----:B------:R-:W-:Y:S02]  /*3ce0*/  FMNMX.FTZ R18, R11, R18, !PT ;  /* 0x000000120b127209 */ /* 0x000fe40007810000 */
[----:B------:R-:W-:Y:S02]  /*3cf0*/  FMNMX.FTZ R2, R97, R2, !PT ;  /* 0x0000000261027209 */ /* 0x000fe40007810000 */
[----:B------:R-:W-:Y:S02]  /*3d00*/  ISETP.GT.AND P0, PT, R0, 0x19, PT ;  /* 0x000000190000780c */ /* 0x000fe40003f04270 */
[----:B------:R-:W-:-:S02]  /*3d10*/  FSEL R5, R50, -INF , P6 ;  /* 0xff80000032057808 */ /* 0x000fc40003000000 */
[----:B------:R-:W-:Y:S02]  /*3d20*/  FMNMX.FTZ R19, R6, R18, !PT ;  /* 0x0000001206137209 */ /* 0x000fe40007810000 */
[----:B------:R-:W-:Y:S02]  /*3d30*/  FMNMX.FTZ R157, R96, R2, !PT ;  /* 0x00000002609d7209 */ /* 0x000fe40007810000 */
[----:B------:R-:W-:Y:S02]  /*3d40*/  FSEL R18, R51, -INF , P0 ;  /* 0xff80000033127808 */ /* 0x000fe40000000000 */
[C---:B------:R-:W-:Y:S02]  /*3d50*/  ISETP.GT.AND P6, PT, R0.reuse, 0x20, PT ;  /* 0x000000200000780c */ /* 0x040fe40003fc4270 */
[----:B------:R-:W-:Y:S02]  /*3d60*/  FMNMX.FTZ R2, R5, R19, !PT ;  /* 0x0000001305027209 */ /* 0x000fe40007810000 */
[----:B------:R-:W-:-:S02]  /*3d70*/  ISETP.GT.AND P0, PT, R0, 0x21, PT ;  /* 0x000000210000780c */ /* 0x000fc40003f04270 */
[----:B------:R-:W-:Y:S02]  /*3d80*/  FSEL R100, R30, -INF , P6 ;  /* 0xff8000001e647808 */ /* 0x000fe40003000000 */
[----:B------:R-:W-:Y:S02]  /*3d90*/  FMNMX.FTZ R2, R18, R2, !PT ;  /* 0x0000000212027209 */ /* 0x000fe40007810000 */
[----:B------:R-:W-:Y:S02]  /*3da0*/  FSEL R102, R31, -INF , P0 ;  /* 0xff8000001f667808 */ /* 0x000fe40000000000 */
[----:B------:R-:W-:Y:S01]  /*3db0*/  ISETP.GT.AND P6, PT, R0, 0x28, PT ;  /* 0x000000280000780c */ /* 0x000fe20003fc4270 */
[----:B------:R-:W1:Y:S01]  /*3dc0*/  SHFL.BFLY PT, R19, R157, 0x2, 0x1f ;  /* 0x0c401f009d137f89 */ /* 0x000e6200000e0000 */
[----:B------:R-:W-:Y:S02]  /*3dd0*/  FMNMX.FTZ R2, R100, R2, !PT ;  /* 0x0000000264027209 */ /* 0x000fe40007810000 */
[----:B------:R-:W-:Y:S01]  /*3de0*/  ISETP.GT.AND P0, PT, R0, 0x29, PT ;  /* 0x000000290000780c */ /* 0x000fe20003f04270 */
[----:B------:R-:W-:Y:S01]  /*3df0*/  LDSM.16.MT88.4 R28, [R252] ;  /* 0x00000000fc1c783b */ /* 0x000fe20000004200 */
[----:B------:R-:W-:-:S02]  /*3e00*/  FSEL R101, R46, -INF , P6 ;  /* 0xff8000002e657808 */ /* 0x000fc40003000000 */
[----:B------:R-:W-:Y:S02]  /*3e10*/  FMNMX.FTZ R2, R102, R2, !PT ;  /* 0x0000000266027209 */ /* 0x000fe40007810000 */
[----:B------:R-:W-:Y:S02]  /*3e20*/  FSEL R108, R47, -INF , P0 ;  /* 0xff8000002f6c7808 */ /* 0x000fe40000000000 */
[C---:B------:R-:W-:Y:S01]  /*3e30*/  ISETP.GT.AND P6, PT, R0.reuse, 0x30, PT ;  /* 0x000000300000780c */ /* 0x040fe20003fc4270 */
[----:B------:R-:W-:Y:S01]  /*3e40*/  LDSM.16.MT88.4 R44, [R251] ;  /* 0x00000000fb2c783b */ /* 0x000fe20000004200 */
[----:B------:R-:W-:Y:S02]  /*3e50*/  FMNMX.FTZ R2, R101, R2, !PT ;  /* 0x0000000265027209 */ /* 0x000fe40007810000 */
[----:B------:R-:W-:Y:S02]  /*3e60*/  ISETP.GT.AND P0, PT, R0, 0x31, PT ;  /* 0x000000310000780c */ /* 0x000fe40003f04270 */
[----:B------:R-:W-:-:S02]  /*3e70*/  FSEL R106, R22, -INF , P6 ;  /* 0xff800000166a7808 */ /* 0x000fc40003000000 */
[----:B------:R-:W-:Y:S02]  /*3e80*/  FMNMX.FTZ R2, R108, R2, !PT ;  /* 0x000000026c027209 */ /* 0x000fe40007810000 */
[----:B------:R-:W-:Y:S02]  /*3e90*/  FSEL R105, R23, -INF , P0 ;  /* 0xff80000017697808 */ /* 0x000fe40000000000 */
[----:B------:R-:W-:Y:S01]  /*3ea0*/  ISETP.GT.AND P6, PT, R0, 0x38, PT ;  /* 0x000000380000780c */ /* 0x000fe20003fc4270 */
[----:B------:R-:W-:Y:S01]  /*3eb0*/  LDSM.16.MT88.4 R20, [R248] ;  /* 0x00000000f814783b */ /* 0x000fe20000004200 */
[----:B------:R-:W-:Y:S02]  /*3ec0*/  FMNMX.FTZ R2, R106, R2, !PT ;  /* 0x000000026a027209 */ /* 0x000fe40007810000 */
[----:B------:R-:W-:Y:S02]  /*3ed0*/  ISETP.GT.AND P0, PT, R0, 0x39, PT ;  /* 0x000000390000780c */ /* 0x000fe40003f04270 */
[----:B------:R-:W-:-:S02]  /*3ee0*/  FSEL R99, R26, -INF , P6 ;  /* 0xff8000001a637808 */ /* 0x000fc40003000000 */
[----:B------:R-:W-:Y:S02]  /*3ef0*/  FMNMX.FTZ R156, R105, R2, !PT ;  /* 0x00000002699c7209 */ /* 0x000fe40007810000 */
[----:B------:R-:W-:Y:S02]  /*3f00*/  FSEL R98, R27, -INF , P0 ;  /* 0xff8000001b627808 */ /* 0x000fe40000000000 */
[----:B------:R-:W-:-:S04]  /*3f10*/  FMNMX.FTZ R156, R99, R156, !PT ;  /* 0x0000009c639c7209 */ /* 0x000fc80007810000 */
[----:B------:R-:W-:Y:S02]  /*3f20*/  FMNMX.FTZ R156, R98, R156, !PT ;  /* 0x0000009c629c7209 */ /* 0x000fe40007810000 */
[----:B-1----:R-:W-:-:S03]  /*3f30*/  FMNMX.FTZ R157, R157, R19, !PT ;  /* 0x000000139d9d7209 */ /* 0x002fc60007810000 */
[----:B------:R-:W1:Y:S04]  /*3f40*/  SHFL.BFLY PT, R19, R156, 0x2, 0x1f ;  /* 0x0c401f009c137f89 */ /* 0x000e6800000e0000 */
[----:B------:R-:W3:Y:S01]  /*3f50*/  SHFL.BFLY PT, R0, R157, 0x1, 0x1f ;  /* 0x0c201f009d007f89 */ /* 0x000ee200000e0000 */
[----:B-1----:R-:W-:Y:S02]  /*3f60*/  FMNMX.FTZ R156, R156, R19, !PT ;  /* 0x000000139c9c7209 */ /* 0x002fe40007810000 */
[----:B---3--:R-:W-:-:S03]  /*3f70*/  FMNMX.FTZ R157, R157, R0, !PT ;  /* 0x000000009d9d7209 */ /* 0x008fc60007810000 */
[----:B------:R-:W1:Y:S01]  /*3f80*/  SHFL.BFLY PT, R0, R156, 0x1, 0x1f ;  /* 0x0c201f009c007f89 */ /* 0x000e6200000e0000 */
[C---:B------:R-:W-:Y:S01]  /*3f90*/  FSETP.NEU.FTZ.AND P0, PT, R157.reuse, -INF , PT ;  /* 0xff8000009d00780b */ /* 0x040fe20003f1d000 */
[----:B------:R-:W-:Y:S02]  /*3fa0*/  FMUL.FTZ R2, R157, c[0x0][0x2d0] ;  /* 0x0000b4009d027a20 */ /* 0x000fe40000410000 */
[----:B--2---:R-:W2:Y:S03]  /*3fb0*/  LDSM.16.MT88.4 R24, [R60] ;  /* 0x000000003c18783b */ /* 0x004ea60000004200 */
[----:B------:R-:W-:Y:S01]  /*3fc0*/  FSEL R2, R2, RZ, P0 ;  /* 0x000000ff02027208 */ /* 0x000fe20000000000 */
[----:B----4-:R-:W-:Y:S04]  /*3fd0*/  LDSM.16.MT88.4 R60, [R127+0x800] ;  /* 0x000800007f3c783b */ /* 0x010fe80000004200 */
[----:B------:R-:W-:Y:S01]  /*3fe0*/  FFMA.FTZ R3, R3, c[0x0][0x2d0], -R2 ;  /* 0x0000b40003037a23 */ /* 0x000fe20000010802 */
[----:B------:R-:W-:Y:S01]  /*3ff0*/  LDSM.16.MT88.4 R52, [R127+0x2000] ;  /* 0x002000007f34783b */ /* 0x000fe20000004200 */
[----:B-1----:R-:W-:-:S04]  /*4000*/  FMNMX.FTZ R156, R156, R0, !PT ;  /* 0x000000009c9c7209 */ /* 0x002fc80007810000 */
[C---:B------:R-:W-:Y:S01]  /*4010*/  FSETP.NEU.FTZ.AND P0, PT, R156.reuse, -INF , PT ;  /* 0xff8000009c00780b */ /* 0x040fe20003f1d000 */
[----:B------:R-:W-:Y:S01]  /*4020*/  FMUL.FTZ R0, R156, c[0x0][0x2d0] ;  /* 0x0000b4009c007a20 */ /* 0x000fe20000410000 */
[----:B------:R1:W-:Y:S04]  /*4030*/  MUFU.EX2 R90, R3 ;  /* 0x00000003005a7308 */ /* 0x0003e80000000800 */
[----:B------:R-:W-:Y:S01]  /*4040*/  FSEL R0, R0, RZ, P0 ;  /* 0x000000ff00007208 */ /* 0x000fe20000000000 */
[--C-:B------:R-:W-:Y:S02]  /*4050*/  FFMA.FTZ R17, R17, c[0x0][0x2d0], -R2.reuse ;  /* 0x0000b40011117a23 */ /* 0x100fe40000010802 */
[--C-:B------:R-:W-:Y:S02]  /*4060*/  FFMA.FTZ R10, R10, c[0x0][0x2d0], -R2.reuse ;  /* 0x0000b4000a0a7a23 */ /* 0x100fe40000010802 */
[----:B------:R-:W-:-:S02]  /*4070*/  FFMA.FTZ R9, R9, c[0x0][0x2d0], -R2 ;  /* 0x0000b40009097a23 */ /* 0x000fc40000010802 */
[----:B------:R-:W-:Y:S02]  /*4080*/  FFMA.FTZ R4, R4, c[0x0][0x2d0], -R2 ;  /* 0x0000b40004047a23 */ /* 0x000fe40000010802 */
[--C-:B-1----:R-:W-:Y:S02]  /*4090*/  FFMA.FTZ R3, R13, c[0x0][0x2d0], -R0.reuse ;  /* 0x0000b4000d037a23 */ /* 0x102fe40000010800 */
[--C-:B------:R-:W-:Y:S02]  /*40a0*/  FFMA.FTZ R15, R15, c[0x0][0x2d0], -R0.reuse ;  /* 0x0000b4000f0f7a23 */ /* 0x100fe40000010800 */
[----:B------:R1:W-:Y:S01]  /*40b0*/  MUFU.EX2 R82, R3 ;  /* 0x0000000300527308 */ /* 0x0003e20000000800 */
[----:B------:R-:W-:-:S07]  /*40c0*/  FFMA.FTZ R14, R14, c[0x0][0x2d0], -R0 ;  /* 0x0000b4000e0e7a23 */ /* 0x000fce0000010800 */
[----:B------:R-:W-:Y:S01]  /*40d0*/  MUFU.EX2 R85, R17 ;  /* 0x0000001100557308 */ /* 0x000fe20000000800 */
[----:B-1----:R-:W-:-:S07]  /*40e0*/  FFMA.FTZ R3, R12, c[0x0][0x2d0], -R0 ;  /* 0x0000b4000c037a23 */ /* 0x002fce0000010800 */
[----:B------:R-:W1:Y:S08]  /*40f0*/  MUFU.EX2 R83, R10 ;  /* 0x0000000a00537308 */ /* 0x000e700000000800 */
[----:B------:R-:W-:Y:S08]  /*4100*/  MUFU.EX2 R87, R9 ;  /* 0x0000000900577308 */ /* 0x000ff00000000800 */
[----:B------:R-:W3:Y:S08]  /*4110*/  MUFU.EX2 R89, R4 ;  /* 0x0000000400597308 */ /* 0x000ef00000000800 */
[----:B------:R-:W-:Y:S08]  /*4120*/  MUFU.EX2 R81, R15 ;  /* 0x0000000f00517308 */ /* 0x000ff00000000800 */
[----:B------:R-:W4:Y:S08]  /*4130*/  MUFU.EX2 R80, R14 ;  /* 0x0000000e00507308 */ /* 0x000f300000000800 */
[----:B------:R5:W2:Y:S01]  /*4140*/  MUFU.EX2 R84, R3 ;  /* 0x0000000300547308 */ /* 0x000aa20000000800 */
[----:B-1----:R-:W-:Y:S01]  /*4150*/  F2FP.BF16.PACK_AB R12, R83, R85 ;  /* 0x00000055530c723e */ /* 0x002fe200000010ff */
[----:B------:R-:W-:-:S02]  /*4160*/  FFMA.FTZ R7, R7, c[0x0][0x2d0], -R2 ;  /* 0x0000b40007077a23 */ /* 0x000fc40000010802 */
[----:B-----5:R-:W-:-:S04]  /*4170*/  FFMA.FTZ R3, R11, c[0x0][0x2d0], -R0 ;  /* 0x0000b4000b037a23 */ /* 0x020fc80000010800 */
[----:B------:R1:W-:Y:S01]  /*4180*/  MUFU.EX2 R86, R3 ;  /* 0x0000000300567308 */ /* 0x0003e20000000800 */
[----:B---3--:R-:W-:Y:S02]  /*4190*/  F2FP.BF16.PACK_AB R14, R89, R87 ;  /* 0x00000057590e723e */ /* 0x008fe400000010ff */
[----:B----4-:R-:W-:Y:S02]  /*41a0*/  F2FP.BF16.PACK_AB R13, R80, R81 ;  /* 0x00000051500d723e */ /* 0x010fe400000010ff */
[----:B--2---:R-:W-:Y:S01]  /*41b0*/  F2FP.BF16.PACK_AB R15, R84, R82 ;  /* 0x00000052540f723e */ /* 0x004fe200000010ff */
[----:B------:R-:W-:Y:S02]  /*41c0*/  FFMA.FTZ R8, R8, c[0x0][0x2d0], -R2 ;  /* 0x0000b40008087a23 */ /* 0x000fe40000010802 */
[----:B-1----:R-:W-:-:S04]  /*41d0*/  FFMA.FTZ R3, R6, c[0x0][0x2d0], -R0 ;  /* 0x0000b40006037a23 */ /* 0x002fc80000010800 */
[----:B------:R1:W-:Y:S01]  /*41e0*/  MUFU.EX2 R88, R3 ;  /* 0x0000000300587308 */ /* 0x0003e20000000800 */
[----:B------:R-:W-:-:S07]  /*41f0*/  FFMA.FTZ R16, R16, c[0x0][0x2d0], -R2 ;  /* 0x0000b40010107a23 */ /* 0x000fce0000010802 */
[----:B------:R2:W-:Y:S01]  /*4200*/  MUFU.EX2 R94, R7 ;  /* 0x00000007005e7308 */ /* 0x0005e20000000800 */
[----:B-1----:R-:W-:-:S07]  /*4210*/  FFMA.FTZ R3, R5, c[0x0][0x2d0], -R0 ;  /* 0x0000b40005037a23 */ /* 0x002fce0000010800 */
[----:B------:R1:W-:Y:S01]  /*4220*/  MUFU.EX2 R92, R3 ;  /* 0x00000003005c7308 */ /* 0x0003e20000000800 */
[C---:B--2---:R-:W-:Y:S07]  /*4230*/  HMMA.16816.F32.BF16 R4, R12.reuse, R20, RZ ;  /* 0x000000140c04723c */ /* 0x044fee00000418ff */
[----:B------:R-:W2:Y:S01]  /*4240*/  MUFU.EX2 R93, R8 ;  /* 0x00000008005d7308 */ /* 0x000ea20000000800 */
[----:B------:R-:W-:Y:S01]  /*4250*/  HMMA.16816.F32.BF16 R20, R12, R22, RZ ;  /* 0x000000160c14723c */ /* 0x000fe200000418ff */
[----:B-1----:R-:W-:-:S06]  /*4260*/  FFMA.FTZ R3, R18, c[0x0][0x2d0], -R0 ;  /* 0x0000b40012037a23 */ /* 0x002fcc0000010800 */
[----:B------:R-:W1:Y:S08]  /*4270*/  MUFU.EX2 R95, R16 ;  /* 0x00000010005f7308 */ /* 0x000e700000000800 */
[----:B------:R-:W3:Y:S01]  /*4280*/  MUFU.EX2 R91, R3 ;  /* 0x00000003005b7308 */ /* 0x000ee20000000800 */
[----:B--2---:R-:W-:Y:S02]  /*4290*/  F2FP.BF16.PACK_AB R8, R93, R90 ;  /* 0x0000005a5d08723e */ /* 0x004fe400000010ff */
[----:B------:R-:W-:-:S02]  /*42a0*/  F2FP.BF16.PACK_AB R9, R88, R86 ;  /* 0x000000565809723e */ /* 0x000fc400000010ff */
[----:B-1----:R-:W-:Y:S02]  /*42b0*/  F2FP.BF16.PACK_AB R10, R95, R94 ;  /* 0x0000005e5f0a723e */ /* 0x002fe400000010ff */
[----:B---3--:R-:W-:-:S07]  /*42c0*/  F2FP.BF16.PACK_AB R11, R91, R92 ;  /* 0x0000005c5b0b723e */ /* 0x008fce00000010ff */
[C---:B------:R-:W-:Y:S08]  /*42d0*/  HMMA.16816.F32.BF16 R160, R8.reuse, R36, R4 ;  /* 0x0000002408a0723c */ /* 0x040ff00000041804 */
[----:B------:R-:W-:Y:S01]  /*42e0*/  HMMA.16816.F32.BF16 R4, R8, R38, R20 ;  /* 0x000000260804723c */ /* 0x000fe20000041814 */
[----:B------:R-:W1:Y:S07]  /*42f0*/  LDSM.16.MT88.4 R20, [R248+0x2000] ;  /* 0x00200000f814783b */ /* 0x000e6e0000004200 */
[C---:B------:R-:W-:Y:S11]  /*4300*/  HMMA.16816.F32.BF16 R32, R12.reuse, R28, RZ ;  /* 0x0000001c0c20723c */ /* 0x040ff600000418ff */
[----:B------:R-:W-:Y:S05]  /*4310*/  @!UPT UIADD3 URZ, URZ, URZ, URZ ;  /* 0x0000003f3f3ff290 */ /* 0x000fea000fffe03f */
[----:B------:R-:W-:Y:S02]  /*4320*/  IMAD.MOV.U32 R119, RZ, RZ, R6 ;  /* 0x000000ffff777224 */ /* 0x000fe400078e0006 */
[----:B------:R-:W-:Y:S02]  /*4330*/  IMAD.MOV.U32 R118, RZ, RZ, R5 ;  /* 0x000000ffff767224 */ /* 0x000fe400078e0005 */
[----:B------:R-:W-:Y:S02]  /*4340*/  IMAD.MOV.U32 R117, RZ, RZ, R7 ;  /* 0x000000ffff757224 */ /* 0x000fe400078e0007 */
[----:B------:R-:W-:Y:S02]  /*4350*/  IMAD.MOV.U32 R129, RZ, RZ, R4 ;  /* 0x000000ffff817224 */ /* 0x000fe400078e0004 */
[C---:B------:R-:W-:Y:S08]  /*4360*/  HMMA.16816.F32.BF16 R4, R12.reuse, R44, RZ ;  /* 0x0000002c0c04723c */ /* 0x040ff000000418ff */
[----:B------:R-:W-:Y:S11]  /*4370*/  HMMA.16816.F32.BF16 R16, R12, R30, RZ ;  /* 0x0000001e0c10723c */ /* 0x000ff600000418ff */
[----:B------:R-:W-:Y:S05]  /*4380*/  @!UPT UIADD3 URZ, URZ, URZ, URZ ;  /* 0x0000003f3f3ff290 */ /* 0x000fea000fffe03f */
[C---:B------:R-:W-:Y:S08]  /*4390*/  HMMA.16816.F32.BF16 R28, R8.reuse, R56, R4 ;  /* 0x00000038081c723c */ /* 0x040ff00000041804 */
[C---:B------:R-:W-:Y:S08]  /*43a0*/  HMMA.16816.F32.BF16 R132, R8.reuse, R40, R32 ;  /* 0x000000280884723c */ /* 0x040ff00000041820 */
[----:B------:R-:W-:Y:S01]  /*43b0*/  HMMA.16816.F32.BF16 R140, R8, R42, R16 ;  /* 0x0000002a088c723c */ /* 0x000fe20000041810 */
[----:B------:R-:W2:Y:S07]  /*43c0*/  LDSM.16.MT88.4 R40, [R252+0x2800] ;  /* 0x00280000fc28783b */ /* 0x000eae0000004200 */
[----:B------:R-:W-:Y:S01]  /*43d0*/  HMMA.16816.F32.BF16 R48, R12, R46, RZ ;  /* 0x0000002e0c30723c */ /* 0x000fe200000418ff */
[----:B------:R-:W3:Y:S01]  /*43e0*/  LDSM.16.MT88.4 R44, [R248+0x2800] ;  /* 0x00280000f82c783b */ /* 0x000ee20000004200 */
[----:B------:R-:W-:Y:S01]  /*43f0*/  MOV R115, R29 ;  /* 0x0000001d00737202 */ /* 0x000fe20000000f00 */
[----:B------:R-:W-:-:S02]  /*4400*/  IMAD.MOV.U32 R114, RZ, RZ, R30 ;  /* 0x000000ffff727224 */ /* 0x000fc400078e001e */
[----:B------:R-:W-:Y:S02]  /*4410*/  IMAD.MOV.U32 R113, RZ, RZ, R31 ;  /* 0x000000ffff717224 */ /* 0x000fe400078e001f */
[----:B------:R-:W-:Y:S01]  /*4420*/  IMAD.MOV.U32 R3, RZ, RZ, R28 ;  /* 0x000000ffff037224 */ /* 0x000fe200078e001c */
[C---:B------:R-:W-:Y:S08]  /*4430*/  HMMA.16816.F32.BF16 R36, R12.reuse, R24, RZ ;  /* 0x000000180c24723c */ /* 0x040ff000000418ff */
[C---:B------:R-:W-:Y:S08]  /*4440*/  HMMA.16816.F32.BF16 R32, R12.reuse, R26, RZ ;  /* 0x0000001a0c20723c */ /* 0x040ff000000418ff */
[C---:B-1----:R-:W-:Y:S08]  /*4450*/  HMMA.16816.F32.BF16 R28, R12.reuse, R20, RZ ;  /* 0x000000140c1c723c */ /* 0x042ff000000418ff */
[C---:B------:R-:W-:Y:S08]  /*4460*/  HMMA.16816.F32.BF16 R24, R12.reuse, R22, RZ ;  /* 0x000000160c18723c */ /* 0x040ff000000418ff */
[C---:B------:R-:W-:Y:S08]  /*4470*/  HMMA.16816.F32.BF16 R20, R12.reuse, R64, RZ ;  /* 0x000000400c14723c */ /* 0x040ff000000418ff */
[C---:B------:R-:W-:Y:S08]  /*4480*/  HMMA.16816.F32.BF16 R4, R12.reuse, R68, RZ ;  /* 0x000000440c04723c */ /* 0x040ff000000418ff */
[----:B------:R-:W-:Y:S08]  /*4490*/  HMMA.16816.F32.BF16 R16, R12, R66, RZ ;  /* 0x000000420c10723c */ /* 0x000ff000000418ff */
[C---:B--2---:R-:W-:Y:S08]  /*44a0*/  HMMA.16816.F32.BF16 R20, R8.reuse, R40, R20 ;  /* 0x000000280814723c */ /* 0x044ff00000041814 */
[C---:B------:R-:W-:Y:S01]  /*44b0*/  HMMA.16816.F32.BF16 R148, R8.reuse, R58, R48 ;  /* 0x0000003a0894723c */ /* 0x040fe20000041830 */
[----:B------:R-:W1:Y:S04]  /*44c0*/  LDSM.16.MT88.4 R48, [R127+0x2800] ;  /* 0x002800007f30783b */ /* 0x000e680000004200 */
[----:B------:R-:W-:Y:S03]  /*44d0*/  LDSM.16.MT88.4 R56, [R248+0x4800] ;  /* 0x00480000f838783b */ /* 0x000fe60000004200 */
[C---:B------:R-:W-:Y:S01]  /*44e0*/  HMMA.16816.F32.BF16 R136, R8.reuse, R60, R36 ;  /* 0x0000003c0888723c */ /* 0x040fe20000041824 */
[----:B------:R-:W2:Y:S07]  /*44f0*/  LDSM.16.MT88.4 R36, [R252+0x4000] ;  /* 0x00400000fc24783b */ /* 0x000eae0000004200 */
[C---:B---3--:R-:W-:Y:S08]  /*4500*/  HMMA.16816.F32.BF16 R28, R8.reuse, R44, R28 ;  /* 0x0000002c081c723c */ /* 0x048ff0000004181c */
[----:B------:R-:W-:Y:S01]  /*4510*/  HMMA.16816.F32.BF16 R4, R8, R72, R4 ;  /* 0x000000480804723c */ /* 0x000fe20000041804 */
[----:B------:R-:W-:-:S02]  /*4520*/  IMAD.MOV.U32 R67, RZ, RZ, R21 ;  /* 0x000000ffff437224 */ /* 0x000fc400078e0015 */
[----:B------:R-:W-:Y:S02]  /*4530*/  IMAD.MOV.U32 R66, RZ, RZ, R22 ;  /* 0x000000ffff427224 */ /* 0x000fe400078e0016 */
[----:B------:R-:W-:Y:S02]  /*4540*/  IMAD.MOV.U32 R65, RZ, RZ, R23 ;  /* 0x000000ffff417224 */ /* 0x000fe400078e0017 */
[----:B------:R-:W-:Y:S01]  /*4550*/  IMAD.MOV.U32 R64, RZ, RZ, R20 ;  /* 0x000000ffff407224 */ /* 0x000fe200078e0014 */
[C---:B------:R-:W-:Y:S01]  /*4560*/  HMMA.16816.F32.BF16 R188, R8.reuse, R62, R32 ;  /* 0x0000003e08bc723c */ /* 0x040fe20000041820 */
[----:B------:R-:W-:Y:S07]  /*4570*/  LDSM.16.MT88.4 R32, [R251+0x4800] ;  /* 0x00480000fb20783b */ /* 0x000fee0000004200 */
[C---:B------:R-:W-:Y:S08]  /*4580*/  HMMA.16816.F32.BF16 R44, R8.reuse, R46, R24 ;  /* 0x0000002e082c723c */ /* 0x040ff00000041818 */
[----:B------:R-:W-:Y:S01]  /*4590*/  HMMA.16816.F32.BF16 R60, R8, R42, R16 ;  /* 0x0000002a083c723c */ /* 0x000fe20000041810 */
[----:B------:R-:W3:Y:S07]  /*45a0*/  LDSM.16.MT88.4 R40, [R251+0x4000] ;  /* 0x00400000fb28783b */ /* 0x000eee0000004200 */
[C---:B------:R-:W-:Y:S08]  /*45b0*/  HMMA.16816.F32.BF16 R24, R12.reuse, R70, RZ ;  /* 0x000000460c18723c */ /* 0x040ff000000418ff */
[C---:B------:R-:W-:Y:S08]  /*45c0*/  HMMA.16816.F32.BF16 R20, R12.reuse, R52, RZ ;  /* 0x000000340c14723c */ /* 0x040ff000000418ff */
[----:B------:R-:W-:Y:S01]  /*45d0*/  HMMA.16816.F32.BF16 R16, R12, R54, RZ ;  /* 0x000000360c10723c */ /* 0x000fe200000418ff */
[----:B------:R-:W-:Y:S01]  /*45e0*/  MOV R124, R29 ;  /* 0x0000001d007c7202 */ /* 0x000fe20000000f00 */
[----:B------:R-:W-:-:S02]  /*45f0*/  IMAD.MOV.U32 R123, RZ, RZ, R30 ;  /* 0x000000ffff7b7224 */ /* 0x000fc400078e001e */
[----:B------:R-:W-:Y:S02]  /*4600*/  IMAD.MOV.U32 R122, RZ, RZ, R31 ;  /* 0x000000ffff7a7224 */ /* 0x000fe400078e001f */
[----:B------:R-:W-:Y:S02]  /*4610*/  IMAD.MOV.U32 R121, RZ, RZ, R28 ;  /* 0x000000ffff797224 */ /* 0x000fe400078e001c */
[----:B------:R-:W4:Y:S01]  /*4620*/  LDSM.16.MT88.4 R28, [R252+0x4800] ;  /* 0x00480000fc1c783b */ /* 0x000f220000004200 */
[----:B------:R-:W-:Y:S01]  /*4630*/  MOV R126, R5 ;  /* 0x00000005007e7202 */ /* 0x000fe20000000f00 */
[----:B------:R-:W-:Y:S02]  /*4640*/  IMAD.MOV.U32 R125, RZ, RZ, R4 ;  /* 0x000000ffff7d7224 */ /* 0x000fe400078e0004 */
[----:B------:R-:W-:Y:S02]  /*4650*/  IMAD.MOV.U32 R131, RZ, RZ, R6 ;  /* 0x000000ffff837224 */ /* 0x000fe400078e0006 */
[----:B------:R-:W-:-:S02]  /*4660*/  IMAD.MOV.U32 R130, RZ, RZ, R7 ;  /* 0x000000ffff827224 */ /* 0x000fc400078e0007 */
[----:B------:R-:W-:Y:S07]  /*4670*/  HMMA.16816.F32.BF16 R4, R12, R76, RZ ;  /* 0x0000004c0c04723c */ /* 0x000fee00000418ff */
[----:B------:R-:W-:Y:S01]  /*4680*/  IMAD.MOV.U32 R76, RZ, RZ, R127 ;  /* 0x000000ffff4c7224 */ /* 0x000fe200078e007f */
[C---:B------:R-:W-:Y:S08]  /*4690*/  HMMA.16816.F32.BF16 R68, R8.reuse, R74, R24 ;  /* 0x0000004a0844723c */ /* 0x040ff00000041818 */
[C---:B-1----:R-:W-:Y:S08]  /*46a0*/  HMMA.16816.F32.BF16 R72, R8.reuse, R48, R20 ;  /* 0x000000300848723c */ /* 0x042ff00000041814 */
[----:B------:R-:W-:Y:S08]  /*46b0*/  HMMA.16816.F32.BF16 R164, R8, R50, R16 ;  /* 0x0000003208a4723c */ /* 0x000ff00000041810 */
[C---:B--2---:R-:W-:Y:S08]  /*46c0*/  HMMA.16816.F32.BF16 R20, R12.reuse, R36, RZ ;  /* 0x000000240c14723c */ /* 0x044ff000000418ff */
[----:B------:R-:W-:Y:S01]  /*46d0*/  HMMA.16816.F32.BF16 R16, R12, R38, RZ ;  /* 0x000000260c10723c */ /* 0x000fe200000418ff */
[----:B------:R-:W1:Y:S07]  /*46e0*/  LDSM.16.MT88.4 R36, [R76+0x4000] ;  /* 0x004000004c24783b */ /* 0x000e6e0000004200 */
[----:B------:R-:W-:Y:S08]  /*46f0*/  HMMA.16816.F32.BF16 R180, R8, R56, R4 ;  /* 0x0000003808b4723c */ /* 0x000ff00000041804 */
[----:B---3--:R-:W-:Y:S08]  /*4700*/  HMMA.16816.F32.BF16 R4, R12, R40, RZ ;  /* 0x000000280c04723c */ /* 0x008ff000000418ff */
[----:B----4-:R-:W-:Y:S01]  /*4710*/  HMMA.16816.F32.BF16 R152, R8, R28, R20 ;  /* 0x0000001c0898723c */ /* 0x010fe20000041814 */
[----:B------:R-:W2:Y:S07]  /*4720*/  LDSM.16.MT88.4 R20, [R76+0x4800] ;  /* 0x004800004c14783b */ /* 0x000eae0000004200 */
[----:B------:R-:W-:Y:S08]  /*4730*/  HMMA.16816.F32.BF16 R24, R12, R78, RZ ;  /* 0x0000004e0c18723c */ /* 0x000ff000000418ff */
[----:B------:R-:W-:Y:S08]  /*4740*/  HMMA.16816.F32.BF16 R144, R8, R32, R4 ;  /* 0x000000200890723c */ /* 0x000ff00000041804 */
[----:B-1----:R-:W-:Y:S01]  /*4750*/  HMMA.16816.F32.BF16 R4, R12, R36, RZ ;  /* 0x000000240c04723c */ /* 0x002fe200000418ff */
[----:B------:R-:W-:-:S02]  /*4760*/  IMAD.MOV.U32 R120, RZ, RZ, R137 ;  /* 0x000000ffff787224 */ /* 0x000fc400078e0089 */
[----:B------:R-:W-:Y:S02]  /*4770*/  IMAD.MOV.U32 R116, RZ, RZ, R136 ;  /* 0x000000ffff747224 */ /* 0x000fe400078e0088 */
[----:B------:R-:W-:Y:S02]  /*4780*/  IMAD.MOV.U32 R112, RZ, RZ, R139 ;  /* 0x000000ffff707224 */ /* 0x000fe400078e008b */
[----:B------:R-:W-:Y:S02]  /*4790*/  IMAD.MOV.U32 R176, RZ, RZ, R138 ;  /* 0x000000ffffb07224 */ /* 0x000fe400078e008a */
[----:B------:R-:W-:Y:S01]  /*47a0*/  HMMA.16816.F32.BF16 R136, R8, R58, R24 ;  /* 0x0000003a0888723c */ /* 0x000fe20000041818 */
[----:B------:R-:W-:Y:S01]  /*47b0*/  IMAD.MOV.U32 R56, RZ, RZ, R121 ;  /* 0x000000ffff387224 */ /* 0x000fe200078e0079 */
[----:B------:R-:W1:Y:S01]  /*47c0*/  LDSM.16.MT88.4 R24, [R248+0x6000] ;  /* 0x00600000f818783b */ /* 0x000e620000004200 */
[----:B------:R-:W-:-:S04]  /*47d0*/  IMAD.MOV.U32 R50, RZ, RZ, R120 ;  /* 0x000000ffff327224 */ /* 0x000fc800078e0078 */
[----:B------:R-:W-:Y:S01]  /*47e0*/  MOV R58, R123 ;  /* 0x0000007b003a7202 */ /* 0x000fe20000000f00 */
[----:B------:R-:W-:-:S07]  /*47f0*/  IMAD.MOV.U32 R59, RZ, RZ, R122 ;  /* 0x000000ffff3b7224 */ /* 0x000fce00078e007a */
[----:B--2---:R-:W-:Y:S08]  /*4800*/  HMMA.16816.F32.BF16 R120, R8, R20, R4 ;  /* 0x000000140878723c */ /* 0x004ff00000041804 */
[----:B------:R-:W-:Y:S01]  /*4810*/  HMMA.16816.F32.BF16 R4, R12, R38, RZ ;  /* 0x000000260c04723c */ /* 0x000fe200000418ff */
[----:B------:R-:W-:Y:S01]  /*4820*/  IMAD.MOV.U32 R54, RZ, RZ, R3 ;  /* 0x000000ffff367224 */ /* 0x000fe200078e0003 */
[----:B------:R-:W-:Y:S01]  /*4830*/  MOV R48, R115 ;  /* 0x0000007300307202 */ /* 0x000fe20000000f00 */
[----:B------:R-:W-:-:S02]  /*4840*/  FADD.FTZ R3, R85, R83 ;  /* 0x0000005355037221 */ /* 0x000fc40000010000 */
[----:B------:R-:W-:Y:S02]  /*4850*/  IMAD.MOV.U32 R49, RZ, RZ, R114 ;  /* 0x000000ffff317224 */ /* 0x000fe400078e0072 */
[----:B------:R-:W-:Y:S02]  /*4860*/  IMAD.MOV.U32 R77, RZ, RZ, R113 ;  /* 0x000000ffff4d7224 */ /* 0x000fe400078e0071 */
[----:B------:R-:W-:Y:S11]  /*4870*/  IMAD.MOV.U32 R85, RZ, RZ, R112 ;  /* 0x000000ffff557224 */ /* 0x000ff600078e0070 */
[----:B------:R-:W-:Y:S04]  /*4880*/  @!UPT UIADD3 URZ, URZ, URZ, URZ ;  /* 0x0000003f3f3ff290 */ /* 0x000fe8000fffe03f */
[----:B------:R-:W-:Y:S01]  /*4890*/  HMMA.16816.F32.BF16 R112, R8, R22, R4 ;  /* 0x000000160870723c */ /* 0x000fe20000041804 */
[----:B------:R-:W2:Y:S07]  /*48a0*/  LDSM.16.MT88.4 R20, [R248+0x6800] ;  /* 0x00680000f814783b */ /* 0x000eae0000004200 */
[----:B-1----:R-:W-:Y:S01]  /*48b0*/  HMMA.16816.F32.BF16 R4, R12, R24, RZ ;  /* 0x000000180c04723c */ /* 0x002fe200000418ff */
[----:B------:R-:W-:Y:S02]  /*48c0*/  IMAD.MOV.U32 R79, RZ, RZ, R126 ;  /* 0x000000ffff4f7224 */ /* 0x000fe400078e007e */
[----:B------:R-:W-:-:S02]  /*48d0*/  IMAD.MOV.U32 R78, RZ, RZ, R125 ;  /* 0x000000ffff4e7224 */ /* 0x000fc400078e007d */
[----:B------:R-:W-:-:S03]  /*48e0*/  IMAD.MOV.U32 R57, RZ, RZ, R124 ;  /* 0x000000ffff397224 */ /* 0x000fc600078e007c */
[----:B------:R-:W-:Y:S08]  /*48f0*/  HMMA.16816.F32.BF16 R124, R8, R30, R16 ;  /* 0x0000001e087c723c */ /* 0x000ff00000041810 */
[----:B------:R-:W-:Y:S01]  /*4900*/  HMMA.16816.F32.BF16 R16, R12, R42, RZ ;  /* 0x0000002a0c10723c */ /* 0x000fe200000418ff */
[----:B------:R-:W-:-:S07]  /*4910*/  IMAD.MOV.U32 R52, RZ, RZ, R119 ;  /* 0x000000ffff347224 */ /* 0x000fce00078e0077 */
[----:B--2---:R-:W-:Y:S08]  /*4920*/  HMMA.16816.F32.BF16 R184, R8, R20, R4 ;  /* 0x0000001408b8723c */ /* 0x004ff00000041804 */
[----:B------:R-:W-:Y:S01]  /*4930*/  HMMA.16816.F32.BF16 R4, R12, R26, RZ ;  /* 0x0000001a0c04723c */ /* 0x000fe200000418ff */
[----:B------:R-:W-:Y:S02]  /*4940*/  IMAD.MOV.U32 R53, RZ, RZ, R118 ;  /* 0x000000ffff357224 */ /* 0x000fe400078e0076 */
[----:B------:R-:W-:-:S02]  /*4950*/  IMAD.MOV.U32 R55, RZ, RZ, R117 ;  /* 0x000000ffff377224 */ /* 0x000fc400078e0075 */
[----:B------:R-:W-:Y:S02]  /*4960*/  IMAD.MOV.U32 R51, RZ, RZ, R116 ;  /* 0x000000ffff337224 */ /* 0x000fe400078e0074 */
[----:B------:R-:W-:Y:S01]  /*4970*/  FADD.FTZ R3, R87, R3 ;  /* 0x0000000357037221 */ /* 0x000fe20000010000 */
[----:B------:R-:W-:Y:S07]  /*4980*/  HMMA.16816.F32.BF16 R116, R8, R34, R16 ;  /* 0x000000220874723c */ /* 0x000fee0000041810 */
[----:B------:R-:W-:-:S02]  /*4990*/  FADD.FTZ R17, R81, R80 ;  /* 0x0000005051117221 */ /* 0x000fc40000010000 */
[----:B------:R-:W-:Y:S02]  /*49a0*/  FADD.FTZ R16, R89, R3 ;  /* 0x0000000359107221 */ /* 0x000fe40000010000 */
[----:B------:R-:W-:Y:S02]  /*49b0*/  FADD.FTZ R17, R82, R17 ;  /* 0x0000001152117221 */ /* 0x000fe40000010000 */
[----:B------:R-:W-:Y:S02]  /*49c0*/  IMAD.MOV.U32 R87, RZ, RZ, R176 ;  /* 0x000000ffff577224 */ /* 0x000fe400078e00b0 */
[----:B------:R-:W-:Y:S01]  /*49d0*/  FADD.FTZ R3, R84, R17 ;  /* 0x0000001154037221 */ /* 0x000fe20000010000 */
[----:B------:R-:W-:Y:S01]  /*49e0*/  HMMA.16816.F32.BF16 R176, R8, R22, R4 ;  /* 0x0000001608b0723c */ /* 0x000fe20000041804 */
[----:B------:R-:W-:Y:S06]  /*49f0*/  LDSM.16.MT88.4 R20, [R252+0x6800] ;  /* 0x00680000fc14783b */ /* 0x000fec0000004200 */
[----:B------:R-:W-:-:S02]  /*4a00*/  FADD.FTZ R4, R90, R16 ;  /* 0x000000105a047221 */ /* 0x000fc40000010000 */
[----:B------:R-:W1:Y:S02]  /*4a10*/  LDSM.16.MT88.4 R16, [R252+0x6000] ;  /* 0x00600000fc10783b */ /* 0x000e640000004200 */
[----:B------:R-:W-:Y:S02]  /*4a20*/  FADD.FTZ R25, R93, R4 ;  /* 0x000000045d197221 */ /* 0x000fe40000010000 */
[----:B-1----:R-:W-:Y:S01]  /*4a30*/  HMMA.16816.F32.BF16 R4, R12, R16, RZ ;  /* 0x000000100c04723c */ /* 0x002fe200000418ff */
[----:B------:R-:W-:Y:S02]  /*4a40*/  FADD.FTZ R3, R86, R3 ;  /* 0x0000000356037221 */ /* 0x000fe40000010000 */
[--C-:B------:R-:W-:Y:S11]  /*4a50*/  FFMA.FTZ R24, R111, c[0x0][0x2d0], -R2.reuse ;  /* 0x0000b4006f187a23 */ /* 0x100ff60000010802 */
[----:B------:R-:W-:Y:S10]  /*4a60*/  @!UPT UIADD3 URZ, URZ, URZ, URZ ;  /* 0x0000003f3f3ff290 */ /* 0x000ff4000fffe03f */
[----:B------:R-:W-:Y:S08]  /*4a70*/  HMMA.16816.F32.BF16 R80, R8, R20, R4 ;  /* 0x000000140850723c */ /* 0x000ff00000041804 */
[----:B------:R-:W-:Y:S01]  /*4a80*/  HMMA.16816.F32.BF16 R4, R12, R18, RZ ;  /* 0x000000120c04723c */ /* 0x000fe200000418ff */
[----:B------:R-:W-:Y:S02]  /*4a90*/  FFMA.FTZ R26, R110, c[0x0][0x2d0], -R2 ;  /* 0x0000b4006e1a7a23 */ /* 0x000fe40000010802 */
[----:B------:R-:W-:-:S02]  /*4aa0*/  FADD.FTZ R27, R88, R3 ;  /* 0x00000003581b7221 */ /* 0x000fc40000010000 */
[--C-:B------:R-:W-:Y:S02]  /*4ab0*/  FFMA.FTZ R28, R109, c[0x0][0x2d0], -R2.reuse ;  /* 0x0000b4006d1c7a23 */ /* 0x100fe40000010802 */
[--C-:B------:R-:W-:Y:S02]  /*4ac0*/  FFMA.FTZ R29, R107, c[0x0][0x2d0], -R2.reuse ;  /* 0x0000b4006b1d7a23 */ /* 0x100fe40000010802 */
[----:B------:R-:W-:Y:S02]  /*4ad0*/  FFMA.FTZ R36, R104, c[0x0][0x2d0], -R2 ;  /* 0x0000b40068247a23 */ /* 0x000fe40000010802 */
[----:B------:R-:W-:Y:S02]  /*4ae0*/  IMAD.MOV.U32 R110, RZ, RZ, R54 ;  /* 0x000000ffff6e7224 */ /* 0x000fe400078e0036 */
[----:B------:R-:W-:Y:S02]  /*4af0*/  IMAD.MOV.U32 R109, RZ, RZ, R55 ;  /* 0x000000ffff6d7224 */ /* 0x000fe400078e0037 */
[----:B------:R-:W-:-:S02]  /*4b00*/  IMAD.MOV.U32 R107, RZ, RZ, R52 ;  /* 0x000000ffff6b7224 */ /* 0x000fc400078e0034 */
[----:B------:R-:W-:Y:S01]  /*4b10*/  IMAD.MOV.U32 R104, RZ, RZ, R53 ;  /* 0x000000ffff687224 */ /* 0x000fe200078e0035 */
[----:B------:R-:W-:Y:S01]  /*4b20*/  MOV R53, R67 ;  /* 0x0000004300357202 */ /* 0x000fe20000000f00 */
[----:B------:R-:W-:Y:S02]  /*4b30*/  IMAD.MOV.U32 R54, RZ, RZ, R66 ;  /* 0x000000ffff367224 */ /* 0x000fe400078e0042 */
[----:B------:R-:W-:Y:S02]  /*4b40*/  IMAD.MOV.U32 R55, RZ, RZ, R65 ;  /* 0x000000ffff377224 */ /* 0x000fe400078e0041 */
[----:B------:R-:W-:Y:S01]  /*4b50*/  IMAD.MOV.U32 R52, RZ, RZ, R64 ;  /* 0x000000ffff347224 */ /* 0x000fe200078e0040 */
[----:B------:R-:W1:Y:S01]  /*4b60*/  MUFU.EX2 R3, R24 ;  /* 0x0000001800037308 */ /* 0x000e620000000800 */
[--C-:B------:R-:W-:Y:S01]  /*4b70*/  FFMA.FTZ R37, R103, c[0x0][0x2d0], -R2.reuse ;  /* 0x0000b40067257a23 */ /* 0x100fe20000010802 */
[----:B------:R-:W-:Y:S01]  /*4b80*/  HMMA.16816.F32.BF16 R64, R8, R22, R4 ;  /* 0x000000160840723c */ /* 0x000fe20000041804 */
[--C-:B------:R-:W-:Y:S01]  /*4b90*/  FFMA.FTZ R38, R97, c[0x0][0x2d0], -R2.reuse ;  /* 0x0000b40061267a23 */ /* 0x100fe20000010802 */
[----:B------:R-:W-:Y:S01]  /*4ba0*/  LDSM.16.MT88.4 R20, [R251+0x6800] ;  /* 0x00680000fb14783b */ /* 0x000fe20000004200 */
[----:B------:R-:W-:-:S03]  /*4bb0*/  FFMA.FTZ R39, R96, c[0x0][0x2d0], -R2 ;  /* 0x0000b40060277a23 */ /* 0x000fc60000010802 */
[----:B------:R2:W-:Y:S01]  /*4bc0*/  MUFU.EX2 R2, R26 ;  /* 0x0000001a00027308 */ /* 0x0005e20000000800 */
[----:B------:R-:W-:Y:S02]  /*4bd0*/  FADD.FTZ R4, R94, R25 ;  /* 0x000000195e047221 */ /* 0x000fe40000010000 */
[----:B------:R-:W-:Y:S02]  /*4be0*/  FADD.FTZ R5, R92, R27 ;  /* 0x0000001b5c057221 */ /* 0x000fe40000010000 */
[--C-:B------:R-:W-:Y:S01]  /*4bf0*/  FFMA.FTZ R6, R100, c[0x0][0x2d0], -R0.reuse ;  /* 0x0000b40064067a23 */ /* 0x100fe20000010800 */
[----:B--2---:R-:W2:Y:S01]  /*4c00*/  LDSM.16.MT88.4 R24, [R251+0x6000] ;  /* 0x00600000fb18783b */ /* 0x004ea20000004200 */
[----:B------:R-:W-:Y:S02]  /*4c10*/  FADD.FTZ R18, R91, R5 ;  /* 0x000000055b127221 */ /* 0x000fe40000010000 */
[----:B------:R-:W-:Y:S02]  /*4c20*/  FFMA.FTZ R5, R102, c[0x0][0x2d0], -R0 ;  /* 0x0000b40066057a23 */ /* 0x000fe40000010800 */
[----:B------:R-:W3:Y:S01]  /*4c30*/  MUFU.EX2 R6, R6 ;  /* 0x0000000600067308 */ /* 0x000ee20000000800 */
[----:B------:R-:W-:-:S07]  /*4c40*/  FADD.FTZ R4, R95, R4 ;  /* 0x000000045f047221 */ /* 0x000fce0000010000 */
[----:B------:R-:W4:Y:S08]  /*4c50*/  MUFU.EX2 R5, R5 ;  /* 0x0000000500057308 */ /* 0x000f300000000800 */
[----:B------:R-:W5:Y:S08]  /*4c60*/  MUFU.EX2 R16, R28 ;  /* 0x0000001c00107308 */ /* 0x000f700000000800 */
[----:B------:R4:W2:Y:S01]  /*4c70*/  MUFU.EX2 R7, R29 ;  /* 0x0000001d00077308 */ /* 0x0008a20000000800 */
[----:B-1----:R-:W-:-:S02]  /*4c80*/  FADD.FTZ R4, R3, R4 ;  /* 0x0000000403047221 */ /* 0x002fc40000010000 */
[--C-:B------:R-:W-:Y:S02]  /*4c90*/  FFMA.FTZ R31, R101, c[0x0][0x2d0], -R0.reuse ;  /* 0x0000b400651f7a23 */ /* 0x100fe40000010800 */
[--C-:B------:R-:W-:Y:S02]  /*4ca0*/  FFMA.FTZ R30, R108, c[0x0][0x2d0], -R0.reuse ;  /* 0x0000b4006c1e7a23 */ /* 0x100fe40000010800 */
[--C-:B------:R-:W-:Y:S02]  /*4cb0*/  FFMA.FTZ R33, R106, c[0x0][0x2d0], -R0.reuse ;  /* 0x0000b4006a217a23 */ /* 0x100fe40000010800 */
[--C-:B------:R-:W-:Y:S02]  /*4cc0*/  FFMA.FTZ R32, R105, c[0x0][0x2d0], -R0.reuse ;  /* 0x0000b40069207a23 */ /* 0x100fe40000010800 */
[--C-:B------:R-:W-:Y:S02]  /*4cd0*/  FFMA.FTZ R35, R99, c[0x0][0x2d0], -R0.reuse ;  /* 0x0000b40063237a23 */ /* 0x100fe40000010800 */
[----:B------:R-:W-:-:S02]  /*4ce0*/  FFMA.FTZ R34, R98, c[0x0][0x2d0], -R0 ;  /* 0x0000b40062227a23 */ /* 0x000fc40000010800 */
[----:B---3--:R-:W-:Y:S02]  /*4cf0*/  FADD.FTZ R0, R6, R18 ;  /* 0x0000001206007221 */ /* 0x008fe40000010000 */
[C---:B------:R-:W-:Y:S01]  /*4d00*/  FADD.FTZ R17, R2.reuse, R4 ;  /* 0x0000000402117221 */ /* 0x040fe20000010000 */
[----:B------:R-:W-:Y:S01]  /*4d10*/  F2FP.BF16.PACK_AB R4, R2, R3 ;  /* 0x000000030204723e */ /* 0x000fe200000010ff */
[C---:B----4-:R-:W-:Y:S01]  /*4d20*/  FADD.FTZ R29, R5.reuse, R0 ;  /* 0x00000000051d7221 */ /* 0x050fe20000010000 */
[----:B------:R-:W-:Y:S01]  /*4d30*/  F2FP.BF16.PACK_AB R5, R5, R6 ;  /* 0x000000060505723e */ /* 0x000fe200000010ff */
[----:B-----5:R-:W-:Y:S01]  /*4d40*/  FADD.FTZ R2, R16, R17 ;  /* 0x0000001110027221 */ /* 0x020fe20000010000 */
[C---:B--2---:R-:W-:Y:S02]  /*4d50*/  F2FP.BF16.PACK_AB R6, R7.reuse, R16 ;  /* 0x000000100706723e */ /* 0x044fe400000010ff */
[----:B------:R-:W-:Y:S01]  /*4d60*/  HMMA.16816.F32.BF16 R16, R12, R24, RZ ;  /* 0x000000180c10723c */ /* 0x000fe200000418ff */
[----:B------:R-:W-:Y:S01]  /*4d70*/  FADD.FTZ R28, R7, R2 ;  /* 0x00000002071c7221 */ /* 0x000fe20000010000 */
[----:B------:R-:W-:Y:S01]  /*4d80*/  MOV R89, R48 ;  /* 0x0000003000597202 */ /* 0x000fe20000000f00 */
[----:B------:R-:W-:-:S05]  /*4d90*/  IMAD.MOV.U32 R84, RZ, RZ, R50 ;  /* 0x000000ffff547224 */ /* 0x000fca00078e0032 */
[----:B------:R-:W-:Y:S01]  /*4da0*/  HMMA.16816.F32.BF16 R24, R12, R26, RZ ;  /* 0x0000001a0c18723c */ /* 0x000fe200000418ff */
[----:B------:R-:W-:Y:S01]  /*4db0*/  IMAD.MOV.U32 R86, RZ, RZ, R51 ;  /* 0x000000ffff567224 */ /* 0x000fe200078e0033 */
[----:B------:R-:W1:Y:S01]  /*4dc0*/  MUFU.EX2 R2, R31 ;  /* 0x0000001f00027308 */ /* 0x000e620000000800 */
[----:B------:R-:W-:-:S07]  /*4dd0*/  IMAD.MOV.U32 R90, RZ, RZ, R49 ;  /* 0x000000ffff5a7224 */ /* 0x000fce00078e0031 */
[----:B------:R-:W-:Y:S06]  /*4de0*/  MUFU.EX2 R0, R30 ;  /* 0x0000001e00007308 */ /* 0x000fec0000000800 */
[----:B------:R-:W-:Y:S02]  /*4df0*/  HMMA.16816.F32.BF16 R48, R8, R20, R16 ;  /* 0x000000140830723c */ /* 0x000fe40000041810 */
[----:B------:R-:W2:Y:S08]  /*4e00*/  MUFU.EX2 R16, R36 ;  /* 0x0000002400107308 */ /* 0x000eb00000000800 */
[----:B------:R-:W3:Y:S01]  /*4e10*/  MUFU.EX2 R3, R37 ;  /* 0x0000002500037308 */ /* 0x000ee20000000800 */
[----:B-1----:R-:W-:-:S07]  /*4e20*/  FADD.FTZ R7, R2, R29 ;  /* 0x0000001d02077221 */ /* 0x002fce0000010000 */
[----:B------:R-:W1:Y:S08]  /*4e30*/  MUFU.EX2 R18, R33 ;  /* 0x0000002100127308 */ /* 0x000e700000000800 */
[----:B------:R-:W4:Y:S01]  /*4e40*/  MUFU.EX2 R20, R38 ;  /* 0x0000002600147308 */ /* 0x000f220000000800 */
[----:B--2---:R-:W-:Y:S01]  /*4e50*/  FADD.FTZ R21, R16, R28 ;  /* 0x0000001c10157221 */ /* 0x004fe20000010000 */
[----:B------:R-:W-:Y:S06]  /*4e60*/  HMMA.16816.F32.BF16 R40, R8, R22, R24 ;  /* 0x000000160828723c */ /* 0x000fec0000041818 */
[----:B------:R-:W2:Y:S01]  /*4e70*/  MUFU.EX2 R17, R32 ;  /* 0x0000002000117308 */ /* 0x000ea20000000800 */
[----:B------:R-:W-:-:S07]  /*4e80*/  FADD.FTZ R22, R0, R7 ;  /* 0x0000000700167221 */ /* 0x000fce0000010000 */
[----:B------:R-:W5:Y:S01]  /*4e90*/  MUFU.EX2 R19, R39 ;  /* 0x0000002700137308 */ /* 0x000f620000000800 */
[----:B------:R-:W-:Y:S01]  /*4ea0*/  F2FP.BF16.PACK_AB R7, R0, R2 ;  /* 0x000000020007723e */ /* 0x000fe200000010ff */
[C---:B---3--:R-:W-:Y:S02]  /*4eb0*/  FADD.FTZ R2, R3.reuse, R21 ;  /* 0x0000001503027221 */ /* 0x048fe40000010000 */
[----:B-1----:R-:W-:Y:S02]  /*4ec0*/  FADD.FTZ R0, R18, R22 ;  /* 0x0000001612007221 */ /* 0x002fe40000010000 */
[----:B------:R-:W-:Y:S02]  /*4ed0*/  IMAD.MOV.U32 R111, RZ, RZ, R77 ;  /* 0x000000ffff6f7224 */ /* 0x000fe400078e004d */
[----:B----4-:R-:W-:Y:S02]  /*4ee0*/  FADD.FTZ R2, R20, R2 ;  /* 0x0000000214027221 */ /* 0x010fe40000010000 */
[----:B------:R-:W-:Y:S01]  /*4ef0*/  IMAD.MOV.U32 R77, RZ, RZ, R128 ;  /* 0x000000ffff4d7224 */ /* 0x000fe200078e0080 */
[----:B------:R-:W-:Y:S01]  /*4f00*/  F2FP.BF16.PACK_AB R128, R3, R16 ;  /* 0x000000100380723e */ /* 0x000fe200000010ff */
[----:B------:R-:W-:-:S02]  /*4f10*/  IMAD.MOV.U32 R94, RZ, RZ, R87 ;  /* 0x000000ffff5e7224 */ /* 0x000fc400078e0057 */
[----:B------:R-:W-:Y:S01]  /*4f20*/  IMAD.MOV.U32 R103, RZ, RZ, R129 ;  /* 0x000000ffff677224 */ /* 0x000fe200078e0081 */
[C---:B--2---:R-:W-:Y:S01]  /*4f30*/  F2FP.BF16.PACK_AB R129, R17.reuse, R18 ;  /* 0x000000121181723e */ /* 0x044fe200000010ff */
[----:B------:R-:W-:Y:S02]  /*4f40*/  FADD.FTZ R3, R17, R0 ;  /* 0x0000000011037221 */ /* 0x000fe40000010000 */
[----:B------:R-:W-:Y:S01]  /*4f50*/  IMAD.MOV.U32 R87, RZ, RZ, R130 ;  /* 0x000000ffff577224 */ /* 0x000fe200078e0082 */
[C---:B-----5:R-:W-:Y:S01]  /*4f60*/  F2FP.BF16.PACK_AB R130, R19.reuse, R20 ;  /* 0x000000141382723e */ /* 0x060fe200000010ff */
[----:B------:R-:W-:Y:S02]  /*4f70*/  FADD.FTZ R0, R19, R2 ;  /* 0x0000000213007221 */ /* 0x000fe40000010000 */
[----:B------:R-:W1:Y:S01]  /*4f80*/  LDSM.16.MT88.4 R16, [R76+0x6000] ;  /* 0x006000004c10783b */ /* 0x000e620000004200 */
[----:B------:R-:W2:Y:S03]  /*4f90*/  MUFU.EX2 R2, R35 ;  /* 0x0000002300027308 */ /* 0x000ea60000000800 */
[----:B------:R3:W-:Y:S01]  /*4fa0*/  STL [R1+0x84], R0 ;  /* 0x0000840001007387 */ /* 0x0007e20000100800 */
[----:B------:R-:W-:-:S02]  /*4fb0*/  IMAD.MOV.U32 R92, RZ, RZ, R86 ;  /* 0x000000ffff5c7224 */ /* 0x000fc400078e0056 */
[----:B------:R-:W-:Y:S02]  /*4fc0*/  IMAD.MOV.U32 R86, RZ, RZ, R131 ;  /* 0x000000ffff567224 */ /* 0x000fe400078e0083 */
[----:B--2---:R-:W-:Y:S01]  /*4fd0*/  FADD.FTZ R3, R2, R3 ;  /* 0x0000000302037221 */ /* 0x004fe20000010000 */
[----:B---3--:R-:W2:Y:S01]  /*4fe0*/  MUFU.EX2 R0, R34 ;  /* 0x0000002200007308 */ /* 0x008ea20000000800 */
[----:B-1----:R-:W-:Y:S02]  /*4ff0*/  HMMA.16816.F32.BF16 R20, R12, R16, RZ ;  /* 0x000000100c14723c */ /* 0x002fe400000418ff */
[C---:B--2---:R-:W-:Y:S01]  /*5000*/  FADD.FTZ R3, R0.reuse, R3 ;  /* 0x0000000300037221 */ /* 0x044fe20000010000 */
[----:B------:R-:W-:Y:S01]  /*5010*/  F2FP.BF16.PACK_AB R131, R0, R2 ;  /* 0x000000020083723e */ /* 0x000fe200000010ff */
[----:B------:R-:W-:-:S04]  /*5020*/  IMAD.MOV.U32 R0, RZ, RZ, R76 ;  /* 0x000000ffff007224 */ /* 0x000fc800078e004c */
[----:B------:R-:W-:Y:S01]  /*5030*/  HMMA.16816.F32.BF16 R12, R12, R18, RZ ;  /* 0x000000120c0c723c */ /* 0x000fe200000418ff */
[----:B------:R-:W1:Y:S01]  /*5040*/  LDSM.16.MT88.4 R16, [R0+0x6800] ;  /* 0x006800000010783b */ /* 0x000e620000004200 */
[----:B------:R-:W-:Y:S01]  /*5050*/  IMAD.MOV.U32 R100, RZ, RZ, R103 ;  /* 0x000000ffff647224 */ /* 0x000fe200078e0067 */
[----:B------:R-:W-:Y:S01]  /*5060*/  MOV R103, R109 ;  /* 0x0000006d00677202 */ /* 0x000fe20000000f00 */
[----:B------:R-:W-:Y:S02]  /*5070*/  IMAD.MOV.U32 R101, RZ, RZ, R104 ;  /* 0x000000ffff657224 */ /* 0x000fe400078e0068 */
[----:B------:R-:W-:-:S10]  /*5080*/  IMAD.MOV.U32 R102, RZ, RZ, R107 ;  /* 0x000000ffff667224 */ /* 0x000fd400078e006b */
[C---:B-1----:R-:W-:Y:S08]  /*5090*/  HMMA.16816.F32.BF16 R20, R8.reuse, R16, R20 ;  /* 0x000000100814723c */ /* 0x042ff00000041814 */
[----:B------:R-:W-:Y:S01]  /*50a0*/  HMMA.16816.F32.BF16 R12, R8, R18, R12 ;  /* 0x00000012080c723c */ /* 0x000fe2000004180c */
[----:B------:R-:W1:Y:S07]  /*50b0*/  LDSM.16.MT88.4 R8, [R248+0x1000] ;  /* 0x00100000f808783b */ /* 0x000e6e0000004200 */
[C---:B-1----:R-:W-:Y:S08]  /*50c0*/  HMMA.16816.F32.BF16 R160, R4.reuse, R8, R160 ;  /* 0x0000000804a0723c */ /* 0x042ff000000418a0 */
[----:B------:R-:W-:Y:S01]  /*50d0*/  HMMA.16816.F32.BF16 R16, R4, R10, R100 ;  /* 0x0000000a0410723c */ /* 0x000fe20000041864 */
[----:B------:R-:W1:Y:S01]  /*50e0*/  LDSM.16.MT88.4 R8, [R252+0x1000] ;  /* 0x00100000fc08783b */ /* 0x000e620000004200 */
[----:B------:R-:W-:-:S02]  /*50f0*/  IMAD.MOV.U32 R88, RZ, RZ, R110 ;  /* 0x000000ffff587224 */ /* 0x000fc400078e006e */
[----:B------:R-:W-:-:S04]  /*5100*/  IMAD.MOV.U32 R91, RZ, RZ, R111 ;  /* 0x000000ffff5b7224 */ /* 0x000fc800078e006f */
[C---:B-1----:R-:W-:Y:S08]  /*5110*/  HMMA.16816.F32.BF16 R132, R4.reuse, R8, R132 ;  /* 0x000000080484723c */ /* 0x042ff00000041884 */
[----:B------:R-:W-:Y:S01]  /*5120*/  HMMA.16816.F32.BF16 R24, R4, R10, R140 ;  /* 0x0000000a0418723c */ /* 0x000fe2000004188c */
[----:B------:R-:W1:Y:S01]  /*5130*/  LDSM.16.MT88.4 R8, [R251+0x1000] ;  /* 0x00100000fb08783b */ /* 0x000e620000004200 */
[----:B------:R-:W-:-:S02]  /*5140*/  IMAD.MOV.U32 R93, RZ, RZ, R84 ;  /* 0x000000ffff5d7224 */ /* 0x000fc400078e0054 */
[----:B------:R-:W-:-:S04]  /*5150*/  IMAD.MOV.U32 R95, RZ, RZ, R85 ;  /* 0x000000ffff5f7224 */ /* 0x000fc800078e0055 */
[C---:B-1----:R-:W-:Y:S08]  /*5160*/  HMMA.16816.F32.BF16 R140, R4.reuse, R8, R88 ;  /* 0x00000008048c723c */ /* 0x042ff00000041858 */
[C---:B------:R-:W-:Y:S01]  /*5170*/  HMMA.16816.F32.BF16 R28, R4.reuse, R10, R148 ;  /* 0x0000000a041c723c */ /* 0x040fe20000041894 */
[----:B------:R-:W1:Y:S07]  /*5180*/  LDSM.16.MT88.4 R8, [R0+0x1000] ;  /* 0x001000000008783b */ /* 0x000e6e0000004200 */
[C---:B-1----:R-:W-:Y:S08]  /*5190*/  HMMA.16816.F32.BF16 R148, R4.reuse, R8, R92 ;  /* 0x000000080494723c */ /* 0x042ff0000004185c */
[C---:B------:R-:W-:Y:S01]  /*51a0*/  HMMA.16816.F32.BF16 R32, R4.reuse, R10, R188 ;  /* 0x0000000a0420723c */ /* 0x040fe200000418bc */
[----:B------:R-:W1:Y:S07]  /*51b0*/  LDSM.16.MT88.4 R8, [R248+0x3000] ;  /* 0x00300000f808783b */ /* 0x000e6e0000004200 */
[C---:B-1----:R-:W-:Y:S08]  /*51c0*/  HMMA.16816.F32.BF16 R36, R4.reuse, R8, R56 ;  /* 0x000000080424723c */ /* 0x042ff00000041838 */
[----:B------:R-:W-:Y:S01]  /*51d0*/  HMMA.16816.F32.BF16 R44, R4, R10, R44 ;  /* 0x0000000a042c723c */ /* 0x000fe2000004182c */
[----:B------:R-:W1:Y:S01]  /*51e0*/  LDSM.16.MT88.4 R8, [R252+0x3000] ;  /* 0x00300000fc08783b */ /* 0x000e620000004200 */
[----:B------:R-:W-:Y:S01]  /*51f0*/  IMAD.MOV.U32 R84, RZ, RZ, R78 ;  /* 0x000000ffff547224 */ /* 0x000fe200078e004e */
[----:B------:R-:W-:-:S05]  /*5200*/  MOV R85, R79 ;  /* 0x0000004f00557202 */ /* 0x000fca0000000f00 */
[C---:B-1----:R-:W-:Y:S08]  /*5210*/  HMMA.16816.F32.BF16 R52, R4.reuse, R8, R52 ;  /* 0x000000080434723c */ /* 0x042ff00000041834 */
[C---:B------:R-:W-:Y:S01]  /*5220*/  HMMA.16816.F32.BF16 R56, R4.reuse, R10, R60 ;  /* 0x0000000a0438723c */ /* 0x040fe2000004183c */
[----:B------:R-:W1:Y:S07]  /*5230*/  LDSM.16.MT88.4 R8, [R251+0x3000] ;  /* 0x00300000fb08783b */ /* 0x000e6e0000004200 */
[C---:B-1----:R-:W-:Y:S08]  /*5240*/  HMMA.16816.F32.BF16 R60, R4.reuse, R8, R84 ;  /* 0x00000008043c723c */ /* 0x042ff00000041854 */
[C---:B------:R-:W-:Y:S01]  /*5250*/  HMMA.16816.F32.BF16 R68, R4.reuse, R10, R68 ;  /* 0x0000000a0444723c */ /* 0x040fe20000041844 */
[----:B------:R-:W1:Y:S04]  /*5260*/  LDSM.16.MT88.4 R8, [R0+0x3000] ;  /* 0x003000000008783b */ /* 0x000e680000004200 */
[----:B------:R2:W-:Y:S02]  /*5270*/  STL [R1+0x88], R3 ;  /* 0x0000880301007387 */ /* 0x0005e40000100800 */
[----:B--2---:R-:W-:Y:S01]  /*5280*/  IMAD.MOV.U32 R3, RZ, RZ, R77 ;  /* 0x000000ffff037224 */ /* 0x004fe200078e004d */
[C---:B-1----:R-:W-:Y:S08]  /*5290*/  HMMA.16816.F32.BF16 R72, R4.reuse, R8, R72 ;  /* 0x000000080448723c */ /* 0x042ff00000041848 */
[----:B------:R-:W-:Y:S01]  /*52a0*/  HMMA.16816.F32.BF16 R76, R4, R10, R164 ;  /* 0x0000000a044c723c */ /* 0x000fe200000418a4 */
[----:B------:R-:W1:Y:S01]  /*52b0*/  LDSM.16.MT88.4 R8, [R248+0x5000] ;  /* 0x00500000f808783b */ /* 0x000e620000004200 */
[----:B------:R-:W-:-:S03]  /*52c0*/  @P1 IMAD.HI.U32 R2, R3, c[0x0][0x2c8], RZ ;  /* 0x0000b20003021a27 */ /* 0x000fc600078e00ff */
[----:B------:R-:W-:Y:S03]  /*52d0*/  LDSM.16.MT88.4 R164, [R248+0x1800] ;  /* 0x00180000f8a4783b */ /* 0x000fe60000004200 */
[C---:B-1----:R-:W-:Y:S08]  /*52e0*/  HMMA.16816.F32.BF16 R84, R4.reuse, R8, R180 ;  /* 0x000000080454723c */ /* 0x042ff000000418b4 */
[C---:B------:R-:W-:Y:S01]  /*52f0*/  HMMA.16816.F32.BF16 R88, R4.reuse, R10, R136 ;  /* 0x0000000a0458723c */ /* 0x040fe20000041888 */
[----:B------:R-:W1:Y:S04]  /*5300*/  LDSM.16.MT88.4 R8, [R252+0x5000] ;  /* 0x00500000fc08783b */ /* 0x000e680000004200 */
[----:B------:R-:W-:Y:S03]  /*5310*/  LDSM.16.MT88.4 R136, [R252+0x1800] ;  /* 0x00180000fc88783b */ /* 0x000fe60000004200 */
[C---:B-1----:R-:W-:Y:S01]  /*5320*/  HMMA.16816.F32.BF16 R92, R4.reuse, R8, R152 ;  /* 0x00000008045c723c */ /* 0x042fe20000041898 */
[----:B------:R-:W-:Y:S07]  /*5330*/  LDSM.16.MT88.4 R152, [R0+0x1800] ;  /* 0x001800000098783b */ /* 0x000fee0000004200 */
[C---:B------:R-:W-:Y:S01]  /*5340*/  HMMA.16816.F32.BF16 R96, R4.reuse, R10, R124 ;  /* 0x0000000a0460723c */ /* 0x040fe2000004187c */
[----:B------:R-:W1:Y:S07]  /*5350*/  LDSM.16.MT88.4 R8, [R251+0x5000] ;  /* 0x00500000fb08783b */ /* 0x000e6e0000004200 */
[C---:B-1----:R-:W-:Y:S01]  /*5360*/  HMMA.16816.F32.BF16 R100, R4.reuse, R8, R144 ;  /* 0x000000080464723c */ /* 0x042fe20000041890 */
[----:B------:R-:W-:Y:S07]  /*5370*/  LDSM.16.MT88.4 R144, [R251+0x1800] ;  /* 0x00180000fb90783b */ /* 0x000fee0000004200 */
        /* <DEDUP_REMOVED lines=8> */
[C---:B-1----:R-:W-:Y:S01]  /*5400*/  HMMA.16816.F32.BF16 R120, R4.reuse, R8, R80 ;  /* 0x000000080478723c */ /* 0x042fe20000041850 */
[----:B------:R-:W-:Y:S07]  /*5410*/  LDSM.16.MT88.4 R80, [R252+0x5800] ;  /* 0x00580000fc50783b */ /* 0x000fee0000004200 */
[C---:B------:R-:W-:Y:S01]  /*5420*/  HMMA.16816.F32.BF16 R116, R4.reuse, R10, R64 ;  /* 0x0000000a0474723c */ /* 0x040fe20000041840 */
[----:B------:R-:W1:Y:S04]  /*5430*/  LDSM.16.MT88.4 R8, [R251+0x7000] ;  /* 0x00700000fb08783b */ /* 0x000e680000004200 */
[----:B------:R-:W-:Y:S03]  /*5440*/  LDSM.16.MT88.4 R64, [R0+0x3800] ;  /* 0x003800000040783b */ /* 0x000fe60000004200 */
[C---:B-1----:R-:W-:Y:S01]  /*5450*/  HMMA.16816.F32.BF16 R124, R4.reuse, R10, R40 ;  /* 0x0000000a047c723c */ /* 0x042fe20000041828 */
[----:B------:R-:W1:Y:S07]  /*5460*/  LDSM.16.MT88.4 R40, [R248+0x3800] ;  /* 0x00380000f828783b */ /* 0x000e6e0000004200 */
[----:B------:R-:W-:Y:S01]  /*5470*/  HMMA.16816.F32.BF16 R180, R4, R8, R48 ;  /* 0x0000000804b4723c */ /* 0x000fe20000041830 */
[----:B------:R-:W2:Y:S04]  /*5480*/  LDSM.16.MT88.4 R48, [R252+0x3800] ;  /* 0x00380000fc30783b */ /* 0x000ea80000004200 */
[----:B------:R-:W-:Y:S03]  /*5490*/  LDSM.16.MT88.4 R8, [R0+0x7000] ;  /* 0x007000000008783b */ /* 0x000fe60000004200 */
[C---:B-1----:R-:W-:Y:S08]  /*54a0*/  HMMA.16816.F32.BF16 R36, R128.reuse, R40, R36 ;  /* 0x000000288024723c */ /* 0x042ff00000041824 */
[C---:B------:R-:W-:Y:S08]  /*54b0*/  HMMA.16816.F32.BF16 R40, R128.reuse, R42, R44 ;  /* 0x0000002a8028723c */ /* 0x040ff0000004182c */
[C---:B--2---:R-:W-:Y:S08]  /*54c0*/  HMMA.16816.F32.BF16 R44, R128.reuse, R48, R52 ;  /* 0x00000030802c723c */ /* 0x044ff00000041834 */
[C---:B------:R-:W-:Y:S01]  /*54d0*/  HMMA.16816.F32.BF16 R48, R128.reuse, R50, R56 ;  /* 0x000000328030723c */ /* 0x040fe20000041838 */
[----:B------:R-:W1:Y:S07]  /*54e0*/  LDSM.16.MT88.4 R56, [R251+0x3800] ;  /* 0x00380000fb38783b */ /* 0x000e6e0000004200 */
[C---:B-1----:R-:W-:Y:S08]  /*54f0*/  HMMA.16816.F32.BF16 R52, R128.reuse, R56, R60 ;  /* 0x000000388034723c */ /* 0x042ff0000004183c */
[C---:B------:R-:W-:Y:S01]  /*5500*/  HMMA.16816.F32.BF16 R60, R128.reuse, R64, R72 ;  /* 0x00000040803c723c */ /* 0x040fe20000041848 */
[----:B------:R-:W1:Y:S07]  /*5510*/  LDSM.16.MT88.4 R72, [R248+0x5800] ;  /* 0x00580000f848783b */ /* 0x000e6e0000004200 */
[C---:B------:R-:W-:Y:S08]  /*5520*/  HMMA.16816.F32.BF16 R64, R128.reuse, R66, R76 ;  /* 0x000000428040723c */ /* 0x040ff0000004184c */
[C---:B------:R-:W-:Y:S08]  /*5530*/  HMMA.16816.F32.BF16 R76, R128.reuse, R80, R92 ;  /* 0x00000050804c723c */ /* 0x040ff0000004185c */
[C---:B------:R-:W-:Y:S01]  /*5540*/  HMMA.16816.F32.BF16 R80, R128.reuse, R82, R96 ;  /* 0x000000528050723c */ /* 0x040fe20000041860 */
[----:B------:R-:W2:Y:S07]  /*5550*/  LDSM.16.MT88.4 R96, [R0+0x5800] ;  /* 0x005800000060783b */ /* 0x000eae0000004200 */
[C---:B------:R-:W-:Y:S08]  /*5560*/  HMMA.16816.F32.BF16 R56, R128.reuse, R58, R68 ;  /* 0x0000003a8038723c */ /* 0x040ff00000041844 */
[C---:B-1----:R-:W-:Y:S08]  /*5570*/  HMMA.16816.F32.BF16 R68, R128.reuse, R72, R84 ;  /* 0x000000488044723c */ /* 0x042ff00000041854 */
[C---:B--2---:R-:W-:Y:S08]  /*5580*/  HMMA.16816.F32.BF16 R92, R128.reuse, R96, R108 ;  /* 0x00000060805c723c */ /* 0x044ff0000004186c */
[C---:B------:R-:W-:Y:S01]  /*5590*/  HMMA.16816.F32.BF16 R96, R128.reuse, R98, R112 ;  /* 0x000000628060723c */ /* 0x040fe20000041870 */
[----:B------:R-:W1:Y:S07]  /*55a0*/  LDSM.16.MT88.4 R112, [R252+0x7800] ;  /* 0x00780000fc70783b */ /* 0x000e6e0000004200 */
[----:B------:R-:W-:Y:S01]  /*55b0*/  HMMA.16816.F32.BF16 R72, R128, R74, R88 ;  /* 0x0000004a8048723c */ /* 0x000fe20000041858 */
[----:B------:R-:W2:Y:S07]  /*55c0*/  LDSM.16.MT88.4 R88, [R251+0x5800] ;  /* 0x00580000fb58783b */ /* 0x000eae0000004200 */
[C---:B------:R-:W-:Y:S08]  /*55d0*/  HMMA.16816.F32.BF16 R20, R4.reuse, R8, R20 ;  /* 0x000000080414723c */ /* 0x040ff00000041814 */
[----:B------:R-:W-:Y:S01]  /*55e0*/  HMMA.16816.F32.BF16 R12, R4, R10, R12 ;  /* 0x0000000a040c723c */ /* 0x000fe2000004180c */
[----:B------:R3:W-:Y:S07]  /*55f0*/  LDSM.16.MT88.4 R4, [R0+0x7800] ;  /* 0x007800000004783b */ /* 0x0007ee0000004200 */
[----:B-1----:R-:W-:Y:S01]  /*5600*/  HMMA.16816.F32.BF16 R108, R128, R112, R120 ;  /* 0x00000070806c723c */ /* 0x002fe20000041878 */
[----:B------:R-:W1:Y:S01]  /*5610*/  LDSM.16.MT88.4 R120, [R251+0x7800] ;  /* 0x00780000fb78783b */ /* 0x000e620000004200 */
[----:B---3--:R-:W-:-:S06]  /*5620*/  IMAD.MOV.U32 R0, RZ, RZ, R3 ;  /* 0x000000ffff007224 */ /* 0x008fcc00078e0003 */
[----:B--2---:R-:W-:Y:S01]  /*5630*/  HMMA.16816.F32.BF16 R84, R128, R88, R100 ;  /* 0x000000588054723c */ /* 0x004fe20000041864 */
[----:B------:R-:W-:Y:S01]  /*5640*/  @P1 SHF.R.U32.HI R0, RZ, c[0x0][0x2cc], R2 ;  /* 0x0000b300ff001a19 */ /* 0x000fe20000011602 */
[----:B------:R-:W-:-:S06]  /*5650*/  IMAD.MOV.U32 R2, RZ, RZ, c[0x0][0x168] ;  /* 0x00005a00ff027624 */ /* 0x000fcc00078e00ff */
[----:B------:R-:W-:Y:S01]  /*5660*/  HMMA.16816.F32.BF16 R88, R128, R90, R104 ;  /* 0x0000005a8058723c */ /* 0x000fe20000041868 */
[----:B------:R-:W2:Y:S01]  /*5670*/  LDSM.16.MT88.4 R104, [R248+0x7800] ;  /* 0x00780000f868783b */ /* 0x000ea20000004200 */
[----:B------:R-:W-:-:S04]  /*5680*/  IADD3 R0, R0, c[0x0][0x1d0], -R2 ;  /* 0x0000740000007a10 */ /* 0x000fc80007ffe802 */
[----:B------:R-:W-:-:S04]  /*5690*/  SHF.R.S32.HI R2, RZ, 0x1f, R0 ;  /* 0x0000001fff027819 */ /* 0x000fc80000011400 */
[----:B------:R-:W-:Y:S01]  /*56a0*/  LEA.HI R0, R2, R0, RZ, 0x6 ;  /* 0x0000000002007211 */ /* 0x000fe200078f30ff */
[----:B------:R-:W-:Y:S03]  /*56b0*/  HMMA.16816.F32.BF16 R112, R128, R114, R116 ;  /* 0x000000728070723c */ /* 0x000fe60000041874 */
[----:B------:R-:W-:-:S04]  /*56c0*/  SHF.R.S32.HI R0, RZ, 0x6, R0 ;  /* 0x00000006ff007819 */ /* 0x000fc80000011400 */
[----:B------:R-:W-:Y:S01]  /*56d0*/  IMNMX R0, R158, R0, !PT ;  /* 0x000000009e007217 */ /* 0x000fe20007800200 */
[C---:B-1----:R-:W-:Y:S08]  /*56e0*/  HMMA.16816.F32.BF16 R116, R128.reuse, R120, R180 ;  /* 0x000000788074723c */ /* 0x042ff000000418b4 */
[C---:B------:R-:W-:Y:S08]  /*56f0*/  HMMA.16816.F32.BF16 R120, R128.reuse, R122, R124 ;  /* 0x0000007a8078723c */ /* 0x040ff0000004187c */
[----:B------:R-:W-:Y:S07]  /*5700*/  HMMA.16816.F32.BF16 R124, R128, R4, R20 ;  /* 0x00000004807c723c */ /* 0x000fee0000041814 */
[----:B------:R-:W-:-:S05]  /*5710*/  IADD3 R4, R159, -0x2, RZ ;  /* 0xfffffffe9f047810 */ /* 0x000fca0007ffe0ff */
[----:B------:R1:W-:Y:S04]  /*5720*/  STL [R1+0x5c], R4 ;  /* 0x00005c0401007387 */ /* 0x0003e80000100800 */
[----:B------:R1:W-:Y:S01]  /*5730*/  STL [R1+0x90], R0 ;  /* 0x0000900001007387 */ /* 0x0003e20000100800 */
[----:B------:R-:W-:Y:S01]  /*5740*/  ISETP.GE.AND P0, PT, R4, R0, PT ;  /* 0x000000000400720c */ /* 0x000fe20003f06270 */
[C---:B------:R-:W-:Y:S08]  /*5750*/  HMMA.16816.F32.BF16 R160, R128.reuse, R164, R160 ;  /* 0x000000a480a0723c */ /* 0x040ff000000418a0 */
[C---:B------:R-:W-:Y:S08]  /*5760*/  HMMA.16816.F32.BF16 R132, R128.reuse, R136, R132 ;  /* 0x000000888084723c */ /* 0x040ff00000041884 */
[C---:B------:R-:W-:Y:S08]  /*5770*/  HMMA.16816.F32.BF16 R140, R128.reuse, R144, R140 ;  /* 0x00000090808c723c */ /* 0x040ff0000004188c */
[C---:B------:R-:W-:Y:S08]  /*5780*/  HMMA.16816.F32.BF16 R148, R128.reuse, R152, R148 ;  /* 0x000000988094723c */ /* 0x040ff00000041894 */
[C---:B--2---:R-:W-:Y:S08]  /*5790*/  HMMA.16816.F32.BF16 R100, R128.reuse, R104, R184 ;  /* 0x000000688064723c */ /* 0x044ff000000418b8 */
[C---:B------:R-:W-:Y:S08]  /*57a0*/  HMMA.16816.F32.BF16 R164, R128.reuse, R166, R16 ;  /* 0x000000a680a4723c */ /* 0x040ff00000041810 */
[C---:B------:R-:W-:Y:S08]  /*57b0*/  HMMA.16816.F32.BF16 R136, R128.reuse, R138, R24 ;  /* 0x0000008a8088723c */ /* 0x040ff00000041818 */
[C---:B------:R-:W-:Y:S08]  /*57c0*/  HMMA.16816.F32.BF16 R144, R128.reuse, R146, R28 ;  /* 0x000000928090723c */ /* 0x040ff0000004181c */
[C---:B------:R-:W-:Y:S08]  /*57d0*/  HMMA.16816.F32.BF16 R152, R128.reuse, R154, R32 ;  /* 0x0000009a8098723c */ /* 0x040ff00000041820 */
[C---:B------:R-:W-:Y:S08]  /*57e0*/  HMMA.16816.F32.BF16 R104, R128.reuse, R106, R176 ;  /* 0x0000006a8068723c */ /* 0x040ff000000418b0 */
[----:B------:R-:W-:Y:S01]  /*57f0*/  HMMA.16816.F32.BF16 R128, R128, R6, R12 ;  /* 0x000000068080723c */ /* 0x000fe2000004180c */
[----:B------:R-:W-:Y:S01]  /*5800*/  @!UPT UIADD3 URZ, URZ, URZ, URZ ;  /* 0x0000003f3f3ff290 */ /* 0x000fe2000fffe03f */
[----:B------:R-:W-:Y:S11]  /*5810*/  @!P0 BRA `(.L_x_834) ;  /* 0x00003fd000008947 */ /* 0x000ff60003800000 */
[----:B-1----:R-:W-:Y:S02]  /*5820*/  MOV R0, R4 ;  /* 0x0000000400007202 */ /* 0x002fe40000000f00 */
[----:B------:R-:W-:-:S02]  /*5830*/  MOV R158, R156 ;  /* 0x0000009c009e7202 */ /* 0x000fc40000000f00 */
[----:B------:R-:W-:Y:S01]  /*5840*/  MOV R3, R157 ;  /* 0x0000009d00037202 */ /* 0x000fe20000000f00 */
[----:B------:R1:W-:Y:S06]  /*5850*/  STL [R1+0x60], R0 ;  /* 0x0000600001007387 */ /* 0x0003ec0000100800 */
.L_x_835:
[----:B------:R-:W2:Y:S01]  /*5860*/  LDL R2, [R1+0x60] ;  /* 0x0000600001027983 */ /* 0x000ea20000100800 */
[----:B------:R-:W-:Y:S04]  /*5870*/  DEPBAR.LE SB0, 0x0 ;  /* 0x000080000000791a */ /* 0x000fe80000000000 */
[----:B------:R-:W2:Y:S01]  /*5880*/  LDL R159, [R1+0x80] ;  /* 0x00008000019f7983 */ /* 0x000ea20000100800 */
[----:B------:R-:W-:Y:S04]  /*5890*/  WARPSYNC 0xffffffff ;  /* 0xffffffff00007948 */ /* 0x000fe80003800000 */
[----:B------:R-:W3:Y:S05]  /*58a0*/  LDL.64 R24, [R1+0x70] ;  /* 0x0000700001187983 */ /* 0x000eea0000100a00 */
[----:B------:R-:W4:Y:S05]  /*58b0*/  LDL R20, [R1+0x7c] ;  /* 0x00007c0001147983 */ /* 0x000f2a0000100800 */
[----:B------:R1:W-:Y:S05]  /*58c0*/  STL.64 [R1+0x160], R128 ;  /* 0x0001608001007387 */ /* 0x0003ea0000100a00 */
[----:B------:R1:W-:Y:S05]  /*58d0*/  STL [R1+0x158], R130 ;  /* 0x0001588201007387 */ /* 0x0003ea0000100800 */
[----:B------:R1:W-:Y:S05]  /*58e0*/  STL [R1+0x154], R131 ;  /* 0x0001548301007387 */ /* 0x0003ea0000100800 */
[----:B------:R-:W4:Y:S05]  /*58f0*/  LDL R180, [R1+0x44] ;  /* 0x0000440001b47983 */ /* 0x000f2a0000100800 */
[----:B------:R-:W4:Y:S05]  /*5900*/  LDL R184, [R1+0x40] ;  /* 0x0000400001b87983 */ /* 0x000f2a0000100800 */
[----:B------:R-:W-:Y:S06]  /*5910*/  BAR.SYNC.DEFER_BLOCKING 0x0 ;  /* 0x0000000000007b1d */ /* 0x000fec0000010000 */
[----:B------:R-:W-:Y:S05]  /*5920*/  LDSM.16.M88.4 R16, [R249+0x800] ;  /* 0x00080000f910783b */ /* 0x000fea0000000200 */
[----:B-1----:R-:W4:Y:S05]  /*5930*/  LDL R128, [R1+0x8] ;  /* 0x0000080001807983 */ /* 0x002f2a0000100800 */
[----:B------:R-:W4:Y:S05]  /*5940*/  LDL R130, [R1+0x3c] ;  /* 0x00003c0001827983 */ /* 0x000f2a0000100800 */
[----:B------:R-:W4:Y:S05]  /*5950*/  LDL R131, [R1+0x58] ;  /* 0x0000580001837983 */ /* 0x000f2a0000100800 */
[----:B------:R-:W-:Y:S01]  /*5960*/  LDSM.16.M88.4 R32, [R249+0x1800] ;  /* 0x00180000f920783b */ /* 0x000fe20000000200 */
[----:B--2---:R-:W-:Y:S11]  /*5970*/  ISETP.GT.AND P6, PT, R159, R2, PT ;  /* 0x000000029f00720c */ /* 0x004ff60003fc4270 */
[----:B------:R-:W-:Y:S02]  /*5980*/  @!UPT UIADD3 URZ, URZ, URZ, URZ ;  /* 0x0000003f3f3ff290 */ /* 0x000fe4000fffe03f */
[----:B------:R-:W-:Y:S01]  /*5990*/  @!P6 SHF.R.S32.HI R0, RZ, 0x1f, R2 ;  /* 0x0000001fff00e819 */ /* 0x000fe20000011402 */
[----:B------:R-:W-:Y:S01]  /*59a0*/  @!P6 IMAD.WIDE.U32 R4, R2, c[0x0][0x208], RZ ;  /* 0x000082000204ea25 */ /* 0x000fe200078e00ff */
[----:B---3--:R-:W-:Y:S03]  /*59b0*/  @!P6 IADD3 R9, P0, R24, 0x40, RZ ;  /* 0x000000401809e810 */ /* 0x008fe60007f1e0ff */
[----:B------:R-:W-:Y:S01]  /*59c0*/  @!P6 IMAD R0, R0, c[0x0][0x208], RZ ;  /* 0x000082000000ea24 */ /* 0x000fe200078e02ff */
[----:B----4-:R-:W-:Y:S01]  /*59d0*/  @!P6 IADD3.X R8, RZ, R20, RZ, P0, !PT ;  /* 0x00000014ff08e210 */ /* 0x010fe200007fe4ff */
[----:B------:R-:W-:Y:S02]  /*59e0*/  @!P6 IMAD.MOV.U32 R6, RZ, RZ, c[0x0][0x208] ;  /* 0x00008200ff06e624 */ /* 0x000fe400078e00ff */
[----:B------:R-:W-:Y:S01]  /*59f0*/  @!P6 IMAD R0, R2, c[0x0][0x20c], R0 ;  /* 0x000083000200ea24 */ /* 0x000fe200078e0200 */
[----:B------:R-:W-:Y:S04]  /*5a00*/  @!P6 SHF.L.U32 R2, R4, 0x6, RZ ;  /* 0x000000060402e819 */ /* 0x000fe800000006ff */
[----:B------:R-:W-:Y:S02]  /*5a10*/  @!P6 IADD3 R0, R5, R0, RZ ;  /* 0x000000000500e210 */ /* 0x000fe40007ffe0ff */
[----:B------:R-:W-:Y:S01]  /*5a20*/  @!P6 LEA R5, P0, R6, R2, 0x5 ;  /* 0x000000020605e211 */ /* 0x000fe200078028ff */
[----:B------:R-:W-:Y:S01]  /*5a30*/  LDSM.16.M88.4 R180, [R180] ;  /* 0x00000000b4b4783b */ /* 0x000fe20000000200 */
[----:B------:R-:W-:Y:S01]  /*5a40*/  @!P6 SHF.L.U64.HI R0, R4, 0x6, R0 ;  /* 0x000000060400e819 */ /* 0x000fe20000010200 */
[----:B------:R-:W-:Y:S05]  /*5a50*/  @!P6 IMAD.MOV.U32 R4, RZ, RZ, c[0x0][0x20c] ;  /* 0x00008300ff04e624 */ /* 0x000fea00078e00ff */
[----:B------:R-:W-:Y:S02]  /*5a60*/  @!P6 LEA.HI.X R4, R6, R0, R4, 0x5, P0 ;  /* 0x000000000604e211 */ /* 0x000fe400000f2c04 */
[----:B------:R-:W-:Y:S05]  /*5a70*/  @!P6 IADD3 R6, P0, R2, R24, RZ ;  /* 0x000000180206e210 */ /* 0x000fea0007f1e0ff */
[----:B------:R-:W-:Y:S01]  /*5a80*/  @!P6 IMAD.X R10, R0, 0x1, R20, P0 ;  /* 0x00000001000ae824 */ /* 0x000fe200000e0614 */
[----:B------:R-:W-:Y:S04]  /*5a90*/  @!P6 IADD3 R7, P0, R2, R9, RZ ;  /* 0x000000090207e210 */ /* 0x000fe80007f1e0ff */
[----:B------:R-:W-:Y:S02]  /*5aa0*/  @!P6 IADD3.X R11, R0, R8, RZ, P0, !PT ;  /* 0x00000008000be210 */ /* 0x000fe400007fe4ff */
[C---:B------:R-:W-:Y:S04]  /*5ab0*/  @!P6 LEA R22, P0, R6.reuse, c[0x0][0x1f8], 0x1 ;  /* 0x00007e000616ea11 */ /* 0x040fe800078008ff */
[----:B------:R-:W-:Y:S02]  /*5ac0*/  @!P6 LEA.HI.X R23, R6, c[0x0][0x1fc], R10, 0x1, P0 ;  /* 0x00007f000617ea11 */ /* 0x000fe400000f0c0a */
[C---:B------:R-:W-:Y:S04]  /*5ad0*/  @!P6 LEA R14, P0, R7.reuse, c[0x0][0x1f8], 0x1 ;  /* 0x00007e00070eea11 */ /* 0x040fe800078008ff */
[----:B------:R-:W-:Y:S02]  /*5ae0*/  @!P6 LEA.HI.X R15, R7, c[0x0][0x1fc], R11, 0x1, P0 ;  /* 0x00007f00070fea11 */ /* 0x000fe400000f0c0b */
[----:B------:R-:W-:Y:S05]  /*5af0*/  @!P6 IADD3 R7, P0, R24, 0x80, RZ ;  /* 0x000000801807e810 */ /* 0x000fea0007f1e0ff */
[----:B------:R-:W-:Y:S01]  /*5b00*/  @!P6 IMAD.X R12, RZ, RZ, R20, P0 ;  /* 0x000000ffff0ce224 */ /* 0x000fe200000e0614 */
[----:B------:R-:W-:Y:S01]  /*5b10*/  @!P6 IADD3 R6, P0, R2, R7, RZ ;  /* 0x000000070206e210 */ /* 0x000fe20007f1e0ff */
[----:B------:R-:W-:Y:S03]  /*5b20*/  LDSM.16.M88.4 R176, [R128] ;  /* 0x0000000080b0783b */ /* 0x000fe60000000200 */
[----:B------:R-:W-:Y:S02]  /*5b30*/  @!P6 IADD3.X R10, R0, R12, RZ, P0, !PT ;  /* 0x0000000c000ae210 */ /* 0x000fe400007fe4ff */
[C---:B------:R-:W-:Y:S01]  /*5b40*/  @!P6 LEA R30, P0, R6.reuse, c[0x0][0x1f8], 0x1 ;  /* 0x00007e00061eea11 */ /* 0x040fe200078008ff */
[----:B------:R1:W-:Y:S03]  /*5b50*/  LDSM.16.M88.4 R188, [R130] ;  /* 0x0000000082bc783b */ /* 0x0003e60000000200 */
[----:B------:R-:W-:Y:S02]  /*5b60*/  @!P6 LEA.HI.X R31, R6, c[0x0][0x1fc], R10, 0x1, P0 ;  /* 0x00007f00061fea11 */ /* 0x000fe400000f0c0a */
[----:B------:R-:W-:Y:S05]  /*5b70*/  @!P6 IADD3 R6, P0, R24, 0xc0, RZ ;  /* 0x000000c01806e810 */ /* 0x000fea0007f1e0ff */
[----:B------:R-:W-:Y:S01]  /*5b80*/  @!P6 IMAD.X R13, RZ, RZ, R20, P0 ;  /* 0x000000ffff0de224 */ /* 0x000fe200000e0614 */
[----:B------:R-:W-:Y:S04]  /*5b90*/  @!P6 IADD3 R2, P0, R2, R6, RZ ;  /* 0x000000060202e210 */ /* 0x000fe80007f1e0ff */
[----:B------:R-:W-:Y:S02]  /*5ba0*/  @!P6 IADD3.X R0, R0, R13, RZ, P0, !PT ;  /* 0x0000000d0000e210 */ /* 0x000fe400007fe4ff */
[C---:B------:R-:W-:Y:S04]  /*5bb0*/  @!P6 LEA R156, P0, R2.reuse, c[0x0][0x1f8], 0x1 ;  /* 0x00007e00029cea11 */ /* 0x040fe800078008ff */
[----:B------:R-:W-:Y:S02]  /*5bc0*/  @!P6 LEA.HI.X R157, R2, c[0x0][0x1fc], R0, 0x1, P0 ;  /* 0x00007f00029dea11 */ /* 0x000fe400000f0c00 */
[C---:B------:R-:W-:Y:S01]  /*5bd0*/  @!P6 IADD3 R0, P0, R5.reuse, R9, RZ ;  /* 0x000000090500e210 */ /* 0x040fe20007f1e0ff */
[----:B-1----:R-:W2:Y:S04]  /*5be0*/  LDL R130, [R1+0x38] ;  /* 0x0000380001827983 */ /* 0x002ea80000100800 */
[C---:B------:R-:W-:Y:S01]  /*5bf0*/  @!P6 IMAD.X R2, R4.reuse, 0x1, R8, P0 ;  /* 0x000000010402e824 */ /* 0x040fe200000e0608 */
[C---:B------:R-:W-:Y:S01]  /*5c00*/  @!P6 IADD3 R7, P0, R5.reuse, R7, RZ ;  /* 0x000000070507e210 */ /* 0x040fe20007f1e0ff */
[----:B------:R-:W1:Y:S03]  /*5c10*/  LDSM.16.M88.4 R8, [R249] ;  /* 0x00000000f908783b */ /* 0x000e660000000200 */
[C---:B------:R-:W-:Y:S02]  /*5c20*/  @!P6 IADD3.X R12, R4.reuse, R12, RZ, P0, !PT ;  /* 0x0000000c040ce210 */ /* 0x040fe400007fe4ff */
[C---:B------:R-:W-:Y:S05]  /*5c30*/  @!P6 IADD3 R6, P0, R5.reuse, R6, RZ ;  /* 0x000000060506e210 */ /* 0x040fea0007f1e0ff */
[C---:B------:R-:W-:Y:S01]  /*5c40*/  @!P6 IMAD.X R13, R4.reuse, 0x1, R13, P0 ;  /* 0x00000001040de824 */ /* 0x040fe200000e060d */
[----:B------:R-:W-:Y:S02]  /*5c50*/  @!P6 IADD3 R5, P0, R5, R24, RZ ;  /* 0x000000180505e210 */ /* 0x000fe40007f1e0ff */
[----:B------:R-:W3:Y:S02]  /*5c60*/  LDSM.16.M88.4 R24, [R249+0x1000] ;  /* 0x00100000f918783b */ /* 0x000ee40000000200 */
[----:B------:R-:W-:Y:S02]  /*5c70*/  @!P6 IADD3.X R4, R4, R20, RZ, P0, !PT ;  /* 0x000000140404e210 */ /* 0x000fe400007fe4ff */
[C---:B------:R-:W-:Y:S04]  /*5c80*/  @!P6 LEA R20, P0, R5.reuse, c[0x0][0x1f8], 0x1 ;  /* 0x00007e000514ea11 */ /* 0x040fe800078008ff */
[----:B------:R-:W-:Y:S02]  /*5c90*/  @!P6 LEA.HI.X R21, R5, c[0x0][0x1fc], R4, 0x1, P0 ;  /* 0x00007f000515ea11 */ /* 0x000fe400000f0c04 */
[C---:B------:R-:W-:Y:S04]  /*5ca0*/  @!P6 LEA R28, P0, R0.reuse, c[0x0][0x1f8], 0x1 ;  /* 0x00007e00001cea11 */ /* 0x040fe800078008ff */
[----:B------:R-:W-:Y:S02]  /*5cb0*/  @!P6 LEA.HI.X R29, R0, c[0x0][0x1fc], R2, 0x1, P0 ;  /* 0x00007f00001dea11 */ /* 0x000fe400000f0c02 */
[----:B------:R-:W4:Y:S01]  /*5cc0*/  LDL R2, [R1] ;  /* 0x0000000001027983 */ /* 0x000f220000100800 */
[C---:B------:R-:W-:Y:S04]  /*5cd0*/  @!P6 LEA R186, P0, R7.reuse, c[0x0][0x1f8], 0x1 ;  /* 0x00007e0007baea11 */ /* 0x040fe800078008ff */
[----:B------:R-:W-:Y:S01]  /*5ce0*/  @!P6 LEA.HI.X R187, R7, c[0x0][0x1fc], R12, 0x1, P0 ;  /* 0x00007f0007bbea11 */ /* 0x000fe200000f0c0c */
[----:B------:R-:W-:Y:S01]  /*5cf0*/  IMAD.MOV.U32 R12, RZ, RZ, R186 ;  /* 0x000000ffff0c7224 */ /* 0x000fe200078e00ba */
[C---:B------:R-:W-:Y:S01]  /*5d00*/  @!P6 LEA R128, P0, R6.reuse, c[0x0][0x1f8], 0x1 ;  /* 0x00007e000680ea11 */ /* 0x040fe200078008ff */
[----:B------:R-:W2:Y:S03]  /*5d10*/  LDL R0, [R1+0x2c] ;  /* 0x00002c0001007983 */ /* 0x000ea60000100800 */
[----:B------:R-:W-:Y:S02]  /*5d20*/  @!P6 LEA.HI.X R129, R6, c[0x0][0x1fc], R13, 0x1, P0 ;  /* 0x00007f000681ea11 */ /* 0x000fe400000f0c0d */
[C---:B-1---5:R-:W-:Y:S03]  /*5d30*/  HMMA.16816.F32.BF16 R4, R168.reuse, R8, RZ ;  /* 0x00000008a804723c */ /* 0x062fe600000418ff */
[----:B------:R-:W-:Y:S02]  /*5d40*/  MOV R13, R187 ;  /* 0x000000bb000d7202 */ /* 0x000fe40000000f00 */
[----:B------:R-:W1:Y:S03]  /*5d50*/  LDSM.16.M88.4 R184, [R184] ;  /* 0x00000000b8b8783b */ /* 0x000e660000000200 */
[C---:B------:R-:W-:Y:S02]  /*5d60*/  HMMA.16816.F32.BF16 R8, R168.reuse, R10, RZ ;  /* 0x0000000aa808723c */ /* 0x040fe400000418ff */
[----:B------:R-:W-:Y:S01]  /*5d70*/  @!PT LDS RZ, [RZ] ;  /* 0x00000000fffff984 */ /* 0x000fe20000000800 */
[----:B------:R-:W-:Y:S01]  /*5d80*/  @!PT LDS RZ, [RZ] ;  /* 0x00000000fffff984 */ /* 0x000fe20000000800 */
[----:B------:R-:W-:Y:S01]  /*5d90*/  @!PT LDS RZ, [RZ] ;  /* 0x00000000fffff984 */ /* 0x000fe20000000800 */
[----:B------:R3:W-:Y:S05]  /*5da0*/  @!P6 LDGSTS.E.BYPASS.LTC128B.128 [R131+0x100], [R22.64], !P5 ;  /* 0x001000001683efae */ /* 0x0007ea000e901d46 */
[----:B------:R1:W-:Y:S05]  /*5db0*/  @!P6 LDGSTS.E.BYPASS.LTC128B.128 [R131+0x2100], [R14.64], !P4 ;  /* 0x021000000e83efae */ /* 0x0003ea000e101d46 */
[----:B------:R1:W-:Y:S05]  /*5dc0*/  @!P6 LDGSTS.E.BYPASS.LTC128B.128 [R131+0x4100], [R30.64], !P3 ;  /* 0x041000001e83efae */ /* 0x0003ea000d901d46 */
[----:B------:R2:W-:Y:S05]  /*5dd0*/  @!P6 LDGSTS.E.BYPASS.LTC128B.128 [R131+0x6100], [R156.64], !P2 ;  /* 0x061000009c83efae */ /* 0x0005ea000d101d46 */
[----:B------:R3:W-:Y:S05]  /*5de0*/  @!P6 LDGSTS.E.BYPASS.LTC128B.128 [R131+0x1100], [R20.64], !P5 ;  /* 0x011000001483efae */ /* 0x0007ea000e901d46 */
[----:B------:R3:W-:Y:S01]  /*5df0*/  @!P6 LDGSTS.E.BYPASS.LTC128B.128 [R131+0x3100], [R28.64], !P4 ;  /* 0x031000001c83efae */ /* 0x0007e2000e101d46 */
[----:B-1----:R-:W-:Y:S01]  /*5e00*/  IMAD.MOV.U32 R30, RZ, RZ, R12 ;  /* 0x000000ffff1e7224 */ /* 0x002fe200078e000c */
[----:B------:R-:W-:Y:S02]  /*5e10*/  MOV R31, R13 ;  /* 0x0000000d001f7202 */ /* 0x000fe40000000f00 */
[C---:B------:R-:W-:Y:S03]  /*5e20*/  HMMA.16816.F32.BF16 R12, R168.reuse, R16, RZ ;  /* 0x00000010a80c723c */ /* 0x040fe600000418ff */
[----:B------:R1:W-:Y:S05]  /*5e30*/  @!P6 LDGSTS.E.BYPASS.LTC128B.128 [R131+0x5100], [R30.64], !P3 ;  /* 0x051000001e83efae */ /* 0x0003ea000d901d46 */
[C---:B------:R-:W-:Y:S01]  /*5e40*/  HMMA.16816.F32.BF16 R16, R168.reuse, R18, RZ ;  /* 0x00000012a810723c */ /* 0x040fe200000418ff */
[----:B------:R1:W-:Y:S05]  /*5e50*/  @!P6 LDGSTS.E.BYPASS.LTC128B.128 [R131+0x7100], [R128.64], !P2 ;  /* 0x071000008083efae */ /* 0x0003ea000d101d46 */
[----:B------:R-:W0:Y:S02]  /*5e60*/  LDGDEPBAR ;  /* 0x00000000000079af */ /* 0x000e240000000000 */
[C---:B---3--:R-:W-:Y:S08]  /*5e70*/  HMMA.16816.F32.BF16 R20, R168.reuse, R24, RZ ;  /* 0x00000018a814723c */ /* 0x048ff000000418ff */
[C---:B------:R-:W-:Y:S08]  /*5e80*/  HMMA.16816.F32.BF16 R24, R168.reuse, R26, RZ ;  /* 0x0000001aa818723c */ /* 0x040ff000000418ff */
[C---:B-1----:R-:W-:Y:S01]  /*5e90*/  HMMA.16816.F32.BF16 R28, R168.reuse, R32, RZ ;  /* 0x00000020a81c723c */ /* 0x042fe200000418ff */
[----:B------:R-:W3:Y:S07]  /*5ea0*/  LDL R129, [R1+0x34] ;  /* 0x0000340001817983 */ /* 0x000eee0000100800 */
[----:B------:R-:W-:Y:S01]  /*5eb0*/  HMMA.16816.F32.BF16 R32, R168, R34, RZ ;  /* 0x00000022a820723c */ /* 0x000fe200000418ff */
[----:B------:R-:W2:Y:S05]  /*5ec0*/  LDL R128, [R1+0x30] ;  /* 0x0000300001807983 */ /* 0x000eaa0000100800 */
[----:B------:R-:W-:Y:S02]  /*5ed0*/  STL [R1+0x124], R168 ;  /* 0x000124a801007387 */ /* 0x000fe40000100800 */
[C---:B------:R-:W-:Y:S03]  /*5ee0*/  HMMA.16816.F32.BF16 R4, R172.reuse, R176, R4 ;  /* 0x000000b0ac04723c */ /* 0x040fe60000041804 */
[----:B------:R-:W-:Y:S05]  /*5ef0*/  STL [R1+0x120], R169 ;  /* 0x000120a901007387 */ /* 0x000fea0000100800 */
[C---:B------:R-:W-:Y:S01]  /*5f00*/  HMMA.16816.F32.BF16 R8, R172.reuse, R178, R8 ;  /* 0x000000b2ac08723c */ /* 0x040fe20000041808 */
[----:B------:R-:W-:Y:S05]  /*5f10*/  STL [R1+0x11c], R170 ;  /* 0x00011caa01007387 */ /* 0x000fea0000100800 */
        /* <DEDUP_REMOVED lines=13> */
[----:B------:R-:W-:Y:S01]  /*5ff0*/  HMMA.16816.F32.BF16 R32, R172, R190, R32 ;  /* 0x000000beac20723c */ /* 0x000fe20000041820 */
[----:B------:R-:W-:Y:S05]  /*6000*/  STL [R1+0x138], R195 ;  /* 0x000138c301007387 */ /* 0x000fea0000100800 */
[----:B------:R-:W-:Y:S05]  /*6010*/  STL [R1+0x150], R197 ;  /* 0x000150c501007387 */ /* 0x000fea0000100800 */
[----:B------:R-:W-:Y:S05]  /*6020*/  STL [R1+0x14c], R198 ;  /* 0x00014cc601007387 */ /* 0x000fea0000100800 */
[----:B------:R-:W-:Y:S05]  /*6030*/  STL [R1+0x148], R199 ;  /* 0x000148c701007387 */ /* 0x000fea0000100800 */
[----:B----4-:R-:W1:Y:S05]  /*6040*/  LDSM.16.M88.4 R176, [R2] ;  /* 0x0000000002b0783b */ /* 0x010e6a0000000200 */
[----:B------:R-:W4:Y:S05]  /*6050*/  LDSM.16.M88.4 R180, [R2+0x800] ;  /* 0x0008000002b4783b */ /* 0x000f2a0000000200 */
[----:B------:R-:W4:Y:S05]  /*6060*/  LDSM.16.M88.4 R184, [R2+0x1000] ;  /* 0x0010000002b8783b */ /* 0x000f2a0000000200 */
[----:B------:R-:W4:Y:S01]  /*6070*/  LDSM.16.M88.4 R188, [R2+0x1800] ;  /* 0x0018000002bc783b */ /* 0x000f220000000200 */
[C---:B-1----:R-:W-:Y:S08]  /*6080*/  HMMA.16816.F32.BF16 R4, R192.reuse, R176, R4 ;  /* 0x000000b0c004723c */ /* 0x042ff00000041804 */
[C---:B------:R-:W-:Y:S01]  /*6090*/  HMMA.16816.F32.BF16 R8, R192.reuse, R178, R8 ;  /* 0x000000b2c008723c */ /* 0x040fe20000041808 */
[----:B------:R-:W1:Y:S07]  /*60a0*/  LDSM.16.M88.4 R176, [R250] ;  /* 0x00000000fab0783b */ /* 0x000e6e0000000200 */
[C---:B----4-:R-:W-:Y:S08]  /*60b0*/  HMMA.16816.F32.BF16 R12, R192.reuse, R180, R12 ;  /* 0x000000b4c00c723c */ /* 0x050ff0000004180c */
[C---:B------:R-:W-:Y:S01]  /*60c0*/  HMMA.16816.F32.BF16 R16, R192.reuse, R182, R16 ;  /* 0x000000b6c010723c */ /* 0x040fe20000041810 */
[----:B------:R-:W4:Y:S07]  /*60d0*/  LDSM.16.M88.4 R180, [R250+0x800] ;  /* 0x00080000fab4783b */ /* 0x000f2e0000000200 */
[C---:B------:R-:W-:Y:S08]  /*60e0*/  HMMA.16816.F32.BF16 R20, R192.reuse, R184, R20 ;  /* 0x000000b8c014723c */ /* 0x040ff00000041814 */
[C---:B------:R-:W-:Y:S01]  /*60f0*/  HMMA.16816.F32.BF16 R24, R192.reuse, R186, R24 ;  /* 0x000000bac018723c */ /* 0x040fe20000041818 */
[----:B------:R-:W2:Y:S07]  /*6100*/  LDSM.16.M88.4 R184, [R250+0x1000] ;  /* 0x00100000fab8783b */ /* 0x000eae0000000200 */
[C---:B------:R-:W-:Y:S08]  /*6110*/  HMMA.16816.F32.BF16 R28, R192.reuse, R188, R28 ;  /* 0x000000bcc01c723c */ /* 0x040ff0000004181c */
[----:B------:R-:W-:Y:S01]  /*6120*/  HMMA.16816.F32.BF16 R32, R192, R190, R32 ;  /* 0x000000bec020723c */ /* 0x000fe20000041820 */
[----:B------:R-:W3:Y:S07]  /*6130*/  LDSM.16.M88.4 R188, [R250+0x1800] ;  /* 0x00180000fabc783b */ /* 0x000eee0000000200 */
[C---:B-1----:R-:W-:Y:S08]  /*6140*/  HMMA.16816.F32.BF16 R4, R196.reuse, R176, R4 ;  /* 0x000000b0c404723c */ /* 0x042ff00000041804 */
[C---:B------:R-:W-:Y:S01]  /*6150*/  HMMA.16816.F32.BF16 R8, R196.reuse, R178, R8 ;  /* 0x000000b2c408723c */ /* 0x040fe20000041808 */
[----:B------:R-:W1:Y:S07]  /*6160*/  LDSM.16.M88.4 R176, [R249+0x2000] ;  /* 0x00200000f9b0783b */ /* 0x000e6e0000000200 */
[C---:B----4-:R-:W-:Y:S08]  /*6170*/  HMMA.16816.F32.BF16 R12, R196.reuse, R180, R12 ;  /* 0x000000b4c40c723c */ /* 0x050ff0000004180c */
[C---:B------:R-:W-:Y:S01]  /*6180*/  HMMA.16816.F32.BF16 R16, R196.reuse, R182, R16 ;  /* 0x000000b6c410723c */ /* 0x040fe20000041810 */
[----:B------:R-:W4:Y:S07]  /*6190*/  LDSM.16.M88.4 R180, [R249+0x2800] ;  /* 0x00280000f9b4783b */ /* 0x000f2e0000000200 */
[C---:B--2---:R-:W-:Y:S08]  /*61a0*/  HMMA.16816.F32.BF16 R20, R196.reuse, R184, R20 ;  /* 0x000000b8c414723c */ /* 0x044ff00000041814 */
[C---:B------:R-:W-:Y:S01]  /*61b0*/  HMMA.16816.F32.BF16 R24, R196.reuse, R186, R24 ;  /* 0x000000bac418723c */ /* 0x040fe20000041818 */
[----:B------:R-:W2:Y:S07]  /*61c0*/  LDSM.16.M88.4 R184, [R249+0x3000] ;  /* 0x00300000f9b8783b */ /* 0x000eae0000000200 */
[C---:B---3--:R-:W-:Y:S08]  /*61d0*/  HMMA.16816.F32.BF16 R28, R196.reuse, R188, R28 ;  /* 0x000000bcc41c723c */ /* 0x048ff0000004181c */
[----:B------:R-:W-:Y:S01]  /*61e0*/  HMMA.16816.F32.BF16 R32, R196, R190, R32 ;  /* 0x000000bec420723c */ /* 0x000fe20000041820 */
[----:B------:R-:W3:Y:S07]  /*61f0*/  LDSM.16.M88.4 R188, [R249+0x3800] ;  /* 0x00380000f9bc783b */ /* 0x000eee0000000200 */
[C---:B-1----:R-:W-:Y:S08]  /*6200*/  HMMA.16816.F32.BF16 R4, R200.reuse, R176, R4 ;  /* 0x000000b0c804723c */ /* 0x042ff00000041804 */
[C---:B------:R-:W-:Y:S01]  /*6210*/  HMMA.16816.F32.BF16 R8, R200.reuse, R178, R8 ;  /* 0x000000b2c808723c */ /* 0x040fe20000041808 */
[----:B------:R1:W3:Y:S07]  /*6220*/  LDSM.16.M88.4 R176, [R130] ;  /* 0x0000000082b0783b */ /* 0x0002ee0000000200 */
[C---:B----4-:R-:W-:Y:S08]  /*6230*/  HMMA.16816.F32.BF16 R12, R200.reuse, R180, R12 ;  /* 0x000000b4c80c723c */ /* 0x050ff0000004180c */
[C---:B------:R-:W-:Y:S01]  /*6240*/  HMMA.16816.F32.BF16 R16, R200.reuse, R182, R16 ;  /* 0x000000b6c810723c */ /* 0x040fe20000041810 */
[----:B------:R4:W3:Y:S07]  /*6250*/  LDSM.16.M88.4 R180, [R129] ;  /* 0x0000000081b4783b */ /* 0x0008ee0000000200 */
[C---:B--2---:R-:W-:Y:S01]  /*6260*/  HMMA.16816.F32.BF16 R20, R200.reuse, R184, R20 ;  /* 0x000000b8c814723c */ /* 0x044fe20000041814 */
[----:B-1----:R-:W2:Y:S07]  /*6270*/  LDL R130, [R1+0x28] ;  /* 0x0000280001827983 */ /* 0x002eae0000100800 */
[C---:B------:R-:W-:Y:S01]  /*6280*/  HMMA.16816.F32.BF16 R24, R200.reuse, R186, R24 ;  /* 0x000000bac818723c */ /* 0x040fe20000041818 */
[----:B------:R1:W1:Y:S07]  /*6290*/  LDSM.16.M88.4 R184, [R128] ;  /* 0x0000000080b8783b */ /* 0x00026e0000000200 */
[C---:B---3--:R-:W-:Y:S01]  /*62a0*/  HMMA.16816.F32.BF16 R28, R200.reuse, R188, R28 ;  /* 0x000000bcc81c723c */ /* 0x048fe2000004181c */
[----:B----4-:R-:W3:Y:S07]  /*62b0*/  LDL R129, [R1+0x24] ;  /* 0x0000240001817983 */ /* 0x010eee0000100800 */
[----:B------:R-:W-:Y:S01]  /*62c0*/  HMMA.16816.F32.BF16 R32, R200, R190, R32 ;  /* 0x000000bec820723c */ /* 0x000fe20000041820 */
[----:B------:R4:W1:Y:S07]  /*62d0*/  LDSM.16.M88.4 R188, [R0] ;  /* 0x0000000000bc783b */ /* 0x00086e0000000200 */
[C---:B------:R-:W-:Y:S01]  /*62e0*/  HMMA.16816.F32.BF16 R4, R204.reuse, R176, R4 ;  /* 0x000000b0cc04723c */ /* 0x040fe20000041804 */
[----:B-1----:R-:W3:Y:S07]  /*62f0*/  LDL R128, [R1+0x20] ;  /* 0x0000200001807983 */ /* 0x002eee0000100800 */
[C---:B------:R-:W-:Y:S01]  /*6300*/  HMMA.16816.F32.BF16 R8, R204.reuse, R178, R8 ;  /* 0x000000b2cc08723c */ /* 0x040fe20000041808 */
[----:B------:R-:W1:Y:S07]  /*6310*/  LDSM.16.M88.4 R176, [R2+0x2000] ;  /* 0x0020000002b0783b */ /* 0x000e6e0000000200 */
[C---:B------:R-:W-:Y:S01]  /*6320*/  HMMA.16816.F32.BF16 R12, R204.reuse, R180, R12 ;  /* 0x000000b4cc0c723c */ /* 0x040fe2000004180c */
[----:B----4-:R-:W2:Y:S07]  /*6330*/  LDL R0, [R1+0x1c] ;  /* 0x00001c0001007983 */ /* 0x010eae0000100800 */
        /* <DEDUP_REMOVED lines=33> */
[C---:B------:R-:W-:Y:S08]  /*6550*/  HMMA.16816.F32.BF16 R8, R216.reuse, R178, R8 ;  /* 0x000000b2d808723c */ /* 0x040ff00000041808 */
[C---:B------:R-:W-:Y:S08]  /*6560*/  HMMA.16816.F32.BF16 R12, R216.reuse, R180, R12 ;  /* 0x000000b4d80c723c */ /* 0x040ff0000004180c */
[C---:B------:R-:W-:Y:S08]  /*6570*/  HMMA.16816.F32.BF16 R16, R216.reuse, R182, R16 ;  /* 0x000000b6d810723c */ /* 0x040ff00000041810 */
[C---:B------:R-:W-:Y:S08]  /*6580*/  HMMA.16816.F32.BF16 R20, R216.reuse, R184, R20 ;  /* 0x000000b8d814723c */ /* 0x040ff00000041814 */
[C---:B------:R-:W-:Y:S08]  /*6590*/  HMMA.16816.F32.BF16 R24, R216.reuse, R186, R24 ;  /* 0x000000bad818723c */ /* 0x040ff00000041818 */
[C---:B------:R-:W-:Y:S08]  /*65a0*/  HMMA.16816.F32.BF16 R28, R216.reuse, R188, R28 ;  /* 0x000000bcd81c723c */ /* 0x040ff0000004181c */
[----:B------:R-:W-:Y:S01]  /*65b0*/  HMMA.16816.F32.BF16 R32, R216, R190, R32 ;  /* 0x000000bed820723c */ /* 0x000fe20000041820 */
[----:B--2---:R1:W2:Y:S05]  /*65c0*/  LDSM.16.M88.4 R176, [R130] ;  /* 0x0000000082b0783b */ /* 0x0042aa0000000200 */
[----:B---3--:R3:W2:Y:S05]  /*65d0*/  LDSM.16.M88.4 R180, [R129] ;  /* 0x0000000081b4783b */ /* 0x0086aa0000000200 */
[----:B-1----:R-:W4:Y:S05]  /*65e0*/  LDL R130, [R1+0x14] ;  /* 0x0000140001827983 */ /* 0x002f2a0000100800 */
[----:B------:R1:W1:Y:S05]  /*65f0*/  LDSM.16.M88.4 R184, [R128] ;  /* 0x0000000080b8783b */ /* 0x00026a0000000200 */
[----:B---3--:R-:W3:Y:S01]  /*6600*/  LDL R129, [R1+0x10] ;  /* 0x0000100001817983 */ /* 0x008ee20000100800 */
[C---:B--2---:R-:W-:Y:S08]  /*6610*/  HMMA.16816.F32.BF16 R4, R220.reuse, R176, R4 ;  /* 0x000000b0dc04723c */ /* 0x044ff00000041804 */
[C---:B------:R-:W-:Y:S01]  /*6620*/  HMMA.16816.F32.BF16 R8, R220.reuse, R178, R8 ;  /* 0x000000b2dc08723c */ /* 0x040fe20000041808 */
[----:B------:R2:W2:Y:S05]  /*6630*/  LDSM.16.M88.4 R188, [R0] ;  /* 0x0000000000bc783b */ /* 0x0004aa0000000200 */
[----:B------:R-:W2:Y:S02]  /*6640*/  LDSM.16.M88.4 R176, [R2+0x4000] ;  /* 0x0040000002b0783b */ /* 0x000ea40000000200 */
[C---:B------:R-:W-:Y:S03]  /*6650*/  HMMA.16816.F32.BF16 R12, R220.reuse, R180, R12 ;  /* 0x000000b4dc0c723c */ /* 0x040fe6000004180c */
[----:B-1----:R-:W3:Y:S05]  /*6660*/  LDL R128, [R1+0xc] ;  /* 0x00000c0001807983 */ /* 0x002eea0000100800 */
[C---:B------:R-:W-:Y:S01]  /*6670*/  HMMA.16816.F32.BF16 R16, R220.reuse, R182, R16 ;  /* 0x000000b6dc10723c */ /* 0x040fe20000041810 */
[----:B------:R-:W1:Y:S07]  /*6680*/  LDSM.16.M88.4 R180, [R2+0x4800] ;  /* 0x0048000002b4783b */ /* 0x000e6e0000000200 */
[C---:B------:R-:W-:Y:S01]  /*6690*/  HMMA.16816.F32.BF16 R20, R220.reuse, R184, R20 ;  /* 0x000000b8dc14723c */ /* 0x040fe20000041814 */
[----:B--2---:R-:W2:Y:S05]  /*66a0*/  LDL R0, [R1+0x18] ;  /* 0x0000180001007983 */ /* 0x004eaa0000100800 */
[----:B------:R-:W2:Y:S02]  /*66b0*/  LDL.LU R170, [R1+0x60] ;  /* 0x0000600001aa7983 */ /* 0x000ea40000300800 */
[C---:B------:R-:W-:Y:S03]  /*66c0*/  HMMA.16816.F32.BF16 R24, R220.reuse, R186, R24 ;  /* 0x000000badc18723c */ /* 0x040fe60000041818 */
[----:B------:R-:W1:Y:S05]  /*66d0*/  LDSM.16.M88.4 R184, [R2+0x5000] ;  /* 0x0050000002b8783b */ /* 0x000e6a0000000200 */
[----:B------:R-:W2:Y:S01]  /*66e0*/  LDL R168, [R1+0x94] ;  /* 0x0000940001a87983 */ /* 0x000ea20000100800 */
[C---:B------:R-:W-:Y:S08]  /*66f0*/  HMMA.16816.F32.BF16 R28, R220.reuse, R188, R28 ;  /* 0x000000bcdc1c723c */ /* 0x040ff0000004181c */
[----:B------:R-:W-:Y:S01]  /*6700*/  HMMA.16816.F32.BF16 R32, R220, R190, R32 ;  /* 0x000000bedc20723c */ /* 0x000fe20000041820 */
[----:B------:R-:W1:Y:S07]  /*6710*/  LDSM.16.M88.4 R188, [R2+0x5800] ;  /* 0x0058000002bc783b */ /* 0x000e6e0000000200 */
[C---:B------:R-:W-:Y:S08]  /*6720*/  HMMA.16816.F32.BF16 R4, R224.reuse, R176, R4 ;  /* 0x000000b0e004723c */ /* 0x040ff00000041804 */
[C---:B------:R-:W-:Y:S01]  /*6730*/  HMMA.16816.F32.BF16 R8, R224.reuse, R178, R8 ;  /* 0x000000b2e008723c */ /* 0x040fe20000041808 */
        /* <DEDUP_REMOVED lines=23> */
[C---:B------:R-:W-:Y:S08]  /*68b0*/  HMMA.16816.F32.BF16 R8, R232.reuse, R178, R8 ;  /* 0x000000b2e808723c */ /* 0x040ff00000041808 */
[C---:B-1----:R-:W-:Y:S08]  /*68c0*/  HMMA.16816.F32.BF16 R12, R232.reuse, R180, R12 ;  /* 0x000000b4e80c723c */ /* 0x042ff0000004180c */
[C---:B------:R-:W-:Y:S08]  /*68d0*/  HMMA.16816.F32.BF16 R16, R232.reuse, R182, R16 ;  /* 0x000000b6e810723c */ /* 0x040ff00000041810 */
[C---:B------:R-:W-:Y:S08]  /*68e0*/  HMMA.16816.F32.BF16 R20, R232.reuse, R184, R20 ;  /* 0x000000b8e814723c */ /* 0x040ff00000041814 */
[C---:B------:R-:W-:Y:S08]  /*68f0*/  HMMA.16816.F32.BF16 R24, R232.reuse, R186, R24 ;  /* 0x000000bae818723c */ /* 0x040ff00000041818 */
[C---:B------:R-:W-:Y:S08]  /*6900*/  HMMA.16816.F32.BF16 R28, R232.reuse, R188, R28 ;  /* 0x000000bce81c723c */ /* 0x040ff0000004181c */
[----:B------:R-:W-:Y:S01]  /*6910*/  HMMA.16816.F32.BF16 R32, R232, R190, R32 ;  /* 0x000000bee820723c */ /* 0x000fe20000041820 */
[----:B------:R-:W-:Y:S05]  /*6920*/  LDSM.16.M88.4 R188, [R2+0x6000] ;  /* 0x0060000002bc783b */ /* 0x000fea0000000200 */
[----:B----4-:R1:W-:Y:S05]  /*6930*/  LDSM.16.M88.4 R180, [R130] ;  /* 0x0000000082b4783b */ /* 0x0103ea0000000200 */
[----:B---3--:R-:W-:Y:S05]  /*6940*/  LDSM.16.M88.4 R184, [R129] ;  /* 0x0000000081b8783b */ /* 0x008fea0000000200 */
[----:B-1----:R-:W3:Y:S05]  /*6950*/  LDL R130, [R1+0x78] ;  /* 0x0000780001827983 */ /* 0x002eea0000100800 */
[----:B--2---:R1:W2:Y:S01]  /*6960*/  LDSM.16.M88.4 R176, [R0] ;  /* 0x0000000000b0783b */ /* 0x0042a20000000200 */
[C---:B------:R-:W-:Y:S02]  /*6970*/  IADD3 R171, R170.reuse, -0x1, RZ ;  /* 0xffffffffaaab7810 */ /* 0x040fe40007ffe0ff */
[C---:B------:R-:W-:Y:S01]  /*6980*/  ISETP.GT.AND P6, PT, R170.reuse, R159, PT ;  /* 0x0000009faa00720c */ /* 0x040fe20003fc4270 */
[----:B------:R-:W-:Y:S04]  /*6990*/  IMAD.MOV.U32 R159, RZ, RZ, -0x40 ;  /* 0xffffffc0ff9f7424 */ /* 0x000fe800078e00ff */
[----:B------:R-:W-:Y:S05]  /*69a0*/  IMAD R159, R170, R159, 0x1 ;  /* 0x00000001aa9f7424 */ /* 0x000fea00078e029f */
[----:B------:R-:W-:Y:S03]  /*69b0*/  IADD3 R159, R159, c[0x0][0x1d0], -R168 ;  /* 0x000074009f9f7a10 */ /* 0x000fe60007ffe8a8 */
[----:B------:R-:W-:Y:S01]  /*69c0*/  @P6 IMAD.WIDE.U32 R156, R171, c[0x0][0x1e0], RZ ;  /* 0x00007800ab9c6a25 */ /* 0x000fe200078e00ff */
[----:B------:R-:W-:Y:S01]  /*69d0*/  IADD3 R159, R159, -c[0x0][0x168], RZ ;  /* 0x80005a009f9f7a10 */ /* 0x000fe20007ffe0ff */
[----:B-1----:R-:W4:Y:S01]  /*69e0*/  LDL R0, [R1+0x8c] ;  /* 0x00008c0001007983 */ /* 0x002f220000100800 */
[C---:B--2---:R-:W-:Y:S08]  /*69f0*/  HMMA.16816.F32.BF16 R4, R236.reuse, R176, R4 ;  /* 0x000000b0ec04723c */ /* 0x044ff00000041804 */
[C---:B------:R-:W-:Y:S01]  /*6a00*/  HMMA.16816.F32.BF16 R8, R236.reuse, R178, R8 ;  /* 0x000000b2ec08723c */ /* 0x040fe20000041808 */
[----:B------:R1:W2:Y:S07]  /*6a10*/  LDSM.16.M88.4 R176, [R128] ;  /* 0x0000000080b0783b */ /* 0x0002ae0000000200 */
[C---:B------:R-:W-:Y:S08]  /*6a20*/  HMMA.16816.F32.BF16 R12, R236.reuse, R180, R12 ;  /* 0x000000b4ec0c723c */ /* 0x040ff0000004180c */
[C---:B------:R-:W-:Y:S01]  /*6a30*/  HMMA.16816.F32.BF16 R16, R236.reuse, R182, R16 ;  /* 0x000000b6ec10723c */ /* 0x040fe20000041810 */
[----:B------:R-:W2:Y:S07]  /*6a40*/  LDSM.16.M88.4 R180, [R2+0x6800] ;  /* 0x0068000002b4783b */ /* 0x000eae0000000200 */
[C---:B------:R-:W-:Y:S01]  /*6a50*/  HMMA.16816.F32.BF16 R20, R236.reuse, R184, R20 ;  /* 0x000000b8ec14723c */ /* 0x040fe20000041814 */
[----:B-1----:R-:W3:Y:S07]  /*6a60*/  LDL.64 R128, [R1+0x68] ;  /* 0x0000680001807983 */ /* 0x002eee0000100a00 */
        /* <DEDUP_REMOVED lines=8> */
[C---:B------:R-:W-:Y:S08]  /*6af0*/  HMMA.16816.F32.BF16 R12, R240.reuse, R180, R12 ;  /* 0x000000b4f00c723c */ /* 0x040ff0000004180c */
[C---:B------:R-:W-:Y:S08]  /*6b00*/  HMMA.16816.F32.BF16 R16, R240.reuse, R182, R16 ;  /* 0x000000b6f010723c */ /* 0x040ff00000041810 */
[C---:B-1----:R-:W-:Y:S08]  /*6b10*/  HMMA.16816.F32.BF16 R20, R240.reuse, R176, R20 ;  /* 0x000000b0f014723c */ /* 0x042ff00000041814 */
[C---:B------:R-:W-:Y:S01]  /*6b20*/  HMMA.16816.F32.BF16 R24, R240.reuse, R178, R24 ;  /* 0x000000b2f018723c */ /* 0x040fe20000041818 */
[----:B------:R-:W1:Y:S07]  /*6b30*/  LDSM.16.M88.4 R176, [R250+0x6800] ;  /* 0x00680000fab0783b */ /* 0x000e6e0000000200 */
[C---:B------:R-:W-:Y:S08]  /*6b40*/  HMMA.16816.F32.BF16 R28, R240.reuse, R184, R28 ;  /* 0x000000b8f01c723c */ /* 0x040ff0000004181c */
[----:B------:R-:W-:Y:S08]  /*6b50*/  HMMA.16816.F32.BF16 R32, R240, R186, R32 ;  /* 0x000000baf020723c */ /* 0x000ff00000041820 */
[C---:B--2---:R-:W-:Y:S08]  /*6b60*/  HMMA.16816.F32.BF16 R4, R244.reuse, R188, R4 ;  /* 0x000000bcf404723c */ /* 0x044ff00000041804 */
[C---:B------:R-:W-:Y:S08]  /*6b70*/  HMMA.16816.F32.BF16 R8, R244.reuse, R190, R8 ;  /* 0x000000bef408723c */ /* 0x040ff00000041808 */
[C---:B-1----:R-:W-:Y:S08]  /*6b80*/  HMMA.16816.F32.BF16 R12, R244.reuse, R176, R12 ;  /* 0x000000b0f40c723c */ /* 0x042ff0000004180c */
[C---:B------:R-:W-:Y:S04]  /*6b90*/  HMMA.16816.F32.BF16 R16, R244.reuse, R178, R16 ;  /* 0x000000b2f410723c */ /* 0x040fe80000041810 */
[----:B----4-:R-:W-:Y:S05]  /*6ba0*/  @P1 IMAD.HI.U32 R2, R0, c[0x0][0x2c8], RZ ;  /* 0x0000b20000021a27 */ /* 0x010fea00078e00ff */
[----:B------:R-:W-:Y:S03]  /*6bb0*/  @P1 SHF.R.U32.HI R0, RZ, c[0x0][0x2cc], R2 ;  /* 0x0000b300ff001a19 */ /* 0x000fe60000011602 */
[----:B------:R-:W-:Y:S02]  /*6bc0*/  @P6 SHF.R.S32.HI R2, RZ, 0x1f, R171 ;  /* 0x0000001fff026819 */ /* 0x000fe400000114ab */
[----:B------:R-:W1:Y:S03]  /*6bd0*/  SHFL.IDX PT, R183, R0, RZ, 0x1c1f ;  /* 0x001c1fff00b77589 */ /* 0x000e6600000e0000 */
[----:B------:R-:W-:Y:S02]  /*6be0*/  @P6 IMAD R2, R2, c[0x0][0x1e0], RZ ;  /* 0x0000780002026a24 */ /* 0x000fe400078e02ff */
[----:B------:R2:W4:Y:S02]  /*6bf0*/  SHFL.IDX PT, R182, R0, 0x1, 0x1c1f ;  /* 0x003c1f0000b67f89 */ /* 0x00052400000e0000 */
[----:B------:R-:W-:Y:S05]  /*6c00*/  @P6 IMAD R2, R171, c[0x0][0x1e4], R2 ;  /* 0x00007900ab026a24 */ /* 0x000fea00078e0202 */
[----:B--2---:R-:W-:Y:S01]  /*6c10*/  @P6 IADD3 R0, R157, R2, RZ ;  /* 0x000000029d006210 */ /* 0x004fe20007ffe0ff */
[C---:B------:R-:W-:Y:S02]  /*6c20*/  @P6 IMAD.SHL.U32 R157, R156.reuse, 0x40, RZ ;  /* 0x000000409c9d6824 */ /* 0x040fe400078e00ff */
[----:B-1----:R-:W-:Y:S01]  /*6c30*/  IMAD.IADD R2, R159, 0x1, R183 ;  /* 0x000000019f027824 */ /* 0x002fe200078e02b7 */
[----:B------:R-:W-:Y:S02]  /*6c40*/  @P6 SHF.L.U64.HI R156, R156, 0x6, R0 ;  /* 0x000000069c9c6819 */ /* 0x000fe40000010200 */
[----:B---3--:R-:W-:Y:S04]  /*6c50*/  @P6 IADD3 R0, P0, R157, R128, RZ ;  /* 0x000000809d006210 */ /* 0x008fe80007f1e0ff */
[----:B------:R-:W-:Y:S02]  /*6c60*/  @P6 IADD3.X R181, R156, R130, RZ, P0, !PT ;  /* 0x000000829cb56210 */ /* 0x000fe400007fe4ff */
[C---:B------:R-:W-:Y:S04]  /*6c70*/  @P6 LEA R180, P0, R0.reuse, c[0x0][0x1c8], 0x1 ;  /* 0x0000720000b46a11 */ /* 0x040fe800078008ff */
[----:B------:R-:W-:Y:S02]  /*6c80*/  @P6 LEA.HI.X R181, R0, c[0x0][0x1cc], R181, 0x1, P0 ;  /* 0x0000730000b56a11 */ /* 0x000fe400000f0cb5 */
[----:B------:R-:W-:Y:S02]  /*6c90*/  ISETP.GT.AND P0, PT, R2, RZ, PT ;  /* 0x000000ff0200720c */ /* 0x000fe40003f04270 */
[----:B----4-:R-:W-:Y:S02]  /*6ca0*/  IADD3 R0, R159, R182, RZ ;  /* 0x000000b69f007210 */ /* 0x010fe40007ffe0ff */
[----:B------:R-:W-:Y:S02]  /*6cb0*/  FSEL R185, R4, -INF , P0 ;  /* 0xff80000004b97808 */ /* 0x000fe40000000000 */
[----:B------:R-:W-:Y:S04]  /*6cc0*/  ISETP.GT.AND P0, PT, R2, 0x1, PT ;  /* 0x000000010200780c */ /* 0x000fe80003f04270 */
[----:B------:R-:W-:Y:S02]  /*6cd0*/  FSEL R184, R5, -INF , P0 ;  /* 0xff80000005b87808 */ /* 0x000fe40000000000 */
[----:B------:R-:W-:Y:S04]  /*6ce0*/  ISETP.GT.AND P0, PT, R0, RZ, PT ;  /* 0x000000ff0000720c */ /* 0x000fe80003f04270 */
[----:B------:R-:W-:Y:S02]  /*6cf0*/  FSEL R187, R6, -INF , P0 ;  /* 0xff80000006bb7808 */ /* 0x000fe40000000000 */
[----:B------:R-:W-:Y:S04]  /*6d00*/  ISETP.GT.AND P0, PT, R0, 0x1, PT ;  /* 0x000000010000780c */ /* 0x000fe80003f04270 */
[----:B------:R-:W-:Y:S02]  /*6d10*/  FSEL R186, R7, -INF , P0 ;  /* 0xff80000007ba7808 */ /* 0x000fe40000000000 */
[----:B------:R-:W1:Y:S01]  /*6d20*/  LDSM.16.M88.4 R4, [R250+0x7000] ;  /* 0x00700000fa04783b */ /* 0x000e620000000200 */
[----:B------:R-:W-:Y:S04]  /*6d30*/  ISETP.GT.AND P0, PT, R2, 0x8, PT ;  /* 0x000000080200780c */ /* 0x000fe80003f04270 */
[----:B------:R-:W-:Y:S02]  /*6d40*/  FSEL R176, R8, -INF , P0 ;  /* 0xff80000008b07808 */ /* 0x000fe40000000000 */
[----:B------:R-:W-:Y:S04]  /*6d50*/  ISETP.GT.AND P0, PT, R2, 0x9, PT ;  /* 0x000000090200780c */ /* 0x000fe80003f04270 */
[----:B------:R-:W-:Y:S02]  /*6d60*/  FSEL R177, R9, -INF , P0 ;  /* 0xff80000009b17808 */ /* 0x000fe40000000000 */
[----:B------:R-:W-:Y:S04]  /*6d70*/  ISETP.GT.AND P0, PT, R0, 0x8, PT ;  /* 0x000000080000780c */ /* 0x000fe80003f04270 */
[----:B------:R-:W-:Y:S02]  /*6d80*/  FSEL R183, R10, -INF , P0 ;  /* 0xff8000000ab77808 */ /* 0x000fe40000000000 */
[----:B------:R-:W-:Y:S04]  /*6d90*/  ISETP.GT.AND P0, PT, R0, 0x9, PT ;  /* 0x000000090000780c */ /* 0x000fe80003f04270 */
[----:B------:R-:W-:Y:S02]  /*6da0*/  FSEL R182, R11, -INF , P0 ;  /* 0xff8000000bb67808 */ /* 0x000fe40000000000 */
[----:B------:R-:W-:Y:S01]  /*6db0*/  ISETP.GT.AND P0, PT, R2, 0x10, PT ;  /* 0x000000100200780c */ /* 0x000fe20003f04270 */
[----:B------:R-:W2:Y:S01]  /*6dc0*/  LDSM.16.M88.4 R8, [R250+0x7800] ;  /* 0x00780000fa08783b */ /* 0x000ea20000000200 */
[----:B------:R-:W-:Y:S04]  /*6dd0*/  DEPBAR.LE SB0, 0x0 ;  /* 0x000080000000791a */ /* 0x000fe80000000000 */
[----:B------:R-:W-:Y:S01]  /*6de0*/  FSEL R189, R12, -INF , P0 ;  /* 0xff8000000cbd7808 */ /* 0x000fe20000000000 */
[----:B------:R-:W-:Y:S01]  /*6df0*/  BAR.SYNC.DEFER_BLOCKING 0x0 ;  /* 0x0000000000007b1d */ /* 0x000fe20000010000 */
[----:B------:R-:W-:Y:S04]  /*6e00*/  ISETP.GT.AND P0, PT, R2, 0x11, PT ;  /* 0x000000110200780c */ /* 0x000fe80003f04270 */
[----:B------:R-:W-:Y:S02]  /*6e10*/  FSEL R191, R13, -INF , P0 ;  /* 0xff8000000dbf7808 */ /* 0x000fe40000000000 */
[----:B------:R-:W-:Y:S01]  /*6e20*/  ISETP.GT.AND P0, PT, R0, 0x10, PT ;  /* 0x000000100000780c */ /* 0x000fe20003f04270 */
[C---:B-1----:R-:W-:Y:S05]  /*6e30*/  HMMA.16816.F32.BF16 R20, R244.reuse, R4, R20 ;  /* 0x00000004f414723c */ /* 0x042fea0000041814 */
[----:B------:R-:W-:Y:S02]  /*6e40*/  FSEL R168, R14, -INF , P0 ;  /* 0xff8000000ea87808 */ /* 0x000fe40000000000 */
[----:B------:R-:W-:Y:S01]  /*6e50*/  ISETP.GT.AND P0, PT, R0, 0x11, PT ;  /* 0x000000110000780c */ /* 0x000fe20003f04270 */
[C---:B------:R-:W-:Y:S04]  /*6e60*/  HMMA.16816.F32.BF16 R24, R244.reuse, R6, R24 ;  /* 0x00000006f418723c */ /* 0x040fe80000041818 */
[----:B------:R-:W-:Y:S02]  /*6e70*/  FSEL R169, R15, -INF , P0 ;  /* 0xff8000000fa97808 */ /* 0x000fe40000000000 */
[----:B------:R-:W-:Y:S02]  /*6e80*/  ISETP.GT.AND P0, PT, R2, 0x18, PT ;  /* 0x000000180200780c */ /* 0x000fe40003f04270 */
[----:B------:R-:W-:Y:S01]  /*6e90*/  FMNMX.FTZ R4, R185, R3, !PT ;  /* 0x00000003b9047209 */ /* 0x000fe20007810000 */
[----:B------:R-:W-:Y:S01]  /*6ea0*/  @!PT LDS RZ, [RZ] ;  /* 0x00000000fffff984 */ /* 0x000fe20000000800 */
[----:B------:R-:W-:Y:S01]  /*6eb0*/  @!PT LDS RZ, [RZ] ;  /* 0x00000000fffff984 */ /* 0x000fe20000000800 */
[----:B------:R-:W-:Y:S01]  /*6ec0*/  @!PT LDS RZ, [RZ] ;  /* 0x00000000fffff984 */ /* 0x000fe20000000800 */
[----:B------:R1:W-:Y:S03]  /*6ed0*/  @P6 LDGSTS.E.BYPASS.LTC128B.128 [R131+0x10100], [R180.64], !P5 ;  /* 0x10100000b4836fae */ /* 0x0003e6000e901d46 */
[----:B------:R-:W-:Y:S02]  /*6ee0*/  FSEL R188, R16, -INF , P0 ;  /* 0xff80000010bc7808 */ /* 0x000fe40000000000 */
[----:B------:R-:W-:Y:S02]  /*6ef0*/  ISETP.GT.AND P0, PT, R2, 0x19, PT ;  /* 0x000000190200780c */ /* 0x000fe40003f04270 */
[----:B------:R-:W-:Y:S01]  /*6f00*/  FMNMX.FTZ R4, R184, R4, !PT ;  /* 0x00000004b8047209 */ /* 0x000fe20007810000 */
[C---:B--2---:R-:W-:Y:S03]  /*6f10*/  HMMA.16816.F32.BF16 R28, R244.reuse, R8, R28 ;  /* 0x00000008f41c723c */ /* 0x044fe6000004181c */
[----:B------:R-:W-:Y:S02]  /*6f20*/  FSEL R190, R17, -INF , P0 ;  /* 0xff80000011be7808 */ /* 0x000fe40000000000 */
[----:B------:R-:W-:Y:S02]  /*6f30*/  ISETP.GT.AND P0, PT, R0, 0x18, PT ;  /* 0x000000180000780c */ /* 0x000fe40003f04270 */
[----:B------:R-:W-:Y:S01]  /*6f40*/  FMNMX.FTZ R4, R176, R4, !PT ;  /* 0x00000004b0047209 */ /* 0x000fe20007810000 */
[----:B------:R-:W-:Y:S04]  /*6f50*/  HMMA.16816.F32.BF16 R32, R244, R10, R32 ;  /* 0x0000000af420723c */ /* 0x000fe80000041820 */
[----:B------:R-:W-:Y:S02]  /*6f60*/  FSEL R172, R18, -INF , P0 ;  /* 0xff80000012ac7808 */ /* 0x000fe40000000000 */
[----:B------:R-:W-:Y:S02]  /*6f70*/  ISETP.GT.AND P0, PT, R0, 0x19, PT ;  /* 0x000000190000780c */ /* 0x000fe40003f04270 */
[----:B------:R-:W-:Y:S04]  /*6f80*/  FMNMX.FTZ R4, R177, R4, !PT ;  /* 0x00000004b1047209 */ /* 0x000fe80007810000 */
[----:B------:R-:W-:Y:S02]  /*6f90*/  FSEL R178, R19, -INF , P0 ;  /* 0xff80000013b27808 */ /* 0x000fe40000000000 */
[----:B------:R-:W-:Y:S02]  /*6fa0*/  ISETP.GT.AND P0, PT, R2, 0x20, PT ;  /* 0x000000200200780c */ /* 0x000fe40003f04270 */
[----:B------:R-:W-:Y:S02]  /*6fb0*/  FMNMX.FTZ R4, R189, R4, !PT ;  /* 0x00000004bd047209 */ /* 0x000fe40007810000 */
[----:B------:R-:W-:Y:S02]  /*6fc0*/  FSEL R197, R20, -INF , P0 ;  /* 0xff80000014c57808 */ /* 0x000fe40000000000 */
[----:B------:R-:W-:Y:S02]  /*6fd0*/  ISETP.GT.AND P0, PT, R2, 0x21, PT ;  /* 0x000000210200780c */ /* 0x000fe40003f04270 */
[----:B------:R-:W-:Y:S02]  /*6fe0*/  FMNMX.FTZ R4, R191, R4, !PT ;  /* 0x00000004bf047209 */ /* 0x000fe40007810000 */
[----:B------:R-:W-:Y:S01]  /*6ff0*/  FSEL R198, R21, -INF , P0 ;  /* 0xff80000015c67808 */ /* 0x000fe20000000000 */
[----:B------:R-:W-:Y:S01]  /*7000*/  IMAD.MOV.U32 R21, RZ, RZ, R172 ;  /* 0x000000ffff157224 */ /* 0x000fe200078e00ac */
[----:B------:R-:W-:Y:S02]  /*7010*/  ISETP.GT.AND P0, PT, R0, 0x20, PT ;  /* 0x000000200000780c */ /* 0x000fe40003f04270 */
[----:B------:R-:W-:Y:S02]  /*7020*/  FMNMX.FTZ R4, R188, R4, !PT ;  /* 0x00000004bc047209 */ /* 0x000fe40007810000 */
        /* <DEDUP_REMOVED lines=28> */
[----:B------:R-:W-:Y:S02]  /*71f0*/  FMNMX.FTZ R4, R194, R4, !PT ;  /* 0x00000004c2047209 */ /* 0x000fe40007810000 */
[----:B------:R-:W-:Y:S02]  /*7200*/  FSEL R168, R31, -INF , P0 ;  /* 0xff8000001fa87808 */ /* 0x000fe40000000000 */
[----:B------:R-:W-:Y:S02]  /*7210*/  ISETP.GT.AND P0, PT, R2, 0x38, PT ;  /* 0x000000380200780c */ /* 0x000fe40003f04270 */
[----:B------:R-:W-:Y:S02]  /*7220*/  MOV R23, R169 ;  /* 0x000000a900177202 */ /* 0x000fe40000000f00 */
[----:B------:R-:W-:Y:S02]  /*7230*/  FMNMX.FTZ R5, R24, R5, !PT ;  /* 0x0000000518057209 */ /* 0x000fe40007810000 */
[----:B------:R-:W-:Y:S02]  /*7240*/  FMNMX.FTZ R4, R195, R4, !PT ;  /* 0x00000004c3047209 */ /* 0x000fe40007810000 */
[----:B------:R-:W-:Y:S02]  /*7250*/  FSEL R172, R32, -INF , P0 ;  /* 0xff80000020ac7808 */ /* 0x000fe40000000000 */
[----:B------:R-:W-:Y:S02]  /*7260*/  ISETP.GT.AND P0, PT, R2, 0x39, PT ;  /* 0x000000390200780c */ /* 0x000fe40003f04270 */
[----:B------:R-:W-:Y:S02]  /*7270*/  FMNMX.FTZ R5, R23, R5, !PT ;  /* 0x0000000517057209 */ /* 0x000fe40007810000 */
[----:B------:R-:W-:Y:S02]  /*7280*/  FMNMX.FTZ R4, R172, R4, !PT ;  /* 0x00000004ac047209 */ /* 0x000fe40007810000 */
[----:B------:R-:W-:Y:S01]  /*7290*/  FSEL R173, R33, -INF , P0 ;  /* 0xff80000021ad7808 */ /* 0x000fe20000000000 */
[----:B------:R-:W-:Y:S01]  /*72a0*/  IMAD.MOV.U32 R33, RZ, RZ, R23 ;  /* 0x000000ffff217224 */ /* 0x000fe200078e0017 */
[----:B------:R-:W-:Y:S02]  /*72b0*/  FMNMX.FTZ R2, R21, R5, !PT ;  /* 0x0000000515027209 */ /* 0x000fe40007810000 */
[----:B------:R-:W-:Y:S02]  /*72c0*/  ISETP.GT.AND P0, PT, R0, 0x38, PT ;  /* 0x000000380000780c */ /* 0x000fe40003f04270 */
[----:B------:R-:W-:Y:S02]  /*72d0*/  FMNMX.FTZ R4, R173, R4, !PT ;  /* 0x00000004ad047209 */ /* 0x000fe40007810000 */
[----:B------:R-:W-:Y:S02]  /*72e0*/  FSEL R169, R34, -INF , P0 ;  /* 0xff80000022a97808 */ /* 0x000fe40000000000 */
[----:B------:R-:W-:Y:S01]  /*72f0*/  ISETP.GT.AND P0, PT, R0, 0x39, PT ;  /* 0x000000390000780c */ /* 0x000fe20003f04270 */
[----:B------:R-:W2:Y:S01]  /*7300*/  SHFL.BFLY PT, R8, R4, 0x2, 0x1f ;  /* 0x0c401f0004087f89 */ /* 0x000ea200000e0000 */
[----:B------:R-:W-:Y:S02]  /*7310*/  FMNMX.FTZ R2, R178, R2, !PT ;  /* 0x00000002b2027209 */ /* 0x000fe40007810000 */
[----:B------:R-:W-:Y:S01]  /*7320*/  FSEL R159, R35, -INF , P0 ;  /* 0xff800000239f7808 */ /* 0x000fe20000000000 */
[----:B------:R-:W-:Y:S01]  /*7330*/  IMAD.MOV.U32 R35, RZ, RZ, R178 ;  /* 0x000000ffff237224 */ /* 0x000fe200078e00b2 */
[----:B------:R-:W-:Y:S02]  /*7340*/  @P6 IADD3 R10, P0, R128, 0x40, RZ ;  /* 0x00000040800a6810 */ /* 0x000fe40007f1e0ff */
[----:B------:R-:W-:Y:S02]  /*7350*/  FMNMX.FTZ R2, R22, R2, !PT ;  /* 0x0000000216027209 */ /* 0x000fe40007810000 */
[----:B------:R-:W-:Y:S02]  /*7360*/  @P6 IADD3.X R11, RZ, R130, RZ, P0, !PT ;  /* 0x00000082ff0b6210 */ /* 0x000fe400007fe4ff */
[----:B------:R-:W-:Y:S02]  /*7370*/  FMNMX.FTZ R0, R179, R2, !PT ;  /* 0x00000002b3007209 */ /* 0x000fe40007810000 */
[----:B------:R-:W-:Y:S02]  /*7380*/  @P6 IADD3 R2, P0, R157, R10, RZ ;  /* 0x0000000a9d026210 */ /* 0x000fe40007f1e0ff */
[----:B------:R-:W-:Y:S02]  /*7390*/  FMNMX.FTZ R0, R193, R0, !PT ;  /* 0x00000000c1007209 */ /* 0x000fe40007810000 */
[----:B------:R-:W-:Y:S01]  /*73a0*/  MOV R32, R24 ;  /* 0x0000001800207202 */ /* 0x000fe20000000f00 */
[----:B------:R-:W-:Y:S01]  /*73b0*/  @P6 IMAD.X R5, R156, 0x1, R11, P0 ;  /* 0x000000019c056824 */ /* 0x000fe200000e060b */
[----:B------:R-:W-:Y:S02]  /*73c0*/  @P6 LEA R6, P0, R2, c[0x0][0x1c8], 0x1 ;  /* 0x0000720002066a11 */ /* 0x000fe400078008ff */
[----:B------:R-:W-:Y:S02]  /*73d0*/  FMNMX.FTZ R0, R174, R0, !PT ;  /* 0x00000000ae007209 */ /* 0x000fe40007810000 */
[----:B------:R-:W-:Y:S02]  /*73e0*/  @P6 LEA.HI.X R7, R2, c[0x0][0x1cc], R5, 0x1, P0 ;  /* 0x0000730002076a11 */ /* 0x000fe400000f0c05 */
[----:B------:R-:W-:Y:S02]  /*73f0*/  @P6 IADD3 R17, P0, R128, 0x80, RZ ;  /* 0x0000008080116810 */ /* 0x000fe40007f1e0ff */
[----:B------:R-:W-:Y:S01]  /*7400*/  FMNMX.FTZ R0, R175, R0, !PT ;  /* 0x00000000af007209 */ /* 0x000fe20007810000 */
[----:B------:R3:W-:Y:S01]  /*7410*/  @P6 LDGSTS.E.BYPASS.LTC128B.128 [R131+0x12100], [R6.64], !P4 ;  /* 0x1210000006836fae */ /* 0x0007e2000e101d46 */
[----:B------:R-:W-:Y:S02]  /*7420*/  @P6 IADD3.X R16, RZ, R130, RZ, P0, !PT ;  /* 0x00000082ff106210 */ /* 0x000fe400007fe4ff */
[----:B------:R-:W-:Y:S02]  /*7430*/  @P6 IADD3 R5, P0, R157, R17, RZ ;  /* 0x000000119d056210 */ /* 0x000fe40007f1e0ff */
[----:B--2---:R-:W-:Y:S02]  /*7440*/  FMNMX.FTZ R8, R4, R8, !PT ;  /* 0x0000000804087209 */ /* 0x004fe40007810000 */
[----:B------:R-:W-:Y:S01]  /*7450*/  FMNMX.FTZ R0, R168, R0, !PT ;  /* 0x00000000a8007209 */ /* 0x000fe20007810000 */
[----:B------:R-:W-:Y:S01]  /*7460*/  @P6 IMAD.X R9, R156, 0x1, R16, P0 ;  /* 0x000000019c096824 */ /* 0x000fe200000e0610 */
[----:B------:R-:W-:Y:S02]  /*7470*/  @P6 LEA R4, P0, R5, c[0x0][0x1c8], 0x1 ;  /* 0x0000720005046a11 */ /* 0x000fe400078008ff */
[----:B------:R-:W-:Y:S02]  /*7480*/  FMNMX.FTZ R0, R169, R0, !PT ;  /* 0x00000000a9007209 */ /* 0x000fe40007810000 */
[----:B------:R-:W-:Y:S02]  /*7490*/  @P6 LEA.HI.X R5, R5, c[0x0][0x1cc], R9, 0x1, P0 ;  /* 0x0000730005056a11 */ /* 0x000fe400000f0c09 */
[----:B------:R-:W-:Y:S02]  /*74a0*/  FMNMX.FTZ R0, R159, R0, !PT ;  /* 0x000000009f007209 */ /* 0x000fe40007810000 */
[----:B------:R-:W-:Y:S01]  /*74b0*/  @P6 IADD3 R9, P0, R128, 0xc0, RZ ;  /* 0x000000c080096810 */ /* 0x000fe20007f1e0ff */
[----:B------:R2:W-:Y:S01]  /*74c0*/  @P6 LDGSTS.E.BYPASS.LTC128B.128 [R131+0x14100], [R4.64], !P3 ;  /* 0x1410000004836fae */ /* 0x0005e2000d901d46 */
[----:B------:R-:W-:Y:S04]  /*74d0*/  MOV R34, R21 ;  /* 0x0000001500227202 */ /* 0x000fe80000000f00 */
[----:B------:R-:W4:Y:S01]  /*74e0*/  SHFL.BFLY PT, R2, R0, 0x2, 0x1f ;  /* 0x0c401f0000027f89 */ /* 0x000f2200000e0000 */
[----:B---3--:R-:W-:Y:S04]  /*74f0*/  @P6 IADD3.X R7, RZ, R130, RZ, P0, !PT ;  /* 0x00000082ff076210 */ /* 0x008fe800007fe4ff */
[----:B------:R-:W3:Y:S01]  /*7500*/  SHFL.BFLY PT, R6, R8, 0x1, 0x1f ;  /* 0x0c201f0008067f89 */ /* 0x000ee200000e0000 */
[----:B--2---:R-:W-:Y:S02]  /*7510*/  @P6 IADD3 R4, P0, R157, R9, RZ ;  /* 0x000000099d046210 */ /* 0x004fe40007f1e0ff */
[----:B----4-:R-:W-:Y:S03]  /*7520*/  FMNMX.FTZ R0, R0, R2, !PT ;  /* 0x0000000200007209 */ /* 0x010fe60007810000 */
[----:B------:R-:W-:Y:S01]  /*7530*/  @P6 IMAD.X R2, R156, 0x1, R7, P0 ;  /* 0x000000019c026824 */ /* 0x000fe200000e0607 */
[C---:B------:R-:W-:Y:S04]  /*7540*/  @P6 LEA R14, P0, R4.reuse, c[0x0][0x1c8], 0x1 ;  /* 0x00007200040e6a11 */ /* 0x040fe800078008ff */
[----:B------:R-:W-:Y:S01]  /*7550*/  @P6 LEA.HI.X R15, R4, c[0x0][0x1cc], R2, 0x1, P0 ;  /* 0x00007300040f6a11 */ /* 0x000fe200000f0c02 */
[----:B------:R-:W-:Y:S01]  /*7560*/  @P6 IMAD.MOV.U32 R2, RZ, RZ, c[0x0][0x1e4] ;  /* 0x00007900ff026624 */ /* 0x000fe200078e00ff */
[----:B------:R-:W-:Y:S03]  /*7570*/  @P6 MOV R4, c[0x0][0x1e0] ;  /* 0x0000780000046a02 */ /* 0x000fe60000000f00 */
[----:B------:R2:W-:Y:S01]  /*7580*/  @P6 LDGSTS.E.BYPASS.LTC128B.128 [R131+0x16100], [R14.64], !P2 ;  /* 0x161000000e836fae */ /* 0x0005e2000d101d46 */
[----:B------:R-:W-:Y:S02]  /*7590*/  @P6 LEA R5, P0, R4, R157, 0x5 ;  /* 0x0000009d04056211 */ /* 0x000fe400078028ff */
[----:B---3--:R-:W-:Y:S02]  /*75a0*/  FMNMX.FTZ R157, R8, R6, !PT ;  /* 0x00000006089d7209 */ /* 0x008fe40007810000 */
[----:B------:R-:W-:Y:S02]  /*75b0*/  @P6 LEA.HI.X R4, R4, R156, R2, 0x5, P0 ;  /* 0x0000009c04046211 */ /* 0x000fe400000f2c02 */
[----:B------:R-:W-:Y:S01]  /*75c0*/  @P6 IADD3 R2, P0, R5, R128, RZ ;  /* 0x0000008005026210 */ /* 0x000fe20007f1e0ff */
[----:B-1----:R-:W-:Y:S01]  /*75d0*/  FMUL.FTZ R180, R157, c[0x0][0x2d0] ;  /* 0x0000b4009db47a20 */ /* 0x002fe20000410000 */
[----:B------:R-:W3:Y:S02]  /*75e0*/  LDL.LU.64 R128, [R1+0x160] ;  /* 0x0001600001807983 */ /* 0x000ee40000300a00 */
[----:B------:R-:W-:Y:S02]  /*75f0*/  @P6 IADD3.X R6, R4, R130, RZ, P0, !PT ;  /* 0x0000008204066210 */ /* 0x000fe400007fe4ff */
[C---:B------:R-:W-:Y:S01]  /*7600*/  @P6 LEA R12, P0, R2.reuse, c[0x0][0x1c8], 0x1 ;  /* 0x00007200020c6a11 */ /* 0x040fe200078008ff */
[----:B------:R-:W4:Y:S03]  /*7610*/  LDL.LU R130, [R1+0x158] ;  /* 0x0001580001827983 */ /* 0x000f260000300800 */
[----:B------:R-:W-:Y:S02]  /*7620*/  @P6 LEA.HI.X R13, R2, c[0x0][0x1cc], R6, 0x1, P0 ;  /* 0x00007300020d6a11 */ /* 0x000fe400000f0c06 */
[C---:B------:R-:W-:Y:S01]  /*7630*/  @P6 IADD3 R6, P0, R5.reuse, R10, RZ ;  /* 0x0000000a05066210 */ /* 0x040fe20007f1e0ff */
[----:B------:R-:W1:Y:S04]  /*7640*/  SHFL.BFLY PT, R2, R0, 0x1, 0x1f ;  /* 0x0c201f0000027f89 */ /* 0x000e6800000e0000 */
[----:B------:R-:W-:Y:S01]  /*7650*/  @P6 IMAD.X R11, R4, 0x1, R11, P0 ;  /* 0x00000001040b6824 */ /* 0x000fe200000e060b */
[C---:B------:R-:W-:Y:S01]  /*7660*/  @P6 LEA R10, P0, R6.reuse, c[0x0][0x1c8], 0x1 ;  /* 0x00007200060a6a11 */ /* 0x040fe200078008ff */
[----:B------:R2:W-:Y:S03]  /*7670*/  @P6 LDGSTS.E.BYPASS.LTC128B.128 [R131+0x11100], [R12.64], !P5 ;  /* 0x111000000c836fae */ /* 0x0005e6000e901d46 */
[----:B------:R-:W-:Y:S02]  /*7680*/  @P6 LEA.HI.X R11, R6, c[0x0][0x1cc], R11, 0x1, P0 ;  /* 0x00007300060b6a11 */ /* 0x000fe400000f0c0b */
[C---:B------:R-:W-:Y:S03]  /*7690*/  @P6 IADD3 R6, P0, R5.reuse, R17, RZ ;  /* 0x0000001105066210 */ /* 0x040fe60007f1e0ff */
[----:B------:R2:W-:Y:S01]  /*76a0*/  @P6 LDGSTS.E.BYPASS.LTC128B.128 [R131+0x13100], [R10.64], !P4 ;  /* 0x131000000a836fae */ /* 0x0005e2000e101d46 */
[C---:B------:R-:W-:Y:S02]  /*76b0*/  @P6 IADD3.X R16, R4.reuse, R16, RZ, P0, !PT ;  /* 0x0000001004106210 */ /* 0x040fe400007fe4ff */
[----:B------:R-:W-:Y:S05]  /*76c0*/  @P6 IADD3 R5, P0, R5, R9, RZ ;  /* 0x0000000905056210 */ /* 0x000fea0007f1e0ff */
[----:B------:R-:W-:Y:S01]  /*76d0*/  @P6 IMAD.X R7, R4, 0x1, R7, P0 ;  /* 0x0000000104076824 */ /* 0x000fe200000e0607 */
[----:B------:R-:W-:Y:S02]  /*76e0*/  @P6 LEA R8, P0, R6, c[0x0][0x1c8], 0x1 ;  /* 0x0000720006086a11 */ /* 0x000fe400078008ff */
[----:B-1----:R-:W-:Y:S02]  /*76f0*/  FMNMX.FTZ R156, R0, R2, !PT ;  /* 0x00000002009c7209 */ /* 0x002fe40007810000 */
[----:B------:R-:W-:Y:S02]  /*7700*/  @P6 LEA.HI.X R9, R6, c[0x0][0x1cc], R16, 0x1, P0 ;  /* 0x0000730006096a11 */ /* 0x000fe400000f0c10 */
[C---:B------:R-:W-:Y:S01]  /*7710*/  @P6 LEA R4, P0, R5.reuse, c[0x0][0x1c8], 0x1 ;  /* 0x0000720005046a11 */ /* 0x040fe200078008ff */
[----:B------:R-:W-:Y:S02]  /*7720*/  FMUL.FTZ R181, R156, c[0x0][0x2d0] ;  /* 0x0000b4009cb57a20 */ /* 0x000fe40000410000 */
[----:B------:R1:W-:Y:S01]  /*7730*/  @P6 LDGSTS.E.BYPASS.LTC128B.128 [R131+0x15100], [R8.64], !P3 ;  /* 0x1510000008836fae */ /* 0x0003e2000d901d46 */
[----:B------:R-:W-:Y:S02]  /*7740*/  @P6 LEA.HI.X R5, R5, c[0x0][0x1cc], R7, 0x1, P0 ;  /* 0x0000730005056a11 */ /* 0x000fe400000f0c07 */
[----:B------:R-:W-:Y:S03]  /*7750*/  FSETP.NEU.FTZ.AND P0, PT, R157, -INF , PT ;  /* 0xff8000009d00780b */ /* 0x000fe60003f1d000 */
[----:B------:R1:W-:Y:S01]  /*7760*/  @P6 LDGSTS.E.BYPASS.LTC128B.128 [R131+0x17100], [R4.64], !P2 ;  /* 0x1710000004836fae */ /* 0x0003e2000d101d46 */
[----:B------:R-:W-:Y:S04]  /*7770*/  FSEL R180, R180, RZ, P0 ;  /* 0x000000ffb4b47208 */ /* 0x000fe80000000000 */
[----:B--2---:R-:W2:Y:S01]  /*7780*/  LDSM.16.MT88.4 R12, [R248] ;  /* 0x00000000f80c783b */ /* 0x004ea20000004200 */
[--C-:B------:R-:W-:Y:S02]  /*7790*/  FFMA.FTZ R0, R185, c[0x0][0x2d0], -R180.reuse ;  /* 0x0000b400b9007a23 */ /* 0x100fe400000108b4 */
[--C-:B------:R-:W-:Y:S02]  /*77a0*/  FFMA.FTZ R2, R177, c[0x0][0x2d0], -R180.reuse ;  /* 0x0000b400b1027a23 */ /* 0x100fe400000108b4 */
[----:B------:R1:W-:Y:S01]  /*77b0*/  MUFU.EX2 R185, R0 ;  /* 0x0000000000b97308 */ /* 0x0003e20000000800 */
[--C-:B------:R-:W-:Y:S01]  /*77c0*/  FFMA.FTZ R176, R176, c[0x0][0x2d0], -R180.reuse ;  /* 0x0000b400b0b07a23 */ /* 0x100fe200000108b4 */
[----:B------:R-:W-:Y:S05]  /*77d0*/  LDSM.16.MT88.4 R28, [R251] ;  /* 0x00000000fb1c783b */ /* 0x000fea0000004200 */
[----:B------:R-:W0:Y:S03]  /*77e0*/  LDGDEPBAR ;  /* 0x00000000000079af */ /* 0x000e260000000000 */
[----:B------:R-:W-:Y:S02]  /*77f0*/  MUFU.EX2 R18, R2 ;  /* 0x0000000200127308 */ /* 0x000fe40000000800 */
[----:B-1----:R-:W4:Y:S08]  /*7800*/  LDL.LU R131, [R1+0x154] ;  /* 0x0001540001837983 */ /* 0x002f300000300800 */
[----:B------:R-:W-:Y:S01]  /*7810*/  MUFU.EX2 R19, R176 ;  /* 0x000000b000137308 */ /* 0x000fe20000000800 */
[----:B------:R-:W-:Y:S09]  /*7820*/  FFMA.FTZ R0, R184, c[0x0][0x2d0], -R180 ;  /* 0x0000b400b8007a23 */ /* 0x000ff200000108b4 */
[----:B------:R1:W-:Y:S02]  /*7830*/  MUFU.EX2 R20, R0 ;  /* 0x0000000000147308 */ /* 0x0003e40000000800 */
[----:B-1----:R-:W-:Y:S02]  /*7840*/  FSEL R0, R157, RZ, P0 ;  /* 0x000000ff9d007208 */ /* 0x002fe40000000000 */
[----:B------:R-:W-:Y:S03]  /*7850*/  FSETP.NEU.FTZ.AND P0, PT, R156, -INF , PT ;  /* 0xff8000009c00780b */ /* 0x000fe60003f1d000 */
[----:B------:R-:W-:Y:S01]  /*7860*/  FADD.FTZ R0, -R0, R3 ;  /* 0x0000000300007221 */ /* 0x000fe20000010100 */
[----:B------:R-:W-:Y:S03]  /*7870*/  FSEL R181, R181, RZ, P0 ;  /* 0x000000ffb5b57208 */ /* 0x000fe60000000000 */
[----:B------:R-:W-:Y:S02]  /*7880*/  FMUL.FTZ R0, R0, c[0x0][0x2d0] ;  /* 0x0000b40000007a20 */ /* 0x000fe40000410000 */
[--C-:B------:R-:W-:Y:S01]  /*7890*/  FFMA.FTZ R2, R187, c[0x0][0x2d0], -R181.reuse ;  /* 0x0000b400bb027a23 */ /* 0x100fe200000108b5 */
[----:B------:R-:W-:Y:S01]  /*78a0*/  MOV R187, R179 ;  /* 0x000000b300bb7202 */ /* 0x000fe20000000f00 */
[----:B------:R-:W1:Y:S10]  /*78b0*/  MUFU.EX2 R3, R0 ;  /* 0x0000000000037308 */ /* 0x000e740000000800 */
[----:B------:R2:W-:Y:S01]  /*78c0*/  MUFU.EX2 R184, R2 ;  /* 0x0000000200b87308 */ /* 0x0005e20000000800 */
[C---:B-1----:R-:W-:Y:S02]  /*78d0*/  FMUL.FTZ R24, R3.reuse, R144 ;  /* 0x0000009003187220 */ /* 0x042fe40000410000 */
[C---:B------:R-:W-:Y:S02]  /*78e0*/  FMUL.FTZ R9, R3.reuse, R165 ;  /* 0x000000a503097220 */ /* 0x040fe40000410000 */
[C---:B------:R-:W-:Y:S02]  /*78f0*/  FMUL.FTZ R4, R3.reuse, R160 ;  /* 0x000000a003047220 */ /* 0x040fe40000410000 */
[----:B------:R-:W-:Y:S02]  /*7900*/  IMAD.MOV.U32 R160, RZ, RZ, R22 ;  /* 0x000000ffffa07224 */ /* 0x000fe400078e0016 */
[C---:B------:R-:W-:Y:S01]  /*7910*/  FMUL.FTZ R5, R3.reuse, R161 ;  /* 0x000000a103057220 */ /* 0x040fe20000410000 */
[----:B------:R-:W-:Y:S01]  /*7920*/  MOV R161, R18 ;  /* 0x0000001200a17202 */ /* 0x000fe20000000f00 */
[----:B--2---:R-:W-:Y:S02]  /*7930*/  FFMA.FTZ R2, R186, c[0x0][0x2d0], -R181 ;  /* 0x0000b400ba027a23 */ /* 0x004fe400000108b5 */
[C---:B------:R-:W-:Y:S02]  /*7940*/  FMUL.FTZ R8, R3.reuse, R164 ;  /* 0x000000a403087220 */ /* 0x040fe40000410000 */
[----:B------:R-:W1:Y:S01]  /*7950*/  MUFU.EX2 R186, R2 ;  /* 0x0000000200ba7308 */ /* 0x000e620000000800 */
[C---:B------:R-:W-:Y:S02]  /*7960*/  FMUL.FTZ R16, R3.reuse, R136 ;  /* 0x0000008803107220 */ /* 0x040fe40000410000 */
[C---:B------:R-:W-:Y:S02]  /*7970*/  FMUL.FTZ R17, R3.reuse, R137 ;  /* 0x0000008903117220 */ /* 0x040fe40000410000 */
[C---:B------:R-:W-:Y:S01]  /*7980*/  FMUL.FTZ R25, R3.reuse, R145 ;  /* 0x0000009103197220 */ /* 0x040fe20000410000 */
[----:B------:R-:W-:Y:S01]  /*7990*/  MOV R145, R35 ;  /* 0x0000002300917202 */ /* 0x000fe20000000f00 */
[----:B------:R-:W-:Y:S01]  /*79a0*/  IMAD.MOV.U32 R164, RZ, RZ, R161 ;  /* 0x000000ffffa47224 */ /* 0x000fe200078e00a1 */
[----:B------:R-:W-:Y:S01]  /*79b0*/  MOV R161, R32 ;  /* 0x0000002000a17202 */ /* 0x000fe20000000f00 */
        /* <DEDUP_REMOVED lines=9> */
[--C-:B------:R-:W-:Y:S02]  /*7a50*/  FFMA.FTZ R2, R183, c[0x0][0x2d0], -R181.reuse ;  /* 0x0000b400b7027a23 */ /* 0x100fe400000108b5 */
[C---:B------:R-:W-:Y:S02]  /*7a60*/  FMUL.FTZ R49, R3.reuse, R49 ;  /* 0x0000003103317220 */ /* 0x040fe40000410000 */
        /* <DEDUP_REMOVED lines=13> */
[----:B-1----:R-:W-:Y:S02]  /*7b40*/  FFMA.FTZ R2, R182, c[0x0][0x2d0], -R181 ;  /* 0x0000b400b6027a23 */ /* 0x002fe400000108b5 */
        /* <DEDUP_REMOVED lines=15> */
[C---:B------:R-:W-:Y:S01]  /*7c40*/  FMUL.FTZ R101, R3.reuse, R101 ;  /* 0x0000006503657220 */ /* 0x040fe20000410000 */
[----:B--2---:R-:W-:Y:S01]  /*7c50*/  F2FP.BF16.PACK_AB R179, R182, R183 ;  /* 0x000000b7b6b3723e */ /* 0x004fe200000010ff */
[C---:B------:R-:W-:Y:S02]  /*7c60*/  FMUL.FTZ R104, R3.reuse, R104 ;  /* 0x0000006803687220 */ /* 0x040fe40000410000 */
[----:B------:R-:W-:Y:S01]  /*7c70*/  FADD.FTZ R0, -R2, R158 ;  /* 0x0000009e02007221 */ /* 0x000fe20000010100 */
[----:B------:R-:W-:Y:S01]  /*7c80*/  MOV R2, R20 ;  /* 0x0000001400027202 */ /* 0x000fe20000000f00 */
[----:B------:R-:W-:Y:S01]  /*7c90*/  IMAD.MOV.U32 R158, RZ, RZ, R19 ;  /* 0x000000ffff9e7224 */ /* 0x000fe200078e0013 */
[----:B------:R-:W1:Y:S01]  /*7ca0*/  LDSM.16.MT88.4 R20, [R252] ;  /* 0x00000000fc14783b */ /* 0x000e620000004200 */
[----:B------:R-:W-:Y:S01]  /*7cb0*/  FMUL.FTZ R0, R0, c[0x0][0x2d0] ;  /* 0x0000b40000007a20 */ /* 0x000fe20000410000 */
[----:B------:R-:W-:Y:S01]  /*7cc0*/  F2FP.BF16.PACK_AB R176, R2, R185 ;  /* 0x000000b902b0723e */ /* 0x000fe200000010ff */
[C---:B------:R-:W-:Y:S01]  /*7cd0*/  FMUL.FTZ R105, R3.reuse, R105 ;  /* 0x0000006903697220 */ /* 0x040fe20000410000 */
[----:B------:R-:W-:Y:S01]  /*7ce0*/  F2FP.BF16.PACK_AB R178, R18, R158 ;  /* 0x0000009e12b2723e */ /* 0x000fe200000010ff */
        /* <DEDUP_REMOVED lines=11> */
[C---:B--2---:R-:W-:Y:S02]  /*7da0*/  FMUL.FTZ R6, R0.reuse, R162 ;  /* 0x000000a200067220 */ /* 0x044fe40000410000 */
[----:B------:R-:W2:Y:S01]  /*7db0*/  LDL R162, [R1+0x48] ;  /* 0x0000480001a27983 */ /* 0x000ea20000100800 */
[C---:B------:R-:W-:Y:S01]  /*7dc0*/  FMUL.FTZ R7, R0.reuse, R163 ;  /* 0x000000a300077220 */ /* 0x040fe20000410000 */
[----:B------:R-:W-:Y:S01]  /*7dd0*/  MOV R163, R160 ;  /* 0x000000a000a37202 */ /* 0x000fe20000000f00 */
[C---:B------:R-:W-:Y:S02]  /*7de0*/  FMUL.FTZ R18, R0.reuse, R138 ;  /* 0x0000008a00127220 */ /* 0x040fe40000410000 */
[----:B------:R-:W2:Y:S01]  /*7df0*/  LDL.LU R144, [R1+0x84] ;  /* 0x0000840001907983 */ /* 0x000ea20000300800 */
[C---:B------:R-:W-:Y:S02]  /*7e00*/  FMUL.FTZ R19, R0.reuse, R139 ;  /* 0x0000008b00137220 */ /* 0x040fe40000410000 */
[C---:B------:R-:W-:Y:S02]  /*7e10*/  HMMA.16816.F32.BF16 R4, R176.reuse, R12, R4 ;  /* 0x0000000cb004723c */ /* 0x040fe40000041804 */
[----:B------:R-:W2:Y:S03]  /*7e20*/  LDL R165, [R1+0x4] ;  /* 0x0000040001a57983 */ /* 0x000ea60000100800 */
[C---:B------:R-:W-:Y:S01]  /*7e30*/  FMUL.FTZ R11, R0.reuse, R167 ;  /* 0x000000a7000b7220 */ /* 0x040fe20000410000 */
[----:B------:R-:W-:Y:S01]  /*7e40*/  MOV R167, R158 ;  /* 0x0000009e00a77202 */ /* 0x000fe20000000f00 */
[C---:B------:R-:W-:Y:S01]  /*7e50*/  FMUL.FTZ R10, R0.reuse, R166 ;  /* 0x000000a6000a7220 */ /* 0x040fe20000410000 */
[----:B------:R-:W-:Y:S01]  /*7e60*/  LDSM.16.MT88.4 R136, [R248+0x800] ;  /* 0x00080000f888783b */ /* 0x000fe20000004200 */
[C---:B------:R-:W-:Y:S03]  /*7e70*/  FMUL.FTZ R12, R3.reuse, R132 ;  /* 0x00000084030c7220 */ /* 0x040fe60000410000 */
[C---:B------:R-:W-:Y:S01]  /*7e80*/  FMUL.FTZ R13, R3.reuse, R133 ;  /* 0x00000085030d7220 */ /* 0x040fe20000410000 */
[----:B------:R-:W-:Y:S01]  /*7e90*/  MOV R158, R33 ;  /* 0x00000021009e7202 */ /* 0x000fe20000000f00 */
[C---:B------:R-:W-:Y:S03]  /*7ea0*/  HMMA.16816.F32.BF16 R8, R176.reuse, R14, R8 ;  /* 0x0000000eb008723c */ /* 0x040fe60000041808 */
[C---:B------:R-:W-:Y:S02]  /*7eb0*/  FMUL.FTZ R26, R0.reuse, R146 ;  /* 0x00000092001a7220 */ /* 0x040fe40000410000 */
[C---:B------:R-:W-:Y:S02]  /*7ec0*/  FMUL.FTZ R27, R0.reuse, R147 ;  /* 0x00000093001b7220 */ /* 0x040fe40000410000 */
[C---:B------:R-:W-:Y:S02]  /*7ed0*/  FMUL.FTZ R14, R0.reuse, R134 ;  /* 0x00000086000e7220 */ /* 0x040fe40000410000 */
[C---:B------:R-:W-:Y:S03]  /*7ee0*/  FMUL.FTZ R15, R0.reuse, R135 ;  /* 0x00000087000f7220 */ /* 0x040fe60000410000 */
[C---:B------:R-:W-:Y:S02]  /*7ef0*/  FMUL.FTZ R33, R3.reuse, R153 ;  /* 0x0000009903217220 */ /* 0x040fe40000410000 */
[C---:B---3--:R-:W-:Y:S02]  /*7f00*/  FMUL.FTZ R128, R3.reuse, R128 ;  /* 0x0000008003807220 */ /* 0x048fe40000410000 */
[C---:B-1----:R-:W-:Y:S03]  /*7f10*/  HMMA.16816.F32.BF16 R12, R176.reuse, R20, R12 ;  /* 0x00000014b00c723c */ /* 0x042fe6000004180c */
[C---:B------:R-:W-:Y:S02]  /*7f20*/  FMUL.FTZ R129, R3.reuse, R129 ;  /* 0x0000008103817220 */ /* 0x040fe40000410000 */
[C---:B------:R-:W-:Y:S02]  /*7f30*/  FMUL.FTZ R35, R0.reuse, R155 ;  /* 0x0000009b00237220 */ /* 0x040fe40000410000 */
[C---:B------:R-:W-:Y:S01]  /*7f40*/  FMUL.FTZ R20, R3.reuse, R140 ;  /* 0x0000008c03147220 */ /* 0x040fe20000410000 */
[C---:B------:R-:W-:Y:S04]  /*7f50*/  HMMA.16816.F32.BF16 R16, R176.reuse, R22, R16 ;  /* 0x00000016b010723c */ /* 0x040fe80000041810 */
[C---:B------:R-:W-:Y:S02]  /*7f60*/  FMUL.FTZ R21, R3.reuse, R141 ;  /* 0x0000008d03157220 */ /* 0x040fe40000410000 */
[----:B------:R-:W-:Y:S02]  /*7f70*/  IMAD.MOV.U32 R160, RZ, RZ, R34 ;  /* 0x000000ffffa07224 */ /* 0x000fe400078e0022 */
[C---:B------:R-:W-:Y:S04]  /*7f80*/  FMUL.FTZ R22, R0.reuse, R142 ;  /* 0x0000008e00167220 */ /* 0x040fe80000410000 */
[C---:B------:R-:W-:Y:S02]  /*7f90*/  FMUL.FTZ R23, R0.reuse, R143 ;  /* 0x0000008f00177220 */ /* 0x040fe40000410000 */
[----:B------:R-:W-:Y:S01]  /*7fa0*/  LDSM.16.MT88.4 R140, [R252+0x800] ;  /* 0x00080000fc8c783b */ /* 0x000fe20000004200 */
[C---:B------:R-:W-:Y:S02]  /*7fb0*/  FMUL.FTZ R34, R0.reuse, R154 ;  /* 0x0000009a00227220 */ /* 0x040fe40000410000 */
[C---:B------:R-:W-:Y:S02]  /*7fc0*/  FMUL.FTZ R38, R0.reuse, R38 ;  /* 0x0000002600267220 */ /* 0x040fe40000410000 */
[C---:B------:R-:W-:Y:S03]  /*7fd0*/  HMMA.16816.F32.BF16 R20, R176.reuse, R28, R20 ;  /* 0x0000001cb014723c */ /* 0x040fe60000041814 */
[C---:B------:R-:W-:Y:S02]  /*7fe0*/  FMUL.FTZ R39, R0.reuse, R39 ;  /* 0x0000002700277220 */ /* 0x040fe40000410000 */
[C---:B------:R-:W-:Y:S02]  /*7ff0*/  FMUL.FTZ R42, R0.reuse, R42 ;  /* 0x0000002a002a7220 */ /* 0x040fe40000410000 */
[C---:B------:R-:W-:Y:S01]  /*8000*/  FMUL.FTZ R28, R3.reuse, R148 ;  /* 0x00000094031c7220 */ /* 0x040fe20000410000 */
[C---:B------:R-:W-:Y:S04]  /*8010*/  HMMA.16816.F32.BF16 R24, R176.reuse, R30, R24 ;  /* 0x0000001eb018723c */ /* 0x040fe80000041818 */
[----:B------:R-:W-:Y:S02]  /*8020*/  FMUL.FTZ R29, R3, R149 ;  /* 0x00000095031d7220 */ /* 0x000fe40000410000 */
[C---:B------:R-:W-:Y:S02]  /*8030*/  FMUL.FTZ R43, R0.reuse, R43 ;  /* 0x0000002b002b7220 */ /* 0x040fe40000410000 */
[C---:B------:R-:W-:Y:S04]  /*8040*/  FMUL.FTZ R30, R0.reuse, R150 ;  /* 0x00000096001e7220 */ /* 0x040fe80000410000 */
        /* <DEDUP_REMOVED lines=25> */
[----:B------:R-:W-:Y:S02]  /*81e0*/  IMAD.MOV.U32 R166, RZ, RZ, R2 ;  /* 0x000000ffffa67224 */ /* 0x000fe400078e0002 */
        /* <DEDUP_REMOVED lines=15> */
[--C-:B-1----:R-:W-:Y:S02]  /*82e0*/  FFMA.FTZ R2, R191, c[0x0][0x2d0], -R180.reuse ;  /* 0x0000b400bf027a23 */ /* 0x102fe400000108b4 */
[C---:B------:R-:W-:Y:S02]  /*82f0*/  FMUL.FTZ R119, R0.reuse, R119 ;  /* 0x0000007700777220 */ /* 0x040fe40000410000 */
[----:B------:R1:W3:Y:S01]  /*8300*/  MUFU.EX2 R154, R2 ;  /* 0x00000002009a7308 */ /* 0x0002e20000000800 */
[C---:B------:R-:W-:Y:S02]  /*8310*/  FMUL.FTZ R122, R0.reuse, R122 ;  /* 0x0000007a007a7220 */ /* 0x040fe40000410000 */
[C---:B------:R-:W-:Y:S02]  /*8320*/  FMUL.FTZ R123, R0.reuse, R123 ;  /* 0x0000007b007b7220 */ /* 0x040fe40000410000 */
[C---:B------:R-:W-:Y:S02]  /*8330*/  FMUL.FTZ R126, R0.reuse, R126 ;  /* 0x0000007e007e7220 */ /* 0x040fe40000410000 */
[C---:B------:R-:W-:Y:S02]  /*8340*/  FMUL.FTZ R127, R0.reuse, R127 ;  /* 0x0000007f007f7220 */ /* 0x040fe40000410000 */
[C---:B----4-:R-:W-:Y:S02]  /*8350*/  FMUL.FTZ R130, R0.reuse, R130 ;  /* 0x0000008200827220 */ /* 0x050fe40000410000 */
[----:B------:R-:W-:Y:S02]  /*8360*/  FMUL.FTZ R131, R0, R131 ;  /* 0x0000008300837220 */ /* 0x000fe40000410000 */
[----:B------:R-:W-:Y:S06]  /*8370*/  FFMA.FTZ R189, R195, c[0x0][0x2d0], -R180 ;  /* 0x0000b400c3bd7a23 */ /* 0x000fec00000108b4 */
[----:B------:R-:W-:Y:S01]  /*8380*/  MUFU.EX2 R189, R189 ;  /* 0x000000bd00bd7308 */ /* 0x000fe20000000800 */
[--C-:B-1----:R-:W-:Y:S09]  /*8390*/  FFMA.FTZ R2, R161, c[0x0][0x2d0], -R181.reuse ;  /* 0x0000b400a1027a23 */ /* 0x102ff200000108b5 */
[----:B------:R1:W-:Y:S02]  /*83a0*/  MUFU.EX2 R152, R2 ;  /* 0x0000000200987308 */ /* 0x0003e40000000800 */
[----:B-1----:R-:W-:Y:S01]  /*83b0*/  FFMA.FTZ R2, R158, c[0x0][0x2d0], -R181 ;  /* 0x0000b4009e027a23 */ /* 0x002fe200000108b5 */
[----:B--2---:R1:W2:Y:S01]  /*83c0*/  LDSM.16.MT88.4 R132, [R162] ;  /* 0x00000000a284783b */ /* 0x0042a20000004200 */
[----:B------:R-:W-:Y:S04]  /*83d0*/  FFMA.FTZ R185, R3, R144, R185 ;  /* 0x0000009003b97223 */ /* 0x000fe800000100b9 */
[----:B------:R-:W4:Y:S01]  /*83e0*/  LDL.LU R3, [R1+0x88] ;  /* 0x0000880001037983 */ /* 0x000f220000300800 */
[----:B------:R-:W-:Y:S01]  /*83f0*/  IMAD.MOV.U32 R144, RZ, RZ, R166 ;  /* 0x000000ffff907224 */ /* 0x000fe200078e00a6 */
[----:B------:R-:W-:Y:S01]  /*8400*/  MOV R166, R164 ;  /* 0x000000a400a67202 */ /* 0x000fe20000000f00 */
[----:B-1----:R1:W1:Y:S01]  /*8410*/  MUFU.EX2 R162, R2 ;  /* 0x0000000200a27308 */ /* 0x0022620000000800 */
[C---:B--2---:R-:W-:Y:S03]  /*8420*/  HMMA.16816.F32.BF16 R28, R176.reuse, R132, R28 ;  /* 0x00000084b01c723c */ /* 0x044fe6000004181c */
[--C-:B-1----:R-:W-:Y:S05]  /*8430*/  FFMA.FTZ R2, R188, c[0x0][0x2d0], -R180.reuse ;  /* 0x0000b400bc027a23 */ /* 0x102fea00000108b4 */
[C---:B------:R-:W-:Y:S01]  /*8440*/  HMMA.16816.F32.BF16 R32, R176.reuse, R134, R32 ;  /* 0x00000086b020723c */ /* 0x040fe20000041820 */
[----:B------:R-:W1:Y:S01]  /*8450*/  LDSM.16.MT88.4 R132, [R248+0x2000] ;  /* 0x00200000f884783b */ /* 0x000e620000004200 */
[----:B------:R2:W-:Y:S02]  /*8460*/  MUFU.EX2 R161, R2 ;  /* 0x0000000200a17308 */ /* 0x0005e40000000800 */
[--C-:B--2---:R-:W-:Y:S02]  /*8470*/  FFMA.FTZ R2, R190, c[0x0][0x2d0], -R180.reuse ;  /* 0x0000b400be027a23 */ /* 0x104fe400000108b4 */
[--C-:B------:R-:W-:Y:S06]  /*8480*/  FFMA.FTZ R190, R194, c[0x0][0x2d0], -R180.reuse ;  /* 0x0000b400c2be7a23 */ /* 0x100fec00000108b4 */
[----:B------:R2:W-:Y:S01]  /*8490*/  MUFU.EX2 R158, R2 ;  /* 0x00000002009e7308 */ /* 0x0005e20000000800 */
[C---:B-1----:R-:W-:Y:S09]  /*84a0*/  HMMA.16816.F32.BF16 R36, R176.reuse, R132, R36 ;  /* 0x00000084b024723c */ /* 0x042ff20000041824 */
[----:B------:R-:W-:Y:S01]  /*84b0*/  MUFU.EX2 R190, R190 ;  /* 0x000000be00be7308 */ /* 0x000fe20000000800 */
[C---:B------:R-:W-:Y:S01]  /*84c0*/  HMMA.16816.F32.BF16 R40, R176.reuse, R134, R40 ;  /* 0x00000086b028723c */ /* 0x040fe20000041828 */
[----:B------:R-:W1:Y:S02]  /*84d0*/  LDSM.16.MT88.4 R132, [R252+0x2000] ;  /* 0x00200000fc84783b */ /* 0x000e640000004200 */
[--C-:B--2---:R-:W-:Y:S06]  /*84e0*/  FFMA.FTZ R2, R160, c[0x0][0x2d0], -R181.reuse ;  /* 0x0000b400a0027a23 */ /* 0x104fec00000108b5 */
[----:B------:R2:W-:Y:S03]  /*84f0*/  MUFU.EX2 R160, R2 ;  /* 0x0000000200a07308 */ /* 0x0005e60000000800 */
[--C-:B--2---:R-:W-:Y:S07]  /*8500*/  FFMA.FTZ R2, R145, c[0x0][0x2d0], -R181.reuse ;  /* 0x0000b40091027a23 */ /* 0x104fee00000108b5 */
[----:B------:R2:W2:Y:S01]  /*8510*/  MUFU.EX2 R155, R2 ;  /* 0x00000002009b7308 */ /* 0x0004a20000000800 */
[C---:B-1----:R-:W-:Y:S08]  /*8520*/  HMMA.16816.F32.BF16 R44, R176.reuse, R132, R44 ;  /* 0x00000084b02c723c */ /* 0x042ff0000004182c */
[C---:B------:R-:W-:Y:S01]  /*8530*/  HMMA.16816.F32.BF16 R48, R176.reuse, R134, R48 ;  /* 0x00000086b030723c */ /* 0x040fe20000041830 */
[----:B------:R-:W1:Y:S03]  /*8540*/  LDSM.16.MT88.4 R132, [R251+0x2000] ;  /* 0x00200000fb84783b */ /* 0x000e660000004200 */
[--C-:B--2---:R-:W-:Y:S02]  /*8550*/  FFMA.FTZ R2, R197, c[0x0][0x2d0], -R180.reuse ;  /* 0x0000b400c5027a23 */ /* 0x104fe400000108b4 */
[----:B------:R2:W5:Y:S02]  /*8560*/  LDL.LU R197, [R1+0x150] ;  /* 0x0001500001c57983 */ /* 0x0005640000300800 */
[----:B------:R1:W1:Y:S02]  /*8570*/  MUFU.EX2 R164, R2 ;  /* 0x0000000200a47308 */ /* 0x0002640000000800 */
[C---:B-1----:R-:W-:Y:S03]  /*8580*/  HMMA.16816.F32.BF16 R52, R176.reuse, R132, R52 ;  /* 0x00000084b034723c */ /* 0x042fe60000041834 */
[----:B------:R-:W-:Y:S02]  /*8590*/  FFMA.FTZ R2, R198, c[0x0][0x2d0], -R180 ;  /* 0x0000b400c6027a23 */ /* 0x000fe400000108b4 */
[----:B------:R2:W5:Y:S03]  /*85a0*/  LDL.LU R198, [R1+0x14c] ;  /* 0x00014c0001c67983 */ /* 0x0005660000300800 */
[----:B------:R1:W1:Y:S01]  /*85b0*/  MUFU.EX2 R148, R2 ;  /* 0x0000000200947308 */ /* 0x0002620000000800 */
[C---:B------:R-:W-:Y:S01]  /*85c0*/  HMMA.16816.F32.BF16 R56, R176.reuse, R134, R56 ;  /* 0x00000086b038723c */ /* 0x040fe20000041838 */
[----:B------:R-:W2:Y:S02]  /*85d0*/  LDSM.16.MT88.4 R132, [R165+0x2000] ;  /* 0x00200000a584783b */ /* 0x000ea40000004200 */
[--C-:B-1----:R-:W-:Y:S05]  /*85e0*/  FFMA.FTZ R2, R163, c[0x0][0x2d0], -R181.reuse ;  /* 0x0000b400a3027a23 */ /* 0x102fea00000108b5 */
[C---:B--2---:R-:W-:Y:S08]  /*85f0*/  HMMA.16816.F32.BF16 R60, R176.reuse, R132, R60 ;  /* 0x00000084b03c723c */ /* 0x044ff0000004183c */
[C---:B------:R-:W-:Y:S01]  /*8600*/  HMMA.16816.F32.BF16 R64, R176.reuse, R134, R64 ;  /* 0x00000086b040723c */ /* 0x040fe20000041840 */
[----:B------:R-:W1:Y:S07]  /*8610*/  LDSM.16.MT88.4 R132, [R248+0x4000] ;  /* 0x00400000f884783b */ /* 0x000e6e0000004200 */
[C---:B-1----:R-:W-:Y:S08]  /*8620*/  HMMA.16816.F32.BF16 R68, R176.reuse, R132, R68 ;  /* 0x00000084b044723c */ /* 0x042ff00000041844 */
[C---:B------:R-:W-:Y:S01]  /*8630*/  HMMA.16816.F32.BF16 R72, R176.reuse, R134, R72 ;  /* 0x00000086b048723c */ /* 0x040fe20000041848 */
[----:B------:R-:W1:Y:S03]  /*8640*/  LDSM.16.MT88.4 R132, [R252+0x4000] ;  /* 0x00400000fc84783b */ /* 0x000e660000004200 */
[----:B----4-:R-:W-:Y:S02]  /*8650*/  FFMA.FTZ R3, R0, R3, R184 ;  /* 0x0000000300037223 */ /* 0x010fe400000100b8 */
[----:B------:R-:W-:Y:S02]  /*8660*/  FFMA.FTZ R0, R187, c[0x0][0x2d0], -R181 ;  /* 0x0000b400bb007a23 */ /* 0x000fe400000108b5 */
[--C-:B------:R-:W-:Y:S02]  /*8670*/  FFMA.FTZ R187, R172, c[0x0][0x2d0], -R180.reuse ;  /* 0x0000b400acbb7a23 */ /* 0x100fe400000108b4 */
[----:B------:R2:W-:Y:S02]  /*8680*/  MUFU.EX2 R163, R0 ;  /* 0x0000000000a37308 */ /* 0x0005e40000000800 */
[----:B------:R-:W-:Y:S08]  /*8690*/  FADD.FTZ R3, R186, R3 ;  /* 0x00000003ba037221 */ /* 0x000ff00000010000 */
[----:B------:R-:W-:Y:S01]  /*86a0*/  MUFU.EX2 R187, R187 ;  /* 0x000000bb00bb7308 */ /* 0x000fe20000000800 */
[C---:B-1----:R-:W-:Y:S03]  /*86b0*/  HMMA.16816.F32.BF16 R76, R176.reuse, R132, R76 ;  /* 0x00000084b04c723c */ /* 0x042fe6000004184c */
[--C-:B--2---:R-:W-:Y:S02]  /*86c0*/  FFMA.FTZ R0, R199, c[0x0][0x2d0], -R180.reuse ;  /* 0x0000b400c7007a23 */ /* 0x104fe400000108b4 */
[----:B------:R1:W5:Y:S03]  /*86d0*/  LDL.LU R199, [R1+0x148] ;  /* 0x0001480001c77983 */ /* 0x0003660000300800 */
[C---:B------:R-:W-:Y:S02]  /*86e0*/  HMMA.16816.F32.BF16 R80, R176.reuse, R134, R80 ;  /* 0x00000086b050723c */ /* 0x040fe40000041850 */
[----:B------:R-:W2:Y:S06]  /*86f0*/  LDSM.16.MT88.4 R132, [R251+0x4000] ;  /* 0x00400000fb84783b */ /* 0x000eac0000004200 */
        /* <DEDUP_REMOVED lines=16> */
[----:B---3--:R-:W-:Y:S01]  /*8800*/  F2FP.BF16.PACK_AB R132, R154, R153 ;  /* 0x000000999a84723e */ /* 0x008fe200000010ff */
[----:B------:R-:W-:Y:S01]  /*8810*/  HMMA.16816.F32.BF16 R128, R176, R134, R128 ;  /* 0x00000086b080723c */ /* 0x000fe20000041880 */
[----:B------:R2:W-:Y:S03]  /*8820*/  MUFU.EX2 R176, R0 ;  /* 0x0000000000b07308 */ /* 0x0005e60000000800 */
[----:B------:R-:W-:Y:S03]  /*8830*/  F2FP.BF16.PACK_AB R133, R162, R152 ;  /* 0x00000098a285723e */ /* 0x000fe600000010ff */
[----:B------:R-:W-:Y:S02]  /*8840*/  F2FP.BF16.PACK_AB R135, R155, R160 ;  /* 0x000000a09b87723e */ /* 0x000fe400000010ff */
[----:B------:R-:W-:Y:S02]  /*8850*/  F2FP.BF16.PACK_AB R134, R158, R161 ;  /* 0x000000a19e86723e */ /* 0x000fe400000010ff */
[----:B------:R3:W-:Y:S05]  /*8860*/  MUFU.EX2 R179, R2 ;  /* 0x0000000200b37308 */ /* 0x0007ea0000000800 */
[C---:B------:R-:W-:Y:S08]  /*8870*/  HMMA.16816.F32.BF16 R4, R132.reuse, R136, R4 ;  /* 0x000000888404723c */ /* 0x040ff00000041804 */
[C---:B------:R-:W-:Y:S01]  /*8880*/  HMMA.16816.F32.BF16 R8, R132.reuse, R138, R8 ;  /* 0x0000008a8408723c */ /* 0x040fe20000041808 */
[----:B------:R-:W4:Y:S03]  /*8890*/  LDSM.16.MT88.4 R136, [R251+0x800] ;  /* 0x00080000fb88783b */ /* 0x000f260000004200 */
[--C-:B--2---:R-:W-:Y:S02]  /*88a0*/  FFMA.FTZ R0, R192, c[0x0][0x2d0], -R180.reuse ;  /* 0x0000b400c0007a23 */ /* 0x104fe400000108b4 */
[----:B------:R1:W5:Y:S01]  /*88b0*/  LDL.LU R192, [R1+0x144] ;  /* 0x0001440001c07983 */ /* 0x0003620000300800 */
[----:B------:R-:W-:Y:S01]  /*88c0*/  FFMA.FTZ R180, R173, c[0x0][0x2d0], -R180 ;  /* 0x0000b400adb47a23 */ /* 0x000fe200000108b4 */
[C---:B------:R-:W-:Y:S01]  /*88d0*/  HMMA.16816.F32.BF16 R12, R132.reuse, R140, R12 ;  /* 0x0000008c840c723c */ /* 0x040fe2000004180c */
[----:B------:R2:W1:Y:S03]  /*88e0*/  MUFU.EX2 R178, R0 ;  /* 0x0000000000b27308 */ /* 0x0004660000000800 */
[----:B---3--:R-:W-:Y:S02]  /*88f0*/  FADD.FTZ R2, R144, R185 ;  /* 0x000000b990027221 */ /* 0x008fe40000010000 */
[----:B------:R-:W-:Y:S02]  /*8900*/  LDSM.16.MT88.4 R144, [R248+0x1000] ;  /* 0x00100000f890783b */ /* 0x000fe40000004200 */
[C---:B------:R-:W-:Y:S03]  /*8910*/  HMMA.16816.F32.BF16 R16, R132.reuse, R142, R16 ;  /* 0x0000008e8410723c */ /* 0x040fe60000041810 */
[----:B------:R-:W3:Y:S01]  /*8920*/  LDSM.16.MT88.4 R140, [R165+0x800] ;  /* 0x00080000a58c783b */ /* 0x000ee20000004200 */
[----:B------:R1:W-:Y:S01]  /*8930*/  MUFU.EX2 R185, R180 ;  /* 0x000000b400b97308 */ /* 0x0003e20000000800 */
[--C-:B--2---:R-:W-:Y:S03]  /*8940*/  FFMA.FTZ R0, R193, c[0x0][0x2d0], -R181.reuse ;  /* 0x0000b400c1007a23 */ /* 0x104fe600000108b5 */
[----:B------:R2:W5:Y:S06]  /*8950*/  LDL.LU R193, [R1+0x140] ;  /* 0x0001400001c17983 */ /* 0x00056c0000300800 */
[----:B------:R2:W-:Y:S01]  /*8960*/  MUFU.EX2 R177, R0 ;  /* 0x0000000000b17308 */ /* 0x0005e20000000800 */
[----:B------:R2:W5:Y:S01]  /*8970*/  LDL.LU R194, [R1+0x13c] ;  /* 0x00013c0001c27983 */ /* 0x0005620000300800 */
[C---:B----4-:R-:W-:Y:S03]  /*8980*/  HMMA.16816.F32.BF16 R20, R132.reuse, R136, R20 ;  /* 0x000000888414723c */ /* 0x050fe60000041814 */
[----:B-1----:R-:W-:Y:S01]  /*8990*/  MOV R180, R164 ;  /* 0x000000a400b47202 */ /* 0x002fe20000000f00 */
[----:B------:R1:W5:Y:S04]  /*89a0*/  LDL.LU R195, [R1+0x138] ;  /* 0x0001380001c37983 */ /* 0x0003680000300800 */
[C---:B------:R-:W-:Y:S01]  /*89b0*/  HMMA.16816.F32.BF16 R24, R132.reuse, R138, R24 ;  /* 0x0000008a8418723c */ /* 0x040fe20000041818 */
[----:B------:R-:W4:Y:S05]  /*89c0*/  LDSM.16.MT88.4 R136, [R248+0x2800] ;  /* 0x00280000f888783b */ /* 0x000f2a0000004200 */
[----:B------:R1:W5:Y:S02]  /*89d0*/  LDL.LU R172, [R1+0x134] ;  /* 0x0001340001ac7983 */ /* 0x0003640000300800 */
[C---:B---3--:R-:W-:Y:S03]  /*89e0*/  HMMA.16816.F32.BF16 R28, R132.reuse, R140, R28 ;  /* 0x0000008c841c723c */ /* 0x048fe6000004181c */
[----:B------:R1:W5:Y:S01]  /*89f0*/  LDL.LU R173, [R1+0x130] ;  /* 0x0001300001ad7983 */ /* 0x0003620000300800 */
[----:B--2---:R-:W-:Y:S04]  /*8a00*/  FFMA.FTZ R0, R174, c[0x0][0x2d0], -R181 ;  /* 0x0000b400ae007a23 */ /* 0x004fe800000108b5 */
[----:B------:R1:W5:Y:S01]  /*8a10*/  LDL.LU R174, [R1+0x12c] ;  /* 0x00012c0001ae7983 */ /* 0x0003620000300800 */
[----:B------:R2:W3:Y:S01]  /*8a20*/  MUFU.EX2 R191, R0 ;  /* 0x0000000000bf7308 */ /* 0x0004e20000000800 */
[C---:B------:R-:W-:Y:S03]  /*8a30*/  HMMA.16816.F32.BF16 R32, R132.reuse, R142, R32 ;  /* 0x0000008e8420723c */ /* 0x040fe60000041820 */
[----:B------:R-:W1:Y:S05]  /*8a40*/  LDSM.16.MT88.4 R140, [R252+0x2800] ;  /* 0x00280000fc8c783b */ /* 0x000e6a0000004200 */
[C---:B----4-:R-:W-:Y:S04]  /*8a50*/  HMMA.16816.F32.BF16 R36, R132.reuse, R136, R36 ;  /* 0x000000888424723c */ /* 0x050fe80000041824 */
[----:B--2---:R-:W-:Y:S02]  /*8a60*/  FADD.FTZ R0, R167, R2 ;  /* 0x00000002a7007221 */ /* 0x004fe40000010000 */
[----:B------:R-:W-:Y:S01]  /*8a70*/  FADD.FTZ R2, R183, R3 ;  /* 0x00000003b7027221 */ /* 0x000fe20000010000 */
[----:B------:R-:W-:Y:S01]  /*8a80*/  MOV R183, R148 ;  /* 0x0000009400b77202 */ /* 0x000fe20000000f00 */
[----:B------:R-:W-:Y:S01]  /*8a90*/  FADD.FTZ R3, R166, R0 ;  /* 0x00000000a6037221 */ /* 0x000fe20000010000 */
[C---:B------:R-:W-:Y:S01]  /*8aa0*/  HMMA.16816.F32.BF16 R40, R132.reuse, R138, R40 ;  /* 0x0000008a8428723c */ /* 0x040fe20000041828 */
[----:B------:R-:W2:Y:S02]  /*8ab0*/  LDSM.16.MT88.4 R136, [R251+0x2800] ;  /* 0x00280000fb88783b */ /* 0x000ea40000004200 */
[--C-:B------:R-:W-:Y:S03]  /*8ac0*/  FFMA.FTZ R0, R175, c[0x0][0x2d0], -R181.reuse ;  /* 0x0000b400af007a23 */ /* 0x100fe600000108b5 */
[----:B------:R-:W-:Y:S01]  /*8ad0*/  LDSM.16.MT88.4 R148, [R251+0x1000] ;  /* 0x00100000fb94783b */ /* 0x000fe20000004200 */
[----:B------:R-:W-:Y:S01]  /*8ae0*/  FADD.FTZ R2, R182, R2 ;  /* 0x00000002b6027221 */ /* 0x000fe20000010000 */
[----:B------:R4:W-:Y:S03]  /*8af0*/  MUFU.EX2 R188, R0 ;  /* 0x0000000000bc7308 */ /* 0x0009e60000000800 */
[----:B------:R2:W5:Y:S01]  /*8b00*/  LDL.LU R175, [R1+0x128] ;  /* 0x0001280001af7983 */ /* 0x0005620000300800 */
[C---:B-1----:R-:W-:Y:S08]  /*8b10*/  HMMA.16816.F32.BF16 R44, R132.reuse, R140, R44 ;  /* 0x0000008c842c723c */ /* 0x042ff0000004182c */
[C---:B------:R-:W-:Y:S01]  /*8b20*/  HMMA.16816.F32.BF16 R48, R132.reuse, R142, R48 ;  /* 0x0000008e8430723c */ /* 0x040fe20000041830 */
[----:B------:R-:W1:Y:S03]  /*8b30*/  LDSM.16.MT88.4 R140, [R165+0x2800] ;  /* 0x00280000a58c783b */ /* 0x000e660000004200 */
[--C-:B----4-:R-:W-:Y:S02]  /*8b40*/  FFMA.FTZ R0, R168, c[0x0][0x2d0], -R181.reuse ;  /* 0x0000b400a8007a23 */ /* 0x110fe400000108b5 */
[----:B------:R4:W5:Y:S02]  /*8b50*/  LDL.LU R168, [R1+0x124] ;  /* 0x0001240001a87983 */ /* 0x0009640000300800 */
[----:B------:R1:W-:Y:S01]  /*8b60*/  MUFU.EX2 R186, R0 ;  /* 0x0000000000ba7308 */ /* 0x0003e20000000800 */
[C---:B--2---:R-:W-:Y:S08]  /*8b70*/  HMMA.16816.F32.BF16 R52, R132.reuse, R136, R52 ;  /* 0x000000888434723c */ /* 0x044ff00000041834 */
[C---:B------:R-:W-:Y:S01]  /*8b80*/  HMMA.16816.F32.BF16 R56, R132.reuse, R138, R56 ;  /* 0x0000008a8438723c */ /* 0x040fe20000041838 */
[----:B------:R-:W2:Y:S07]  /*8b90*/  LDSM.16.MT88.4 R136, [R248+0x4800] ;  /* 0x00480000f888783b */ /* 0x000eae0000004200 */
[C---:B-1----:R-:W-:Y:S04]  /*8ba0*/  HMMA.16816.F32.BF16 R60, R132.reuse, R140, R60 ;  /* 0x0000008c843c723c */ /* 0x042fe8000004183c */
[--C-:B------:R-:W-:Y:S02]  /*8bb0*/  FFMA.FTZ R0, R169, c[0x0][0x2d0], -R181.reuse ;  /* 0x0000b400a9007a23 */ /* 0x100fe400000108b5 */
[----:B------:R4:W5:Y:S01]  /*8bc0*/  LDL.LU R169, [R1+0x120] ;  /* 0x0001200001a97983 */ /* 0x0009620000300800 */
[----:B------:R-:W-:Y:S01]  /*8bd0*/  FFMA.FTZ R181, R159, c[0x0][0x2d0], -R181 ;  /* 0x0000b4009fb57a23 */ /* 0x000fe200000108b5 */
[----:B------:R1:W-:Y:S01]  /*8be0*/  MUFU.EX2 R184, R0 ;  /* 0x0000000000b87308 */ /* 0x0003e20000000800 */
[C---:B------:R-:W-:Y:S02]  /*8bf0*/  HMMA.16816.F32.BF16 R64, R132.reuse, R142, R64 ;  /* 0x0000008e8440723c */ /* 0x040fe40000041840 */
[----:B------:R-:W3:Y:S05]  /*8c00*/  LDSM.16.MT88.4 R140, [R252+0x4800] ;  /* 0x00480000fc8c783b */ /* 0x000eea0000004200 */
[----:B------:R-:W4:Y:S01]  /*8c10*/  LDL R159, [R1+0x90] ;  /* 0x00009000019f7983 */ /* 0x000f220000100800 */
[C---:B--2---:R-:W-:Y:S04]  /*8c20*/  HMMA.16816.F32.BF16 R68, R132.reuse, R136, R68 ;  /* 0x000000888444723c */ /* 0x044fe80000041844 */
[----:B-1----:R-:W-:Y:S02]  /*8c30*/  FADD.FTZ R0, R153, R3 ;  /* 0x0000000399007221 */ /* 0x002fe40000010000 */
[----:B------:R-:W-:Y:S02]  /*8c40*/  FADD.FTZ R3, R152, R2 ;  /* 0x0000000298037221 */ /* 0x000fe40000010000 */
[----:B------:R-:W-:Y:S01]  /*8c50*/  FADD.FTZ R2, R154, R0 ;  /* 0x000000009a027221 */ /* 0x000fe20000010000 */
[C---:B------:R-:W-:Y:S01]  /*8c60*/  HMMA.16816.F32.BF16 R72, R132.reuse, R138, R72 ;  /* 0x0000008a8448723c */ /* 0x040fe20000041848 */
[----:B------:R-:W1:Y:S02]  /*8c70*/  LDSM.16.MT88.4 R136, [R251+0x4800] ;  /* 0x00480000fb88783b */ /* 0x000e640000004200 */
[----:B------:R-:W-:Y:S01]  /*8c80*/  FADD.FTZ R0, R162, R3 ;  /* 0x00000003a2007221 */ /* 0x000fe20000010000 */
[----:B------:R-:W-:Y:S01]  /*8c90*/  MOV R3, R178 ;  /* 0x000000b200037202 */ /* 0x000fe20000000f00 */
[----:B------:R-:W-:Y:S02]  /*8ca0*/  FADD.FTZ R2, R161, R2 ;  /* 0x00000002a1027221 */ /* 0x000fe40000010000 */
[----:B------:R-:W-:Y:S01]  /*8cb0*/  FADD.FTZ R0, R160, R0 ;  /* 0x00000000a0007221 */ /* 0x000fe20000010000 */
[C---:B---3--:R-:W-:Y:S08]  /*8cc0*/  HMMA.16816.F32.BF16 R76, R132.reuse, R140, R76 ;  /* 0x0000008c844c723c */ /* 0x048ff0000004184c */
        /* <DEDUP_REMOVED lines=18> */
[----:B------:R-:W-:Y:S01]  /*8df0*/  HMMA.16816.F32.BF16 R128, R132, R142, R128 ;  /* 0x0000008e8480723c */ /* 0x000fe20000041880 */
[----:B------:R-:W2:Y:S06]  /*8e00*/  LDSM.16.MT88.4 R140, [R165+0x1000] ;  /* 0x00100000a58c783b */ /* 0x000eac0000004200 */
[----:B------:R-:W-:Y:S02]  /*8e10*/  F2FP.BF16.PACK_AB R132, R183, R164 ;  /* 0x000000a4b784723e */ /* 0x000fe400000010ff */
[----:B------:R-:W-:Y:S03]  /*8e20*/  F2FP.BF16.PACK_AB R133, R163, R179 ;  /* 0x000000b3a385723e */ /* 0x000fe600000010ff */
[----:B------:R-:W-:Y:S02]  /*8e30*/  F2FP.BF16.PACK_AB R134, R178, R176 ;  /* 0x000000b0b286723e */ /* 0x000fe400000010ff */
[----:B------:R-:W-:Y:S02]  /*8e40*/  F2FP.BF16.PACK_AB R135, R191, R177 ;  /* 0x000000b1bf87723e */ /* 0x000fe400000010ff */
[----:B------:R-:W-:Y:S05]  /*8e50*/  F2FP.BF16.PACK_AB R178, R185, R187 ;  /* 0x000000bbb9b2723e */ /* 0x000fea00000010ff */
[C---:B------:R-:W-:Y:S08]  /*8e60*/  HMMA.16816.F32.BF16 R4, R132.reuse, R144, R4 ;  /* 0x000000908404723c */ /* 0x040ff00000041804 */
[C---:B------:R-:W-:Y:S01]  /*8e70*/  HMMA.16816.F32.BF16 R8, R132.reuse, R146, R8 ;  /* 0x000000928408723c */ /* 0x040fe20000041808 */
[----:B------:R-:W3:Y:S07]  /*8e80*/  LDSM.16.MT88.4 R144, [R248+0x3000] ;  /* 0x00300000f890783b */ /* 0x000eee0000004200 */
        /* <DEDUP_REMOVED lines=14> */
[----:B------:R-:W1:Y:S02]  /*8f70*/  LDSM.16.MT88.4 R136, [R252+0x5000] ;  /* 0x00500000fc88783b */ /* 0x000e640000004200 */
[----:B----4-:R-:W-:Y:S03]  /*8f80*/  ISETP.GT.AND P0, PT, R170, R159, PT ;  /* 0x0000009faa00720c */ /* 0x010fe60003f04270 */
[----:B------:R4:W5:Y:S02]  /*8f90*/  LDL.LU R170, [R1+0x11c] ;  /* 0x00011c0001aa7983 */ /* 0x0009640000300800 */
        /* <DEDUP_REMOVED lines=12> */
[C---:B----4-:R-:W-:Y:S08]  /*9060*/  HMMA.16816.F32.BF16 R84, R132.reuse, R148, R84 ;  /* 0x000000948454723c */ /* 0x050ff00000041854 */
[C---:B------:R-:W-:Y:S01]  /*9070*/  HMMA.16816.F32.BF16 R88, R132.reuse, R150, R88 ;  /* 0x000000968458723c */ /* 0x040fe20000041858 */
[----:B------:R-:W4:Y:S07]  /*9080*/  LDSM.16.MT88.4 R148, [R251+0x7000] ;  /* 0x00700000fb94783b */ /* 0x000f2e0000004200 */
[C---:B--2---:R-:W-:Y:S08]  /*9090*/  HMMA.16816.F32.BF16 R92, R132.reuse, R140, R92 ;  /* 0x0000008c845c723c */ /* 0x044ff0000004185c */
[C---:B------:R-:W-:Y:S08]  /*90a0*/  HMMA.16816.F32.BF16 R96, R132.reuse, R142, R96 ;  /* 0x0000008e8460723c */ /* 0x040ff00000041860 */
[C---:B---3--:R-:W-:Y:S07]  /*90b0*/  HMMA.16816.F32.BF16 R100, R132.reuse, R144, R100 ;  /* 0x000000908464723c */ /* 0x048fee0000041864 */
[----:B------:R-:W-:Y:S01]  /*90c0*/  IMAD.MOV.U32 R145, RZ, RZ, R165 ;  /* 0x000000ffff917224 */ /* 0x000fe200078e00a5 */
[C---:B------:R-:W-:Y:S01]  /*90d0*/  HMMA.16816.F32.BF16 R104, R132.reuse, R146, R104 ;  /* 0x000000928468723c */ /* 0x040fe20000041868 */
[----:B------:R-:W-:Y:S05]  /*90e0*/  LDSM.16.MT88.4 R164, [R248+0x1800] ;  /* 0x00180000f8a4783b */ /* 0x000fea0000004200 */
[----:B------:R-:W2:Y:S02]  /*90f0*/  LDSM.16.MT88.4 R140, [R145+0x7000] ;  /* 0x00700000918c783b */ /* 0x000ea40000004200 */
[C---:B-1----:R-:W-:Y:S08]  /*9100*/  HMMA.16816.F32.BF16 R108, R132.reuse, R136, R108 ;  /* 0x00000088846c723c */ /* 0x042ff0000004186c */
[C---:B------:R-:W-:Y:S01]  /*9110*/  HMMA.16816.F32.BF16 R112, R132.reuse, R138, R112 ;  /* 0x0000008a8470723c */ /* 0x040fe20000041870 */
[----:B------:R-:W1:Y:S07]  /*9120*/  LDSM.16.MT88.4 R136, [R252+0x1800] ;  /* 0x00180000fc88783b */ /* 0x000e6e0000004200 */
[C---:B----4-:R-:W-:Y:S07]  /*9130*/  HMMA.16816.F32.BF16 R116, R132.reuse, R148, R116 ;  /* 0x000000948474723c */ /* 0x050fee0000041874 */
[----:B------:R-:W-:Y:S01]  /*9140*/  IMAD.MOV.U32 R148, RZ, RZ, R158 ;  /* 0x000000ffff947224 */ /* 0x000fe200078e009e */
[C---:B------:R-:W-:Y:S01]  /*9150*/  HMMA.16816.F32.BF16 R120, R132.reuse, R150, R120 ;  /* 0x000000968478723c */ /* 0x040fe20000041878 */
[----:B------:R3:W4:Y:S03]  /*9160*/  MUFU.EX2 R158, R181 ;  /* 0x000000b5009e7308 */ /* 0x0007260000000800 */
[----:B------:R-:W-:Y:S02]  /*9170*/  MOV R149, R145 ;  /* 0x0000009100957202 */ /* 0x000fe40000000f00 */
[----:B------:R-:W1:Y:S01]  /*9180*/  LDSM.16.MT88.4 R144, [R251+0x1800] ;  /* 0x00180000fb90783b */ /* 0x000e620000004200 */
[----:B------:R-:W-:Y:S02]  /*9190*/  MOV R151, R155 ;  /* 0x0000009b00977202 */ /* 0x000fe40000000f00 */
[----:B------:R-:W-:Y:S02]  /*91a0*/  MOV R150, R180 ;  /* 0x000000b400967202 */ /* 0x000fe40000000f00 */
[----:B------:R-:W1:Y:S01]  /*91b0*/  LDSM.16.MT88.4 R152, [R149+0x1800] ;  /* 0x001800009598783b */ /* 0x000e620000004200 */
[C---:B--2---:R-:W-:Y:S07]  /*91c0*/  HMMA.16816.F32.BF16 R124, R132.reuse, R140, R124 ;  /* 0x0000008c847c723c */ /* 0x044fee000004187c */
[----:B------:R-:W-:Y:S01]  /*91d0*/  IMAD.MOV.U32 R140, RZ, RZ, R183 ;  /* 0x000000ffff8c7224 */ /* 0x000fe200078e00b7 */
[----:B------:R-:W-:Y:S01]  /*91e0*/  HMMA.16816.F32.BF16 R128, R132, R142, R128 ;  /* 0x0000008e8480723c */ /* 0x000fe20000041880 */
[----:B---3--:R-:W2:Y:S03]  /*91f0*/  LDSM.16.MT88.4 R180, [R248+0x3800] ;  /* 0x00380000f8b4783b */ /* 0x008ea60000004200 */
[----:B------:R-:W-:Y:S02]  /*9200*/  MOV R141, R179 ;  /* 0x000000b3008d7202 */ /* 0x000fe40000000f00 */
[----:B----4-:R-:W-:Y:S01]  /*9210*/  F2FP.BF16.PACK_AB R179, R158, R184 ;  /* 0x000000b89eb3723e */ /* 0x010fe200000010ff */
[----:B------:R-:W-:Y:S01]  /*9220*/  IMAD.MOV.U32 R135, RZ, RZ, R177 ;  /* 0x000000ffff877224 */ /* 0x000fe200078e00b1 */
[----:B------:R-:W-:Y:S04]  /*9230*/  MOV R142, R176 ;  /* 0x000000b0008e7202 */ /* 0x000fe80000000f00 */
[----:B------:R-:W-:Y:S02]  /*9240*/  F2FP.BF16.PACK_AB R176, R189, R190 ;  /* 0x000000bebdb0723e */ /* 0x000fe400000010ff */
[----:B------:R-:W-:Y:S02]  /*9250*/  F2FP.BF16.PACK_AB R177, R186, R188 ;  /* 0x000000bcbab1723e */ /* 0x000fe400000010ff */
[----:B------:R-:W-:Y:S05]  /*9260*/  MOV R143, R163 ;  /* 0x000000a3008f7202 */ /* 0x000fea0000000f00 */
[C---:B------:R-:W-:Y:S01]  /*9270*/  HMMA.16816.F32.BF16 R160, R176.reuse, R164, R4 ;  /* 0x000000a4b0a0723c */ /* 0x040fe20000041804 */
[----:B------:R-:W3:Y:S07]  /*9280*/  LDSM.16.MT88.4 R4, [R252+0x3800] ;  /* 0x00380000fc04783b */ /* 0x000eee0000004200 */
[C---:B------:R-:W-:Y:S07]  /*9290*/  HMMA.16816.F32.BF16 R164, R176.reuse, R166, R8 ;  /* 0x000000a6b0a4723c */ /* 0x040fee0000041808 */
[----:B------:R-:W-:Y:S01]  /*92a0*/  IMAD.MOV.U32 R8, RZ, RZ, R135 ;  /* 0x000000ffff087224 */ /* 0x000fe200078e0087 */
[----:B------:R-:W-:Y:S01]  /*92b0*/  MOV R9, R142 ;  /* 0x0000008e00097202 */ /* 0x000fe20000000f00 */
[C---:B-1----:R-:W-:Y:S03]  /*92c0*/  HMMA.16816.F32.BF16 R132, R176.reuse, R136, R12 ;  /* 0x00000088b084723c */ /* 0x042fe6000004180c */
[----:B------:R-:W-:Y:S01]  /*92d0*/  MOV R10, R143 ;  /* 0x0000008f000a7202 */ /* 0x000fe20000000f00 */
[----:B------:R-:W-:Y:S03]  /*92e0*/  IMAD.MOV.U32 R11, RZ, RZ, R140 ;  /* 0x000000ffff0b7224 */ /* 0x000fe600078e008c */
[----:B------:R-:W-:Y:S01]  /*92f0*/  MOV R12, R141 ;  /* 0x0000008d000c7202 */ /* 0x000fe20000000f00 */
[C---:B------:R-:W-:Y:S01]  /*9300*/  HMMA.16816.F32.BF16 R136, R176.reuse, R138, R16 ;  /* 0x0000008ab088723c */ /* 0x040fe20000041810 */
[----:B------:R-:W-:Y:S03]  /*9310*/  LDSM.16.MT88.4 R16, [R248+0x5800] ;  /* 0x00580000f810783b */ /* 0x000fe60000004200 */
[----:B------:R-:W-:Y:S01]  /*9320*/  MOV R13, R150 ;  /* 0x00000096000d7202 */ /* 0x000fe20000000f00 */
[----:B------:R-:W-:Y:S01]  /*9330*/  IMAD.MOV.U32 R14, RZ, RZ, R151 ;  /* 0x000000ffff0e7224 */ /* 0x000fe200078e0097 */
[----:B------:R-:W-:Y:S02]  /*9340*/  MOV R15, R148 ;  /* 0x00000094000f7202 */ /* 0x000fe40000000f00 */
[C---:B------:R-:W-:Y:S07]  /*9350*/  HMMA.16816.F32.BF16 R140, R176.reuse, R144, R20 ;  /* 0x00000090b08c723c */ /* 0x040fee0000041814 */
[----:B------:R-:W-:Y:S01]  /*9360*/  MOV R23, R149 ;  /* 0x0000009500177202 */ /* 0x000fe20000000f00 */
[C---:B------:R-:W-:Y:S01]  /*9370*/  HMMA.16816.F32.BF16 R144, R176.reuse, R146, R24 ;  /* 0x00000092b090723c */ /* 0x040fe20000041818 */
[----:B------:R-:W-:Y:S07]  /*9380*/  LDSM.16.MT88.4 R24, [R251+0x5800] ;  /* 0x00580000fb18783b */ /* 0x000fee0000004200 */
[C---:B------:R-:W-:Y:S07]  /*9390*/  HMMA.16816.F32.BF16 R148, R176.reuse, R152, R28 ;  /* 0x00000098b094723c */ /* 0x040fee000004181c */
[----:B------:R-:W-:Y:S01]  /*93a0*/  IMAD.MOV.U32 R28, RZ, RZ, R11 ;  /* 0x000000ffff1c7224 */ /* 0x000fe200078e000b */
[C---:B------:R-:W-:Y:S04]  /*93b0*/  HMMA.16816.F32.BF16 R152, R176.reuse, R154, R32 ;  /* 0x0000009ab098723c */ /* 0x040fe80000041820 */
[----:B------:R-:W-:Y:S01]  /*93c0*/  MOV R30, R9 ;  /* 0x00000009001e7202 */ /* 0x000fe20000000f00 */
[----:B------:R-:W-:Y:S01]  /*93d0*/  IMAD.MOV.U32 R31, RZ, RZ, R8 ;  /* 0x000000ffff1f7224 */ /* 0x000fe200078e0008 */
[----:B------:R-:W-:Y:S01]  /*93e0*/  MOV R29, R10 ;  /* 0x0000000a001d7202 */ /* 0x000fe20000000f00 */
[----:B------:R-:W-:Y:S01]  /*93f0*/  IMAD.MOV.U32 R33, RZ, RZ, R14 ;  /* 0x000000ffff217224 */ /* 0x000fe200078e000e */
[C---:B--2---:R-:W-:Y:S01]  /*9400*/  HMMA.16816.F32.BF16 R36, R176.reuse, R180, R36 ;  /* 0x000000b4b024723c */ /* 0x044fe20000041824 */
[----:B------:R-:W1:Y:S03]  /*9410*/  LDSM.16.MT88.4 R8, [R251+0x3800] ;  /* 0x00380000fb08783b */ /* 0x000e660000004200 */
[----:B------:R-:W-:Y:S01]  /*9420*/  MOV R32, R15 ;  /* 0x0000000f00207202 */ /* 0x000fe20000000f00 */
[----:B------:R-:W-:Y:S01]  /*9430*/  FADD.FTZ R0, R33, R0 ;  /* 0x0000000021007221 */ /* 0x000fe20000010000 */
[----:B------:R-:W-:Y:S02]  /*9440*/  MOV R34, R13 ;  /* 0x0000000d00227202 */ /* 0x000fe40000000f00 */
[C---:B------:R-:W-:Y:S04]  /*9450*/  HMMA.16816.F32.BF16 R40, R176.reuse, R182, R40 ;  /* 0x000000b6b028723c */ /* 0x040fe80000041828 */
[----:B------:R-:W-:Y:S01]  /*9460*/  FADD.FTZ R2, R32, R2 ;  /* 0x0000000220027221 */ /* 0x000fe20000010000 */
[----:B------:R-:W-:Y:S02]  /*9470*/  MOV R35, R12 ;  /* 0x0000000c00237202 */ /* 0x000fe40000000f00 */
[----:B------:R-:W2:Y:S01]  /*9480*/  LDSM.16.MT88.4 R12, [R23+0x3800] ;  /* 0x00380000170c783b */ /* 0x000ea20000004200 */
[C---:B---3--:R-:W-:Y:S04]  /*9490*/  HMMA.16816.F32.BF16 R44, R176.reuse, R4, R44 ;  /* 0x00000004b02c723c */ /* 0x048fe8000004182c */
[----:B------:R-:W-:Y:S01]  /*94a0*/  FADD.FTZ R2, R34, R2 ;  /* 0x0000000222027221 */ /* 0x000fe20000010000 */
[----:B------:R-:W-:Y:S01]  /*94b0*/  MOV R181, R23 ;  /* 0x0000001700b57202 */ /* 0x000fe20000000f00 */
[----:B------:R-:W-:Y:S01]  /*94c0*/  FADD.FTZ R0, R35, R0 ;  /* 0x0000000023007221 */ /* 0x000fe20000010000 */
[----:B------:R-:W3:Y:S01]  /*94d0*/  LDSM.16.MT88.4 R20, [R252+0x5800] ;  /* 0x00580000fc14783b */ /* 0x000ee20000004200 */
[C---:B------:R-:W-:Y:S04]  /*94e0*/  HMMA.16816.F32.BF16 R48, R176.reuse, R6, R48 ;  /* 0x00000006b030723c */ /* 0x040fe80000041830 */
[----:B------:R-:W-:Y:S01]  /*94f0*/  FADD.FTZ R2, R28, R2 ;  /* 0x000000021c027221 */ /* 0x000fe20000010000 */
[----:B------:R-:W4:Y:S01]  /*9500*/  LDSM.16.MT88.4 R4, [R181+0x5800] ;  /* 0x00580000b504783b */ /* 0x000f220000004200 */
[----:B------:R-:W-:Y:S02]  /*9510*/  FADD.FTZ R0, R29, R0 ;  /* 0x000000001d007221 */ /* 0x000fe40000010000 */
[----:B------:R-:W-:Y:S04]  /*9520*/  FADD.FTZ R2, R30, R2 ;  /* 0x000000021e027221 */ /* 0x000fe80000010000 */
[----:B------:R-:W-:Y:S02]  /*9530*/  FADD.FTZ R2, R3, R2 ;  /* 0x0000000203027221 */ /* 0x000fe40000010000 */
[----:B------:R-:W-:Y:S02]  /*9540*/  FADD.FTZ R0, R31, R0 ;  /* 0x000000001f007221 */ /* 0x000fe40000010000 */
[----:B------:R-:W-:Y:S01]  /*9550*/  FADD.FTZ R2, R190, R2 ;  /* 0x00000002be027221 */ /* 0x000fe20000010000 */
[C---:B-1----:R-:W-:Y:S03]  /*9560*/  HMMA.16816.F32.BF16 R52, R176.reuse, R8, R52 ;  /* 0x00000008b034723c */ /* 0x042fe60000041834 */
[----:B------:R-:W-:Y:S04]  /*9570*/  FADD.FTZ R0, R191, R0 ;  /* 0x00000000bf007221 */ /* 0x000fe80000010000 */
[----:B------:R-:W-:Y:S01]  /*9580*/  FADD.FTZ R3, R188, R0 ;  /* 0x00000000bc037221 */ /* 0x000fe20000010000 */
[C---:B------:R-:W-:Y:S01]  /*9590*/  HMMA.16816.F32.BF16 R56, R176.reuse, R10, R56 ;  /* 0x0000000ab038723c */ /* 0x040fe20000041838 */
[----:B------:R-:W1:Y:S03]  /*95a0*/  LDSM.16.MT88.4 R8, [R248+0x7800] ;  /* 0x00780000f808783b */ /* 0x000e660000004200 */
[----:B------:R-:W-:Y:S02]  /*95b0*/  FADD.FTZ R0, R189, R2 ;  /* 0x00000002bd007221 */ /* 0x000fe40000010000 */
[----:B------:R-:W-:Y:S02]  /*95c0*/  FADD.FTZ R3, R186, R3 ;  /* 0x00000003ba037221 */ /* 0x000fe40000010000 */
[C---:B--2---:R-:W-:Y:S04]  /*95d0*/  HMMA.16816.F32.BF16 R60, R176.reuse, R12, R60 ;  /* 0x0000000cb03c723c */ /* 0x044fe8000004183c */
[----:B------:R-:W-:Y:S02]  /*95e0*/  FADD.FTZ R2, R187, R0 ;  /* 0x00000000bb027221 */ /* 0x000fe40000010000 */
[----:B------:R-:W-:Y:S01]  /*95f0*/  FADD.FTZ R0, R184, R3 ;  /* 0x00000003b8007221 */ /* 0x000fe20000010000 */
[----:B------:R-:W-:Y:S01]  /*9600*/  MOV R3, R157 ;  /* 0x0000009d00037202 */ /* 0x000fe20000000f00 */
[C---:B------:R-:W-:Y:S01]  /*9610*/  HMMA.16816.F32.BF16 R64, R176.reuse, R14, R64 ;  /* 0x0000000eb040723c */ /* 0x040fe20000041840 */
[----:B------:R-:W2:Y:S03]  /*9620*/  LDSM.16.MT88.4 R12, [R252+0x7800] ;  /* 0x00780000fc0c783b */ /* 0x000ea60000004200 */
[----:B------:R-:W-:Y:S02]  /*9630*/  FADD.FTZ R2, R185, R2 ;  /* 0x00000002b9027221 */ /* 0x000fe40000010000 */
[----:B------:R-:W-:Y:S01]  /*9640*/  FADD.FTZ R0, R158, R0 ;  /* 0x000000009e007221 */ /* 0x000fe20000010000 */
[----:B------:R-:W-:Y:S01]  /*9650*/  MOV R158, R156 ;  /* 0x0000009c009e7202 */ /* 0x000fe20000000f00 */
[C---:B------:R-:W-:Y:S01]  /*9660*/  HMMA.16816.F32.BF16 R68, R176.reuse, R16, R68 ;  /* 0x00000010b044723c */ /* 0x040fe20000041844 */
[----:B------:R-:W-:Y:S05]  /*9670*/  STL [R1+0x84], R2 ;  /* 0x0000840201007387 */ /* 0x000fea0000100800 */
[----:B------:R-:W-:Y:S02]  /*9680*/  STL [R1+0x5c], R171 ;  /* 0x00005cab01007387 */ /* 0x000fe40000100800 */
[C---:B------:R-:W-:Y:S03]  /*9690*/  HMMA.16816.F32.BF16 R72, R176.reuse, R18, R72 ;  /* 0x00000012b048723c */ /* 0x040fe60000041848 */
[----:B------:R1:W-:Y:S05]  /*96a0*/  STL [R1+0x88], R0 ;  /* 0x0000880001007387 */ /* 0x0003ea0000100800 */
[C---:B---3--:R-:W-:Y:S01]  /*96b0*/  HMMA.16816.F32.BF16 R76, R176.reuse, R20, R76 ;  /* 0x00000014b04c723c */ /* 0x048fe2000004184c */
[----:B------:R-:W3:Y:S07]  /*96c0*/  LDSM.16.MT88.4 R16, [R251+0x7800] ;  /* 0x00780000fb10783b */ /* 0x000eee0000004200 */
[C---:B------:R-:W-:Y:S01]  /*96d0*/  HMMA.16816.F32.BF16 R80, R176.reuse, R22, R80 ;  /* 0x00000016b050723c */ /* 0x040fe20000041850 */
[----:B------:R-:W2:Y:S07]  /*96e0*/  LDSM.16.MT88.4 R20, [R181+0x7800] ;  /* 0x00780000b514783b */ /* 0x000eae0000004200 */
[C---:B------:R-:W-:Y:S04]  /*96f0*/  HMMA.16816.F32.BF16 R84, R176.reuse, R24, R84 ;  /* 0x00000018b054723c */ /* 0x040fe80000041854 */
[----:B-1----:R-:W-:Y:S02]  /*9700*/  IMAD.MOV.U32 R0, RZ, RZ, R171 ;  /* 0x000000ffff007224 */ /* 0x002fe400078e00ab */
[----:B------:R1:W5:Y:S02]  /*9710*/  LDL.LU R171, [R1+0x118] ;  /* 0x0001180001ab7983 */ /* 0x0003640000300800 */
[C---:B------:R-:W-:Y:S03]  /*9720*/  HMMA.16816.F32.BF16 R88, R176.reuse, R26, R88 ;  /* 0x0000001ab058723c */ /* 0x040fe60000041858 */
[----:B------:R1:W-:Y:S05]  /*9730*/  STL [R1+0x60], R0 ;  /* 0x0000600001007387 */ /* 0x0003ea0000100800 */
[C---:B----4-:R-:W-:Y:S08]  /*9740*/  HMMA.16816.F32.BF16 R92, R176.reuse, R4, R92 ;  /* 0x00000004b05c723c */ /* 0x050ff0000004185c */
[C---:B------:R-:W-:Y:S08]  /*9750*/  HMMA.16816.F32.BF16 R96, R176.reuse, R6, R96 ;  /* 0x00000006b060723c */ /* 0x040ff00000041860 */
[C---:B------:R-:W-:Y:S08]  /*9760*/  HMMA.16816.F32.BF16 R100, R176.reuse, R8, R100 ;  /* 0x00000008b064723c */ /* 0x040ff00000041864 */
[C---:B------:R-:W-:Y:S08]  /*9770*/  HMMA.16816.F32.BF16 R104, R176.reuse, R10, R104 ;  /* 0x0000000ab068723c */ /* 0x040ff00000041868 */
[C---:B--2---:R-:W-:Y:S08]  /*9780*/  HMMA.16816.F32.BF16 R108, R176.reuse, R12, R108 ;  /* 0x0000000cb06c723c */ /* 0x044ff0000004186c */
[C---:B------:R-:W-:Y:S08]  /*9790*/  HMMA.16816.F32.BF16 R112, R176.reuse, R14, R112 ;  /* 0x0000000eb070723c */ /* 0x040ff00000041870 */
[C---:B---3--:R-:W-:Y:S08]  /*97a0*/  HMMA.16816.F32.BF16 R116, R176.reuse, R16, R116 ;  /* 0x00000010b074723c */ /* 0x048ff00000041874 */
[C---:B------:R-:W-:Y:S08]  /*97b0*/  HMMA.16816.F32.BF16 R120, R176.reuse, R18, R120 ;  /* 0x00000012b078723c */ /* 0x040ff00000041878 */
[C---:B------:R-:W-:Y:S08]  /*97c0*/  HMMA.16816.F32.BF16 R124, R176.reuse, R20, R124 ;  /* 0x00000014b07c723c */ /* 0x040ff0000004187c */
[----:B------:R-:W-:Y:S01]  /*97d0*/  HMMA.16816.F32.BF16 R128, R176, R22, R128 ;  /* 0x00000016b080723c */ /* 0x000fe20000041880 */
[----:B-1----:R-:W-:-:S07]  /*97e0*/  @P0 BRA `(.L_x_835) ;  /* 0xffffc07000000947 */ /* 0x002fce000383ffff */
.L_x_834:
[----:B-1----:R-:W2:Y:S04]  /*97f0*/  LDL R2, [R1+0x80] ;  /* 0x0000800001027983 */ /* 0x002ea80000100800 */
[----:B------:R-:W2:Y:S02]  /*9800*/  LDL R0, [R1+0x5c] ;  /* 0x00005c0001007983 */ /* 0x000ea40000100800 */
[----:B--2---:R-:W-:-:S13]  /*9810*/  ISETP.GE.AND P0, PT, R0, R2, PT ;  /* 0x000000020000720c */ /* 0x004fda0003f06270 */
[----:B------:R-:W-:Y:S05]  /*9820*/  @!P0 BRA `(.L_x_836) ;  /* 0x000035c000008947 */ /* 0x000fea0003800000 */
[----:B------:R-:W-:Y:S02]  /*9830*/  MOV R159, R156 ;  /* 0x0000009c009f7202 */ /* 0x000fe40000000f00 */
[----:B------:R-:W-:Y:S02]  /*9840*/  MOV R158, R157 ;  /* 0x0000009d009e7202 */ /* 0x000fe40000000f00 */
.L_x_837:
[----:B------:R-:W2:Y:S01]  /*9850*/  LDL R156, [R1+0x8] ;  /* 0x00000800019c7983 */ /* 0x000ea20000100800 */
[----:B------:R-:W-:Y:S04]  /*9860*/  DEPBAR.LE SB0, 0x0 ;  /* 0x000080000000791a */ /* 0x000fe80000000000 */
[----:B------:R-:W-:Y:S01]  /*9870*/  WARPSYNC 0xffffffff ;  /* 0xffffffff00007948 */ /* 0x000fe20003800000 */
[----:B------:R-:W3:Y:S06]  /*9880*/  LDL.64 R30, [R1+0x70] ;  /* 0x00007000011e7983 */ /* 0x000eec0000100a00 */
[----:B------:R-:W4:Y:S06]  /*9890*/  LDL R29, [R1+0x44] ;  /* 0x00004400011d7983 */ /* 0x000f2c0000100800 */
[----:B------:R-:W4:Y:S06]  /*98a0*/  LDL R23, [R1+0x7c] ;  /* 0x00007c0001177983 */ /* 0x000f2c0000100800 */
[----:B------:R-:W4:Y:S06]  /*98b0*/  LDL R28, [R1+0x40] ;  /* 0x00004000011c7983 */ /* 0x000f2c0000100800 */
[----:B------:R-:W4:Y:S06]  /*98c0*/  LDL R14, [R1+0x3c] ;  /* 0x00003c00010e7983 */ /* 0x000f2c0000100800 */
[----:B------:R1:W-:Y:S06]  /*98d0*/  STL [R1+0x11c], R130 ;  /* 0x00011c8201007387 */ /* 0x0003ec0000100800 */
[----:B------:R-:W-:Y:S06]  /*98e0*/  BAR.SYNC.DEFER_BLOCKING 0x0 ;  /* 0x0000000000007b1d */ /* 0x000fec0000010000 */
[----:B------:R-:W2:Y:S06]  /*98f0*/  LDSM.16.M88.4 R8, [R249] ;  /* 0x00000000f908783b */ /* 0x000eac0000000200 */
[----:B-1----:R-:W4:Y:S06]  /*9900*/  LDL.LU R130, [R1+0x5c] ;  /* 0x00005c0001827983 */ /* 0x002f2c0000300800 */
[----:B------:R1:W-:Y:S06]  /*9910*/  STL [R1+0x118], R131 ;  /* 0x0001188301007387 */ /* 0x0003ec0000100800 */
[----:B------:R-:W2:Y:S06]  /*9920*/  LDSM.16.M88.4 R16, [R249+0x800] ;  /* 0x00080000f910783b */ /* 0x000eac0000000200 */
[----:B------:R-:W2:Y:S06]  /*9930*/  LDSM.16.M88.4 R24, [R249+0x1000] ;  /* 0x00100000f918783b */ /* 0x000eac0000000200 */
[----:B------:R-:W2:Y:S06]  /*9940*/  LDSM.16.M88.4 R32, [R249+0x1800] ;  /* 0x00180000f920783b */ /* 0x000eac0000000200 */
[----:B------:R-:W4:Y:S06]  /*9950*/  LDL R157, [R1+0x2c] ;  /* 0x00002c00019d7983 */ /* 0x000f2c0000100800 */
[----:B-1----:R-:W4:Y:S06]  /*9960*/  LDL R131, [R1+0x58] ;  /* 0x0000580001837983 */ /* 0x002f2c0000100800 */
[----:B--2---:R1:W2:Y:S01]  /*9970*/  LDSM.16.M88.4 R176, [R156] ;  /* 0x000000009cb0783b */ /* 0x0042a20000000200 */
[----:B---3--:R-:W-:Y:S05]  /*9980*/  IADD3 R15, P0, R30, 0x40, RZ ;  /* 0x000000401e0f7810 */ /* 0x008fea0007f1e0ff */
[----:B----4-:R3:W4:Y:S01]  /*9990*/  LDSM.16.M88.4 R180, [R29] ;  /* 0x000000001db4783b */ /* 0x0107220000000200 */
[----:B------:R-:W-:Y:S05]  /*99a0*/  IADD3.X R21, RZ, R23, RZ, P0, !PT ;  /* 0x00000017ff157210 */ /* 0x000fea00007fe4ff */
[----:B-1----:R-:W4:Y:S06]  /*99b0*/  LDL R156, [R1] ;  /* 0x00000000019c7983 */ /* 0x002f2c0000100800 */
[----:B------:R-:W1:Y:S06]  /*99c0*/  LDSM.16.M88.4 R184, [R28] ;  /* 0x000000001cb8783b */ /* 0x000e6c0000000200 */
[----:B------:R1:W1:Y:S01]  /*99d0*/  LDSM.16.M88.4 R188, [R14] ;  /* 0x000000000ebc783b */ /* 0x0002620000000200 */
[----:B------:R-:W-:Y:S01]  /*99e0*/  SHF.R.S32.HI R0, RZ, 0x1f, R130 ;  /* 0x0000001fff007819 */ /* 0x000fe20000011482 */
[----:B------:R-:W-:Y:S04]  /*99f0*/  IMAD.WIDE.U32 R6, R130, c[0x0][0x208], RZ ;  /* 0x0000820082067a25 */ /* 0x000fe800078e00ff */
[----:B------:R-:W-:Y:S01]  /*9a00*/  IMAD R0, R0, c[0x0][0x208], RZ ;  /* 0x0000820000007a24 */ /* 0x000fe200078e02ff */
[----:B------:R-:W-:Y:S03]  /*9a10*/  SHF.L.U32 R4, R6, 0x6, RZ ;  /* 0x0000000606047819 */ /* 0x000fe600000006ff */
[----:B------:R-:W-:Y:S01]  /*9a20*/  IMAD R0, R130, c[0x0][0x20c], R0 ;  /* 0x0000830082007a24 */ /* 0x000fe200078e0200 */
[C---:B------:R-:W-:Y:S02]  /*9a30*/  IADD3 R2, P6, R4.reuse, R30, RZ ;  /* 0x0000001e04027210 */ /* 0x040fe40007fde0ff */
[----:B------:R-:W-:Y:S02]  /*9a40*/  IADD3 R3, P1, R4, R15, RZ ;  /* 0x0000000f04037210 */ /* 0x000fe40007f3e0ff */
[----:B------:R-:W-:Y:S02]  /*9a50*/  IADD3 R0, R7, R0, RZ ;  /* 0x0000000007007210 */ /* 0x000fe40007ffe0ff */
[----:B------:R-:W-:Y:S02]  /*9a60*/  LEA R12, P0, R2, c[0x0][0x1f8], 0x1 ;  /* 0x00007e00020c7a11 */ /* 0x000fe400078008ff */
[----:B------:R-:W-:Y:S04]  /*9a70*/  SHF.L.U64.HI R0, R6, 0x6, R0 ;  /* 0x0000000606007819 */ /* 0x000fe80000010200 */
[----:B------:R-:W-:Y:S02]  /*9a80*/  IADD3.X R5, R0, R23, RZ, P6, !PT ;  /* 0x0000001700057210 */ /* 0x000fe400037fe4ff */
[C---:B------:R-:W-:Y:S02]  /*9a90*/  LEA R6, P6, R3.reuse, c[0x0][0x1f8], 0x1 ;  /* 0x00007e0003067a11 */ /* 0x040fe400078c08ff */
[----:B------:R-:W-:Y:S02]  /*9aa0*/  LEA.HI.X R13, R2, c[0x0][0x1fc], R5, 0x1, P0 ;  /* 0x00007f00020d7a11 */ /* 0x000fe400000f0c05 */
[----:B------:R-:W-:Y:S02]  /*9ab0*/  IADD3.X R7, R0, R21, RZ, P1, !PT ;  /* 0x0000001500077210 */ /* 0x000fe40000ffe4ff */
[----:B------:R-:W-:Y:S02]  /*9ac0*/  IADD3 R20, P0, R30, 0x80, RZ ;  /* 0x000000801e147810 */ /* 0x000fe40007f1e0ff */
[----:B------:R-:W-:Y:S02]  /*9ad0*/  LEA.HI.X R7, R3, c[0x0][0x1fc], R7, 0x1, P6 ;  /* 0x00007f0003077a11 */ /* 0x000fe400030f0c07 */
[----:B------:R-:W-:Y:S01]  /*9ae0*/  IADD3.X R22, RZ, R23, RZ, P0, !PT ;  /* 0x00000017ff167210 */ /* 0x000fe200007fe4ff */
[----:B------:R-:W-:Y:S01]  /*9af0*/  @!PT LDS RZ, [RZ] ;  /* 0x00000000fffff984 */ /* 0x000fe20000000800 */
[----:B------:R-:W-:Y:S01]  /*9b00*/  @!PT LDS RZ, [RZ] ;  /* 0x00000000fffff984 */ /* 0x000fe20000000800 */
[----:B------:R-:W-:Y:S01]  /*9b10*/  @!PT LDS RZ, [RZ] ;  /* 0x00000000fffff984 */ /* 0x000fe20000000800 */
[----:B------:R1:W-:Y:S01]  /*9b20*/  LDGSTS.E.BYPASS.LTC128B.128 [R131+0x100], [R12.64], !P5 ;  /* 0x001000000c837fae */ /* 0x0003e2000e901d46 */
[----:B------:R-:W-:Y:S05]  /*9b30*/  IADD3 R3, P0, R4, R20, RZ ;  /* 0x0000001404037210 */ /* 0x000fea0007f1e0ff */
[----:B------:R2:W-:Y:S01]  /*9b40*/  LDGSTS.E.BYPASS.LTC128B.128 [R131+0x2100], [R6.64], !P4 ;  /* 0x0210000006837fae */ /* 0x0005e2000e101d46 */
[----:B-1----:R-:W-:Y:S02]  /*9b50*/  MOV R12, c[0x0][0x208] ;  /* 0x00008200000c7a02 */ /* 0x002fe40000000f00 */
[----:B------:R-:W-:Y:S02]  /*9b60*/  MOV R13, c[0x0][0x20c] ;  /* 0x00008300000d7a02 */ /* 0x000fe40000000f00 */
[----:B------:R-:W-:Y:S02]  /*9b70*/  LEA R2, P1, R12, R4, 0x5 ;  /* 0x000000040c027211 */ /* 0x000fe400078228ff */
[C---:B--2---:R-:W-:Y:S02]  /*9b80*/  LEA R6, P6, R3.reuse, c[0x0][0x1f8], 0x1 ;  /* 0x00007e0003067a11 */ /* 0x044fe400078c08ff */
[----:B------:R-:W-:Y:S02]  /*9b90*/  IADD3.X R7, R0, R22, RZ, P0, !PT ;  /* 0x0000001600077210 */ /* 0x000fe400007fe4ff */
[----:B------:R-:W-:Y:S02]  /*9ba0*/  IADD3 R5, P0, R30, 0xc0, RZ ;  /* 0x000000c01e057810 */ /* 0x000fe40007f1e0ff */
[----:B------:R-:W-:Y:S02]  /*9bb0*/  LEA.HI.X R7, R3, c[0x0][0x1fc], R7, 0x1, P6 ;  /* 0x00007f0003077a11 */ /* 0x000fe400030f0c07 */
[----:B------:R-:W-:Y:S02]  /*9bc0*/  LEA.HI.X R3, R12, R0, R13, 0x5, P1 ;  /* 0x000000000c037211 */ /* 0x000fe400008f2c0d */
[----:B------:R-:W-:Y:S01]  /*9bd0*/  IADD3 R4, P1, R4, R5, RZ ;  /* 0x0000000504047210 */ /* 0x000fe20007f3e0ff */
[----:B------:R1:W-:Y:S01]  /*9be0*/  LDGSTS.E.BYPASS.LTC128B.128 [R131+0x4100], [R6.64], !P3 ;  /* 0x0410000006837fae */ /* 0x0003e2000d901d46 */
[----:B---3--:R-:W-:Y:S02]  /*9bf0*/  IADD3.X R29, RZ, R23, RZ, P0, !PT ;  /* 0x00000017ff1d7210 */ /* 0x008fe400007fe4ff */
[----:B------:R-:W-:Y:S02]  /*9c00*/  LEA R12, P0, R4, c[0x0][0x1f8], 0x1 ;  /* 0x00007e00040c7a11 */ /* 0x000fe400078008ff */
[----:B-1----:R-:W-:Y:S02]  /*9c10*/  IADD3.X R6, R0, R29, RZ, P1, !PT ;  /* 0x0000001d00067210 */ /* 0x002fe40000ffe4ff */
[----:B------:R-:W-:Y:S02]  /*9c20*/  IADD3 R0, P1, R2, R30, RZ ;  /* 0x0000001e02007210 */ /* 0x000fe40007f3e0ff */
[----:B------:R-:W-:Y:S02]  /*9c30*/  LEA.HI.X R13, R4, c[0x0][0x1fc], R6, 0x1, P0 ;  /* 0x00007f00040d7a11 */ /* 0x000fe400000f0c06 */
[----:B------:R-:W-:Y:S02]  /*9c40*/  LEA R14, P0, R0, c[0x0][0x1f8], 0x1 ;  /* 0x00007e00000e7a11 */ /* 0x000fe400078008ff */
[C---:B------:R-:W-:Y:S01]  /*9c50*/  IADD3.X R6, R3.reuse, R23, RZ, P1, !PT ;  /* 0x0000001703067210 */ /* 0x040fe20000ffe4ff */
[----:B------:R1:W-:Y:S01]  /*9c60*/  LDGSTS.E.BYPASS.LTC128B.128 [R131+0x6100], [R12.64], !P2 ;  /* 0x061000000c837fae */ /* 0x0003e2000d101d46 */
[----:B------:R-:W-:Y:S02]  /*9c70*/  IADD3 R4, P6, R2, R15, RZ ;  /* 0x0000000f02047210 */ /* 0x000fe40007fde0ff */
[----:B------:R-:W-:Y:S02]  /*9c80*/  LEA.HI.X R15, R0, c[0x0][0x1fc], R6, 0x1, P0 ;  /* 0x00007f00000f7a11 */ /* 0x000fe400000f0c06 */
[----:B------:R-:W-:Y:S02]  /*9c90*/  IADD3 R0, P1, R2, R20, RZ ;  /* 0x0000001402007210 */ /* 0x000fe40007f3e0ff */
[C---:B------:R-:W-:Y:S01]  /*9ca0*/  IADD3.X R21, R3.reuse, R21, RZ, P6, !PT ;  /* 0x0000001503157210 */ /* 0x040fe200037fe4ff */
[----:B------:R1:W-:Y:S01]  /*9cb0*/  LDGSTS.E.BYPASS.LTC128B.128 [R131+0x1100], [R14.64], !P5 ;  /* 0x011000000e837fae */ /* 0x0003e2000e901d46 */
[----:B------:R-:W-:Y:S02]  /*9cc0*/  LEA R20, P6, R4, c[0x0][0x1f8], 0x1 ;  /* 0x00007e0004147a11 */ /* 0x000fe400078c08ff */
[----:B------:R-:W-:Y:S02]  /*9cd0*/  IADD3 R28, P0, R2, R5, RZ ;  /* 0x00000005021c7210 */ /* 0x000fe40007f1e0ff */
[----:B------:R-:W-:Y:S02]  /*9ce0*/  LEA.HI.X R21, R4, c[0x0][0x1fc], R21, 0x1, P6 ;  /* 0x00007f0004157a11 */ /* 0x000fe400030f0c15 */
[C---:B-----5:R-:W-:Y:S03]  /*9cf0*/  HMMA.16816.F32.BF16 R4, R168.reuse, R8, RZ ;  /* 0x00000008a804723c */ /* 0x060fe600000418ff */
[C---:B------:R-:W-:Y:S01]  /*9d00*/  IADD3.X R2, R3.reuse, R22, RZ, P1, !PT ;  /* 0x0000001603027210 */ /* 0x040fe20000ffe4ff */
[----:B------:R2:W-:Y:S01]  /*9d10*/  LDGSTS.E.BYPASS.LTC128B.128 [R131+0x3100], [R20.64], !P4 ;  /* 0x0310000014837fae */ /* 0x0005e2000e101d46 */
[C---:B------:R-:W-:Y:S02]  /*9d20*/  LEA R22, P1, R0.reuse, c[0x0][0x1f8], 0x1 ;  /* 0x00007e0000167a11 */ /* 0x040fe400078208ff */
[----:B------:R-:W-:Y:S01]  /*9d30*/  IADD3.X R3, R3, R29, RZ, P0, !PT ;  /* 0x0000001d03037210 */ /* 0x000fe200007fe4ff */
[C---:B------:R-:W-:Y:S01]  /*9d40*/  HMMA.16816.F32.BF16 R8, R168.reuse, R10, RZ ;  /* 0x0000000aa808723c */ /* 0x040fe200000418ff */
[----:B------:R-:W-:Y:S02]  /*9d50*/  LEA.HI.X R23, R0, c[0x0][0x1fc], R2, 0x1, P1 ;  /* 0x00007f0000177a11 */ /* 0x000fe400008f0c02 */
[----:B------:R-:W3:Y:S01]  /*9d60*/  LDL R0, [R1+0x30] ;  /* 0x0000300001007983 */ /* 0x000ee20000100800 */
[C---:B------:R-:W-:Y:S04]  /*9d70*/  LEA R2, P0, R28.reuse, c[0x0][0x1f8], 0x1 ;  /* 0x00007e001c027a11 */ /* 0x040fe800078008ff */
[----:B------:R-:W-:Y:S01]  /*9d80*/  LEA.HI.X R3, R28, c[0x0][0x1fc], R3, 0x1, P0 ;  /* 0x00007f001c037a11 */ /* 0x000fe200000f0c03 */
[----:B------:R2:W-:Y:S01]  /*9d90*/  LDGSTS.E.BYPASS.LTC128B.128 [R131+0x5100], [R22.64], !P3 ;  /* 0x0510000016837fae */ /* 0x0005e2000d901d46 */
[C---:B-1----:R-:W-:Y:S05]  /*9da0*/  HMMA.16816.F32.BF16 R12, R168.reuse, R16, RZ ;  /* 0x00000010a80c723c */ /* 0x042fea00000418ff */
[----:B------:R1:W-:Y:S03]  /*9db0*/  LDGSTS.E.BYPASS.LTC128B.128 [R131+0x7100], [R2.64], !P2 ;  /* 0x0710000002837fae */ /* 0x0003e6000d101d46 */
[C---:B------:R-:W-:Y:S03]  /*9dc0*/  HMMA.16816.F32.BF16 R16, R168.reuse, R18, RZ ;  /* 0x00000012a810723c */ /* 0x040fe600000418ff */
[----:B------:R-:W0:Y:S05]  /*9dd0*/  LDGDEPBAR ;  /* 0x00000000000079af */ /* 0x000e2a0000000000 */
[C---:B--2---:R-:W-:Y:S01]  /*9de0*/  HMMA.16816.F32.BF16 R20, R168.reuse, R24, RZ ;  /* 0x00000018a814723c */ /* 0x044fe200000418ff */
[----:B-1----:R-:W2:Y:S07]  /*9df0*/  LDL R2, [R1+0x38] ;  /* 0x0000380001027983 */ /* 0x002eae0000100800 */
[C---:B------:R-:W-:Y:S01]  /*9e00*/  HMMA.16816.F32.BF16 R24, R168.reuse, R26, RZ ;  /* 0x0000001aa818723c */ /* 0x040fe200000418ff */
[----:B------:R-:W2:Y:S07]  /*9e10*/  LDL R3, [R1+0x34] ;  /* 0x0000340001037983 */ /* 0x000eae0000100800 */
[C---:B------:R-:W-:Y:S08]  /*9e20*/  HMMA.16816.F32.BF16 R28, R168.reuse, R32, RZ ;  /* 0x00000020a81c723c */ /* 0x040ff000000418ff */
[----:B------:R-:W-:Y:S08]  /*9e30*/  HMMA.16816.F32.BF16 R32, R168, R34, RZ ;  /* 0x00000022a820723c */ /* 0x000ff000000418ff */
[C---:B------:R-:W-:Y:S08]  /*9e40*/  HMMA.16816.F32.BF16 R4, R172.reuse, R176, R4 ;  /* 0x000000b0ac04723c */ /* 0x040ff00000041804 */
[C---:B------:R-:W-:Y:S08]  /*9e50*/  HMMA.16816.F32.BF16 R8, R172.reuse, R178, R8 ;  /* 0x000000b2ac08723c */ /* 0x040ff00000041808 */
[C---:B----4-:R-:W-:Y:S08]  /*9e60*/  HMMA.16816.F32.BF16 R12, R172.reuse, R180, R12 ;  /* 0x000000b4ac0c723c */ /* 0x050ff0000004180c */
[C---:B------:R-:W-:Y:S08]  /*9e70*/  HMMA.16816.F32.BF16 R16, R172.reuse, R182, R16 ;  /* 0x000000b6ac10723c */ /* 0x040ff00000041810 */
[C---:B------:R-:W-:Y:S08]  /*9e80*/  HMMA.16816.F32.BF16 R20, R172.reuse, R184, R20 ;  /* 0x000000b8ac14723c */ /* 0x040ff00000041814 */
[C---:B------:R-:W-:Y:S01]  /*9e90*/  HMMA.16816.F32.BF16 R24, R172.reuse, R186, R24 ;  /* 0x000000baac18723c */ /* 0x040fe20000041818 */
[----:B------:R-:W1:Y:S07]  /*9ea0*/  LDSM.16.M88.4 R176, [R156] ;  /* 0x000000009cb0783b */ /* 0x000e6e0000000200 */
[C---:B------:R-:W-:Y:S01]  /*9eb0*/  HMMA.16816.F32.BF16 R28, R172.reuse, R188, R28 ;  /* 0x000000bcac1c723c */ /* 0x040fe2000004181c */
[----:B------:R-:W4:Y:S07]  /*9ec0*/  LDSM.16.M88.4 R180, [R156+0x800] ;  /* 0x000800009cb4783b */ /* 0x000f2e0000000200 */
[----:B------:R-:W-:Y:S01]  /*9ed0*/  HMMA.16816.F32.BF16 R32, R172, R190, R32 ;  /* 0x000000beac20723c */ /* 0x000fe20000041820 */
[----:B------:R-:W4:Y:S06]  /*9ee0*/  LDSM.16.M88.4 R184, [R156+0x1000] ;  /* 0x001000009cb8783b */ /* 0x000f2c0000000200 */
[----:B------:R-:W2:Y:S06]  /*9ef0*/  LDL.64 R188, [R1+0x68] ;  /* 0x0000680001bc7983 */ /* 0x000eac0000100a00 */
[----:B------:R-:W2:Y:S01]  /*9f00*/  LDL R190, [R1+0x78] ;  /* 0x0000780001be7983 */ /* 0x000ea20000100800 */
[C---:B-1----:R-:W-:Y:S08]  /*9f10*/  HMMA.16816.F32.BF16 R4, R192.reuse, R176, R4 ;  /* 0x000000b0c004723c */ /* 0x042ff00000041804 */
[C---:B------:R-:W-:Y:S01]  /*9f20*/  HMMA.16816.F32.BF16 R8, R192.reuse, R178, R8 ;  /* 0x000000b2c008723c */ /* 0x040fe20000041808 */
[----:B------:R-:W1:Y:S07]  /*9f30*/  LDSM.16.M88.4 R176, [R156+0x1800] ;  /* 0x001800009cb0783b */ /* 0x000e6e0000000200 */
[C---:B----4-:R-:W-:Y:S08]  /*9f40*/  HMMA.16816.F32.BF16 R12, R192.reuse, R180, R12 ;  /* 0x000000b4c00c723c */ /* 0x050ff0000004180c */
[C---:B------:R-:W-:Y:S01]  /*9f50*/  HMMA.16816.F32.BF16 R16, R192.reuse, R182, R16 ;  /* 0x000000b6c010723c */ /* 0x040fe20000041810 */
[----:B------:R-:W4:Y:S07]  /*9f60*/  LDSM.16.M88.4 R180, [R250] ;  /* 0x00000000fab4783b */ /* 0x000f2e0000000200 */
[C---:B------:R-:W-:Y:S08]  /*9f70*/  HMMA.16816.F32.BF16 R20, R192.reuse, R184, R20 ;  /* 0x000000b8c014723c */ /* 0x040ff00000041814 */
        /* <DEDUP_REMOVED lines=8> */
[C---:B------:R-:W-:Y:S08]  /*a000*/  HMMA.16816.F32.BF16 R12, R196.reuse, R184, R12 ;  /* 0x000000b8c40c723c */ /* 0x040ff0000004180c */
        /* <DEDUP_REMOVED lines=8> */
[C---:B------:R-:W-:Y:S08]  /*a090*/  HMMA.16816.F32.BF16 R4, R200.reuse, R184, R4 ;  /* 0x000000b8c804723c */ /* 0x040ff00000041804 */
[C---:B------:R-:W-:Y:S01]  /*a0a0*/  HMMA.16816.F32.BF16 R8, R200.reuse, R186, R8 ;  /* 0x000000bac808723c */ /* 0x040fe20000041808 */
[----:B------:R-:W3:Y:S07]  /*a0b0*/  LDSM.16.M88.4 R184, [R249+0x3800] ;  /* 0x00380000f9b8783b */ /* 0x000eee0000000200 */
[C---:B-1----:R-:W-:Y:S08]  /*a0c0*/  HMMA.16816.F32.BF16 R12, R200.reuse, R176, R12 ;  /* 0x000000b0c80c723c */ /* 0x042ff0000004180c */
[C---:B------:R-:W-:Y:S08]  /*a0d0*/  HMMA.16816.F32.BF16 R16, R200.reuse, R178, R16 ;  /* 0x000000b2c810723c */ /* 0x040ff00000041810 */
[C---:B----4-:R-:W-:Y:S08]  /*a0e0*/  HMMA.16816.F32.BF16 R20, R200.reuse, R180, R20 ;  /* 0x000000b4c814723c */ /* 0x050ff00000041814 */
[C---:B------:R-:W-:Y:S08]  /*a0f0*/  HMMA.16816.F32.BF16 R24, R200.reuse, R182, R24 ;  /* 0x000000b6c818723c */ /* 0x040ff00000041818 */
[C---:B---3--:R-:W-:Y:S08]  /*a100*/  HMMA.16816.F32.BF16 R28, R200.reuse, R184, R28 ;  /* 0x000000b8c81c723c */ /* 0x048ff0000004181c */
[----:B------:R-:W-:Y:S01]  /*a110*/  HMMA.16816.F32.BF16 R32, R200, R186, R32 ;  /* 0x000000bac820723c */ /* 0x000fe20000041820 */
[----:B------:R1:W-:Y:S06]  /*a120*/  LDSM.16.M88.4 R184, [R0] ;  /* 0x0000000000b8783b */ /* 0x0003ec0000000200 */
[----:B--2---:R3:W3:Y:S06]  /*a130*/  LDSM.16.M88.4 R176, [R2] ;  /* 0x0000000002b0783b */ /* 0x0046ec0000000200 */
[----:B------:R4:W3:Y:S06]  /*a140*/  LDSM.16.M88.4 R180, [R3] ;  /* 0x0000000003b4783b */ /* 0x0008ec0000000200 */
[----:B-1----:R-:W2:Y:S06]  /*a150*/  LDL R0, [R1+0x1c] ;  /* 0x00001c0001007983 */ /* 0x002eac0000100800 */
[----:B---3--:R-:W3:Y:S06]  /*a160*/  LDL R2, [R1+0x20] ;  /* 0x0000200001027983 */ /* 0x008eec0000100800 */
[----:B----4-:R-:W4:Y:S01]  /*a170*/  LDL R3, [R1+0x24] ;  /* 0x0000240001037983 */ /* 0x010f220000100800 */
[C---:B------:R-:W-:Y:S08]  /*a180*/  HMMA.16816.F32.BF16 R4, R204.reuse, R176, R4 ;  /* 0x000000b0cc04723c */ /* 0x040ff00000041804 */
[C---:B------:R-:W-:Y:S01]  /*a190*/  HMMA.16816.F32.BF16 R8, R204.reuse, R178, R8 ;  /* 0x000000b2cc08723c */ /* 0x040fe20000041808 */
[----:B------:R1:W1:Y:S07]  /*a1a0*/  LDSM.16.M88.4 R176, [R157] ;  /* 0x000000009db0783b */ /* 0x00026e0000000200 */
[C---:B------:R-:W-:Y:S08]  /*a1b0*/  HMMA.16816.F32.BF16 R12, R204.reuse, R180, R12 ;  /* 0x000000b4cc0c723c */ /* 0x040ff0000004180c */
[C---:B------:R-:W-:Y:S01]  /*a1c0*/  HMMA.16816.F32.BF16 R16, R204.reuse, R182, R16 ;  /* 0x000000b6cc10723c */ /* 0x040fe20000041810 */
[----:B------:R-:W1:Y:S07]  /*a1d0*/  LDSM.16.M88.4 R180, [R156+0x2000] ;  /* 0x002000009cb4783b */ /* 0x000e6e0000000200 */
[C---:B------:R-:W-:Y:S01]  /*a1e0*/  HMMA.16816.F32.BF16 R20, R204.reuse, R184, R20 ;  /* 0x000000b8cc14723c */ /* 0x040fe20000041814 */
[----:B-1----:R-:W2:Y:S07]  /*a1f0*/  LDL R157, [R1+0x28] ;  /* 0x00002800019d7983 */ /* 0x002eae0000100800 */
        /* <DEDUP_REMOVED lines=26> */
[C---:B-1----:R-:W-:Y:S08]  /*a3a0*/  HMMA.16816.F32.BF16 R28, R212.reuse, R184, R28 ;  /* 0x000000b8d41c723c */ /* 0x042ff0000004181c */
[----:B------:R-:W-:Y:S01]  /*a3b0*/  HMMA.16816.F32.BF16 R32, R212, R186, R32 ;  /* 0x000000bad420723c */ /* 0x000fe20000041820 */
[----:B------:R-:W1:Y:S07]  /*a3c0*/  LDSM.16.M88.4 R184, [R249+0x5000] ;  /* 0x00500000f9b8783b */ /* 0x000e6e0000000200 */
[C---:B------:R-:W-:Y:S08]  /*a3d0*/  HMMA.16816.F32.BF16 R4, R216.reuse, R176, R4 ;  /* 0x000000b0d804723c */ /* 0x040ff00000041804 */
[C---:B------:R-:W-:Y:S01]  /*a3e0*/  HMMA.16816.F32.BF16 R8, R216.reuse, R178, R8 ;  /* 0x000000b2d808723c */ /* 0x040fe20000041808 */
[----:B------:R-:W1:Y:S07]  /*a3f0*/  LDSM.16.M88.4 R176, [R249+0x5800] ;  /* 0x00580000f9b0783b */ /* 0x000e6e0000000200 */
[C---:B------:R-:W-:Y:S08]  /*a400*/  HMMA.16816.F32.BF16 R12, R216.reuse, R180, R12 ;  /* 0x000000b4d80c723c */ /* 0x040ff0000004180c */
[C---:B------:R-:W-:Y:S08]  /*a410*/  HMMA.16816.F32.BF16 R16, R216.reuse, R182, R16 ;  /* 0x000000b6d810723c */ /* 0x040ff00000041810 */
[C---:B-1----:R-:W-:Y:S08]  /*a420*/  HMMA.16816.F32.BF16 R20, R216.reuse, R184, R20 ;  /* 0x000000b8d814723c */ /* 0x042ff00000041814 */
[C---:B------:R-:W-:Y:S08]  /*a430*/  HMMA.16816.F32.BF16 R24, R216.reuse, R186, R24 ;  /* 0x000000bad818723c */ /* 0x040ff00000041818 */
[C---:B------:R-:W-:Y:S08]  /*a440*/  HMMA.16816.F32.BF16 R28, R216.reuse, R176, R28 ;  /* 0x000000b0d81c723c */ /* 0x040ff0000004181c */
[----:B------:R-:W-:Y:S01]  /*a450*/  HMMA.16816.F32.BF16 R32, R216, R178, R32 ;  /* 0x000000b2d820723c */ /* 0x000fe20000041820 */
[----:B---3--:R1:W-:Y:S06]  /*a460*/  LDSM.16.M88.4 R176, [R2] ;  /* 0x0000000002b0783b */ /* 0x0083ec0000000200 */
[----:B----4-:R3:W-:Y:S06]  /*a470*/  LDSM.16.M88.4 R184, [R3] ;  /* 0x0000000003b8783b */ /* 0x0107ec0000000200 */
[----:B-1----:R-:W4:Y:S06]  /*a480*/  LDL R2, [R1+0x10] ;  /* 0x0000100001027983 */ /* 0x002f2c0000100800 */
[----:B---3--:R-:W3:Y:S06]  /*a490*/  LDL R3, [R1+0x14] ;  /* 0x0000140001037983 */ /* 0x008eec0000100800 */
[----:B--2---:R1:W2:Y:S06]  /*a4a0*/  LDSM.16.M88.4 R180, [R157] ;  /* 0x000000009db4783b */ /* 0x0042ac0000000200 */
        /* <DEDUP_REMOVED lines=8> */
[----:B-1----:R-:W4:Y:S07]  /*a530*/  LDL R0, [R1+0xc] ;  /* 0x00000c0001007983 */ /* 0x002f2e0000100800 */
[C---:B------:R-:W-:Y:S01]  /*a540*/  HMMA.16816.F32.BF16 R24, R220.reuse, R178, R24 ;  /* 0x000000b2dc18723c */ /* 0x040fe20000041818 */
[----:B------:R-:W1:Y:S07]  /*a550*/  LDSM.16.M88.4 R176, [R156+0x4800] ;  /* 0x004800009cb0783b */ /* 0x000e6e0000000200 */
[C---:B--2---:R-:W-:Y:S08]  /*a560*/  HMMA.16816.F32.BF16 R28, R220.reuse, R180, R28 ;  /* 0x000000b4dc1c723c */ /* 0x044ff0000004181c */
[----:B------:R-:W-:Y:S01]  /*a570*/  HMMA.16816.F32.BF16 R32, R220, R182, R32 ;  /* 0x000000b6dc20723c */ /* 0x000fe20000041820 */
[----:B------:R-:W2:Y:S07]  /*a580*/  LDSM.16.M88.4 R180, [R156+0x5000] ;  /* 0x005000009cb4783b */ /* 0x000eae0000000200 */
[C---:B------:R-:W-:Y:S08]  /*a590*/  HMMA.16816.F32.BF16 R4, R224.reuse, R184, R4 ;  /* 0x000000b8e004723c */ /* 0x040ff00000041804 */
[C---:B------:R-:W-:Y:S01]  /*a5a0*/  HMMA.16816.F32.BF16 R8, R224.reuse, R186, R8 ;  /* 0x000000bae008723c */ /* 0x040fe20000041808 */
[----:B------:R-:W2:Y:S07]  /*a5b0*/  LDSM.16.M88.4 R184, [R156+0x5800] ;  /* 0x005800009cb8783b */ /* 0x000eae0000000200 */
[C---:B-1----:R-:W-:Y:S08]  /*a5c0*/  HMMA.16816.F32.BF16 R12, R224.reuse, R176, R12 ;  /* 0x000000b0e00c723c */ /* 0x042ff0000004180c */
[C---:B------:R-:W-:Y:S01]  /*a5d0*/  HMMA.16816.F32.BF16 R16, R224.reuse, R178, R16 ;  /* 0x000000b2e010723c */ /* 0x040fe20000041810 */
[----:B------:R-:W1:Y:S07]  /*a5e0*/  LDSM.16.M88.4 R176, [R250+0x4000] ;  /* 0x00400000fab0783b */ /* 0x000e6e0000000200 */
[C---:B--2---:R-:W-:Y:S08]  /*a5f0*/  HMMA.16816.F32.BF16 R20, R224.reuse, R180, R20 ;  /* 0x000000b4e014723c */ /* 0x044ff00000041814 */
[C---:B------:R-:W-:Y:S01]  /*a600*/  HMMA.16816.F32.BF16 R24, R224.reuse, R182, R24 ;  /* 0x000000b6e018723c */ /* 0x040fe20000041818 */
[----:B------:R-:W2:Y:S07]  /*a610*/  LDSM.16.M88.4 R180, [R250+0x4800] ;  /* 0x00480000fab4783b */ /* 0x000eae0000000200 */
[C---:B------:R-:W-:Y:S08]  /*a620*/  HMMA.16816.F32.BF16 R28, R224.reuse, R184, R28 ;  /* 0x000000b8e01c723c */ /* 0x040ff0000004181c */
        /* <DEDUP_REMOVED lines=17> */
[C---:B------:R-:W-:Y:S08]  /*a740*/  HMMA.16816.F32.BF16 R12, R232.reuse, R184, R12 ;  /* 0x000000b8e80c723c */ /* 0x040ff0000004180c */
[C---:B------:R-:W-:Y:S08]  /*a750*/  HMMA.16816.F32.BF16 R16, R232.reuse, R186, R16 ;  /* 0x000000bae810723c */ /* 0x040ff00000041810 */
[C---:B-1----:R-:W-:Y:S08]  /*a760*/  HMMA.16816.F32.BF16 R20, R232.reuse, R176, R20 ;  /* 0x000000b0e814723c */ /* 0x042ff00000041814 */
[C---:B------:R-:W-:Y:S01]  /*a770*/  HMMA.16816.F32.BF16 R24, R232.reuse, R178, R24 ;  /* 0x000000b2e818723c */ /* 0x040fe20000041818 */
[----:B---3--:R-:W-:Y:S07]  /*a780*/  LDSM.16.M88.4 R176, [R3] ;  /* 0x0000000003b0783b */ /* 0x008fee0000000200 */
[C---:B--2---:R-:W-:Y:S08]  /*a790*/  HMMA.16816.F32.BF16 R28, R232.reuse, R180, R28 ;  /* 0x000000b4e81c723c */ /* 0x044ff0000004181c */
[----:B------:R-:W-:Y:S01]  /*a7a0*/  HMMA.16816.F32.BF16 R32, R232, R182, R32 ;  /* 0x000000b6e820723c */ /* 0x000fe20000041820 */
[----:B----4-:R-:W-:Y:S06]  /*a7b0*/  LDSM.16.M88.4 R180, [R2] ;  /* 0x0000000002b4783b */ /* 0x010fec0000000200 */
[----:B------:R-:W1:Y:S02]  /*a7c0*/  LDSM.16.M88.4 R184, [R157] ;  /* 0x000000009db8783b */ /* 0x000e640000000200 */
[C---:B-1----:R-:W-:Y:S08]  /*a7d0*/  HMMA.16816.F32.BF16 R4, R236.reuse, R184, R4 ;  /* 0x000000b8ec04723c */ /* 0x042ff00000041804 */
[C---:B------:R-:W-:Y:S01]  /*a7e0*/  HMMA.16816.F32.BF16 R8, R236.reuse, R186, R8 ;  /* 0x000000baec08723c */ /* 0x040fe20000041808 */
[----:B------:R-:W1:Y:S07]  /*a7f0*/  LDSM.16.M88.4 R184, [R0] ;  /* 0x0000000000b8783b */ /* 0x000e6e0000000200 */
[C---:B------:R-:W-:Y:S08]  /*a800*/  HMMA.16816.F32.BF16 R12, R236.reuse, R176, R12 ;  /* 0x000000b0ec0c723c */ /* 0x040ff0000004180c */
[C---:B------:R-:W-:Y:S01]  /*a810*/  HMMA.16816.F32.BF16 R16, R236.reuse, R178, R16 ;  /* 0x000000b2ec10723c */ /* 0x040fe20000041810 */
[----:B------:R-:W2:Y:S07]  /*a820*/  LDSM.16.M88.4 R176, [R156+0x6000] ;  /* 0x006000009cb0783b */ /* 0x000eae0000000200 */
[C---:B------:R-:W-:Y:S08]  /*a830*/  HMMA.16816.F32.BF16 R20, R236.reuse, R180, R20 ;  /* 0x000000b4ec14723c */ /* 0x040ff00000041814 */
[C---:B------:R-:W-:Y:S01]  /*a840*/  HMMA.16816.F32.BF16 R24, R236.reuse, R182, R24 ;  /* 0x000000b6ec18723c */ /* 0x040fe20000041818 */
[----:B------:R-:W3:Y:S07]  /*a850*/  LDSM.16.M88.4 R180, [R156+0x6800] ;  /* 0x006800009cb4783b */ /* 0x000eee0000000200 */
[C---:B-1----:R-:W-:Y:S08]  /*a860*/  HMMA.16816.F32.BF16 R28, R236.reuse, R184, R28 ;  /* 0x000000b8ec1c723c */ /* 0x042ff0000004181c */
[----:B------:R-:W-:Y:S01]  /*a870*/  HMMA.16816.F32.BF16 R32, R236, R186, R32 ;  /* 0x000000baec20723c */ /* 0x000fe20000041820 */
[----:B------:R-:W1:Y:S07]  /*a880*/  LDSM.16.M88.4 R184, [R156+0x7000] ;  /* 0x007000009cb8783b */ /* 0x000e6e0000000200 */
[C---:B--2---:R-:W-:Y:S08]  /*a890*/  HMMA.16816.F32.BF16 R4, R240.reuse, R176, R4 ;  /* 0x000000b0f004723c */ /* 0x044ff00000041804 */
[C---:B------:R-:W-:Y:S01]  /*a8a0*/  HMMA.16816.F32.BF16 R8, R240.reuse, R178, R8 ;  /* 0x000000b2f008723c */ /* 0x040fe20000041808 */
[----:B------:R2:W4:Y:S07]  /*a8b0*/  LDSM.16.M88.4 R176, [R156+0x7800] ;  /* 0x007800009cb0783b */ /* 0x00052e0000000200 */
[C---:B---3--:R-:W-:Y:S08]  /*a8c0*/  HMMA.16816.F32.BF16 R12, R240.reuse, R180, R12 ;  /* 0x000000b4f00c723c */ /* 0x048ff0000004180c */
[C---:B------:R-:W-:Y:S01]  /*a8d0*/  HMMA.16816.F32.BF16 R16, R240.reuse, R182, R16 ;  /* 0x000000b6f010723c */ /* 0x040fe20000041810 */
[----:B------:R-:W3:Y:S06]  /*a8e0*/  LDSM.16.M88.4 R180, [R250+0x6000] ;  /* 0x00600000fab4783b */ /* 0x000eec0000000200 */
[----:B--2---:R-:W2:Y:S01]  /*a8f0*/  LDL R156, [R1+0x80] ;  /* 0x00008000019c7983 */ /* 0x004ea20000100800 */
[C---:B-1----:R-:W-:Y:S08]  /*a900*/  HMMA.16816.F32.BF16 R20, R240.reuse, R184, R20 ;  /* 0x000000b8f014723c */ /* 0x042ff00000041814 */
[C---:B------:R-:W-:Y:S01]  /*a910*/  HMMA.16816.F32.BF16 R24, R240.reuse, R186, R24 ;  /* 0x000000baf018723c */ /* 0x040fe20000041818 */
[----:B------:R-:W1:Y:S07]  /*a920*/  LDSM.16.M88.4 R184, [R250+0x6800] ;  /* 0x00680000fab8783b */ /* 0x000e6e0000000200 */
[C---:B----4-:R-:W-:Y:S08]  /*a930*/  HMMA.16816.F32.BF16 R28, R240.reuse, R176, R28 ;  /* 0x000000b0f01c723c */ /* 0x050ff0000004181c */
[----:B------:R-:W-:Y:S01]  /*a940*/  HMMA.16816.F32.BF16 R32, R240, R178, R32 ;  /* 0x000000b2f020723c */ /* 0x000fe20000041820 */
[----:B------:R-:W4:Y:S07]  /*a950*/  LDSM.16.M88.4 R176, [R250+0x7000] ;  /* 0x00700000fab0783b */ /* 0x000f2e0000000200 */
[C---:B---3--:R-:W-:Y:S08]  /*a960*/  HMMA.16816.F32.BF16 R4, R244.reuse, R180, R4 ;  /* 0x000000b4f404723c */ /* 0x048ff00000041804 */
[C---:B------:R-:W-:Y:S01]  /*a970*/  HMMA.16816.F32.BF16 R8, R244.reuse, R182, R8 ;  /* 0x000000b6f408723c */ /* 0x040fe20000041808 */
[----:B------:R-:W3:Y:S01]  /*a980*/  LDSM.16.M88.4 R180, [R250+0x7800] ;  /* 0x00780000fab4783b */ /* 0x000ee20000000200 */
[----:B------:R-:W-:Y:S05]  /*a990*/  DEPBAR.LE SB0, 0x0 ;  /* 0x000080000000791a */ /* 0x000fea0000000000 */
[----:B------:R-:W-:Y:S01]  /*a9a0*/  BAR.SYNC.DEFER_BLOCKING 0x0 ;  /* 0x0000000000007b1d */ /* 0x000fe20000010000 */
[C---:B-1----:R-:W-:Y:S08]  /*a9b0*/  HMMA.16816.F32.BF16 R12, R244.reuse, R184, R12 ;  /* 0x000000b8f40c723c */ /* 0x042ff0000004180c */
[----:B------:R-:W-:Y:S01]  /*a9c0*/  FMNMX.FTZ R0, R4, R158, !PT ;  /* 0x0000009e04007209 */ /* 0x000fe20007810000 */
[C---:B------:R-:W-:Y:S03]  /*a9d0*/  HMMA.16816.F32.BF16 R16, R244.reuse, R186, R16 ;  /* 0x000000baf410723c */ /* 0x040fe60000041810 */
[----:B------:R-:W-:Y:S02]  /*a9e0*/  FMNMX.FTZ R0, R5, R0, !PT ;  /* 0x0000000005007209 */ /* 0x000fe40007810000 */
[----:B------:R-:W-:Y:S03]  /*a9f0*/  FMNMX.FTZ R2, R6, R159, !PT ;  /* 0x0000009f06027209 */ /* 0x000fe60007810000 */
[C---:B----4-:R-:W-:Y:S04]  /*aa00*/  HMMA.16816.F32.BF16 R20, R244.reuse, R176, R20 ;  /* 0x000000b0f414723c */ /* 0x050fe80000041814 */
[----:B------:R-:W-:Y:S02]  /*aa10*/  FMNMX.FTZ R0, R8, R0, !PT ;  /* 0x0000000008007209 */ /* 0x000fe40007810000 */
[----:B------:R-:W-:Y:S02]  /*aa20*/  FMNMX.FTZ R2, R7, R2, !PT ;  /* 0x0000000207027209 */ /* 0x000fe40007810000 */
[C---:B------:R-:W-:Y:S04]  /*aa30*/  HMMA.16816.F32.BF16 R24, R244.reuse, R178, R24 ;  /* 0x000000b2f418723c */ /* 0x040fe80000041818 */
[----:B------:R-:W-:Y:S02]  /*aa40*/  FMNMX.FTZ R0, R9, R0, !PT ;  /* 0x0000000009007209 */ /* 0x000fe40007810000 */
[----:B------:R-:W-:Y:S02]  /*aa50*/  FMNMX.FTZ R2, R10, R2, !PT ;  /* 0x000000020a027209 */ /* 0x000fe40007810000 */
[C---:B---3--:R-:W-:Y:S04]  /*aa60*/  HMMA.16816.F32.BF16 R28, R244.reuse, R180, R28 ;  /* 0x000000b4f41c723c */ /* 0x048fe8000004181c */
[----:B------:R-:W-:Y:S02]  /*aa70*/  FMNMX.FTZ R0, R12, R0, !PT ;  /* 0x000000000c007209 */ /* 0x000fe40007810000 */
[----:B------:R-:W-:Y:S02]  /*aa80*/  FMNMX.FTZ R2, R11, R2, !PT ;  /* 0x000000020b027209 */ /* 0x000fe40007810000 */
        /* <DEDUP_REMOVED lines=22> */
[----:B------:R-:W1:Y:S01]  /*abf0*/  SHFL.BFLY PT, R180, R3, 0x2, 0x1f ;  /* 0x0c401f0003b47f89 */ /* 0x000e6200000e0000 */
[----:B------:R-:W-:Y:S04]  /*ac00*/  FMNMX.FTZ R0, R34, R0, !PT ;  /* 0x0000000022007209 */ /* 0x000fe80007810000 */
[----:B------:R-:W-:Y:S05]  /*ac10*/  FMNMX.FTZ R0, R35, R0, !PT ;  /* 0x0000000023007209 */ /* 0x000fea0007810000 */
[----:B------:R-:W3:Y:S01]  /*ac20*/  SHFL.BFLY PT, R2, R0, 0x2, 0x1f ;  /* 0x0c401f0000027f89 */ /* 0x000ee200000e0000 */
[----:B-1----:R-:W-:Y:S05]  /*ac30*/  FMNMX.FTZ R180, R3, R180, !PT ;  /* 0x000000b403b47209 */ /* 0x002fea0007810000 */
[----:B------:R-:W1:Y:S01]  /*ac40*/  SHFL.BFLY PT, R181, R180, 0x1, 0x1f ;  /* 0x0c201f00b4b57f89 */ /* 0x000e6200000e0000 */
[----:B---3--:R-:W-:Y:S05]  /*ac50*/  FMNMX.FTZ R0, R0, R2, !PT ;  /* 0x0000000200007209 */ /* 0x008fea0007810000 */
[----:B------:R-:W3:Y:S01]  /*ac60*/  SHFL.BFLY PT, R3, R0, 0x1, 0x1f ;  /* 0x0c201f0000037f89 */ /* 0x000ee200000e0000 */
[C---:B--2---:R-:W-:Y:S02]  /*ac70*/  ISETP.GT.AND P0, PT, R130.reuse, R156, PT ;  /* 0x0000009c8200720c */ /* 0x044fe40003f04270 */
[----:B------:R-:W-:Y:S05]  /*ac80*/  IADD3 R130, R130, -0x1, RZ ;  /* 0xffffffff82827810 */ /* 0x000fea0007ffe0ff */
[----:B------:R2:W-:Y:S06]  /*ac90*/  STL [R1+0x5c], R130 ;  /* 0x00005c8201007387 */ /* 0x0005ec0000100800 */
[----:B------:R-:W-:Y:S02]  /*aca0*/  @P0 SHF.R.S32.HI R156, RZ, 0x1f, R130 ;  /* 0x0000001fff9c0819 */ /* 0x000fe40000011482 */
[----:B------:R-:W-:Y:S03]  /*acb0*/  @P0 IADD3 R187, P1, R188, 0x40, RZ ;  /* 0x00000040bcbb0810 */ /* 0x000fe60007f3e0ff */
[----:B------:R-:W-:Y:S01]  /*acc0*/  @P0 IMAD R176, R156, c[0x0][0x1e0], RZ ;  /* 0x000078009cb00a24 */ /* 0x000fe200078e02ff */
[----:B------:R-:W-:Y:S01]  /*acd0*/  @P0 IADD3.X R186, RZ, R190, RZ, P1, !PT ;  /* 0x000000beffba0210 */ /* 0x000fe20000ffe4ff */
[C---:B------:R-:W-:Y:S04]  /*ace0*/  @P0 IMAD.WIDE.U32 R156, R130.reuse, c[0x0][0x1e0], RZ ;  /* 0x00007800829c0a25 */ /* 0x040fe800078e00ff */
[----:B------:R-:W-:Y:S01]  /*acf0*/  @P0 IMAD R176, R130, c[0x0][0x1e4], R176 ;  /* 0x0000790082b00a24 */ /* 0x000fe200078e02b0 */
[C---:B------:R-:W-:Y:S04]  /*ad00*/  @P0 SHF.L.U32 R177, R156.reuse, 0x6, RZ ;  /* 0x000000069cb10819 */ /* 0x040fe800000006ff */
[----:B------:R-:W-:Y:S02]  /*ad10*/  @P0 IADD3 R176, R157, R176, RZ ;  /* 0x000000b09db00210 */ /* 0x000fe40007ffe0ff */
[----:B------:R-:W-:Y:S01]  /*ad20*/  @P0 IADD3 R157, P6, R177, R188, RZ ;  /* 0x000000bcb19d0210 */ /* 0x000fe20007fde0ff */
[----:B--2---:R-:W2:Y:S01]  /*ad30*/  LDL.LU R130, [R1+0x11c] ;  /* 0x00011c0001827983 */ /* 0x004ea20000300800 */
[----:B------:R-:W-:Y:S02]  /*ad40*/  @P0 SHF.L.U64.HI R176, R156, 0x6, R176 ;  /* 0x000000069cb00819 */ /* 0x000fe400000102b0 */
[----:B------:R-:W-:Y:S02]  /*ad50*/  @P0 LEA R178, P1, R157, c[0x0][0x1c8], 0x1 ;  /* 0x000072009db20a11 */ /* 0x000fe400078208ff */
[----:B------:R-:W-:Y:S02]  /*ad60*/  @P0 IADD3.X R156, R176, R190, RZ, P6, !PT ;  /* 0x000000beb09c0210 */ /* 0x000fe400037fe4ff */
[----:B------:R-:W-:Y:S02]  /*ad70*/  @P0 IADD3 R2, P6, R177, R187, RZ ;  /* 0x000000bbb1020210 */ /* 0x000fe40007fde0ff */
[----:B------:R-:W-:Y:S02]  /*ad80*/  @P0 LEA.HI.X R179, R157, c[0x0][0x1cc], R156, 0x1, P1 ;  /* 0x000073009db30a11 */ /* 0x000fe400008f0c9c */
[----:B------:R-:W-:Y:S02]  /*ad90*/  @P0 LEA R182, P1, R2, c[0x0][0x1c8], 0x1 ;  /* 0x0000720002b60a11 */ /* 0x000fe400078208ff */
[----:B------:R-:W-:Y:S01]  /*ada0*/  @P0 IADD3.X R156, R176, R186, RZ, P6, !PT ;  /* 0x000000bab09c0210 */ /* 0x000fe200037fe4ff */
[----:B------:R4:W-:Y:S01]  /*adb0*/  @P0 LDGSTS.E.BYPASS.LTC128B.128 [R131+0x10100], [R178.64], !P5 ;  /* 0x10100000b2830fae */ /* 0x0009e2000e901d46 */
[----:B-1----:R-:W-:Y:S02]  /*adc0*/  FMNMX.FTZ R157, R180, R181, !PT ;  /* 0x000000b5b49d7209 */ /* 0x002fe40007810000 */
[----:B------:R-:W-:Y:S02]  /*add0*/  @P0 LEA.HI.X R183, R2, c[0x0][0x1cc], R156, 0x1, P1 ;  /* 0x0000730002b70a11 */ /* 0x000fe400008f0c9c */
[----:B------:R-:W-:Y:S01]  /*ade0*/  @P0 IADD3 R185, P1, R188, 0x80, RZ ;  /* 0x00000080bcb90810 */ /* 0x000fe20007f3e0ff */
[----:B------:R-:W-:Y:S01]  /*adf0*/  FADD.FTZ R2, -R157, R158 ;  /* 0x0000009e9d027221 */ /* 0x000fe20000010100 */
[----:B---3--:R-:W-:Y:S01]  /*ae00*/  FMNMX.FTZ R156, R0, R3, !PT ;  /* 0x00000003009c7209 */ /* 0x008fe20007810000 */
[----:B------:R1:W-:Y:S01]  /*ae10*/  @P0 LDGSTS.E.BYPASS.LTC128B.128 [R131+0x12100], [R182.64], !P4 ;  /* 0x12100000b6830fae */ /* 0x0003e2000e101d46 */
[----:B------:R-:W-:Y:S01]  /*ae20*/  @P0 IADD3.X R184, RZ, R190, RZ, P1, !PT ;  /* 0x000000beffb80210 */ /* 0x000fe20000ffe4ff */
[----:B------:R-:W-:Y:S04]  /*ae30*/  FMUL.FTZ R0, R2, c[0x0][0x2d0] ;  /* 0x0000b40002007a20 */ /* 0x000fe80000410000 */
[----:B------:R3:W3:Y:S01]  /*ae40*/  MUFU.EX2 R2, R0 ;  /* 0x0000000000027308 */ /* 0x0006e20000000800 */
[----:B----4-:R-:W-:Y:S04]  /*ae50*/  @P0 IADD3 R179, P6, R177, R185, RZ ;  /* 0x000000b9b1b30210 */ /* 0x010fe80007fde0ff */
[C---:B------:R-:W-:Y:S02]  /*ae60*/  @P0 LEA R178, P1, R179.reuse, c[0x0][0x1c8], 0x1 ;  /* 0x00007200b3b20a11 */ /* 0x040fe400078208ff */
[----:B------:R-:W-:Y:S02]  /*ae70*/  @P0 IADD3.X R3, R176, R184, RZ, P6, !PT ;  /* 0x000000b8b0030210 */ /* 0x000fe400037fe4ff */
[----:B-1----:R-:W-:Y:S02]  /*ae80*/  MOV R182, R188 ;  /* 0x000000bc00b67202 */ /* 0x002fe40000000f00 */
[----:B------:R-:W-:Y:S01]  /*ae90*/  @P0 LEA.HI.X R179, R179, c[0x0][0x1cc], R3, 0x1, P1 ;  /* 0x00007300b3b30a11 */ /* 0x000fe200008f0c03 */
[----:B---3--:R-:W-:Y:S01]  /*aea0*/  FADD.FTZ R0, -R156, R159 ;  /* 0x0000009f9c007221 */ /* 0x008fe20000010100 */
[----:B------:R-:W-:Y:S01]  /*aeb0*/  @P0 IADD3 R181, P1, R188, 0xc0, RZ ;  /* 0x000000c0bcb50810 */ /* 0x000fe20007f3e0ff */
[----:B------:R-:W-:Y:S01]  /*aec0*/  FMUL.FTZ R188, R157, c[0x0][0x2d0] ;  /* 0x0000b4009dbc7a20 */ /* 0x000fe20000410000 */
[----:B------:R-:W-:Y:S01]  /*aed0*/  MOV R183, R189 ;  /* 0x000000bd00b77202 */ /* 0x000fe20000000f00 */
[----:B------:R1:W-:Y:S01]  /*aee0*/  @P0 LDGSTS.E.BYPASS.LTC128B.128 [R131+0x14100], [R178.64], !P3 ;  /* 0x14100000b2830fae */ /* 0x0003e2000d901d46 */
[----:B------:R-:W-:Y:S01]  /*aef0*/  @P0 IADD3 R3, P6, R177, R181, RZ ;  /* 0x000000b5b1030210 */ /* 0x000fe20007fde0ff */
[--C-:B------:R-:W-:Y:S01]  /*af00*/  FFMA.FTZ R4, R4, c[0x0][0x2d0], -R188.reuse ;  /* 0x0000b40004047a23 */ /* 0x100fe200000108bc */
[----:B------:R-:W-:Y:S01]  /*af10*/  @P0 IADD3.X R180, RZ, R190, RZ, P1, !PT ;  /* 0x000000beffb40210 */ /* 0x000fe20000ffe4ff */
[--C-:B------:R-:W-:Y:S01]  /*af20*/  FFMA.FTZ R5, R5, c[0x0][0x2d0], -R188.reuse ;  /* 0x0000b40005057a23 */ /* 0x100fe200000108bc */
[----:B------:R-:W-:Y:S01]  /*af30*/  @P0 LEA R158, P1, R3, c[0x0][0x1c8], 0x1 ;  /* 0x00007200039e0a11 */ /* 0x000fe200078208ff */
[----:B------:R3:W-:Y:S01]  /*af40*/  MUFU.EX2 R189, R4 ;  /* 0x0000000400bd7308 */ /* 0x0007e20000000800 */
[----:B------:R-:W-:Y:S01]  /*af50*/  @P0 IADD3.X R159, R176, R180, RZ, P6, !PT ;  /* 0x000000b4b09f0210 */ /* 0x000fe200037fe4ff */
[--C-:B------:R-:W-:Y:S02]  /*af60*/  FFMA.FTZ R8, R8, c[0x0][0x2d0], -R188.reuse ;  /* 0x0000b40008087a23 */ /* 0x100fe400000108bc */
[----:B------:R-:W-:Y:S01]  /*af70*/  FFMA.FTZ R9, R9, c[0x0][0x2d0], -R188 ;  /* 0x0000b40009097a23 */ /* 0x000fe200000108bc */
[----:B------:R-:W-:Y:S01]  /*af80*/  @P0 LEA.HI.X R159, R3, c[0x0][0x1cc], R159, 0x1, P1 ;  /* 0x00007300039f0a11 */ /* 0x000fe200008f0c9f */
[----:B------:R-:W-:Y:S01]  /*af90*/  FMUL.FTZ R0, R0, c[0x0][0x2d0] ;  /* 0x0000b40000007a20 */ /* 0x000fe20000410000 */
[----:B------:R-:W-:Y:S01]  /*afa0*/  @P0 MOV R3, c[0x0][0x1e0] ;  /* 0x0000780000030a02 */ /* 0x000fe20000000f00 */
[C---:B------:R-:W-:Y:S02]  /*afb0*/  FMUL.FTZ R132, R2.reuse, R132 ;  /* 0x0000008402847220 */ /* 0x040fe40000410000 */
[----:B------:R4:W-:Y:S01]  /*afc0*/  MUFU.EX2 R191, R5 ;  /* 0x0000000500bf7308 */ /* 0x0009e20000000800 */
[----:B------:R4:W-:Y:S01]  /*afd0*/  @P0 LDGSTS.E.BYPASS.LTC128B.128 [R131+0x16100], [R158.64], !P2 ;  /* 0x161000009e830fae */ /* 0x0009e2000d101d46 */
[C---:B------:R-:W-:Y:S01]  /*afe0*/  @P0 LEA R177, P1, R3.reuse, R177, 0x5 ;  /* 0x000000b103b10211 */ /* 0x040fe200078228ff */
[C---:B------:R-:W-:Y:S02]  /*aff0*/  FMUL.FTZ R133, R2.reuse, R133 ;  /* 0x0000008502857220 */ /* 0x040fe40000410000 */
[C---:B------:R-:W-:Y:S02]  /*b000*/  FMUL.FTZ R136, R2.reuse, R136 ;  /* 0x0000008802887220 */ /* 0x040fe40000410000 */
[C---:B------:R-:W-:Y:S02]  /*b010*/  FMUL.FTZ R137, R2.reuse, R137 ;  /* 0x0000008902897220 */ /* 0x040fe40000410000 */
[C---:B------:R-:W-:Y:S01]  /*b020*/  FMUL.FTZ R140, R2.reuse, R140 ;  /* 0x0000008c028c7220 */ /* 0x040fe20000410000 */
[----:B------:R4:W-:Y:S01]  /*b030*/  MUFU.EX2 R183, R8 ;  /* 0x0000000800b77308 */ /* 0x0009e20000000800 */
[C---:B------:R-:W-:Y:S02]  /*b040*/  FMUL.FTZ R141, R2.reuse, R141 ;  /* 0x0000008d028d7220 */ /* 0x040fe40000410000 */
[C---:B------:R-:W-:Y:S01]  /*b050*/  FMUL.FTZ R144, R2.reuse, R144 ;  /* 0x0000009002907220 */ /* 0x040fe20000410000 */
[----:B---3--:R-:W-:Y:S01]  /*b060*/  @P0 MOV R4, c[0x0][0x1e4] ;  /* 0x0000790000040a02 */ /* 0x008fe20000000f00 */
[C---:B------:R-:W-:Y:S02]  /*b070*/  FMUL.FTZ R145, R2.reuse, R145 ;  /* 0x0000009102917220 */ /* 0x040fe40000410000 */
[C---:B------:R-:W-:Y:S01]  /*b080*/  FMUL.FTZ R148, R2.reuse, R148 ;  /* 0x0000009402947220 */ /* 0x040fe20000410000 */
[----:B------:R-:W-:Y:S01]  /*b090*/  @P0 LEA.HI.X R176, R3, R176, R4, 0x5, P1 ;  /* 0x000000b003b00211 */ /* 0x000fe200008f2c04 */
[C---:B------:R-:W-:Y:S01]  /*b0a0*/  FMUL.FTZ R149, R2.reuse, R149 ;  /* 0x0000009502957220 */ /* 0x040fe20000410000 */
[----:B------:R-:W-:Y:S01]  /*b0b0*/  @P0 IADD3 R3, P6, R177, R182, RZ ;  /* 0x000000b6b1030210 */ /* 0x000fe20007fde0ff */
[----:B------:R-:W3:Y:S01]  /*b0c0*/  MUFU.EX2 R0, R0 ;  /* 0x0000000000007308 */ /* 0x000ee20000000800 */
[C---:B------:R-:W-:Y:S02]  /*b0d0*/  FMUL.FTZ R152, R2.reuse, R152 ;  /* 0x0000009802987220 */ /* 0x040fe40000410000 */
[----:B-1----:R-:W-:Y:S01]  /*b0e0*/  @P0 LEA R178, P1, R3, c[0x0][0x1c8], 0x1 ;  /* 0x0000720003b20a11 */ /* 0x002fe200078208ff */
[----:B------:R-:W-:Y:S01]  /*b0f0*/  FMUL.FTZ R153, R2, R153 ;  /* 0x0000009902997220 */ /* 0x000fe20000410000 */
[----:B------:R-:W-:Y:S01]  /*b100*/  @P0 IADD3.X R4, R176, R190, RZ, P6, !PT ;  /* 0x000000beb0040210 */ /* 0x000fe200037fe4ff */
[C---:B------:R-:W-:Y:S01]  /*b110*/  FMUL.FTZ R36, R2.reuse, R36 ;  /* 0x0000002402247220 */ /* 0x040fe20000410000 */
[----:B----4-:R-:W-:Y:S01]  /*b120*/  @P0 IADD3 R5, P6, R177, R185, RZ ;  /* 0x000000b9b1050210 */ /* 0x010fe20007fde0ff */
[----:B------:R-:W-:Y:S01]  /*b130*/  FMUL.FTZ R37, R2, R37 ;  /* 0x0000002502257220 */ /* 0x000fe20000410000 */
[----:B------:R-:W-:Y:S01]  /*b140*/  @P0 LEA.HI.X R179, R3, c[0x0][0x1cc], R4, 0x1, P1 ;  /* 0x0000730003b30a11 */ /* 0x000fe200008f0c04 */
[----:B------:R1:W4:Y:S01]  /*b150*/  MUFU.EX2 R182, R9 ;  /* 0x0000000900b67308 */ /* 0x0003220000000800 */
[----:B------:R-:W-:Y:S01]  /*b160*/  @P0 IADD3 R4, P1, R177, R187, RZ ;  /* 0x000000bbb1040210 */ /* 0x000fe20007f3e0ff */
[----:B------:R-:W-:Y:S01]  /*b170*/  FMUL.FTZ R3, R156, c[0x0][0x2d0] ;  /* 0x0000b4009c037a20 */ /* 0x000fe20000410000 */
[----:B------:R-:W-:Y:S01]  /*b180*/  @P0 IADD3.X R184, R176, R184, RZ, P6, !PT ;  /* 0x000000b8b0b80210 */ /* 0x000fe200037fe4ff */
[----:B------:R4:W-:Y:S01]  /*b190*/  @P0 LDGSTS.E.BYPASS.LTC128B.128 [R131+0x11100], [R178.64], !P5 ;  /* 0x11100000b2830fae */ /* 0x0009e2000e901d46 */
[----:B------:R-:W-:Y:S01]  /*b1a0*/  @P0 LEA R158, P6, R4, c[0x0][0x1c8], 0x1 ;  /* 0x00007200049e0a11 */ /* 0x000fe200078c08ff */
[--C-:B------:R-:W-:Y:S01]  /*b1b0*/  FFMA.FTZ R6, R6, c[0x0][0x2d0], -R3.reuse ;  /* 0x0000b40006067a23 */ /* 0x100fe20000010803 */
[----:B------:R-:W-:Y:S01]  /*b1c0*/  @P0 IADD3.X R186, R176, R186, RZ, P1, !PT ;  /* 0x000000bab0ba0210 */ /* 0x000fe20000ffe4ff */
[--C-:B------:R-:W-:Y:S01]  /*b1d0*/  FFMA.FTZ R7, R7, c[0x0][0x2d0], -R3.reuse ;  /* 0x0000b40007077a23 */ /* 0x100fe20000010803 */
[----:B------:R-:W-:Y:S01]  /*b1e0*/  @P0 IADD3 R177, P1, R177, R181, RZ ;  /* 0x000000b5b1b10210 */ /* 0x000fe20007f3e0ff */
[--C-:B------:R-:W-:Y:S01]  /*b1f0*/  FFMA.FTZ R10, R10, c[0x0][0x2d0], -R3.reuse ;  /* 0x0000b4000a0a7a23 */ /* 0x100fe20000010803 */
[----:B------:R-:W-:Y:S01]  /*b200*/  @P0 LEA.HI.X R159, R4, c[0x0][0x1cc], R186, 0x1, P6 ;  /* 0x00007300049f0a11 */ /* 0x000fe200030f0cba */
[--C-:B------:R-:W-:Y:S01]  /*b210*/  FFMA.FTZ R11, R11, c[0x0][0x2d0], -R3.reuse ;  /* 0x0000b4000b0b7a23 */ /* 0x100fe20000010803 */
[----:B------:R-:W-:Y:S01]  /*b220*/  @P0 IADD3.X R176, R176, R180, RZ, P1, !PT ;  /* 0x000000b4b0b00210 */ /* 0x000fe20000ffe4ff */
[----:B------:R4:W-:Y:S01]  /*b230*/  MUFU.EX2 R185, R7 ;  /* 0x0000000700b97308 */ /* 0x0009e20000000800 */
[C---:B------:R-:W-:Y:S01]  /*b240*/  @P0 LEA R8, P1, R5.reuse, c[0x0][0x1c8], 0x1 ;  /* 0x0000720005080a11 */ /* 0x040fe200078208ff */
[----:B------:R4:W-:Y:S01]  /*b250*/  @P0 LDGSTS.E.BYPASS.LTC128B.128 [R131+0x13100], [R158.64], !P4 ;  /* 0x131000009e830fae */ /* 0x0009e2000e101d46 */
[C---:B---3--:R-:W-:Y:S02]  /*b260*/  FMUL.FTZ R134, R0.reuse, R134 ;  /* 0x0000008600867220 */ /* 0x048fe40000410000 */
[C---:B------:R-:W-:Y:S02]  /*b270*/  FMUL.FTZ R135, R0.reuse, R135 ;  /* 0x0000008700877220 */ /* 0x040fe40000410000 */
[C---:B------:R-:W-:Y:S02]  /*b280*/  FMUL.FTZ R138, R0.reuse, R138 ;  /* 0x0000008a008a7220 */ /* 0x040fe40000410000 */
[C---:B------:R-:W-:Y:S01]  /*b290*/  FMUL.FTZ R139, R0.reuse, R139 ;  /* 0x0000008b008b7220 */ /* 0x040fe20000410000 */
[----:B-1----:R-:W-:Y:S01]  /*b2a0*/  @P0 LEA.HI.X R9, R5, c[0x0][0x1cc], R184, 0x1, P1 ;  /* 0x0000730005090a11 */ /* 0x002fe200008f0cb8 */
[----:B------:R1:W3:Y:S01]  /*b2b0*/  MUFU.EX2 R180, R6 ;  /* 0x0000000600b47308 */ /* 0x0002e20000000800 */
[C---:B------:R-:W-:Y:S01]  /*b2c0*/  @P0 LEA R4, P1, R177.reuse, c[0x0][0x1c8], 0x1 ;  /* 0x00007200b1040a11 */ /* 0x040fe200078208ff */
[C---:B------:R-:W-:Y:S02]  /*b2d0*/  FMUL.FTZ R142, R0.reuse, R142 ;  /* 0x0000008e008e7220 */ /* 0x040fe40000410000 */
[----:B------:R3:W-:Y:S01]  /*b2e0*/  @P0 LDGSTS.E.BYPASS.LTC128B.128 [R131+0x15100], [R8.64], !P3 ;  /* 0x1510000008830fae */ /* 0x0007e2000d901d46 */
[----:B------:R-:W-:Y:S01]  /*b2f0*/  @P0 LEA.HI.X R5, R177, c[0x0][0x1cc], R176, 0x1, P1 ;  /* 0x00007300b1050a11 */ /* 0x000fe200008f0cb0 */
[C---:B------:R-:W-:Y:S02]  /*b300*/  FMUL.FTZ R143, R0.reuse, R143 ;  /* 0x0000008f008f7220 */ /* 0x040fe40000410000 */
[C---:B------:R-:W-:Y:S02]  /*b310*/  FMUL.FTZ R146, R0.reuse, R146 ;  /* 0x0000009200927220 */ /* 0x040fe40000410000 */
[----:B------:R3:W-:Y:S01]  /*b320*/  @P0 LDGSTS.E.BYPASS.LTC128B.128 [R131+0x17100], [R4.64], !P2 ;  /* 0x1710000004830fae */ /* 0x0007e2000d101d46 */
[----:B------:R3:W-:Y:S01]  /*b330*/  MUFU.EX2 R190, R11 ;  /* 0x0000000b00be7308 */ /* 0x0007e20000000800 */
[C---:B------:R-:W-:Y:S02]  /*b340*/  FMUL.FTZ R147, R0.reuse, R147 ;  /* 0x0000009300937220 */ /* 0x040fe40000410000 */
[C---:B----4-:R-:W-:Y:S02]  /*b350*/  FMUL.FTZ R7, R0.reuse, R163 ;  /* 0x000000a300077220 */ /* 0x050fe40000410000 */
[----:B------:R-:W4:Y:S01]  /*b360*/  LDSM.16.MT88.4 R176, [R248] ;  /* 0x00000000f8b0783b */ /* 0x000f220000004200 */
[C---:B------:R-:W-:Y:S02]  /*b370*/  FMUL.FTZ R150, R0.reuse, R150 ;  /* 0x0000009600967220 */ /* 0x040fe40000410000 */
[C---:B------:R-:W-:Y:S02]  /*b380*/  FMUL.FTZ R151, R0.reuse, R151 ;  /* 0x0000009700977220 */ /* 0x040fe40000410000 */
[----:B------:R-:W3:Y:S01]  /*b390*/  MUFU.EX2 R159, R10 ;  /* 0x0000000a009f7308 */ /* 0x000ee20000000800 */
[C---:B------:R-:W-:Y:S01]  /*b3a0*/  FMUL.FTZ R154, R0.reuse, R154 ;  /* 0x0000009a009a7220 */ /* 0x040fe20000410000 */
[----:B------:R-:W0:Y:S01]  /*b3b0*/  LDGDEPBAR ;  /* 0x00000000000079af */ /* 0x000e220000000000 */
[----:B-1----:R-:W-:Y:S01]  /*b3c0*/  FMUL.FTZ R6, R0, R162 ;  /* 0x000000a200067220 */ /* 0x002fe20000410000 */
[----:B------:R-:W-:Y:S01]  /*b3d0*/  F2FP.BF16.PACK_AB R162, R182, R183 ;  /* 0x000000b7b6a2723e */ /* 0x000fe200000010ff */
[C---:B------:R-:W-:Y:S02]  /*b3e0*/  FMUL.FTZ R155, R0.reuse, R155 ;  /* 0x0000009b009b7220 */ /* 0x040fe40000410000 */
[C---:B------:R-:W-:Y:S02]  /*b3f0*/  FMUL.FTZ R38, R0.reuse, R38 ;  /* 0x0000002600267220 */ /* 0x040fe40000410000 */
[----:B------:R-:W-:Y:S02]  /*b400*/  FMUL.FTZ R39, R0, R39 ;  /* 0x0000002700277220 */ /* 0x000fe40000410000 */
[C---:B---3--:R-:W-:Y:S02]  /*b410*/  FMUL.FTZ R8, R2.reuse, R164 ;  /* 0x000000a402087220 */ /* 0x048fe40000410000 */
[----:B------:R-:W-:Y:S02]  /*b420*/  FMUL.FTZ R9, R2, R165 ;  /* 0x000000a502097220 */ /* 0x000fe40000410000 */
[----:B------:R-:W-:Y:S01]  /*b430*/  FMUL.FTZ R11, R0, R167 ;  /* 0x000000a7000b7220 */ /* 0x000fe20000410000 */
[----:B------:R-:W3:Y:S01]  /*b440*/  LDL.LU R131, [R1+0x118] ;  /* 0x0001180001837983 */ /* 0x000ee20000300800 */
[C---:B------:R-:W-:Y:S01]  /*b450*/  FMUL.FTZ R4, R2.reuse, R160 ;  /* 0x000000a002047220 */ /* 0x040fe20000410000 */
[----:B------:R-:W-:Y:S01]  /*b460*/  F2FP.BF16.PACK_AB R160, R191, R189 ;  /* 0x000000bdbfa0723e */ /* 0x000fe200000010ff */
[C---:B------:R-:W-:Y:S01]  /*b470*/  FMUL.FTZ R5, R2.reuse, R161 ;  /* 0x000000a102057220 */ /* 0x040fe20000410000 */
[----:B------:R-:W-:Y:S01]  /*b480*/  F2FP.BF16.PACK_AB R161, R185, R180 ;  /* 0x000000b4b9a1723e */ /* 0x000fe200000010ff */
[C---:B------:R-:W-:Y:S01]  /*b490*/  FMUL.FTZ R40, R2.reuse, R40 ;  /* 0x0000002802287220 */ /* 0x040fe20000410000 */
[----:B------:R-:W3:Y:S01]  /*b4a0*/  LDL R158, [R1+0x48] ;  /* 0x00004800019e7983 */ /* 0x000ee20000100800 */
[----:B------:R-:W-:Y:S01]  /*b4b0*/  FMUL.FTZ R41, R2, R41 ;  /* 0x0000002902297220 */ /* 0x000fe20000410000 */
[----:B------:R-:W-:Y:S01]  /*b4c0*/  F2FP.BF16.PACK_AB R163, R190, R159 ;  /* 0x0000009fbea3723e */ /* 0x000fe200000010ff */
[----:B------:R-:W-:Y:S02]  /*b4d0*/  FMUL.FTZ R10, R0, R166 ;  /* 0x000000a6000a7220 */ /* 0x000fe40000410000 */
[C---:B------:R-:W-:Y:S01]  /*b4e0*/  FMUL.FTZ R44, R2.reuse, R44 ;  /* 0x0000002c022c7220 */ /* 0x040fe20000410000 */
[----:B------:R-:W1:Y:S01]  /*b4f0*/  LDSM.16.MT88.4 R164, [R252] ;  /* 0x00000000fca4783b */ /* 0x000e620000004200 */
[C---:B------:R-:W-:Y:S02]  /*b500*/  FMUL.FTZ R45, R2.reuse, R45 ;  /* 0x0000002d022d7220 */ /* 0x040fe40000410000 */
[C---:B------:R-:W-:Y:S02]  /*b510*/  FMUL.FTZ R48, R2.reuse, R48 ;  /* 0x0000003002307220 */ /* 0x040fe40000410000 */
[C---:B------:R-:W-:Y:S01]  /*b520*/  FMUL.FTZ R49, R2.reuse, R49 ;  /* 0x0000003102317220 */ /* 0x040fe20000410000 */
[C---:B----4-:R-:W-:Y:S01]  /*b530*/  HMMA.16816.F32.BF16 R4, R160.reuse, R176, R4 ;  /* 0x000000b0a004723c */ /* 0x050fe20000041804 */
[----:B------:R-:W4:Y:S04]  /*b540*/  LDL R177, [R1+0x4] ;  /* 0x0000040001b17983 */ /* 0x000f280000100800 */
[C---:B------:R-:W-:Y:S02]  /*b550*/  FMUL.FTZ R52, R2.reuse, R52 ;  /* 0x0000003402347220 */ /* 0x040fe40000410000 */
[C---:B------:R-:W-:Y:S01]  /*b560*/  FMUL.FTZ R53, R2.reuse, R53 ;  /* 0x0000003502357220 */ /* 0x040fe20000410000 */
[C---:B------:R-:W-:Y:S04]  /*b570*/  HMMA.16816.F32.BF16 R8, R160.reuse, R178, R8 ;  /* 0x000000b2a008723c */ /* 0x040fe80000041808 */
[C---:B------:R-:W-:Y:S02]  /*b580*/  FMUL.FTZ R56, R2.reuse, R56 ;  /* 0x0000003802387220 */ /* 0x040fe40000410000 */
[C---:B------:R-:W-:Y:S01]  /*b590*/  FMUL.FTZ R57, R2.reuse, R57 ;  /* 0x0000003902397220 */ /* 0x040fe20000410000 */
[----:B------:R-:W-:Y:S01]  /*b5a0*/  MOV R179, R191 ;  /* 0x000000bf00b37202 */ /* 0x000fe20000000f00 */
[C---:B------:R-:W-:Y:S01]  /*b5b0*/  FMUL.FTZ R60, R2.reuse, R60 ;  /* 0x0000003c023c7220 */ /* 0x040fe20000410000 */
[----:B------:R-:W-:Y:S03]  /*b5c0*/  MOV R178, R183 ;  /* 0x000000b700b27202 */ /* 0x000fe60000000f00 */
[C---:B------:R-:W-:Y:S02]  /*b5d0*/  FMUL.FTZ R61, R2.reuse, R61 ;  /* 0x0000003d023d7220 */ /* 0x040fe40000410000 */
[C---:B------:R-:W-:Y:S02]  /*b5e0*/  FMUL.FTZ R64, R2.reuse, R64 ;  /* 0x0000004002407220 */ /* 0x040fe40000410000 */
[C---:B------:R-:W-:Y:S02]  /*b5f0*/  FMUL.FTZ R65, R2.reuse, R65 ;  /* 0x0000004102417220 */ /* 0x040fe40000410000 */
[C---:B------:R-:W-:Y:S02]  /*b600*/  FMUL.FTZ R68, R2.reuse, R68 ;  /* 0x0000004402447220 */ /* 0x040fe40000410000 */
[C---:B------:R-:W-:Y:S02]  /*b610*/  FMUL.FTZ R69, R2.reuse, R69 ;  /* 0x0000004502457220 */ /* 0x040fe40000410000 */
[C---:B------:R-:W-:Y:S02]  /*b620*/  FMUL.FTZ R72, R2.reuse, R72 ;  /* 0x0000004802487220 */ /* 0x040fe40000410000 */
[C---:B------:R-:W-:Y:S01]  /*b630*/  FMUL.FTZ R73, R2.reuse, R73 ;  /* 0x0000004902497220 */ /* 0x040fe20000410000 */
[C---:B-1----:R-:W-:Y:S03]  /*b640*/  HMMA.16816.F32.BF16 R132, R160.reuse, R164, R132 ;  /* 0x000000a4a084723c */ /* 0x042fe60000041884 */
[C---:B------:R-:W-:Y:S02]  /*b650*/  FMUL.FTZ R76, R2.reuse, R76 ;  /* 0x0000004c024c7220 */ /* 0x040fe40000410000 */
[C---:B------:R-:W-:Y:S02]  /*b660*/  FMUL.FTZ R77, R2.reuse, R77 ;  /* 0x0000004d024d7220 */ /* 0x040fe40000410000 */
[C---:B------:R-:W-:Y:S01]  /*b670*/  FMUL.FTZ R80, R2.reuse, R80 ;  /* 0x0000005002507220 */ /* 0x040fe20000410000 */
[C---:B------:R-:W-:Y:S01]  /*b680*/  HMMA.16816.F32.BF16 R136, R160.reuse, R166, R136 ;  /* 0x000000a6a088723c */ /* 0x040fe20000041888 */
[----:B------:R-:W1:Y:S03]  /*b690*/  LDSM.16.MT88.4 R164, [R251] ;  /* 0x00000000fba4783b */ /* 0x000e660000004200 */
[C---:B------:R-:W-:Y:S02]  /*b6a0*/  FMUL.FTZ R81, R2.reuse, R81 ;  /* 0x0000005102517220 */ /* 0x040fe40000410000 */
        /* <DEDUP_REMOVED lines=20> */
[----:B------:R-:W-:Y:S01]  /*b7f0*/  FMUL.FTZ R121, R2, R121 ;  /* 0x0000007902797220 */ /* 0x000fe20000410000 */
[C---:B------:R-:W-:Y:S04]  /*b800*/  HMMA.16816.F32.BF16 R144, R160.reuse, R166, R144 ;  /* 0x000000a6a090723c */ /* 0x040fe80000041890 */
        /* <DEDUP_REMOVED lines=42> */
[C---:B------:R-:W-:Y:S02]  /*bab0*/  FMUL.FTZ R124, R2.reuse, R124 ;  /* 0x0000007c027c7220 */ /* 0x040fe40000410000 */
[C---:B------:R-:W-:Y:S02]  /*bac0*/  FMUL.FTZ R125, R2.reuse, R125 ;  /* 0x0000007d027d7220 */ /* 0x040fe40000410000 */
[C---:B------:R-:W-:Y:S02]  /*bad0*/  FMUL.FTZ R128, R2.reuse, R128 ;  /* 0x0000008002807220 */ /* 0x040fe40000410000 */
[----:B------:R-:W-:Y:S02]  /*bae0*/  FMUL.FTZ R129, R2, R129 ;  /* 0x0000008102817220 */ /* 0x000fe40000410000 */
[--C-:B------:R-:W-:Y:S02]  /*baf0*/  FFMA.FTZ R16, R16, c[0x0][0x2d0], -R188.reuse ;  /* 0x0000b40010107a23 */ /* 0x100fe400000108bc */
[--C-:B------:R-:W-:Y:S02]  /*bb00*/  FFMA.FTZ R17, R17, c[0x0][0x2d0], -R188.reuse ;  /* 0x0000b40011117a23 */ /* 0x100fe400000108bc */
        /* <DEDUP_REMOVED lines=11> */
[--C-:B------:R-:W-:Y:S02]  /*bbc0*/  FFMA.FTZ R31, R31, c[0x0][0x2d0], -R3.reuse ;  /* 0x0000b4001f1f7a23 */ /* 0x100fe40000010803 */
[--C-:B------:R-:W-:Y:S01]  /*bbd0*/  FFMA.FTZ R34, R34, c[0x0][0x2d0], -R3.reuse ;  /* 0x0000b40022227a23 */ /* 0x100fe20000010803 */
[----:B------:R-:W-:Y:S01]  /*bbe0*/  MUFU.EX2 R186, R19 ;  /* 0x0000001300ba7308 */ /* 0x000fe20000000800 */
[C---:B------:R-:W-:Y:S02]  /*bbf0*/  FMUL.FTZ R126, R0.reuse, R126 ;  /* 0x0000007e007e7220 */ /* 0x040fe40000410000 */
[C---:B------:R-:W-:Y:S02]  /*bc00*/  FMUL.FTZ R127, R0.reuse, R127 ;  /* 0x0000007f007f7220 */ /* 0x040fe40000410000 */
[----:B--2---:R-:W-:Y:S02]  /*bc10*/  FMUL.FTZ R130, R0, R130 ;  /* 0x0000008200827220 */ /* 0x004fe40000410000 */
[--C-:B------:R-:W-:Y:S02]  /*bc20*/  FFMA.FTZ R14, R14, c[0x0][0x2d0], -R3.reuse ;  /* 0x0000b4000e0e7a23 */ /* 0x100fe40000010803 */
[--C-:B------:R-:W-:Y:S02]  /*bc30*/  FFMA.FTZ R15, R15, c[0x0][0x2d0], -R3.reuse ;  /* 0x0000b4000f0f7a23 */ /* 0x100fe40000010803 */
[----:B------:R-:W-:Y:S01]  /*bc40*/  FFMA.FTZ R3, R35, c[0x0][0x2d0], -R3 ;  /* 0x0000b40023037a23 */ /* 0x000fe20000010803 */
[----:B------:R1:W-:Y:S01]  /*bc50*/  MUFU.EX2 R183, R14 ;  /* 0x0000000e00b77308 */ /* 0x0003e20000000800 */
[--C-:B------:R-:W-:Y:S02]  /*bc60*/  FFMA.FTZ R21, R21, c[0x0][0x2d0], -R188.reuse ;  /* 0x0000b40015157a23 */ /* 0x100fe400000108bc */
[--C-:B------:R-:W-:Y:S02]  /*bc70*/  FFMA.FTZ R20, R20, c[0x0][0x2d0], -R188.reuse ;  /* 0x0000b40014147a23 */ /* 0x100fe400000108bc */
[--C-:B------:R-:W-:Y:S02]  /*bc80*/  FFMA.FTZ R32, R32, c[0x0][0x2d0], -R188.reuse ;  /* 0x0000b40020207a23 */ /* 0x100fe400000108bc */
[--C-:B------:R-:W-:Y:S02]  /*bc90*/  FFMA.FTZ R12, R12, c[0x0][0x2d0], -R188.reuse ;  /* 0x0000b4000c0c7a23 */ /* 0x100fe400000108bc */
[----:B------:R-:W-:Y:S01]  /*bca0*/  FFMA.FTZ R13, R13, c[0x0][0x2d0], -R188 ;  /* 0x0000b4000d0d7a23 */ /* 0x000fe200000108bc */
[----:B------:R-:W-:Y:S10]  /*bcb0*/  MUFU.EX2 R20, R20 ;  /* 0x0000001400147308 */ /* 0x000ff40000000800 */
[----:B------:R2:W-:Y:S01]  /*bcc0*/  MUFU.EX2 R181, R12 ;  /* 0x0000000c00b57308 */ /* 0x0005e20000000800 */
[----:B-1----:R-:W-:Y:S09]  /*bcd0*/  F2FP.BF16.PACK_AB R14, R176, R191 ;  /* 0x000000bfb00e723e */ /* 0x002ff200000010ff */
[----:B------:R-:W-:Y:S10]  /*bce0*/  MUFU.EX2 R187, R13 ;  /* 0x0000000d00bb7308 */ /* 0x000ff40000000800 */
[----:B------:R-:W1:Y:S01]  /*bcf0*/  MUFU.EX2 R184, R15 ;  /* 0x0000000f00b87308 */ /* 0x000e620000000800 */
[----:B--2---:R-:W-:Y:S09]  /*bd00*/  MOV R12, R182 ;  /* 0x000000b6000c7202 */ /* 0x004ff20000000f00 */
[----:B------:R2:W2:Y:S01]  /*bd10*/  MUFU.EX2 R182, R18 ;  /* 0x0000001200b67308 */ /* 0x0004a20000000800 */
[----:B---3--:R-:W-:Y:S01]  /*bd20*/  FMUL.FTZ R131, R0, R131 ;  /* 0x0000008300837220 */ /* 0x008fe20000410000 */
[----:B------:R3:W4:Y:S01]  /*bd30*/  LDSM.16.MT88.4 R164, [R158] ;  /* 0x000000009ea4783b */ /* 0x0007220000004200 */
[----:B-1----:R-:W-:Y:S05]  /*bd40*/  F2FP.BF16.PACK_AB R13, R184, R183 ;  /* 0x000000b7b80d723e */ /* 0x002fea00000010ff */
[----:B--2---:R-:W-:Y:S01]  /*bd50*/  LDSM.16.MT88.4 R16, [R251+0x800] ;  /* 0x00080000fb10783b */ /* 0x004fe20000004200 */
[----:B------:R-:W-:Y:S05]  /*bd60*/  F2FP.BF16.PACK_AB R15, R186, R182 ;  /* 0x000000b6ba0f723e */ /* 0x000fea00000010ff */
[----:B---3--:R-:W2:Y:S01]  /*bd70*/  LDL.LU R158, [R1+0x84] ;  /* 0x00008400019e7983 */ /* 0x008ea20000300800 */
[C---:B----4-:R-:W-:Y:S08]  /*bd80*/  HMMA.16816.F32.BF16 R148, R160.reuse, R164, R148 ;  /* 0x000000a4a094723c */ /* 0x050ff00000041894 */
        /* <DEDUP_REMOVED lines=16> */
[----:B------:R-:W1:Y:S03]  /*be90*/  LDSM.16.MT88.4 R164, [R252+0x4000] ;  /* 0x00400000fca4783b */ /* 0x000e660000004200 */
[----:B--2---:R-:W-:Y:S01]  /*bea0*/  FFMA.FTZ R158, R2, R158, R189 ;  /* 0x0000009e029e7223 */ /* 0x004fe200000100bd */
[----:B------:R-:W-:Y:S02]  /*beb0*/  MOV R189, R12 ;  /* 0x0000000c00bd7202 */ /* 0x000fe40000000f00 */
[----:B------:R-:W2:Y:S01]  /*bec0*/  LDL.LU R2, [R1+0x88] ;  /* 0x0000880001027983 */ /* 0x000ea20000300800 */
[-C--:B------:R-:W-:Y:S01]  /*bed0*/  F2FP.BF16.PACK_AB R12, R187, R181.reuse ;  /* 0x000000b5bb0c723e */ /* 0x080fe200000010ff */
        /* <DEDUP_REMOVED lines=18> */
[----:B--2---:R-:W-:Y:S02]  /*c000*/  FFMA.FTZ R2, R0, R2, R180 ;  /* 0x0000000200027223 */ /* 0x004fe400000100b4 */
[----:B------:R-:W-:Y:S02]  /*c010*/  MUFU.EX2 R180, R23 ;  /* 0x0000001700b47308 */ /* 0x000fe40000000800 */
[C---:B-1----:R-:W-:Y:S04]  /*c020*/  HMMA.16816.F32.BF16 R124, R160.reuse, R164, R124 ;  /* 0x000000a4a07c723c */ /* 0x042fe8000004187c */
[----:B------:R-:W-:Y:S02]  /*c030*/  FADD.FTZ R0, R179, R158 ;  /* 0x0000009eb3007221 */ /* 0x000fe40000010000 */
[----:B------:R-:W-:Y:S02]  /*c040*/  FADD.FTZ R2, R185, R2 ;  /* 0x00000002b9027221 */ /* 0x000fe40000010000 */
[----:B------:R-:W-:Y:S01]  /*c050*/  FADD.FTZ R0, R178, R0 ;  /* 0x00000000b2007221 */ /* 0x000fe20000010000 */
[----:B------:R-:W-:Y:S01]  /*c060*/  HMMA.16816.F32.BF16 R128, R160, R166, R128 ;  /* 0x000000a6a080723c */ /* 0x000fe20000041880 */
[----:B------:R-:W1:Y:S01]  /*c070*/  LDSM.16.MT88.4 R160, [R248+0x800] ;  /* 0x00080000f8a0783b */ /* 0x000e620000004200 */
[----:B------:R-:W-:Y:S01]  /*c080*/  MUFU.EX2 R179, R26 ;  /* 0x0000001a00b37308 */ /* 0x000fe20000000800 */
[----:B------:R-:W-:Y:S04]  /*c090*/  FADD.FTZ R2, R159, R2 ;  /* 0x000000029f027221 */ /* 0x000fe80000010000 */
[----:B------:R-:W2:Y:S01]  /*c0a0*/  LDSM.16.MT88.4 R164, [R252+0x800] ;  /* 0x00080000fca4783b */ /* 0x000ea20000004200 */
[----:B------:R-:W-:Y:S04]  /*c0b0*/  FADD.FTZ R2, R190, R2 ;  /* 0x00000002be027221 */ /* 0x000fe80000010000 */
[----:B------:R-:W-:Y:S01]  /*c0c0*/  MUFU.EX2 R178, R27 ;  /* 0x0000001b00b27308 */ /* 0x000fe20000000800 */
[----:B------:R-:W-:Y:S04]  /*c0d0*/  FADD.FTZ R2, R183, R2 ;  /* 0x00000002b7027221 */ /* 0x000fe80000010000 */
[----:B------:R-:W-:Y:S05]  /*c0e0*/  FADD.FTZ R2, R184, R2 ;  /* 0x00000002b8027221 */ /* 0x000fea0000010000 */
[----:B------:R-:W-:Y:S10]  /*c0f0*/  MUFU.EX2 R159, R34 ;  /* 0x00000022009f7308 */ /* 0x000ff40000000800 */
[----:B------:R3:W-:Y:S01]  /*c100*/  MUFU.EX2 R185, R32 ;  /* 0x0000002000b97308 */ /* 0x0007e20000000800 */
[C---:B-1----:R-:W-:Y:S09]  /*c110*/  HMMA.16816.F32.BF16 R4, R12.reuse, R160, R4 ;  /* 0x000000a00c04723c */ /* 0x042ff20000041804 */
[----:B------:R-:W-:Y:S01]  /*c120*/  MUFU.EX2 R158, R3 ;  /* 0x00000003009e7308 */ /* 0x000fe20000000800 */
[C---:B------:R-:W-:Y:S01]  /*c130*/  HMMA.16816.F32.BF16 R8, R12.reuse, R162, R8 ;  /* 0x000000a20c08723c */ /* 0x040fe20000041808 */
[----:B------:R-:W1:Y:S07]  /*c140*/  LDSM.16.MT88.4 R160, [R177+0x800] ;  /* 0x00080000b1a0783b */ /* 0x000e6e0000004200 */
[C---:B--2---:R-:W-:Y:S07]  /*c150*/  HMMA.16816.F32.BF16 R132, R12.reuse, R164, R132 ;  /* 0x000000a40c84723c */ /* 0x044fee0000041884 */
[----:B------:R-:W-:Y:S01]  /*c160*/  MOV R165, R181 ;  /* 0x000000b500a57202 */ /* 0x000fe20000000f00 */
[C---:B------:R-:W-:Y:S01]  /*c170*/  HMMA.16816.F32.BF16 R136, R12.reuse, R166, R136 ;  /* 0x000000a60c88723c */ /* 0x040fe20000041888 */
[----:B------:R2:W-:Y:S03]  /*c180*/  MUFU.EX2 R167, R21 ;  /* 0x0000001500a77308 */ /* 0x0005e60000000800 */
[----:B------:R-:W-:Y:S04]  /*c190*/  MOV R164, R191 ;  /* 0x000000bf00a47202 */ /* 0x000fe80000000f00 */
[C---:B------:R-:W-:Y:S03]  /*c1a0*/  HMMA.16816.F32.BF16 R140, R12.reuse, R16, R140 ;  /* 0x000000100c8c723c */ /* 0x040fe6000004188c */
[----:B------:R4:W4:Y:S01]  /*c1b0*/  MUFU.EX2 R181, R22 ;  /* 0x0000001600b57308 */ /* 0x0009220000000800 */
[----:B---3--:R-:W-:Y:S04]  /*c1c0*/  MOV R32, R164 ;  /* 0x000000a400207202 */ /* 0x008fe80000000f00 */
[C---:B------:R-:W-:Y:S01]  /*c1d0*/  HMMA.16816.F32.BF16 R144, R12.reuse, R18, R144 ;  /* 0x000000120c90723c */ /* 0x040fe20000041890 */
[----:B------:R-:W3:Y:S04]  /*c1e0*/  LDSM.16.MT88.4 R16, [R248+0x2800] ;  /* 0x00280000f810783b */ /* 0x000ee80000004200 */
[----:B------:R-:W-:Y:S03]  /*c1f0*/  MUFU.EX2 R166, R24 ;  /* 0x0000001800a67308 */ /* 0x000fe60000000800 */
[C---:B-1----:R-:W-:Y:S04]  /*c200*/  HMMA.16816.F32.BF16 R148, R12.reuse, R160, R148 ;  /* 0x000000a00c94723c */ /* 0x042fe80000041894 */
[----:B--2---:R-:W-:Y:S01]  /*c210*/  MOV R21, R189 ;  /* 0x000000bd00157202 */ /* 0x004fe20000000f00 */
[--C-:B------:R-:W-:Y:S01]  /*c220*/  FFMA.FTZ R189, R28, c[0x0][0x2d0], -R188.reuse ;  /* 0x0000b4001cbd7a23 */ /* 0x100fe200000108bc */
[----:B------:R-:W-:Y:S01]  /*c230*/  MOV R28, R187 ;  /* 0x000000bb001c7202 */ /* 0x000fe20000000f00 */
[----:B------:R1:W2:Y:S01]  /*c240*/  MUFU.EX2 R191, R25 ;  /* 0x0000001900bf7308 */ /* 0x0002a20000000800 */
[--C-:B------:R-:W-:Y:S01]  /*c250*/  FFMA.FTZ R187, R29, c[0x0][0x2d0], -R188.reuse ;  /* 0x0000b4001dbb7a23 */ /* 0x100fe200000108bc */
[C---:B------:R-:W-:Y:S01]  /*c260*/  HMMA.16816.F32.BF16 R152, R12.reuse, R162, R152 ;  /* 0x000000a20c98723c */ /* 0x040fe20000041898 */
[----:B------:R-:W2:Y:S02]  /*c270*/  LDSM.16.MT88.4 R160, [R252+0x2800] ;  /* 0x00280000fca0783b */ /* 0x000ea40000004200 */
[----:B------:R-:W-:Y:S01]  /*c280*/  MOV R29, R21 ;  /* 0x00000015001d7202 */ /* 0x000fe20000000f00 */
[----:B------:R-:W-:Y:S01]  /*c290*/  FFMA.FTZ R188, R33, c[0x0][0x2d0], -R188 ;  /* 0x0000b40021bc7a23 */ /* 0x000fe200000108bc */
[----:B------:R-:W-:Y:S02]  /*c2a0*/  MOV R33, R20 ;  /* 0x0000001400217202 */ /* 0x000fe40000000f00 */
[----:B----4-:R-:W-:Y:S01]  /*c2b0*/  LDSM.16.MT88.4 R20, [R248+0x1000] ;  /* 0x00100000f814783b */ /* 0x010fe20000004200 */
[----:B------:R-:W-:Y:S01]  /*c2c0*/  FADD.FTZ R0, R29, R0 ;  /* 0x000000001d007221 */ /* 0x000fe20000010000 */
[----:B------:R-:W-:Y:S03]  /*c2d0*/  MUFU.EX2 R189, R189 ;  /* 0x000000bd00bd7308 */ /* 0x000fe60000000800 */
[-C--:B------:R-:W-:Y:S01]  /*c2e0*/  MOV R184, R33.reuse ;  /* 0x0000002100b87202 */ /* 0x080fe20000000f00 */
[----:B------:R-:W-:Y:S04]  /*c2f0*/  FADD.FTZ R0, R165, R0 ;  /* 0x00000000a5007221 */ /* 0x000fe80000010000 */
[----:B------:R-:W-:Y:S02]  /*c300*/  FADD.FTZ R0, R28, R0 ;  /* 0x000000001c007221 */ /* 0x000fe40000010000 */
[----:B------:R-:W-:Y:S02]  /*c310*/  MUFU.EX2 R188, R188 ;  /* 0x000000bc00bc7308 */ /* 0x000fe40000000800 */
[----:B------:R-:W-:Y:S01]  /*c320*/  FADD.FTZ R3, R32, R0 ;  /* 0x0000000020037221 */ /* 0x000fe20000010000 */
[----:B-1----:R-:W-:Y:S01]  /*c330*/  LDSM.16.MT88.4 R24, [R251+0x1000] ;  /* 0x00100000fb18783b */ /* 0x002fe20000004200 */
[----:B------:R-:W-:Y:S01]  /*c340*/  FADD.FTZ R0, R182, R2 ;  /* 0x00000002b6007221 */ /* 0x000fe20000010000 */
[C---:B---3--:R-:W-:Y:S03]  /*c350*/  HMMA.16816.F32.BF16 R36, R12.reuse, R16, R36 ;  /* 0x000000100c24723c */ /* 0x048fe60000041824 */
[----:B------:R-:W-:Y:S02]  /*c360*/  FADD.FTZ R0, R186, R0 ;  /* 0x00000000ba007221 */ /* 0x000fe40000010000 */
[----:B------:R-:W-:Y:S02]  /*c370*/  MUFU.EX2 R187, R187 ;  /* 0x000000bb00bb7308 */ /* 0x000fe40000000800 */
[----:B------:R-:W-:Y:S01]  /*c380*/  FADD.FTZ R0, R181, R0 ;  /* 0x00000000b5007221 */ /* 0x000fe20000010000 */
[C---:B------:R-:W-:Y:S01]  /*c390*/  HMMA.16816.F32.BF16 R40, R12.reuse, R18, R40 ;  /* 0x000000120c28723c */ /* 0x040fe20000041828 */
[----:B------:R-:W1:Y:S03]  /*c3a0*/  LDSM.16.MT88.4 R16, [R251+0x2800] ;  /* 0x00280000fb10783b */ /* 0x000e660000004200 */
[C---:B------:R-:W-:Y:S04]  /*c3b0*/  FADD.FTZ R0, R180.reuse, R0 ;  /* 0x00000000b4007221 */ /* 0x040fe80000010000 */
        /* <DEDUP_REMOVED lines=35> */
[----:B------:R-:W-:Y:S01]  /*c5f0*/  F2FP.BF16.PACK_AB R14, R191, R166 ;  /* 0x000000a6bf0e723e */ /* 0x000fe200000010ff */
[----:B------:R-:W-:Y:S02]  /*c600*/  LDSM.16.MT88.4 R32, [R248+0x3800] ;  /* 0x00380000f820783b */ /* 0x000fe40000004200 */
[----:B------:R-:W-:Y:S02]  /*c610*/  F2FP.BF16.PACK_AB R13, R180, R181 ;  /* 0x000000b5b40d723e */ /* 0x000fe400000010ff */
[----:B------:R-:W-:Y:S07]  /*c620*/  F2FP.BF16.PACK_AB R15, R178, R179 ;  /* 0x000000b3b20f723e */ /* 0x000fee00000010ff */
        /* <DEDUP_REMOVED lines=8> */
[----:B------:R-:W3:Y:S07]  /*c6b0*/  LDSM.16.MT88.4 R24, [R251+0x3000] ;  /* 0x00300000fb18783b */ /* 0x000eee0000004200 */
[C---:B--2---:R-:W-:Y:S08]  /*c6c0*/  HMMA.16816.F32.BF16 R148, R12.reuse, R160, R148 ;  /* 0x000000a00c94723c */ /* 0x044ff00000041894 */
[C---:B------:R-:W-:Y:S01]  /*c6d0*/  HMMA.16816.F32.BF16 R152, R12.reuse, R162, R152 ;  /* 0x000000a20c98723c */ /* 0x040fe20000041898 */
[----:B------:R-:W-:Y:S07]  /*c6e0*/  LDSM.16.MT88.4 R160, [R248+0x5000] ;  /* 0x00500000f8a0783b */ /* 0x000fee0000004200 */
[C---:B-1----:R-:W-:Y:S08]  /*c6f0*/  HMMA.16816.F32.BF16 R36, R12.reuse, R16, R36 ;  /* 0x000000100c24723c */ /* 0x042ff00000041824 */
[C---:B------:R-:W-:Y:S01]  /*c700*/  HMMA.16816.F32.BF16 R40, R12.reuse, R18, R40 ;  /* 0x000000120c28723c */ /* 0x040fe20000041828 */
[----:B------:R-:W1:Y:S07]  /*c710*/  LDSM.16.MT88.4 R16, [R177+0x3000] ;  /* 0x00300000b110783b */ /* 0x000e6e0000004200 */
[C---:B------:R-:W-:Y:S08]  /*c720*/  HMMA.16816.F32.BF16 R44, R12.reuse, R20, R44 ;  /* 0x000000140c2c723c */ /* 0x040ff0000004182c */
[C---:B------:R-:W-:Y:S01]  /*c730*/  HMMA.16816.F32.BF16 R48, R12.reuse, R22, R48 ;  /* 0x000000160c30723c */ /* 0x040fe20000041830 */
[----:B------:R-:W2:Y:S07]  /*c740*/  LDSM.16.MT88.4 R20, [R252+0x5000] ;  /* 0x00500000fc14783b */ /* 0x000eae0000004200 */
[C---:B---3--:R-:W-:Y:S08]  /*c750*/  HMMA.16816.F32.BF16 R52, R12.reuse, R24, R52 ;  /* 0x000000180c34723c */ /* 0x048ff00000041834 */
        /* <DEDUP_REMOVED lines=15> */
[C---:B------:R-:W-:Y:S08]  /*c850*/  HMMA.16816.F32.BF16 R96, R12.reuse, R26, R96 ;  /* 0x0000001a0c60723c */ /* 0x040ff00000041860 */
[C---:B---3--:R-:W-:Y:S07]  /*c860*/  HMMA.16816.F32.BF16 R100, R12.reuse, R160, R100 ;  /* 0x000000a00c64723c */ /* 0x048fee0000041864 */
[----:B------:R-:W-:Y:S01]  /*c870*/  MOV R160, R177 ;  /* 0x000000b100a07202 */ /* 0x000fe20000000f00 */
[C---:B------:R-:W-:Y:S01]  /*c880*/  HMMA.16816.F32.BF16 R104, R12.reuse, R162, R104 ;  /* 0x000000a20c68723c */ /* 0x040fe20000041868 */
[----:B------:R-:W2:Y:S03]  /*c890*/  MUFU.EX2 R177, R30 ;  /* 0x0000001e00b17308 */ /* 0x000ea60000000800 */
[----:B------:R-:W3:Y:S01]  /*c8a0*/  LDSM.16.MT88.4 R24, [R160+0x7000] ;  /* 0x00700000a018783b */ /* 0x000ee20000004200 */
[----:B------:R-:W-:Y:S02]  /*c8b0*/  MOV R182, R160 ;  /* 0x000000a000b67202 */ /* 0x000fe40000000f00 */
[----:B------:R-:W-:Y:S01]  /*c8c0*/  MOV R162, R166 ;  /* 0x000000a600a27202 */ /* 0x000fe20000000f00 */
[C---:B-1----:R-:W-:Y:S04]  /*c8d0*/  HMMA.16816.F32.BF16 R108, R12.reuse, R16, R108 ;  /* 0x000000100c6c723c */ /* 0x042fe8000004186c */
[----:B------:R-:W-:Y:S02]  /*c8e0*/  MOV R163, R167 ;  /* 0x000000a700a37202 */ /* 0x000fe40000000f00 */
[----:B------:R-:W1:Y:S01]  /*c8f0*/  LDSM.16.MT88.4 R164, [R248+0x1800] ;  /* 0x00180000f8a4783b */ /* 0x000e620000004200 */
[----:B------:R-:W-:Y:S01]  /*c900*/  MOV R161, R176 ;  /* 0x000000b000a17202 */ /* 0x000fe20000000f00 */
[C---:B------:R-:W-:Y:S01]  /*c910*/  HMMA.16816.F32.BF16 R112, R12.reuse, R18, R112 ;  /* 0x000000120c70723c */ /* 0x040fe20000041870 */
[----:B------:R4:W2:Y:S03]  /*c920*/  MUFU.EX2 R176, R31 ;  /* 0x0000001f00b07308 */ /* 0x0008a60000000800 */
[----:B------:R-:W1:Y:S01]  /*c930*/  LDSM.16.MT88.4 R16, [R252+0x1800] ;  /* 0x00180000fc10783b */ /* 0x000e620000004200 */
[----:B------:R-:W-:Y:S02]  /*c940*/  MOV R190, R162 ;  /* 0x000000a200be7202 */ /* 0x000fe40000000f00 */
[----:B------:R-:W-:Y:S01]  /*c950*/  MOV R183, R163 ;  /* 0x000000a300b77202 */ /* 0x000fe20000000f00 */
[C---:B------:R-:W-:Y:S04]  /*c960*/  HMMA.16816.F32.BF16 R116, R12.reuse, R20, R116 ;  /* 0x000000140c74723c */ /* 0x040fe80000041874 */
[----:B------:R-:W-:Y:S04]  /*c970*/  MOV R2, R161 ;  /* 0x000000a100027202 */ /* 0x000fe80000000f00 */
[C---:B------:R-:W-:Y:S01]  /*c980*/  HMMA.16816.F32.BF16 R120, R12.reuse, R22, R120 ;  /* 0x000000160c78723c */ /* 0x040fe20000041878 */
[----:B------:R1:W-:Y:S03]  /*c990*/  LDSM.16.MT88.4 R20, [R160+0x1800] ;  /* 0x00180000a014783b */ /* 0x0003e60000004200 */
[----:B------:R-:W-:Y:S02]  /*c9a0*/  FADD.FTZ R2, R2, R3 ;  /* 0x0000000302027221 */ /* 0x000fe40000010000 */
[----:B------:R-:W-:Y:S02]  /*c9b0*/  FADD.FTZ R3, R178, R0 ;  /* 0x00000000b2037221 */ /* 0x000fe40000010000 */
[----:B------:R-:W-:Y:S01]  /*c9c0*/  FADD.FTZ R2, R184, R2 ;  /* 0x00000002b8027221 */ /* 0x000fe20000010000 */
[----:B----4-:R-:W4:Y:S01]  /*c9d0*/  LDSM.16.MT88.4 R28, [R251+0x1800] ;  /* 0x00180000fb1c783b */ /* 0x010f220000004200 */
[C---:B---3--:R-:W-:Y:S03]  /*c9e0*/  HMMA.16816.F32.BF16 R124, R12.reuse, R24, R124 ;  /* 0x000000180c7c723c */ /* 0x048fe6000004187c */
[----:B--2---:R-:W-:Y:S02]  /*c9f0*/  FADD.FTZ R3, R177, R3 ;  /* 0x00000003b1037221 */ /* 0x004fe40000010000 */
[----:B------:R-:W-:Y:S02]  /*ca00*/  FADD.FTZ R2, R183, R2 ;  /* 0x00000002b7027221 */ /* 0x000fe40000010000 */
[----:B------:R-:W-:Y:S01]  /*ca10*/  FADD.FTZ R3, R176, R3 ;  /* 0x00000003b0037221 */ /* 0x000fe20000010000 */
[----:B------:R-:W-:Y:S01]  /*ca20*/  HMMA.16816.F32.BF16 R128, R12, R26, R128 ;  /* 0x0000001a0c80723c */ /* 0x000fe20000041880 */
[----:B------:R-:W2:Y:S03]  /*ca30*/  LDSM.16.MT88.4 R24, [R252+0x3800] ;  /* 0x00380000fc18783b */ /* 0x000ea60000004200 */
[----:B------:R-:W-:Y:S03]  /*ca40*/  FADD.FTZ R2, R190, R2 ;  /* 0x00000002be027221 */ /* 0x000fe60000010000 */
[----:B------:R-:W-:Y:S01]  /*ca50*/  F2FP.BF16.PACK_AB R12, R187, R189 ;  /* 0x000000bdbb0c723e */ /* 0x000fe200000010ff */
[----:B------:R-:W-:Y:S01]  /*ca60*/  FADD.FTZ R2, R191, R2 ;  /* 0x00000002bf027221 */ /* 0x000fe20000010000 */
[----:B------:R-:W-:Y:S03]  /*ca70*/  F2FP.BF16.PACK_AB R13, R176, R177 ;  /* 0x000000b1b00d723e */ /* 0x000fe600000010ff */
[----:B------:R-:W-:Y:S01]  /*ca80*/  F2FP.BF16.PACK_AB R14, R188, R185 ;  /* 0x000000b9bc0e723e */ /* 0x000fe200000010ff */
[----:B------:R-:W-:Y:S01]  /*ca90*/  FADD.FTZ R0, R189, R2 ;  /* 0x00000002bd007221 */ /* 0x000fe20000010000 */
[----:B------:R-:W-:Y:S03]  /*caa0*/  F2FP.BF16.PACK_AB R15, R158, R159 ;  /* 0x0000009f9e0f723e */ /* 0x000fe600000010ff */
[----:B------:R-:W-:Y:S04]  /*cab0*/  FADD.FTZ R0, R187, R0 ;  /* 0x00000000bb007221 */ /* 0x000fe80000010000 */
[C---:B-1----:R-:W-:Y:S01]  /*cac0*/  HMMA.16816.F32.BF16 R160, R12.reuse, R164, R4 ;  /* 0x000000a40ca0723c */ /* 0x042fe20000041804 */
[----:B------:R-:W1:Y:S02]  /*cad0*/  LDSM.16.MT88.4 R4, [R251+0x3800] ;  /* 0x00380000fb04783b */ /* 0x000e640000004200 */
[----:B------:R-:W-:Y:S02]  /*cae0*/  FADD.FTZ R2, R185, R0 ;  /* 0x00000000b9027221 */ /* 0x000fe40000010000 */
[----:B------:R-:W-:Y:S01]  /*caf0*/  FADD.FTZ R0, R159, R3 ;  /* 0x000000039f007221 */ /* 0x000fe20000010000 */
[----:B------:R-:W-:Y:S01]  /*cb00*/  MOV R159, R156 ;  /* 0x0000009c009f7202 */ /* 0x000fe20000000f00 */
[----:B------:R-:W-:Y:S01]  /*cb10*/  FADD.FTZ R2, R188, R2 ;  /* 0x00000002bc027221 */ /* 0x000fe20000010000 */
[C---:B------:R-:W-:Y:S01]  /*cb20*/  HMMA.16816.F32.BF16 R164, R12.reuse, R166, R8 ;  /* 0x000000a60ca4723c */ /* 0x040fe20000041808 */
[----:B------:R-:W3:Y:S03]  /*cb30*/  LDSM.16.MT88.4 R8, [R182+0x3800] ;  /* 0x00380000b608783b */ /* 0x000ee60000004200 */
[----:B------:R-:W-:Y:S01]  /*cb40*/  FADD.FTZ R0, R158, R0 ;  /* 0x000000009e007221 */ /* 0x000fe20000010000 */
[----:B------:R-:W-:Y:S02]  /*cb50*/  MOV R158, R157 ;  /* 0x0000009d009e7202 */ /* 0x000fe40000000f00 */
[----:B------:R-:W-:Y:S01]  /*cb60*/  STL [R1+0x84], R2 ;  /* 0x0000840201007387 */ /* 0x000fe20000100800 */
[C---:B------:R-:W-:Y:S05]  /*cb70*/  HMMA.16816.F32.BF16 R132, R12.reuse, R16, R132 ;  /* 0x000000100c84723c */ /* 0x040fea0000041884 */
[----:B------:R-:W-:Y:S03]  /*cb80*/  STL [R1+0x88], R0 ;  /* 0x0000880001007387 */ /* 0x000fe60000100800 */
[C---:B------:R-:W-:Y:S03]  /*cb90*/  HMMA.16816.F32.BF16 R136, R12.reuse, R18, R136 ;  /* 0x000000120c88723c */ /* 0x040fe60000041888 */
[----:B------:R-:W1:Y:S05]  /*cba0*/  LDSM.16.MT88.4 R16, [R248+0x5800] ;  /* 0x00580000f810783b */ /* 0x000e6a0000004200 */
[C---:B----4-:R-:W-:Y:S08]  /*cbb0*/  HMMA.16816.F32.BF16 R140, R12.reuse, R28, R140 ;  /* 0x0000001c0c8c723c */ /* 0x050ff0000004188c */
[C---:B------:R-:W-:Y:S01]  /*cbc0*/  HMMA.16816.F32.BF16 R144, R12.reuse, R30, R144 ;  /* 0x0000001e0c90723c */ /* 0x040fe20000041890 */
[----:B------:R-:W-:Y:S07]  /*cbd0*/  LDSM.16.MT88.4 R28, [R251+0x5800] ;  /* 0x00580000fb1c783b */ /* 0x000fee0000004200 */
[C---:B------:R-:W-:Y:S08]  /*cbe0*/  HMMA.16816.F32.BF16 R148, R12.reuse, R20, R148 ;  /* 0x000000140c94723c */ /* 0x040ff00000041894 */
[C---:B------:R-:W-:Y:S01]  /*cbf0*/  HMMA.16816.F32.BF16 R152, R12.reuse, R22, R152 ;  /* 0x000000160c98723c */ /* 0x040fe20000041898 */
[----:B------:R-:W4:Y:S07]  /*cc00*/  LDSM.16.MT88.4 R20, [R252+0x5800] ;  /* 0x00580000fc14783b */ /* 0x000f2e0000004200 */
[C---:B------:R-:W-:Y:S08]  /*cc10*/  HMMA.16816.F32.BF16 R36, R12.reuse, R32, R36 ;  /* 0x000000200c24723c */ /* 0x040ff00000041824 */
[C---:B------:R-:W-:Y:S08]  /*cc20*/  HMMA.16816.F32.BF16 R40, R12.reuse, R34, R40 ;  /* 0x000000220c28723c */ /* 0x040ff00000041828 */
[C---:B--2---:R-:W-:Y:S08]  /*cc30*/  HMMA.16816.F32.BF16 R44, R12.reuse, R24, R44 ;  /* 0x000000180c2c723c */ /* 0x044ff0000004182c */
[C---:B------:R-:W-:Y:S01]  /*cc40*/  HMMA.16816.F32.BF16 R48, R12.reuse, R26, R48 ;  /* 0x0000001a0c30723c */ /* 0x040fe20000041830 */
[----:B------:R-:W-:Y:S07]  /*cc50*/  LDSM.16.MT88.4 R24, [R251+0x7800] ;  /* 0x00780000fb18783b */ /* 0x000fee0000004200 */
[C---:B-1----:R-:W-:Y:S08]  /*cc60*/  HMMA.16816.F32.BF16 R52, R12.reuse, R4, R52 ;  /* 0x000000040c34723c */ /* 0x042ff00000041834 */
[C---:B------:R-:W-:Y:S01]  /*cc70*/  HMMA.16816.F32.BF16 R56, R12.reuse, R6, R56 ;  /* 0x000000060c38723c */ /* 0x040fe20000041838 */
[----:B------:R-:W1:Y:S07]  /*cc80*/  LDSM.16.MT88.4 R4, [R182+0x5800] ;  /* 0x00580000b604783b */ /* 0x000e6e0000004200 */
[C---:B---3--:R-:W-:Y:S08]  /*cc90*/  HMMA.16816.F32.BF16 R60, R12.reuse, R8, R60 ;  /* 0x000000080c3c723c */ /* 0x048ff0000004183c */
[C---:B------:R-:W-:Y:S01]  /*cca0*/  HMMA.16816.F32.BF16 R64, R12.reuse, R10, R64 ;  /* 0x0000000a0c40723c */ /* 0x040fe20000041840 */
[----:B------:R-:W2:Y:S07]  /*ccb0*/  LDSM.16.MT88.4 R8, [R248+0x7800] ;  /* 0x00780000f808783b */ /* 0x000eae0000004200 */
[C---:B------:R-:W-:Y:S08]  /*ccc0*/  HMMA.16816.F32.BF16 R68, R12.reuse, R16, R68 ;  /* 0x000000100c44723c */ /* 0x040ff00000041844 */
[C---:B------:R-:W-:Y:S01]  /*ccd0*/  HMMA.16816.F32.BF16 R72, R12.reuse, R18, R72 ;  /* 0x000000120c48723c */ /* 0x040fe20000041848 */
[----:B------:R-:W3:Y:S07]  /*cce0*/  LDSM.16.MT88.4 R16, [R252+0x7800] ;  /* 0x00780000fc10783b */ /* 0x000eee0000004200 */
[C---:B----4-:R-:W-:Y:S08]  /*ccf0*/  HMMA.16816.F32.BF16 R76, R12.reuse, R20, R76 ;  /* 0x000000140c4c723c */ /* 0x050ff0000004184c */
[C---:B------:R-:W-:Y:S01]  /*cd00*/  HMMA.16816.F32.BF16 R80, R12.reuse, R22, R80 ;  /* 0x000000160c50723c */ /* 0x040fe20000041850 */
[----:B------:R-:W4:Y:S07]  /*cd10*/  LDSM.16.MT88.4 R20, [R182+0x7800] ;  /* 0x00780000b614783b */ /* 0x000f2e0000004200 */
[C---:B------:R-:W-:Y:S08]  /*cd20*/  HMMA.16816.F32.BF16 R84, R12.reuse, R28, R84 ;  /* 0x0000001c0c54723c */ /* 0x040ff00000041854 */
[C---:B------:R-:W-:Y:S08]  /*cd30*/  HMMA.16816.F32.BF16 R88, R12.reuse, R30, R88 ;  /* 0x0000001e0c58723c */ /* 0x040ff00000041858 */
[C---:B-1----:R-:W-:Y:S08]  /*cd40*/  HMMA.16816.F32.BF16 R92, R12.reuse, R4, R92 ;  /* 0x000000040c5c723c */ /* 0x042ff0000004185c */
[C---:B------:R-:W-:Y:S08]  /*cd50*/  HMMA.16816.F32.BF16 R96, R12.reuse, R6, R96 ;  /* 0x000000060c60723c */ /* 0x040ff00000041860 */
[C---:B--2---:R-:W-:Y:S08]  /*cd60*/  HMMA.16816.F32.BF16 R100, R12.reuse, R8, R100 ;  /* 0x000000080c64723c */ /* 0x044ff00000041864 */
[C---:B------:R-:W-:Y:S08]  /*cd70*/  HMMA.16816.F32.BF16 R104, R12.reuse, R10, R104 ;  /* 0x0000000a0c68723c */ /* 0x040ff00000041868 */
[C---:B---3--:R-:W-:Y:S08]  /*cd80*/  HMMA.16816.F32.BF16 R108, R12.reuse, R16, R108 ;  /* 0x000000100c6c723c */ /* 0x048ff0000004186c */
[C---:B------:R-:W-:Y:S08]  /*cd90*/  HMMA.16816.F32.BF16 R112, R12.reuse, R18, R112 ;  /* 0x000000120c70723c */ /* 0x040ff00000041870 */
[C---:B------:R-:W-:Y:S08]  /*cda0*/  HMMA.16816.F32.BF16 R116, R12.reuse, R24, R116 ;  /* 0x000000180c74723c */ /* 0x040ff00000041874 */
[C---:B------:R-:W-:Y:S08]  /*cdb0*/  HMMA.16816.F32.BF16 R120, R12.reuse, R26, R120 ;  /* 0x0000001a0c78723c */ /* 0x040ff00000041878 */
[C---:B----4-:R-:W-:Y:S08]  /*cdc0*/  HMMA.16816.F32.BF16 R124, R12.reuse, R20, R124 ;  /* 0x000000140c7c723c */ /* 0x050ff0000004187c */
[----:B------:R-:W-:Y:S01]  /*cdd0*/  HMMA.16816.F32.BF16 R128, R12, R22, R128 ;  /* 0x000000160c80723c */ /* 0x000fe20000041880 */
[----:B------:R-:W-:-:S07]  /*cde0*/  @P0 BRA `(.L_x_837) ;  /* 0xffffca6000000947 */ /* 0x000fce000383ffff */
.L_x_836:
[----:B------:R-:W-:Y:S07]  /*cdf0*/  @!UPT UIADD3 URZ, URZ, URZ, URZ ;  /* 0x0000003f3f3ff290 */ /* 0x000fee000fffe03f */
[----:B------:R-:W-:Y:S02]  /*ce00*/  MOV R7, 0x1f ;  /* 0x0000001f00077802 */ /* 0x000fe40000000f00 */
[----:B------:R-:W-:Y:S01]  /*ce10*/  MOV R6, 0xffffffff ;  /* 0xffffffff00067802 */ /* 0x000fe20000000f00 */
[----:B------:R-:W-:Y:S06]  /*ce20*/  BRA.DIV ~URZ, `(.L_x_838) ;  /* 0x00002a427f007947 */ /* 0x000fec000b800000 */
[----:B------:R-:W2:Y:S04]  /*ce30*/  LDL R2, [R1+0x84] ;  /* 0x0000840001027983 */ /* 0x000ea80000100800 */
[----:B--2---:R1:W2:Y:S02]  /*ce40*/  SHFL.BFLY PT, R0, R2, 0x2, 0x1f ;  /* 0x0c401f0002007f89 */ /* 0x0042a400000e0000 */
.L_x_852:
[----:B-1----:R-:W3:Y:S02]  /*ce50*/  LDL.LU R2, [R1+0x84] ;  /* 0x0000840001027983 */ /* 0x002ee40000300800 */
[----:B--23--:R-:W-:Y:S01]  /*ce60*/  FADD.FTZ R0, R0, R2 ;  /* 0x0000000200007221 */ /* 0x00cfe20000010000 */
[----:B------:R-:W-:Y:S05]  /*ce70*/  BRA.DIV ~URZ, `(.L_x_839) ;  /* 0x00002a527f007947 */ /* 0x000fea000b800000 */
[----:B------:R-:W2:Y:S04]  /*ce80*/  LDL.LU R5, [R1+0x88] ;  /* 0x0000880001057983 */ /* 0x000ea80000300800 */
[----:B------:R-:W1:Y:S02]  /*ce90*/  SHFL.BFLY PT, R2, R0, 0x1, 0x1f ;  /* 0x0c201f0000027f89 */ /* 0x000e6400000e0000 */
[----:B-1----:R-:W-:-:S02]  /*cea0*/  FADD.FTZ R0, R0, R2 ;  /* 0x0000000200007221 */ /* 0x002fc40000010000 */
[----:B--2---:R-:W1:Y:S02]  /*ceb0*/  SHFL.BFLY PT, R4, R5, 0x2, 0x1f ;  /* 0x0c401f0005047f89 */ /* 0x004e6400000e0000 */
[----:B-1----:R-:W-:-:S05]  /*cec0*/  FADD.FTZ R4, R4, R5 ;  /* 0x0000000504047221 */ /* 0x002fca0000010000 */
[----:B------:R1:W2:Y:S02]  /*ced0*/  SHFL.BFLY PT, R3, R4, 0x1, 0x1f ;  /* 0x0c201f0004037f89 */ /* 0x0002a400000e0000 */
.L_x_853:
        /* <DEDUP_REMOVED lines=30> */
[C---:B-----5:R-:W-:Y:S02]  /*d0c0*/  FMUL.FTZ R168, R2.reuse, R40 ;  /* 0x0000002802a87220 */ /* 0x060fe40000410000 */
        /* <DEDUP_REMOVED lines=118> */
.L_x_831:
[----:B--2---:R2:W5:Y:S01]  /*d830*/  LDL R7, [R1+0xb4] ;  /* 0x0000b40001077983 */ /* 0x0045620000100800 */
[----:B------:R-:W-:Y:S03]  /*d840*/  BSSY B0, `(.L_x_840) ;  /* 0x0000012000007945 */ /* 0x000fe60003800000 */
[----:B------:R-:W3:Y:S02]  /*d850*/  S2R R6, SR_TID.X ;  /* 0x0000000000067919 */ /* 0x000ee40000002100 */
[----:B---3--:R-:W-:-:S13]  /*d860*/  LOP3.LUT P6, RZ, R6, 0xff, RZ, 0xc0, !PT ;  /* 0x000000ff06ff7812 */ /* 0x008fda00078cc0ff */
[----:B------:R-:W-:Y:S05]  /*d870*/  @P6 BRA `(.L_x_841) ;  /* 0x000000e000006947 */ /* 0x000fea0003800000 */
[----:B--2---:R-:W2:Y:S01]  /*d880*/  S2R R4, SR_LANEID ;  /* 0x0000000000047919 */ /* 0x004ea20000000000 */
        /* <DEDUP_REMOVED lines=11> */
[----:B---3-5:R-:W-:-:S05]  /*d940*/  IADD3 R7, R3, c[0x0][0xc], R2 ;  /* 0x0000030003077a10 */ /* 0x028fca0007ffe002 */
[----:B------:R2:W-:Y:S02]  /*d950*/  STL [R1+0xb4], R7 ;  /* 0x0000b40701007387 */ /* 0x0005e40000100800 */
.L_x_841:
[----:B--2---:R-:W-:Y:S05]  /*d960*/  BSYNC B0 ;  /* 0x0000000000007941 */ /* 0x004fea0003800000 */
.L_x_840:
[----:B------:R-:W-:Y:S01]  /*d970*/  PRMT R0, R0, 0x9910, RZ ;  /* 0x0000991000007816 */ /* 0x000fe200000000ff */
[----:B------:R-:W-:Y:S01]  /*d980*/  BSSY B1, `(.L_x_842) ;  /* 0x00001da000017945 */ /* 0x000fe20003800000 */
[----:B-----5:R-:W-:Y:S01]  /*d990*/  IMAD.MOV.U32 R156, RZ, RZ, R7 ;  /* 0x000000ffff9c7224 */ /* 0x020fe200078e0007 */
[----:B------:R-:W-:Y:S01]  /*d9a0*/  MOV R186, 0x1f ;  /* 0x0000001f00ba7802 */ /* 0x000fe20000000f00 */
[----:B------:R-:W-:Y:S01]  /*d9b0*/  IMAD.MOV.U32 R187, RZ, RZ, RZ ;  /* 0x000000ffffbb7224 */ /* 0x000fe200078e00ff */
[----:B------:R-:W-:Y:S01]  /*d9c0*/  ISETP.NE.AND P0, PT, R0, RZ, PT ;  /* 0x000000ff0000720c */ /* 0x000fe20003f05270 */
[----:B------:R-:W-:-:S12]  /*d9d0*/  IMAD.MOV.U32 R157, RZ, RZ, -0x1 ;  /* 0xffffffffff9d7424 */ /* 0x000fd800078e00ff */
[----:B------:R-:W-:Y:S05]  /*d9e0*/  @!P0 BRA `(.L_x_843) ;  /* 0x00001a7000008947 */ /* 0x000fea0003800000 */
[----:B------:R-:W-:Y:S01]  /*d9f0*/  WARPSYNC 0xffffffff ;  /* 0xffffffff00007948 */ /* 0x000fe20003800000 */
[----:B------:R-:W-:Y:S06]  /*da00*/  BAR.SYNC.DEFER_BLOCKING 0x1, 0x100 ;  /* 0x0044000000007b1d */ /* 0x000fec0000010000 */
[----:B------:R-:W-:Y:S05]  /*da10*/  BRA.CONV ~URZ, `(.L_x_844) ;  /* 0x000000537f007947 */ /* 0x000fea000b800000 */
[----:B------:R-:W-:Y:S02]  /*da20*/  SHF.R.S32.HI R0, RZ, 0x1f, R6 ;  /* 0x0000001fff007819 */ /* 0x000fe40000011406 */
[----:B------:R-:W-:Y:S02]  /*da30*/  MOV R2, 0xda70 ;  /* 0x0000da7000027802 */ /* 0x000fe40000000f00 */
[----:B------:R-:W-:-:S04]  /*da40*/  LEA.HI R0, R0, R6, RZ, 0x7 ;  /* 0x0000000600007211 */ /* 0x000fc800078f38ff */
[----:B------:R-:W-:Y:S02]  /*da50*/  SHF.R.S32.HI R0, RZ, 0x7, R0 ;  /* 0x00000007ff007819 */ /* 0x000fe40000011400 */
[----:B-1----:R-:W-:Y:S05]  /*da60*/  CALL.REL.NOINC `($__internal_17_$__cuda_sm70_shflsync_idx_p) ;  /* 0x0000200000007944 */ /* 0x002fea0003c00000 */
.L_x_844:
[----:B------:R-:W3:Y:S04]  /*da70*/  LDL R8, [R1+0x108] ;  /* 0x0001080001087983 */ /* 0x000ee80000100800 */
[----:B------:R-:W4:Y:S04]  /*da80*/  LDL.LU R5, [R1+0x98] ;  /* 0x0000980001057983 */ /* 0x000f280000300800 */
[----:B-12---:R-:W2:Y:S04]  /*da90*/  LDL.LU R11, [R1+0x9c] ;  /* 0x00009c00010b7983 */ /* 0x006ea80000300800 */
[----:B------:R-:W2:Y:S04]  /*daa0*/  LDL.LU R17, [R1+0xa0] ;  /* 0x0000a00001117983 */ /* 0x000ea80000300800 */
[----:B------:R-:W3:Y:S01]  /*dab0*/  LDL.LU R19, [R1+0xb0] ;  /* 0x0000b00001137983 */ /* 0x000ee20000300800 */
[----:B------:R-:W-:-:S03]  /*dac0*/  IMAD.MOV.U32 R3, RZ, RZ, 0x1 ;  /* 0x00000001ff037424 */ /* 0x000fc600078e00ff */
[----:B------:R-:W3:Y:S02]  /*dad0*/  LDL R18, [R1+0x110] ;  /* 0x0001100001127983 */ /* 0x000ee40000100800 */
[----:B------:R-:W-:Y:S02]  /*dae0*/  ISETP.NE.AND P1, PT, R3, c[0x0][0x4e8], PT ;  /* 0x00013a0003007a0c */ /* 0x000fe40003f25270 */
[----:B------:R-:W3:Y:S04]  /*daf0*/  LDL R205, [R1+0x94] ;  /* 0x0000940001cd7983 */ /* 0x000ee80000100800 */
[----:B------:R-:W3:Y:S04]  /*db00*/  LDL R204, [R1+0xb8] ;  /* 0x0000b80001cc7983 */ /* 0x000ee80000100800 */
[----:B------:R1:W5:Y:S04]  /*db10*/  LDL R203, [R1+0x104] ;  /* 0x0001040001cb7983 */ /* 0x0003680000100800 */
        /* <DEDUP_REMOVED lines=15> */
[----:B------:R-:W1:Y:S01]  /*dc10*/  S2R R20, SR_TID.X ;  /* 0x0000000000147919 */ /* 0x000e620000002100 */
[----:B------:R-:W-:-:S02]  /*dc20*/  ULDC UR5, c[0x0][0x4e8] ;  /* 0x00013a0000057ab9 */ /* 0x000fc40000000800 */
[----:B------:R-:W-:Y:S02]  /*dc30*/  ULDC UR4, c[0x0][0x388] ;  /* 0x0000e20000047ab9 */ /* 0x000fe40000000800 */
[----:B------:R-:W-:Y:S01]  /*dc40*/  UIMAD UR4, UR5, UR4, URZ ;  /* 0x00000004050472a4 */ /* 0x000fe2000f8e023f */
[----:B------:R-:W-:Y:S01]  /*dc50*/  BSSY B0, `(.L_x_845) ;  /* 0x00000fc000007945 */ /* 0x000fe20003800000 */
[----:B----4-:R-:W-:Y:S01]  /*dc60*/  SHF.R.S32.HI R0, RZ, 0x1f, R5 ;  /* 0x0000001fff007819 */ /* 0x010fe20000011405 */
[----:B------:R-:W-:-:S04]  /*dc70*/  IMAD.WIDE.U32 R6, R5, c[0x0][0x4d0], RZ ;  /* 0x0001340005067a25 */ /* 0x000fc800078e00ff */
[C---:B------:R-:W-:Y:S02]  /*dc80*/  IMAD R2, R0.reuse, c[0x0][0x4d0], RZ ;  /* 0x0001340000027a24 */ /* 0x040fe400078e02ff */
[----:B------:R-:W-:Y:S02]  /*dc90*/  IMAD R4, R0, c[0x0][0x438], RZ ;  /* 0x00010e0000047a24 */ /* 0x000fe400078e02ff */
[----:B------:R-:W-:Y:S01]  /*dca0*/  IMAD R3, R5, c[0x0][0x4d4], R2 ;  /* 0x0001350005037a24 */ /* 0x000fe200078e0202 */
[----:B--2---:R-:W-:Y:S01]  /*dcb0*/  SHF.R.S32.HI R2, RZ, 0x1f, R11 ;  /* 0x0000001fff027819 */ /* 0x004fe2000001140b */
[----:B---3--:R-:W-:Y:S02]  /*dcc0*/  IMAD.IADD R0, R8, 0x1, R19 ;  /* 0x0000000108007824 */ /* 0x008fe400078e0213 */
[----:B------:R-:W-:Y:S02]  /*dcd0*/  IMAD.IADD R7, R7, 0x1, R3 ;  /* 0x0000000107077824 */ /* 0x000fe400078e0203 */
[----:B------:R-:W-:-:S02]  /*dce0*/  IMAD R9, R2, c[0x0][0x4d8], RZ ;  /* 0x0001360002097a24 */ /* 0x000fc400078e02ff */
[----:B------:R-:W-:-:S04]  /*dcf0*/  @P1 IMAD.HI.U32 R10, R0, c[0x0][0x4ec], RZ ;  /* 0x00013b00000a1a27 */ /* 0x000fc800078e00ff */
[----:B------:R-:W-:Y:S02]  /*dd00*/  IMAD R8, R5, c[0x0][0x43c], R4 ;  /* 0x00010f0005087a24 */ /* 0x000fe400078e0204 */
[----:B------:R-:W-:Y:S01]  /*dd10*/  IMAD.MOV.U32 R3, RZ, RZ, R0 ;  /* 0x000000ffff037224 */ /* 0x000fe200078e0000 */
[----:B------:R-:W-:Y:S01]  /*dd20*/  @P1 SHF.R.U32.HI R3, RZ, c[0x0][0x4f0], R10 ;  /* 0x00013c00ff031a19 */ /* 0x000fe2000001160a */
[C---:B------:R-:W-:Y:S02]  /*dd30*/  IMAD R9, R11.reuse, c[0x0][0x4dc], R9 ;  /* 0x000137000b097a24 */ /* 0x040fe400078e0209 */
[----:B------:R-:W-:-:S04]  /*dd40*/  IMAD.WIDE.U32 R6, R11, c[0x0][0x4d8], R6 ;  /* 0x000136000b067a25 */ /* 0x000fc800078e0006 */
[----:B------:R-:W-:-:S04]  /*dd50*/  IMAD.WIDE.U32 R4, R5, c[0x0][0x438], RZ ;  /* 0x00010e0005047a25 */ /* 0x000fc800078e00ff */
[----:B------:R-:W-:Y:S01]  /*dd60*/  IMAD.IADD R7, R7, 0x1, R9 ;  /* 0x0000000107077824 */ /* 0x000fe200078e0209 */
[----:B------:R-:W-:Y:S01]  /*dd70*/  SHF.R.S32.HI R9, RZ, 0x1f, R17 ;  /* 0x0000001fff097819 */ /* 0x000fe20000011411 */
[----:B------:R-:W-:Y:S02]  /*dd80*/  IMAD.IADD R5, R5, 0x1, R8 ;  /* 0x0000000105057824 */ /* 0x000fe400078e0208 */
[----:B------:R-:W-:Y:S02]  /*dd90*/  IMAD.MOV R8, RZ, RZ, -R3 ;  /* 0x000000ffff087224 */ /* 0x000fe400078e0a03 */
[----:B------:R-:W-:Y:S02]  /*dda0*/  IMAD R2, R2, c[0x0][0x440], RZ ;  /* 0x0001100002027a24 */ /* 0x000fe400078e02ff */
[----:B------:R-:W-:Y:S02]  /*ddb0*/  IMAD R10, R9, c[0x0][0x4e0], RZ ;  /* 0x00013800090a7a24 */ /* 0x000fe400078e02ff */
[----:B------:R-:W-:-:S02]  /*ddc0*/  IMAD R8, R8, c[0x0][0x4e8], R0 ;  /* 0x00013a0008087a24 */ /* 0x000fc400078e0200 */
[----:B------:R-:W-:Y:S01]  /*ddd0*/  IMAD.WIDE.U32 R6, R17, c[0x0][0x4e0], R6 ;  /* 0x0001380011067a25 */ /* 0x000fe200078e0006 */
[----:B------:R-:W-:-:S03]  /*dde0*/  SHF.R.S32.HI R12, RZ, 0x1f, R3 ;  /* 0x0000001fff0c7819 */ /* 0x000fc60000011403 */
[C---:B------:R-:W-:Y:S02]  /*ddf0*/  IMAD R14, R11.reuse, c[0x0][0x444], R2 ;  /* 0x000111000b0e7a24 */ /* 0x040fe400078e0202 */
[----:B------:R-:W-:Y:S01]  /*de00*/  IMAD.WIDE.U32 R4, R11, c[0x0][0x440], R4 ;  /* 0x000110000b047a25 */ /* 0x000fe200078e0004 */
[----:B------:R-:W-:Y:S02]  /*de10*/  SHF.R.S32.HI R13, RZ, 0x1f, R8 ;  /* 0x0000001fff0d7819 */ /* 0x000fe40000011408 */
[----:B------:R-:W-:Y:S01]  /*de20*/  IADD3 R6, P0, R3, R6, RZ ;  /* 0x0000000603067210 */ /* 0x000fe20007f1e0ff */
[----:B------:R-:W-:Y:S02]  /*de30*/  IMAD R11, R17, c[0x0][0x4e4], R10 ;  /* 0x00013900110b7a24 */ /* 0x000fe400078e020a */
[----:B------:R-:W-:-:S03]  /*de40*/  @P1 IMAD.HI.U32 R10, R0, c[0x0][0x4ec], RZ ;  /* 0x00013b00000a1a27 */ /* 0x000fc600078e00ff */
[----:B------:R-:W-:Y:S01]  /*de50*/  IADD3.X R7, R12, R7, R11, P0, !PT ;  /* 0x000000070c077210 */ /* 0x000fe200007fe40b */
[----:B------:R-:W-:Y:S02]  /*de60*/  IMAD R9, R9, c[0x0][0x448], RZ ;  /* 0x0001120009097a24 */ /* 0x000fe400078e02ff */
[----:B------:R-:W-:Y:S01]  /*de70*/  IMAD.MOV.U32 R2, RZ, RZ, R0 ;  /* 0x000000ffff027224 */ /* 0x000fe200078e0000 */
[----:B------:R-:W-:Y:S01]  /*de80*/  @P1 SHF.R.U32.HI R2, RZ, c[0x0][0x4f0], R10 ;  /* 0x00013c00ff021a19 */ /* 0x000fe2000001160a */
[----:B------:R-:W-:Y:S02]  /*de90*/  IMAD.IADD R5, R5, 0x1, R14 ;  /* 0x0000000105057824 */ /* 0x000fe400078e020e */
[----:B------:R-:W-:Y:S02]  /*dea0*/  IMAD R3, R13, c[0x0][0x4c8], RZ ;  /* 0x000132000d037a24 */ /* 0x000fe400078e02ff */
[C---:B------:R-:W-:Y:S02]  /*deb0*/  IMAD R10, R17.reuse, c[0x0][0x44c], R9 ;  /* 0x00011300110a7a24 */ /* 0x040fe400078e0209 */
[----:B------:R-:W-:Y:S01]  /*dec0*/  IMAD.WIDE.U32 R4, R17, c[0x0][0x448], R4 ;  /* 0x0001120011047a25 */ /* 0x000fe200078e0004 */
[----:B-1----:R-:W-:-:S03]  /*ded0*/  SHF.R.S32.HI R17, RZ, 0x1f, R20 ;  /* 0x0000001fff117819 */ /* 0x002fc60000011414 */
[C---:B------:R-:W-:Y:S02]  /*dee0*/  IMAD R9, R8.reuse, c[0x0][0x4cc], R3 ;  /* 0x0001330008097a24 */ /* 0x040fe400078e0203 */
[----:B------:R-:W-:Y:S01]  /*def0*/  IMAD.WIDE.U32 R6, R8, c[0x0][0x4c8], R6 ;  /* 0x0001320008067a25 */ /* 0x000fe200078e0006 */
[----:B------:R-:W-:-:S03]  /*df00*/  SHF.R.S32.HI R8, RZ, 0x1f, R2 ;  /* 0x0000001fff087819 */ /* 0x000fc60000011402 */
[----:B------:R-:W-:Y:S02]  /*df10*/  IMAD.MOV R3, RZ, RZ, -R2 ;  /* 0x000000ffff037224 */ /* 0x000fe400078e0a02 */
[----:B------:R-:W-:Y:S01]  /*df20*/  IMAD.IADD R5, R5, 0x1, R10 ;  /* 0x0000000105057824 */ /* 0x000fe200078e020a */
[----:B------:R-:W-:Y:S01]  /*df30*/  LEA R10, P0, R6, c[0x0][0x4a8], 0x2 ;  /* 0x00012a00060a7a11 */ /* 0x000fe200078010ff */
[----:B------:R-:W-:Y:S01]  /*df40*/  IMAD.IADD R9, R7, 0x1, R9 ;  /* 0x0000000107097824 */ /* 0x000fe200078e0209 */
[----:B------:R-:W-:Y:S01]  /*df50*/  LEA.HI R17, R17, R20, RZ, 0x5 ;  /* 0x0000001411117211 */ /* 0x000fe200078f28ff */
[----:B------:R-:W-:Y:S02]  /*df60*/  IMAD R7, R3, c[0x0][0x4e8], R0 ;  /* 0x00013a0003077a24 */ /* 0x000fe400078e0200 */
[----:B------:R-:W-:Y:S01]  /*df70*/  IMAD R0, R8, c[0x0][0x430], RZ ;  /* 0x00010c0008007a24 */ /* 0x000fe200078e02ff */
[----:B------:R-:W-:Y:S02]  /*df80*/  LEA.HI.X R6, R6, c[0x0][0x4ac], R9, 0x2, P0 ;  /* 0x00012b0006067a11 */ /* 0x000fe400000f1409 */
[----:B------:R-:W-:Y:S01]  /*df90*/  LOP3.LUT R17, R17, 0xffffffe0, RZ, 0xc0, !PT ;  /* 0xffffffe011117812 */ /* 0x000fe200078ec0ff */
[----:B------:R-:W-:-:S02]  /*dfa0*/  IMAD R0, R2, c[0x0][0x434], R0 ;  /* 0x00010d0002007a24 */ /* 0x000fc400078e0200 */
[----:B------:R-:W-:Y:S01]  /*dfb0*/  IMAD.WIDE.U32 R2, R2, c[0x0][0x430], R4 ;  /* 0x00010c0002027a25 */ /* 0x000fe200078e0004 */
[----:B------:R-:W-:Y:S04]  /*dfc0*/  SHFL.IDX PT, R8, R10, RZ, 0x1c1f ;  /* 0x001c1fff0a087589 */ /* 0x000fe800000e0000 */
[----:B------:R-:W1:Y:S01]  /*dfd0*/  SHFL.IDX PT, R9, R6, RZ, 0x1c1f ;  /* 0x001c1fff06097589 */ /* 0x000e6200000e0000 */
[----:B------:R-:W-:Y:S02]  /*dfe0*/  IMAD.IADD R17, R20, 0x1, -R17 ;  /* 0x0000000114117824 */ /* 0x000fe400078e0a11 */
[----:B------:R-:W-:Y:S01]  /*dff0*/  IMAD.IADD R3, R3, 0x1, R0 ;  /* 0x0000000103037824 */ /* 0x000fe200078e0200 */
[----:B------:R-:W-:Y:S01]  /*e000*/  SHFL.IDX PT, R4, R10, 0x1, 0x1c1f ;  /* 0x003c1f000a047f89 */ /* 0x000fe200000e0000 */
[----:B------:R-:W-:-:S03]  /*e010*/  IMAD.IADD R0, R18, 0x1, R19 ;  /* 0x0000000112007824 */ /* 0x000fc600078e0213 */
[----:B------:R2:W3:Y:S01]  /*e020*/  SHFL.IDX PT, R5, R6, 0x1, 0x1c1f ;  /* 0x003c1f0006057f89 */ /* 0x0004e200000e0000 */
[----:B------:R-:W-:Y:S01]  /*e030*/  LOP3.LUT P3, RZ, R17, 0x3, RZ, 0xc0, !PT ;  /* 0x0000000311ff7812 */ /* 0x000fe2000786c0ff */
[----:B------:R-:W-:-:S03]  /*e040*/  IMAD.WIDE.U32 R2, R7, c[0x0][0x428], R2 ;  /* 0x00010a0007027a25 */ /* 0x000fc600078e0002 */
[C---:B------:R-:W-:Y:S02]  /*e050*/  ISETP.GE.OR P4, PT, R0.reuse, UR4, P3 ;  /* 0x0000000400007c0c */ /* 0x040fe40009f86670 */
[----:B------:R-:W-:Y:S02]  /*e060*/  ISETP.GE.AND P1, PT, R0, UR4, PT ;  /* 0x0000000400007c0c */ /* 0x000fe4000bf26270 */
[----:B--2---:R-:W-:-:S05]  /*e070*/  SHF.R.S32.HI R6, RZ, 0x1f, R7 ;  /* 0x0000001fff067819 */ /* 0x004fca0000011407 */
[----:B------:R-:W-:Y:S01]  /*e080*/  IMAD R10, R6, c[0x0][0x428], RZ ;  /* 0x00010a00060a7a24 */ /* 0x000fe200078e02ff */
[----:B------:R-:W-:-:S03]  /*e090*/  IADD3 R6, R0, 0x8, RZ ;  /* 0x0000000800067810 */ /* 0x000fc60007ffe0ff */
[----:B------:R-:W-:Y:S01]  /*e0a0*/  IMAD R10, R7, c[0x0][0x42c], R10 ;  /* 0x00010b00070a7a24 */ /* 0x000fe200078e020a */
[----:B------:R-:W-:Y:S02]  /*e0b0*/  ISETP.GE.OR P3, PT, R6, UR4, P3 ;  /* 0x0000000406007c0c */ /* 0x000fe40009f66670 */
[C---:B------:R-:W-:Y:S01]  /*e0c0*/  LEA R36, P2, R2.reuse, c[0x0][0x400], 0x2 ;  /* 0x0001000002247a11 */ /* 0x040fe200078410ff */
[----:B------:R-:W-:Y:S01]  /*e0d0*/  IMAD.IADD R3, R3, 0x1, R10 ;  /* 0x0000000103037824 */ /* 0x000fe200078e020a */
[----:B-1----:R1:W-:Y:S04]  /*e0e0*/  @!P4 ST.E [R8.64], R16 ;  /* 0x000000100800c985 */ /* 0x0023e8000c101906 */
[----:B------:R-:W-:Y:S02]  /*e0f0*/  LEA.HI.X R31, R2, c[0x0][0x404], R3, 0x2, P2 ;  /* 0x00010100021f7a11 */ /* 0x000fe400010f1403 */
[C---:B------:R-:W-:Y:S01]  /*e100*/  IADD3 R10, R205.reuse, 0x8, RZ ;  /* 0x00000008cd0a7810 */ /* 0x040fe20007ffe0ff */
[----:B------:R-:W2:Y:S01]  /*e110*/  SHFL.IDX PT, R2, R36, RZ, 0x1c1f ;  /* 0x001c1fff24027589 */ /* 0x000ea200000e0000 */
[----:B------:R-:W-:-:S02]  /*e120*/  IADD3 R0, R205, 0x10, RZ ;  /* 0x00000010cd007810 */ /* 0x000fc40007ffe0ff */
[C---:B------:R-:W-:Y:S01]  /*e130*/  IADD3 R11, R205.reuse, 0x18, RZ ;  /* 0x00000018cd0b7810 */ /* 0x040fe20007ffe0ff */
[----:B---3--:R3:W-:Y:S01]  /*e140*/  @!P3 ST.E [R4.64], R15 ;  /* 0x0000000f0400b985 */ /* 0x0087e2000c101906 */
[C---:B------:R-:W-:Y:S02]  /*e150*/  IADD3 R12, R205.reuse, 0x20, RZ ;  /* 0x00000020cd0c7810 */ /* 0x040fe40007ffe0ff */
[C---:B------:R-:W-:Y:S01]  /*e160*/  IADD3 R13, R205.reuse, 0x28, RZ ;  /* 0x00000028cd0d7810 */ /* 0x040fe20007ffe0ff */
[----:B------:R4:W2:Y:S01]  /*e170*/  SHFL.IDX PT, R3, R31, RZ, 0x1c1f ;  /* 0x001c1fff1f037589 */ /* 0x0008a200000e0000 */
[C---:B------:R-:W-:Y:S02]  /*e180*/  IADD3 R14, R205.reuse, 0x30, RZ ;  /* 0x00000030cd0e7810 */ /* 0x040fe40007ffe0ff */
[C---:B------:R-:W-:Y:S02]  /*e190*/  IADD3 R18, R205.reuse, 0x48, RZ ;  /* 0x00000048cd127810 */ /* 0x040fe40007ffe0ff */
[----:B------:R-:W-:-:S02]  /*e1a0*/  IADD3 R17, R205, 0x50, RZ ;  /* 0x00000050cd117810 */ /* 0x000fc40007ffe0ff */
[C---:B------:R-:W-:Y:S02]  /*e1b0*/  IADD3 R19, R205.reuse, 0x58, RZ ;  /* 0x00000058cd137810 */ /* 0x040fe40007ffe0ff */
[C---:B------:R-:W-:Y:S02]  /*e1c0*/  IADD3 R20, R205.reuse, 0x60, RZ ;  /* 0x00000060cd147810 */ /* 0x040fe40007ffe0ff */
[C---:B------:R-:W-:Y:S02]  /*e1d0*/  IADD3 R21, R205.reuse, 0x68, RZ ;  /* 0x00000068cd157810 */ /* 0x040fe40007ffe0ff */
[C---:B-1----:R-:W-:Y:S02]  /*e1e0*/  IADD3 R16, R205.reuse, 0x40, RZ ;  /* 0x00000040cd107810 */ /* 0x042fe40007ffe0ff */
[C---:B------:R-:W-:Y:S02]  /*e1f0*/  IADD3 R22, R205.reuse, 0x70, RZ ;  /* 0x00000070cd167810 */ /* 0x040fe40007ffe0ff */
[----:B------:R-:W-:-:S02]  /*e200*/  IADD3 R23, R205, 0x78, RZ ;  /* 0x00000078cd177810 */ /* 0x000fc40007ffe0ff */
[C---:B------:R-:W-:Y:S02]  /*e210*/  IADD3 R24, R205.reuse, 0x80, RZ ;  /* 0x00000080cd187810 */ /* 0x040fe40007ffe0ff */
[C---:B------:R-:W-:Y:S02]  /*e220*/  IADD3 R26, R205.reuse, 0x88, RZ ;  /* 0x00000088cd1a7810 */ /* 0x040fe40007ffe0ff */
[C---:B---3--:R-:W-:Y:S02]  /*e230*/  IADD3 R15, R205.reuse, 0x38, RZ ;  /* 0x00000038cd0f7810 */ /* 0x048fe40007ffe0ff */
[C---:B------:R-:W-:Y:S02]  /*e240*/  IADD3 R25, R205.reuse, 0x90, RZ ;  /* 0x00000090cd197810 */ /* 0x040fe40007ffe0ff */
[C---:B------:R-:W-:Y:S02]  /*e250*/  IADD3 R27, R205.reuse, 0x98, RZ ;  /* 0x00000098cd1b7810 */ /* 0x040fe40007ffe0ff */
[----:B------:R-:W-:-:S02]  /*e260*/  IADD3 R28, R205, 0xa0, RZ ;  /* 0x000000a0cd1c7810 */ /* 0x000fc40007ffe0ff */
[C---:B------:R-:W-:Y:S02]  /*e270*/  IADD3 R30, R205.reuse, 0xa8, RZ ;  /* 0x000000a8cd1e7810 */ /* 0x040fe40007ffe0ff */
[----:B------:R-:W-:Y:S02]  /*e280*/  IADD3 R29, R205, 0xb0, RZ ;  /* 0x000000b0cd1d7810 */ /* 0x000fe40007ffe0ff */
[----:B------:R-:W-:Y:S02]  /*e290*/  ISETP.GE.AND P0, PT, R6, UR4, PT ;  /* 0x0000000406007c0c */ /* 0x000fe4000bf06270 */
        /* <DEDUP_REMOVED lines=22> */
[----:B------:R-:W-:Y:S01]  /*e400*/  SHF.R.S32.HI R53, RZ, 0x1f, R29 ;  /* 0x0000001fff357819 */ /* 0x000fe2000001141d */
[----:B------:R-:W-:Y:S05]  /*e410*/  @P1 BRA `(.L_x_846) ;  /* 0x000007f000001947 */ /* 0x000fea0003800000 */
[----:B--2-4-:R-:W-:Y:S02]  /*e420*/  ISETP.GE.AND P1, PT, R205, c[0x0][0x3c8], PT ;  /* 0x0000f200cd007a0c */ /* 0x014fe40003f26270 */
[----:B------:R-:W-:Y:S02]  /*e430*/  ISETP.GE.AND P3, PT, R10, c[0x0][0x3c8], PT ;  /* 0x0000f2000a007a0c */ /* 0x000fe40003f66270 */
[----:B------:R-:W-:Y:S02]  /*e440*/  ISETP.GE.AND P2, PT, R0, c[0x0][0x3c8], PT ;  /* 0x0000f20000007a0c */ /* 0x000fe40003f46270 */
[----:B------:R-:W-:Y:S02]  /*e450*/  ISETP.GE.AND P5, PT, R12, c[0x0][0x3c8], PT ;  /* 0x0000f2000c007a0c */ /* 0x000fe40003fa6270 */
[----:B------:R-:W-:-:S05]  /*e460*/  ISETP.GE.AND P4, PT, R14, c[0x0][0x3c8], PT ;  /* 0x0000f2000e007a0c */ /* 0x000fca0003f86270 */
[----:B------:R-:W-:-:S05]  /*e470*/  @!P1 IMAD.WIDE R4, R205, 0x4, R2 ;  /* 0x00000004cd049825 */ /* 0x000fca00078e0202 */
[----:B------:R1:W-:Y:S02]  /*e480*/  @!P1 ST.E.64 [R4.64], R160 ;  /* 0x000000a004009985 */ /* 0x0003e4000c101b06 */
[----:B-1----:R-:W-:-:S04]  /*e490*/  @!P3 LEA R4, P1, R10, R2, 0x2 ;  /* 0x000000020a04b211 */ /* 0x002fc800078210ff */
[----:B------:R-:W-:-:S05]  /*e4a0*/  @!P3 LEA.HI.X R5, R10, R3, R33, 0x2, P1 ;  /* 0x000000030a05b211 */ /* 0x000fca00008f1421 */
[----:B------:R1:W-:Y:S01]  /*e4b0*/  @!P3 ST.E.64 [R4.64], R164 ;  /* 0x000000a40400b985 */ /* 0x0003e2000c101b06 */
[----:B------:R-:W-:Y:S02]  /*e4c0*/  ISETP.GE.AND P3, PT, R11, c[0x0][0x3c8], PT ;  /* 0x0000f2000b007a0c */ /* 0x000fe40003f66270 */
[----:B-1----:R-:W-:-:S04]  /*e4d0*/  @!P2 LEA R4, P1, R0, R2, 0x2 ;  /* 0x000000020004a211 */ /* 0x002fc800078210ff */
[----:B------:R-:W-:Y:S02]  /*e4e0*/  @!P2 LEA.HI.X R5, R0, R3, R32, 0x2, P1 ;  /* 0x000000030005a211 */ /* 0x000fe400008f1420 */
[----:B------:R-:W-:-:S03]  /*e4f0*/  ISETP.GE.AND P1, PT, R13, c[0x0][0x3c8], PT ;  /* 0x0000f2000d007a0c */ /* 0x000fc60003f26270 */
[----:B------:R1:W-:Y:S02]  /*e500*/  @!P2 ST.E.64 [R4.64], R132 ;  /* 0x000000840400a985 */ /* 0x0003e4000c101b06 */
[----:B-1----:R-:W-:-:S04]  /*e510*/  @!P3 LEA R4, P2, R11, R2, 0x2 ;  /* 0x000000020b04b211 */ /* 0x002fc800078410ff */
[----:B------:R-:W-:-:S05]  /*e520*/  @!P3 LEA.HI.X R5, R11, R3, R34, 0x2, P2 ;  /* 0x000000030b05b211 */ /* 0x000fca00010f1422 */
[----:B------:R1:W-:Y:S01]  /*e530*/  @!P3 ST.E.64 [R4.64], R136 ;  /* 0x000000880400b985 */ /* 0x0003e2000c101b06 */
[----:B------:R-:W-:-:S04]  /*e540*/  @!P1 LEA R6, P3, R13, R2, 0x2 ;  /* 0x000000020d069211 */ /* 0x000fc800078610ff */
[----:B------:R-:W-:Y:S02]  /*e550*/  @!P1 LEA.HI.X R7, R13, R3, R37, 0x2, P3 ;  /* 0x000000030d079211 */ /* 0x000fe400018f1425 */
[----:B-1----:R-:W-:-:S04]  /*e560*/  @!P5 LEA R4, P2, R12, R2, 0x2 ;  /* 0x000000020c04d211 */ /* 0x002fc800078410ff */
[----:B------:R-:W-:Y:S02]  /*e570*/  @!P5 LEA.HI.X R5, R12, R3, R35, 0x2, P2 ;  /* 0x000000030c05d211 */ /* 0x000fe400010f1423 */
[----:B------:R-:W-:-:S03]  /*e580*/  ISETP.GE.AND P2, PT, R15, c[0x0][0x3c8], PT ;  /* 0x0000f2000f007a0c */ /* 0x000fc60003f46270 */
[----:B------:R1:W-:Y:S01]  /*e590*/  @!P5 ST.E.64 [R4.64], R140 ;  /* 0x0000008c0400d985 */ /* 0x0003e2000c101b06 */
[----:B------:R-:W-:-:S03]  /*e5a0*/  ISETP.GE.AND P5, PT, R16, c[0x0][0x3c8], PT ;  /* 0x0000f20010007a0c */ /* 0x000fc60003fa6270 */
[----:B------:R2:W-:Y:S01]  /*e5b0*/  @!P1 ST.E.64 [R6.64], R144 ;  /* 0x0000009006009985 */ /* 0x0005e2000c101b06 */
[----:B------:R-:W-:Y:S02]  /*e5c0*/  ISETP.GE.AND P1, PT, R18, c[0x0][0x3c8], PT ;  /* 0x0000f20012007a0c */ /* 0x000fe40003f26270 */
[----:B-1----:R-:W-:-:S04]  /*e5d0*/  @!P4 LEA R4, P3, R14, R2, 0x2 ;  /* 0x000000020e04c211 */ /* 0x002fc800078610ff */
[----:B------:R-:W-:Y:S02]  /*e5e0*/  @!P4 LEA.HI.X R5, R14, R3, R38, 0x2, P3 ;  /* 0x000000030e05c211 */ /* 0x000fe400018f1426 */
[----:B--2---:R-:W-:-:S03]  /*e5f0*/  @!P2 LEA R6, P3, R15, R2, 0x2 ;  /* 0x000000020f06a211 */ /* 0x004fc600078610ff */
[----:B------:R1:W-:Y:S01]  /*e600*/  @!P4 ST.E.64 [R4.64], R148 ;  /* 0x000000940400c985 */ /* 0x0003e2000c101b06 */
[----:B------:R-:W-:Y:S02]  /*e610*/  @!P2 LEA.HI.X R7, R15, R3, R39, 0x2, P3 ;  /* 0x000000030f07a211 */ /* 0x000fe400018f1427 */
        /* <DEDUP_REMOVED lines=56> */
[----:B-----5:R-:W-:-:S03]  /*e9a0*/  ISETP.GE.AND P5, PT, R202, c[0x0][0x3c8], PT ;  /* 0x0000f200ca007a0c */ /* 0x020fc60003fa6270 */
        /* <DEDUP_REMOVED lines=12> */
[----:B------:R-:W-:-:S03]  /*ea70*/  @!P1 LEA R8, P4, R200, R2, 0x2 ;  /* 0x00000002c8089211 */ /* 0x000fc600078810ff */
[----:B------:R1:W-:Y:S01]  /*ea80*/  @!P5 ST.E.64 [R4.64], R100 ;  /* 0x000000640400d985 */ /* 0x0003e2000c101b06 */
[-C--:B------:R-:W-:Y:S02]  /*ea90*/  @!P1 LEA.HI.X R9, R200, R3.reuse, R201, 0x2, P4 ;  /* 0x00000003c8099211 */ /* 0x080fe400020f14c9 */
[----:B------:R-:W-:Y:S02]  /*eaa0*/  ISETP.GE.AND P5, PT, R194, c[0x0][0x3c8], PT ;  /* 0x0000f200c2007a0c */ /* 0x000fe40003fa6270 */
[C---:B--2---:R-:W-:Y:S01]  /*eab0*/  @!P3 LEA R6, P4, R198.reuse, R2, 0x2 ;  /* 0x00000002c606b211 */ /* 0x044fe200078810ff */
[----:B------:R2:W-:Y:S03]  /*eac0*/  @!P1 ST.E.64 [R8.64], R104 ;  /* 0x0000006808009985 */ /* 0x0005e6000c101b06 */
        /* <DEDUP_REMOVED lines=8> */
[----:B------:R-:W-:Y:S02]  /*eb50*/  ISETP.GE.AND P2, PT, R188, c[0x0][0x3c8], PT ;  /* 0x0000f200bc007a0c */ /* 0x000fe40003f46270 */
[----:B------:R-:W-:Y:S02]  /*eb60*/  @!P5 LEA.HI.X R9, R194, R3, R195, 0x2, P1 ;  /* 0x00000003c209d211 */ /* 0x000fe400008f14c3 */
[----:B---3--:R-:W-:-:S03]  /*eb70*/  @!P4 LEA R6, P1, R192, R2, 0x2 ;  /* 0x00000002c006c211 */ /* 0x008fc600078210ff */
[----:B------:R2:W-:Y:S01]  /*eb80*/  @!P5 ST.E.64 [R8.64], R176 ;  /* 0x000000b00800d985 */ /* 0x0005e2000c101b06 */
[----:B------:R-:W-:-:S05]  /*eb90*/  @!P4 LEA.HI.X R7, R192, R3, R193, 0x2, P1 ;  /* 0x00000003c007c211 */ /* 0x000fca00008f14c1 */
[----:B------:R2:W-:Y:S01]  /*eba0*/  @!P4 ST.E.64 [R6.64], R120 ;  /* 0x000000780600c985 */ /* 0x0005e2000c101b06 */
[----:B-1----:R-:W-:-:S04]  /*ebb0*/  @!P3 LEA R4, P1, R190, R2, 0x2 ;  /* 0x00000002be04b211 */ /* 0x002fc800078210ff */
[----:B------:R-:W-:Y:S02]  /*ebc0*/  @!P3 LEA.HI.X R5, R190, R3, R191, 0x2, P1 ;  /* 0x00000003be05b211 */ /* 0x000fe400008f14bf */
[----:B------:R-:W-:-:S03]  /*ebd0*/  @!P2 LEA R2, P1, R188, R2, 0x2 ;  /* 0x00000002bc02a211 */ /* 0x000fc600078210ff */
[----:B------:R2:W-:Y:S01]  /*ebe0*/  @!P3 ST.E.64 [R4.64], R124 ;  /* 0x0000007c0400b985 */ /* 0x0005e2000c101b06 */
[----:B------:R-:W-:-:S05]  /*ebf0*/  @!P2 LEA.HI.X R3, R188, R3, R189, 0x2, P1 ;  /* 0x00000003bc03a211 */ /* 0x000fca00008f14bd */
[----:B------:R2:W-:Y:S04]  /*ec00*/  @!P2 ST.E.64 [R2.64], R128 ;  /* 0x000000800200a985 */ /* 0x0005e8000c101b06 */
.L_x_846:
[----:B--2-4-:R-:W-:Y:S05]  /*ec10*/  BSYNC B0 ;  /* 0x0000000000007941 */ /* 0x014fea0003800000 */
.L_x_845:
[----:B------:R1:W2:Y:S04]  /*ec20*/  SHFL.IDX PT, R3, R31, 0x1, 0x1c1f ;  /* 0x003c1f001f037f89 */ /* 0x0002a800000e0000 */
[----:B------:R1:W3:Y:S01]  /*ec30*/  SHFL.IDX PT, R2, R36, 0x1, 0x1c1f ;  /* 0x003c1f0024027f89 */ /* 0x0002e200000e0000 */
[----:B------:R-:W-:Y:S05]  /*ec40*/  @P0 BRA `(.L_x_847) ;  /* 0x00000ad000000947 */ /* 0x000fea0003800000 */
[----:B------:R-:W-:Y:S02]  /*ec50*/  ISETP.GE.AND P4, PT, R10, c[0x0][0x3c8], PT ;  /* 0x0000f2000a007a0c */ /* 0x000fe40003f86270 */
[----:B------:R-:W-:Y:S02]  /*ec60*/  ISETP.GE.AND P0, PT, R205, c[0x0][0x3c8], PT ;  /* 0x0000f200cd007a0c */ /* 0x000fe40003f06270 */
[----:B------:R-:W-:Y:S02]  /*ec70*/  ISETP.GE.AND P2, PT, R0, c[0x0][0x3c8], PT ;  /* 0x0000f20000007a0c */ /* 0x000fe40003f46270 */
[----:B------:R-:W-:-:S07]  /*ec80*/  ISETP.GE.AND P3, PT, R11, c[0x0][0x3c8], PT ;  /* 0x0000f2000b007a0c */ /* 0x000fce0003f66270 */
[CC--:B---3--:R-:W-:Y:S02]  /*ec90*/  @!P4 LEA R4, P1, R10.reuse, R2.reuse, 0x2 ;  /* 0x000000020a04c211 */ /* 0x0c8fe400078210ff */
[----:B--2---:R-:W-:Y:S02]  /*eca0*/  @!P0 IMAD.WIDE R6, R205, 0x4, R2 ;  /* 0x00000004cd068825 */ /* 0x004fe400078e0202 */
[-C--:B------:R-:W-:Y:S02]  /*ecb0*/  @!P4 LEA.HI.X R5, R10, R3.reuse, R33, 0x2, P1 ;  /* 0x000000030a05c211 */ /* 0x080fe400008f1421 */
[----:B------:R-:W-:Y:S01]  /*ecc0*/  ISETP.GE.AND P1, PT, R12, c[0x0][0x3c8], PT ;  /* 0x0000f2000c007a0c */ /* 0x000fe20003f26270 */
        /* <DEDUP_REMOVED lines=10> */
[----:B------:R-:W-:Y:S01]  /*ed70*/  @!P3 ST.E.64 [R10.64], R180 ;  /* 0x000000b40a00b985 */ /* 0x000fe2000c101b06 */
[----:B------:R-:W-:Y:S02]  /*ed80*/  ISETP.GE.AND P3, PT, R16, c[0x0][0x3c8], PT ;  /* 0x0000f20010007a0c */ /* 0x000fe40003f66270 */
[----:B--2---:R-:W-:-:S04]  /*ed90*/  @!P1 LEA R6, P5, R12, R2, 0x2 ;  /* 0x000000020c069211 */ /* 0x004fc800078a10ff */
[----:B------:R-:W-:Y:S02]  /*eda0*/  @!P1 LEA.HI.X R7, R12, R3, R35, 0x2, P5 ;  /* 0x000000030c079211 */ /* 0x000fe400028f1423 */
[----:B---3--:R-:W-:-:S03]  /*edb0*/  @!P0 LEA R4, P5, R13, R2, 0x2 ;  /* 0x000000020d048211 */ /* 0x008fc600078a10ff */
[----:B------:R-:W-:Y:S01]  /*edc0*/  @!P1 ST.E.64 [R6.64], R142 ;  /* 0x0000008e06009985 */ /* 0x000fe2000c101b06 */
[-C--:B------:R-:W-:Y:S02]  /*edd0*/  @!P0 LEA.HI.X R5, R13, R3.reuse, R37, 0x2, P5 ;  /* 0x000000030d058211 */ /* 0x080fe400028f1425 */
[----:B----4-:R-:W-:Y:S02]  /*ede0*/  @!P4 LEA R8, P5, R14, R2, 0x2 ;  /* 0x000000020e08c211 */ /* 0x010fe400078a10ff */
[----:B------:R-:W-:Y:S01]  /*edf0*/  ISETP.GE.AND P1, PT, R17, c[0x0][0x3c8], PT ;  /* 0x0000f20011007a0c */ /* 0x000fe20003f26270 */
[----:B------:R2:W-:Y:S01]  /*ee00*/  @!P0 ST.E.64 [R4.64], R146 ;  /* 0x0000009204008985 */ /* 0x0005e2000c101b06 */
[----:B------:R-:W-:Y:S02]  /*ee10*/  ISETP.GE.AND P0, PT, R18, c[0x0][0x3c8], PT ;  /* 0x0000f20012007a0c */ /* 0x000fe40003f06270 */
        /* <DEDUP_REMOVED lines=8> */
[----:B---3--:R-:W-:-:S03]  /*eea0*/  @!P1 LEA R8, P5, R17, R2, 0x2 ;  /* 0x0000000211089211 */ /* 0x008fc600078a10ff */
[----:B------:R3:W-:Y:S01]  /*eeb0*/  @!P3 ST.E.64 [R6.64], R116 ;  /* 0x000000740600b985 */ /* 0x0007e2000c101b06 */
[----:B------:R-:W-:Y:S02]  /*eec0*/  ISETP.GE.AND P3, PT, R21, c[0x0][0x3c8], PT ;  /* 0x0000f20015007a0c */ /* 0x000fe40003f66270 */
[----:B------:R-:W-:Y:S02]  /*eed0*/  @!P1 LEA.HI.X R9, R17, R3, R41, 0x2, P5 ;  /* 0x0000000311099211 */ /* 0x000fe400028f1429 */
[----:B------:R-:W-:-:S04]  /*eee0*/  @!P4 LEA R10, P5, R19, R2, 0x2 ;  /* 0x00000002130ac211 */ /* 0x000fc800078a10ff */
[----:B------:R-:W-:Y:S02]  /*eef0*/  @!P4 LEA.HI.X R11, R19, R3, R43, 0x2, P5 ;  /* 0x00000003130bc211 */ /* 0x000fe400028f142b */
[----:B--2---:R-:W-:-:S04]  /*ef00*/  @!P0 LEA R4, P2, R18, R2, 0x2 ;  /* 0x0000000212048211 */ /* 0x004fc800078410ff */
[----:B------:R-:W-:Y:S02]  /*ef10*/  @!P0 LEA.HI.X R5, R18, R3, R42, 0x2, P2 ;  /* 0x0000000312058211 */ /* 0x000fe400010f142a */
[----:B------:R-:W-:-:S03]  /*ef20*/  ISETP.GE.AND P2, PT, R20, c[0x0][0x3c8], PT ;  /* 0x0000f20014007a0c */ /* 0x000fc60003f46270 */
[----:B------:R2:W-:Y:S01]  /*ef30*/  @!P0 ST.E.64 [R4.64], R134 ;  /* 0x0000008604008985 */ /* 0x0005e2000c101b06 */
[----:B------:R-:W-:-:S03]  /*ef40*/  ISETP.GE.AND P0, PT, R22, c[0x0][0x3c8], PT ;  /* 0x0000f20016007a0c */ /* 0x000fc60003f06270 */
[----:B------:R4:W-:Y:S01]  /*ef50*/  @!P1 ST.E.64 [R8.64], R182 ;  /* 0x000000b608009985 */ /* 0x0009e2000c101b06 */
[----:B------:R-:W-:-:S03]  /*ef60*/  ISETP.GE.AND P1, PT, R23, c[0x0][0x3c8], PT ;  /* 0x0000f20017007a0c */ /* 0x000fc60003f26270 */
[----:B------:R-:W-:Y:S01]  /*ef70*/  @!P4 ST.E.64 [R10.64], R184 ;  /* 0x000000b80a00c985 */ /* 0x000fe2000c101b06 */
[----:B------:R-:W-:Y:S02]  /*ef80*/  ISETP.GE.AND P4, PT, R26, c[0x0][0x3c8], PT ;  /* 0x0000f2001a007a0c */ /* 0x000fe40003f86270 */
[----:B---3--:R-:W-:-:S04]  /*ef90*/  @!P2 LEA R6, P5, R20, R2, 0x2 ;  /* 0x000000021406a211 */ /* 0x008fc800078a10ff */
[----:B------:R-:W-:-:S05]  /*efa0*/  @!P2 LEA.HI.X R7, R20, R3, R44, 0x2, P5 ;  /* 0x000000031407a211 */ /* 0x000fca00028f142c */
[----:B------:R-:W-:Y:S01]  /*efb0*/  @!P2 ST.E.64 [R6.64], R138 ;  /* 0x0000008a0600a985 */ /* 0x000fe2000c101b06 */
        /* <DEDUP_REMOVED lines=15> */
[----:B------:R-:W-:Y:S01]  /*f0b0*/  @!P2 ST.E.64 [R10.64], R70 ;  /* 0x000000460a00a985 */ /* 0x000fe2000c101b06 */
[----:B------:R-:W-:Y:S02]  /*f0c0*/  @!P3 LEA.HI.X R9, R25, R3, R49, 0x2, P5 ;  /* 0x000000031909b211 */ /* 0x000fe400028f1431 */
[----:B------:R-:W-:Y:S02]  /*f0d0*/  ISETP.GE.AND P2, PT, R30, c[0x0][0x3c8], PT ;  /* 0x0000f2001e007a0c */ /* 0x000fe40003f46270 */
[----:B------:R-:W-:-:S04]  /*f0e0*/  @!P0 LEA R6, P5, R27, R2, 0x2 ;  /* 0x000000021b068211 */ /* 0x000fc800078a10ff */
[----:B------:R-:W-:Y:S02]  /*f0f0*/  @!P0 LEA.HI.X R7, R27, R3, R51, 0x2, P5 ;  /* 0x000000031b078211 */ /* 0x000fe400028f1433 */
[----:B--2---:R-:W-:-:S04]  /*f100*/  @!P4 LEA R4, P1, R26, R2, 0x2 ;  /* 0x000000021a04c211 */ /* 0x004fc800078210ff */
[----:B------:R-:W-:Y:S02]  /*f110*/  @!P4 LEA.HI.X R5, R26, R3, R50, 0x2, P1 ;  /* 0x000000031a05c211 */ /* 0x000fe400008f1432 */
[----:B------:R-:W-:-:S03]  /*f120*/  ISETP.GE.AND P1, PT, R28, c[0x0][0x3c8], PT ;  /* 0x0000f2001c007a0c */ /* 0x000fc60003f26270 */
[----:B------:R2:W-:Y:S01]  /*f130*/  @!P4 ST.E.64 [R4.64], R74 ;  /* 0x0000004a0400c985 */ /* 0x0005e2000c101b06 */
[----:B------:R-:W-:-:S03]  /*f140*/  ISETP.GE.AND P4, PT, R29, c[0x0][0x3c8], PT ;  /* 0x0000f2001d007a0c */ /* 0x000fc60003f86270 */
[----:B------:R-:W-:Y:S01]  /*f150*/  @!P3 ST.E.64 [R8.64], R78 ;  /* 0x0000004e0800b985 */ /* 0x000fe2000c101b06 */
[----:B------:R-:W-:-:S03]  /*f160*/  ISETP.GE.AND P3, PT, R204, c[0x0][0x3c8], PT ;  /* 0x0000f200cc007a0c */ /* 0x000fc60003f66270 */
[----:B------:R3:W-:Y:S02]  /*f170*/  @!P0 ST.E.64 [R6.64], R82 ;  /* 0x0000005206008985 */ /* 0x0007e4000c101b06 */
[----:B--2---:R-:W-:-:S04]  /*f180*/  @!P1 LEA R4, P5, R28, R2, 0x2 ;  /* 0x000000021c049211 */ /* 0x004fc800078a10ff */
[----:B------:R-:W-:Y:S02]  /*f190*/  @!P1 LEA.HI.X R5, R28, R3, R52, 0x2, P5 ;  /* 0x000000031c059211 */ /* 0x000fe400028f1434 */
[----:B---3--:R-:W-:-:S03]  /*f1a0*/  @!P2 LEA R6, P0, R30, R2, 0x2 ;  /* 0x000000021e06a211 */ /* 0x008fc600078010ff */
[----:B------:R2:W-:Y:S01]  /*f1b0*/  @!P1 ST.E.64 [R4.64], R86 ;  /* 0x0000005604009985 */ /* 0x0005e2000c101b06 */
[----:B-----5:R-:W-:Y:S02]  /*f1c0*/  ISETP.GE.AND P1, PT, R202, c[0x0][0x3c8], PT ;  /* 0x0000f200ca007a0c */ /* 0x020fe40003f26270 */
[----:B------:R-:W-:Y:S02]  /*f1d0*/  @!P2 LEA.HI.X R7, R30, R3, R54, 0x2, P0 ;  /* 0x000000031e07a211 */ /* 0x000fe400000f1436 */
[----:B------:R-:W-:-:S03]  /*f1e0*/  ISETP.GE.AND P0, PT, R200, c[0x0][0x3c8], PT ;  /* 0x0000f200c8007a0c */ /* 0x000fc60003f06270 */
[----:B------:R3:W-:Y:S01]  /*f1f0*/  @!P2 ST.E.64 [R6.64], R90 ;  /* 0x0000005a0600a985 */ /* 0x0007e2000c101b06 */
[----:B------:R-:W-:-:S04]  /*f200*/  @!P3 LEA R8, P2, R204, R2, 0x2 ;  /* 0x00000002cc08b211 */ /* 0x000fc800078410ff */
[----:B------:R-:W-:Y:S02]  /*f210*/  @!P3 LEA.HI.X R9, R204, R3, R55, 0x2, P2 ;  /* 0x00000003cc09b211 */ /* 0x000fe400010f1437 */
[----:B--2---:R-:W-:-:S04]  /*f220*/  @!P4 LEA R4, P5, R29, R2, 0x2 ;  /* 0x000000021d04c211 */ /* 0x004fc800078a10ff */
[----:B------:R-:W-:Y:S02]  /*f230*/  @!P4 LEA.HI.X R5, R29, R3, R53, 0x2, P5 ;  /* 0x000000031d05c211 */ /* 0x000fe400028f1435 */
[----:B---3--:R-:W-:-:S03]  /*f240*/  @!P0 LEA R6, P2, R200, R2, 0x2 ;  /* 0x00000002c8068211 */ /* 0x008fc600078410ff */
[----:B------:R2:W-:Y:S01]  /*f250*/  @!P4 ST.E.64 [R4.64], R94 ;  /* 0x0000005e0400c985 */ /* 0x0005e2000c101b06 */
[----:B------:R-:W-:Y:S02]  /*f260*/  ISETP.GE.AND P4, PT, R198, c[0x0][0x3c8], PT ;  /* 0x0000f200c6007a0c */ /* 0x000fe40003f86270 */
[----:B------:R-:W-:Y:S01]  /*f270*/  @!P0 LEA.HI.X R7, R200, R3, R201, 0x2, P2 ;  /* 0x00000003c8078211 */ /* 0x000fe200010f14c9 */
[----:B------:R-:W-:Y:S01]  /*f280*/  @!P3 ST.E.64 [R8.64], R98 ;  /* 0x000000620800b985 */ /* 0x000fe2000c101b06 */
[----:B------:R-:W-:Y:S02]  /*f290*/  ISETP.GE.AND P3, PT, R196, c[0x0][0x3c8], PT ;  /* 0x0000f200c4007a0c */ /* 0x000fe40003f66270 */
[----:B------:R-:W-:Y:S02]  /*f2a0*/  ISETP.GE.AND P2, PT, R194, c[0x0][0x3c8], PT ;  /* 0x0000f200c2007a0c */ /* 0x000fe40003f46270 */
[----:B--2---:R-:W-:-:S04]  /*f2b0*/  @!P1 LEA R4, P5, R202, R2, 0x2 ;  /* 0x00000002ca049211 */ /* 0x004fc800078a10ff */
[----:B------:R-:W-:-:S05]  /*f2c0*/  @!P1 LEA.HI.X R5, R202, R3, R203, 0x2, P5 ;  /* 0x00000003ca059211 */ /* 0x000fca00028f14cb */
[----:B------:R2:W-:Y:S01]  /*f2d0*/  @!P1 ST.E.64 [R4.64], R102 ;  /* 0x0000006604009985 */ /* 0x0005e2000c101b06 */
[----:B------:R-:W-:-:S03]  /*f2e0*/  ISETP.GE.AND P1, PT, R192, c[0x0][0x3c8], PT ;  /* 0x0000f200c0007a0c */ /* 0x000fc60003f26270 */
[----:B------:R3:W-:Y:S01]  /*f2f0*/  @!P0 ST.E.64 [R6.64], R106 ;  /* 0x0000006a06008985 */ /* 0x0007e2000c101b06 */
[----:B------:R-:W-:Y:S02]  /*f300*/  ISETP.GE.AND P0, PT, R190, c[0x0][0x3c8], PT ;  /* 0x0000f200be007a0c */ /* 0x000fe40003f06270 */
[----:B--2---:R-:W-:-:S04]  /*f310*/  @!P4 LEA R4, P5, R198, R2, 0x2 ;  /* 0x00000002c604c211 */ /* 0x004fc800078a10ff */
[----:B------:R-:W-:Y:S02]  /*f320*/  @!P4 LEA.HI.X R5, R198, R3, R199, 0x2, P5 ;  /* 0x00000003c605c211 */ /* 0x000fe400028f14c7 */
[----:B------:R-:W-:-:S03]  /*f330*/  @!P3 LEA R10, P5, R196, R2, 0x2 ;  /* 0x00000002c40ab211 */ /* 0x000fc600078a10ff */
[----:B------:R2:W-:Y:S01]  /*f340*/  @!P4 ST.E.64 [R4.64], R110 ;  /* 0x0000006e0400c985 */ /* 0x0005e2000c101b06 */
[-C--:B------:R-:W-:Y:S02]  /*f350*/  @!P2 LEA R8, P4, R194, R2.reuse, 0x2 ;  /* 0x00000002c208a211 */ /* 0x080fe400078810ff */
[-C--:B------:R-:W-:Y:S02]  /*f360*/  @!P3 LEA.HI.X R11, R196, R3.reuse, R197, 0x2, P5 ;  /* 0x00000003c40bb211 */ /* 0x080fe400028f14c5 */
[----:B---3--:R-:W-:Y:S02]  /*f370*/  @!P1 LEA R6, P5, R192, R2, 0x2 ;  /* 0x00000002c0069211 */ /* 0x008fe400078a10ff */
[-C--:B------:R-:W-:Y:S01]  /*f380*/  @!P2 LEA.HI.X R9, R194, R3.reuse, R195, 0x2, P4 ;  /* 0x00000003c209a211 */ /* 0x080fe200020f14c3 */
[----:B------:R3:W-:Y:S01]  /*f390*/  @!P3 ST.E.64 [R10.64], R114 ;  /* 0x000000720a00b985 */ /* 0x0007e2000c101b06 */
[----:B------:R-:W-:-:S03]  /*f3a0*/  @!P1 LEA.HI.X R7, R192, R3, R193, 0x2, P5 ;  /* 0x00000003c0079211 */ /* 0x000fc600028f14c1 */
[----:B------:R3:W-:Y:S04]  /*f3b0*/  @!P2 ST.E.64 [R8.64], R118 ;  /* 0x000000760800a985 */ /* 0x0007e8000c101b06 */
[----:B------:R3:W-:Y:S01]  /*f3c0*/  @!P1 ST.E.64 [R6.64], R122 ;  /* 0x0000007a06009985 */ /* 0x0007e2000c101b06 */
[----:B--2---:R-:W-:-:S04]  /*f3d0*/  @!P0 LEA R4, P4, R190, R2, 0x2 ;  /* 0x00000002be048211 */ /* 0x004fc800078810ff */
[----:B------:R-:W-:-:S05]  /*f3e0*/  @!P0 LEA.HI.X R5, R190, R3, R191, 0x2, P4 ;  /* 0x00000003be058211 */ /* 0x000fca00020f14bf */
[----:B------:R3:W-:Y:S01]  /*f3f0*/  @!P0 ST.E.64 [R4.64], R126 ;  /* 0x0000007e04008985 */ /* 0x0007e2000c101b06 */
[----:B------:R-:W-:-:S13]  /*f400*/  ISETP.GE.AND P0, PT, R188, c[0x0][0x3c8], PT ;  /* 0x0000f200bc007a0c */ /* 0x000fda0003f06270 */
[----:B------:R-:W-:Y:S05]  /*f410*/  @P0 BRA `(.L_x_847) ;  /* 0x0000030000000947 */ /* 0x000fea0003800000 */
[----:B------:R-:W-:-:S04]  /*f420*/  LEA R2, P0, R188, R2, 0x2 ;  /* 0x00000002bc027211 */ /* 0x000fc800078010ff */
[----:B------:R-:W-:-:S05]  /*f430*/  LEA.HI.X R3, R188, R3, R189, 0x2, P0 ;  /* 0x00000003bc037211 */ /* 0x000fca00000f14bd */
[----:B------:R2:W-:Y:S01]  /*f440*/  ST.E.64 [R2.64], R130 ;  /* 0x0000008202007985 */ /* 0x0005e2000c101b06 */
[----:B------:R-:W-:Y:S05]  /*f450*/  BRA `(.L_x_847) ;  /* 0x000002c000007947 */ /* 0x000fea0003800000 */
.L_x_843:
[----:B------:R-:W2:Y:S02]  /*f460*/  S2R R4, SR_TID.X ;  /* 0x0000000000047919 */ /* 0x000ea40000002100 */
[----:B--2---:R-:W-:-:S13]  /*f470*/  ISETP.GT.AND P0, PT, R4, 0x7f, PT ;  /* 0x0000007f0400780c */ /* 0x004fda0003f04270 */
[----:B------:R-:W-:Y:S05]  /*f480*/  @P0 BRA `(.L_x_847) ;  /* 0x0000029000000947 */ /* 0x000fea0003800000 */
[----:B------:R-:W2:Y:S01]  /*f490*/  LDL.LU R3, [R1+0xb0] ;  /* 0x0000b00001037983 */ /* 0x000ea20000300800 */
[----:B------:R-:W-:-:S05]  /*f4a0*/  MOV R2, c[0x0][0x4e8] ;  /* 0x00013a0000027a02 */ /* 0x000fca0000000f00 */
[----:B------:R-:W-:Y:S01]  /*f4b0*/  IMAD R0, R2, c[0x0][0x388], RZ ;  /* 0x0000e20002007a24 */ /* 0x000fe200078e02ff */
[----:B--2---:R-:W-:-:S04]  /*f4c0*/  IADD3 R4, R3, R4, RZ ;  /* 0x0000000403047210 */ /* 0x004fc80007ffe0ff */
[----:B------:R-:W-:-:S13]  /*f4d0*/  ISETP.GE.AND P0, PT, R4, R0, PT ;  /* 0x000000000400720c */ /* 0x000fda0003f06270 */
[----:B------:R-:W-:Y:S05]  /*f4e0*/  @P0 BRA `(.L_x_847) ;  /* 0x0000023000000947 */ /* 0x000fea0003800000 */
[----:B------:R-:W2:Y:S04]  /*f4f0*/  LDL.LU R3, [R1+0x98] ;  /* 0x0000980001037983 */ /* 0x000ea80000300800 */
[----:B------:R-:W3:Y:S04]  /*f500*/  LDL.LU R9, [R1+0x9c] ;  /* 0x00009c0001097983 */ /* 0x000ee80000300800 */
[----:B------:R-:W4:Y:S01]  /*f510*/  LDL.LU R8, [R1+0xa0] ;  /* 0x0000a00001087983 */ /* 0x000f220000300800 */
[----:B------:R-:W-:-:S13]  /*f520*/  ISETP.NE.AND P0, PT, R2, 0x1, PT ;  /* 0x000000010200780c */ /* 0x000fda0003f05270 */
[----:B------:R-:W-:Y:S01]  /*f530*/  @P0 IMAD.HI.U32 R7, R4, c[0x0][0x4ec], RZ ;  /* 0x00013b0004070a27 */ /* 0x000fe200078e00ff */
[----:B--2---:R-:W-:Y:S02]  /*f540*/  SHF.R.S32.HI R0, RZ, 0x1f, R3 ;  /* 0x0000001fff007819 */ /* 0x004fe40000011403 */
[----:B---3--:R-:W-:-:S03]  /*f550*/  SHF.R.S32.HI R6, RZ, 0x1f, R9 ;  /* 0x0000001fff067819 */ /* 0x008fc60000011409 */
[----:B------:R-:W-:-:S04]  /*f560*/  IMAD R0, R0, c[0x0][0x4d0], RZ ;  /* 0x0001340000007a24 */ /* 0x000fc800078e02ff */
[C---:B------:R-:W-:Y:S01]  /*f570*/  IMAD R5, R3.reuse, c[0x0][0x4d4], R0 ;  /* 0x0001350003057a24 */ /* 0x040fe200078e0200 */
[----:B------:R-:W-:Y:S01]  /*f580*/  MOV R0, R4 ;  /* 0x0000000400007202 */ /* 0x000fe20000000f00 */
[----:B------:R-:W-:Y:S01]  /*f590*/  IMAD.WIDE.U32 R2, R3, c[0x0][0x4d0], RZ ;  /* 0x0001340003027a25 */ /* 0x000fe200078e00ff */
[----:B------:R-:W-:-:S03]  /*f5a0*/  @P0 SHF.R.U32.HI R0, RZ, c[0x0][0x4f0], R7 ;  /* 0x00013c00ff000a19 */ /* 0x000fc60000011607 */
[----:B------:R-:W-:Y:S01]  /*f5b0*/  IMAD R6, R6, c[0x0][0x4d8], RZ ;  /* 0x0001360006067a24 */ /* 0x000fe200078e02ff */
[----:B------:R-:W-:Y:S02]  /*f5c0*/  IADD3 R3, R3, R5, RZ ;  /* 0x0000000503037210 */ /* 0x000fe40007ffe0ff */
[----:B----4-:R-:W-:Y:S01]  /*f5d0*/  SHF.R.S32.HI R5, RZ, 0x1f, R8 ;  /* 0x0000001fff057819 */ /* 0x010fe20000011408 */
[C---:B------:R-:W-:Y:S01]  /*f5e0*/  IMAD R7, R9.reuse, c[0x0][0x4dc], R6 ;  /* 0x0001370009077a24 */ /* 0x040fe200078e0206 */
[----:B------:R-:W-:Y:S01]  /*f5f0*/  IADD3 R6, -R0, RZ, RZ ;  /* 0x000000ff00067210 */ /* 0x000fe20007ffe1ff */
[----:B------:R-:W-:-:S04]  /*f600*/  IMAD.WIDE.U32 R2, R9, c[0x0][0x4d8], R2 ;  /* 0x0001360009027a25 */ /* 0x000fc800078e0002 */
[----:B------:R-:W-:Y:S01]  /*f610*/  IMAD R5, R5, c[0x0][0x4e0], RZ ;  /* 0x0001380005057a24 */ /* 0x000fe200078e02ff */
[----:B------:R-:W-:Y:S01]  /*f620*/  IADD3 R3, R3, R7, RZ ;  /* 0x0000000703037210 */ /* 0x000fe20007ffe0ff */
[----:B------:R-:W-:Y:S01]  /*f630*/  IMAD R4, R6, c[0x0][0x4e8], R4 ;  /* 0x00013a0006047a24 */ /* 0x000fe200078e0204 */
[----:B------:R-:W-:Y:S01]  /*f640*/  SHF.R.S32.HI R7, RZ, 0x1f, R0 ;  /* 0x0000001fff077819 */ /* 0x000fe20000011400 */
[C---:B------:R-:W-:Y:S02]  /*f650*/  IMAD R6, R8.reuse, c[0x0][0x4e4], R5 ;  /* 0x0001390008067a24 */ /* 0x040fe400078e0205 */
[----:B------:R-:W-:Y:S01]  /*f660*/  IMAD.WIDE.U32 R2, R8, c[0x0][0x4e0], R2 ;  /* 0x0001380008027a25 */ /* 0x000fe200078e0002 */
[----:B------:R-:W-:-:S04]  /*f670*/  SHF.R.S32.HI R5, RZ, 0x1f, R4 ;  /* 0x0000001fff057819 */ /* 0x000fc80000011404 */
[----:B------:R-:W-:Y:S01]  /*f680*/  IADD3 R2, P0, R0, R2, RZ ;  /* 0x0000000200027210 */ /* 0x000fe20007f1e0ff */
[----:B------:R-:W-:-:S03]  /*f690*/  IMAD R0, R5, c[0x0][0x4c8], RZ ;  /* 0x0001320005007a24 */ /* 0x000fc600078e02ff */
[----:B------:R-:W-:Y:S01]  /*f6a0*/  IADD3.X R3, R7, R3, R6, P0, !PT ;  /* 0x0000000307037210 */ /* 0x000fe200007fe406 */
[----:B------:R-:W-:-:S04]  /*f6b0*/  IMAD R0, R4, c[0x0][0x4cc], R0 ;  /* 0x0001330004007a24 */ /* 0x000fc800078e0200 */
[----:B------:R-:W-:-:S05]  /*f6c0*/  IMAD.WIDE.U32 R2, R4, c[0x0][0x4c8], R2 ;  /* 0x0001320004027a25 */ /* 0x000fca00078e0002 */
[----:B------:R-:W-:Y:S02]  /*f6d0*/  IADD3 R0, R3, R0, RZ ;  /* 0x0000000003007210 */ /* 0x000fe40007ffe0ff */
[----:B------:R-:W-:-:S04]  /*f6e0*/  LEA R4, P0, R2, c[0x0][0x4a8], 0x2 ;  /* 0x00012a0002047a11 */ /* 0x000fc800078010ff */
[----:B------:R-:W-:Y:S02]  /*f6f0*/  LEA.HI.X R5, R2, c[0x0][0x4ac], R0, 0x2, P0 ;  /* 0x00012b0002057a11 */ /* 0x000fe400000f1400 */
[----:B------:R-:W-:-:S05]  /*f700*/  MOV R0, 0xff800000 ;  /* 0xff80000000007802 */ /* 0x000fca0000000f00 */
[----:B------:R2:W-:Y:S02]  /*f710*/  STG.E [R4.64], R0 ;  /* 0x0000000004007986 */ /* 0x0005e4000c101906 */
.L_x_847:
[----:B------:R-:W-:Y:S05]  /*f720*/  BSYNC B1 ;  /* 0x0000000000017941 */ /* 0x000fea0003800000 */
.L_x_842:
[----:B--2---:R-:W2:Y:S02]  /*f730*/  LDL R0, [R1+0x10c] ;  /* 0x00010c0001007983 */ /* 0x004ea40000100800 */
[----:B--2---:R-:W-:-:S13]  /*f740*/  ISETP.NE.AND P0, PT, R0, RZ, PT ;  /* 0x000000ff0000720c */ /* 0x004fda0003f05270 */
[----:B------:R-:W-:Y:S01]  /*f750*/  @P0 WARPSYNC 0xffffffff ;  /* 0xffffffff00000948 */ /* 0x000fe20003800000 */
[----:B------:R-:W-:Y:S06]  /*f760*/  @P0 BAR.SYNC.DEFER_BLOCKING 0x5, 0x100 ;  /* 0x0144000000000b1d */ /* 0x000fec0000010000 */
[----:B------:R-:W2:Y:S04]  /*f770*/  @P0 LDS R0, [0x18100] ;  /* 0x01810000ff000984 */ /* 0x000ea80000000800 */
[----:B--2---:R2:W-:Y:S04]  /*f780*/  @P0 STL [R1+0xb4], R0 ;  /* 0x0000b40001000387 */ /* 0x0045e80000100800 */
[----:B------:R-:W-:Y:S06]  /*f790*/  @P0 BAR.ARV 0x4, 0x100 ;  /* 0x0104000000000b1d */ /* 0x000fec0000002000 */
[----:B------:R-:W-:Y:S05]  /*f7a0*/  @P0 BRA `(.L_x_848) ;  /* 0x0000007000000947 */ /* 0x000fea0003800000 */
[----:B------:R-:W-:Y:S05]  /*f7b0*/  BRA.DIV ~URZ, `(.L_x_849) ;  /* 0x000002227f007947 */ /* 0x000fea000b800000 */
[----:B--2---:R2:W4:Y:S02]  /*f7c0*/  SHFL.IDX PT, R0, R156, RZ, 0x1f ;  /* 0x00001fff9c007589 */ /* 0x00452400000e0000 */
.L_x_854:
[----:B------:R-:W-:Y:S01]  /*f7d0*/  WARPSYNC 0xffffffff ;  /* 0xffffffff00007948 */ /* 0x000fe20003800000 */
[----:B------:R-:W-:Y:S06]  /*f7e0*/  BAR.SYNC.DEFER_BLOCKING 0x4, 0x100 ;  /* 0x0104000000007b1d */ /* 0x000fec0000010000 */
[----:B----4-:R4:W-:Y:S04]  /*f7f0*/  STL [R1+0xb4], R0 ;  /* 0x0000b40001007387 */ /* 0x0109e80000100800 */
[----:B------:R4:W-:Y:S04]  /*f800*/  @!P6 STS [0x18100], R156 ;  /* 0x0181009cff00e388 */ /* 0x0009e80000000800 */
[----:B------:R-:W-:Y:S06]  /*f810*/  BAR.ARV 0x5, 0x100 ;  /* 0x0144000000007b1d */ /* 0x000fec0000002000 */
.L_x_848:
[----:B--2-4-:R-:W2:Y:S02]  /*f820*/  LDL R0, [R1+0xb4] ;  /* 0x0000b40001007983 */ /* 0x014ea40000100800 */
[----:B--2---:R-:W-:-:S13]  /*f830*/  ISETP.GE.AND P0, PT, R0, c[0x0][0x538], PT ;  /* 0x00014e0000007a0c */ /* 0x004fda0003f06270 */
[----:B-1-3-5:R-:W-:Y:S01]  /*f840*/  @P0 CALL.REL.NOINC `(.L_x_850) ;  /* 0x0000001000000944 */ /* 0x02afe20003c00000 */
[----:B------:R-:W-:Y:S05]  /*f850*/  BRA `(.L_x_851) ;  /* 0xffff136000007947 */ /* 0x000fea000383ffff */
.L_x_850:
[----:B------:R-:W-:Y:S05]  /*f860*/  EXIT ;  /* 0x000000000000794d */ /* 0x000fea0003800000 */
.L_x_838:
[----:B------:R1:W5:Y:S01]  /*f870*/  LDL R2, [R1+0x84] ;  /* 0x0000840001027983 */ /* 0x0003620000100800 */
[----:B------:R-:W-:Y:S02]  /*f880*/  MOV R5, 0x2 ;  /* 0x0000000200057802 */ /* 0x000fe40000000f00 */
[----:B------:R-:W-:Y:S02]  /*f890*/  MOV R3, 0xf8b0 ;  /* 0x0000f8b000037802 */ /* 0x000fe40000000f00 */
[----:B-1---5:R-:W-:Y:S05]  /*f8a0*/  CALL.REL.NOINC `($__internal_16_$__cuda_sm70_shflsync_bfly_p) ;  /* 0x0000017000007944 */ /* 0x022fea0003c00000 */
[----:B------:R-:W-:Y:S01]  /*f8b0*/  MOV R0, R5 ;  /* 0x0000000500007202 */ /* 0x000fe20000000f00 */
[----:B------:R-:W-:Y:S05]  /*f8c0*/  BRA `(.L_x_852) ;  /* 0xffffd58000007947 */ /* 0x000fea000383ffff */
.L_x_839:
[----:B------:R-:W-:Y:S01]  /*f8d0*/  IMAD.MOV.U32 R2, RZ, RZ, R0 ;  /* 0x000000ffff027224 */ /* 0x000fe200078e0000 */
[----:B------:R-:W-:Y:S02]  /*f8e0*/  MOV R5, 0x1 ;  /* 0x0000000100057802 */ /* 0x000fe40000000f00 */
[----:B------:R-:W-:Y:S02]  /*f8f0*/  MOV R3, 0xf910 ;  /* 0x0000f91000037802 */ /* 0x000fe40000000f00 */
[----:B-----5:R-:W-:Y:S05]  /*f900*/  CALL.REL.NOINC `($__internal_16_$__cuda_sm70_shflsync_bfly_p) ;  /* 0x0000011000007944 */ /* 0x020fea0003c00000 */
[----:B------:R1:W5:Y:S01]  /*f910*/  LDL R2, [R1+0x88] ;  /* 0x0000880001027983 */ /* 0x0003620000100800 */
[----:B------:R-:W-:Y:S01]  /*f920*/  FADD.FTZ R0, R0, R5 ;  /* 0x0000000500007221 */ /* 0x000fe20000010000 */
[----:B------:R-:W-:Y:S02]  /*f930*/  MOV R5, 0x2 ;  /* 0x0000000200057802 */ /* 0x000fe40000000f00 */
[----:B------:R-:W-:-:S02]  /*f940*/  MOV R3, 0xf960 ;  /* 0x0000f96000037802 */ /* 0x000fc40000000f00 */
[----:B-1---5:R-:W-:Y:S05]  /*f950*/  CALL.REL.NOINC `($__internal_16_$__cuda_sm70_shflsync_bfly_p) ;  /* 0x000000c000007944 */ /* 0x022fea0003c00000 */
[----:B------:R-:W2:Y:S01]  /*f960*/  LDL.LU R2, [R1+0x88] ;  /* 0x0000880001027983 */ /* 0x000ea20000300800 */
[----:B------:R-:W-:Y:S01]  /*f970*/  MOV R3, 0xf9c0 ;  /* 0x0000f9c000037802 */ /* 0x000fe20000000f00 */
[----:B--2---:R-:W-:Y:S01]  /*f980*/  FADD.FTZ R4, R2, R5 ;  /* 0x0000000502047221 */ /* 0x004fe20000010000 */
[----:B------:R-:W-:-:S04]  /*f990*/  MOV R5, 0x1 ;  /* 0x0000000100057802 */ /* 0x000fc80000000f00 */
[----:B------:R-:W-:Y:S02]  /*f9a0*/  MOV R2, R4 ;  /* 0x0000000400027202 */ /* 0x000fe40000000f00 */
[----:B------:R-:W-:Y:S05]  /*f9b0*/  CALL.REL.NOINC `($__internal_16_$__cuda_sm70_shflsync_bfly_p) ;  /* 0x0000006000007944 */ /* 0x000fea0003c00000 */
[----:B------:R-:W-:Y:S01]  /*f9c0*/  MOV R3, R5 ;  /* 0x0000000500037202 */ /* 0x000fe20000000f00 */
[----:B------:R-:W-:Y:S05]  /*f9d0*/  BRA `(.L_x_853) ;  /* 0xffffd50000007947 */ /* 0x000fea000383ffff */
.L_x_849:
[----:B--2---:R-:W-:Y:S02]  /*f9e0*/  MOV R0, R156 ;  /* 0x0000009c00007202 */ /* 0x004fe40000000f00 */
[----:B---3--:R-:W-:Y:S02]  /*f9f0*/  MOV R2, 0xfa10 ;  /* 0x0000fa1000027802 */ /* 0x008fe40000000f00 */
[----:B-1---5:R-:W-:Y:S05]  /*fa00*/  CALL.REL.NOINC `($__internal_17_$__cuda_sm70_shflsync_idx_p) ;  /* 0x0000006000007944 */ /* 0x022fea0003c00000 */
[----:B-12---:R-:W-:Y:S05]  /*fa10*/  BRA `(.L_x_854) ;  /* 0xfffffdb000007947 */ /* 0x006fea000383ffff */
        .weak           $__internal_16_$__cuda_sm70_shflsync_bfly_p
        .type           $__internal_16_$__cuda_sm70_shflsync_bfly_p,@function
        .size           $__internal_16_$__cuda_sm70_shflsync_bfly_p,($__internal_17_$__cuda_sm70_shflsync_idx_p - $__internal_16_$__cuda_sm70_shflsync_bfly_p)
$__internal_16_$__cuda_sm70_shflsync_bfly_p:
[----:B------:R-:W-:Y:S04]  /*fa20*/  WARPSYNC R6 ;  /* 0x0000000600007348 */ /* 0x000fe80003800000 */
[----:B------:R1:W2:Y:S02]  /*fa30*/  SHFL.BFLY PT, R5, R2, R5, R7 ;  /* 0x0c00000502057389 */ /* 0x0002a400000e0007 */
[----:B-1----:R-:W-:Y:S02]  /*fa40*/  MOV R2, R3 ;  /* 0x0000000300027202 */ /* 0x002fe40000000f00 */
[----:B------:R-:W-:-:S04]  /*fa50*/  MOV R3, 0x0 ;  /* 0x0000000000037802 */ /* 0x000fc80000000f00 */
[----:B--2---:R-:W-:Y:S05]  /*fa60*/  RET.REL.NODEC R2 `(_ZN7cutlass13device_kernelIN5flash19enable_sm80_to_sm89INS1_16FlashAttnFwdSm80INS1_25CollectiveMainloopFwdSm80ILi8ELi1ELb1EN4cute5tupleIJNS5_1CILi128EEENS7_ILi64EEENS7_ILi256EEEEEELi256ENS_10bfloat16_tEfNS_4arch4Sm80ELb1ELb0ELb0ELb0ELb0ELb0ELb1ELb1EEENS1_21CollectiveEpilogueFwdINS6_IJS8_SA_S9_EEENS6_IJNS7_ILi1EEESI_SI_EEESC_SE_Li256ELb0ELb1ELb1ELb0EEENS1_30DynamicPersistentTileSchedulerILi256ELi256ELb1ELb1ELb0EEEEEEEEEvNT_6ParamsE) ;  /* 0xffff059002007950 */ /* 0x004fea0003c3ffff */
        .weak           $__internal_17_$__cuda_sm70_shflsync_idx_p
        .type           $__internal_17_$__cuda_sm70_shflsync_idx_p,@function
        .size           $__internal_17_$__cuda_sm70_shflsync_idx_p,(.L_x_2606 - $__internal_17_$__cuda_sm70_shflsync_idx_p)
$__internal_17_$__cuda_sm70_shflsync_idx_p:
[----:B------:R-:W-:Y:S01]  /*fa70*/  MOV R3, 0x0 ;  /* 0x0000000000037802 */ /* 0x000fe20000000f00 */
[----:B------:R-:W-:Y:S04]  /*fa80*/  WARPSYNC R157 ;  /* 0x0000009d00007348 */ /* 0x000fe80003800000 */
[----:B------:R1:W2:Y:S01]  /*fa90*/  SHFL.IDX PT, R0, R0, R187, R186 ;  /* 0x000000bb00007389 */ /* 0x0002a200000e00ba */
[----:B------:R-:W-:Y:S05]  /*faa0*/  RET.REL.NODEC R2 `(_ZN7cutlass13device_kernelIN5flash19enable_sm80_to_sm89INS1_16FlashAttnFwdSm80INS1_25CollectiveMainloopFwdSm80ILi8ELi1ELb1EN4cute5tupleIJNS5_1CILi128EEENS7_ILi64EEENS7_ILi256EEEEEELi256ENS_10bfloat16_tEfNS_4arch4Sm80ELb1ELb0ELb0ELb0ELb0ELb0ELb1ELb1EEENS1_21CollectiveEpilogueFwdINS6_IJS8_SA_S9_EEENS6_IJNS7_ILi1EEESI_SI_EEESC_SE_Li256ELb0ELb1ELb1ELb0EEENS1_30DynamicPersistentTileSchedulerILi256ELi256ELb1ELb1ELb0EEEEEEEEEvNT_6ParamsE) ;  /* 0xffff055002007950 */ /* 0x000fea0003c3ffff */
.L_x_855:
        /* <DEDUP_REMOVED lines=13> */
.L_x_2606:


//--------------------- .text._ZN7cutlass13device_kernelIN5flash19enable_sm80_to_sm89INS1_16FlashAttnFwdSm80INS1_25CollectiveMainloopFwdSm80ILi8ELi1ELb1EN4cute5tupleIJNS5_1CILi128EEENS7_ILi48EEENS7_ILi256EEEEEELi256ENS_10bfloat16_tEfNS_4arch4Sm80ELb1ELb0ELb0ELb1ELb0ELb0ELb1ELb1EEENS1_21CollectiveEpilogueFwdINS6_IJS8_SA_S9_EEENS6_IJNS7_ILi1EEESI_SI_EEESC_SE_Li256ELb1ELb1ELb1ELb0EEENS1_36VarlenDynamicPersistentTileSchedulerILi128ELi48ELi256ELi256ELb1ELb1ELb0ELb1ELb1ELb1EEEEEEEEEvNT_6ParamsE --------------------------
	.section	.text._ZN7cutlass13device_kernelIN5flash19enable_sm80_to_sm89INS1_16FlashAttnFwdSm80INS1_25CollectiveMainloopFwdSm80ILi8ELi1ELb1EN4cute5tupleIJNS5_1CILi128EEENS7_ILi48EEENS7_ILi256EEEEEELi256ENS_10bfloat16_tEfNS_4arch4Sm80ELb1ELb0ELb0ELb1ELb0ELb0ELb1ELb1EEENS1_21CollectiveEpilogueFwdINS6_IJS8_SA_S9_EEENS6_IJNS7_ILi1EEESI_SI_EEESC_SE_Li256ELb1ELb1ELb1ELb0EEENS1_36VarlenDynamicPersistentTileSchedulerILi128ELi48ELi256ELi256ELb1ELb1ELb0ELb1ELb1ELb1EEEEEEEEEvNT_6ParamsE,"ax",@progbits
	.sectioninfo	@"SHI_REGISTERS=255"
	.align	128
.text._ZN7cutlass13device_kernelIN5flash19enable_sm80_to_sm89INS1_16FlashAttnFwdSm80INS1_25CollectiveMainloopFwdSm80ILi8ELi1ELb1EN4cute5tupleIJNS5_1CILi128EEENS7_ILi48EEENS7_ILi256EEEEEELi256ENS_10bfloat16_tEfNS_4arch4Sm80ELb1ELb0ELb0ELb1ELb0ELb0ELb1ELb1EEENS1_21CollectiveEpilogueFwdINS6_IJS8_SA_S9_EEENS6_IJNS7_ILi1EEESI_SI_EEESC_SE_Li256ELb1ELb1ELb1ELb0EEENS1_36VarlenDynamicPersistentTileSchedulerILi128ELi48ELi256ELi256ELb1ELb1ELb0ELb1ELb1ELb1EEEEEEEEEvNT_6ParamsE:
        .type           _ZN7cutlass13device_kernelIN5flash19enable_sm80_to_sm89INS1_16FlashAttnFwdSm80INS1_25CollectiveMainloopFwdSm80ILi8ELi1ELb1EN4cute5tupleIJNS5_1CILi128EEENS7_ILi48EEENS7_ILi256EEEEEELi256ENS_10bfloat16_tEfNS_4arch4Sm80ELb1ELb0ELb0ELb1ELb0ELb0ELb1ELb1EEENS1_21CollectiveEpilogueFwdINS6_IJS8_SA_S9_EEENS6_IJNS7_ILi1EEESI_SI_EEESC_SE_Li256ELb1ELb1ELb1ELb0EEENS1_36VarlenDynamicPersistentTileSchedulerILi128ELi48ELi256ELi256ELb1ELb1ELb0ELb1ELb1ELb1EEEEEEEEEvNT_6ParamsE,@function
        .size           _ZN7cutlass13device_kernelIN5flash19enable_sm80_to_sm89INS1_16FlashAttnFwdSm80INS1_25CollectiveMainloopFwdSm80ILi8ELi1ELb1EN4cute5tupleIJNS5_1CILi128EEENS7_ILi48EEENS7_ILi256EEEEEELi256ENS_10bfloat16_tEfNS_4arch4Sm80ELb1ELb0ELb0ELb1ELb0ELb0ELb1ELb1EEENS1_21CollectiveEpilogueFwdINS6_IJS8_SA_S9_EEENS6_IJNS7_ILi1EEESI_SI_EEESC_SE_Li256ELb1ELb1ELb1ELb0EEENS1_36VarlenDynamicPersistentTileSchedulerILi128ELi48ELi256ELi256ELb1ELb1ELb0ELb1ELb1ELb1EEEEEEEEEvNT_6ParamsE,(.L_x_2609 - _ZN7cutlass13device_kernelIN5flash19enable_sm80_to_sm89INS1_16FlashAttnFwdSm80INS1_25CollectiveMainloopFwdSm80ILi8ELi1ELb1EN4cute5tupleIJNS5_1CILi128EEENS7_ILi48EEENS7_ILi256EEEEEELi256ENS_10bfloat16_tEfNS_4arch4Sm80ELb1ELb0ELb0ELb1ELb0ELb0ELb1ELb1EEENS1_21CollectiveEpilogueFwdINS6_IJS8_SA_S9_EEENS6_IJNS7_ILi1EEESI_SI_EEESC_SE_Li256ELb1ELb1ELb1ELb0EEENS1_36VarlenDynamicPersistentTileSchedulerILi128ELi48ELi256ELi256ELb1ELb1ELb0ELb1ELb1ELb1EEEEEEEEEvNT_6ParamsE)
        .other          _ZN7cutlass13device_kernelIN5flash19enable_sm80_to_sm89INS1_16FlashAttnFwdSm80INS1_25CollectiveMainloopFwdSm80ILi8ELi1ELb1EN4cute5tupleIJNS5_1CILi128EEENS7_ILi48EEENS7_ILi256EEEEEELi256ENS_10bfloat16_tEfNS_4arch4Sm80ELb1ELb0ELb0ELb1ELb0ELb0ELb1ELb1EEENS1_21CollectiveEpilogueFwdINS6_IJS8_SA_S9_EEENS6_IJNS7_ILi1EEESI_SI_EEESC_SE_Li256ELb1ELb1ELb1ELb0EEENS1_36VarlenDynamicPersistentTileSchedulerILi128ELi48ELi256ELi256ELb1ELb1ELb0ELb1ELb1ELb1EEEEEEEEEvNT_6ParamsE,@"STO_CUDA_ENTRY STV_DEFAULT"
_ZN7cutlass13device_kernelIN5flash19enable_sm80_to_sm89INS1_16FlashAttnFwdSm80INS1_25CollectiveMainloopFwdSm80ILi8ELi1ELb1EN4cute5tupleIJNS5_1CILi128EEENS7_ILi48EEENS7_ILi256EEEEEELi256ENS_10bfloat16_tEfNS_4arch4Sm80ELb1ELb0ELb0ELb1ELb0ELb0ELb1ELb1EEENS1_21CollectiveEpilogueFwdINS6_IJS8_SA_S9_EEENS6_IJNS7_ILi1EEESI_SI_EEESC_SE_Li256ELb1ELb1ELb1ELb0EEENS1_36VarlenDynamicPersistentTileSchedulerILi128ELi48ELi256ELi256ELb1ELb1ELb0ELb1ELb1ELb1EEEEEEEEEvNT_6ParamsE:
        /* <DEDUP_REMOVED lines=54> */
.L_x_861:
        /* <DEDUP_REMOVED lines=16> */
.L_x_952:
        /* <DEDUP_REMOVED lines=16> */
.L_x_953:
[----:B--2---:R-:W-:-:S05]  /*0560*/  IMAD R0, R0, c[0x0][0x538], RZ ;  /* 0x00014e0000007a24 */ /* 0x004fca00078e02ff */
[----:B------:R-:W-:-:S04]  /*0570*/  IADD3 R6, R0, R6, RZ ;  /* 0x0000000600067210 */ /* 0x000fc80007ffe0ff */
[----:B------:R-:W-:-:S13]  /*0580*/  ISETP.GT.AND P0, PT, R6, UR4, PT ;  /* 0x0000000406007c0c */ /* 0x000fda000bf04270 */
[----:B-1----:R-:W-:Y:S05]  /*0590*/  @!P0 BRA `(.L_x_861) ;  /* 0xfffffdc000008947 */ /* 0x002fea000383ffff */
.L_x_857:
[----:B------:R-:W-:-:S05]  /*05a0*/  IADD3 R11, -R0, R6, RZ ;  /* 0x00000006000b7210 */ /* 0x000fca0007ffe1ff */
[----:B------:R-:W-:-:S05]  /*05b0*/  IMAD R0, R4, c[0x0][0x538], R11 ;  /* 0x00014e0004007a24 */ /* 0x000fca00078e020b */
[----:B------:R-:W-:Y:S01]  /*05c0*/  ISETP.GT.AND P0, PT, R0, UR4, PT ;  /* 0x0000000400007c0c */ /* 0x000fe2000bf04270 */
[----:B------:R-:W-:-:S12]  /*05d0*/  BRA.DIV ~URZ, `(.L_x_862) ;  /* 0x000114427f007947 */ /* 0x000fd8000b800000 */
[----:B------:R-:W-:-:S04]  /*05e0*/  VOTE.ANY R10, PT, !P0 ;  /* 0x00000000000a7806 */ /* 0x000fc800040e0100 */
.L_x_954:
[----:B------:R-:W1:Y:S02]  /*05f0*/  POPC R6, R10 ;  /* 0x0000000a00067309 */ /* 0x000e640000000000 */
[----:B-1----:R-:W-:-:S05]  /*0600*/  IADD3 R0, R6, R7, RZ ;  /* 0x0000000706007210 */ /* 0x002fca0007ffe0ff */
[----:B------:R1:W-:Y:S01]  /*0610*/  STL [R1+0x8c], R0 ;  /* 0x00008c0001007387 */ /* 0x0003e20000100800 */
[----:B------:R-:W-:Y:S05]  /*0620*/  BRA.DIV ~URZ, `(.L_x_863) ;  /* 0x000114427f007947 */ /* 0x000fea000b800000 */
[----:B------:R2:W3:Y:S01]  /*0630*/  SHFL.IDX PT, R12, R9, R6, 0x1f ;  /* 0x00001f06090c7589 */ /* 0x0004e200000e0000 */
[----:B------:R-:W-:-:S03]  /*0640*/  MOV R7, RZ ;  /* 0x000000ff00077202 */ /* 0x000fc60000000f00 */
[----:B------:R2:W4:Y:S04]  /*0650*/  SHFL.IDX PT, R9, R8, R6, 0x1f ;  /* 0x00001f0608097589 */ /* 0x00052800000e0000 */
.L_x_955:
[----:B------:R-:W-:Y:S01]  /*0660*/  ISETP.NE.AND P0, PT, R10, RZ, PT ;  /* 0x000000ff0a00720c */ /* 0x000fe20003f05270 */
[----:B------:R-:W-:-:S12]  /*0670*/  BSSY B0, `(.L_x_864) ;  /* 0x0000005000007945 */ /* 0x000fd80003800000 */
[----:B------:R-:W-:Y:S05]  /*0680*/  @!P0 BRA `(.L_x_865) ;  /* 0x0000003000008947 */ /* 0x000fea0003800000 */
[----:B------:R-:W-:Y:S01]  /*0690*/  IADD3 R3, R6, -0x1, RZ ;  /* 0xffffffff06037810 */ /* 0x000fe20007ffe0ff */
[----:B------:R-:W-:Y:S05]  /*06a0*/  BRA.DIV ~URZ, `(.L_x_866) ;  /* 0x000114a27f007947 */ /* 0x000fea000b800000 */
[----:B------:R1:W2:Y:S02]  /*06b0*/  SHFL.IDX PT, R7, R4, R3, 0x1f ;  /* 0x00001f0304077589 */ /* 0x0002a400000e0000 */
.L_x_865:
[----:B------:R-:W-:Y:S05]  /*06c0*/  BSYNC B0 ;  /* 0x0000000000007941 */ /* 0x000fea0003800000 */
.L_x_864:
        /* <DEDUP_REMOVED lines=69> */
.L_x_868:
        /* <DEDUP_REMOVED lines=46> */
[----:B------:R-:W-:Y:S02]  /*0e00*/  IMAD.MOV.U32 R7, RZ, RZ, R0 ;  /* 0x000000ffff077224 */ /* 0x000fe400078e0000 */
[----:B------:R-:W-:Y:S01]  /*0e10*/  IMAD.MOV.U32 R2, RZ, RZ, RZ ;  /* 0x000000ffff027224 */ /* 0x000fe200078e00ff */
[----:B------:R-:W-:Y:S01]  /*0e20*/  IABS R0, R8 ;  /* 0x0000000800007213 */ /* 0x000fe20000000000 */
[----:B------:R-:W-:-:S04]  /*0e30*/  IMAD R7, R7, R5, RZ ;  /* 0x0000000507077224 */ /* 0x000fc800078e02ff */
        /* <DEDUP_REMOVED lines=20> */
.L_x_869:
[----:B------:R-:W-:Y:S05]  /*0f80*/  BSYNC B0 ;  /* 0x0000000000007941 */ /* 0x000fea0003800000 */
.L_x_867:
[----:B------:R-:W-:-:S04]  /*0f90*/  LOP3.LUT R0, RZ, R0, RZ, 0x33, !PT ;  /* 0x00000000ff007212 */ /* 0x000fc800078e33ff */
[----:B------:R-:W-:-:S05]  /*0fa0*/  IADD3 R0, R0, R12, RZ ;  /* 0x0000000c00007210 */ /* 0x000fca0007ffe0ff */
[----:B------:R2:W-:Y:S01]  /*0fb0*/  STL [R1+0x84], R0 ;  /* 0x0000840001007387 */ /* 0x0005e20000100800 */
[----:B------:R-:W-:Y:S05]  /*0fc0*/  BRA `(.L_x_870) ;  /* 0x0000006000007947 */ /* 0x000fea0003800000 */
.L_x_858:
[----:B------:R-:W-:Y:S01]  /*0fd0*/  MOV R0, UR4 ;  /* 0x0000000400007c02 */ /* 0x000fe20008000f00 */
[----:B------:R-:W-:Y:S04]  /*0fe0*/  STL [R1+0x84], RZ ;  /* 0x000084ff01007387 */ /* 0x000fe80000100800 */
[----:B------:R-:W-:Y:S04]  /*0ff0*/  STL [R1+0x88], RZ ;  /* 0x000088ff01007387 */ /* 0x000fe80000100800 */
[----:B------:R1:W-:Y:S02]  /*1000*/  STL [R1+0x80], R0 ;  /* 0x0000800001007387 */ /* 0x0003e40000100800 */
[----:B-1----:R-:W-:-:S05]  /*1010*/  MOV R0, c[0x0][0x53c] ;  /* 0x00014f0000007a02 */ /* 0x002fca0000000f00 */
[----:B------:R1:W-:Y:S02]  /*1020*/  STL [R1+0x8c], R0 ;  /* 0x00008c0001007387 */ /* 0x0003e40000100800 */
.L_x_870:
        /* <DEDUP_REMOVED lines=8> */
.L_x_856:
[----:B-12---:R-:W2:Y:S02]  /*10b0*/  LDL R0, [R1+0x8c] ;  /* 0x00008c0001007983 */ /* 0x006ea40000100800 */
[----:B--2---:R-:W-:-:S13]  /*10c0*/  ISETP.GE.AND P0, PT, R0, c[0x0][0x53c], PT ;  /* 0x00014f0000007a0c */ /* 0x004fda0003f06270 */
        /* <DEDUP_REMOVED lines=8> */
[----:B---3--:R-:W-:-:S02]  /*1150*/  SHF.R.S32.HI R6, RZ, 0x2, R16 ;  /* 0x00000002ff067819 */ /* 0x008fc40000011410 */
        /* <DEDUP_REMOVED lines=14> */
[C---:B------:R-:W-:Y:S01]  /*1240*/  IMAD.SHL.U32 R20, R7.reuse, 0x8, RZ ;  /* 0x0000000807147824 */ /* 0x040fe200078e00ff */
[----:B------:R-:W-:Y:S01]  /*1250*/  LOP3.LUT R2, R4, 0x1c0, RZ, 0xc0, !PT ;  /* 0x000001c004027812 */ /* 0x000fe200078ec0ff */
[----:B------:R-:W-:Y:S01]  /*1260*/  IMAD.SHL.U32 R4, R7, 0x40, RZ ;  /* 0x0000004007047824 */ /* 0x000fe200078e00ff */
[----:B------:R-:W-:Y:S01]  /*1270*/  LEA.HI R12, R5, R0, RZ, 0x3 ;  /* 0x00000000050c7211 */ /* 0x000fe200078f18ff */
[----:B------:R-:W-:Y:S01]  /*1280*/  IMAD.IADD R6, R6, 0x1, -R3 ;  /* 0x0000000106067824 */ /* 0x000fe200078e0a03 */
[----:B------:R-:W-:Y:S01]  /*1290*/  SHF.R.U32.HI R5, RZ, 0x3, R2 ;  /* 0x00000003ff057819 */ /* 0x000fe20000011602 */
[----:B------:R-:W-:Y:S01]  /*12a0*/  STL [R1+0x70], R20 ;  /* 0x0000701401007387 */ /* 0x000fe20000100800 */
[----:B------:R-:W-:-:S02]  /*12b0*/  LOP3.LUT R3, R2, 0x38, R20, 0xf8, !PT ;  /* 0x0000003802037812 */ /* 0x000fc400078ef814 */
[----:B------:R-:W-:Y:S02]  /*12c0*/  LOP3.LUT R2, R12, 0xfffffff8, RZ, 0xc0, !PT ;  /* 0xfffffff80c027812 */ /* 0x000fe400078ec0ff */
[----:B------:R-:W-:Y:S02]  /*12d0*/  LOP3.LUT R7, R3, R5, RZ, 0x3c, !PT ;  /* 0x0000000503077212 */ /* 0x000fe400078e3cff */
[----:B------:R-:W-:Y:S01]  /*12e0*/  SHF.R.S32.HI R3, RZ, 0x1f, R9 ;  /* 0x0000001fff037819 */ /* 0x000fe20000011409 */
[----:B------:R-:W-:Y:S01]  /*12f0*/  IMAD.IADD R5, R0, 0x1, -R2 ;  /* 0x0000000100057824 */ /* 0x000fe200078e0a02 */
[----:B------:R-:W-:Y:S02]  /*1300*/  LOP3.LUT R2, R9, 0xffffffe0, RZ, 0xc0, !PT ;  /* 0xffffffe009027812 */ /* 0x000fe400078ec0ff */
[----:B------:R-:W-:Y:S02]  /*1310*/  LOP3.LUT R0, R4, 0x1c0, RZ, 0xc0, !PT ;  /* 0x000001c004007812 */ /* 0x000fe400078ec0ff */
[----:B------:R-:W-:Y:S01]  /*1320*/  LEA.HI R9, R10, R19, RZ, 0x6 ;  /* 0x000000130a097211 */ /* 0x000fe200078f30ff */
[----:B------:R-:W-:Y:S01]  /*1330*/  IMAD.IADD R18, R19, 0x1, -R2 ;  /* 0x0000000113127824 */ /* 0x000fe200078e0a02 */
[----:B------:R-:W-:-:S02]  /*1340*/  LOP3.LUT R4, R0, 0x8, R11, 0xf8, !PT ;  /* 0x0000000800047812 */ /* 0x000fc400078ef80b */
[----:B------:R-:W-:Y:S02]  /*1350*/  SHF.R.U32.HI R2, RZ, 0x3, R0 ;  /* 0x00000003ff027819 */ /* 0x000fe40000011600 */
[----:B------:R-:W-:Y:S02]  /*1360*/  LEA.HI R0, R3, R8, RZ, 0x3 ;  /* 0x0000000803007211 */ /* 0x000fe400078f18ff */
[----:B------:R-:W-:Y:S02]  /*1370*/  SHF.R.S32.HI R10, RZ, 0x1f, R18 ;  /* 0x0000001fff0a7819 */ /* 0x000fe40000011412 */
[----:B------:R-:W-:Y:S01]  /*1380*/  LOP3.LUT R13, R4, R2, RZ, 0x3c, !PT ;  /* 0x00000002040d7212 */ /* 0x000fe200078e3cff */
[----:B------:R-:W-:Y:S01]  /*1390*/  IMAD.SHL.U32 R2, R9, 0x8, RZ ;  /* 0x0000000809027824 */ /* 0x000fe200078e00ff */
[----:B------:R-:W-:Y:S02]  /*13a0*/  LOP3.LUT R0, R0, 0xffffff8, RZ, 0xc0, !PT ;  /* 0x0ffffff800007812 */ /* 0x000fe400078ec0ff */
        /* <DEDUP_REMOVED lines=14> */
[----:B------:R-:W-:Y:S01]  /*1490*/  IMAD.SHL.U32 R4, R6, 0x40, RZ ;  /* 0x0000004006047824 */ /* 0x000fe200078e00ff */
[----:B------:R-:W-:Y:S01]  /*14a0*/  LOP3.LUT R5, R0, 0x8, R2, 0xf8, !PT ;  /* 0x0000000800057812 */ /* 0x000fe200078ef802 */
[----:B------:R-:W-:Y:S01]  /*14b0*/  IMAD.MOV.U32 R16, RZ, RZ, 0x20 ;  /* 0x00000020ff107424 */ /* 0x000fe200078e00ff */
[----:B------:R-:W-:Y:S01]  /*14c0*/  SHF.R.U32.HI R2, RZ, 0x3, R0 ;  /* 0x00000003ff027819 */ /* 0x000fe20000011600 */
[----:B------:R-:W-:Y:S01]  /*14d0*/  STL [R1+0xd0], R17 ;  /* 0x0000d01101007387 */ /* 0x000fe20000100800 */
[----:B------:R-:W-:-:S02]  /*14e0*/  LEA.HI R0, R3, R3, RZ, 0x1 ;  /* 0x0000000303007211 */ /* 0x000fc400078f08ff */
[----:B------:R-:W-:Y:S01]  /*14f0*/  LOP3.LUT R7, R5, R2, RZ, 0x3c, !PT ;  /* 0x0000000205077212 */ /* 0x000fe200078e3cff */
[----:B------:R-:W-:Y:S01]  /*1500*/  IMAD R5, R8, 0x200, R3 ;  /* 0x0000020008057824 */ /* 0x000fe200078e0203 */
[----:B------:R-:W-:Y:S02]  /*1510*/  LOP3.LUT R2, R4, 0x1c0, RZ, 0xc0, !PT ;  /* 0x000001c004027812 */ /* 0x000fe400078ec0ff */
[----:B------:R-:W-:Y:S01]  /*1520*/  R2P PR, R6, 0x6 ;  /* 0x0000000606007804 */ /* 0x000fe20000000000 */
[----:B------:R-:W-:Y:S01]  /*1530*/  IMAD.MOV.U32 R6, RZ, RZ, 0x10 ;  /* 0x00000010ff067424 */ /* 0x000fe200078e00ff */
[----:B------:R-:W-:Y:S02]  /*1540*/  LOP3.LUT R0, R0, 0x1ffffffe, RZ, 0xc0, !PT ;  /* 0x1ffffffe00007812 */ /* 0x000fe400078ec0ff */
[----:B------:R-:W-:Y:S02]  /*1550*/  LEA.HI R2, R2, R2, RZ, 0x1d ;  /* 0x0000000202027211 */ /* 0x000fe400078fe8ff */
[----:B------:R-:W-:Y:S01]  /*1560*/  SEL R4, R6, 0xfffffff0, !P3 ;  /* 0xfffffff006047807 */ /* 0x000fe20005800000 */
[----:B------:R-:W-:Y:S01]  /*1570*/  IMAD.IADD R11, R3, 0x1, -R0 ;  /* 0x00000001030b7824 */ /* 0x000fe200078e0a00 */
[----:B------:R-:W-:Y:S01]  /*1580*/  SEL R3, R16, 0xffffffe0, !P0 ;  /* 0xffffffe010037807 */ /* 0x000fe20004000000 */
[----:B------:R-:W-:Y:S01]  /*1590*/  IMAD.SHL.U32 R6, R12, 0x40, RZ ;  /* 0x000000400c067824 */ /* 0x000fe200078e00ff */
[C---:B------:R-:W-:Y:S01]  /*15a0*/  IADD3 R19, R20.reuse, 0x80, RZ ;  /* 0x0000008014137810 */ /* 0x040fe20007ffe0ff */
[----:B------:R-:W-:Y:S01]  /*15b0*/  IMAD.U32 R9, R5, 0x2, R2 ;  /* 0x0000000205097824 */ /* 0x000fe200078e0002 */
[----:B------:R-:W-:Y:S01]  /*15c0*/  IADD3 R5, R20, 0xc0, RZ ;  /* 0x000000c014057810 */ /* 0x000fe20007ffe0ff */
[----:B------:R-:W-:Y:S01]  /*15d0*/  IMAD.IADD R4, R4, 0x1, R3 ;  /* 0x0000000104047824 */ /* 0x000fe200078e0203 */
[----:B------:R-:W-:Y:S01]  /*15e0*/  LOP3.LUT R2, R10, 0x7ffffffc, RZ, 0xc0, !PT ;  /* 0x7ffffffc0a027812 */ /* 0x000fe200078ec0ff */
[----:B------:R-:W-:Y:S01]  /*15f0*/  STL [R1+0x7c], R19 ;  /* 0x00007c1301007387 */ /* 0x000fe20000100800 */
[----:B------:R-:W-:Y:S01]  /*1600*/  LOP3.LUT R3, R7, 0x7ffffe00, R6, 0xf8, !PT ;  /* 0x7ffffe0007037812 */ /* 0x000fe200078ef806 */
[----:B------:R-:W-:Y:S01]  /*1610*/  IMAD.MOV.U32 R7, RZ, RZ, 0x40 ;  /* 0x00000040ff077424 */ /* 0x000fe200078e00ff */
[----:B------:R-:W-:Y:S01]  /*1620*/  SHF.R.S32.HI R6, RZ, 0x1f, R19 ;  /* 0x0000001fff067819 */ /* 0x000fe20000011413 */
[----:B------:R1:W-:Y:S01]  /*1630*/  STL [R1+0x90], R5 ;  /* 0x0000900501007387 */ /* 0x0003e20000100800 */
[----:B------:R-:W-:Y:S01]  /*1640*/  IMAD.IADD R2, R18, 0x1, -R2 ;  /* 0x0000000112027824 */ /* 0x000fe200078e0a02 */
[----:B------:R-:W-:Y:S01]  /*1650*/  LEA R12, R9, 0x80, 0x1 ;  /* 0x00000080090c7811 */ /* 0x000fe200078e08ff */
[----:B------:R-:W-:Y:S01]  /*1660*/  IMAD R0, R14, 0x200, R13 ;  /* 0x000002000e007824 */ /* 0x000fe200078e020d */
[----:B------:R2:W-:Y:S01]  /*1670*/  STL [R1+0xa0], R6 ;  /* 0x0000a00601007387 */ /* 0x0005e20000100800 */
[----:B------:R-:W-:Y:S01]  /*1680*/  IMAD.SHL.U32 R10, R15, 0x2, RZ ;  /* 0x000000020f0a7824 */ /* 0x000fe200078e00ff */
[----:B------:R-:W-:Y:S01]  /*1690*/  LEA R239, R3, 0x4080, 0x1 ;  /* 0x0000408003ef7811 */ /* 0x000fe200078e08ff */
[----:B------:R-:W-:Y:S01]  /*16a0*/  IMAD.SHL.U32 R9, R2, 0x2, RZ ;  /* 0x0000000202097824 */ /* 0x000fe200078e00ff */
[----:B------:R-:W-:Y:S01]  /*16b0*/  LEA R236, R0, 0x14080, 0x1 ;  /* 0x0001408000ec7811 */ /* 0x000fe200078e08ff */
[----:B------:R-:W-:Y:S01]  /*16c0*/  IMAD R2, R11, 0x8, R17 ;  /* 0x000000080b027824 */ /* 0x000fe200078e0211 */
[----:B------:R-:W-:-:S05]  /*16d0*/  SEL R0, R7, 0xffffffc0, !P0 ;  /* 0xffffffc007007807 */ /* 0x000fca0004000000 */
[----:B------:R-:W-:Y:S01]  /*16e0*/  IMAD.IADD R240, R239, 0x1, R0 ;  /* 0x00000001eff07824 */ /* 0x000fe200078e0200 */
[----:B-1----:R-:W-:Y:S02]  /*16f0*/  SHF.R.S32.HI R5, RZ, 0x1f, R5 ;  /* 0x0000001fff057819 */ /* 0x002fe40000011405 */
[----:B--2---:R-:W-:-:S03]  /*1700*/  SEL R6, R16, 0xffffffe0, !P1 ;  /* 0xffffffe010067807 */ /* 0x004fc60004800000 */
[----:B------:R1:W-:Y:S04]  /*1710*/  STL [R1+0x9c], R5 ;  /* 0x00009c0501007387 */ /* 0x0003e80000100800 */
[----:B------:R2:W-:Y:S04]  /*1720*/  STL [R1+0x18], R10 ;  /* 0x0000180a01007387 */ /* 0x0005e80000100800 */
[----:B------:R3:W-:Y:S04]  /*1730*/  STL [R1+0x64], R9 ;  /* 0x0000640901007387 */ /* 0x0007e80000100800 */
[----:B------:R-:W-:Y:S04]  /*1740*/  STL [R1+0xa4], R12 ;  /* 0x0000a40c01007387 */ /* 0x000fe80000100800 */
[----:B------:R4:W-:Y:S01]  /*1750*/  STL [R1+0xc8], R2 ;  /* 0x0000c80201007387 */ /* 0x0009e20000100800 */
[----:B-1----:R-:W-:Y:S01]  /*1760*/  SEL R5, R7, 0xffffffc0, !P2 ;  /* 0xffffffc007057807 */ /* 0x002fe20005000000 */
[----:B--2---:R-:W-:-:S04]  /*1770*/  IMAD.IADD R10, R12, 0x1, R6 ;  /* 0x000000010c0a7824 */ /* 0x004fc800078e0206 */
[C-C-:B------:R-:W-:Y:S01]  /*1780*/  IMAD.IADD R7, R12.reuse, 0x1, R5.reuse ;  /* 0x000000010c077824 */ /* 0x140fe200078e0205 */
[----:B---3--:R-:W-:Y:S01]  /*1790*/  IADD3 R9, R12, -0x10, RZ ;  /* 0xfffffff00c097810 */ /* 0x008fe20007ffe0ff */
[----:B------:R-:W-:Y:S01]  /*17a0*/  IMAD.IADD R3, R10, 0x1, R5 ;  /* 0x000000010a037824 */ /* 0x000fe200078e0205 */
[----:B------:R-:W-:Y:S01]  /*17b0*/  @P4 IADD3 R9, R12, 0x10, RZ ;  /* 0x000000100c094810 */ /* 0x000fe20007ffe0ff */
[----:B------:R-:W-:Y:S04]  /*17c0*/  STL [R1+0xb0], R10 ;  /* 0x0000b00a01007387 */ /* 0x000fe80000100800 */
[----:B------:R1:W-:Y:S01]  /*17d0*/  STL [R1+0xc0], R7 ;  /* 0x0000c00701007387 */ /* 0x0003e20000100800 */
[----:B----4-:R-:W-:-:S03]  /*17e0*/  SEL R2, R16, 0xffffffe0, !P3 ;  /* 0xffffffe010027807 */ /* 0x010fc60005800000 */
[----:B------:R2:W-:Y:S01]  /*17f0*/  STL [R1+0xa8], R9 ;  /* 0x0000a80901007387 */ /* 0x0005e20000100800 */
[--C-:B------:R-:W-:Y:S01]  /*1800*/  IADD3 R242, R0, R239, R2.reuse ;  /* 0x000000ef00f27210 */ /* 0x100fe20007ffe002 */
[----:B------:R-:W-:Y:S02]  /*1810*/  IMAD.IADD R241, R239, 0x1, R2 ;  /* 0x00000001eff17824 */ /* 0x000fe400078e0202 */
[----:B------:R3:W-:Y:S01]  /*1820*/  STL [R1+0xbc], R3 ;  /* 0x0000bc0301007387 */ /* 0x0007e20000100800 */
[----:B-1----:R-:W-:Y:S02]  /*1830*/  IMAD.IADD R7, R6, 0x1, R9 ;  /* 0x0000000106077824 */ /* 0x002fe400078e0209 */
[----:B------:R-:W-:Y:S02]  /*1840*/  IMAD R6, R8, 0x800, R239 ;  /* 0x0000080008067824 */ /* 0x000fe400078e02ef */
[----:B--2---:R-:W-:Y:S02]  /*1850*/  IMAD.IADD R9, R5, 0x1, R9 ;  /* 0x0000000105097824 */ /* 0x004fe400078e0209 */
[----:B---3--:R-:W-:-:S03]  /*1860*/  IMAD R3, R4, 0x2, R239 ;  /* 0x0000000204037824 */ /* 0x008fc600078e02ef */
[----:B------:R-:W-:Y:S01]  /*1870*/  STL [R1+0xb8], R9 ;  /* 0x0000b80901007387 */ /* 0x000fe20000100800 */
[----:B------:R-:W-:-:S03]  /*1880*/  IMAD.IADD R4, R7, 0x1, R5 ;  /* 0x0000000107047824 */ /* 0x000fc600078e0205 */
[----:B------:R-:W-:Y:S04]  /*1890*/  STL [R1+0xac], R7 ;  /* 0x0000ac0701007387 */ /* 0x000fe80000100800 */
[----:B------:R1:W-:Y:S04]  /*18a0*/  STL [R1+0x8], R3 ;  /* 0x0000080301007387 */ /* 0x0003e80000100800 */
[----:B------:R2:W-:Y:S01]  /*18b0*/  STL [R1+0xb4], R4 ;  /* 0x0000b40401007387 */ /* 0x0005e20000100800 */
[--C-:B-1----:R-:W-:Y:S02]  /*18c0*/  IMAD.IADD R3, R2, 0x1, R6.reuse ;  /* 0x0000000102037824 */ /* 0x102fe400078e0206 */
[----:B------:R-:W-:-:S02]  /*18d0*/  IMAD.IADD R2, R0, 0x1, R6 ;  /* 0x0000000100027824 */ /* 0x000fc400078e0206 */
[----:B------:R-:W-:Y:S01]  /*18e0*/  IMAD.IADD R0, R0, 0x1, R3 ;  /* 0x0000000100007824 */ /* 0x000fe200078e0203 */
[----:B------:R2:W-:Y:S04]  /*18f0*/  STL [R1+0xc], R3 ;  /* 0x00000c0301007387 */ /* 0x0005e80000100800 */
[----:B------:R2:W-:Y:S04]  /*1900*/  STL [R1+0x14], R2 ;  /* 0x0000140201007387 */ /* 0x0005e80000100800 */
[----:B------:R2:W-:Y:S02]  /*1910*/  STL [R1+0x10], R0 ;  /* 0x0000100001007387 */ /* 0x0005e40000100800 */
.L_x_951:
[----:B--2---:R-:W2:Y:S01]  /*1920*/  LDL R0, [R1+0x8c] ;  /* 0x00008c0001007983 */ /* 0x004ea20000100800 */
[----:B------:R-:W-:Y:S01]  /*1930*/  IMAD.MOV.U32 R13, RZ, RZ, 0x4 ;  /* 0x00000004ff0d7424 */ /* 0x000fe200078e00ff */
[----:B------:R-:W-:-:S02]  /*1940*/  ISETP.NE.U32.AND P0, PT, RZ, c[0x0][0x370], PT ;  /* 0x0000dc00ff007a0c */ /* 0x000fc40003f05070 */
[----:B------:R-:W-:Y:S01]  /*1950*/  ISETP.NE.U32.AND P3, PT, RZ, c[0x0][0x360], PT ;  /* 0x0000d800ff007a0c */ /* 0x000fe20003f65070 */
[----:B------:R-:W3:Y:S01]  /*1960*/  LDL R10, [R1+0x88] ;  /* 0x00008800010a7983 */ /* 0x000ee20000100800 */
[----:B------:R-:W-:Y:S01]  /*1970*/  ISETP.NE.AND.EX P1, PT, RZ, c[0x0][0x374], PT, P0 ;  /* 0x0000dd00ff007a0c */ /* 0x000fe20003f25300 */
[----:B--2---:R-:W-:-:S05]  /*1980*/  IMAD.WIDE R2, R0, R13, c[0x0][0x588] ;  /* 0x0001620000027625 */ /* 0x004fca00078e020d */
[----:B------:R-:W2:Y:S01]  /*1990*/  LDG.E R32, [R2.64] ;  /* 0x0000000602207981 */ /* 0x000ea2000c1e1900 */
[----:B------:R-:W-:Y:S01]  /*19a0*/  ISETP.NE.AND.EX P3, PT, RZ, c[0x0][0x364], PT, P3 ;  /* 0x0000d900ff007a0c */ /* 0x000fe20003f65330 */
[----:B------:R-:W-:Y:S01]  /*19b0*/  CS2R R8, SRZ ;  /* 0x0000000000087805 */ /* 0x000fe2000001ff00 */
[----:B------:R-:W-:Y:S02]  /*19c0*/  ISETP.NE.U32.AND P4, PT, RZ, c[0x0][0x348], PT ;  /* 0x0000d200ff007a0c */ /* 0x000fe40003f85070 */
[----:B------:R-:W-:Y:S02]  /*19d0*/  ISETP.NE.U32.AND P2, PT, RZ, c[0x0][0x350], PT ;  /* 0x0000d400ff007a0c */ /* 0x000fe40003f45070 */
[----:B------:R-:W-:Y:S02]  /*19e0*/  ISETP.NE.AND.EX P4, PT, RZ, c[0x0][0x34c], PT, P4 ;  /* 0x0000d300ff007a0c */ /* 0x000fe40003f85340 */
[----:B------:R-:W-:Y:S01]  /*19f0*/  ISETP.NE.AND.EX P5, PT, RZ, c[0x0][0x354], PT, P2 ;  /* 0x0000d500ff007a0c */ /* 0x000fe20003fa5320 */
[----:B------:R-:W-:Y:S01]  /*1a00*/  IMAD.MOV.U32 R12, RZ, RZ, RZ ;  /* 0x000000ffff0c7224 */ /* 0x000fe200078e00ff */
[----:B--2---:R-:W-:Y:S01]  /*1a10*/  SHF.R.S32.HI R11, RZ, 0x1f, R32 ;  /* 0x0000001fff0b7819 */ /* 0x004fe20000011420 */
[----:B------:R1:W-:Y:S01]  /*1a20*/  STL [R1+0x94], R32 ;  /* 0x0000942001007387 */ /* 0x0003e20000100800 */
[----:B------:R-:W-:-:S04]  /*1a30*/  @P1 LEA R2, P0, R32, c[0x0][0x370], 0x2 ;  /* 0x0000dc0020021a11 */ /* 0x000fc800078010ff */
[C-C-:B------:R-:W-:Y:S02]  /*1a40*/  @P1 LEA.HI.X R3, R32.reuse, c[0x0][0x374], R11.reuse, 0x2, P0 ;  /* 0x0000dd0020031a11 */ /* 0x140fe400000f140b */
[C---:B------:R-:W-:Y:S02]  /*1a50*/  @P3 LEA R6, P0, R32.reuse, c[0x0][0x360], 0x2 ;  /* 0x0000d80020063a11 */ /* 0x040fe400078010ff */
[C---:B------:R-:W-:Y:S01]  /*1a60*/  LEA R4, P2, R32.reuse, c[0x0][0x348], 0x2 ;  /* 0x0000d20020047a11 */ /* 0x040fe200078410ff */
[----:B------:R2:W5:Y:S01]  /*1a70*/  @P1 LDG.E R8, [R2.64] ;  /* 0x0000000602081981 */ /* 0x000562000c1e1900 */
[C-C-:B------:R-:W-:Y:S02]  /*1a80*/  @P3 LEA.HI.X R7, R32.reuse, c[0x0][0x364], R11.reuse, 0x2, P0 ;  /* 0x0000d90020073a11 */ /* 0x140fe400000f140b */
[----:B------:R-:W-:Y:S02]  /*1a90*/  LEA.HI.X R5, R32, c[0x0][0x34c], R11, 0x2, P2 ;  /* 0x0000d30020057a11 */ /* 0x000fe400010f140b */
[----:B---3--:R-:W-:Y:S01]  /*1aa0*/  LOP3.LUT R26, R10, 0xffff, RZ, 0xc0, !PT ;  /* 0x0000ffff0a1a7812 */ /* 0x008fe200078ec0ff */
[----:B------:R-:W3:Y:S01]  /*1ab0*/  @P3 LDG.E R0, [R6.64] ;  /* 0x0000000606003981 */ /* 0x000ee2000c1e1900 */
[----:B------:R-:W-:Y:S01]  /*1ac0*/  YIELD ;  /* 0x0000000000007946 */ /* 0x000fe20003800000 */
[----:B------:R-:W-:-:S02]  /*1ad0*/  P2R R22, PR, RZ, 0x20 ;  /* 0x00000020ff167803 */ /* 0x000fc40000000000 */
[----:B------:R1:W5:Y:S01]  /*1ae0*/  @P4 LDG.E R12, [R4.64] ;  /* 0x00000006040c4981 */ /* 0x000362000c1e1900 */
[----:B--2---:R-:W-:-:S04]  /*1af0*/  LEA R2, P1, R32, c[0x0][0x350], 0x2 ;  /* 0x0000d40020027a11 */ /* 0x004fc800078210ff */
[----:B------:R-:W-:-:S05]  /*1b00*/  LEA.HI.X R3, R32, c[0x0][0x354], R11, 0x2, P1 ;  /* 0x0000d50020037a11 */ /* 0x000fca00008f140b */
[----:B------:R1:W5:Y:S04]  /*1b10*/  @P5 LDG.E R9, [R2.64] ;  /* 0x0000000602095981 */ /* 0x000368000c1e1900 */
[----:B------:R1:W-:Y:S04]  /*1b20*/  STL [R1+0x98], R26 ;  /* 0x0000981a01007387 */ /* 0x0003e80000100800 */
[----:B---3--:R1:W-:Y:S01]  /*1b30*/  @P3 STL [R1+0x68], R0 ;  /* 0x0000680001003387 */ /* 0x0083e20000100800 */
        /* <DEDUP_REMOVED lines=8> */
.L_x_871:
[----:B------:R-:W-:-:S04]  /*1bc0*/  ISETP.NE.U32.AND P0, PT, RZ, c[0x0][0x368], PT ;  /* 0x0000da00ff007a0c */ /* 0x000fc80003f05070 */
[----:B------:R-:W-:-:S13]  /*1bd0*/  ISETP.NE.AND.EX P0, PT, RZ, c[0x0][0x36c], PT, P0 ;  /* 0x0000db00ff007a0c */ /* 0x000fda0003f05300 */
[----:B------:R-:W-:Y:S05]  /*1be0*/  @!P0 BRA `(.L_x_872) ;  /* 0x0000004000008947 */ /* 0x000fea0003800000 */
[----:B-1----:R-:W-:-:S04]  /*1bf0*/  LEA R2, P0, R32, c[0x0][0x368], 0x2 ;  /* 0x0000da0020027a11 */ /* 0x002fc800078010ff */
[----:B------:R-:W-:-:S05]  /*1c00*/  LEA.HI.X R3, R32, c[0x0][0x36c], R11, 0x2, P0 ;  /* 0x0000db0020037a11 */ /* 0x000fca00000f140b */
[----:B------:R1:W5:Y:S01]  /*1c10*/  LDG.E R0, [R2.64] ;  /* 0x0000000602007981 */ /* 0x000362000c1e1900 */
[----:B------:R-:W-:Y:S05]  /*1c20*/  BRA `(.L_x_873) ;  /* 0x0000005000007947 */ /* 0x000fea0003800000 */
.L_x_872:
[----:B-1----:R-:W-:Y:S01]  /*1c30*/  MOV R0, c[0x0][0x1d0] ;  /* 0x0000740000007a02 */ /* 0x002fe20000000f00 */
[----:B------:R-:W-:Y:S05]  /*1c40*/  @!P5 BRA `(.L_x_873) ;  /* 0x000000300000d947 */ /* 0x000fea0003800000 */
[----:B------:R-:W2:Y:S04]  /*1c50*/  LDG.E R4, [R2.64] ;  /* 0x0000000602047981 */ /* 0x000ea8000c1e1900 */
[----:B------:R-:W2:Y:S02]  /*1c60*/  LDG.E R0, [R2.64+0x4] ;  /* 0x0000040602007981 */ /* 0x000ea4000c1e1900 */
[----:B--2---:R-:W-:Y:S02]  /*1c70*/  IADD3 R0, -R4, R0, RZ ;  /* 0x0000000004007210 */ /* 0x004fe40007ffe1ff */
.L_x_873:
[----:B-1----:R-:W2:Y:S04]  /*1c80*/  LDL R3, [R1+0x68] ;  /* 0x0000680001037983 */ /* 0x002ea80000100800 */
[----:B------:R-:W3:Y:S04]  /*1c90*/  LDL.LU R2, [R1+0x84] ;  /* 0x0000840001027983 */ /* 0x000ee80000300800 */
[----:B------:R-:W4:Y:S01]  /*1ca0*/  LDL.LU R31, [R1+0x30] ;  /* 0x00003000011f7983 */ /* 0x000f220000300800 */
[----:B------:R-:W-:-:S05]  /*1cb0*/  IMAD.MOV.U32 R66, RZ, RZ, c[0x0][0x2c4] ;  /* 0x0000b100ff427624 */ /* 0x000fca00078e00ff */
[----:B------:R-:W-:Y:S01]  /*1cc0*/  ISETP.NE.AND P3, PT, R66, 0x1, PT ;  /* 0x000000014200780c */ /* 0x000fe20003f65270 */
[--C-:B-----5:R-:W-:Y:S01]  /*1cd0*/  IMAD.IADD R24, R0, 0x1, -R8.reuse ;  /* 0x0000000100187824 */ /* 0x120fe200078e0a08 */
[----:B------:R-:W-:Y:S01]  /*1ce0*/  BSSY B0, `(.L_x_874) ;  /* 0x0000040000007945 */ /* 0x000fe20003800000 */
[----:B------:R-:W-:Y:S02]  /*1cf0*/  IMAD.IADD R18, R9, 0x1, R8 ;  /* 0x0000000109127824 */ /* 0x000fe400078e0208 */
[----:B--2---:R-:W-:Y:S02]  /*1d00*/  IMAD.MOV.U32 R14, RZ, RZ, R3 ;  /* 0x000000ffff0e7224 */ /* 0x004fe400078e0003 */
[----:B---3--:R-:W-:-:S05]  /*1d10*/  IMAD.SHL.U32 R15, R2, 0x80, RZ ;  /* 0x00000080020f7824 */ /* 0x008fca00078e00ff */
[----:B------:R-:W-:-:S05]  /*1d20*/  IADD3 R2, R15, 0x7f, RZ ;  /* 0x0000007f0f027810 */ /* 0x000fca0007ffe0ff */
[----:B------:R-:W-:-:S04]  /*1d30*/  @P3 IMAD.HI.U32 R3, R2, c[0x0][0x2c8], RZ ;  /* 0x0000b20002033a27 */ /* 0x000fc800078e00ff */
[----:B------:R-:W-:Y:S01]  /*1d40*/  IMAD.MOV.U32 R0, RZ, RZ, R2 ;  /* 0x000000ffff007224 */ /* 0x000fe200078e0002 */
[C---:B------:R-:W-:Y:S02]  /*1d50*/  IADD3 R2, R24.reuse, 0x30, -R14 ;  /* 0x0000003018027810 */ /* 0x040fe40007ffe80e */
[----:B------:R-:W-:Y:S02]  /*1d60*/  @P3 SHF.R.U32.HI R0, RZ, c[0x0][0x2cc], R3 ;  /* 0x0000b300ff003a19 */ /* 0x000fe40000011603 */
[----:B------:R-:W-:-:S03]  /*1d70*/  IADD3 R3, R24, 0x2f, RZ ;  /* 0x0000002f18037810 */ /* 0x000fc60007ffe0ff */
[----:B------:R-:W-:Y:S02]  /*1d80*/  IMAD.IADD R0, R2, 0x1, R0 ;  /* 0x0000000102007824 */ /* 0x000fe400078e0200 */
[----:B------:R-:W-:-:S04]  /*1d90*/  IMAD.HI R2, R3, 0x2aaaaaab, RZ ;  /* 0x2aaaaaab03027827 */ /* 0x000fc800078e02ff */
[----:B------:R-:W-:Y:S01]  /*1da0*/  IMAD.HI R0, R0, 0x2aaaaaab, RZ ;  /* 0x2aaaaaab00007827 */ /* 0x000fe200078e02ff */
[----:B------:R-:W-:-:S04]  /*1db0*/  SHF.R.U32.HI R4, RZ, 0x1f, R2 ;  /* 0x0000001fff047819 */ /* 0x000fc80000011602 */
[----:B------:R-:W-:Y:S02]  /*1dc0*/  SHF.R.U32.HI R3, RZ, 0x1f, R0 ;  /* 0x0000001fff037819 */ /* 0x000fe40000011600 */
[----:B------:R-:W-:Y:S02]  /*1dd0*/  LEA.HI.SX32 R4, R2, R4, 0x1d ;  /* 0x0000000402047211 */ /* 0x000fe400078feaff */
[----:B------:R-:W-:Y:S02]  /*1de0*/  LOP3.LUT R2, R10, 0xff000000, RZ, 0xc0, !PT ;  /* 0xff0000000a027812 */ /* 0x000fe400078ec0ff */
[----:B------:R-:W-:Y:S02]  /*1df0*/  LEA.HI.SX32 R0, R0, R3, 0x1d ;  /* 0x0000000300007211 */ /* 0x000fe400078feaff */
[----:B------:R-:W-:Y:S02]  /*1e00*/  LOP3.LUT R3, R10, 0xff0000, RZ, 0xc0, !PT ;  /* 0x00ff00000a037812 */ /* 0x000fe400078ec0ff */
[----:B------:R-:W-:-:S02]  /*1e10*/  SHF.R.U32.HI R2, RZ, 0x8, R2 ;  /* 0x00000008ff027819 */ /* 0x000fc40000011602 */
[----:B----4-:R-:W-:Y:S02]  /*1e20*/  LOP3.LUT R31, R31, 0xfffffbff, RZ, 0xc0, !PT ;  /* 0xfffffbff1f1f7812 */ /* 0x010fe400078ec0ff */
[----:B------:R-:W-:Y:S02]  /*1e30*/  LEA.HI R3, R3, R2, RZ, 0x10 ;  /* 0x0000000203037211 */ /* 0x000fe400078f80ff */
[----:B------:R-:W-:Y:S02]  /*1e40*/  @P3 LOP3.LUT R31, R31, 0x400, RZ, 0xfc, !PT ;  /* 0x000004001f1f3812 */ /* 0x000fe400078efcff */
[----:B------:R-:W-:Y:S01]  /*1e50*/  LOP3.LUT R16, R3, 0xff, RZ, 0xc0, !PT ;  /* 0x000000ff03107812 */ /* 0x000fe200078ec0ff */
[----:B------:R1:W-:Y:S01]  /*1e60*/  STL [R1+0x84], R15 ;  /* 0x0000840f01007387 */ /* 0x0003e20000100800 */
[----:B------:R-:W-:-:S03]  /*1e70*/  SHF.R.U32.HI R5, RZ, 0x10, R3 ;  /* 0x00000010ff057819 */ /* 0x000fc60000011603 */
[----:B------:R1:W-:Y:S01]  /*1e80*/  STL [R1+0x78], R24 ;  /* 0x0000781801007387 */ /* 0x0003e20000100800 */
[----:B------:R-:W-:-:S03]  /*1e90*/  IMNMX R6, R4, R0, PT ;  /* 0x0000000004067217 */ /* 0x000fc60003800200 */
[----:B------:R1:W-:Y:S04]  /*1ea0*/  STL [R1+0x30], R31 ;  /* 0x0000301f01007387 */ /* 0x0003e80000100800 */
[----:B------:R1:W-:Y:S04]  /*1eb0*/  STL [R1+0xc4], R16 ;  /* 0x0000c41001007387 */ /* 0x0003e80000100800 */
[----:B------:R1:W-:Y:S01]  /*1ec0*/  STL [R1+0x88], R5 ;  /* 0x0000880501007387 */ /* 0x0003e20000100800 */
[----:B------:R-:W-:Y:S01]  /*1ed0*/  ISETP.GE.AND P0, PT, R6, 0x1, PT ;  /* 0x000000010600780c */ /* 0x000fe20003f06270 */
[----:B------:R-:W-:-:S12]  /*1ee0*/  IMAD.MOV.U32 R2, RZ, RZ, RZ ;  /* 0x000000ffff027224 */ /* 0x000fd800078e00ff */
[----:B------:R-:W-:Y:S05]  /*1ef0*/  @!P0 BRA `(.L_x_875) ;  /* 0x000001e000008947 */ /* 0x000fea0003800000 */
[----:B------:R-:W-:-:S04]  /*1f00*/  ISETP.NE.AND P0, PT, R5, RZ, PT ;  /* 0x000000ff0500720c */ /* 0x000fc80003f05270 */
        /* <DEDUP_REMOVED lines=29> */
.L_x_875:
[----:B------:R-:W-:Y:S05]  /*20e0*/  BSYNC B0 ;  /* 0x0000000000007941 */ /* 0x000fea0003800000 */
.L_x_874:
        /* <DEDUP_REMOVED lines=14> */
[----:B------:R2:W-:Y:S01]  /*21d0*/  STL [R1+0x24], R72 ;  /* 0x0000244801007387 */ /* 0x0005e20000100800 */
        /* <DEDUP_REMOVED lines=58> */
[----:B--2---:R-:W-:Y:S01]  /*2580*/  ISETP.NE.U32.AND P0, PT, RZ, c[0x0][0x340], PT ;  /* 0x0000d000ff007a0c */ /* 0x004fe20003f05070 */
[----:B------:R-:W2:Y:S01]  /*2590*/  LDL.64 R8, [R1+0x70] ;  /* 0x0000700001087983 */ /* 0x000ea20000100a00 */
[----:B------:R-:W-:-:S02]  /*25a0*/  IMAD.MOV.U32 R135, RZ, RZ, R15 ;  /* 0x000000ffff877224 */ /* 0x000fc400078e000f */
[----:B------:R-:W-:Y:S01]  /*25b0*/  ISETP.NE.AND.EX P1, PT, RZ, c[0x0][0x344], PT, P0 ;  /* 0x0000d100ff007a0c */ /* 0x000fe20003f25300 */
[----:B------:R3:W2:Y:S04]  /*25c0*/  LDL.64 R28, [R1+0x70] ;  /* 0x00007000011c7983 */ /* 0x0006a80000100a00 */
[----:B------:R-:W4:Y:S04]  /*25d0*/  LDL R21, [R1+0x7c] ;  /* 0x00007c0001157983 */ /* 0x000f280000100800 */
[----:B------:R-:W5:Y:S04]  /*25e0*/  LDL R20, [R1+0x90] ;  /* 0x0000900001147983 */ /* 0x000f680000100800 */
[----:B------:R-:W-:Y:S01]  /*25f0*/  @P1 IMAD.WIDE R2, R32, R13, c[0x0][0x340] ;  /* 0x0000d00020021625 */ /* 0x000fe200078e020d */
[----:B------:R-:W3:Y:S04]  /*2600*/  LDL R30, [R1+0xa0] ;  /* 0x0000a000011e7983 */ /* 0x000ee80000100800 */
[----:B------:R1:W3:Y:S04]  /*2610*/  @P1 LDG.E R19, [R2.64] ;  /* 0x0000000602131981 */ /* 0x0002e8000c1e1900 */
[----:B------:R-:W4:Y:S04]  /*2620*/  LDL R27, [R1+0x9c] ;  /* 0x00009c00011b7983 */ /* 0x000f280000100800 */
[----:B------:R-:W4:Y:S04]  /*2630*/  LDL R67, [R1+0x18] ;  /* 0x0000180001437983 */ /* 0x000f280000100800 */
[----:B------:R-:W1:Y:S01]  /*2640*/  S2R R4, SR_TID.X ;  /* 0x0000000000047919 */ /* 0x000e620000002100 */
[----:B------:R-:W-:-:S05]  /*2650*/  SHF.R.S32.HI R0, RZ, 0x1f, R12 ;  /* 0x0000001fff007819 */ /* 0x000fca000001140c */
[----:B------:R-:W-:Y:S01]  /*2660*/  IMAD R0, R0, c[0x0][0x178], RZ ;  /* 0x00005e0000007a24 */ /* 0x000fe200078e02ff */
[--C-:B-1----:R-:W-:Y:S02]  /*2670*/  SHF.R.S32.HI R25, RZ, 0x1f, R4.reuse ;  /* 0x0000001fff197819 */ /* 0x102fe40000011404 */
[----:B------:R-:W-:Y:S02]  /*2680*/  SHF.R.S32.HI R73, RZ, 0x1f, R4 ;  /* 0x0000001fff497819 */ /* 0x000fe40000011404 */
[-C--:B------:R-:W-:Y:S02]  /*2690*/  LEA.HI R25, R25, R4.reuse, RZ, 0x3 ;  /* 0x0000000419197211 */ /* 0x080fe400078f18ff */
[----:B------:R-:W-:Y:S02]  /*26a0*/  LEA.HI R73, R73, R4, RZ, 0x3 ;  /* 0x0000000449497211 */ /* 0x000fe400078f18ff */
[----:B------:R-:W-:Y:S02]  /*26b0*/  LOP3.LUT R25, R25, 0xfffffff8, RZ, 0xc0, !PT ;  /* 0xfffffff819197812 */ /* 0x000fe400078ec0ff */
[----:B------:R-:W-:-:S03]  /*26c0*/  SHF.R.S32.HI R73, RZ, 0x3, R73 ;  /* 0x00000003ff497819 */ /* 0x000fc60000011449 */
[----:B------:R-:W-:Y:S02]  /*26d0*/  IMAD.IADD R25, R4, 0x1, -R25 ;  /* 0x0000000104197824 */ /* 0x000fe400078e0a19 */
[----:B------:R-:W-:-:S04]  /*26e0*/  IMAD.WIDE.U32 R2, R12, c[0x0][0x178], RZ ;  /* 0x00005e000c027a25 */ /* 0x000fc800078e00ff */
[----:B------:R-:W-:Y:S02]  /*26f0*/  IMAD R5, R25, 0x20, R73 ;  /* 0x0000002019057824 */ /* 0x000fe400078e0249 */
[----:B------:R-:W-:Y:S02]  /*2700*/  IMAD R0, R12, c[0x0][0x17c], R0 ;  /* 0x00005f000c007a24 */ /* 0x000fe400078e0200 */
[----:B------:R-:W-:Y:S02]  /*2710*/  IMAD.IADD R5, R135, 0x1, R5 ;  /* 0x0000000187057824 */ /* 0x000fe400078e0205 */
[----:B------:R-:W-:Y:S01]  /*2720*/  IMAD.IADD R3, R3, 0x1, R0 ;  /* 0x0000000103037824 */ /* 0x000fe200078e0200 */
[----:B------:R-:W-:Y:S01]  /*2730*/  SEL R6, R11, RZ, !P4 ;  /* 0x000000ff0b067207 */ /* 0x000fe20006000000 */
[----:B------:R-:W-:Y:S01]  /*2740*/  @P3 IMAD.HI.U32 R7, R5, c[0x0][0x2c8], RZ ;  /* 0x0000b20005073a27 */ /* 0x000fe200078e00ff */
[----:B------:R-:W-:-:S03]  /*2750*/  SEL R4, R32, RZ, !P4 ;  /* 0x000000ff20047207 */ /* 0x000fc60006000000 */
        /* <DEDUP_REMOVED lines=8> */
[----:B------:R-:W-:-:S04]  /*27e0*/  IMAD.MOV R4, RZ, RZ, -R0 ;  /* 0x000000ffff047224 */ /* 0x000fc800078e0a00 */
[----:B------:R-:W-:Y:S02]  /*27f0*/  IMAD R4, R4, c[0x0][0x2c4], R5 ;  /* 0x0000b10004047a24 */ /* 0x000fe400078e0205 */
[----:B------:R-:W-:Y:S02]  /*2800*/  IMAD R5, R7, c[0x0][0x1b0], RZ ;  /* 0x00006c0007057a24 */ /* 0x000fe400078e02ff */
[----:B------:R-:W-:Y:S02]  /*2810*/  IMAD.IADD R3, R3, 0x1, R6 ;  /* 0x0000000103037824 */ /* 0x000fe400078e0206 */
[C---:B------:R-:W-:Y:S01]  /*2820*/  IMAD R6, R0.reuse, c[0x0][0x1b4], R5 ;  /* 0x00006d0000067a24 */ /* 0x040fe200078e0205 */
[----:B------:R-:W-:Y:S01]  /*2830*/  SHF.R.S32.HI R5, RZ, 0x1f, R4 ;  /* 0x0000001fff057819 */ /* 0x000fe20000011404 */
[----:B------:R-:W-:-:S04]  /*2840*/  IMAD.WIDE.U32 R2, R0, c[0x0][0x1b0], R2 ;  /* 0x00006c0000027a25 */ /* 0x000fc800078e0002 */
[----:B------:R-:W-:Y:S02]  /*2850*/  IMAD R0, R5, c[0x0][0x1a8], RZ ;  /* 0x00006a0005007a24 */ /* 0x000fe400078e02ff */
[----:B------:R-:W-:Y:S02]  /*2860*/  IMAD.IADD R3, R3, 0x1, R6 ;  /* 0x0000000103037824 */ /* 0x000fe400078e0206 */
[C---:B------:R-:W-:Y:S02]  /*2870*/  IMAD R0, R4.reuse, c[0x0][0x1ac], R0 ;  /* 0x00006b0004007a24 */ /* 0x040fe400078e0200 */
[----:B------:R-:W-:-:S04]  /*2880*/  IMAD.WIDE.U32 R2, R4, c[0x0][0x1a8], R2 ;  /* 0x00006a0004027a25 */ /* 0x000fc800078e0002 */
[----:B------:R-:W-:Y:S01]  /*2890*/  IMAD.IADD R0, R3, 0x1, R0 ;  /* 0x0000000103007824 */ /* 0x000fe200078e0200 */
[C---:B------:R-:W-:Y:S01]  /*28a0*/  LEA R13, P0, R2.reuse, c[0x0][0x160], 0x1 ;  /* 0x00005800020d7a11 */ /* 0x040fe200078008ff */
[----:B------:R-:W-:Y:S03]  /*28b0*/  WARPSYNC 0xffffffff ;  /* 0xffffffff00007948 */ /* 0x000fe60003800000 */
[----:B------:R-:W-:Y:S02]  /*28c0*/  LEA.HI.X R12, R2, c[0x0][0x164], R0, 0x1, P0 ;  /* 0x00005900020c7a11 */ /* 0x000fe400000f0c00 */
[----:B------:R-:W1:Y:S01]  /*28d0*/  SHFL.IDX PT, R2, R13, RZ, 0x181f ;  /* 0x00181fff0d027589 */ /* 0x000e6200000e0000 */
[----:B------:R-:W-:-:S03]  /*28e0*/  IMAD R15, R14, c[0x0][0x2c4], RZ ;  /* 0x0000b1000e0f7a24 */ /* 0x000fc600078e02ff */
[----:B------:R-:W1:Y:S01]  /*28f0*/  SHFL.IDX PT, R3, R12, RZ, 0x181f ;  /* 0x00181fff0c037589 */ /* 0x000e6200000e0000 */
[----:B------:R-:W-:-:S05]  /*2900*/  IMAD.IADD R14, R73, 0x1, R135 ;  /* 0x00000001490e7824 */ /* 0x000fca00078e0287 */
[----:B------:R-:W-:Y:S02]  /*2910*/  ISETP.GE.AND P0, PT, R14, R15, PT ;  /* 0x0000000f0e00720c */ /* 0x000fe40003f06270 */
[----:B------:R-:W-:Y:S01]  /*2920*/  IADD3 R65, R72, -0x1, RZ ;  /* 0xffffffff48417810 */ /* 0x000fe20007ffe0ff */
[----:B------:R-:W-:-:S05]  /*2930*/  IMAD.MOV.U32 R74, RZ, RZ, R31 ;  /* 0x000000ffff4a7224 */ /* 0x000fca00078e001f */
[----:B------:R-:W-:Y:S01]  /*2940*/  LOP3.LUT R74, R74, 0xfffffffd, RZ, 0xc0, !PT ;  /* 0xfffffffd4a4a7812 */ /* 0x000fe200078ec0ff */
[----:B--2---:R-:W-:-:S05]  /*2950*/  IMAD.MOV.U32 R28, RZ, RZ, R8 ;  /* 0x000000ffff1c7224 */ /* 0x004fca00078e0008 */
[C---:B------:R-:W-:Y:S02]  /*2960*/  IADD3 R0, R28.reuse, 0x40, RZ ;  /* 0x000000401c007810 */ /* 0x040fe40007ffe0ff */
[C---:B------:R-:W-:Y:S02]  /*2970*/  ISETP.GE.AND P3, PT, R28.reuse, c[0x0][0x198], PT ;  /* 0x000066001c007a0c */ /* 0x040fe40003f66270 */
[----:B------:R-:W-:Y:S02]  /*2980*/  SHF.R.S32.HI R29, RZ, 0x1f, R28 ;  /* 0x0000001fff1d7819 */ /* 0x000fe4000001141c */
[----:B------:R-:W-:Y:S02]  /*2990*/  SHF.R.S32.HI R17, RZ, 0x1f, R0 ;  /* 0x0000001fff117819 */ /* 0x000fe40000011400 */
[----:B-1----:R-:W-:Y:S02]  /*29a0*/  @!P0 LEA R6, P2, R28, R2, 0x1 ;  /* 0x000000021c068211 */ /* 0x002fe400078408ff */
[----:B---3--:R-:W-:Y:S01]  /*29b0*/  @P1 SHF.R.S32.HI R16, RZ, 0x1f, R19 ;  /* 0x0000001fff101819 */ /* 0x008fe20000011413 */
[----:B------:R-:W-:-:S02]  /*29c0*/  @!P1 IMAD.MOV.U32 R16, RZ, RZ, R11 ;  /* 0x000000ffff109224 */ /* 0x000fc400078e000b */
[----:B------:R-:W-:Y:S01]  /*29d0*/  @!P1 IMAD.MOV.U32 R19, RZ, RZ, R32 ;  /* 0x000000ffff139224 */ /* 0x000fe200078e0020 */
[C---:B------:R-:W-:Y:S02]  /*29e0*/  @!P0 LEA R10, P1, R0.reuse, R2, 0x1 ;  /* 0x00000002000a8211 */ /* 0x040fe400078208ff */
[----:B------:R-:W-:Y:S02]  /*29f0*/  ISETP.GE.AND P6, PT, R0, c[0x0][0x198], PT ;  /* 0x0000660000007a0c */ /* 0x000fe40003fc6270 */
[----:B----4-:R-:W-:Y:S01]  /*2a00*/  ISETP.GE.AND P5, PT, R21, c[0x0][0x198], PT ;  /* 0x0000660015007a0c */ /* 0x010fe20003fa6270 */
[----:B------:R-:W-:Y:S01]  /*2a10*/  BAR.SYNC.DEFER_BLOCKING 0x0 ;  /* 0x0000000000007b1d */ /* 0x000fe20000010000 */
[----:B-----5:R-:W-:Y:S02]  /*2a20*/  ISETP.GE.AND P4, PT, R20, c[0x0][0x198], PT ;  /* 0x0000660014007a0c */ /* 0x020fe40003f86270 */
[-C--:B------:R-:W-:Y:S02]  /*2a30*/  @!P0 LEA.HI.X R7, R28, R3.reuse, R29, 0x1, P2 ;  /* 0x000000031c078211 */ /* 0x080fe400010f0c1d */
[----:B------:R-:W-:-:S02]  /*2a40*/  @!P0 LEA.HI.X R11, R0, R3, R17, 0x1, P1 ;  /* 0x00000003000b8211 */ /* 0x000fc400008f0c11 */
[CC--:B------:R-:W-:Y:S02]  /*2a50*/  @!P0 LEA R8, P2, R21.reuse, R2.reuse, 0x1 ;  /* 0x0000000215088211 */ /* 0x0c0fe400078408ff */
[C---:B------:R-:W-:Y:S02]  /*2a60*/  @!P0 LEA R4, P1, R20.reuse, R2, 0x1 ;  /* 0x0000000214048211 */ /* 0x040fe400078208ff */
[----:B------:R-:W1:Y:S01]  /*2a70*/  SHFL.IDX PT, R2, R13, 0x1, 0x181f ;  /* 0x00381f000d027f89 */ /* 0x000e6200000e0000 */
[-C--:B------:R-:W-:Y:S02]  /*2a80*/  @!P0 LEA.HI.X R9, R21, R3.reuse, R30, 0x1, P2 ;  /* 0x0000000315098211 */ /* 0x080fe400010f0c1e */
[----:B------:R-:W-:Y:S02]  /*2a90*/  @!P0 LEA.HI.X R5, R20, R3, R27, 0x1, P1 ;  /* 0x0000000314058211 */ /* 0x000fe400008f0c1b */
[----:B------:R-:W2:Y:S04]  /*2aa0*/  SHFL.IDX PT, R3, R12, 0x1, 0x181f ;  /* 0x00381f000c037f89 */ /* 0x000ea800000e0000 */
[----:B------:R-:W-:Y:S01]  /*2ab0*/  @!PT LDS RZ, [RZ] ;  /* 0x00000000fffff984 */ /* 0x000fe20000000800 */
[----:B------:R3:W-:Y:S04]  /*2ac0*/  @!P0 LDGSTS.E.BYPASS.LTC128B.128 [R67+0x4080], [R6.64], !P3 ;  /* 0x0408000006438fae */ /* 0x0007e8000d901d46 */
[----:B------:R4:W-:Y:S04]  /*2ad0*/  @!P0 LDGSTS.E.BYPASS.LTC128B.128 [R67+0x8080], [R10.64], !P6 ;  /* 0x080800000a438fae */ /* 0x0009e8000f101d46 */
[----:B------:R5:W-:Y:S04]  /*2ae0*/  @!P0 LDGSTS.E.BYPASS.LTC128B.128 [R67+0xc080], [R8.64], !P5 ;  /* 0x0c08000008438fae */ /* 0x000be8000e901d46 */
[----:B------:R1:W-:Y:S01]  /*2af0*/  @!P0 LDGSTS.E.BYPASS.LTC128B.128 [R67+0x10080], [R4.64], !P4 ;  /* 0x1008000004438fae */ /* 0x0003e2000e101d46 */
[----:B---3--:R-:W-:-:S04]  /*2b00*/  IADD3 R6, R14, 0x20, RZ ;  /* 0x000000200e067810 */ /* 0x008fc80007ffe0ff */
[----:B------:R-:W-:-:S13]  /*2b10*/  ISETP.GE.AND P0, PT, R6, R15, PT ;  /* 0x0000000f0600720c */ /* 0x000fda0003f06270 */
[----:B-1----:R-:W-:-:S04]  /*2b20*/  @!P0 LEA R6, P1, R28, R2, 0x1 ;  /* 0x000000021c068211 */ /* 0x002fc800078208ff */
[----:B--2---:R-:W-:Y:S02]  /*2b30*/  @!P0 LEA.HI.X R7, R28, R3, R29, 0x1, P1 ;  /* 0x000000031c078211 */ /* 0x004fe400008f0c1d */
[----:B----4-:R-:W-:-:S03]  /*2b40*/  @!P0 LEA R10, P1, R0, R2, 0x1 ;  /* 0x00000002000a8211 */ /* 0x010fc600078208ff */
[----:B------:R1:W-:Y:S01]  /*2b50*/  @!P0 LDGSTS.E.BYPASS.LTC128B.128 [R67+0x5080], [R6.64], !P3 ;  /* 0x0508000006438fae */ /* 0x0003e2000d901d46 */
[----:B------:R-:W-:Y:S02]  /*2b60*/  @!P0 LEA.HI.X R11, R0, R3, R17, 0x1, P1 ;  /* 0x00000003000b8211 */ /* 0x000fe400008f0c11 */
[----:B-----5:R-:W-:-:S03]  /*2b70*/  @!P0 LEA R8, P1, R21, R2, 0x1 ;  /* 0x0000000215088211 */ /* 0x020fc600078208ff */
[----:B------:R2:W-:Y:S01]  /*2b80*/  @!P0 LDGSTS.E.BYPASS.LTC128B.128 [R67+0x9080], [R10.64], !P6 ;  /* 0x090800000a438fae */ /* 0x0005e2000f101d46 */
[-C--:B------:R-:W-:Y:S02]  /*2b90*/  @!P0 LEA.HI.X R9, R21, R3.reuse, R30, 0x1, P1 ;  /* 0x0000000315098211 */ /* 0x080fe400008f0c1e */
[C---:B------:R-:W-:Y:S02]  /*2ba0*/  @!P0 LEA R4, P1, R20.reuse, R2, 0x1 ;  /* 0x0000000214048211 */ /* 0x040fe400078208ff */
[----:B------:R-:W3:Y:S02]  /*2bb0*/  SHFL.IDX PT, R2, R13, 0x2, 0x181f ;  /* 0x00581f000d027f89 */ /* 0x000ee400000e0000 */
[----:B------:R-:W-:Y:S02]  /*2bc0*/  @!P0 LEA.HI.X R5, R20, R3, R27, 0x1, P1 ;  /* 0x0000000314058211 */ /* 0x000fe400008f0c1b */
[----:B------:R-:W4:Y:S04]  /*2bd0*/  SHFL.IDX PT, R3, R12, 0x2, 0x181f ;  /* 0x00581f000c037f89 */ /* 0x000f2800000e0000 */
[----:B------:R3:W-:Y:S04]  /*2be0*/  @!P0 LDGSTS.E.BYPASS.LTC128B.128 [R67+0xd080], [R8.64], !P5 ;  /* 0x0d08000008438fae */ /* 0x0007e8000e901d46 */
[----:B------:R5:W-:Y:S01]  /*2bf0*/  @!P0 LDGSTS.E.BYPASS.LTC128B.128 [R67+0x11080], [R4.64], !P4 ;  /* 0x1108000004438fae */ /* 0x000be2000e101d46 */
[----:B-1----:R-:W-:-:S04]  /*2c00*/  IADD3 R6, R14, 0x40, RZ ;  /* 0x000000400e067810 */ /* 0x002fc80007ffe0ff */
[----:B------:R-:W-:-:S13]  /*2c10*/  ISETP.GE.AND P0, PT, R6, R15, PT ;  /* 0x0000000f0600720c */ /* 0x000fda0003f06270 */
[----:B---3--:R-:W-:-:S04]  /*2c20*/  @!P0 LEA R8, P1, R28, R2, 0x1 ;  /* 0x000000021c088211 */ /* 0x008fc800078208ff */
[-C--:B----4-:R-:W-:Y:S02]  /*2c30*/  @!P0 LEA.HI.X R9, R28, R3.reuse, R29, 0x1, P1 ;  /* 0x000000031c098211 */ /* 0x090fe400008f0c1d */
[CC--:B------:R-:W-:Y:S01]  /*2c40*/  @!P0 LEA R6, P1, R0.reuse, R2.reuse, 0x1 ;  /* 0x0000000200068211 */ /* 0x0c0fe200078208ff */
[----:B--2---:R-:W1:Y:S03]  /*2c50*/  SHFL.IDX PT, R11, R13, 0x3, 0x181f ;  /* 0x00781f000d0b7f89 */ /* 0x004e6600000e0000 */
[----:B------:R-:W-:Y:S01]  /*2c60*/  @!P0 LEA.HI.X R7, R0, R3, R17, 0x1, P1 ;  /* 0x0000000300078211 */ /* 0x000fe200008f0c11 */
[----:B------:R2:W-:Y:S01]  /*2c70*/  @!P0 LDGSTS.E.BYPASS.LTC128B.128 [R67+0x6080], [R8.64], !P3 ;  /* 0x0608000008438fae */ /* 0x0005e2000d901d46 */
[----:B-----5:R-:W-:-:S03]  /*2c80*/  @!P0 LEA R4, P1, R21, R2, 0x1 ;  /* 0x0000000215048211 */ /* 0x020fc600078208ff */
[----:B------:R1:W-:Y:S01]  /*2c90*/  @!P0 LDGSTS.E.BYPASS.LTC128B.128 [R67+0xa080], [R6.64], !P6 ;  /* 0x0a08000006438fae */ /* 0x0003e2000f101d46 */
[-C--:B------:R-:W-:Y:S02]  /*2ca0*/  @!P0 LEA.HI.X R5, R21, R3.reuse, R30, 0x1, P1 ;  /* 0x0000000315058211 */ /* 0x080fe400008f0c1e */
[C---:B------:R-:W-:Y:S01]  /*2cb0*/  @!P0 LEA R2, P1, R20.reuse, R2, 0x1 ;  /* 0x0000000214028211 */ /* 0x040fe200078208ff */
[----:B------:R-:W3:Y:S03]  /*2cc0*/  SHFL.IDX PT, R10, R12, 0x3, 0x181f ;  /* 0x00781f000c0a7f89 */ /* 0x000ee600000e0000 */
[----:B------:R-:W-:Y:S01]  /*2cd0*/  @!P0 LEA.HI.X R3, R20, R3, R27, 0x1, P1 ;  /* 0x0000000314038211 */ /* 0x000fe200008f0c1b */
[----:B------:R4:W-:Y:S04]  /*2ce0*/  @!P0 LDGSTS.E.BYPASS.LTC128B.128 [R67+0xe080], [R4.64], !P5 ;  /* 0x0e08000004438fae */ /* 0x0009e8000e901d46 */
[----:B------:R5:W-:Y:S01]  /*2cf0*/  @!P0 LDGSTS.E.BYPASS.LTC128B.128 [R67+0x12080], [R2.64], !P4 ;  /* 0x1208000002438fae */ /* 0x000be2000e101d46 */
[----:B----4-:R-:W-:-:S02]  /*2d00*/  IADD3 R4, R14, 0x60, RZ ;  /* 0x000000600e047810 */ /* 0x010fc40007ffe0ff */
[----:B-----5:R-:W-:Y:S02]  /*2d10*/  SHF.R.S32.HI R3, RZ, 0x1f, R18 ;  /* 0x0000001fff037819 */ /* 0x020fe40000011412 */
[----:B------:R-:W-:-:S04]  /*2d20*/  IADD3 R2, P0, R73, R18, RZ ;  /* 0x0000001249027210 */ /* 0x000fc80007f1e0ff */
[----:B------:R-:W-:Y:S02]  /*2d30*/  LEA.HI.X.SX32 R3, R73, R3, 0x1, P0 ;  /* 0x0000000349037211 */ /* 0x000fe400000f0eff */
[----:B------:R-:W-:Y:S01]  /*2d40*/  ISETP.GE.AND P0, PT, R4, R15, PT ;  /* 0x0000000f0400720c */ /* 0x000fe20003f06270 */
[----:B------:R-:W-:Y:S02]  /*2d50*/  IMAD.MOV.U32 R15, RZ, RZ, 0x30 ;  /* 0x00000030ff0f7424 */ /* 0x000fe400078e00ff */
[----:B--2---:R-:W-:-:S10]  /*2d60*/  IMAD R8, R3, c[0x0][0x1e0], RZ ;  /* 0x0000780003087a24 */ /* 0x004fd400078e02ff */
[----:B-1----:R-:W-:-:S04]  /*2d70*/  @!P0 LEA R6, P1, R28, R11, 0x1 ;  /* 0x0000000b1c068211 */ /* 0x002fc800078208ff */
[--C-:B---3--:R-:W-:Y:S01]  /*2d80*/  @!P0 LEA.HI.X R7, R28, R10, R29.reuse, 0x1, P1 ;  /* 0x0000000a1c078211 */ /* 0x108fe200008f0c1d */
[----:B------:R-:W-:-:S04]  /*2d90*/  IMAD.WIDE.U32 R4, R2, c[0x0][0x1e0], R28 ;  /* 0x0000780002047a25 */ /* 0x000fc800078e001c */
[----:B------:R1:W-:Y:S01]  /*2da0*/  @!P0 LDGSTS.E.BYPASS.LTC128B.128 [R67+0x7080], [R6.64], !P3 ;  /* 0x0708000006438fae */ /* 0x0003e2000d901d46 */
[----:B------:R-:W-:Y:S02]  /*2db0*/  IMAD R8, R2, c[0x0][0x1e4], R8 ;  /* 0x0000790002087a24 */ /* 0x000fe400078e0208 */
[----:B------:R-:W-:Y:S02]  /*2dc0*/  IMAD R12, R3, c[0x0][0x208], RZ ;  /* 0x00008200030c7a24 */ /* 0x000fe400078e02ff */
[----:B------:R-:W-:Y:S02]  /*2dd0*/  IMAD R15, R72, -0x30, R15 ;  /* 0xffffffd0480f7824 */ /* 0x000fe400078e020f */
[----:B------:R-:W-:Y:S01]  /*2de0*/  IMAD.IADD R3, R5, 0x1, R8 ;  /* 0x0000000105037824 */ /* 0x000fe200078e0208 */
[----:B------:R-:W-:Y:S01]  /*2df0*/  SHF.R.S32.HI R18, RZ, 0x1f, R65 ;  /* 0x0000001fff127819 */ /* 0x000fe20000011441 */
[----:B------:R-:W-:Y:S01]  /*2e00*/  IMAD.WIDE.U32 R8, R2, c[0x0][0x208], R28 ;  /* 0x0000820002087a25 */ /* 0x000fe200078e001c */
[----:B------:R-:W-:-:S03]  /*2e10*/  ISETP.NE.AND P2, PT, R22, RZ, PT ;  /* 0x000000ff1600720c */ /* 0x000fc60003f45270 */
[----:B------:R-:W-:Y:S02]  /*2e20*/  IMAD R12, R2, c[0x0][0x20c], R12 ;  /* 0x00008300020c7a24 */ /* 0x000fe400078e020c */
[----:B------:R-:W-:Y:S02]  /*2e30*/  IMAD.MOV.U32 R2, RZ, RZ, R4 ;  /* 0x000000ffff027224 */ /* 0x000fe400078e0004 */
[----:B------:R-:W-:Y:S01]  /*2e40*/  IMAD.IADD R64, R24, 0x1, R15 ;  /* 0x0000000118407824 */ /* 0x000fe200078e020f */
[----:B-1----:R-:W-:-:S04]  /*2e50*/  @!P0 LEA R6, P1, R0, R11, 0x1 ;  /* 0x0000000b00068211 */ /* 0x002fc800078208ff */
[C---:B------:R-:W-:Y:S02]  /*2e60*/  @!P0 LEA.HI.X R7, R0.reuse, R10, R17, 0x1, P1 ;  /* 0x0000000a00078211 */ /* 0x040fe400008f0c11 */
[----:B------:R-:W-:Y:S01]  /*2e70*/  ISETP.GE.AND P1, PT, R0, c[0x0][0x1d4], PT ;  /* 0x0000750000007a0c */ /* 0x000fe20003f26270 */
[----:B------:R-:W-:Y:S02]  /*2e80*/  IMAD.WIDE.U32 R4, R26, c[0x0][0x1e8], R2 ;  /* 0x00007a001a047a25 */ /* 0x000fe400078e0002 */
[----:B------:R1:W-:Y:S02]  /*2e90*/  @!P0 LDGSTS.E.BYPASS.LTC128B.128 [R67+0xb080], [R6.64], !P6 ;  /* 0x0b08000006438fae */ /* 0x0003e4000f101d46 */
[----:B------:R-:W-:Y:S01]  /*2ea0*/  IMAD.IADD R3, R9, 0x1, R12 ;  /* 0x0000000109037824 */ /* 0x000fe200078e020c */
[----:B------:R-:W-:Y:S01]  /*2eb0*/  SEL R12, R16, RZ, !P2 ;  /* 0x000000ff100c7207 */ /* 0x000fe20005000000 */
[----:B------:R-:W-:Y:S01]  /*2ec0*/  IMAD.MOV.U32 R2, RZ, RZ, R8 ;  /* 0x000000ffff027224 */ /* 0x000fe200078e0008 */
[----:B------:R-:W-:Y:S01]  /*2ed0*/  SEL R0, R19, RZ, !P2 ;  /* 0x000000ff13007207 */ /* 0x000fe20005000000 */
[----:B------:R-:W-:-:S02]  /*2ee0*/  IMAD R5, R26, c[0x0][0x1ec], R5 ;  /* 0x00007b001a057a24 */ /* 0x000fc400078e0205 */
[----:B------:R-:W-:Y:S02]  /*2ef0*/  IMAD R9, R12, c[0x0][0x1f0], RZ ;  /* 0x00007c000c097a24 */ /* 0x000fe400078e02ff */
[----:B------:R-:W-:Y:S01]  /*2f00*/  @P1 LOP3.LUT R74, R74, 0x2, RZ, 0xfc, !PT ;  /* 0x000000024a4a1812 */ /* 0x000fe200078efcff */
[----:B------:R-:W-:-:S04]  /*2f10*/  IMAD.WIDE.U32 R70, R0, c[0x0][0x1f0], R4 ;  /* 0x00007c0000467a25 */ /* 0x000fc800078e0004 */
[----:B------:R-:W-:-:S04]  /*2f20*/  IMAD.WIDE.U32 R16, R65, c[0x0][0x1e0], RZ ;  /* 0x0000780041107a25 */ /* 0x000fc800078e00ff */
[----:B-1----:R-:W-:Y:S01]  /*2f30*/  IMAD R6, R18, c[0x0][0x1e0], RZ ;  /* 0x0000780012067a24 */ /* 0x002fe200078e02ff */
[----:B------:R-:W-:-:S03]  /*2f40*/  IMNMX R7, R64, 0x30, PT ;  /* 0x0000003040077817 */ /* 0x000fc60003800200 */
[----:B------:R-:W-:Y:S01]  /*2f50*/  IMAD R14, R65, c[0x0][0x1e4], R6 ;  /* 0x00007900410e7a24 */ /* 0x000fe200078e0206 */
[-C--:B------:R-:W-:Y:S01]  /*2f60*/  @!P0 LEA R6, P1, R21, R11.reuse, 0x1 ;  /* 0x0000000b15068211 */ /* 0x080fe200078208ff */
[----:B------:R-:W-:Y:S02]  /*2f70*/  IMAD.IADD R8, R7, 0x1, -R73 ;  /* 0x0000000107087824 */ /* 0x000fe400078e0a49 */
[----:B------:R-:W-:Y:S01]  /*2f80*/  IMAD R13, R0, c[0x0][0x1f4], R9 ;  /* 0x00007d00000d7a24 */ /* 0x000fe200078e0209 */
[-C--:B------:R-:W-:Y:S02]  /*2f90*/  @!P0 LEA.HI.X R7, R21, R10.reuse, R30, 0x1, P1 ;  /* 0x0000000a15078211 */ /* 0x080fe400008f0c1e */
[----:B------:R-:W-:Y:S02]  /*2fa0*/  ISETP.GE.AND P2, PT, R8, 0x1, PT ;  /* 0x000000010800780c */ /* 0x000fe40003f46270 */
[C---:B------:R-:W-:Y:S01]  /*2fb0*/  @!P0 LEA R4, P1, R20.reuse, R11, 0x1 ;  /* 0x0000000b14048211 */ /* 0x040fe200078208ff */
[----:B------:R-:W-:Y:S01]  /*2fc0*/  IMAD.IADD R9, R17, 0x1, R14 ;  /* 0x0000000111097824 */ /* 0x000fe200078e020e */
[----:B------:R1:W-:Y:S01]  /*2fd0*/  @!P0 LDGSTS.E.BYPASS.LTC128B.128 [R67+0xf080], [R6.64], !P5 ;  /* 0x0f08000006438fae */ /* 0x0003e2000e901d46 */
[----:B------:R-:W-:Y:S01]  /*2fe0*/  IMAD.IADD R69, R71, 0x1, R13 ;  /* 0x0000000147457824 */ /* 0x000fe200078e020d */
[----:B------:R-:W-:Y:S01]  /*2ff0*/  @!P0 LEA.HI.X R5, R20, R10, R27, 0x1, P1 ;  /* 0x0000000a14058211 */ /* 0x000fe200008f0c1b */
[----:B------:R-:W-:Y:S01]  /*3000*/  IMAD.MOV.U32 R68, RZ, RZ, R70 ;  /* 0x000000ffff447224 */ /* 0x000fe200078e0046 */
[----:B------:R-:W-:Y:S01]  /*3010*/  ISETP.GE.AND P3, PT, R28, c[0x0][0x1d4], PT ;  /* 0x000075001c007a0c */ /* 0x000fe20003f66270 */
[----:B------:R-:W-:-:S02]  /*3020*/  IMAD R9, R9, 0x30, RZ ;  /* 0x0000003009097824 */ /* 0x000fc400078e02ff */
[----:B------:R2:W-:Y:S01]  /*3030*/  @!P0 LDGSTS.E.BYPASS.LTC128B.128 [R67+0x13080], [R4.64], !P4 ;  /* 0x1308000004438fae */ /* 0x0005e2000e101d46 */
[----:B------:R-:W-:Y:S02]  /*3040*/  LOP3.LUT P4, RZ, R74, 0x2, RZ, 0xc0, !PT ;  /* 0x000000024aff7812 */ /* 0x000fe4000788c0ff */
[----:B------:R-:W-:Y:S01]  /*3050*/  ISETP.GE.AND P6, PT, R21, c[0x0][0x1d4], PT ;  /* 0x0000750015007a0c */ /* 0x000fe20003fc6270 */
[----:B------:R-:W0:Y:S01]  /*3060*/  LDGDEPBAR ;  /* 0x00000000000079af */ /* 0x000e220000000000 */
[----:B------:R-:W-:Y:S02]  /*3070*/  ISETP.GE.AND P5, PT, R20, c[0x0][0x1d4], PT ;  /* 0x0000750014007a0c */ /* 0x000fe40003fa6270 */
[----:B------:R-:W-:Y:S01]  /*3080*/  ISETP.GE.AND P1, PT, R8, 0x21, PT ;  /* 0x000000210800780c */ /* 0x000fe20003f26270 */
[----:B------:R-:W-:Y:S02]  /*3090*/  IMAD R8, R12, c[0x0][0x218], RZ ;  /* 0x000086000c087a24 */ /* 0x000fe400078e02ff */
[----:B-1----:R-:W-:-:S04]  /*30a0*/  IMAD.WIDE.U32 R6, R16, 0x30, R68 ;  /* 0x0000003010067825 */ /* 0x002fc800078e0044 */
[----:B------:R-:W-:Y:S02]  /*30b0*/  IMAD.IADD R7, R7, 0x1, R9 ;  /* 0x0000000107077824 */ /* 0x000fe400078e0209 */
[----:B--2---:R-:W-:Y:S01]  /*30c0*/  IMAD.WIDE.U32 R4, R26, c[0x0][0x210], R2 ;  /* 0x000084001a047a25 */ /* 0x004fe200078e0002 */
[----:B------:R-:W-:-:S03]  /*30d0*/  @P2 LEA R2, P0, R6, c[0x0][0x1c8], 0x1 ;  /* 0x0000720006022a11 */ /* 0x000fc600078008ff */
[----:B------:R-:W-:Y:S01]  /*30e0*/  IMAD R5, R26, c[0x0][0x214], R5 ;  /* 0x000085001a057a24 */ /* 0x000fe200078e0205 */
[----:B------:R-:W-:Y:S01]  /*30f0*/  @P2 LEA.HI.X R3, R6, c[0x0][0x1cc], R7, 0x1, P0 ;  /* 0x0000730006032a11 */ /* 0x000fe200000f0c07 */
[----:B------:R-:W-:Y:S01]  /*3100*/  IMAD.MOV.U32 R9, RZ, RZ, 0x20 ;  /* 0x00000020ff097424 */ /* 0x000fe200078e00ff */
[----:B------:R-:W-:Y:S01]  /*3110*/  LOP3.LUT R74, R74, 0xfffffffe, RZ, 0xc0, !PT ;  /* 0xfffffffe4a4a7812 */ /* 0x000fe200078ec0ff */
[C---:B------:R-:W-:Y:S02]  /*3120*/  IMAD R8, R0.reuse, c[0x0][0x21c], R8 ;  /* 0x0000870000087a24 */ /* 0x040fe400078e0208 */
[----:B------:R-:W-:Y:S01]  /*3130*/  IMAD.WIDE.U32 R26, R0, c[0x0][0x218], R4 ;  /* 0x00008600001a7a25 */ /* 0x000fe200078e0004 */
[----:B------:R1:W-:Y:S01]  /*3140*/  @P2 LDGSTS.E.BYPASS.LTC128B.128 [R67+0x14080], [R2.64], !P3 ;  /* 0x1408000002432fae */ /* 0x0003e2000d901d46 */
[----:B------:R-:W-:Y:S02]  /*3150*/  @P3 LOP3.LUT R74, R74, 0x1, RZ, 0xfc, !PT ;  /* 0x000000014a4a3812 */ /* 0x000fe400078efcff */
[----:B------:R-:W-:Y:S01]  /*3160*/  IMAD.WIDE.U32 R10, R9, c[0x0][0x1e0], RZ ;  /* 0x00007800090a7a25 */ /* 0x000fe200078e00ff */
[----:B------:R1:W-:Y:S04]  /*3170*/  @P2 LDGSTS.E.BYPASS.LTC128B.128 [R67+0x15880], [R2.64+0x80], !P4 ;  /* 0x1588008002432fae */ /* 0x0003e8000e101d46 */
[----:B------:R1:W-:Y:S01]  /*3180*/  @P2 LDGSTS.E.BYPASS.LTC128B.128 [R67+0x17080], [R2.64+0x100], !P6 ;  /* 0x1708010002432fae */ /* 0x0003e2000f101d46 */
[----:B------:R-:W-:Y:S01]  /*3190*/  IMAD.IADD R17, R27, 0x1, R8 ;  /* 0x000000011b117824 */ /* 0x000fe200078e0208 */
[----:B------:R-:W-:Y:S01]  /*31a0*/  @P1 IADD3 R0, P0, R6, R10, RZ ;  /* 0x0000000a06001210 */ /* 0x000fe20007f1e0ff */
[----:B------:R-:W-:Y:S01]  /*31b0*/  IMAD.MOV.U32 R16, RZ, RZ, R26 ;  /* 0x000000ffff107224 */ /* 0x000fe200078e001a */
[----:B------:R1:W-:Y:S04]  /*31c0*/  @P2 LDGSTS.E.BYPASS.LTC128B.128 [R67+0x18880], [R2.64+0x180], !P5 ;  /* 0x1888018002432fae */ /* 0x0003e8000e901d46 */
[----:B------:R-:W-:Y:S04]  /*31d0*/  STL [R1+0x74], R29 ;  /* 0x0000741d01007387 */ /* 0x000fe80000100800 */
[----:B------:R-:W-:Y:S04]  /*31e0*/  STL.64 [R1+0x48], R70 ;  /* 0x0000484601007387 */ /* 0x000fe80000100a00 */
[----:B------:R-:W-:Y:S04]  /*31f0*/  STL.64 [R1+0x38], R68 ;  /* 0x0000384401007387 */ /* 0x000fe80000100a00 */
[----:B------:R-:W-:Y:S04]  /*3200*/  STL [R1+0x30], R74 ;  /* 0x0000304a01007387 */ /* 0x000fe80000100800 */
[----:B------:R-:W-:Y:S01]  /*3210*/  STL.64 [R1+0x50], R26 ;  /* 0x0000501a01007387 */ /* 0x000fe20000100a00 */
[----:B-1----:R-:W-:-:S03]  /*3220*/  IMAD R3, R9, c[0x0][0x1e4], RZ ;  /* 0x0000790009037a24 */ /* 0x002fc600078e02ff */
[----:B------:R-:W-:Y:S02]  /*3230*/  STL.64 [R1+0x40], R16 ;  /* 0x0000401001007387 */ /* 0x000fe40000100a00 */
[----:B------:R-:W-:Y:S02]  /*3240*/  @P1 IADD3.X R3, R7, R11, R3, P0, !PT ;  /* 0x0000000b07031210 */ /* 0x000fe400007fe403 */
[----:B------:R-:W2:Y:S04]  /*3250*/  LDL R10, [R1+0x14] ;  /* 0x00001400010a7983 */ /* 0x000ea80000100800 */
[----:B------:R-:W3:Y:S04]  /*3260*/  LDL R11, [R1+0xc] ;  /* 0x00000c00010b7983 */ /* 0x000ee80000100800 */
[----:B------:R-:W4:Y:S01]  /*3270*/  LDL R9, [R1+0x10] ;  /* 0x0000100001097983 */ /* 0x000f220000100800 */
[----:B------:R-:W-:-:S04]  /*3280*/  IMAD R2, R18, c[0x0][0x208], RZ ;  /* 0x0000820012027a24 */ /* 0x000fc800078e02ff */
[----:B------:R-:W-:Y:S01]  /*3290*/  IMAD R6, R65, c[0x0][0x20c], R2 ;  /* 0x0000830041067a24 */ /* 0x000fe200078e0202 */
[----:B------:R-:W-:-:S04]  /*32a0*/  @P1 LEA R2, P0, R0, c[0x0][0x1c8], 0x1 ;  /* 0x0000720000021a11 */ /* 0x000fc800078008ff */
[----:B------:R-:W-:-:S05]  /*32b0*/  @P1 LEA.HI.X R3, R0, c[0x0][0x1cc], R3, 0x1, P0 ;  /* 0x0000730000031a11 */ /* 0x000fca00000f0c03 */
[----:B------:R1:W-:Y:S04]  /*32c0*/  @P1 LDGSTS.E.BYPASS.LTC128B.128 [R67+0x15080], [R2.64], !P3 ;  /* 0x1508000002431fae */ /* 0x0003e8000d901d46 */
[----:B------:R1:W-:Y:S04]  /*32d0*/  @P1 LDGSTS.E.BYPASS.LTC128B.128 [R67+0x16880], [R2.64+0x80], !P4 ;  /* 0x1688008002431fae */ /* 0x0003e8000e101d46 */
[----:B------:R1:W-:Y:S04]  /*32e0*/  @P1 LDGSTS.E.BYPASS.LTC128B.128 [R67+0x18080], [R2.64+0x100], !P6 ;  /* 0x1808010002431fae */ /* 0x0003e8000f101d46 */
[----:B------:R1:W-:Y:S04]  /*32f0*/  @P1 LDGSTS.E.BYPASS.LTC128B.128 [R67+0x19880], [R2.64+0x180], !P5 ;  /* 0x1988018002431fae */ /* 0x0003e8000e901d46 */
[----:B------:R-:W0:Y:S04]  /*3300*/  LDGDEPBAR ;  /* 0x00000000000079af */ /* 0x000e280000000000 */
[----:B------:R-:W5:Y:S04]  /*3310*/  S2R R13, SR_TID.X ;  /* 0x00000000000d7919 */ /* 0x000f680000002100 */
[----:B------:R-:W1:Y:S01]  /*3320*/  S2R R20, SR_TID.X ;  /* 0x0000000000147919 */ /* 0x000e620000002100 */
[----:B------:R-:W-:-:S04]  /*3330*/  DEPBAR.LE SB0, 0x1 ;  /* 0x000080400000791a */ /* 0x000fc80000000000 */
[----:B------:R-:W-:Y:S01]  /*3340*/  BAR.SYNC.DEFER_BLOCKING 0x0 ;  /* 0x0000000000007b1d */ /* 0x000fe20000010000 */
[----:B-----5:R-:W-:-:S04]  /*3350*/  SHF.R.S32.HI R12, RZ, 0x1f, R13 ;  /* 0x0000001fff0c7819 */ /* 0x020fc8000001140d */
[----:B------:R-:W-:Y:S01]  /*3360*/  LEA.HI R12, R12, R13, RZ, 0x5 ;  /* 0x0000000d0c0c7211 */ /* 0x000fe200078f28ff */
[----:B------:R-:W-:Y:S01]  /*3370*/  IMAD.WIDE.U32 R4, R65, c[0x0][0x208], RZ ;  /* 0x0000820041047a25 */ /* 0x000fe200078e00ff */
[----:B-1----:R-:W-:Y:S02]  /*3380*/  ISETP.GT.AND P2, PT, R20, 0x7f, PT ;  /* 0x0000007f1400780c */ /* 0x002fe40003f44270 */
[----:B------:R-:W-:Y:S01]  /*3390*/  SHF.R.S32.HI R12, RZ, 0x5, R12 ;  /* 0x00000005ff0c7819 */ /* 0x000fe2000001140c */
[----:B------:R-:W-:-:S04]  /*33a0*/  IMAD.IADD R6, R5, 0x1, R6 ;  /* 0x0000000105067824 */ /* 0x000fc800078e0206 */
[----:B------:R-:W-:Y:S02]  /*33b0*/  IMAD R12, R12, 0x800, R239 ;  /* 0x000008000c0c7824 */ /* 0x000fe400078e02ef */
[----:B------:R-:W-:-:S04]  /*33c0*/  IMAD.WIDE.U32 R4, R4, 0x30, R16 ;  /* 0x0000003004047825 */ /* 0x000fc800078e0010 */
[----:B------:R-:W-:Y:S01]  /*33d0*/  IMAD R0, R6, 0x30, RZ ;  /* 0x0000003006007824 */ /* 0x000fe200078e02ff */
[----:B------:R-:W-:Y:S04]  /*33e0*/  LDSM.16.M88.4 R160, [R12] ;  /* 0x000000000ca0783b */ /* 0x000fe80000000200 */
[----:B------:R-:W-:Y:S04]  /*33f0*/  LDSM.16.M88.4 R188, [R12+0x4000] ;  /* 0x004000000cbc783b */ /* 0x000fe80000000200 */
[----:B------:R-:W-:Y:S04]  /*3400*/  LDSM.16.M88.4 R204, [R12+0x8000] ;  /* 0x008000000ccc783b */ /* 0x000fe80000000200 */
[----:B------:R-:W-:Y:S01]  /*3410*/  LDSM.16.M88.4 R220, [R12+0xc000] ;  /* 0x00c000000cdc783b */ /* 0x000fe20000000200 */
[----:B------:R-:W-:Y:S01]  /*3420*/  IMAD.IADD R5, R5, 0x1, R0 ;  /* 0x0000000105057824 */ /* 0x000fe200078e0200 */
[----:B------:R-:W-:Y:S01]  /*3430*/  LEA R6, P0, R4, c[0x0][0x1f8], 0x1 ;  /* 0x00007e0004067a11 */ /* 0x000fe200078008ff */
[----:B------:R-:W-:-:S02]  /*3440*/  @!P2 IMAD.MOV.U32 R0, RZ, RZ, c[0x0][0x208] ;  /* 0x00008200ff00a624 */ /* 0x000fc400078e00ff */
[----:B------:R-:W-:Y:S01]  /*3450*/  @!P2 IMAD.MOV.U32 R2, RZ, RZ, c[0x0][0x20c] ;  /* 0x00008300ff02a624 */ /* 0x000fe200078e00ff */
[----:B------:R-:W-:Y:S02]  /*3460*/  LEA.HI.X R7, R4, c[0x0][0x1fc], R5, 0x1, P0 ;  /* 0x00007f0004077a11 */ /* 0x000fe400000f0c05 */
[----:B------:R-:W-:-:S04]  /*3470*/  @!P2 LEA R4, P0, R0, R6, 0x6 ;  /* 0x000000060004a211 */ /* 0x000fc800078030ff */
[----:B------:R-:W-:Y:S02]  /*3480*/  @!P2 LEA.HI.X R5, R0, R7, R2, 0x6, P0 ;  /* 0x000000070005a211 */ /* 0x000fe400000f3402 */
[----:B------:R-:W-:Y:S02]  /*3490*/  SEL R0, RZ, 0xffffffff, P4 ;  /* 0xffffffffff007807 */ /* 0x000fe40002000000 */
[----:B------:R-:W-:Y:S02]  /*34a0*/  LOP3.LUT P0, RZ, R25, 0x2, RZ, 0xc0, !PT ;  /* 0x0000000219ff7812 */ /* 0x000fe4000780c0ff */
[----:B------:R-:W-:Y:S01]  /*34b0*/  SEL R2, RZ, 0x1, P3 ;  /* 0x00000001ff027807 */ /* 0x000fe20001800000 */
[----:B------:R-:W-:-:S05]  /*34c0*/  IMAD.SHL.U32 R0, R0, 0x2, RZ ;  /* 0x0000000200007824 */ /* 0x000fca00078e00ff */
[----:B------:R-:W-:Y:S02]  /*34d0*/  LOP3.LUT R3, R0, 0x2, R2, 0xe2, !PT ;  /* 0x0000000200037812 */ /* 0x000fe400078ee202 */
[----:B------:R-:W-:Y:S02]  /*34e0*/  SEL R2, RZ, 0x4, P6 ;  /* 0x00000004ff027807 */ /* 0x000fe40003000000 */
[----:B------:R-:W-:Y:S01]  /*34f0*/  SEL R0, RZ, 0x8, P5 ;  /* 0x00000008ff007807 */ /* 0x000fe20002800000 */
[----:B------:R-:W-:Y:S01]  /*3500*/  IMAD.MOV.U32 R8, RZ, RZ, 0x40 ;  /* 0x00000040ff087424 */ /* 0x000fe200078e00ff */
[----:B------:R-:W-:Y:S02]  /*3510*/  IADD3 R243, R236, 0x20, RZ ;  /* 0x00000020ecf37810 */ /* 0x000fe40007ffe0ff */
[----:B------:R-:W-:Y:S02]  /*3520*/  LOP3.LUT R3, R0, R3, R2, 0xfe, !PT ;  /* 0x0000000300037212 */ /* 0x000fe400078efe02 */
[----:B------:R-:W-:-:S02]  /*3530*/  @P0 IADD3 R243, R236, -0x20, RZ ;  /* 0xffffffe0ecf30810 */ /* 0x000fc40007ffe0ff */
[----:B------:R-:W-:Y:S02]  /*3540*/  LOP3.LUT P0, RZ, R25, 0x4, RZ, 0xc0, !PT ;  /* 0x0000000419ff7812 */ /* 0x000fe4000780c0ff */
[----:B------:R-:W-:Y:S02]  /*3550*/  IADD3 R2, R15, R24, -R73 ;  /* 0x000000180f027210 */ /* 0x000fe40007ffe849 */
[C---:B------:R-:W-:Y:S02]  /*3560*/  LOP3.LUT P3, RZ, R3.reuse, 0x1, RZ, 0xc0, !PT ;  /* 0x0000000103ff7812 */ /* 0x040fe4000786c0ff */
[----:B------:R-:W-:Y:S02]  /*3570*/  SEL R0, R8, 0xffffffc0, !P0 ;  /* 0xffffffc008007807 */ /* 0x000fe40004000000 */
[----:B------:R-:W-:Y:S02]  /*3580*/  ISETP.LT.OR P0, PT, R2, 0x1, !P3 ;  /* 0x000000010200780c */ /* 0x000fe40005f01670 */
[----:B------:R-:W-:-:S02]  /*3590*/  LOP3.LUT P2, RZ, R3, 0x2, RZ, 0xc0, !PT ;  /* 0x0000000203ff7812 */ /* 0x000fc4000784c0ff */
[----:B------:R-:W-:Y:S01]  /*35a0*/  LOP3.LUT P1, RZ, R3, 0x4, RZ, 0xc0, !PT ;  /* 0x0000000403ff7812 */ /* 0x000fe2000782c0ff */
[----:B------:R-:W-:Y:S02]  /*35b0*/  IMAD.MOV.U32 R155, RZ, RZ, R23 ;  /* 0x000000ffff9b7224 */ /* 0x000fe400078e0017 */
[----:B------:R-:W-:Y:S01]  /*35c0*/  IMAD.IADD R238, R236, 0x1, R0 ;  /* 0x00000001ecee7824 */ /* 0x000fe200078e0200 */
[----:B--2---:R-:W-:Y:S04]  /*35d0*/  LDSM.16.M88.4 R180, [R10] ;  /* 0x000000000ab4783b */ /* 0x004fe80000000200 */
[----:B---3--:R-:W-:Y:S04]  /*35e0*/  LDSM.16.M88.4 R164, [R11] ;  /* 0x000000000ba4783b */ /* 0x008fe80000000200 */
[----:B----4-:R-:W-:Y:S04]  /*35f0*/  LDSM.16.M88.4 R184, [R9] ;  /* 0x0000000009b8783b */ /* 0x010fe80000000200 */
        /* <DEDUP_REMOVED lines=12> */
[----:B------:R-:W1:Y:S04]  /*36c0*/  LDSM.16.M88.4 R12, [R236] ;  /* 0x00000000ec0c783b */ /* 0x000e680000000200 */
[----:B------:R-:W2:Y:S04]  /*36d0*/  LDSM.16.M88.4 R16, [R236+0x800] ;  /* 0x00080000ec10783b */ /* 0x000ea80000000200 */
[----:B------:R-:W3:Y:S04]  /*36e0*/  LDSM.16.M88.4 R24, [R236+0x1000] ;  /* 0x00100000ec18783b */ /* 0x000ee80000000200 */
[----:B------:R-:W4:Y:S04]  /*36f0*/  LDSM.16.M88.4 R32, [R243] ;  /* 0x00000000f320783b */ /* 0x000f280000000200 */
[----:B------:R-:W5:Y:S04]  /*3700*/  LDSM.16.M88.4 R44, [R243+0x800] ;  /* 0x00080000f32c783b */ /* 0x000f680000000200 */
[----:B------:R-:W1:Y:S04]  /*3710*/  LDSM.16.M88.4 R52, [R243+0x1000] ;  /* 0x00100000f334783b */ /* 0x000e680000000200 */
[----:B------:R-:W-:Y:S01]  /*3720*/  @!PT LDS RZ, [RZ] ;  /* 0x00000000fffff984 */ /* 0x000fe20000000800 */
[----:B------:R-:W-:Y:S01]  /*3730*/  @!PT LDS RZ, [RZ] ;  /* 0x00000000fffff984 */ /* 0x000fe20000000800 */
[----:B------:R-:W-:Y:S01]  /*3740*/  @!PT LDS RZ, [RZ] ;  /* 0x00000000fffff984 */ /* 0x000fe20000000800 */
[----:B------:R1:W-:Y:S01]  /*3750*/  LDGSTS.E.BYPASS.LTC128B.128 [R67+0x4080], [R6.64], !P0 ;  /* 0x0408000006437fae */ /* 0x0003e2000c101d46 */
[----:B------:R-:W-:-:S13]  /*3760*/  ISETP.LT.OR P0, PT, R2, 0x1, !P2 ;  /* 0x000000010200780c */ /* 0x000fda0005701670 */
[----:B------:R1:W-:Y:S01]  /*3770*/  LDGSTS.E.BYPASS.LTC128B.128 [R67+0x5880], [R6.64+0x80], !P0 ;  /* 0x0588008006437fae */ /* 0x0003e2000c101d46 */
[----:B------:R-:W-:-:S13]  /*3780*/  ISETP.LT.OR P0, PT, R2, 0x1, !P1 ;  /* 0x000000010200780c */ /* 0x000fda0004f01670 */
[----:B------:R2:W-:Y:S01]  /*3790*/  LDGSTS.E.BYPASS.LTC128B.128 [R67+0x7080], [R6.64+0x100], !P0 ;  /* 0x0708010006437fae */ /* 0x0005e2000c101d46 */
[----:B------:R-:W-:-:S04]  /*37a0*/  LOP3.LUT P0, RZ, R3, 0x8, RZ, 0xc0, !PT ;  /* 0x0000000803ff7812 */ /* 0x000fc8000780c0ff */
[----:B------:R-:W-:-:S13]  /*37b0*/  ISETP.LT.OR P4, PT, R2, 0x1, !P0 ;  /* 0x000000010200780c */ /* 0x000fda0004781670 */
[----:B------:R2:W-:Y:S01]  /*37c0*/  LDGSTS.E.BYPASS.LTC128B.128 [R67+0x8880], [R6.64+0x180], !P4 ;  /* 0x0888018006437fae */ /* 0x0005e2000e101d46 */
[----:B------:R-:W-:Y:S01]  /*37d0*/  ISETP.GT.AND P4, PT, R20, 0x7f, PT ;  /* 0x0000007f1400780c */ /* 0x000fe20003f84270 */
[C---:B-1----:R-:W-:Y:S11]  /*37e0*/  HMMA.16816.F32.BF16 R8, R160.reuse, R12, RZ ;  /* 0x0000000ca008723c */ /* 0x042ff600000418ff */
[----:B------:R-:W-:Y:S01]  /*37f0*/  @!UPT UIADD3 URZ, URZ, URZ, URZ ;  /* 0x0000003f3f3ff290 */ /* 0x000fe2000fffe03f */
[C---:B------:R-:W-:Y:S02]  /*3800*/  @!P4 ISETP.LT.OR P3, PT, R2.reuse, 0x21, !P3 ;  /* 0x000000210200c80c */ /* 0x040fe40005f61670 */
[C---:B------:R-:W-:Y:S02]  /*3810*/  @!P4 ISETP.LT.OR P2, PT, R2.reuse, 0x21, !P2 ;  /* 0x000000210200c80c */ /* 0x040fe40005741670 */
[C---:B------:R-:W-:Y:S02]  /*3820*/  @!P4 ISETP.LT.OR P1, PT, R2.reuse, 0x21, !P1 ;  /* 0x000000210200c80c */ /* 0x040fe40004f21670 */
[----:B------:R-:W-:Y:S01]  /*3830*/  @!P4 ISETP.LT.OR P0, PT, R2, 0x21, !P0 ;  /* 0x000000210200c80c */ /* 0x000fe20004701670 */
[C---:B------:R-:W-:Y:S06]  /*3840*/  HMMA.16816.F32.BF16 R12, R160.reuse, R14, RZ ;  /* 0x0000000ea00c723c */ /* 0x040fec00000418ff */
[----:B------:R1:W-:Y:S02]  /*3850*/  @!P4 LDGSTS.E.BYPASS.LTC128B.128 [R67+0x5080], [R4.64], !P3 ;  /* 0x050800000443cfae */ /* 0x0003e4000d901d46 */
[C---:B--2---:R-:W-:Y:S02]  /*3860*/  HMMA.16816.F32.BF16 R20, R160.reuse, R16, RZ ;  /* 0x00000010a014723c */ /* 0x044fe400000418ff */
[----:B------:R1:W-:Y:S04]  /*3870*/  @!P4 LDGSTS.E.BYPASS.LTC128B.128 [R67+0x6880], [R4.64+0x80], !P2 ;  /* 0x068800800443cfae */ /* 0x0003e8000d101d46 */
[----:B------:R1:W-:Y:S02]  /*3880*/  @!P4 LDGSTS.E.BYPASS.LTC128B.128 [R67+0x8080], [R4.64+0x100], !P1 ;  /* 0x080801000443cfae */ /* 0x0003e4000c901d46 */
[C---:B------:R-:W-:Y:S02]  /*3890*/  HMMA.16816.F32.BF16 R28, R160.reuse, R18, RZ ;  /* 0x00000012a01c723c */ /* 0x040fe400000418ff */
[----:B------:R1:W-:Y:S04]  /*38a0*/  @!P4 LDGSTS.E.BYPASS.LTC128B.128 [R67+0x9880], [R4.64+0x180], !P0 ;  /* 0x098801800443cfae */ /* 0x0003e8000c101d46 */
[----:B------:R-:W2:Y:S02]  /*38b0*/  LDSM.16.M88.4 R48, [R238] ;  /* 0x00000000ee30783b */ /* 0x000ea40000000200 */
[C---:B---3--:R-:W-:Y:S02]  /*38c0*/  HMMA.16816.F32.BF16 R36, R160.reuse, R24, RZ ;  /* 0x00000018a024723c */ /* 0x048fe400000418ff */
[----:B------:R-:W3:Y:S04]  /*38d0*/  LDSM.16.M88.4 R56, [R238+0x800] ;  /* 0x00080000ee38783b */ /* 0x000ee80000000200 */
[----:B------:R-:W2:Y:S02]  /*38e0*/  LDSM.16.M88.4 R60, [R238+0x1000] ;  /* 0x00100000ee3c783b */ /* 0x000ea40000000200 */
[----:B------:R-:W-:Y:S01]  /*38f0*/  HMMA.16816.F32.BF16 R40, R160, R26, RZ ;  /* 0x0000001aa028723c */ /* 0x000fe200000418ff */
[C---:B------:R-:W-:Y:S01]  /*3900*/  IMAD.IADD R237, R243.reuse, 0x1, R0 ;  /* 0x00000001f3ed7824 */ /* 0x040fe200078e0200 */
[----:B------:R-:W0:Y:S06]  /*3910*/  LDGDEPBAR ;  /* 0x00000000000079af */ /* 0x000e2c0000000000 */
[C---:B----4-:R-:W-:Y:S08]  /*3920*/  HMMA.16816.F32.BF16 R12, R164.reuse, R34, R12 ;  /* 0x00000022a40c723c */ /* 0x050ff0000004180c */
[C---:B-1----:R-:W-:Y:S01]  /*3930*/  HMMA.16816.F32.BF16 R4, R164.reuse, R32, R8 ;  /* 0x00000020a404723c */ /* 0x042fe20000041808 */
[----:B------:R-:W1:Y:S04]  /*3940*/  LDSM.16.M88.4 R8, [R237] ;  /* 0x00000000ed08783b */ /* 0x000e680000000200 */
[----:B------:R-:W-:Y:S03]  /*3950*/  LDSM.16.M88.4 R32, [R236+0x1800] ;  /* 0x00180000ec20783b */ /* 0x000fe60000000200 */
[C---:B-----5:R-:W-:Y:S08]  /*3960*/  HMMA.16816.F32.BF16 R16, R164.reuse, R44, R20 ;  /* 0x0000002ca410723c */ /* 0x060ff00000041814 */
[C---:B------:R-:W-:Y:S01]  /*3970*/  HMMA.16816.F32.BF16 R20, R164.reuse, R46, R28 ;  /* 0x0000002ea414723c */ /* 0x040fe2000004181c */
[----:B------:R-:W-:Y:S07]  /*3980*/  LDSM.16.M88.4 R44, [R237+0x1000] ;  /* 0x00100000ed2c783b */ /* 0x000fee0000000200 */
[C---:B------:R-:W-:Y:S01]  /*3990*/  HMMA.16816.F32.BF16 R24, R164.reuse, R52, R36 ;  /* 0x00000034a418723c */ /* 0x040fe20000041824 */
[----:B------:R-:W4:Y:S07]  /*39a0*/  LDSM.16.M88.4 R36, [R237+0x800] ;  /* 0x00080000ed24783b */ /* 0x000f2e0000000200 */
[----:B------:R-:W-:Y:S01]  /*39b0*/  HMMA.16816.F32.BF16 R28, R164, R54, R40 ;  /* 0x00000036a41c723c */ /* 0x000fe20000041828 */
[----:B------:R-:W5:Y:S04]  /*39c0*/  LDSM.16.M88.4 R40, [R236+0x2000] ;  /* 0x00200000ec28783b */ /* 0x000f680000000200 */
[----:B------:R-:W-:Y:S03]  /*39d0*/  LDSM.16.M88.4 R52, [R238+0x2800] ;  /* 0x00280000ee34783b */ /* 0x000fe60000000200 */
[C---:B--2---:R-:W-:Y:S08]  /*39e0*/  HMMA.16816.F32.BF16 R4, R180.reuse, R48, R4 ;  /* 0x00000030b404723c */ /* 0x044ff00000041804 */
[C---:B------:R-:W-:Y:S01]  /*39f0*/  HMMA.16816.F32.BF16 R12, R180.reuse, R50, R12 ;  /* 0x00000032b40c723c */ /* 0x040fe2000004180c */
[----:B------:R-:W2:Y:S07]  /*3a00*/  LDSM.16.M88.4 R48, [R236+0x2800] ;  /* 0x00280000ec30783b */ /* 0x000eae0000000200 */
[C---:B---3--:R-:W-:Y:S08]  /*3a10*/  HMMA.16816.F32.BF16 R16, R180.reuse, R56, R16 ;  /* 0x00000038b410723c */ /* 0x048ff00000041810 */
[C---:B------:R-:W-:Y:S01]  /*3a20*/  HMMA.16816.F32.BF16 R20, R180.reuse, R58, R20 ;  /* 0x0000003ab414723c */ /* 0x040fe20000041814 */
[----:B------:R-:W-:Y:S07]  /*3a30*/  LDSM.16.M88.4 R56, [R236+0x5800] ;  /* 0x00580000ec38783b */ /* 0x000fee0000000200 */
[C---:B------:R-:W-:Y:S08]  /*3a40*/  HMMA.16816.F32.BF16 R24, R180.reuse, R60, R24 ;  /* 0x0000003cb418723c */ /* 0x040ff00000041818 */
[----:B------:R-:W-:Y:S08]  /*3a50*/  HMMA.16816.F32.BF16 R28, R180, R62, R28 ;  /* 0x0000003eb41c723c */ /* 0x000ff0000004181c */
[C---:B-1----:R-:W-:Y:S08]  /*3a60*/  HMMA.16816.F32.BF16 R4, R184.reuse, R8, R4 ;  /* 0x00000008b804723c */ /* 0x042ff00000041804 */
[C---:B------:R-:W-:Y:S01]  /*3a70*/  HMMA.16816.F32.BF16 R12, R184.reuse, R10, R12 ;  /* 0x0000000ab80c723c */ /* 0x040fe2000004180c */
[----:B------:R-:W1:Y:S07]  /*3a80*/  LDSM.16.M88.4 R8, [R243+0x1800] ;  /* 0x00180000f308783b */ /* 0x000e6e0000000200 */
[C---:B----4-:R-:W-:Y:S08]  /*3a90*/  HMMA.16816.F32.BF16 R16, R184.reuse, R36, R16 ;  /* 0x00000024b810723c */ /* 0x050ff00000041810 */
[C---:B------:R-:W-:Y:S01]  /*3aa0*/  HMMA.16816.F32.BF16 R20, R184.reuse, R38, R20 ;  /* 0x00000026b814723c */ /* 0x040fe20000041814 */
[----:B------:R-:W3:Y:S07]  /*3ab0*/  LDSM.16.M88.4 R36, [R243+0x2000] ;  /* 0x00200000f324783b */ /* 0x000eee0000000200 */
[C---:B------:R-:W-:Y:S08]  /*3ac0*/  HMMA.16816.F32.BF16 R24, R184.reuse, R44, R24 ;  /* 0x0000002cb818723c */ /* 0x040ff00000041818 */
[----:B------:R-:W-:Y:S01]  /*3ad0*/  HMMA.16816.F32.BF16 R28, R184, R46, R28 ;  /* 0x0000002eb81c723c */ /* 0x000fe2000004181c */
[----:B------:R-:W4:Y:S07]  /*3ae0*/  LDSM.16.M88.4 R44, [R243+0x2800] ;  /* 0x00280000f32c783b */ /* 0x000f2e0000000200 */
[C---:B------:R-:W-:Y:S08]  /*3af0*/  HMMA.16816.F32.BF16 R4, R188.reuse, R32, R4 ;  /* 0x00000020bc04723c */ /* 0x040ff00000041804 */
[C---:B------:R-:W-:Y:S01]  /*3b00*/  HMMA.16816.F32.BF16 R12, R188.reuse, R34, R12 ;  /* 0x00000022bc0c723c */ /* 0x040fe2000004180c */
[----:B------:R-:W3:Y:S07]  /*3b10*/  LDSM.16.M88.4 R32, [R238+0x1800] ;  /* 0x00180000ee20783b */ /* 0x000eee0000000200 */
[C---:B-----5:R-:W-:Y:S08]  /*3b20*/  HMMA.16816.F32.BF16 R16, R188.reuse, R40, R16 ;  /* 0x00000028bc10723c */ /* 0x060ff00000041810 */
[C---:B------:R-:W-:Y:S01]  /*3b30*/  HMMA.16816.F32.BF16 R20, R188.reuse, R42, R20 ;  /* 0x0000002abc14723c */ /* 0x040fe20000041814 */
[----:B------:R-:W5:Y:S07]  /*3b40*/  LDSM.16.M88.4 R40, [R238+0x2000] ;  /* 0x00200000ee28783b */ /* 0x000f6e0000000200 */
[C---:B--2---:R-:W-:Y:S08]  /*3b50*/  HMMA.16816.F32.BF16 R24, R188.reuse, R48, R24 ;  /* 0x00000030bc18723c */ /* 0x044ff00000041818 */
[----:B------:R-:W-:Y:S01]  /*3b60*/  HMMA.16816.F32.BF16 R28, R188, R50, R28 ;  /* 0x00000032bc1c723c */ /* 0x000fe2000004181c */
[----:B------:R-:W-:Y:S07]  /*3b70*/  LDSM.16.M88.4 R48, [R237+0x2800] ;  /* 0x00280000ed30783b */ /* 0x000fee0000000200 */
[C---:B-1----:R-:W-:Y:S08]  /*3b80*/  HMMA.16816.F32.BF16 R4, R192.reuse, R8, R4 ;  /* 0x00000008c004723c */ /* 0x042ff00000041804 */
[C---:B------:R-:W-:Y:S01]  /*3b90*/  HMMA.16816.F32.BF16 R12, R192.reuse, R10, R12 ;  /* 0x0000000ac00c723c */ /* 0x040fe2000004180c */
[----:B------:R-:W1:Y:S07]  /*3ba0*/  LDSM.16.M88.4 R8, [R237+0x1800] ;  /* 0x00180000ed08783b */ /* 0x000e6e0000000200 */
[C---:B---3--:R-:W-:Y:S08]  /*3bb0*/  HMMA.16816.F32.BF16 R16, R192.reuse, R36, R16 ;  /* 0x00000024c010723c */ /* 0x048ff00000041810 */
[C---:B------:R-:W-:Y:S01]  /*3bc0*/  HMMA.16816.F32.BF16 R20, R192.reuse, R38, R20 ;  /* 0x00000026c014723c */ /* 0x040fe20000041814 */
[----:B------:R-:W2:Y:S07]  /*3bd0*/  LDSM.16.M88.4 R36, [R237+0x2000] ;  /* 0x00200000ed24783b */ /* 0x000eae0000000200 */
[C---:B----4-:R-:W-:Y:S08]  /*3be0*/  HMMA.16816.F32.BF16 R24, R192.reuse, R44, R24 ;  /* 0x0000002cc018723c */ /* 0x050ff00000041818 */
[----:B------:R-:W-:Y:S01]  /*3bf0*/  HMMA.16816.F32.BF16 R28, R192, R46, R28 ;  /* 0x0000002ec01c723c */ /* 0x000fe2000004181c */
[----:B------:R-:W-:Y:S07]  /*3c00*/  LDSM.16.M88.4 R44, [R236+0x3800] ;  /* 0x00380000ec2c783b */ /* 0x000fee0000000200 */
[C---:B------:R-:W-:Y:S08]  /*3c10*/  HMMA.16816.F32.BF16 R4, R196.reuse, R32, R4 ;  /* 0x00000020c404723c */ /* 0x040ff00000041804 */
[C---:B------:R-:W-:Y:S01]  /*3c20*/  HMMA.16816.F32.BF16 R12, R196.reuse, R34, R12 ;  /* 0x00000022c40c723c */ /* 0x040fe2000004180c */
[----:B------:R-:W3:Y:S07]  /*3c30*/  LDSM.16.M88.4 R32, [R236+0x3000] ;  /* 0x00300000ec20783b */ /* 0x000eee0000000200 */
[C---:B-----5:R-:W-:Y:S08]  /*3c40*/  HMMA.16816.F32.BF16 R16, R196.reuse, R40, R16 ;  /* 0x00000028c410723c */ /* 0x060ff00000041810 */
[C---:B------:R-:W-:Y:S01]  /*3c50*/  HMMA.16816.F32.BF16 R20, R196.reuse, R42, R20 ;  /* 0x0000002ac414723c */ /* 0x040fe20000041814 */
[----:B------:R-:W-:Y:S07]  /*3c60*/  LDSM.16.M88.4 R40, [R243+0x3800] ;  /* 0x00380000f328783b */ /* 0x000fee0000000200 */
[C---:B------:R-:W-:Y:S08]  /*3c70*/  HMMA.16816.F32.BF16 R24, R196.reuse, R52, R24 ;  /* 0x00000034c418723c */ /* 0x040ff00000041818 */
[----:B------:R-:W-:Y:S01]  /*3c80*/  HMMA.16816.F32.BF16 R28, R196, R54, R28 ;  /* 0x00000036c41c723c */ /* 0x000fe2000004181c */
[----:B------:R-:W4:Y:S07]  /*3c90*/  LDSM.16.M88.4 R52, [R236+0x4000] ;  /* 0x00400000ec34783b */ /* 0x000f2e0000000200 */
[C---:B-1----:R-:W-:Y:S08]  /*3ca0*/  HMMA.16816.F32.BF16 R4, R200.reuse, R8, R4 ;  /* 0x00000008c804723c */ /* 0x042ff00000041804 */
[C---:B------:R-:W-:Y:S01]  /*3cb0*/  HMMA.16816.F32.BF16 R12, R200.reuse, R10, R12 ;  /* 0x0000000ac80c723c */ /* 0x040fe2000004180c */
[----:B------:R-:W1:Y:S07]  /*3cc0*/  LDSM.16.M88.4 R8, [R243+0x3000] ;  /* 0x00300000f308783b */ /* 0x000e6e0000000200 */
[C---:B--2---:R-:W-:Y:S08]  /*3cd0*/  HMMA.16816.F32.BF16 R16, R200.reuse, R36, R16 ;  /* 0x00000024c810723c */ /* 0x044ff00000041810 */
[C---:B------:R-:W-:Y:S01]  /*3ce0*/  HMMA.16816.F32.BF16 R20, R200.reuse, R38, R20 ;  /* 0x00000026c814723c */ /* 0x040fe20000041814 */
[----:B------:R-:W-:Y:S07]  /*3cf0*/  LDSM.16.M88.4 R36, [R238+0x3000] ;  /* 0x00300000ee24783b */ /* 0x000fee0000000200 */
[C---:B------:R-:W-:Y:S08]  /*3d00*/  HMMA.16816.F32.BF16 R24, R200.reuse, R48, R24 ;  /* 0x00000030c818723c */ /* 0x040ff00000041818 */
[----:B------:R-:W-:Y:S01]  /*3d10*/  HMMA.16816.F32.BF16 R28, R200, R50, R28 ;  /* 0x00000032c81c723c */ /* 0x000fe2000004181c */
[----:B------:R-:W2:Y:S07]  /*3d20*/  LDSM.16.M88.4 R48, [R243+0x4000] ;  /* 0x00400000f330783b */ /* 0x000eae0000000200 */
[C---:B---3--:R-:W-:Y:S08]  /*3d30*/  HMMA.16816.F32.BF16 R4, R204.reuse, R32, R4 ;  /* 0x00000020cc04723c */ /* 0x048ff00000041804 */
[C---:B------:R-:W-:Y:S01]  /*3d40*/  HMMA.16816.F32.BF16 R12, R204.reuse, R34, R12 ;  /* 0x00000022cc0c723c */ /* 0x040fe2000004180c */
[----:B------:R-:W-:Y:S07]  /*3d50*/  LDSM.16.M88.4 R32, [R237+0x3000] ;  /* 0x00300000ed20783b */ /* 0x000fee0000000200 */
[C---:B------:R-:W-:Y:S08]  /*3d60*/  HMMA.16816.F32.BF16 R16, R204.reuse, R44, R16 ;  /* 0x0000002ccc10723c */ /* 0x040ff00000041810 */
[C---:B------:R-:W-:Y:S01]  /*3d70*/  HMMA.16816.F32.BF16 R20, R204.reuse, R46, R20 ;  /* 0x0000002ecc14723c */ /* 0x040fe20000041814 */
[----:B------:R-:W3:Y:S07]  /*3d80*/  LDSM.16.M88.4 R44, [R238+0x3800] ;  /* 0x00380000ee2c783b */ /* 0x000eee0000000200 */
[C---:B----4-:R-:W-:Y:S08]  /*3d90*/  HMMA.16816.F32.BF16 R24, R204.reuse, R52, R24 ;  /* 0x00000034cc18723c */ /* 0x050ff00000041818 */
[----:B------:R-:W-:Y:S01]  /*3da0*/  HMMA.16816.F32.BF16 R28, R204, R54, R28 ;  /* 0x00000036cc1c723c */ /* 0x000fe2000004181c */
[----:B------:R-:W4:Y:S07]  /*3db0*/  LDSM.16.M88.4 R52, [R238+0x4000] ;  /* 0x00400000ee34783b */ /* 0x000f2e0000000200 */
[C---:B-1----:R-:W-:Y:S08]  /*3dc0*/  HMMA.16816.F32.BF16 R4, R208.reuse, R8, R4 ;  /* 0x00000008d004723c */ /* 0x042ff00000041804 */
[C---:B------:R-:W-:Y:S08]  /*3dd0*/  HMMA.16816.F32.BF16 R12, R208.reuse, R10, R12 ;  /* 0x0000000ad00c723c */ /* 0x040ff0000004180c */
[C---:B------:R-:W-:Y:S08]  /*3de0*/  HMMA.16816.F32.BF16 R16, R208.reuse, R40, R16 ;  /* 0x00000028d010723c */ /* 0x040ff00000041810 */
[C---:B------:R-:W-:Y:S01]  /*3df0*/  HMMA.16816.F32.BF16 R20, R208.reuse, R42, R20 ;  /* 0x0000002ad014723c */ /* 0x040fe20000041814 */
[----:B------:R-:W1:Y:S07]  /*3e00*/  LDSM.16.M88.4 R40, [R237+0x3800] ;  /* 0x00380000ed28783b */ /* 0x000e6e0000000200 */
[C---:B--2---:R-:W-:Y:S08]  /*3e10*/  HMMA.16816.F32.BF16 R24, R208.reuse, R48, R24 ;  /* 0x00000030d018723c */ /* 0x044ff00000041818 */
[----:B------:R-:W-:Y:S01]  /*3e20*/  HMMA.16816.F32.BF16 R28, R208, R50, R28 ;  /* 0x00000032d01c723c */ /* 0x000fe2000004181c */
[----:B------:R-:W2:Y:S07]  /*3e30*/  LDSM.16.M88.4 R48, [R237+0x4000] ;  /* 0x00400000ed30783b */ /* 0x000eae0000000200 */
[C---:B------:R-:W-:Y:S08]  /*3e40*/  HMMA.16816.F32.BF16 R8, R212.reuse, R36, R4 ;  /* 0x00000024d408723c */ /* 0x040ff00000041804 */
[C---:B------:R-:W-:Y:S01]  /*3e50*/  HMMA.16816.F32.BF16 R4, R212.reuse, R38, R12 ;  /* 0x00000026d404723c */ /* 0x040fe2000004180c */
[----:B------:R-:W5:Y:S07]  /*3e60*/  LDSM.16.M88.4 R36, [R236+0x4800] ;  /* 0x00480000ec24783b */ /* 0x000f6e0000000200 */
[C---:B---3--:R-:W-:Y:S08]  /*3e70*/  HMMA.16816.F32.BF16 R16, R212.reuse, R44, R16 ;  /* 0x0000002cd410723c */ /* 0x048ff00000041810 */
[C---:B------:R-:W-:Y:S01]  /*3e80*/  HMMA.16816.F32.BF16 R20, R212.reuse, R46, R20 ;  /* 0x0000002ed414723c */ /* 0x040fe20000041814 */
[----:B------:R-:W3:Y:S07]  /*3e90*/  LDSM.16.M88.4 R44, [R236+0x5000] ;  /* 0x00500000ec2c783b */ /* 0x000eee0000000200 */
[C---:B----4-:R-:W-:Y:S08]  /*3ea0*/  HMMA.16816.F32.BF16 R24, R212.reuse, R52, R24 ;  /* 0x00000034d418723c */ /* 0x050ff00000041818 */
[----:B------:R-:W-:Y:S01]  /*3eb0*/  HMMA.16816.F32.BF16 R28, R212, R54, R28 ;  /* 0x00000036d41c723c */ /* 0x000fe2000004181c */
[----:B------:R-:W-:Y:S07]  /*3ec0*/  LDSM.16.M88.4 R52, [R243+0x5800] ;  /* 0x00580000f334783b */ /* 0x000fee0000000200 */
[C---:B------:R-:W-:Y:S08]  /*3ed0*/  HMMA.16816.F32.BF16 R12, R216.reuse, R32, R8 ;  /* 0x00000020d80c723c */ /* 0x040ff00000041808 */
[C---:B------:R-:W-:Y:S01]  /*3ee0*/  HMMA.16816.F32.BF16 R8, R216.reuse, R34, R4 ;  /* 0x00000022d808723c */ /* 0x040fe20000041804 */
[----:B------:R-:W4:Y:S07]  /*3ef0*/  LDSM.16.M88.4 R32, [R243+0x4800] ;  /* 0x00480000f320783b */ /* 0x000f2e0000000200 */
[C---:B-1----:R-:W-:Y:S08]  /*3f00*/  HMMA.16816.F32.BF16 R4, R216.reuse, R40, R16 ;  /* 0x00000028d804723c */ /* 0x042ff00000041810 */
[C---:B------:R-:W-:Y:S01]  /*3f10*/  HMMA.16816.F32.BF16 R20, R216.reuse, R42, R20 ;  /* 0x0000002ad814723c */ /* 0x040fe20000041814 */
[----:B------:R-:W1:Y:S07]  /*3f20*/  LDSM.16.M88.4 R40, [R243+0x5000] ;  /* 0x00500000f328783b */ /* 0x000e6e0000000200 */
[C---:B--2---:R-:W-:Y:S08]  /*3f30*/  HMMA.16816.F32.BF16 R24, R216.reuse, R48, R24 ;  /* 0x00000030d818723c */ /* 0x044ff00000041818 */
[----:B------:R-:W-:Y:S01]  /*3f40*/  HMMA.16816.F32.BF16 R28, R216, R50, R28 ;  /* 0x00000032d81c723c */ /* 0x000fe2000004181c */
[----:B------:R-:W-:Y:S07]  /*3f50*/  LDSM.16.M88.4 R48, [R238+0x5000] ;  /* 0x00500000ee30783b */ /* 0x000fee0000000200 */
[C---:B-----5:R-:W-:Y:S08]  /*3f60*/  HMMA.16816.F32.BF16 R16, R220.reuse, R36, R12 ;  /* 0x00000024dc10723c */ /* 0x060ff0000004180c */
[C---:B------:R-:W-:Y:S01]  /*3f70*/  HMMA.16816.F32.BF16 R12, R220.reuse, R38, R8 ;  /* 0x00000026dc0c723c */ /* 0x040fe20000041808 */
[----:B------:R-:W-:Y:S07]  /*3f80*/  LDSM.16.M88.4 R36, [R237+0x5000] ;  /* 0x00500000ed24783b */ /* 0x000fee0000000200 */
[C---:B---3--:R-:W-:Y:S08]  /*3f90*/  HMMA.16816.F32.BF16 R8, R220.reuse, R44, R4 ;  /* 0x0000002cdc08723c */ /* 0x048ff00000041804 */
[C---:B------:R-:W-:Y:S01]  /*3fa0*/  HMMA.16816.F32.BF16 R4, R220.reuse, R46, R20 ;  /* 0x0000002edc04723c */ /* 0x040fe20000041814 */
[----:B------:R-:W2:Y:S07]  /*3fb0*/  LDSM.16.M88.4 R44, [R238+0x4800] ;  /* 0x00480000ee2c783b */ /* 0x000eae0000000200 */
[C---:B------:R-:W-:Y:S08]  /*3fc0*/  HMMA.16816.F32.BF16 R24, R220.reuse, R56, R24 ;  /* 0x00000038dc18723c */ /* 0x040ff00000041818 */
[----:B------:R-:W-:Y:S01]  /*3fd0*/  HMMA.16816.F32.BF16 R28, R220, R58, R28 ;  /* 0x0000003adc1c723c */ /* 0x000fe2000004181c */
[----:B------:R-:W3:Y:S07]  /*3fe0*/  LDSM.16.M88.4 R56, [R238+0x5800] ;  /* 0x00580000ee38783b */ /* 0x000eee0000000200 */
[C---:B----4-:R-:W-:Y:S08]  /*3ff0*/  HMMA.16816.F32.BF16 R20, R224.reuse, R32, R16 ;  /* 0x00000020e014723c */ /* 0x050ff00000041810 */
[C---:B------:R-:W-:Y:S01]  /*4000*/  HMMA.16816.F32.BF16 R16, R224.reuse, R34, R12 ;  /* 0x00000022e010723c */ /* 0x040fe2000004180c */
[----:B------:R-:W-:Y:S07]  /*4010*/  LDSM.16.M88.4 R32, [R237+0x5800] ;  /* 0x00580000ed20783b */ /* 0x000fee0000000200 */
[C---:B-1----:R-:W-:Y:S08]  /*4020*/  HMMA.16816.F32.BF16 R12, R224.reuse, R40, R8 ;  /* 0x00000028e00c723c */ /* 0x042ff00000041808 */
[----:B------:R-:W-:Y:S01]  /*4030*/  HMMA.16816.F32.BF16 R8, R224, R42, R4 ;  /* 0x0000002ae008723c */ /* 0x000fe20000041804 */
[----:B------:R-:W1:Y:S01]  /*4040*/  LDSM.16.M88.4 R40, [R237+0x4800] ;  /* 0x00480000ed28783b */ /* 0x000e620000000200 */
[----:B------:R-:W-:Y:S01]  /*4050*/  IADD3 R2, R243, 0x1000, RZ ;  /* 0x00001000f3027810 */ /* 0x000fe20007ffe0ff */
[----:B------:R-:W-:-:S05]  /*4060*/  DEPBAR.LE SB0, 0x0 ;  /* 0x000080000000791a */ /* 0x000fca0000000000 */
[C---:B------:R-:W-:Y:S08]  /*4070*/  HMMA.16816.F32.BF16 R4, R224.reuse, R52, R24 ;  /* 0x00000034e004723c */ /* 0x040ff00000041818 */
[----:B------:R-:W-:Y:S01]  /*4080*/  HMMA.16816.F32.BF16 R28, R224, R54, R28 ;  /* 0x00000036e01c723c */ /* 0x000fe2000004181c */
[----:B------:R-:W-:-:S07]  /*4090*/  IADD3 R0, R243, 0x800, RZ ;  /* 0x00000800f3007810 */ /* 0x000fce0007ffe0ff */
[C---:B--2---:R-:W-:Y:S08]  /*40a0*/  HMMA.16816.F32.BF16 R24, R228.reuse, R44, R20 ;  /* 0x0000002ce418723c */ /* 0x044ff00000041814 */
[C---:B------:R-:W-:Y:S08]  /*40b0*/  HMMA.16816.F32.BF16 R20, R228.reuse, R46, R16 ;  /* 0x0000002ee414723c */ /* 0x040ff00000041810 */
[C---:B------:R-:W-:Y:S08]  /*40c0*/  HMMA.16816.F32.BF16 R16, R228.reuse, R48, R12 ;  /* 0x00000030e410723c */ /* 0x040ff0000004180c */
[C---:B------:R-:W-:Y:S01]  /*40d0*/  HMMA.16816.F32.BF16 R12, R228.reuse, R50, R8 ;  /* 0x00000032e40c723c */ /* 0x040fe20000041808 */
[----:B------:R2:W-:Y:S07]  /*40e0*/  STL [R1+0x4], R2 ;  /* 0x0000040201007387 */ /* 0x0005ee0000100800 */
[C---:B---3--:R-:W-:Y:S01]  /*40f0*/  HMMA.16816.F32.BF16 R8, R228.reuse, R56, R4 ;  /* 0x00000038e408723c */ /* 0x048fe20000041804 */
[----:B------:R2:W-:Y:S07]  /*4100*/  STL [R1], R0 ;  /* 0x0000000001007387 */ /* 0x0005ee0000100800 */
[----:B------:R-:W-:Y:S01]  /*4110*/  HMMA.16816.F32.BF16 R4, R228, R58, R28 ;  /* 0x0000003ae404723c */ /* 0x000fe2000004181c */
[----:B------:R-:W-:Y:S01]  /*4120*/  ISETP.GT.AND P0, PT, R65, R155, PT ;  /* 0x0000009b4100720c */ /* 0x000fe20003f04270 */
[----:B------:R-:W-:Y:S06]  /*4130*/  BSSY B0, `(.L_x_877) ;  /* 0x0000038000007945 */ /* 0x000fec0003800000 */
[----:B-1----:R-:W-:Y:S01]  /*4140*/  HMMA.16816.F32.BF16 R28, R232, R40, R24 ;  /* 0x00000028e81c723c */ /* 0x002fe20000041818 */
[----:B------:R-:W-:-:S02]  /*4150*/  IADD3 R252, R243, 0x4800, RZ ;  /* 0x00004800f3fc7810 */ /* 0x000fc40007ffe0ff */
[----:B------:R-:W-:-:S05]  /*4160*/  IADD3 R251, R243, 0x5800, RZ ;  /* 0x00005800f3fb7810 */ /* 0x000fca0007ffe0ff */
[----:B------:R-:W-:Y:S01]  /*4170*/  HMMA.16816.F32.BF16 R40, R232, R42, R20 ;  /* 0x0000002ae828723c */ /* 0x000fe20000041814 */
[C---:B------:R-:W-:Y:S02]  /*4180*/  IADD3 R250, R243.reuse, 0x5000, RZ ;  /* 0x00005000f3fa7810 */ /* 0x040fe40007ffe0ff */
[----:B------:R-:W-:-:S05]  /*4190*/  IADD3 R249, R243, 0x3000, RZ ;  /* 0x00003000f3f97810 */ /* 0x000fca0007ffe0ff */
[----:B------:R-:W-:Y:S01]  /*41a0*/  HMMA.16816.F32.BF16 R24, R232, R36, R16 ;  /* 0x00000024e818723c */ /* 0x000fe20000041810 */
[C---:B------:R-:W-:Y:S02]  /*41b0*/  IADD3 R248, R243.reuse, 0x4000, RZ ;  /* 0x00004000f3f87810 */ /* 0x040fe40007ffe0ff */
[----:B------:R-:W-:-:S05]  /*41c0*/  IADD3 R247, R243, 0x3800, RZ ;  /* 0x00003800f3f77810 */ /* 0x000fca0007ffe0ff */
[----:B------:R-:W-:Y:S01]  /*41d0*/  HMMA.16816.F32.BF16 R20, R232, R32, R8 ;  /* 0x00000020e814723c */ /* 0x000fe20000041808 */
[C---:B------:R-:W-:Y:S02]  /*41e0*/  IADD3 R246, R243.reuse, 0x1800, RZ ;  /* 0x00001800f3f67810 */ /* 0x040fe40007ffe0ff */
[C---:B------:R-:W-:Y:S02]  /*41f0*/  IADD3 R245, R243.reuse, 0x2800, RZ ;  /* 0x00002800f3f57810 */ /* 0x040fe40007ffe0ff */
[----:B------:R-:W-:-:S03]  /*4200*/  IADD3 R244, R243, 0x2000, RZ ;  /* 0x00002000f3f47810 */ /* 0x000fc60007ffe0ff */
[C---:B------:R-:W-:Y:S08]  /*4210*/  HMMA.16816.F32.BF16 R36, R232.reuse, R38, R12 ;  /* 0x00000026e824723c */ /* 0x040ff0000004180c */
[----:B------:R-:W-:Y:S01]  /*4220*/  HMMA.16816.F32.BF16 R32, R232, R34, R4 ;  /* 0x00000022e820723c */ /* 0x000fe20000041804 */
[----:B------:R-:W-:Y:S06]  /*4230*/  BAR.SYNC.DEFER_BLOCKING 0x0 ;  /* 0x0000000000007b1d */ /* 0x000fec0000010000 */
[----:B------:R-:W-:Y:S01]  /*4240*/  @!UPT UIADD3 URZ, URZ, URZ, URZ ;  /* 0x0000003f3f3ff290 */ /* 0x000fe2000fffe03f */
[----:B------:R-:W-:Y:S11]  /*4250*/  @!P0 BRA `(.L_x_878) ;  /* 0x0000025000008947 */ /* 0x000ff60003800000 */
[----:B--2---:R-:W-:Y:S02]  /*4260*/  IADD3 R4, -R73, 0x30, RZ ;  /* 0x0000003049047810 */ /* 0x004fe40007ffe1ff */
        /* <DEDUP_REMOVED lines=36> */
.L_x_878:
[----:B--2---:R-:W-:Y:S05]  /*44b0*/  BSYNC B0 ;  /* 0x0000000000007941 */ /* 0x004fea0003800000 */
.L_x_877:
[----:B-1----:R-:W2:Y:S04]  /*44c0*/  LDL R4, [R1+0x64] ;  /* 0x0000640001047983 */ /* 0x002ea80000100800 */
[----:B------:R-:W-:Y:S04]  /*44d0*/  STL [R1+0xdc], R162 ;  /* 0x0000dca201007387 */ /* 0x000fe80000100800 */
[----:B------:R-:W-:Y:S04]  /*44e0*/  STL [R1+0xd8], R161 ;  /* 0x0000d8a101007387 */ /* 0x000fe80000100800 */
[----:B------:R1:W-:Y:S04]  /*44f0*/  STL [R1+0xd4], R160 ;  /* 0x0000d4a001007387 */ /* 0x0003e80000100800 */
[----:B------:R-:W3:Y:S04]  /*4500*/  LDL R134, [R1+0xc8] ;  /* 0x0000c80001867983 */ /* 0x000ee80000100800 */
[----:B------:R-:W4:Y:S01]  /*4510*/  LDL R44, [R1+0x8] ;  /* 0x00000800012c7983 */ /* 0x000f220000100800 */
[----:B------:R-:W-:-:S03]  /*4520*/  ISETP.NE.AND P3, PT, R66, 0x1, PT ;  /* 0x000000014200780c */ /* 0x000fc60003f65270 */
[----:B------:R-:W-:Y:S04]  /*4530*/  LDSM.16.MT88.4 R48, [R241+0x800] ;  /* 0x00080000f130783b */ /* 0x000fe80000004200 */
[----:B------:R-:W-:Y:S04]  /*4540*/  LDSM.16.MT88.4 R68, [R241+0x1800] ;  /* 0x00180000f144783b */ /* 0x000fe80000004200 */
[----:B------:R-:W-:Y:S04]  /*4550*/  LDSM.16.MT88.4 R56, [R239+0x2000] ;  /* 0x00200000ef38783b */ /* 0x000fe80000004200 */
[----:B------:R-:W-:Y:S04]  /*4560*/  LDSM.16.MT88.4 R60, [R242+0x800] ;  /* 0x00080000f23c783b */ /* 0x000fe80000004200 */
[----:B-1----:R-:W4:Y:S04]  /*4570*/  LDL R160, [R1+0x68] ;  /* 0x0000680001a07983 */ /* 0x002f280000100800 */
[----:B------:R-:W-:Y:S04]  /*4580*/  LDSM.16.MT88.4 R72, [R241+0x2000] ;  /* 0x00200000f148783b */ /* 0x000fe80000004200 */
[----:B------:R-:W0:Y:S01]  /*4590*/  LDGDEPBAR ;  /* 0x00000000000079af */ /* 0x000e220000000000 */
[----:B---3--:R-:W-:-:S04]  /*45a0*/  IMAD.IADD R0, R134, 0x1, R135 ;  /* 0x0000000186007824 */ /* 0x008fc800078e0287 */
[----:B------:R-:W-:-:S05]  /*45b0*/  @P3 IMAD.HI.U32 R2, R0, c[0x0][0x2c8], RZ ;  /* 0x0000b20000023a27 */ /* 0x000fca00078e00ff */
[----:B------:R-:W-:-:S05]  /*45c0*/  @P3 SHF.R.U32.HI R0, RZ, c[0x0][0x2cc], R2 ;  /* 0x0000b300ff003a19 */ /* 0x000fca0000011602 */
[----:B------:R-:W1:Y:S01]  /*45d0*/  SHFL.IDX PT, R2, R0, RZ, 0x1c1f ;  /* 0x001c1fff00027589 */ /* 0x000e6200000e0000 */
[----:B--2---:R-:W-:Y:S01]  /*45e0*/  IADD3 R3, -R4, 0x1, R64 ;  /* 0x0000000104037810 */ /* 0x004fe20007ffe140 */
[----:B------:R-:W-:Y:S02]  /*45f0*/  IMAD.IADD R4, R64, 0x1, -R4 ;  /* 0x0000000140047824 */ /* 0x000fe400078e0a04 */
[----:B------:R2:W3:Y:S04]  /*4600*/  SHFL.IDX PT, R6, R0, 0x1, 0x1c1f ;  /* 0x003c1f0000067f89 */ /* 0x0004e800000e0000 */
[----:B------:R-:W-:Y:S01]  /*4610*/  LDSM.16.MT88.4 R64, [R240+0x800] ;  /* 0x00080000f040783b */ /* 0x000fe20000004200 */
[----:B----4-:R-:W-:-:S05]  /*4620*/  IMAD.IADD R3, R3, 0x1, -R160 ;  /* 0x0000000103037824 */ /* 0x010fca00078e0aa0 */
[----:B-1----:R-:W-:-:S04]  /*4630*/  IADD3 R2, R3, R2, RZ ;  /* 0x0000000203027210 */ /* 0x002fc80007ffe0ff */
[----:B------:R-:W-:-:S04]  /*4640*/  IMNMX R2, R4, R2, PT ;  /* 0x0000000204027217 */ /* 0x000fc80003800200 */
[C---:B------:R-:W-:Y:S02]  /*4650*/  ISETP.GT.AND P0, PT, R2.reuse, RZ, PT ;  /* 0x000000ff0200720c */ /* 0x040fe40003f04270 */
[----:B------:R-:W-:Y:S02]  /*4660*/  ISETP.GT.AND P1, PT, R2, 0x1, PT ;  /* 0x000000010200780c */ /* 0x000fe40003f24270 */
[----:B------:R-:W-:Y:S02]  /*4670*/  FSEL R16, R28, -INF , P0 ;  /* 0xff8000001c107808 */ /* 0x000fe40000000000 */
[C---:B------:R-:W-:Y:S02]  /*4680*/  ISETP.GT.AND P0, PT, R2.reuse, 0x8, PT ;  /* 0x000000080200780c */ /* 0x040fe40003f04270 */
[----:B------:R-:W-:Y:S02]  /*4690*/  FSEL R15, R29, -INF , P1 ;  /* 0xff8000001d0f7808 */ /* 0x000fe40000800000 */
[----:B------:R-:W-:-:S02]  /*46a0*/  ISETP.GT.AND P1, PT, R2, 0x9, PT ;  /* 0x000000090200780c */ /* 0x000fc40003f24270 */
[----:B------:R-:W-:Y:S02]  /*46b0*/  FSEL R14, R40, -INF , P0 ;  /* 0xff800000280e7808 */ /* 0x000fe40000000000 */
[----:B--2---:R-:W-:Y:S02]  /*46c0*/  FMNMX.FTZ R0, R16, R15, !PT ;  /* 0x0000000f10007209 */ /* 0x004fe40007810000 */
[----:B------:R-:W-:Y:S02]  /*46d0*/  ISETP.GT.AND P0, PT, R2, 0x10, PT ;  /* 0x000000100200780c */ /* 0x000fe40003f04270 */
[----:B------:R-:W-:Y:S02]  /*46e0*/  FSEL R13, R41, -INF , P1 ;  /* 0xff800000290d7808 */ /* 0x000fe40000800000 */
[----:B------:R-:W-:Y:S02]  /*46f0*/  FMNMX.FTZ R0, R14, R0, !PT ;  /* 0x000000000e007209 */ /* 0x000fe40007810000 */
[----:B------:R-:W-:-:S02]  /*4700*/  ISETP.GT.AND P1, PT, R2, 0x11, PT ;  /* 0x000000110200780c */ /* 0x000fc40003f24270 */
[----:B------:R-:W-:Y:S02]  /*4710*/  FSEL R12, R24, -INF , P0 ;  /* 0xff800000180c7808 */ /* 0x000fe40000000000 */
[C---:B------:R-:W-:Y:S02]  /*4720*/  ISETP.GT.AND P0, PT, R2.reuse, 0x18, PT ;  /* 0x000000180200780c */ /* 0x040fe40003f04270 */
[----:B------:R-:W-:Y:S02]  /*4730*/  FMNMX.FTZ R0, R13, R0, !PT ;  /* 0x000000000d007209 */ /* 0x000fe40007810000 */
[----:B------:R-:W-:Y:S02]  /*4740*/  FSEL R17, R25, -INF , P1 ;  /* 0xff80000019117808 */ /* 0x000fe40000800000 */
[----:B------:R-:W-:Y:S02]  /*4750*/  ISETP.GT.AND P1, PT, R2, 0x19, PT ;  /* 0x000000190200780c */ /* 0x000fe40003f24270 */
[----:B------:R-:W-:-:S02]  /*4760*/  FSEL R11, R36, -INF , P0 ;  /* 0xff800000240b7808 */ /* 0x000fc40000000000 */
[----:B------:R-:W-:Y:S01]  /*4770*/  FMNMX.FTZ R5, R12, R0, !PT ;  /* 0x000000000c057209 */ /* 0x000fe20007810000 */
[----:B---3--:R-:W-:Y:S01]  /*4780*/  IMAD.IADD R0, R3, 0x1, R6 ;  /* 0x0000000103007824 */ /* 0x008fe200078e0206 */
[C---:B------:R-:W-:Y:S02]  /*4790*/  ISETP.GT.AND P0, PT, R2.reuse, 0x20, PT ;  /* 0x000000200200780c */ /* 0x040fe40003f04270 */
[----:B------:R-:W-:Y:S02]  /*47a0*/  FSEL R10, R37, -INF , P1 ;  /* 0xff800000250a7808 */ /* 0x000fe40000800000 */
[----:B------:R-:W-:Y:S02]  /*47b0*/  ISETP.GT.AND P1, PT, R2, 0x21, PT ;  /* 0x000000210200780c */ /* 0x000fe40003f24270 */
[----:B------:R-:W-:Y:S02]  /*47c0*/  FSEL R99, R20, -INF , P0 ;  /* 0xff80000014637808 */ /* 0x000fe40000000000 */
[----:B------:R-:W-:-:S02]  /*47d0*/  FMNMX.FTZ R3, R17, R5, !PT ;  /* 0x0000000511037209 */ /* 0x000fc40007810000 */
[----:B------:R-:W-:Y:S02]  /*47e0*/  ISETP.GT.AND P0, PT, R2, 0x28, PT ;  /* 0x000000280200780c */ /* 0x000fe40003f04270 */
[----:B------:R-:W-:Y:S02]  /*47f0*/  IMNMX R0, R4, R0, PT ;  /* 0x0000000004007217 */ /* 0x000fe40003800200 */
[----:B------:R-:W-:Y:S02]  /*4800*/  FSEL R98, R21, -INF , P1 ;  /* 0xff80000015627808 */ /* 0x000fe40000800000 */
[----:B------:R-:W-:Y:S02]  /*4810*/  FMNMX.FTZ R3, R11, R3, !PT ;  /* 0x000000030b037209 */ /* 0x000fe40007810000 */
[----:B------:R-:W-:Y:S02]  /*4820*/  ISETP.GT.AND P1, PT, R2, 0x29, PT ;  /* 0x000000290200780c */ /* 0x000fe40003f24270 */
[----:B------:R-:W-:-:S02]  /*4830*/  FSEL R97, R32, -INF , P0 ;  /* 0xff80000020617808 */ /* 0x000fc40000000000 */
[C---:B------:R-:W-:Y:S02]  /*4840*/  ISETP.GT.AND P0, PT, R0.reuse, RZ, PT ;  /* 0x000000ff0000720c */ /* 0x040fe40003f04270 */
[----:B------:R-:W-:Y:S02]  /*4850*/  ISETP.GT.AND P2, PT, R0, 0x1, PT ;  /* 0x000000010000780c */ /* 0x000fe40003f44270 */
[----:B------:R-:W-:Y:S02]  /*4860*/  FMNMX.FTZ R3, R10, R3, !PT ;  /* 0x000000030a037209 */ /* 0x000fe40007810000 */
[----:B------:R-:W-:Y:S02]  /*4870*/  FSEL R94, R33, -INF , P1 ;  /* 0xff800000215e7808 */ /* 0x000fe40000800000 */
[----:B------:R-:W-:Y:S02]  /*4880*/  FSEL R9, R30, -INF , P0 ;  /* 0xff8000001e097808 */ /* 0x000fe40000000000 */
[----:B------:R-:W-:-:S02]  /*4890*/  ISETP.GT.AND P1, PT, R0, 0x8, PT ;  /* 0x000000080000780c */ /* 0x000fc40003f24270 */
[----:B------:R-:W-:Y:S02]  /*48a0*/  FSEL R8, R31, -INF , P2 ;  /* 0xff8000001f087808 */ /* 0x000fe40001000000 */
[----:B------:R-:W-:Y:S01]  /*48b0*/  FMNMX.FTZ R2, R99, R3, !PT ;  /* 0x0000000363027209 */ /* 0x000fe20007810000 */
[----:B------:R-:W-:Y:S01]  /*48c0*/  LDSM.16.MT88.4 R28, [R241] ;  /* 0x00000000f11c783b */ /* 0x000fe20000004200 */
[----:B------:R-:W-:Y:S02]  /*48d0*/  ISETP.GT.AND P0, PT, R0, 0x9, PT ;  /* 0x000000090000780c */ /* 0x000fe40003f04270 */
[----:B------:R-:W-:Y:S02]  /*48e0*/  FSEL R7, R42, -INF , P1 ;  /* 0xff8000002a077808 */ /* 0x000fe40000800000 */
[----:B------:R-:W-:Y:S02]  /*48f0*/  FMNMX.FTZ R3, R9, R8, !PT ;  /* 0x0000000809037209 */ /* 0x000fe40007810000 */
[----:B------:R-:W-:-:S02]  /*4900*/  FSEL R6, R43, -INF , P0 ;  /* 0xff8000002b067808 */ /* 0x000fc40000000000 */
[----:B------:R-:W-:Y:S01]  /*4910*/  ISETP.GT.AND P1, PT, R0, 0x10, PT ;  /* 0x000000100000780c */ /* 0x000fe20003f24270 */
[----:B------:R-:W-:Y:S01]  /*4920*/  LDSM.16.MT88.4 R40, [R44] ;  /* 0x000000002c28783b */ /* 0x000fe20000004200 */
[----:B------:R-:W-:Y:S02]  /*4930*/  FMNMX.FTZ R3, R7, R3, !PT ;  /* 0x0000000307037209 */ /* 0x000fe40007810000 */
[----:B------:R-:W-:Y:S01]  /*4940*/  FMNMX.FTZ R2, R98, R2, !PT ;  /* 0x0000000262027209 */ /* 0x000fe20007810000 */
[----:B------:R-:W-:Y:S01]  /*4950*/  LDSM.16.MT88.4 R44, [R239+0x1800] ;  /* 0x00180000ef2c783b */ /* 0x000fe20000004200 */
[----:B------:R-:W-:Y:S02]  /*4960*/  ISETP.GT.AND P0, PT, R0, 0x11, PT ;  /* 0x000000110000780c */ /* 0x000fe40003f04270 */
[----:B------:R-:W-:Y:S02]  /*4970*/  FSEL R5, R26, -INF , P1 ;  /* 0xff8000001a057808 */ /* 0x000fe40000800000 */
[----:B------:R-:W-:-:S02]  /*4980*/  FMNMX.FTZ R3, R6, R3, !PT ;  /* 0x0000000306037209 */ /* 0x000fc40007810000 */
[----:B------:R-:W-:Y:S02]  /*4990*/  FMNMX.FTZ R2, R97, R2, !PT ;  /* 0x0000000261027209 */ /* 0x000fe40007810000 */
[----:B------:R-:W-:Y:S02]  /*49a0*/  FSEL R4, R27, -INF , P0 ;  /* 0xff8000001b047808 */ /* 0x000fe40000000000 */
[----:B------:R-:W-:Y:S01]  /*49b0*/  ISETP.GT.AND P1, PT, R0, 0x18, PT ;  /* 0x000000180000780c */ /* 0x000fe20003f24270 */
[----:B------:R-:W-:Y:S01]  /*49c0*/  LDSM.16.MT88.4 R24, [R240] ;  /* 0x00000000f018783b */ /* 0x000fe20000004200 */
[----:B------:R-:W-:Y:S02]  /*49d0*/  FMNMX.FTZ R18, R5, R3, !PT ;  /* 0x0000000305127209 */ /* 0x000fe40007810000 */
[----:B------:R-:W-:Y:S02]  /*49e0*/  FMNMX.FTZ R2, R94, R2, !PT ;  /* 0x000000025e027209 */ /* 0x000fe40007810000 */
[----:B------:R-:W-:-:S02]  /*49f0*/  ISETP.GT.AND P0, PT, R0, 0x19, PT ;  /* 0x000000190000780c */ /* 0x000fc40003f04270 */
[----:B------:R-:W-:Y:S02]  /*4a00*/  FSEL R3, R38, -INF , P1 ;  /* 0xff80000026037808 */ /* 0x000fe40000800000 */
[----:B------:R-:W-:Y:S01]  /*4a10*/  FMNMX.FTZ R19, R4, R18, !PT ;  /* 0x0000001204137209 */ /* 0x000fe20007810000 */
[----:B------:R-:W1:Y:S01]  /*4a20*/  SHFL.BFLY PT, R20, R2, 0x2, 0x1f ;  /* 0x0c401f0002147f89 */ /* 0x000e6200000e0000 */
[----:B------:R-:W-:Y:S02]  /*4a30*/  FSEL R18, R39, -INF , P0 ;  /* 0xff80000027127808 */ /* 0x000fe40000000000 */
[C---:B------:R-:W-:Y:S02]  /*4a40*/  ISETP.GT.AND P1, PT, R0.reuse, 0x20, PT ;  /* 0x000000200000780c */ /* 0x040fe40003f24270 */
[----:B------:R-:W-:Y:S02]  /*4a50*/  FMNMX.FTZ R19, R3, R19, !PT ;  /* 0x0000001303137209 */ /* 0x000fe40007810000 */
[----:B------:R-:W-:-:S02]  /*4a60*/  ISETP.GT.AND P0, PT, R0, 0x21, PT ;  /* 0x000000210000780c */ /* 0x000fc40003f04270 */
[----:B------:R-:W-:Y:S02]  /*4a70*/  FSEL R96, R22, -INF , P1 ;  /* 0xff80000016607808 */ /* 0x000fe40000800000 */
[----:B------:R-:W-:Y:S02]  /*4a80*/  FMNMX.FTZ R19, R18, R19, !PT ;  /* 0x0000001312137209 */ /* 0x000fe40007810000 */
[----:B------:R-:W-:Y:S02]  /*4a90*/  FSEL R95, R23, -INF , P0 ;  /* 0xff800000175f7808 */ /* 0x000fe40000000000 */
[----:B------:R-:W-:Y:S02]  /*4aa0*/  ISETP.GT.AND P1, PT, R0, 0x28, PT ;  /* 0x000000280000780c */ /* 0x000fe40003f24270 */
[----:B------:R-:W-:Y:S02]  /*4ab0*/  FMNMX.FTZ R19, R96, R19, !PT ;  /* 0x0000001360137209 */ /* 0x000fe40007810000 */
[----:B------:R-:W-:-:S02]  /*4ac0*/  ISETP.GT.AND P0, PT, R0, 0x29, PT ;  /* 0x000000290000780c */ /* 0x000fc40003f04270 */
[----:B------:R-:W-:Y:S02]  /*4ad0*/  FSEL R93, R34, -INF , P1 ;  /* 0xff800000225d7808 */ /* 0x000fe40000800000 */
[----:B------:R-:W-:Y:S02]  /*4ae0*/  FMNMX.FTZ R0, R95, R19, !PT ;  /* 0x000000135f007209 */ /* 0x000fe40007810000 */
[----:B------:R-:W-:Y:S02]  /*4af0*/  FSEL R92, R35, -INF , P0 ;  /* 0xff800000235c7808 */ /* 0x000fe40000000000 */
[----:B------:R-:W-:Y:S01]  /*4b00*/  FMNMX.FTZ R0, R93, R0, !PT ;  /* 0x000000005d007209 */ /* 0x000fe20007810000 */
[----:B------:R-:W-:Y:S03]  /*4b10*/  LDSM.16.MT88.4 R32, [R239+0x800] ;  /* 0x00080000ef20783b */ /* 0x000fe60000004200 */
[----:B------:R-:W-:-:S02]  /*4b20*/  FMNMX.FTZ R0, R92, R0, !PT ;  /* 0x000000005c007209 */ /* 0x000fc40007810000 */
[----:B-1----:R-:W-:-:S03]  /*4b30*/  FMNMX.FTZ R2, R2, R20, !PT ;  /* 0x0000001402027209 */ /* 0x002fc60007810000 */
[----:B------:R-:W1:Y:S04]  /*4b40*/  SHFL.BFLY PT, R20, R0, 0x2, 0x1f ;  /* 0x0c401f0000147f89 */ /* 0x000e6800000e0000 */
[----:B------:R-:W2:Y:S01]  /*4b50*/  SHFL.BFLY PT, R19, R2, 0x1, 0x1f ;  /* 0x0c201f0002137f89 */ /* 0x000ea200000e0000 */
[----:B-1----:R-:W-:Y:S02]  /*4b60*/  FMNMX.FTZ R0, R0, R20, !PT ;  /* 0x0000001400007209 */ /* 0x002fe40007810000 */
[----:B--2---:R-:W-:-:S03]  /*4b70*/  FMNMX.FTZ R133, R2, R19, !PT ;  /* 0x0000001302857209 */ /* 0x004fc60007810000 */
[----:B------:R-:W1:Y:S01]  /*4b80*/  SHFL.BFLY PT, R19, R0, 0x1, 0x1f ;  /* 0x0c201f0000137f89 */ /* 0x000e6200000e0000 */
[C---:B------:R-:W-:Y:S01]  /*4b90*/  FSETP.NEU.FTZ.AND P0, PT, R133.reuse, -INF , PT ;  /* 0xff8000008500780b */ /* 0x040fe20003f1d000 */
[----:B------:R-:W-:-:S05]  /*4ba0*/  FMUL.FTZ R2, R133, c[0x0][0x2d0] ;  /* 0x0000b40085027a20 */ /* 0x000fca0000410000 */
[----:B------:R-:W-:-:S05]  /*4bb0*/  FSEL R2, R2, RZ, P0 ;  /* 0x000000ff02027208 */ /* 0x000fca0000000000 */
[--C-:B------:R-:W-:Y:S02]  /*4bc0*/  FFMA.FTZ R12, R12, c[0x0][0x2d0], -R2.reuse ;  /* 0x0000b4000c0c7a23 */ /* 0x100fe40000010802 */
[--C-:B------:R-:W-:Y:S02]  /*4bd0*/  FFMA.FTZ R15, R15, c[0x0][0x2d0], -R2.reuse ;  /* 0x0000b4000f0f7a23 */ /* 0x100fe40000010802 */
[----:B------:R2:W-:Y:S01]  /*4be0*/  MUFU.EX2 R88, R12 ;  /* 0x0000000c00587308 */ /* 0x0005e20000000800 */
[--C-:B------:R-:W-:Y:S01]  /*4bf0*/  FFMA.FTZ R14, R14, c[0x0][0x2d0], -R2.reuse ;  /* 0x0000b4000e0e7a23 */ /* 0x100fe20000010802 */
[----:B-1----:R-:W-:Y:S01]  /*4c00*/  FMNMX.FTZ R132, R0, R19, !PT ;  /* 0x0000001300847209 */ /* 0x002fe20007810000 */
[--C-:B------:R-:W-:Y:S02]  /*4c10*/  FFMA.FTZ R0, R17, c[0x0][0x2d0], -R2.reuse ;  /* 0x0000b40011007a23 */ /* 0x100fe40000010802 */
[----:B------:R-:W-:-:S03]  /*4c20*/  FFMA.FTZ R13, R13, c[0x0][0x2d0], -R2 ;  /* 0x0000b4000d0d7a23 */ /* 0x000fc60000010802 */
[----:B------:R1:W-:Y:S01]  /*4c30*/  MUFU.EX2 R89, R0 ;  /* 0x0000000000597308 */ /* 0x0003e20000000800 */
[C---:B------:R-:W-:Y:S01]  /*4c40*/  FSETP.NEU.FTZ.AND P0, PT, R132.reuse, -INF , PT ;  /* 0xff8000008400780b */ /* 0x040fe20003f1d000 */
[----:B--2---:R-:W-:-:S06]  /*4c50*/  FMUL.FTZ R12, R132, c[0x0][0x2d0] ;  /* 0x0000b400840c7a20 */ /* 0x004fcc0000410000 */
[----:B------:R-:W-:Y:S01]  /*4c60*/  MUFU.EX2 R80, R15 ;  /* 0x0000000f00507308 */ /* 0x000fe20000000800 */
[----:B-1----:R-:W-:-:S07]  /*4c70*/  FFMA.FTZ R0, R11, c[0x0][0x2d0], -R2 ;  /* 0x0000b4000b007a23 */ /* 0x002fce0000010802 */
[----:B------:R-:W-:Y:S08]  /*4c80*/  MUFU.EX2 R84, R14 ;  /* 0x0000000e00547308 */ /* 0x000ff00000000800 */
[----:B------:R1:W-:Y:S08]  /*4c90*/  MUFU.EX2 R90, R0 ;  /* 0x00000000005a7308 */ /* 0x0003f00000000800 */
[----:B------:R2:W-:Y:S01]  /*4ca0*/  MUFU.EX2 R83, R13 ;  /* 0x0000000d00537308 */ /* 0x0005e20000000800 */
[----:B-1----:R-:W-:-:S02]  /*4cb0*/  FSEL R0, R12, RZ, P0 ;  /* 0x000000ff0c007208 */ /* 0x002fc40000000000 */
[----:B--2---:R-:W1:Y:S01]  /*4cc0*/  LDSM.16.MT88.4 R12, [R239] ;  /* 0x00000000ef0c783b */ /* 0x004e620000004200 */
[----:B------:R-:W-:Y:S02]  /*4cd0*/  FFMA.FTZ R16, R16, c[0x0][0x2d0], -R2 ;  /* 0x0000b40010107a23 */ /* 0x000fe40000010802 */
[--C-:B------:R-:W-:Y:S02]  /*4ce0*/  FFMA.FTZ R9, R9, c[0x0][0x2d0], -R0.reuse ;  /* 0x0000b40009097a23 */ /* 0x100fe40000010800 */
[--C-:B------:R-:W-:Y:S02]  /*4cf0*/  FFMA.FTZ R8, R8, c[0x0][0x2d0], -R0.reuse ;  /* 0x0000b40008087a23 */ /* 0x100fe40000010800 */
[--C-:B------:R-:W-:Y:S02]  /*4d00*/  FFMA.FTZ R7, R7, c[0x0][0x2d0], -R0.reuse ;  /* 0x0000b40007077a23 */ /* 0x100fe40000010800 */
[----:B------:R-:W-:Y:S01]  /*4d10*/  FFMA.FTZ R6, R6, c[0x0][0x2d0], -R0 ;  /* 0x0000b40006067a23 */ /* 0x000fe20000010800 */
[----:B------:R-:W2:Y:S08]  /*4d20*/  MUFU.EX2 R82, R16 ;  /* 0x0000001000527308 */ /* 0x000eb00000000800 */
[----:B------:R-:W-:Y:S08]  /*4d30*/  MUFU.EX2 R78, R9 ;  /* 0x00000009004e7308 */ /* 0x000ff00000000800 */
[----:B------:R2:W3:Y:S08]  /*4d40*/  MUFU.EX2 R77, R8 ;  /* 0x00000008004d7308 */ /* 0x0004f00000000800 */
[----:B------:R-:W-:Y:S08]  /*4d50*/  MUFU.EX2 R76, R7 ;  /* 0x00000007004c7308 */ /* 0x000ff00000000800 */
[----:B------:R-:W4:Y:S01]  /*4d60*/  MUFU.EX2 R79, R6 ;  /* 0x00000006004f7308 */ /* 0x000f220000000800 */
[----:B------:R-:W-:Y:S01]  /*4d70*/  FFMA.FTZ R10, R10, c[0x0][0x2d0], -R2 ;  /* 0x0000b4000a0a7a23 */ /* 0x000fe20000010802 */
[----:B--2---:R-:W-:Y:S01]  /*4d80*/  F2FP.BF16.PACK_AB R8, R80, R82 ;  /* 0x000000525008723e */ /* 0x004fe200000010ff */
[----:B------:R-:W-:Y:S01]  /*4d90*/  FFMA.FTZ R3, R3, c[0x0][0x2d0], -R0 ;  /* 0x0000b40003037a23 */ /* 0x000fe20000010800 */
[----:B---3--:R-:W-:-:S04]  /*4da0*/  F2FP.BF16.PACK_AB R9, R77, R78 ;  /* 0x0000004e4d09723e */ /* 0x008fc800000010ff */
[----:B------:R2:W-:Y:S01]  /*4db0*/  MUFU.EX2 R91, R10 ;  /* 0x0000000a005b7308 */ /* 0x0005e20000000800 */
[--C-:B------:R-:W-:Y:S02]  /*4dc0*/  FFMA.FTZ R5, R5, c[0x0][0x2d0], -R0.reuse ;  /* 0x0000b40005057a23 */ /* 0x100fe40000010800 */
[----:B------:R-:W-:Y:S01]  /*4dd0*/  FFMA.FTZ R4, R4, c[0x0][0x2d0], -R0 ;  /* 0x0000b40004047a23 */ /* 0x000fe20000010800 */
[----:B----4-:R-:W-:-:S04]  /*4de0*/  F2FP.BF16.PACK_AB R11, R79, R76 ;  /* 0x0000004c4f0b723e */ /* 0x010fc800000010ff */
[----:B------:R3:W-:Y:S01]  /*4df0*/  MUFU.EX2 R86, R3 ;  /* 0x0000000300567308 */ /* 0x0007e20000000800 */
[----:B--2---:R-:W-:-:S07]  /*4e00*/  F2FP.BF16.PACK_AB R10, R83, R84 ;  /* 0x00000054530a723e */ /* 0x004fce00000010ff */
[----:B------:R-:W-:Y:S01]  /*4e10*/  MUFU.EX2 R81, R5 ;  /* 0x0000000500517308 */ /* 0x000fe20000000800 */
[----:B---3--:R-:W-:Y:S01]  /*4e20*/  FFMA.FTZ R3, R18, c[0x0][0x2d0], -R0 ;  /* 0x0000b40012037a23 */ /* 0x008fe20000010800 */
[C---:B-1----:R-:W-:Y:S06]  /*4e30*/  HMMA.16816.F32.BF16 R20, R8.reuse, R12, RZ ;  /* 0x0000000c0814723c */ /* 0x042fec00000418ff */
[----:B------:R1:W2:Y:S02]  /*4e40*/  MUFU.EX2 R85, R4 ;  /* 0x0000000400557308 */ /* 0x0002a40000000800 */
[C---:B------:R-:W-:Y:S06]  /*4e50*/  HMMA.16816.F32.BF16 R16, R8.reuse, R14, RZ ;  /* 0x0000000e0810723c */ /* 0x040fec00000418ff */
[----:B------:R-:W3:Y:S02]  /*4e60*/  MUFU.EX2 R87, R3 ;  /* 0x0000000300577308 */ /* 0x000ee40000000800 */
[----:B------:R-:W-:Y:S01]  /*4e70*/  HMMA.16816.F32.BF16 R12, R8, R28, RZ ;  /* 0x0000001c080c723c */ /* 0x000fe200000418ff */
[----:B-1----:R-:W-:-:S02]  /*4e80*/  F2FP.BF16.PACK_AB R4, R89, R88 ;  /* 0x000000585904723e */ /* 0x002fc400000010ff */
[----:B--2---:R-:W-:Y:S02]  /*4e90*/  F2FP.BF16.PACK_AB R5, R85, R81 ;  /* 0x000000515505723e */ /* 0x004fe400000010ff */
[----:B------:R-:W-:-:S03]  /*4ea0*/  F2FP.BF16.PACK_AB R6, R91, R90 ;  /* 0x0000005a5b06723e */ /* 0x000fc600000010ff */
[----:B------:R-:W-:Y:S01]  /*4eb0*/  HMMA.16816.F32.BF16 R52, R8, R30, RZ ;  /* 0x0000001e0834723c */ /* 0x000fe200000418ff */
[----:B---3--:R-:W-:-:S07]  /*4ec0*/  F2FP.BF16.PACK_AB R7, R87, R86 ;  /* 0x000000565707723e */ /* 0x008fce00000010ff */
[C---:B------:R-:W-:Y:S08]  /*4ed0*/  HMMA.16816.F32.BF16 R156, R4.reuse, R32, R20 ;  /* 0x00000020049c723c */ /* 0x040ff00000041814 */
[----:B------:R-:W-:Y:S08]  /*4ee0*/  HMMA.16816.F32.BF16 R144, R4, R34, R16 ;  /* 0x000000220490723c */ /* 0x000ff00000041810 */
[----:B------:R-:W-:Y:S08]  /*4ef0*/  HMMA.16816.F32.BF16 R32, R8, R26, RZ ;  /* 0x0000001a0820723c */ /* 0x000ff000000418ff */
[----:B------:R-:W-:Y:S08]  /*4f00*/  HMMA.16816.F32.BF16 R148, R4, R48, R12 ;  /* 0x000000300494723c */ /* 0x000ff0000004180c */
[C---:B------:R-:W-:Y:S08]  /*4f10*/  HMMA.16816.F32.BF16 R16, R8.reuse, R46, RZ ;  /* 0x0000002e0810723c */ /* 0x040ff000000418ff */
[C---:B------:R-:W-:Y:S08]  /*4f20*/  HMMA.16816.F32.BF16 R28, R8.reuse, R40, RZ ;  /* 0x00000028081c723c */ /* 0x040ff000000418ff */
[C---:B------:R-:W-:Y:S08]  /*4f30*/  HMMA.16816.F32.BF16 R12, R8.reuse, R68, RZ ;  /* 0x00000044080c723c */ /* 0x040ff000000418ff */
[C---:B------:R-:W-:Y:S08]  /*4f40*/  HMMA.16816.F32.BF16 R36, R8.reuse, R24, RZ ;  /* 0x000000180824723c */ /* 0x040ff000000418ff */
[C---:B------:R-:W-:Y:S08]  /*4f50*/  HMMA.16816.F32.BF16 R24, R8.reuse, R42, RZ ;  /* 0x0000002a0818723c */ /* 0x040ff000000418ff */
[----:B------:R-:W-:Y:S01]  /*4f60*/  HMMA.16816.F32.BF16 R20, R8, R44, RZ ;  /* 0x0000002c0814723c */ /* 0x000fe200000418ff */
[----:B------:R-:W1:Y:S07]  /*4f70*/  LDSM.16.MT88.4 R44, [R240+0x1800] ;  /* 0x00180000f02c783b */ /* 0x000e6e0000004200 */
[C---:B------:R-:W-:Y:S01]  /*4f80*/  HMMA.16816.F32.BF16 R136, R4.reuse, R50, R52 ;  /* 0x000000320488723c */ /* 0x040fe20000041834 */
[----:B------:R-:W2:Y:S04]  /*4f90*/  LDSM.16.MT88.4 R52, [R242+0x1800] ;  /* 0x00180000f234783b */ /* 0x000ea80000004200 */
[----:B------:R-:W-:Y:S03]  /*4fa0*/  LDSM.16.MT88.4 R48, [R239+0x3800] ;  /* 0x00380000ef30783b */ /* 0x000fe60000004200 */
[C---:B------:R-:W-:Y:S01]  /*4fb0*/  HMMA.16816.F32.BF16 R100, R4.reuse, R66, R32 ;  /* 0x000000420464723c */ /* 0x040fe20000041820 */
[----:B------:R-:W3:Y:S07]  /*4fc0*/  LDSM.16.MT88.4 R32, [R242+0x2000] ;  /* 0x00200000f220783b */ /* 0x000eee0000004200 */
[C---:B------:R-:W-:Y:S08]  /*4fd0*/  HMMA.16816.F32.BF16 R16, R4.reuse, R58, R16 ;  /* 0x0000003a0410723c */ /* 0x040ff00000041810 */
[C---:B------:R-:W-:Y:S08]  /*4fe0*/  HMMA.16816.F32.BF16 R28, R4.reuse, R60, R28 ;  /* 0x0000003c041c723c */ /* 0x040ff0000004181c */
[C---:B------:R-:W-:Y:S08]  /*4ff0*/  HMMA.16816.F32.BF16 R12, R4.reuse, R72, R12 ;  /* 0x00000048040c723c */ /* 0x040ff0000004180c */
[C---:B------:R-:W-:Y:S08]  /*5000*/  HMMA.16816.F32.BF16 R24, R4.reuse, R62, R24 ;  /* 0x0000003e0418723c */ /* 0x040ff00000041818 */
[----:B------:R-:W-:Y:S01]  /*5010*/  HMMA.16816.F32.BF16 R20, R4, R56, R20 ;  /* 0x000000380414723c */ /* 0x000fe20000041814 */
[----:B------:R-:W-:Y:S01]  /*5020*/  IMAD.MOV.U32 R116, RZ, RZ, R100 ;  /* 0x000000ffff747224 */ /* 0x000fe200078e0064 */
[----:B------:R-:W-:Y:S01]  /*5030*/  MOV R114, R103 ;  /* 0x0000006700727202 */ /* 0x000fe20000000f00 */
[----:B------:R-:W-:-:S02]  /*5040*/  IMAD.MOV.U32 R115, RZ, RZ, R102 ;  /* 0x000000ffff737224 */ /* 0x000fc400078e0066 */
[----:B------:R-:W-:Y:S01]  /*5050*/  IMAD.MOV.U32 R113, RZ, RZ, R101 ;  /* 0x000000ffff717224 */ /* 0x000fe200078e0065 */
[----:B------:R-:W-:Y:S01]  /*5060*/  MOV R101, R16 ;  /* 0x0000001000657202 */ /* 0x000fe20000000f00 */
[----:B------:R-:W-:Y:S01]  /*5070*/  IMAD.MOV.U32 R103, RZ, RZ, R18 ;  /* 0x000000ffff677224 */ /* 0x000fe200078e0012 */
[----:B------:R-:W-:Y:S01]  /*5080*/  HMMA.16816.F32.BF16 R140, R4, R64, R36 ;  /* 0x00000040048c723c */ /* 0x000fe20000041824 */
[----:B------:R-:W-:Y:S01]  /*5090*/  IMAD.MOV.U32 R102, RZ, RZ, R19 ;  /* 0x000000ffff667224 */ /* 0x000fe200078e0013 */
[----:B------:R-:W-:Y:S01]  /*50a0*/  MOV R111, R31 ;  /* 0x0000001f006f7202 */ /* 0x000fe20000000f00 */
[----:B------:R-:W-:Y:S01]  /*50b0*/  IMAD.MOV.U32 R100, RZ, RZ, R17 ;  /* 0x000000ffff647224 */ /* 0x000fe200078e0011 */
[----:B------:R-:W-:Y:S01]  /*50c0*/  MOV R162, R14 ;  /* 0x0000000e00a27202 */ /* 0x000fe20000000f00 */
[----:B------:R-:W-:Y:S01]  /*50d0*/  IMAD.MOV.U32 R3, RZ, RZ, R28 ;  /* 0x000000ffff037224 */ /* 0x000fe200078e001c */
[----:B------:R-:W4:Y:S01]  /*50e0*/  LDSM.16.MT88.4 R16, [R240+0x2000] ;  /* 0x00200000f010783b */ /* 0x000f220000004200 */
[----:B------:R-:W-:Y:S01]  /*50f0*/  IMAD.MOV.U32 R112, RZ, RZ, R30 ;  /* 0x000000ffff707224 */ /* 0x000fe200078e001e */
[----:B------:R-:W-:Y:S01]  /*5100*/  HMMA.16816.F32.BF16 R40, R8, R70, RZ ;  /* 0x000000460828723c */ /* 0x000fe200000418ff */
[----:B------:R-:W-:Y:S01]  /*5110*/  IMAD.MOV.U32 R110, RZ, RZ, R29 ;  /* 0x000000ffff6e7224 */ /* 0x000fe200078e001d */
[----:B------:R-:W3:Y:S01]  /*5120*/  LDSM.16.MT88.4 R36, [R239+0x3000] ;  /* 0x00300000ef24783b */ /* 0x000ee20000004200 */
[----:B------:R-:W-:-:S02]  /*5130*/  IMAD.MOV.U32 R109, RZ, RZ, R12 ;  /* 0x000000ffff6d7224 */ /* 0x000fc400078e000c */
[----:B------:R-:W-:Y:S02]  /*5140*/  IMAD.MOV.U32 R108, RZ, RZ, R13 ;  /* 0x000000ffff6c7224 */ /* 0x000fe400078e000d */
[----:B------:R-:W-:Y:S01]  /*5150*/  IMAD.MOV.U32 R161, RZ, RZ, R15 ;  /* 0x000000ffffa17224 */ /* 0x000fe200078e000f */
[----:B-1----:R-:W-:Y:S01]  /*5160*/  HMMA.16816.F32.BF16 R28, R8, R46, RZ ;  /* 0x0000002e081c723c */ /* 0x002fe200000418ff */
[----:B------:R-:W-:Y:S01]  /*5170*/  IMAD.MOV.U32 R107, RZ, RZ, R26 ;  /* 0x000000ffff6b7224 */ /* 0x000fe200078e001a */
[----:B------:R-:W-:Y:S01]  /*5180*/  MOV R105, R24 ;  /* 0x0000001800697202 */ /* 0x000fe20000000f00 */
[----:B------:R-:W-:Y:S01]  /*5190*/  IMAD.MOV.U32 R106, RZ, RZ, R27 ;  /* 0x000000ffff6a7224 */ /* 0x000fe200078e001b */
[----:B------:R-:W-:Y:S01]  /*51a0*/  MOV R117, R21 ;  /* 0x0000001500757202 */ /* 0x000fe20000000f00 */
[----:B------:R-:W-:-:S03]  /*51b0*/  IMAD.MOV.U32 R104, RZ, RZ, R25 ;  /* 0x000000ffff687224 */ /* 0x000fc600078e0019 */
[C---:B------:R-:W-:Y:S01]  /*51c0*/  HMMA.16816.F32.BF16 R12, R8.reuse, R44, RZ ;  /* 0x0000002c080c723c */ /* 0x040fe200000418ff */
[----:B------:R-:W1:Y:S01]  /*51d0*/  LDSM.16.MT88.4 R44, [R241+0x3000] ;  /* 0x00300000f12c783b */ /* 0x000e620000004200 */
[----:B------:R-:W-:Y:S02]  /*51e0*/  IMAD.MOV.U32 R119, RZ, RZ, R22 ;  /* 0x000000ffff777224 */ /* 0x000fe400078e0016 */
[----:B------:R-:W-:Y:S02]  /*51f0*/  IMAD.MOV.U32 R118, RZ, RZ, R23 ;  /* 0x000000ffff767224 */ /* 0x000fe400078e0017 */
[----:B------:R-:W-:Y:S02]  /*5200*/  IMAD.MOV.U32 R130, RZ, RZ, R20 ;  /* 0x000000ffff827224 */ /* 0x000fe400078e0014 */
[C---:B--2---:R-:W-:Y:S08]  /*5210*/  HMMA.16816.F32.BF16 R24, R8.reuse, R52, RZ ;  /* 0x000000340818723c */ /* 0x044ff000000418ff */
[----:B------:R-:W-:Y:S01]  /*5220*/  HMMA.16816.F32.BF16 R20, R8, R54, RZ ;  /* 0x000000360814723c */ /* 0x000fe200000418ff */
[----:B------:R-:W2:Y:S07]  /*5230*/  LDSM.16.MT88.4 R52, [R240+0x3000] ;  /* 0x00300000f034783b */ /* 0x000eae0000004200 */
[C---:B------:R-:W-:Y:S01]  /*5240*/  HMMA.16816.F32.BF16 R56, R4.reuse, R74, R40 ;  /* 0x0000004a0438723c */ /* 0x040fe20000041828 */
[----:B------:R-:W1:Y:S07]  /*5250*/  LDSM.16.MT88.4 R40, [R241+0x3800] ;  /* 0x00380000f128783b */ /* 0x000e6e0000004200 */
[C---:B---3--:R-:W-:Y:S08]  /*5260*/  HMMA.16816.F32.BF16 R72, R4.reuse, R32, R24 ;  /* 0x000000200448723c */ /* 0x048ff00000041818 */
[C---:B------:R-:W-:Y:S01]  /*5270*/  HMMA.16816.F32.BF16 R68, R4.reuse, R34, R20 ;  /* 0x000000220444723c */ /* 0x040fe20000041814 */
[----:B------:R-:W3:Y:S07]  /*5280*/  LDSM.16.MT88.4 R32, [R240+0x3800] ;  /* 0x00380000f020783b */ /* 0x000eee0000004200 */
[C---:B----4-:R-:W-:Y:S08]  /*5290*/  HMMA.16816.F32.BF16 R64, R4.reuse, R16, R12 ;  /* 0x000000100440723c */ /* 0x050ff0000004180c */
[----:B------:R-:W-:Y:S08]  /*52a0*/  HMMA.16816.F32.BF16 R60, R4, R18, R28 ;  /* 0x00000012043c723c */ /* 0x000ff0000004181c */
[C---:B------:R-:W-:Y:S08]  /*52b0*/  HMMA.16816.F32.BF16 R12, R8.reuse, R36, RZ ;  /* 0x00000024080c723c */ /* 0x040ff000000418ff */
[C---:B------:R-:W-:Y:S01]  /*52c0*/  HMMA.16816.F32.BF16 R28, R8.reuse, R38, RZ ;  /* 0x00000026081c723c */ /* 0x040fe200000418ff */
[----:B------:R-:W4:Y:S07]  /*52d0*/  LDSM.16.MT88.4 R36, [R242+0x3000] ;  /* 0x00300000f224783b */ /* 0x000f2e0000004200 */
[C---:B-1----:R-:W-:Y:S08]  /*52e0*/  HMMA.16816.F32.BF16 R24, R8.reuse, R44, RZ ;  /* 0x0000002c0818723c */ /* 0x042ff000000418ff */
[C---:B--2---:R-:W-:Y:S08]  /*52f0*/  HMMA.16816.F32.BF16 R16, R8.reuse, R52, RZ ;  /* 0x000000340810723c */ /* 0x044ff000000418ff */
[----:B------:R-:W-:Y:S08]  /*5300*/  HMMA.16816.F32.BF16 R20, R8, R46, RZ ;  /* 0x0000002e0814723c */ /* 0x000ff000000418ff */
[C---:B------:R-:W-:Y:S08]  /*5310*/  HMMA.16816.F32.BF16 R120, R4.reuse, R48, R12 ;  /* 0x000000300478723c */ /* 0x040ff0000004180c */
[C---:B------:R-:W-:Y:S08]  /*5320*/  HMMA.16816.F32.BF16 R176, R4.reuse, R50, R28 ;  /* 0x0000003204b0723c */ /* 0x040ff0000004181c */
[----:B------:R-:W-:Y:S08]  /*5330*/  HMMA.16816.F32.BF16 R48, R4, R40, R24 ;  /* 0x000000280430723c */ /* 0x000ff00000041818 */
[----:B------:R-:W-:Y:S08]  /*5340*/  HMMA.16816.F32.BF16 R12, R8, R54, RZ ;  /* 0x00000036080c723c */ /* 0x000ff000000418ff */
[C---:B---3--:R-:W-:Y:S08]  /*5350*/  HMMA.16816.F32.BF16 R16, R4.reuse, R32, R16 ;  /* 0x000000200410723c */ /* 0x048ff00000041810 */
[----:B------:R-:W-:Y:S01]  /*5360*/  HMMA.16816.F32.BF16 R172, R4, R42, R20 ;  /* 0x0000002a04ac723c */ /* 0x000fe20000041814 */
[----:B------:R-:W1:Y:S01]  /*5370*/  LDSM.16.MT88.4 R20, [R242+0x3800] ;  /* 0x00380000f214783b */ /* 0x000e620000004200 */
[----:B------:R-:W-:Y:S01]  /*5380*/  IMAD.MOV.U32 R27, RZ, RZ, R48 ;  /* 0x000000ffff1b7224 */ /* 0x000fe200078e0030 */
[----:B------:R-:W-:Y:S01]  /*5390*/  MOV R25, R51 ;  /* 0x0000003300197202 */ /* 0x000fe20000000f00 */
[----:B------:R-:W-:-:S02]  /*53a0*/  IMAD.MOV.U32 R26, RZ, RZ, R50 ;  /* 0x000000ffff1a7224 */ /* 0x000fc400078e0032 */
[----:B------:R-:W-:Y:S02]  /*53b0*/  IMAD.MOV.U32 R24, RZ, RZ, R49 ;  /* 0x000000ffff187224 */ /* 0x000fe400078e0031 */
[----:B------:R-:W-:Y:S01]  /*53c0*/  IMAD.MOV.U32 R30, RZ, RZ, R3 ;  /* 0x000000ffff1e7224 */ /* 0x000fe200078e0003 */
[----:B------:R-:W-:Y:S07]  /*53d0*/  HMMA.16816.F32.BF16 R168, R4, R34, R12 ;  /* 0x0000002204a8723c */ /* 0x000fee000004180c */
[----:B------:R-:W-:Y:S01]  /*53e0*/  IMAD.MOV.U32 R3, RZ, RZ, R16 ;  /* 0x000000ffff037224 */ /* 0x000fe200078e0010 */
[----:B------:R-:W-:Y:S01]  /*53f0*/  MOV R29, R19 ;  /* 0x00000013001d7202 */ /* 0x000fe20000000f00 */
[----:B------:R-:W-:Y:S01]  /*5400*/  IMAD.MOV.U32 R44, RZ, RZ, R18 ;  /* 0x000000ffff2c7224 */ /* 0x000fe200078e0012 */
[----:B----4-:R-:W-:Y:S01]  /*5410*/  HMMA.16816.F32.BF16 R12, R8, R38, RZ ;  /* 0x00000026080c723c */ /* 0x010fe200000418ff */
[----:B------:R-:W-:-:S02]  /*5420*/  IMAD.MOV.U32 R28, RZ, RZ, R17 ;  /* 0x000000ffff1c7224 */ /* 0x000fc400078e0011 */
[----:B------:R-:W-:-:S04]  /*5430*/  IMAD.MOV.U32 R34, RZ, RZ, R27 ;  /* 0x000000ffff227224 */ /* 0x000fc800078e001b */
[----:B------:R-:W-:Y:S01]  /*5440*/  MOV R39, R24 ;  /* 0x0000001800277202 */ /* 0x000fe20000000f00 */
[----:B------:R-:W-:Y:S07]  /*5450*/  HMMA.16816.F32.BF16 R16, R8, R36, RZ ;  /* 0x000000240810723c */ /* 0x000fee00000418ff */
[----:B------:R-:W-:Y:S02]  /*5460*/  IMAD.MOV.U32 R36, RZ, RZ, R26 ;  /* 0x000000ffff247224 */ /* 0x000fe400078e001a */
[----:B------:R-:W-:-:S02]  /*5470*/  IMAD.MOV.U32 R37, RZ, RZ, R25 ;  /* 0x000000ffff257224 */ /* 0x000fc400078e0019 */
[----:B------:R-:W2:Y:S11]  /*5480*/  LDSM.16.MT88.4 R24, [R239+0x4800] ;  /* 0x00480000ef18783b */ /* 0x000eb60000004200 */
[----:B------:R-:W-:Y:S02]  /*5490*/  @!UPT UIADD3 URZ, URZ, URZ, URZ ;  /* 0x0000003f3f3ff290 */ /* 0x000fe4000fffe03f */
[C---:B-1----:R-:W-:Y:S01]  /*54a0*/  HMMA.16816.F32.BF16 R124, R4.reuse, R20, R16 ;  /* 0x00000014047c723c */ /* 0x042fe20000041810 */
[----:B------:R-:W1:Y:S01]  /*54b0*/  LDSM.16.MT88.4 R16, [R239+0x5000] ;  /* 0x00500000ef10783b */ /* 0x000e620000004200 */
[----:B------:R-:W-:Y:S01]  /*54c0*/  IMAD.MOV.U32 R42, RZ, RZ, R107 ;  /* 0x000000ffff2a7224 */ /* 0x000fe200078e006b */
[----:B------:R-:W-:Y:S01]  /*54d0*/  MOV R41, R104 ;  /* 0x0000006800297202 */ /* 0x000fe20000000f00 */
[----:B------:R-:W-:Y:S02]  /*54e0*/  IMAD.MOV.U32 R43, RZ, RZ, R106 ;  /* 0x000000ffff2b7224 */ /* 0x000fe400078e006a */
[----:B------:R-:W-:Y:S02]  /*54f0*/  IMAD.MOV.U32 R40, RZ, RZ, R105 ;  /* 0x000000ffff287224 */ /* 0x000fe400078e0069 */
[----:B------:R-:W-:Y:S01]  /*5500*/  HMMA.16816.F32.BF16 R104, R4, R22, R12 ;  /* 0x000000160468723c */ /* 0x000fe2000004180c */
[----:B------:R-:W-:Y:S01]  /*5510*/  IMAD.MOV.U32 R50, RZ, RZ, R103 ;  /* 0x000000ffff327224 */ /* 0x000fe200078e0067 */
[----:B------:R-:W-:Y:S01]  /*5520*/  MOV R49, R100 ;  /* 0x0000006400317202 */ /* 0x000fe20000000f00 */
[----:B------:R-:W-:Y:S01]  /*5530*/  IMAD.MOV.U32 R51, RZ, RZ, R102 ;  /* 0x000000ffff337224 */ /* 0x000fe200078e0066 */
[----:B------:R-:W-:Y:S04]  /*5540*/  LDSM.16.MT88.4 R20, [R241+0x5000] ;  /* 0x00500000f114783b */ /* 0x000fe80000004200 */
[----:B--2---:R-:W-:Y:S01]  /*5550*/  HMMA.16816.F32.BF16 R12, R8, R24, RZ ;  /* 0x00000018080c723c */ /* 0x004fe200000418ff */
[----:B------:R-:W-:Y:S11]  /*5560*/  IMAD.MOV.U32 R48, RZ, RZ, R101 ;  /* 0x000000ffff307224 */ /* 0x000ff600078e0065 */
[----:B------:R-:W-:Y:S11]  /*5570*/  @!UPT UIADD3 URZ, URZ, URZ, URZ ;  /* 0x0000003f3f3ff290 */ /* 0x000ff6000fffe03f */
[----:B------:R-:W-:Y:S01]  /*5580*/  @!UPT UIADD3 URZ, URZ, URZ, URZ ;  /* 0x0000003f3f3ff290 */ /* 0x000fe2000fffe03f */
[----:B-1----:R-:W-:Y:S07]  /*5590*/  HMMA.16816.F32.BF16 R100, R4, R16, R12 ;  /* 0x000000100464723c */ /* 0x002fee000004180c */
[----:B------:R-:W-:-:S04]  /*55a0*/  FADD.FTZ R12, R78, R77 ;  /* 0x0000004d4e0c7221 */ /* 0x000fc80000010000 */
[----:B------:R-:W-:Y:S02]  /*55b0*/  FADD.FTZ R17, R76, R12 ;  /* 0x0000000c4c117221 */ /* 0x000fe40000010000 */
[----:B------:R-:W-:Y:S01]  /*55c0*/  HMMA.16816.F32.BF16 R12, R8, R26, RZ ;  /* 0x0000001a080c723c */ /* 0x000fe200000418ff */
[----:B------:R-:W1:Y:S01]  /*55d0*/  LDSM.16.MT88.4 R24, [R241+0x4800] ;  /* 0x00480000f118783b */ /* 0x000e620000004200 */
[----:B------:R-:W-:Y:S01]  /*55e0*/  IMAD.MOV.U32 R54, RZ, RZ, R115 ;  /* 0x000000ffff367224 */ /* 0x000fe200078e0073 */
[----:B------:R-:W-:Y:S01]  /*55f0*/  MOV R31, R113 ;  /* 0x00000071001f7202 */ /* 0x000fe20000000f00 */
[----:B------:R-:W-:Y:S02]  /*5600*/  IMAD.MOV.U32 R55, RZ, RZ, R114 ;  /* 0x000000ffff377224 */ /* 0x000fe400078e0072 */
[----:B------:R-:W-:Y:S11]  /*5610*/  IMAD.MOV.U32 R32, RZ, RZ, R112 ;  /* 0x000000ffff207224 */ /* 0x000ff600078e0070 */
[----:B------:R-:W-:Y:S07]  /*5620*/  @!UPT UIADD3 URZ, URZ, URZ, URZ ;  /* 0x0000003f3f3ff290 */ /* 0x000fee000fffe03f */
[----:B------:R-:W-:Y:S08]  /*5630*/  HMMA.16816.F32.BF16 R112, R4, R18, R12 ;  /* 0x000000120470723c */ /* 0x000ff0000004180c */
[----:B-1----:R-:W-:Y:S01]  /*5640*/  HMMA.16816.F32.BF16 R12, R8, R24, RZ ;  /* 0x00000018080c723c */ /* 0x002fe200000418ff */
[----:B------:R-:W-:Y:S02]  /*5650*/  IMAD.MOV.U32 R38, RZ, RZ, R3 ;  /* 0x000000ffff267224 */ /* 0x000fe400078e0003 */
[----:B------:R-:W-:Y:S01]  /*5660*/  FADD.FTZ R3, R82, R80 ;  /* 0x0000005052037221 */ /* 0x000fe20000010000 */
[----:B------:R-:W-:Y:S01]  /*5670*/  MOV R35, R110 ;  /* 0x0000006e00237202 */ /* 0x000fe20000000f00 */
[----:B------:R-:W-:-:S02]  /*5680*/  IMAD.MOV.U32 R82, RZ, RZ, R44 ;  /* 0x000000ffff527224 */ /* 0x000fc400078e002c */
[----:B------:R-:W-:Y:S02]  /*5690*/  IMAD.MOV.U32 R33, RZ, RZ, R111 ;  /* 0x000000ffff217224 */ /* 0x000fe400078e006f */
[----:B------:R-:W-:Y:S02]  /*56a0*/  IMAD.MOV.U32 R44, RZ, RZ, R109 ;  /* 0x000000ffff2c7224 */ /* 0x000fe400078e006d */
[----:B------:R-:W-:Y:S02]  /*56b0*/  IMAD.MOV.U32 R45, RZ, RZ, R108 ;  /* 0x000000ffff2d7224 */ /* 0x000fe400078e006c */
[----:B------:R-:W-:-:S11]  /*56c0*/  FADD.FTZ R3, R84, R3 ;  /* 0x0000000354037221 */ /* 0x000fd60000010000 */
[----:B------:R-:W-:Y:S08]  /*56d0*/  HMMA.16816.F32.BF16 R108, R4, R20, R12 ;  /* 0x00000014046c723c */ /* 0x000ff0000004180c */
[----:B------:R-:W-:Y:S01]  /*56e0*/  HMMA.16816.F32.BF16 R12, R8, R26, RZ ;  /* 0x0000001a080c723c */ /* 0x000fe200000418ff */
[----:B------:R-:W-:Y:S02]  /*56f0*/  FADD.FTZ R3, R83, R3 ;  /* 0x0000000353037221 */ /* 0x000fe40000010000 */
[----:B------:R-:W-:-:S02]  /*5700*/  FADD.FTZ R17, R79, R17 ;  /* 0x000000114f117221 */ /* 0x000fc40000010000 */
[----:B------:R-:W-:Y:S02]  /*5710*/  FADD.FTZ R3, R88, R3 ;  /* 0x0000000358037221 */ /* 0x000fe40000010000 */
[----:B------:R-:W-:Y:S02]  /*5720*/  FADD.FTZ R17, R81, R17 ;  /* 0x0000001151117221 */ /* 0x000fe40000010000 */
[----:B------:R-:W-:Y:S01]  /*5730*/  FADD.FTZ R16, R89, R3 ;  /* 0x0000000359107221 */ /* 0x000fe20000010000 */
[----:B------:R-:W-:Y:S01]  /*5740*/  MOV R152, R122 ;  /* 0x0000007a00987202 */ /* 0x000fe20000000f00 */
[----:B------:R-:W-:Y:S02]  /*5750*/  IMAD.MOV.U32 R154, RZ, RZ, R120 ;  /* 0x000000ffff9a7224 */ /* 0x000fe400078e0078 */
[----:B------:R-:W-:Y:S02]  /*5760*/  IMAD.MOV.U32 R153, RZ, RZ, R121 ;  /* 0x000000ffff997224 */ /* 0x000fe400078e0079 */
[----:B------:R-:W-:-:S02]  /*5770*/  IMAD.MOV.U32 R131, RZ, RZ, R123 ;  /* 0x000000ffff837224 */ /* 0x000fc400078e007b */
[----:B------:R-:W-:-:S07]  /*5780*/  FADD.FTZ R3, R85, R17 ;  /* 0x0000001155037221 */ /* 0x000fce0000010000 */
[----:B------:R-:W-:Y:S01]  /*5790*/  HMMA.16816.F32.BF16 R120, R4, R22, R12 ;  /* 0x000000160478723c */ /* 0x000fe2000004180c */
[----:B------:R-:W-:Y:S06]  /*57a0*/  LDSM.16.MT88.4 R20, [R240+0x5000] ;  /* 0x00500000f014783b */ /* 0x000fec0000004200 */
[----:B------:R-:W-:Y:S02]  /*57b0*/  FADD.FTZ R12, R90, R16 ;  /* 0x000000105a0c7221 */ /* 0x000fe40000010000 */
[----:B------:R-:W1:Y:S02]  /*57c0*/  LDSM.16.MT88.4 R16, [R240+0x4800] ;  /* 0x00480000f010783b */ /* 0x000e640000004200 */
[----:B------:R-:W-:-:S02]  /*57d0*/  FADD.FTZ R27, R91, R12 ;  /* 0x0000000c5b1b7221 */ /* 0x000fc40000010000 */
[----:B------:R-:W-:Y:S02]  /*57e0*/  FADD.FTZ R3, R86, R3 ;  /* 0x0000000356037221 */ /* 0x000fe40000010000 */
[----:B------:R-:W-:Y:S01]  /*57f0*/  FFMA.FTZ R24, R99, c[0x0][0x2d0], -R2 ;  /* 0x0000b40063187a23 */ /* 0x000fe20000010802 */
[----:B------:R-:W-:Y:S01]  /*5800*/  MOV R53, R117 ;  /* 0x0000007500357202 */ /* 0x000fe20000000f00 */
[----:B------:R-:W-:Y:S02]  /*5810*/  IMAD.MOV.U32 R80, RZ, RZ, R29 ;  /* 0x000000ffff507224 */ /* 0x000fe400078e001d */
[----:B------:R-:W-:Y:S02]  /*5820*/  IMAD.MOV.U32 R46, RZ, RZ, R119 ;  /* 0x000000ffff2e7224 */ /* 0x000fe400078e0077 */
[----:B------:R-:W-:Y:S02]  /*5830*/  IMAD.MOV.U32 R47, RZ, RZ, R118 ;  /* 0x000000ffff2f7224 */ /* 0x000fe400078e0076 */
[----:B------:R-:W-:-:S02]  /*5840*/  IMAD.MOV.U32 R52, RZ, RZ, R116 ;  /* 0x000000ffff347224 */ /* 0x000fc400078e0074 */
[----:B------:R-:W-:Y:S01]  /*5850*/  FADD.FTZ R29, R87, R3 ;  /* 0x00000003571d7221 */ /* 0x000fe20000010000 */
[C---:B-1----:R-:W-:Y:S08]  /*5860*/  HMMA.16816.F32.BF16 R12, R8.reuse, R16, RZ ;  /* 0x00000010080c723c */ /* 0x042ff000000418ff */
[----:B------:R-:W-:Y:S01]  /*5870*/  HMMA.16816.F32.BF16 R16, R8, R18, RZ ;  /* 0x000000120810723c */ /* 0x000fe200000418ff */
[--C-:B------:R-:W-:Y:S01]  /*5880*/  FFMA.FTZ R25, R98, c[0x0][0x2d0], -R2.reuse ;  /* 0x0000b40062197a23 */ /* 0x100fe20000010802 */
[----:B------:R-:W1:Y:S01]  /*5890*/  MUFU.EX2 R3, R24 ;  /* 0x0000001800037308 */ /* 0x000e620000000800 */
[----:B------:R-:W-:Y:S01]  /*58a0*/  MOV R77, R28 ;  /* 0x0000001c004d7202 */ /* 0x000fe20000000f00 */
[----:B------:R-:W-:-:S02]  /*58b0*/  FFMA.FTZ R26, R97, c[0x0][0x2d0], -R2 ;  /* 0x0000b400611a7a23 */ /* 0x000fc40000010802 */
[----:B------:R-:W-:-:S04]  /*58c0*/  FFMA.FTZ R28, R94, c[0x0][0x2d0], -R2 ;  /* 0x0000b4005e1c7a23 */ /* 0x000fc80000010802 */
[----:B------:R-:W2:Y:S06]  /*58d0*/  MUFU.EX2 R2, R25 ;  /* 0x0000001900027308 */ /* 0x000eac0000000800 */
[----:B------:R-:W-:Y:S07]  /*58e0*/  HMMA.16816.F32.BF16 R116, R4, R20, R12 ;  /* 0x000000140474723c */ /* 0x000fee000004180c */
[----:B------:R-:W-:-:S02]  /*58f0*/  FFMA.FTZ R13, R96, c[0x0][0x2d0], -R0 ;  /* 0x0000b400600d7a23 */ /* 0x000fc40000010800 */
[----:B------:R-:W-:Y:S01]  /*5900*/  FFMA.FTZ R12, R95, c[0x0][0x2d0], -R0 ;  /* 0x0000b4005f0c7a23 */ /* 0x000fe20000010800 */
[----:B------:R-:W-:Y:S08]  /*5910*/  MUFU.EX2 R15, R26 ;  /* 0x0000001a000f7308 */ /* 0x000ff00000000800 */
[----:B------:R-:W3:Y:S01]  /*5920*/  MUFU.EX2 R13, R13 ;  /* 0x0000000d000d7308 */ /* 0x000ee20000000800 */
[----:B------:R-:W-:Y:S07]  /*5930*/  HMMA.16816.F32.BF16 R20, R4, R22, R16 ;  /* 0x000000160414723c */ /* 0x000fee0000041810 */
[----:B------:R-:W4:Y:S01]  /*5940*/  MUFU.EX2 R12, R12 ;  /* 0x0000000c000c7308 */ /* 0x000f220000000800 */
[----:B-1----:R-:W-:-:S07]  /*5950*/  FADD.FTZ R16, R3, R27 ;  /* 0x0000001b03107221 */ /* 0x002fce0000010000 */
[----:B------:R-:W1:Y:S01]  /*5960*/  MUFU.EX2 R14, R28 ;  /* 0x0000001c000e7308 */ /* 0x000e620000000800 */
[C---:B--2---:R-:W-:Y:S01]  /*5970*/  FADD.FTZ R16, R2.reuse, R16 ;  /* 0x0000001002107221 */ /* 0x044fe20000010000 */
[----:B------:R-:W-:Y:S01]  /*5980*/  F2FP.BF16.PACK_AB R128, R2, R3 ;  /* 0x000000030280723e */ /* 0x000fe200000010ff */
[--C-:B------:R-:W-:Y:S02]  /*5990*/  FFMA.FTZ R18, R93, c[0x0][0x2d0], -R0.reuse ;  /* 0x0000b4005d127a23 */ /* 0x100fe40000010800 */
[----:B------:R-:W-:Y:S02]  /*59a0*/  FFMA.FTZ R17, R92, c[0x0][0x2d0], -R0 ;  /* 0x0000b4005c117a23 */ /* 0x000fe40000010800 */
[----:B---3--:R-:W-:Y:S02]  /*59b0*/  FADD.FTZ R0, R13, R29 ;  /* 0x0000001d0d007221 */ /* 0x008fe40000010000 */
[----:B------:R-:W-:Y:S02]  /*59c0*/  FADD.FTZ R2, R15, R16 ;  /* 0x000000100f027221 */ /* 0x000fe40000010000 */
[----:B----4-:R-:W-:-:S02]  /*59d0*/  FADD.FTZ R3, R12, R0 ;  /* 0x000000000c037221 */ /* 0x010fc40000010000 */
[----:B-1----:R-:W-:Y:S02]  /*59e0*/  FADD.FTZ R0, R14, R2 ;  /* 0x000000020e007221 */ /* 0x002fe40000010000 */
[----:B------:R-:W1:Y:S03]  /*59f0*/  MUFU.EX2 R2, R18 ;  /* 0x0000001200027308 */ /* 0x000e660000000800 */
[----:B------:R2:W-:Y:S01]  /*5a00*/  STL [R1+0x2c], R0 ;  /* 0x00002c0001007387 */ /* 0x0005e20000100800 */
[----:B------:R-:W-:Y:S01]  /*5a10*/  MOV R78, R38 ;  /* 0x00000026004e7202 */ /* 0x000fe20000000f00 */
[----:B------:R-:W-:Y:S02]  /*5a20*/  IMAD.MOV.U32 R38, RZ, RZ, R34 ;  /* 0x000000ffff267224 */ /* 0x000fe400078e0022 */
[----:B------:R-:W-:Y:S01]  /*5a30*/  IMAD.MOV.U32 R34, RZ, RZ, R30 ;  /* 0x000000ffff227224 */ /* 0x000fe200078e001e */
[----:B------:R-:W-:Y:S01]  /*5a40*/  MOV R30, R52 ;  /* 0x00000034001e7202 */ /* 0x000fe20000000f00 */
[----:B------:R-:W-:-:S02]  /*5a50*/  IMAD.MOV.U32 R52, RZ, RZ, R130 ;  /* 0x000000ffff347224 */ /* 0x000fc400078e0082 */
[----:B-1----:R-:W-:Y:S01]  /*5a60*/  FADD.FTZ R3, R2, R3 ;  /* 0x0000000302037221 */ /* 0x002fe20000010000 */
[----:B--2---:R-:W1:Y:S01]  /*5a70*/  MUFU.EX2 R0, R17 ;  /* 0x0000001100007308 */ /* 0x004e620000000800 */
[----:B------:R-:W-:Y:S01]  /*5a80*/  MOV R85, R77 ;  /* 0x0000004d00557202 */ /* 0x000fe20000000f00 */
[----:B------:R-:W-:Y:S01]  /*5a90*/  IMAD.MOV.U32 R77, RZ, RZ, R39 ;  /* 0x000000ffff4d7224 */ /* 0x000fe200078e0027 */
[----:B------:R-:W-:Y:S01]  /*5aa0*/  MOV R76, R38 ;  /* 0x00000026004c7202 */ /* 0x000fe20000000f00 */
[----:B------:R-:W-:Y:S01]  /*5ab0*/  IMAD.MOV.U32 R38, RZ, RZ, R46 ;  /* 0x000000ffff267224 */ /* 0x000fe200078e002e */
[----:B------:R-:W-:Y:S01]  /*5ac0*/  MOV R39, R47 ;  /* 0x0000002f00277202 */ /* 0x000fe20000000f00 */
[----:B------:R-:W-:Y:S02]  /*5ad0*/  IMAD.MOV.U32 R84, RZ, RZ, R78 ;  /* 0x000000ffff547224 */ /* 0x000fe400078e004e */
[----:B------:R-:W-:Y:S02]  /*5ae0*/  IMAD.MOV.U32 R46, RZ, RZ, R162 ;  /* 0x000000ffff2e7224 */ /* 0x000fe400078e00a2 */
[----:B------:R-:W-:-:S02]  /*5af0*/  IMAD.MOV.U32 R78, RZ, RZ, R36 ;  /* 0x000000ffff4e7224 */ /* 0x000fc400078e0024 */
[----:B-1----:R-:W-:Y:S01]  /*5b00*/  FADD.FTZ R3, R0, R3 ;  /* 0x0000000300037221 */ /* 0x002fe20000010000 */
[----:B------:R-:W-:Y:S01]  /*5b10*/  MOV R36, R52 ;  /* 0x0000003400247202 */ /* 0x000fe20000000f00 */
[----:B------:R-:W-:-:S03]  /*5b20*/  IMAD.MOV.U32 R47, RZ, RZ, R161 ;  /* 0x000000ffff2f7224 */ /* 0x000fc600078e00a1 */
[----:B------:R-:W-:Y:S04]  /*5b30*/  STL [R1+0x28], R3 ;  /* 0x0000280301007387 */ /* 0x000fe80000100800 */
[----:B------:R1:W5:Y:S04]  /*5b40*/  LDL.LU R162, [R1+0xdc] ;  /* 0x0000dc0001a27983 */ /* 0x0003680000300800 */
[----:B------:R1:W5:Y:S04]  /*5b50*/  LDL.LU R161, [R1+0xd8] ;  /* 0x0000d80001a17983 */ /* 0x0003680000300800 */
[----:B------:R-:W2:Y:S01]  /*5b60*/  LDL R52, [R1+0x78] ;  /* 0x0000780001347983 */ /* 0x000ea20000100800 */
[----:B------:R-:W-:Y:S01]  /*5b70*/  IMAD.MOV.U32 R86, RZ, RZ, R82 ;  /* 0x000000ffff567224 */ /* 0x000fe200078e0052 */
[----:B------:R-:W-:Y:S01]  /*5b80*/  MOV R89, R153 ;  /* 0x0000009900597202 */ /* 0x000fe20000000f00 */
[----:B------:R-:W-:-:S02]  /*5b90*/  IMAD.MOV.U32 R82, RZ, RZ, R155 ;  /* 0x000000ffff527224 */ /* 0x000fc400078e009b */
[----:B------:R-:W-:Y:S02]  /*5ba0*/  IMAD.MOV.U32 R88, RZ, RZ, R154 ;  /* 0x000000ffff587224 */ /* 0x000fe400078e009a */
[----:B------:R-:W-:Y:S02]  /*5bb0*/  IMAD.MOV.U32 R90, RZ, RZ, R152 ;  /* 0x000000ffff5a7224 */ /* 0x000fe400078e0098 */
[----:B------:R-:W3:Y:S01]  /*5bc0*/  LDSM.16.MT88.4 R152, [R239+0x1000] ;  /* 0x00100000ef98783b */ /* 0x000ee20000004200 */
[----:B------:R-:W-:Y:S01]  /*5bd0*/  IMAD.MOV.U32 R91, RZ, RZ, R131 ;  /* 0x000000ffff5b7224 */ /* 0x000fe200078e0083 */
[----:B------:R-:W-:Y:S02]  /*5be0*/  F2FP.BF16.PACK_AB R129, R12, R13 ;  /* 0x0000000d0c81723e */ /* 0x000fe400000010ff */
[----:B------:R-:W-:Y:S02]  /*5bf0*/  F2FP.BF16.PACK_AB R130, R14, R15 ;  /* 0x0000000f0e82723e */ /* 0x000fe400000010ff */
[----:B------:R-:W-:-:S02]  /*5c00*/  F2FP.BF16.PACK_AB R131, R0, R2 ;  /* 0x000000020083723e */ /* 0x000fc400000010ff */
[----:B------:R-:W-:Y:S01]  /*5c10*/  MOV R79, R37 ;  /* 0x00000025004f7202 */ /* 0x000fe20000000f00 */
[----:B------:R-:W-:Y:S02]  /*5c20*/  IMAD.MOV.U32 R37, RZ, RZ, R53 ;  /* 0x000000ffff257224 */ /* 0x000fe400078e0035 */
[----:B------:R-:W-:Y:S01]  /*5c30*/  IMAD.MOV.U32 R87, RZ, RZ, R80 ;  /* 0x000000ffff577224 */ /* 0x000fe200078e0050 */
[----:B------:R-:W-:Y:S01]  /*5c40*/  MOV R98, R32 ;  /* 0x0000002000627202 */ /* 0x000fe20000000f00 */
[----:B------:R-:W-:Y:S01]  /*5c50*/  IMAD.MOV.U32 R96, RZ, RZ, R34 ;  /* 0x000000ffff607224 */ /* 0x000fe200078e0022 */
[----:B------:R-:W-:Y:S01]  /*5c60*/  LDSM.16.MT88.4 R12, [R242+0x4800] ;  /* 0x00480000f20c783b */ /* 0x000fe20000004200 */
[C---:B---3--:R-:W-:Y:S08]  /*5c70*/  HMMA.16816.F32.BF16 R156, R128.reuse, R152, R156 ;  /* 0x00000098809c723c */ /* 0x048ff0000004189c */
[----:B------:R-:W-:Y:S01]  /*5c80*/  HMMA.16816.F32.BF16 R152, R128, R154, R144 ;  /* 0x0000009a8098723c */ /* 0x000fe20000041890 */
[----:B------:R-:W3:Y:S01]  /*5c90*/  LDSM.16.MT88.4 R144, [R241+0x1000] ;  /* 0x00100000f190783b */ /* 0x000ee20000004200 */
[----:B------:R-:W-:-:S03]  /*5ca0*/  MOV R53, R160 ;  /* 0x000000a000357202 */ /* 0x000fc60000000f00 */
[----:B------:R1:W5:Y:S04]  /*5cb0*/  LDL.LU R160, [R1+0xd4] ;  /* 0x0000d40001a07983 */ /* 0x0003680000300800 */
[----:B------:R-:W4:Y:S01]  /*5cc0*/  LDL.LU R80, [R1+0x24] ;  /* 0x0000240001507983 */ /* 0x000f220000300800 */
[C---:B---3--:R-:W-:Y:S08]  /*5cd0*/  HMMA.16816.F32.BF16 R148, R128.reuse, R144, R148 ;  /* 0x000000908094723c */ /* 0x048ff00000041894 */
[----:B------:R-:W-:Y:S01]  /*5ce0*/  HMMA.16816.F32.BF16 R144, R128, R146, R136 ;  /* 0x000000928090723c */ /* 0x000fe20000041888 */
[----:B------:R-:W3:Y:S01]  /*5cf0*/  LDSM.16.MT88.4 R136, [R240+0x1000] ;  /* 0x00100000f088783b */ /* 0x000ee20000004200 */
[----:B------:R-:W-:-:S02]  /*5d00*/  IMAD.MOV.U32 R97, RZ, RZ, R35 ;  /* 0x000000ffff617224 */ /* 0x000fc400078e0023 */
[----:B------:R-:W-:Y:S01]  /*5d10*/  IMAD.MOV.U32 R99, RZ, RZ, R33 ;  /* 0x000000ffff637224 */ /* 0x000fe200078e0021 */
[----:B------:R-:W-:Y:S01]  /*5d20*/  MOV R33, R31 ;  /* 0x0000001f00217202 */ /* 0x000fe20000000f00 */
[----:B------:R-:W-:Y:S02]  /*5d30*/  IMAD.MOV.U32 R32, RZ, RZ, R30 ;  /* 0x000000ffff207224 */ /* 0x000fe400078e001e */
[----:B------:R-:W-:Y:S02]  /*5d40*/  IMAD.MOV.U32 R34, RZ, RZ, R54 ;  /* 0x000000ffff227224 */ /* 0x000fe400078e0036 */
[----:B------:R-:W-:Y:S01]  /*5d50*/  IMAD.MOV.U32 R35, RZ, RZ, R55 ;  /* 0x000000ffff237224 */ /* 0x000fe200078e0037 */
[C---:B---3--:R-:W-:Y:S08]  /*5d60*/  HMMA.16816.F32.BF16 R140, R128.reuse, R136, R140 ;  /* 0x00000088808c723c */ /* 0x048ff0000004188c */
[C---:B------:R-:W-:Y:S01]  /*5d70*/  HMMA.16816.F32.BF16 R136, R128.reuse, R138, R32 ;  /* 0x0000008a8088723c */ /* 0x040fe20000041820 */
[----:B------:R-:W3:Y:S07]  /*5d80*/  LDSM.16.MT88.4 R32, [R242+0x1000] ;  /* 0x00100000f220783b */ /* 0x000eee0000004200 */
[C---:B---3--:R-:W-:Y:S01]  /*5d90*/  HMMA.16816.F32.BF16 R28, R128.reuse, R32, R96 ;  /* 0x00000020801c723c */ /* 0x048fe20000041860 */
[----:B------:R-:W-:Y:S07]  /*5da0*/  LDSM.16.MT88.4 R96, [R242+0x4000] ;  /* 0x00400000f260783b */ /* 0x000fee0000004200 */
[C---:B------:R-:W-:Y:S01]  /*5db0*/  HMMA.16816.F32.BF16 R32, R128.reuse, R34, R40 ;  /* 0x000000228020723c */ /* 0x040fe20000041828 */
[----:B------:R-:W3:Y:S07]  /*5dc0*/  LDSM.16.MT88.4 R40, [R239+0x2800] ;  /* 0x00280000ef28783b */ /* 0x000eee0000004200 */
[C---:B---3--:R-:W-:Y:S08]  /*5dd0*/  HMMA.16816.F32.BF16 R36, R128.reuse, R40, R36 ;  /* 0x000000288024723c */ /* 0x048ff00000041824 */
[C---:B------:R-:W-:Y:S01]  /*5de0*/  HMMA.16816.F32.BF16 R40, R128.reuse, R42, R48 ;  /* 0x0000002a8028723c */ /* 0x040fe20000041830 */
[----:B------:R-:W3:Y:S07]  /*5df0*/  LDSM.16.MT88.4 R48, [R241+0x2800] ;  /* 0x00280000f130783b */ /* 0x000eee0000004200 */
[C---:B---3--:R-:W-:Y:S08]  /*5e00*/  HMMA.16816.F32.BF16 R44, R128.reuse, R48, R44 ;  /* 0x00000030802c723c */ /* 0x048ff0000004182c */
[----:B------:R-:W-:Y:S01]  /*5e10*/  HMMA.16816.F32.BF16 R48, R128, R50, R56 ;  /* 0x000000328030723c */ /* 0x000fe20000041838 */
[----:B------:R-:W3:Y:S01]  /*5e20*/  LDSM.16.MT88.4 R56, [R240+0x2800] ;  /* 0x00280000f038783b */ /* 0x000ee20000004200 */
[----:B--2---:R-:W-:Y:S01]  /*5e30*/  MOV R26, R52 ;  /* 0x00000034001a7202 */ /* 0x004fe20000000f00 */
[----:B------:R-:W-:-:S05]  /*5e40*/  IMAD.MOV.U32 R27, RZ, RZ, R53 ;  /* 0x000000ffff1b7224 */ /* 0x000fca00078e0035 */
[C---:B------:R-:W-:Y:S08]  /*5e50*/  HMMA.16816.F32.BF16 R92, R128.reuse, R96, R124 ;  /* 0x00000060805c723c */ /* 0x040ff0000004187c */
[C---:B------:R-:W-:Y:S01]  /*5e60*/  HMMA.16816.F32.BF16 R96, R128.reuse, R98, R104 ;  /* 0x000000628060723c */ /* 0x040fe20000041868 */
[----:B------:R-:W2:Y:S07]  /*5e70*/  LDSM.16.MT88.4 R104, [R239+0x5800] ;  /* 0x00580000ef68783b */ /* 0x000eae0000004200 */
[C---:B---3--:R-:W-:Y:S01]  /*5e80*/  HMMA.16816.F32.BF16 R52, R128.reuse, R56, R64 ;  /* 0x000000388034723c */ /* 0x048fe20000041840 */
[----:B------:R-:W3:Y:S07]  /*5e90*/  LDSM.16.MT88.4 R64, [R242+0x2800] ;  /* 0x00280000f240783b */ /* 0x000eee0000004200 */
[C---:B------:R-:W-:Y:S08]  /*5ea0*/  HMMA.16816.F32.BF16 R56, R128.reuse, R58, R60 ;  /* 0x0000003a8038723c */ /* 0x040ff0000004183c */
[C---:B--2---:R-:W-:Y:S08]  /*5eb0*/  HMMA.16816.F32.BF16 R100, R128.reuse, R104, R100 ;  /* 0x000000688064723c */ /* 0x044ff00000041864 */
[----:B------:R-:W-:Y:S01]  /*5ec0*/  HMMA.16816.F32.BF16 R104, R128, R106, R112 ;  /* 0x0000006a8068723c */ /* 0x000fe20000041870 */
[----:B------:R-:W2:Y:S07]  /*5ed0*/  LDSM.16.MT88.4 R112, [R241+0x5800] ;  /* 0x00580000f170783b */ /* 0x000eae0000004200 */
[C---:B------:R-:W-:Y:S08]  /*5ee0*/  HMMA.16816.F32.BF16 R16, R8.reuse, R12, RZ ;  /* 0x0000000c0810723c */ /* 0x040ff000000418ff */
[----:B------:R-:W-:Y:S01]  /*5ef0*/  HMMA.16816.F32.BF16 R8, R8, R14, RZ ;  /* 0x0000000e0808723c */ /* 0x000fe200000418ff */
[----:B------:R-:W1:Y:S07]  /*5f00*/  LDSM.16.MT88.4 R12, [R242+0x5000] ;  /* 0x00500000f20c783b */ /* 0x000e6e0000004200 */
[----:B---3--:R-:W-:Y:S01]  /*5f10*/  HMMA.16816.F32.BF16 R60, R128, R64, R72 ;  /* 0x00000040803c723c */ /* 0x008fe20000041848 */
[----:B------:R-:W3:Y:S01]  /*5f20*/  LDSM.16.MT88.4 R72, [R239+0x4000] ;  /* 0x00400000ef48783b */ /* 0x000ee20000004200 */
[----:B------:R-:W-:Y:S01]  /*5f30*/  @P3 IMAD.HI.U32 R2, R135, c[0x0][0x2c8], RZ ;  /* 0x0000b20087023a27 */ /* 0x000fe200078e00ff */
[----:B----4-:R-:W-:-:S03]  /*5f40*/  MOV R25, R80 ;  /* 0x0000005000197202 */ /* 0x010fc60000000f00 */
[----:B------:R-:W-:Y:S01]  /*5f50*/  IMAD.MOV.U32 R0, RZ, RZ, R135 ;  /* 0x000000ffff007224 */ /* 0x000fe200078e0087 */
[----:B------:R-:W-:Y:S01]  /*5f60*/  @P3 SHF.R.U32.HI R0, RZ, c[0x0][0x2cc], R2 ;  /* 0x0000b300ff003a19 */ /* 0x000fe20000011602 */
[----:B------:R-:W-:Y:S01]  /*5f70*/  HMMA.16816.F32.BF16 R64, R128, R66, R68 ;  /* 0x000000428040723c */ /* 0x000fe20000041844 */
[----:B------:R-:W-:Y:S02]  /*5f80*/  IMAD.MOV.U32 R24, RZ, RZ, R82 ;  /* 0x000000ffff187224 */ /* 0x000fe400078e0052 */
[----:B------:R-:W4:Y:S01]  /*5f90*/  LDSM.16.MT88.4 R80, [R241+0x4000] ;  /* 0x00400000f150783b */ /* 0x000f220000004200 */
[----:B------:R-:W-:-:S04]  /*5fa0*/  IADD3 R0, R0, R26, -R27 ;  /* 0x0000001a00007210 */ /* 0x000fc80007ffe81b */
[C---:B--2---:R-:W-:Y:S08]  /*5fb0*/  HMMA.16816.F32.BF16 R108, R128.reuse, R112, R108 ;  /* 0x00000070806c723c */ /* 0x044ff0000004186c */
[----:B------:R-:W-:Y:S01]  /*5fc0*/  HMMA.16816.F32.BF16 R112, R128, R114, R120 ;  /* 0x000000728070723c */ /* 0x000fe20000041878 */
[----:B------:R-:W2:Y:S07]  /*5fd0*/  LDSM.16.MT88.4 R120, [R240+0x5800] ;  /* 0x00580000f078783b */ /* 0x000eae0000004200 */
[----:B-1----:R-:W-:Y:S08]  /*5fe0*/  HMMA.16816.F32.BF16 R16, R4, R12, R16 ;  /* 0x0000000c0410723c */ /* 0x002ff00000041810 */
[----:B---3--:R-:W-:Y:S01]  /*5ff0*/  HMMA.16816.F32.BF16 R68, R128, R72, R88 ;  /* 0x000000488044723c */ /* 0x008fe20000041858 */
[----:B------:R-:W1:Y:S07]  /*6000*/  LDSM.16.MT88.4 R88, [R240+0x4000] ;  /* 0x00400000f058783b */ /* 0x000e6e0000004200 */
[----:B------:R-:W-:Y:S01]  /*6010*/  HMMA.16816.F32.BF16 R8, R4, R14, R8 ;  /* 0x0000000e0408723c */ /* 0x000fe20000041808 */
[----:B------:R-:W3:Y:S01]  /*6020*/  LDSM.16.MT88.4 R4, [R242+0x5800] ;  /* 0x00580000f204783b */ /* 0x000ee20000004200 */
[----:B------:R-:W-:-:S05]  /*6030*/  IMAD.HI R0, R0, 0x2aaaaaab, RZ ;  /* 0x2aaaaaab00007827 */ /* 0x000fca00078e02ff */
[----:B------:R-:W-:-:S04]  /*6040*/  SHF.R.U32.HI R2, RZ, 0x1f, R0 ;  /* 0x0000001fff027819 */ /* 0x000fc80000011600 */
[----:B------:R-:W-:Y:S02]  /*6050*/  LEA.HI.SX32 R0, R0, R2, 0x1d ;  /* 0x0000000200007211 */ /* 0x000fe400078feaff */
[----:B------:R-:W-:Y:S02]  /*6060*/  IADD3 R3, R25, -0x2, RZ ;  /* 0xfffffffe19037810 */ /* 0x000fe40007ffe0ff */
[----:B------:R-:W-:-:S03]  /*6070*/  IMNMX R0, R24, R0, !PT ;  /* 0x0000000018007217 */ /* 0x000fc60007800200 */
[----:B------:R3:W-:Y:S04]  /*6080*/  STL [R1+0x20], R3 ;  /* 0x0000200301007387 */ /* 0x0007e80000100800 */
[----:B------:R3:W-:Y:S01]  /*6090*/  STL [R1+0x5c], R0 ;  /* 0x00005c0001007387 */ /* 0x0007e20000100800 */
[----:B------:R-:W-:Y:S01]  /*60a0*/  ISETP.GE.AND P0, PT, R3, R0, PT ;  /* 0x000000000300720c */ /* 0x000fe20003f06270 */
[C---:B----4-:R-:W-:Y:S08]  /*60b0*/  HMMA.16816.F32.BF16 R76, R128.reuse, R80, R76 ;  /* 0x00000050804c723c */ /* 0x050ff0000004184c */
[C---:B--2---:R-:W-:Y:S08]  /*60c0*/  HMMA.16816.F32.BF16 R116, R128.reuse, R120, R116 ;  /* 0x000000788074723c */ /* 0x044ff00000041874 */
[C---:B-1----:R-:W-:Y:S08]  /*60d0*/  HMMA.16816.F32.BF16 R84, R128.reuse, R88, R84 ;  /* 0x000000588054723c */ /* 0x042ff00000041854 */
[C---:B------:R-:W-:Y:S08]  /*60e0*/  HMMA.16816.F32.BF16 R72, R128.reuse, R74, R176 ;  /* 0x0000004a8048723c */ /* 0x040ff000000418b0 */
[C---:B------:R-:W-:Y:S08]  /*60f0*/  HMMA.16816.F32.BF16 R80, R128.reuse, R82, R172 ;  /* 0x000000528050723c */ /* 0x040ff000000418ac */
[C---:B------:R-:W-:Y:S08]  /*6100*/  HMMA.16816.F32.BF16 R88, R128.reuse, R90, R168 ;  /* 0x0000005a8058723c */ /* 0x040ff000000418a8 */
[C---:B------:R-:W-:Y:S08]  /*6110*/  HMMA.16816.F32.BF16 R120, R128.reuse, R122, R20 ;  /* 0x0000007a8078723c */ /* 0x040ff00000041814 */
[C---:B---3--:R-:W-:Y:S08]  /*6120*/  HMMA.16816.F32.BF16 R124, R128.reuse, R4, R16 ;  /* 0x00000004807c723c */ /* 0x048ff00000041810 */
[----:B------:R-:W-:Y:S01]  /*6130*/  HMMA.16816.F32.BF16 R128, R128, R6, R8 ;  /* 0x000000068080723c */ /* 0x000fe20000041808 */
[----:B------:R-:W-:Y:S07]  /*6140*/  @!P0 BRA `(.L_x_879) ;  /* 0x00002f2000008947 */ /* 0x000fee0003800000 */
[----:B------:R-:W-:Y:S01]  /*6150*/  IMAD.IADD R0, R134, 0x1, R135 ;  /* 0x0000000186007824 */ /* 0x000fe200078e0287 */
[----:B------:R-:W-:Y:S01]  /*6160*/  MOV R2, R3 ;  /* 0x0000000300027202 */ /* 0x000fe20000000f00 */
[----:B------:R-:W-:Y:S01]  /*6170*/  IMAD.MOV.U32 R134, RZ, RZ, R132 ;  /* 0x000000ffff867224 */ /* 0x000fe200078e0084 */
[----:B------:R-:W-:-:S02]  /*6180*/  MOV R135, R133 ;  /* 0x0000008500877202 */ /* 0x000fc40000000f00 */
[----:B------:R1:W-:Y:S02]  /*6190*/  STL [R1+0x58], R0 ;  /* 0x0000580001007387 */ /* 0x0003e40000100800 */
[----:B-1----:R-:W-:-:S05]  /*61a0*/  @P3 IMAD.HI.U32 R0, R0, c[0x0][0x2c8], RZ ;  /* 0x0000b20000003a27 */ /* 0x002fca00078e00ff */
[----:B------:R-:W-:-:S05]  /*61b0*/  @P3 SHF.R.U32.HI R0, RZ, c[0x0][0x2cc], R0 ;  /* 0x0000b300ff003a19 */ /* 0x000fca0000011600 */
[----:B------:R1:W-:Y:S04]  /*61c0*/  @P3 STL [R1+0x60], R0 ;  /* 0x0000600001003387 */ /* 0x0003e80000100800 */
[----:B------:R1:W-:Y:S02]  /*61d0*/  STL [R1+0x1c], R2 ;  /* 0x00001c0201007387 */ /* 0x0003e40000100800 */
.L_x_884:
[----:B------:R-:W2:Y:S01]  /*61e0*/  LDL R3, [R1] ;  /* 0x0000000001037983 */ /* 0x000ea20000100800 */
[----:B------:R-:W-:Y:S04]  /*61f0*/  DEPBAR.LE SB0, 0x0 ;  /* 0x000080000000791a */ /* 0x000fe80000000000 */
[----:B------:R-:W3:Y:S01]  /*6200*/  LDL R133, [R1+0x1c] ;  /* 0x00001c0001857983 */ /* 0x000ee20000100800 */
[----:B------:R-:W-:Y:S01]  /*6210*/  WARPSYNC 0xffffffff ;  /* 0xffffffff00007948 */ /* 0x000fe20003800000 */
[----:B------:R-:W-:Y:S02]  /*6220*/  BSSY B0, `(.L_x_880) ;  /* 0x0000033000007945 */ /* 0x000fe40003800000 */
[----:B-1----:R-:W4:Y:S04]  /*6230*/  LDL R2, [R1+0x4] ;  /* 0x0000040001027983 */ /* 0x002f280000100800 */
[----:B------:R-:W3:Y:S04]  /*6240*/  LDL R132, [R1+0x34] ;  /* 0x0000340001847983 */ /* 0x000ee80000100800 */
[----:B------:R-:W3:Y:S04]  /*6250*/  LDL R0, [R1+0x30] ;  /* 0x0000300001007983 */ /* 0x000ee80000100800 */
[----:B------:R-:W-:Y:S06]  /*6260*/  BAR.SYNC.DEFER_BLOCKING 0x0 ;  /* 0x0000000000007b1d */ /* 0x000fec0000010000 */
[----:B------:R1:W1:Y:S04]  /*6270*/  LDSM.16.M88.4 R8, [R236] ;  /* 0x00000000ec08783b */ /* 0x0002680000000200 */
[----:B------:R1:W1:Y:S04]  /*6280*/  LDSM.16.M88.4 R16, [R236+0x800] ;  /* 0x00080000ec10783b */ /* 0x0002680000000200 */
[----:B------:R1:W1:Y:S04]  /*6290*/  LDSM.16.M88.4 R24, [R236+0x1000] ;  /* 0x00100000ec18783b */ /* 0x0002680000000200 */
[----:B------:R1:W1:Y:S04]  /*62a0*/  LDSM.16.M88.4 R168, [R243] ;  /* 0x00000000f3a8783b */ /* 0x0002680000000200 */
[----:B--2---:R2:W1:Y:S04]  /*62b0*/  LDSM.16.M88.4 R172, [R3] ;  /* 0x0000000003ac783b */ /* 0x0044680000000200 */
[----:B----4-:R2:W4:Y:S01]  /*62c0*/  LDSM.16.M88.4 R176, [R2] ;  /* 0x0000000002b0783b */ /* 0x0105220000000200 */
[----:B---3--:R-:W-:Y:S02]  /*62d0*/  ISETP.GT.AND P0, PT, R132, R133, PT ;  /* 0x000000858400720c */ /* 0x008fe40003f04270 */
[----:B------:R-:W-:Y:S11]  /*62e0*/  LOP3.LUT P4, RZ, R0, 0x2, RZ, 0xc0, !PT ;  /* 0x0000000200ff7812 */ /* 0x000ff6000788c0ff */
[----:B------:R-:W-:-:S05]  /*62f0*/  @P0 BRA `(.L_x_881) ;  /* 0x0000025000000947 */ /* 0x000fca0003800000 */
[----:B------:R-:W3:Y:S01]  /*6300*/  LDL.64 R14, [R1+0x50] ;  /* 0x00005000010e7983 */ /* 0x000ee20000100a00 */
[----:B------:R-:W-:Y:S02]  /*6310*/  LOP3.LUT P3, RZ, R0, 0x1, RZ, 0xc0, !PT ;  /* 0x0000000100ff7812 */ /* 0x000fe4000786c0ff */
[----:B------:R-:W-:Y:S01]  /*6320*/  SHF.R.S32.HI R0, RZ, 0x1f, R133 ;  /* 0x0000001fff007819 */ /* 0x000fe20000011485 */
[----:B--2---:R-:W2:Y:S04]  /*6330*/  LDL.64 R12, [R1+0x40] ;  /* 0x00004000010c7983 */ /* 0x004ea80000100a00 */
[----:B----4-:R-:W4:Y:S01]  /*6340*/  LDL R6, [R1+0x18] ;  /* 0x0000180001067983 */ /* 0x010f220000100800 */
[----:B------:R-:W-:Y:S03]  /*6350*/  IMAD R0, R0, c[0x0][0x208], RZ ;  /* 0x0000820000007a24 */ /* 0x000fe600078e02ff */
[----:B------:R-:W1:Y:S01]  /*6360*/  S2R R2, SR_TID.X ;  /* 0x0000000000027919 */ /* 0x000e620000002100 */
[C---:B------:R-:W-:Y:S01]  /*6370*/  IMAD R0, R133.reuse, c[0x0][0x20c], R0 ;  /* 0x0000830085007a24 */ /* 0x040fe200078e0200 */
[----:B-1----:R-:W-:Y:S01]  /*6380*/  ISETP.GT.AND P2, PT, R2, 0x7f, PT ;  /* 0x0000007f0200780c */ /* 0x002fe20003f44270 */
[----:B------:R-:W-:Y:S04]  /*6390*/  IMAD.WIDE.U32 R2, R133, c[0x0][0x208], RZ ;  /* 0x0000820085027a25 */ /* 0x000fe800078e00ff */
[----:B------:R-:W-:Y:S02]  /*63a0*/  IMAD.IADD R0, R3, 0x1, R0 ;  /* 0x0000000103007824 */ /* 0x000fe400078e0200 */
[----:B------:R-:W-:Y:S04]  /*63b0*/  IMAD.WIDE.U32 R2, R2, 0x30, RZ ;  /* 0x0000003002027825 */ /* 0x000fe800078e00ff */
[----:B------:R-:W-:Y:S02]  /*63c0*/  IMAD R0, R0, 0x30, RZ ;  /* 0x0000003000007824 */ /* 0x000fe400078e02ff */
[----:B------:R-:W-:Y:S02]  /*63d0*/  @!P2 IMAD.MOV.U32 R4, RZ, RZ, c[0x0][0x208] ;  /* 0x00008200ff04a624 */ /* 0x000fe400078e00ff */
[----:B------:R-:W-:Y:S02]  /*63e0*/  IMAD.IADD R0, R3, 0x1, R0 ;  /* 0x0000000103007824 */ /* 0x000fe400078e0200 */
[----:B------:R-:W-:Y:S01]  /*63f0*/  @!P2 IMAD.MOV.U32 R3, RZ, RZ, c[0x0][0x20c] ;  /* 0x00008300ff03a624 */ /* 0x000fe200078e00ff */
[-C--:B---3--:R-:W-:Y:S02]  /*6400*/  IADD3 R5, P1, R14, R2.reuse, RZ ;  /* 0x000000020e057210 */ /* 0x088fe40007f3e0ff */
[C---:B------:R-:W-:Y:S04]  /*6410*/  @!P2 LEA R2, P0, R4.reuse, R2, 0x5 ;  /* 0x000000020402a211 */ /* 0x040fe800078028ff */
[----:B------:R-:W-:Y:S01]  /*6420*/  @!P2 LEA.HI.X R3, R4, R0, R3, 0x5, P0 ;  /* 0x000000000403a211 */ /* 0x000fe200000f2c03 */
[--C-:B--2---:R-:W-:Y:S01]  /*6430*/  IMAD.X R0, R0, 0x1, R13.reuse, P1 ;  /* 0x0000000100007824 */ /* 0x104fe200008e060d */
[C---:B------:R-:W-:Y:S04]  /*6440*/  LEA R4, P0, R5.reuse, c[0x0][0x1f8], 0x1 ;  /* 0x00007e0005047a11 */ /* 0x040fe800078008ff */
[----:B------:R-:W-:Y:S02]  /*6450*/  LEA.HI.X R5, R5, c[0x0][0x1fc], R0, 0x1, P0 ;  /* 0x00007f0005057a11 */ /* 0x000fe400000f0c00 */
[----:B------:R-:W-:Y:S03]  /*6460*/  @!P2 IADD3 R0, P0, R2, R14, RZ ;  /* 0x0000000e0200a210 */ /* 0x000fe60007f1e0ff */
[----:B------:R-:W-:Y:S01]  /*6470*/  @!PT LDS RZ, [RZ] ;  /* 0x00000000fffff984 */ /* 0x000fe20000000800 */
[----:B------:R-:W-:Y:S01]  /*6480*/  @!PT LDS RZ, [RZ] ;  /* 0x00000000fffff984 */ /* 0x000fe20000000800 */
[----:B------:R-:W-:Y:S01]  /*6490*/  @!PT LDS RZ, [RZ] ;  /* 0x00000000fffff984 */ /* 0x000fe20000000800 */
[----:B----4-:R1:W-:Y:S02]  /*64a0*/  LDGSTS.E.BYPASS.LTC128B.128 [R6+0x4080], [R4.64], !P3 ;  /* 0x0408000004067fae */ /* 0x0103e4000d901d46 */
        /* <DEDUP_REMOVED lines=10> */
.L_x_881:
[----:B------:R-:W-:Y:S05]  /*6550*/  BSYNC B0 ;  /* 0x0000000000007941 */ /* 0x000fea0003800000 */
.L_x_880:
[C---:B-1---5:R-:W-:Y:S01]  /*6560*/  HMMA.16816.F32.BF16 R4, R160.reuse, R8, RZ ;  /* 0x00000008a004723c */ /* 0x062fe200000418ff */
        /* <DEDUP_REMOVED lines=12> */
[----:B------:R-:W3:Y:S07]  /*6630*/  LDSM.16.M88.4 R172, [R238+0x800] ;  /* 0x00080000eeac783b */ /* 0x000eee0000000200 */
[C---:B----4-:R-:W-:Y:S07]  /*6640*/  HMMA.16816.F32.BF16 R20, R164.reuse, R176, R20 ;  /* 0x000000b0a414723c */ /* 0x050fee0000041814 */
[----:B------:R-:W-:Y:S01]  /*6650*/  MOV R177, R133 ;  /* 0x0000008500b17202 */ /* 0x000fe20000000f00 */
[----:B------:R-:W-:Y:S03]  /*6660*/  HMMA.16816.F32.BF16 R24, R164, R178, R24 ;  /* 0x000000b2a418723c */ /* 0x000fe60000041818 */
[----:B------:R-:W-:Y:S05]  /*6670*/  ISETP.GT.AND P0, PT, R177, R132, PT ;  /* 0x00000084b100720c */ /* 0x000fea0003f04270 */
[C---:B-1----:R-:W-:Y:S08]  /*6680*/  HMMA.16816.F32.BF16 R4, R180.reuse, R168, R4 ;  /* 0x000000a8b404723c */ /* 0x042ff00000041804 */
[C---:B------:R-:W-:Y:S01]  /*6690*/  HMMA.16816.F32.BF16 R8, R180.reuse, R170, R8 ;  /* 0x000000aab408723c */ /* 0x040fe20000041808 */
[----:B------:R-:W1:Y:S07]  /*66a0*/  LDSM.16.M88.4 R168, [R238+0x1000] ;  /* 0x00100000eea8783b */ /* 0x000e6e0000000200 */
[C---:B---3--:R-:W-:Y:S08]  /*66b0*/  HMMA.16816.F32.BF16 R12, R180.reuse, R172, R12 ;  /* 0x000000acb40c723c */ /* 0x048ff0000004180c */
[C---:B------:R-:W-:Y:S01]  /*66c0*/  HMMA.16816.F32.BF16 R16, R180.reuse, R174, R16 ;  /* 0x000000aeb410723c */ /* 0x040fe20000041810 */
[----:B------:R-:W3:Y:S07]  /*66d0*/  LDSM.16.M88.4 R172, [R237] ;  /* 0x00000000edac783b */ /* 0x000eee0000000200 */
[C---:B-1----:R-:W-:Y:S08]  /*66e0*/  HMMA.16816.F32.BF16 R20, R180.reuse, R168, R20 ;  /* 0x000000a8b414723c */ /* 0x042ff00000041814 */
[----:B------:R-:W-:Y:S01]  /*66f0*/  HMMA.16816.F32.BF16 R24, R180, R170, R24 ;  /* 0x000000aab418723c */ /* 0x000fe20000041818 */
[----:B------:R-:W1:Y:S07]  /*6700*/  LDSM.16.M88.4 R168, [R237+0x800] ;  /* 0x00080000eda8783b */ /* 0x000e6e0000000200 */
[C---:B---3--:R-:W-:Y:S08]  /*6710*/  HMMA.16816.F32.BF16 R4, R184.reuse, R172, R4 ;  /* 0x000000acb804723c */ /* 0x048ff00000041804 */
[C---:B------:R-:W-:Y:S01]  /*6720*/  HMMA.16816.F32.BF16 R8, R184.reuse, R174, R8 ;  /* 0x000000aeb808723c */ /* 0x040fe20000041808 */
[----:B------:R-:W3:Y:S07]  /*6730*/  LDSM.16.M88.4 R172, [R237+0x1000] ;  /* 0x00100000edac783b */ /* 0x000eee0000000200 */
[C---:B-1----:R-:W-:Y:S08]  /*6740*/  HMMA.16816.F32.BF16 R12, R184.reuse, R168, R12 ;  /* 0x000000a8b80c723c */ /* 0x042ff0000004180c */
[C---:B------:R-:W-:Y:S01]  /*6750*/  HMMA.16816.F32.BF16 R16, R184.reuse, R170, R16 ;  /* 0x000000aab810723c */ /* 0x040fe20000041810 */
[----:B------:R-:W1:Y:S07]  /*6760*/  LDSM.16.M88.4 R168, [R236+0x1800] ;  /* 0x00180000eca8783b */ /* 0x000e6e0000000200 */
[C---:B---3--:R-:W-:Y:S08]  /*6770*/  HMMA.16816.F32.BF16 R20, R184.reuse, R172, R20 ;  /* 0x000000acb814723c */ /* 0x048ff00000041814 */
[----:B------:R-:W-:Y:S01]  /*6780*/  HMMA.16816.F32.BF16 R24, R184, R174, R24 ;  /* 0x000000aeb818723c */ /* 0x000fe20000041818 */
[----:B------:R-:W3:Y:S07]  /*6790*/  LDSM.16.M88.4 R172, [R236+0x2000] ;  /* 0x00200000ecac783b */ /* 0x000eee0000000200 */
        /* <DEDUP_REMOVED lines=8> */
[----:B------:R-:W1:Y:S07]  /*6820*/  LDSM.16.M88.4 R168, [R244] ;  /* 0x00000000f4a8783b */ /* 0x000e6e0000000200 */
[C---:B---3--:R-:W-:Y:S08]  /*6830*/  HMMA.16816.F32.BF16 R4, R192.reuse, R172, R4 ;  /* 0x000000acc004723c */ /* 0x048ff00000041804 */
[C---:B------:R-:W-:Y:S01]  /*6840*/  HMMA.16816.F32.BF16 R8, R192.reuse, R174, R8 ;  /* 0x000000aec008723c */ /* 0x040fe20000041808 */
[----:B------:R-:W3:Y:S07]  /*6850*/  LDSM.16.M88.4 R172, [R245] ;  /* 0x00000000f5ac783b */ /* 0x000eee0000000200 */
        /* <DEDUP_REMOVED lines=11> */
[----:B------:R-:W3:Y:S07]  /*6910*/  LDSM.16.M88.4 R172, [R237+0x1800] ;  /* 0x00180000edac783b */ /* 0x000eee0000000200 */
        /* <DEDUP_REMOVED lines=77> */
[----:B------:R-:W3:Y:S01]  /*6df0*/  LDSM.16.M88.4 R172, [R237+0x5800] ;  /* 0x00580000edac783b */ /* 0x000ee20000000200 */
[----:B------:R-:W-:Y:S06]  /*6e00*/  DEPBAR.LE SB0, 0x0 ;  /* 0x000080000000791a */ /* 0x000fec0000000000 */
[----:B------:R-:W-:Y:S01]  /*6e10*/  BAR.SYNC.DEFER_BLOCKING 0x0 ;  /* 0x0000000000007b1d */ /* 0x000fe20000010000 */
[C---:B-1----:R-:W-:Y:S08]  /*6e20*/  HMMA.16816.F32.BF16 R12, R232.reuse, R168, R12 ;  /* 0x000000a8e80c723c */ /* 0x042ff0000004180c */
[C---:B------:R-:W-:Y:S08]  /*6e30*/  HMMA.16816.F32.BF16 R16, R232.reuse, R170, R16 ;  /* 0x000000aae810723c */ /* 0x040ff00000041810 */
[C---:B---3--:R-:W-:Y:S08]  /*6e40*/  HMMA.16816.F32.BF16 R20, R232.reuse, R172, R20 ;  /* 0x000000ace814723c */ /* 0x048ff00000041814 */
[----:B------:R-:W-:Y:S01]  /*6e50*/  HMMA.16816.F32.BF16 R24, R232, R174, R24 ;  /* 0x000000aee818723c */ /* 0x000fe20000041818 */
[----:B------:R-:W-:Y:S07]  /*6e60*/  @!UPT UIADD3 URZ, URZ, URZ, URZ ;  /* 0x0000003f3f3ff290 */ /* 0x000fee000fffe03f */
[----:B------:R-:W-:-:S11]  /*6e70*/  @!P0 BRA `(.L_x_883) ;  /* 0x000002c000008947 */ /* 0x000fd60003800000 */
[----:B------:R-:W3:Y:S04]  /*6e80*/  LDL.64 R170, [R1+0x48] ;  /* 0x0000480001aa7983 */ /* 0x000ee80000100a00 */
[----:B------:R-:W4:Y:S04]  /*6e90*/  LDL.64 R178, [R1+0x38] ;  /* 0x0000380001b27983 */ /* 0x000f280000100a00 */
[----:B------:R-:W5:Y:S04]  /*6ea0*/  LDL R169, [R1+0x30] ;  /* 0x0000300001a97983 */ /* 0x000f680000100800 */
        /* <DEDUP_REMOVED lines=41> */
.L_x_883:
[----:B------:R-:W-:Y:S05]  /*7140*/  BSYNC B0 ;  /* 0x0000000000007941 */ /* 0x000fea0003800000 */
.L_x_882:
[----:B------:R-:W-:Y:S01]  /*7150*/  MOV R0, c[0x0][0x2c4] ;  /* 0x0000b10000007a02 */ /* 0x000fe20000000f00 */
[----:B-12---:R-:W2:Y:S03]  /*7160*/  LDL R2, [R1+0x60] ;  /* 0x0000600001027983 */ /* 0x006ea60000100800 */
[----:B------:R-:W-:Y:S01]  /*7170*/  ISETP.NE.AND P0, PT, R0, 0x1, PT ;  /* 0x000000010000780c */ /* 0x000fe20003f05270 */
[----:B------:R-:W3:Y:S04]  /*7180*/  LDL R168, [R1+0x64] ;  /* 0x0000640001a87983 */ /* 0x000ee80000100800 */
[----:B------:R1:W2:Y:S04]  /*7190*/  LDL R0, [R1+0x58] ;  /* 0x0000580001007983 */ /* 0x0002a80000100800 */
[----:B------:R-:W4:Y:S04]  /*71a0*/  LDL R133, [R1+0x78] ;  /* 0x0000780001857983 */ /* 0x000f280000100800 */
[----:B------:R-:W4:Y:S04]  /*71b0*/  LDL R132, [R1+0x68] ;  /* 0x0000680001847983 */ /* 0x000f280000100800 */
[----:B------:R-:W0:Y:S01]  /*71c0*/  LDGDEPBAR ;  /* 0x00000000000079af */ /* 0x000e220000000000 */
[----:B--2---:R-:W-:Y:S07]  /*71d0*/  @P0 MOV R0, R2 ;  /* 0x0000000200000202 */ /* 0x004fee0000000f00 */
[----:B------:R-:W2:Y:S08]  /*71e0*/  SHFL.IDX PT, R3, R0, RZ, 0x1c1f ;  /* 0x001c1fff00037589 */ /* 0x000eb000000e0000 */
[----:B------:R5:W1:Y:S02]  /*71f0*/  SHFL.IDX PT, R2, R0, 0x1, 0x1c1f ;  /* 0x003c1f0000027f89 */ /* 0x000a6400000e0000 */
[----:B-----5:R-:W-:Y:S05]  /*7200*/  IMAD R0, R177, -0x30, RZ ;  /* 0xffffffd0b1007824 */ /* 0x020fea00078e02ff */
[----:B---3--:R-:W-:Y:S04]  /*7210*/  IADD3 R0, -R168, 0x1, R0 ;  /* 0x00000001a8007810 */ /* 0x008fe80007ffe100 */
[----:B----4-:R-:W-:Y:S04]  /*7220*/  IADD3 R0, -R132, R0, R133 ;  /* 0x0000000084007210 */ /* 0x010fe80007ffe185 */
[C---:B--2---:R-:W-:Y:S02]  /*7230*/  IADD3 R133, R0.reuse, R3, RZ ;  /* 0x0000000300857210 */ /* 0x044fe40007ffe0ff */
[----:B-1----:R-:W-:Y:S02]  /*7240*/  IADD3 R0, R0, R2, RZ ;  /* 0x0000000200007210 */ /* 0x002fe40007ffe0ff */
[----:B------:R-:W-:Y:S02]  /*7250*/  ISETP.GT.AND P3, PT, R133, 0x9, PT ;  /* 0x000000098500780c */ /* 0x000fe40003f64270 */
[----:B------:R-:W-:Y:S02]  /*7260*/  ISETP.GT.AND P0, PT, R0, RZ, PT ;  /* 0x000000ff0000720c */ /* 0x000fe40003f04270 */
[----:B------:R-:W-:Y:S02]  /*7270*/  FSEL R174, R9, -INF , P3 ;  /* 0xff80000009ae7808 */ /* 0x000fe40001800000 */
[----:B------:R-:W-:Y:S02]  /*7280*/  FSEL R168, R6, -INF , P0 ;  /* 0xff80000006a87808 */ /* 0x000fe40000000000 */
[C---:B------:R-:W-:Y:S02]  /*7290*/  ISETP.GT.AND P0, PT, R0.reuse, 0x1, PT ;  /* 0x000000010000780c */ /* 0x040fe40003f04270 */
[----:B------:R-:W-:Y:S02]  /*72a0*/  ISETP.GT.AND P1, PT, R133, 0x1, PT ;  /* 0x000000018500780c */ /* 0x000fe40003f24270 */
[----:B------:R-:W-:Y:S02]  /*72b0*/  FSEL R171, R7, -INF , P0 ;  /* 0xff80000007ab7808 */ /* 0x000fe40000000000 */
[----:B------:R-:W-:Y:S02]  /*72c0*/  ISETP.GT.AND P0, PT, R0, 0x8, PT ;  /* 0x000000080000780c */ /* 0x000fe40003f04270 */
[----:B------:R-:W-:Y:S02]  /*72d0*/  FSEL R176, R5, -INF , P1 ;  /* 0xff80000005b07808 */ /* 0x000fe40000800000 */
[----:B------:R-:W-:Y:S02]  /*72e0*/  FSEL R170, R10, -INF , P0 ;  /* 0xff8000000aaa7808 */ /* 0x000fe40000000000 */
[C---:B------:R-:W-:Y:S02]  /*72f0*/  ISETP.GT.AND P0, PT, R0.reuse, 0x9, PT ;  /* 0x000000090000780c */ /* 0x040fe40003f04270 */
[----:B------:R-:W-:Y:S02]  /*7300*/  ISETP.GT.AND P2, PT, R133, RZ, PT ;  /* 0x000000ff8500720c */ /* 0x000fe40003f44270 */
[----:B------:R-:W-:Y:S02]  /*7310*/  FSEL R169, R11, -INF , P0 ;  /* 0xff8000000ba97808 */ /* 0x000fe40000000000 */
[----:B------:R-:W-:Y:S02]  /*7320*/  ISETP.GT.AND P0, PT, R0, 0x10, PT ;  /* 0x000000100000780c */ /* 0x000fe40003f04270 */
[----:B------:R-:W-:Y:S02]  /*7330*/  FSEL R173, R4, -INF , P2 ;  /* 0xff80000004ad7808 */ /* 0x000fe40001000000 */
[----:B------:R-:W-:Y:S02]  /*7340*/  FSEL R14, R14, -INF , P0 ;  /* 0xff8000000e0e7808 */ /* 0x000fe40000000000 */
[C---:B------:R-:W-:Y:S02]  /*7350*/  ISETP.GT.AND P0, PT, R0.reuse, 0x11, PT ;  /* 0x000000110000780c */ /* 0x040fe40003f04270 */
[----:B------:R-:W-:Y:S02]  /*7360*/  ISETP.GT.AND P4, PT, R133, 0x8, PT ;  /* 0x000000088500780c */ /* 0x000fe40003f84270 */
[----:B------:R-:W-:Y:S02]  /*7370*/  FSEL R15, R15, -INF , P0 ;  /* 0xff8000000f0f7808 */ /* 0x000fe40000000000 */
[----:B------:R-:W-:Y:S02]  /*7380*/  ISETP.GT.AND P0, PT, R0, 0x18, PT ;  /* 0x000000180000780c */ /* 0x000fe40003f04270 */
[C---:B------:R-:W-:Y:S02]  /*7390*/  ISETP.GT.AND P1, PT, R133.reuse, 0x10, PT ;  /* 0x000000108500780c */ /* 0x040fe40003f24270 */
[----:B------:R-:W-:Y:S02]  /*73a0*/  FSEL R9, R18, -INF , P0 ;  /* 0xff80000012097808 */ /* 0x000fe40000000000 */
[C---:B------:R-:W-:Y:S02]  /*73b0*/  ISETP.GT.AND P0, PT, R0.reuse, 0x19, PT ;  /* 0x000000190000780c */ /* 0x040fe40003f04270 */
[----:B------:R-:W-:Y:S02]  /*73c0*/  ISETP.GT.AND P2, PT, R133, 0x11, PT ;  /* 0x000000118500780c */ /* 0x000fe40003f44270 */
[----:B------:R-:W-:Y:S02]  /*73d0*/  FSEL R7, R19, -INF , P0 ;  /* 0xff80000013077808 */ /* 0x000fe40000000000 */
[----:B------:R-:W-:Y:S02]  /*73e0*/  ISETP.GT.AND P0, PT, R0, 0x20, PT ;  /* 0x000000200000780c */ /* 0x000fe40003f04270 */
[----:B------:R-:W-:Y:S02]  /*73f0*/  ISETP.GT.AND P3, PT, R133, 0x18, PT ;  /* 0x000000188500780c */ /* 0x000fe40003f64270 */
[----:B------:R-:W-:Y:S02]  /*7400*/  FSEL R6, R22, -INF , P0 ;  /* 0xff80000016067808 */ /* 0x000fe40000000000 */
[----:B------:R-:W-:Y:S02]  /*7410*/  ISETP.GT.AND P0, PT, R0, 0x21, PT ;  /* 0x000000210000780c */ /* 0x000fe40003f04270 */
[----:B------:R-:W-:Y:S02]  /*7420*/  FSEL R175, R8, -INF , P4 ;  /* 0xff80000008af7808 */ /* 0x000fe40002000000 */
[----:B------:R-:W-:Y:S02]  /*7430*/  FSEL R5, R23, -INF , P0 ;  /* 0xff80000017057808 */ /* 0x000fe40000000000 */
[----:B------:R-:W-:Y:S02]  /*7440*/  ISETP.GT.AND P0, PT, R0, 0x28, PT ;  /* 0x000000280000780c */ /* 0x000fe40003f04270 */
[----:B------:R-:W-:Y:S02]  /*7450*/  FSEL R172, R12, -INF , P1 ;  /* 0xff8000000cac7808 */ /* 0x000fe40000800000 */
[----:B------:R-:W-:Y:S02]  /*7460*/  FSEL R4, R26, -INF , P0 ;  /* 0xff8000001a047808 */ /* 0x000fe40000000000 */
[----:B------:R-:W-:Y:S02]  /*7470*/  ISETP.GT.AND P0, PT, R0, 0x29, PT ;  /* 0x000000290000780c */ /* 0x000fe40003f04270 */
[----:B------:R-:W-:Y:S02]  /*7480*/  FMNMX.FTZ R0, R168, R134, !PT ;  /* 0x00000086a8007209 */ /* 0x000fe40007810000 */
[----:B------:R-:W-:Y:S02]  /*7490*/  FSEL R3, R27, -INF , P0 ;  /* 0xff8000001b037808 */ /* 0x000fe40000000000 */
[----:B------:R-:W-:Y:S02]  /*74a0*/  FMNMX.FTZ R0, R171, R0, !PT ;  /* 0x00000000ab007209 */ /* 0x000fe40007810000 */
[----:B------:R-:W-:Y:S02]  /*74b0*/  FSEL R13, R13, -INF , P2 ;  /* 0xff8000000d0d7808 */ /* 0x000fe40001000000 */
[----:B------:R-:W-:Y:S02]  /*74c0*/  FMNMX.FTZ R0, R170, R0, !PT ;  /* 0x00000000aa007209 */ /* 0x000fe40007810000 */
[----:B------:R-:W-:Y:S02]  /*74d0*/  ISETP.GT.AND P4, PT, R133, 0x19, PT ;  /* 0x000000198500780c */ /* 0x000fe40003f84270 */
[----:B------:R-:W-:Y:S02]  /*74e0*/  FMNMX.FTZ R0, R169, R0, !PT ;  /* 0x00000000a9007209 */ /* 0x000fe40007810000 */
[C---:B------:R-:W-:Y:S02]  /*74f0*/  ISETP.GT.AND P1, PT, R133.reuse, 0x20, PT ;  /* 0x000000208500780c */ /* 0x040fe40003f24270 */
[----:B------:R-:W-:Y:S02]  /*7500*/  FMNMX.FTZ R0, R14, R0, !PT ;  /* 0x000000000e007209 */ /* 0x000fe40007810000 */
[----:B------:R-:W-:Y:S02]  /*7510*/  ISETP.GT.AND P2, PT, R133, 0x21, PT ;  /* 0x000000218500780c */ /* 0x000fe40003f44270 */
[----:B------:R-:W-:Y:S02]  /*7520*/  FMNMX.FTZ R0, R15, R0, !PT ;  /* 0x000000000f007209 */ /* 0x000fe40007810000 */
[----:B------:R-:W-:Y:S02]  /*7530*/  FSEL R12, R16, -INF , P3 ;  /* 0xff800000100c7808 */ /* 0x000fe40001800000 */
[----:B------:R-:W-:Y:S02]  /*7540*/  FMNMX.FTZ R0, R9, R0, !PT ;  /* 0x0000000009007209 */ /* 0x000fe40007810000 */
[----:B------:R-:W-:Y:S02]  /*7550*/  FSEL R11, R17, -INF , P4 ;  /* 0xff800000110b7808 */ /* 0x000fe40002000000 */
[----:B------:R-:W-:Y:S02]  /*7560*/  FMNMX.FTZ R0, R7, R0, !PT ;  /* 0x0000000007007209 */ /* 0x000fe40007810000 */
[----:B------:R-:W-:Y:S02]  /*7570*/  FSEL R10, R20, -INF , P1 ;  /* 0xff800000140a7808 */ /* 0x000fe40000800000 */
[----:B------:R-:W-:Y:S02]  /*7580*/  FMNMX.FTZ R0, R6, R0, !PT ;  /* 0x0000000006007209 */ /* 0x000fe40007810000 */
[----:B------:R-:W-:Y:S02]  /*7590*/  FSEL R8, R21, -INF , P2 ;  /* 0xff80000015087808 */ /* 0x000fe40001000000 */
[----:B------:R-:W-:Y:S02]  /*75a0*/  FMNMX.FTZ R0, R5, R0, !PT ;  /* 0x0000000005007209 */ /* 0x000fe40007810000 */
[C---:B------:R-:W-:Y:S02]  /*75b0*/  ISETP.GT.AND P1, PT, R133.reuse, 0x28, PT ;  /* 0x000000288500780c */ /* 0x040fe40003f24270 */
[----:B------:R-:W-:Y:S02]  /*75c0*/  FMNMX.FTZ R0, R4, R0, !PT ;  /* 0x0000000004007209 */ /* 0x000fe40007810000 */
[----:B------:R-:W-:Y:S02]  /*75d0*/  ISETP.GT.AND P2, PT, R133, 0x29, PT ;  /* 0x000000298500780c */ /* 0x000fe40003f44270 */
[----:B------:R-:W-:Y:S05]  /*75e0*/  FMNMX.FTZ R0, R3, R0, !PT ;  /* 0x0000000003007209 */ /* 0x000fea0007810000 */
[----:B------:R-:W1:Y:S02]  /*75f0*/  SHFL.BFLY PT, R2, R0, 0x2, 0x1f ;  /* 0x0c401f0000027f89 */ /* 0x000e6400000e0000 */
[----:B-1----:R-:W-:Y:S06]  /*7600*/  FMNMX.FTZ R0, R0, R2, !PT ;  /* 0x0000000200007209 */ /* 0x002fec0007810000 */
[----:B------:R-:W1:Y:S02]  /*7610*/  SHFL.BFLY PT, R2, R0, 0x1, 0x1f ;  /* 0x0c201f0000027f89 */ /* 0x000e6400000e0000 */
[----:B-1----:R-:W-:Y:S04]  /*7620*/  FMNMX.FTZ R132, R0, R2, !PT ;  /* 0x0000000200847209 */ /* 0x002fe80007810000 */
[C---:B------:R-:W-:Y:S01]  /*7630*/  FSETP.NEU.FTZ.AND P0, PT, R132.reuse, -INF , PT ;  /* 0xff8000008400780b */ /* 0x040fe20003f1d000 */
[C---:B------:R-:W-:Y:S03]  /*7640*/  FMUL.FTZ R2, R132.reuse, c[0x0][0x2d0] ;  /* 0x0000b40084027a20 */ /* 0x040fe60000410000 */
[----:B------:R-:W-:Y:S02]  /*7650*/  FSEL R0, R132, RZ, P0 ;  /* 0x000000ff84007208 */ /* 0x000fe40000000000 */
[----:B------:R-:W-:Y:S03]  /*7660*/  FSEL R2, R2, RZ, P0 ;  /* 0x000000ff02027208 */ /* 0x000fe60000000000 */
[----:B------:R-:W-:Y:S02]  /*7670*/  FADD.FTZ R0, -R0, R134 ;  /* 0x0000008600007221 */ /* 0x000fe40000010100 */
[----:B------:R-:W2:Y:S01]  /*7680*/  LDL.LU R134, [R1+0x28] ;  /* 0x0000280001867983 */ /* 0x000ea20000300800 */
[--C-:B------:R-:W-:Y:S02]  /*7690*/  FFMA.FTZ R16, R168, c[0x0][0x2d0], -R2.reuse ;  /* 0x0000b400a8107a23 */ /* 0x100fe40000010802 */
[----:B------:R-:W-:Y:S02]  /*76a0*/  FMUL.FTZ R0, R0, c[0x0][0x2d0] ;  /* 0x0000b40000007a20 */ /* 0x000fe40000410000 */
[--C-:B------:R-:W-:Y:S02]  /*76b0*/  FFMA.FTZ R22, R6, c[0x0][0x2d0], -R2.reuse ;  /* 0x0000b40006167a23 */ /* 0x100fe40000010802 */
[--C-:B------:R-:W-:Y:S01]  /*76c0*/  FFMA.FTZ R23, R5, c[0x0][0x2d0], -R2.reuse ;  /* 0x0000b40005177a23 */ /* 0x100fe20000010802 */
[----:B------:R-:W-:Y:S01]  /*76d0*/  FSEL R5, R24, -INF , P1 ;  /* 0xff80000018057808 */ /* 0x000fe20000800000 */
[--C-:B------:R-:W-:Y:S02]  /*76e0*/  FFMA.FTZ R26, R4, c[0x0][0x2d0], -R2.reuse ;  /* 0x0000b400041a7a23 */ /* 0x100fe40000010802 */
[--C-:B------:R-:W-:Y:S02]  /*76f0*/  FFMA.FTZ R27, R3, c[0x0][0x2d0], -R2.reuse ;  /* 0x0000b400031b7a23 */ /* 0x100fe40000010802 */
[--C-:B------:R-:W-:Y:S01]  /*7700*/  FFMA.FTZ R17, R171, c[0x0][0x2d0], -R2.reuse ;  /* 0x0000b400ab117a23 */ /* 0x100fe20000010802 */
[----:B------:R1:W-:Y:S01]  /*7710*/  MUFU.EX2 R3, R16 ;  /* 0x0000001000037308 */ /* 0x0003e20000000800 */
[--C-:B------:R-:W-:Y:S02]  /*7720*/  FFMA.FTZ R19, R170, c[0x0][0x2d0], -R2.reuse ;  /* 0x0000b400aa137a23 */ /* 0x100fe40000010802 */
[--C-:B------:R-:W-:Y:S02]  /*7730*/  FFMA.FTZ R18, R169, c[0x0][0x2d0], -R2.reuse ;  /* 0x0000b400a9127a23 */ /* 0x100fe40000010802 */
[--C-:B------:R-:W-:Y:S02]  /*7740*/  FFMA.FTZ R20, R14, c[0x0][0x2d0], -R2.reuse ;  /* 0x0000b4000e147a23 */ /* 0x100fe40000010802 */
[--C-:B------:R-:W-:Y:S02]  /*7750*/  FFMA.FTZ R21, R15, c[0x0][0x2d0], -R2.reuse ;  /* 0x0000b4000f157a23 */ /* 0x100fe40000010802 */
[--C-:B------:R-:W-:Y:S01]  /*7760*/  FFMA.FTZ R179, R9, c[0x0][0x2d0], -R2.reuse ;  /* 0x0000b40009b37a23 */ /* 0x100fe20000010802 */
[----:B------:R-:W-:Y:S01]  /*7770*/  MOV R9, R177 ;  /* 0x000000b100097202 */ /* 0x000fe20000000f00 */
[----:B------:R-:W-:Y:S02]  /*7780*/  FFMA.FTZ R178, R7, c[0x0][0x2d0], -R2 ;  /* 0x0000b40007b27a23 */ /* 0x000fe40000010802 */
[----:B------:R-:W3:Y:S10]  /*7790*/  MUFU.EX2 R2, R0 ;  /* 0x0000000000027308 */ /* 0x000ef40000000800 */
[----:B------:R-:W4:Y:S01]  /*77a0*/  MUFU.EX2 R0, R17 ;  /* 0x0000001100007308 */ /* 0x000f220000000800 */
[----:B-1----:R-:W5:Y:S01]  /*77b0*/  LDL.LU R16, [R1+0x2c] ;  /* 0x00002c0001107983 */ /* 0x002f620000300800 */
[C---:B---3--:R-:W-:Y:S02]  /*77c0*/  FMUL.FTZ R30, R2.reuse, R30 ;  /* 0x0000001e021e7220 */ /* 0x048fe40000410000 */
[C---:B------:R-:W-:Y:S02]  /*77d0*/  FMUL.FTZ R31, R2.reuse, R31 ;  /* 0x0000001f021f7220 */ /* 0x040fe40000410000 */
[C---:B------:R-:W-:Y:S02]  /*77e0*/  FMUL.FTZ R34, R2.reuse, R34 ;  /* 0x0000002202227220 */ /* 0x040fe40000410000 */
[C---:B------:R-:W-:Y:S02]  /*77f0*/  FMUL.FTZ R35, R2.reuse, R35 ;  /* 0x0000002302237220 */ /* 0x040fe40000410000 */
[----:B------:R-:W-:Y:S01]  /*7800*/  FMUL.FTZ R38, R2, R38 ;  /* 0x0000002602267220 */ /* 0x000fe20000410000 */
[----:B----4-:R-:W-:Y:S01]  /*7810*/  F2FP.BF16.PACK_AB R169, R0, R3 ;  /* 0x0000000300a9723e */ /* 0x010fe200000010ff */
        /* <DEDUP_REMOVED lines=47> */
[----:B--2---:R-:W-:Y:S02]  /*7b10*/  FFMA.FTZ R4, R2, R134, R3 ;  /* 0x0000008602047223 */ /* 0x004fe40000010003 */
[----:B------:R1:W-:Y:S02]  /*7b20*/  MUFU.EX2 R3, R18 ;  /* 0x0000001200037308 */ /* 0x0003e40000000800 */
[----:B------:R-:W-:Y:S08]  /*7b30*/  FADD.FTZ R4, R0, R4 ;  /* 0x0000000400047221 */ /* 0x000ff00000010000 */
[----:B------:R-:W2:Y:S01]  /*7b40*/  MUFU.EX2 R0, R19 ;  /* 0x0000001300007308 */ /* 0x000ea20000000800 */
[----:B-1----:R-:W-:Y:S02]  /*7b50*/  MOV R18, R21 ;  /* 0x0000001500127202 */ /* 0x002fe40000000f00 */
[----:B--2---:R-:W-:Y:S01]  /*7b60*/  F2FP.BF16.PACK_AB R171, R3, R0 ;  /* 0x0000000003ab723e */ /* 0x004fe200000010ff */
[----:B------:R-:W-:Y:S01]  /*7b70*/  FADD.FTZ R4, R0, R4 ;  /* 0x0000000400047221 */ /* 0x000fe20000010000 */
[----:B------:R-:W-:Y:S02]  /*7b80*/  FMNMX.FTZ R0, R173, R135, !PT ;  /* 0x00000087ad007209 */ /* 0x000fe40007810000 */
[----:B------:R-:W-:Y:S01]  /*7b90*/  MOV R19, R9 ;  /* 0x0000000900137202 */ /* 0x000fe20000000f00 */
[----:B------:R-:W-:Y:S01]  /*7ba0*/  FADD.FTZ R177, R3, R4 ;  /* 0x0000000403b17221 */ /* 0x000fe20000010000 */
[----:B------:R-:W-:Y:S02]  /*7bb0*/  FMNMX.FTZ R0, R176, R0, !PT ;  /* 0x00000000b0007209 */ /* 0x000fe40007810000 */
[----:B------:R-:W-:Y:S02]  /*7bc0*/  FSEL R4, R25, -INF , P2 ;  /* 0xff80000019047808 */ /* 0x000fe40001000000 */
        /* <DEDUP_REMOVED lines=19> */
[--C-:B------:R-:W-:Y:S02]  /*7d00*/  FFMA.FTZ R7, R176, c[0x0][0x2d0], -R3.reuse ;  /* 0x0000b400b0077a23 */ /* 0x100fe40000010803 */
[--C-:B------:R-:W-:Y:S01]  /*7d10*/  FFMA.FTZ R176, R11, c[0x0][0x2d0], -R3.reuse ;  /* 0x0000b4000bb07a23 */ /* 0x100fe20000010803 */
[----:B------:R-:W-:Y:S01]  /*7d20*/  MOV R11, R20 ;  /* 0x00000014000b7202 */ /* 0x000fe20000000f00 */
[--C-:B------:R-:W-:Y:S02]  /*7d30*/  FFMA.FTZ R14, R10, c[0x0][0x2d0], -R3.reuse ;  /* 0x0000b4000a0e7a23 */ /* 0x100fe40000010803 */
[C---:B------:R-:W-:Y:S01]  /*7d40*/  FMUL.FTZ R10, R2.reuse, R154 ;  /* 0x0000009a020a7220 */ /* 0x040fe20000410000 */
[----:B------:R-:W-:Y:S01]  /*7d50*/  MOV R154, R11 ;  /* 0x0000000b009a7202 */ /* 0x000fe20000000f00 */
[----:B------:R-:W-:Y:S02]  /*7d60*/  FMUL.FTZ R11, R2, R155 ;  /* 0x0000009b020b7220 */ /* 0x000fe40000410000 */
[----:B------:R-:W2:Y:S01]  /*7d70*/  LDL R155, [R1+0x8] ;  /* 0x00000800019b7983 */ /* 0x000ea20000100800 */
        /* <DEDUP_REMOVED lines=9> */
[----:B------:R3:W5:Y:S01]  /*7e10*/  MUFU.EX2 R134, R6 ;  /* 0x0000000600867308 */ /* 0x0007620000000800 */
[--C-:B------:R-:W-:Y:S02]  /*7e20*/  FFMA.FTZ R168, R5, c[0x0][0x2d0], -R3.reuse ;  /* 0x0000b40005a87a23 */ /* 0x100fe40000010803 */
[----:B------:R-:W-:Y:S02]  /*7e30*/  FFMA.FTZ R3, R4, c[0x0][0x2d0], -R3 ;  /* 0x0000b40004037a23 */ /* 0x000fe40000010803 */
[C---:B-1----:R-:W-:Y:S02]  /*7e40*/  FMUL.FTZ R24, R0.reuse, R136 ;  /* 0x0000008800187220 */ /* 0x042fe40000410000 */
[C---:B------:R-:W-:Y:S02]  /*7e50*/  FMUL.FTZ R25, R0.reuse, R137 ;  /* 0x0000008900197220 */ /* 0x040fe40000410000 */
[----:B------:R-:W-:Y:S01]  /*7e60*/  FMUL.FTZ R21, R0, R141 ;  /* 0x0000008d00157220 */ /* 0x000fe20000410000 */
[----:B------:R-:W-:Y:S01]  /*7e70*/  MOV R141, R26 ;  /* 0x0000001a008d7202 */ /* 0x000fe20000000f00 */
[----:B------:R-:W-:Y:S02]  /*7e80*/  FMUL.FTZ R26, R2, R138 ;  /* 0x0000008a021a7220 */ /* 0x000fe40000410000 */
[----:B------:R-:W-:Y:S01]  /*7e90*/  FMUL.FTZ R4, R0, R156 ;  /* 0x0000009c00047220 */ /* 0x000fe20000410000 */
[----:B------:R-:W-:Y:S01]  /*7ea0*/  MOV R156, R19 ;  /* 0x00000013009c7202 */ /* 0x000fe20000000f00 */
[C---:B---3--:R-:W-:Y:S01]  /*7eb0*/  FMUL.FTZ R6, R2.reuse, R158 ;  /* 0x0000009e02067220 */ /* 0x048fe20000410000 */
[----:B------:R-:W-:Y:S01]  /*7ec0*/  MOV R158, R27 ;  /* 0x0000001b009e7202 */ /* 0x000fe20000000f00 */
[----:B------:R-:W-:Y:S02]  /*7ed0*/  FMUL.FTZ R27, R2, R139 ;  /* 0x0000008b021b7220 */ /* 0x000fe40000410000 */
[----:B------:R-:W1:Y:S01]  /*7ee0*/  LDSM.16.MT88.4 R136, [R239] ;  /* 0x00000000ef88783b */ /* 0x000e620000004200 */
[C---:B-----5:R-:W-:Y:S02]  /*7ef0*/  FFMA.FTZ R135, R0.reuse, R16, R134 ;  /* 0x0000001000877223 */ /* 0x060fe40000010086 */
[C---:B------:R-:W-:Y:S01]  /*7f00*/  FMUL.FTZ R5, R0.reuse, R157 ;  /* 0x0000009d00057220 */ /* 0x040fe20000410000 */
[----:B------:R-:W-:Y:S01]  /*7f10*/  MOV R157, R168 ;  /* 0x000000a8009d7202 */ /* 0x000fe20000000f00 */
[C---:B------:R-:W-:Y:S01]  /*7f20*/  FMUL.FTZ R8, R0.reuse, R152 ;  /* 0x0000009800087220 */ /* 0x040fe20000410000 */
[----:B------:R-:W-:Y:S01]  /*7f30*/  MOV R152, R15 ;  /* 0x0000000f00987202 */ /* 0x000fe20000000f00 */
[C---:B------:R-:W-:Y:S01]  /*7f40*/  FMUL.FTZ R9, R0.reuse, R153 ;  /* 0x0000009900097220 */ /* 0x040fe20000410000 */
[----:B------:R-:W-:Y:S01]  /*7f50*/  MOV R153, R14 ;  /* 0x0000000e00997202 */ /* 0x000fe20000000f00 */
[C---:B------:R-:W-:Y:S02]  /*7f60*/  FMUL.FTZ R12, R0.reuse, R148 ;  /* 0x00000094000c7220 */ /* 0x040fe40000410000 */
[C---:B------:R-:W-:Y:S01]  /*7f70*/  FMUL.FTZ R13, R0.reuse, R149 ;  /* 0x00000095000d7220 */ /* 0x040fe20000410000 */
[----:B------:R-:W-:Y:S01]  /*7f80*/  MUFU.EX2 R148, R174 ;  /* 0x000000ae00947308 */ /* 0x000fe20000000800 */
[C---:B------:R-:W-:Y:S01]  /*7f90*/  FMUL.FTZ R16, R0.reuse, R144 ;  /* 0x0000009000107220 */ /* 0x040fe20000410000 */
[----:B------:R-:W-:Y:S01]  /*7fa0*/  MOV R149, R22 ;  /* 0x0000001600957202 */ /* 0x000fe20000000f00 */
[C---:B------:R-:W-:Y:S02]  /*7fb0*/  FMUL.FTZ R17, R0.reuse, R145 ;  /* 0x0000009100117220 */ /* 0x040fe40000410000 */
[C---:B------:R-:W-:Y:S01]  /*7fc0*/  FMUL.FTZ R20, R0.reuse, R140 ;  /* 0x0000008c00147220 */ /* 0x040fe20000410000 */
[----:B------:R-:W-:Y:S01]  /*7fd0*/  MOV R140, R23 ;  /* 0x00000017008c7202 */ /* 0x000fe20000000f00 */
        /* <DEDUP_REMOVED lines=16> */
[----:B------:R-:W-:Y:S01]  /*80e0*/  FMUL.FTZ R53, R0, R53 ;  /* 0x0000003500357220 */ /* 0x000fe20000410000 */
[----:B---3--:R-:W-:Y:S01]  /*80f0*/  F2FP.BF16.PACK_AB R170, R148, R144 ;  /* 0x0000009094aa723e */ /* 0x008fe200000010ff */
        /* <DEDUP_REMOVED lines=39> */
[----:B------:R3:W4:Y:S01]  /*8370*/  MUFU.EX2 R0, R7 ;  /* 0x0000000700007308 */ /* 0x0007220000000800 */
[C---:B------:R-:W-:Y:S02]  /*8380*/  FMUL.FTZ R14, R2.reuse, R150 ;  /* 0x00000096020e7220 */ /* 0x040fe40000410000 */
[C---:B------:R-:W-:Y:S02]  /*8390*/  FMUL.FTZ R15, R2.reuse, R151 ;  /* 0x00000097020f7220 */ /* 0x040fe40000410000 */
[C---:B------:R-:W-:Y:S02]  /*83a0*/  FMUL.FTZ R19, R2.reuse, R147 ;  /* 0x0000009302137220 */ /* 0x040fe40000410000 */
[C---:B------:R-:W-:Y:S02]  /*83b0*/  FMUL.FTZ R22, R2.reuse, R142 ;  /* 0x0000008e02167220 */ /* 0x040fe40000410000 */
[C---:B------:R-:W-:Y:S02]  /*83c0*/  FMUL.FTZ R23, R2.reuse, R143 ;  /* 0x0000008f02177220 */ /* 0x040fe40000410000 */
[----:B---3--:R-:W-:Y:S01]  /*83d0*/  FMUL.FTZ R7, R2, R159 ;  /* 0x0000009f02077220 */ /* 0x008fe20000410000 */
[C---:B----4-:R-:W-:Y:S01]  /*83e0*/  F2FP.BF16.PACK_AB R168, R0.reuse, R134 ;  /* 0x0000008600a8723e */ /* 0x050fe200000010ff */
[----:B------:R-:W-:Y:S01]  /*83f0*/  FADD.FTZ R145, R0, R135 ;  /* 0x0000008700917221 */ /* 0x000fe20000010000 */
[----:B------:R-:W-:Y:S01]  /*8400*/  MOV R159, R18 ;  /* 0x00000012009f7202 */ /* 0x000fe20000000f00 */
[----:B------:R-:W-:Y:S01]  /*8410*/  FMUL.FTZ R18, R2, R146 ;  /* 0x0000009202127220 */ /* 0x000fe20000410000 */
[----:B------:R-:W-:Y:S01]  /*8420*/  MUFU.EX2 R135, R179 ;  /* 0x000000b300877308 */ /* 0x000fe20000000800 */
[----:B------:R-:W-:Y:S02]  /*8430*/  FADD.FTZ R150, R144, R145 ;  /* 0x0000009190967221 */ /* 0x000fe40000010000 */
[C---:B-1----:R-:W-:Y:S01]  /*8440*/  HMMA.16816.F32.BF16 R4, R168.reuse, R136, R4 ;  /* 0x00000088a804723c */ /* 0x042fe20000041804 */
[----:B------:R-:W-:Y:S06]  /*8450*/  LDSM.16.MT88.4 R144, [R241+0x800] ;  /* 0x00080000f190783b */ /* 0x000fec0000004200 */
[----:B------:R1:W3:Y:S01]  /*8460*/  MUFU.EX2 R2, R154 ;  /* 0x0000009a00027308 */ /* 0x0002e20000000800 */
[C---:B------:R-:W-:Y:S01]  /*8470*/  HMMA.16816.F32.BF16 R8, R168.reuse, R138, R8 ;  /* 0x0000008aa808723c */ /* 0x040fe20000041808 */
[----:B------:R-:W4:Y:S08]  /*8480*/  LDSM.16.MT88.4 R136, [R241] ;  /* 0x00000000f188783b */ /* 0x000f300000004200 */
[----:B------:R5:W2:Y:S10]  /*8490*/  MUFU.EX2 R0, R159 ;  /* 0x0000009f00007308 */ /* 0x000ab40000000800 */
[----:B------:R-:W2:Y:S01]  /*84a0*/  MUFU.EX2 R134, R178 ;  /* 0x000000b200867308 */ /* 0x000ea20000000800 */
[----:B-1----:R-:W-:Y:S09]  /*84b0*/  MOV R154, R140 ;  /* 0x0000008c009a7202 */ /* 0x002ff20000000f00 */
[----:B------:R-:W-:Y:S01]  /*84c0*/  MUFU.EX2 R179, R173 ;  /* 0x000000ad00b37308 */ /* 0x000fe20000000800 */
[----:B-----5:R-:W-:Y:S02]  /*84d0*/  MOV R159, R141 ;  /* 0x0000008d009f7202 */ /* 0x020fe40000000f00 */
[----:B------:R-:W-:Y:S07]  /*84e0*/  LDSM.16.MT88.4 R140, [R239+0x800] ;  /* 0x00080000ef8c783b */ /* 0x000fee0000004200 */
[----:B------:R-:W1:Y:S01]  /*84f0*/  MUFU.EX2 R178, R172 ;  /* 0x000000ac00b27308 */ /* 0x000e620000000800 */
[C---:B----4-:R-:W-:Y:S08]  /*8500*/  HMMA.16816.F32.BF16 R12, R168.reuse, R136, R12 ;  /* 0x00000088a80c723c */ /* 0x050ff0000004180c */
[C---:B------:R-:W-:Y:S01]  /*8510*/  HMMA.16816.F32.BF16 R16, R168.reuse, R138, R16 ;  /* 0x0000008aa810723c */ /* 0x040fe20000041810 */
[----:B------:R-:W4:Y:S01]  /*8520*/  LDSM.16.MT88.4 R136, [R240] ;  /* 0x00000000f088783b */ /* 0x000f220000004200 */
[----:B------:R-:W-:Y:S10]  /*8530*/  MUFU.EX2 R173, R3 ;  /* 0x0000000300ad7308 */ /* 0x000ff40000000800 */
[----:B------:R-:W5:Y:S01]  /*8540*/  MUFU.EX2 R172, R157 ;  /* 0x0000009d00ac7308 */ /* 0x000f620000000800 */
[C---:B----4-:R-:W-:Y:S08]  /*8550*/  HMMA.16816.F32.BF16 R20, R168.reuse, R136, R20 ;  /* 0x00000088a814723c */ /* 0x050ff00000041814 */
[C---:B------:R-:W-:Y:S01]  /*8560*/  HMMA.16816.F32.BF16 R24, R168.reuse, R138, R24 ;  /* 0x0000008aa818723c */ /* 0x040fe20000041818 */
[----:B--2---:R2:W4:Y:S03]  /*8570*/  LDSM.16.MT88.4 R136, [R155] ;  /* 0x000000009b88783b */ /* 0x0045260000004200 */
[----:B--2---:R-:W-:Y:S04]  /*8580*/  MOV R155, R149 ;  /* 0x00000095009b7202 */ /* 0x004fe80000000f00 */
[C---:B----4-:R-:W-:Y:S08]  /*8590*/  HMMA.16816.F32.BF16 R28, R168.reuse, R136, R28 ;  /* 0x00000088a81c723c */ /* 0x050ff0000004181c */
        /* <DEDUP_REMOVED lines=36> */
[----:B---3--:R-:W-:Y:S01]  /*87e0*/  FADD.FTZ R136, R2, R177 ;  /* 0x000000b102887221 */ /* 0x008fe20000010000 */
[----:B------:R-:W-:Y:S01]  /*87f0*/  HMMA.16816.F32.BF16 R128, R168, R138, R128 ;  /* 0x0000008aa880723c */ /* 0x000fe20000041880 */
[----:B------:R-:W2:Y:S03]  /*8800*/  MUFU.EX2 R177, R152 ;  /* 0x0000009800b17308 */ /* 0x000ea60000000800 */
[C---:B------:R-:W-:Y:S01]  /*8810*/  FADD.FTZ R136, R0.reuse, R136 ;  /* 0x0000008800887221 */ /* 0x040fe20000010000 */
[----:B------:R-:W-:Y:S02]  /*8820*/  F2FP.BF16.PACK_AB R137, R0, R2 ;  /* 0x000000020089723e */ /* 0x000fe400000010ff */
[C---:B------:R-:W-:Y:S01]  /*8830*/  F2FP.BF16.PACK_AB R139, R134.reuse, R135 ;  /* 0x00000087868b723e */ /* 0x040fe200000010ff */
[----:B------:R-:W-:Y:S01]  /*8840*/  FADD.FTZ R136, R135, R136 ;  /* 0x0000008887887221 */ /* 0x000fe20000010000 */
[----:B------:R-:W-:Y:S02]  /*8850*/  F2FP.BF16.PACK_AB R138, R175, R174 ;  /* 0x000000aeaf8a723e */ /* 0x000fe400000010ff */
[----:B------:R-:W3:Y:S01]  /*8860*/  MUFU.EX2 R2, R155 ;  /* 0x0000009b00027308 */ /* 0x000ee20000000800 */
[----:B------:R-:W-:Y:S01]  /*8870*/  FADD.FTZ R149, R134, R136 ;  /* 0x0000008886957221 */ /* 0x000fe20000010000 */
[----:B-1----:R-:W-:Y:S02]  /*8880*/  F2FP.BF16.PACK_AB R136, R178, R179 ;  /* 0x000000b3b288723e */ /* 0x002fe400000010ff */
[----:B-----5:R-:W-:Y:S05]  /*8890*/  F2FP.BF16.PACK_AB R170, R173, R172 ;  /* 0x000000acadaa723e */ /* 0x020fea00000010ff */
[C---:B------:R-:W-:Y:S01]  /*88a0*/  HMMA.16816.F32.BF16 R4, R136.reuse, R140, R4 ;  /* 0x0000008c8804723c */ /* 0x040fe20000041804 */
[----:B------:R-:W1:Y:S04]  /*88b0*/  MUFU.EX2 R0, R154 ;  /* 0x0000009a00007308 */ /* 0x000e680000000800 */
[----:B--2---:R-:W-:Y:S03]  /*88c0*/  F2FP.BF16.PACK_AB R168, R177, R176 ;  /* 0x000000b0b1a8723e */ /* 0x004fe600000010ff */
[C---:B------:R-:W-:Y:S01]  /*88d0*/  HMMA.16816.F32.BF16 R8, R136.reuse, R142, R8 ;  /* 0x0000008e8808723c */ /* 0x040fe20000041808 */
[----:B------:R-:W2:Y:S02]  /*88e0*/  LDSM.16.MT88.4 R140, [R240+0x800] ;  /* 0x00080000f08c783b */ /* 0x000ea40000004200 */
[----:B------:R-:W-:Y:S01]  /*88f0*/  MUFU.EX2 R134, R158 ;  /* 0x0000009e00867308 */ /* 0x000fe20000000800 */
[----:B---3--:R-:W-:Y:S04]  /*8900*/  FADD.FTZ R3, R2, R149 ;  /* 0x0000009502037221 */ /* 0x008fe80000010000 */
[C---:B------:R-:W-:Y:S05]  /*8910*/  HMMA.16816.F32.BF16 R12, R136.reuse, R144, R12 ;  /* 0x00000090880c723c */ /* 0x040fea000004180c */
[----:B------:R-:W3:Y:S03]  /*8920*/  MUFU.EX2 R135, R159 ;  /* 0x0000009f00877308 */ /* 0x000ee60000000800 */
[C---:B------:R-:W-:Y:S01]  /*8930*/  HMMA.16816.F32.BF16 R16, R136.reuse, R146, R16 ;  /* 0x000000928810723c */ /* 0x040fe20000041810 */
[----:B------:R-:W4:Y:S03]  /*8940*/  LDSM.16.MT88.4 R144, [R242+0x800] ;  /* 0x00080000f290783b */ /* 0x000f260000004200 */
[C---:B-1----:R-:W-:Y:S01]  /*8950*/  FADD.FTZ R3, R0.reuse, R3 ;  /* 0x0000000300037221 */ /* 0x042fe20000010000 */
[----:B------:R-:W-:Y:S04]  /*8960*/  F2FP.BF16.PACK_AB R169, R0, R2 ;  /* 0x0000000200a9723e */ /* 0x000fe800000010ff */
[----:B------:R-:W-:Y:S03]  /*8970*/  LDSM.16.MT88.4 R152, [R239+0x1000] ;  /* 0x00100000ef98783b */ /* 0x000fe60000004200 */
[C---:B---3--:R-:W-:Y:S01]  /*8980*/  F2FP.BF16.PACK_AB R171, R134.reuse, R135 ;  /* 0x0000008786ab723e */ /* 0x048fe200000010ff */
[----:B------:R-:W-:Y:S01]  /*8990*/  FADD.FTZ R3, R135, R3 ;  /* 0x0000000387037221 */ /* 0x000fe20000010000 */
[----:B------:R-:W-:Y:S01]  /*89a0*/  MOV R135, R133 ;  /* 0x0000008500877202 */ /* 0x000fe20000000f00 */
[C---:B--2---:R-:W-:Y:S03]  /*89b0*/  HMMA.16816.F32.BF16 R20, R136.reuse, R140, R20 ;  /* 0x0000008c8814723c */ /* 0x044fe60000041814 */
[----:B------:R-:W-:Y:S01]  /*89c0*/  FADD.FTZ R0, R134, R3 ;  /* 0x0000000386007221 */ /* 0x000fe20000010000 */
[----:B------:R-:W-:Y:S04]  /*89d0*/  MOV R3, R156 ;  /* 0x0000009c00037202 */ /* 0x000fe80000000f00 */
[C---:B------:R-:W-:Y:S01]  /*89e0*/  HMMA.16816.F32.BF16 R24, R136.reuse, R142, R24 ;  /* 0x0000008e8818723c */ /* 0x040fe20000041818 */
[----:B------:R-:W1:Y:S03]  /*89f0*/  LDSM.16.MT88.4 R140, [R239+0x2000] ;  /* 0x00200000ef8c783b */ /* 0x000e660000004200 */
[----:B------:R-:W-:Y:S04]  /*8a00*/  IADD3 R2, R3, -0x1, RZ ;  /* 0xffffffff03027810 */ /* 0x000fe80007ffe0ff */
[C---:B----4-:R-:W-:Y:S01]  /*8a10*/  HMMA.16816.F32.BF16 R28, R136.reuse, R144, R28 ;  /* 0x00000090881c723c */ /* 0x050fe2000004181c */
[----:B------:R2:W-:Y:S04]  /*8a20*/  STL [R1+0x28], R0 ;  /* 0x0000280001007387 */ /* 0x0005e80000100800 */
[----:B------:R-:W3:Y:S03]  /*8a30*/  LDL R134, [R1+0x5c] ;  /* 0x00005c0001867983 */ /* 0x000ee60000100800 */
[C---:B------:R-:W-:Y:S01]  /*8a40*/  HMMA.16816.F32.BF16 R32, R136.reuse, R146, R32 ;  /* 0x000000928820723c */ /* 0x040fe20000041820 */
[----:B------:R-:W4:Y:S08]  /*8a50*/  LDSM.16.MT88.4 R144, [R241+0x2000] ;  /* 0x00200000f190783b */ /* 0x000f300000004200 */
[----:B------:R-:W-:Y:S03]  /*8a60*/  STL [R1+0x20], R2 ;  /* 0x0000200201007387 */ /* 0x000fe60000100800 */
[----:B--2---:R-:W-:Y:S04]  /*8a70*/  FADD.FTZ R0, R148, R150 ;  /* 0x0000009694007221 */ /* 0x004fe80000010000 */
[----:B------:R-:W-:Y:S01]  /*8a80*/  FADD.FTZ R0, R179, R0 ;  /* 0x00000000b3007221 */ /* 0x000fe20000010000 */
[C---:B-1----:R-:W-:Y:S03]  /*8a90*/  HMMA.16816.F32.BF16 R36, R136.reuse, R140, R36 ;  /* 0x0000008c8824723c */ /* 0x042fe60000041824 */
[----:B------:R-:W-:Y:S04]  /*8aa0*/  FADD.FTZ R0, R178, R0 ;  /* 0x00000000b2007221 */ /* 0x000fe80000010000 */
[----:B------:R-:W-:Y:S01]  /*8ab0*/  FADD.FTZ R0, R174, R0 ;  /* 0x00000000ae007221 */ /* 0x000fe20000010000 */
[C---:B------:R-:W-:Y:S01]  /*8ac0*/  HMMA.16816.F32.BF16 R40, R136.reuse, R142, R40 ;  /* 0x0000008e8828723c */ /* 0x040fe20000041828 */
[----:B------:R-:W1:Y:S03]  /*8ad0*/  LDSM.16.MT88.4 R140, [R240+0x2000] ;  /* 0x00200000f08c783b */ /* 0x000e660000004200 */
[----:B------:R-:W-:Y:S04]  /*8ae0*/  FADD.FTZ R0, R175, R0 ;  /* 0x00000000af007221 */ /* 0x000fe80000010000 */
[C---:B----4-:R-:W-:Y:S04]  /*8af0*/  HMMA.16816.F32.BF16 R44, R136.reuse, R144, R44 ;  /* 0x00000090882c723c */ /* 0x050fe8000004182c */
[----:B------:R-:W-:Y:S04]  /*8b00*/  FADD.FTZ R0, R176, R0 ;  /* 0x00000000b0007221 */ /* 0x000fe80000010000 */
[C---:B------:R-:W-:Y:S01]  /*8b10*/  HMMA.16816.F32.BF16 R48, R136.reuse, R146, R48 ;  /* 0x000000928830723c */ /* 0x040fe20000041830 */
[----:B------:R-:W2:Y:S03]  /*8b20*/  LDSM.16.MT88.4 R144, [R242+0x2000] ;  /* 0x00200000f290783b */ /* 0x000ea60000004200 */
[----:B------:R-:W-:Y:S04]  /*8b30*/  FADD.FTZ R0, R177, R0 ;  /* 0x00000000b1007221 */ /* 0x000fe80000010000 */
[----:B------:R-:W-:Y:S01]  /*8b40*/  FADD.FTZ R0, R172, R0 ;  /* 0x00000000ac007221 */ /* 0x000fe20000010000 */
        /* <DEDUP_REMOVED lines=28> */
[----:B------:R-:W1:Y:S02]  /*8d10*/  LDSM.16.MT88.4 R144, [R241+0x1000] ;  /* 0x00100000f190783b */ /* 0x000e640000004200 */
[----:B---3--:R-:W-:Y:S01]  /*8d20*/  ISETP.GT.AND P0, PT, R3, R134, PT ;  /* 0x000000860300720c */ /* 0x008fe20003f04270 */
[----:B------:R-:W-:Y:S01]  /*8d30*/  FADD.FTZ R3, R173, R0 ;  /* 0x00000000ad037221 */ /* 0x000fe20000010000 */
[----:B------:R-:W-:Y:S02]  /*8d40*/  MOV R0, R2 ;  /* 0x0000000200007202 */ /* 0x000fe40000000f00 */
[----:B------:R-:W-:Y:S01]  /*8d50*/  MOV R134, R132 ;  /* 0x0000008400867202 */ /* 0x000fe20000000f00 */
[C---:B------:R-:W-:Y:S01]  /*8d60*/  HMMA.16816.F32.BF16 R156, R168.reuse, R152, R4 ;  /* 0x00000098a89c723c */ /* 0x040fe20000041804 */
[----:B------:R-:W2:Y:S07]  /*8d70*/  LDSM.16.MT88.4 R136, [R240+0x1000] ;  /* 0x00100000f088783b */ /* 0x000eae0000004200 */
[C---:B------:R-:W-:Y:S01]  /*8d80*/  HMMA.16816.F32.BF16 R152, R168.reuse, R154, R8 ;  /* 0x0000009aa898723c */ /* 0x040fe20000041808 */
[----:B------:R-:W3:Y:S08]  /*8d90*/  LDSM.16.MT88.4 R4, [R242+0x1000] ;  /* 0x00100000f204783b */ /* 0x000ef00000004200 */
[----:B------:R-:W4:Y:S08]  /*8da0*/  LDSM.16.MT88.4 R8, [R239+0x2800] ;  /* 0x00280000ef08783b */ /* 0x000f300000004200 */
[----:B------:R-:W-:Y:S04]  /*8db0*/  STL [R1+0x2c], R3 ;  /* 0x00002c0301007387 */ /* 0x000fe80000100800 */
[----:B------:R-:W-:Y:S01]  /*8dc0*/  STL [R1+0x1c], R0 ;  /* 0x00001c0001007387 */ /* 0x000fe20000100800 */
[C---:B-1----:R-:W-:Y:S03]  /*8dd0*/  HMMA.16816.F32.BF16 R148, R168.reuse, R144, R12 ;  /* 0x00000090a894723c */ /* 0x042fe6000004180c */
[----:B------:R-:W1:Y:S05]  /*8de0*/  LDSM.16.MT88.4 R12, [R241+0x2800] ;  /* 0x00280000f10c783b */ /* 0x000e6a0000004200 */
        /* <DEDUP_REMOVED lines=40> */
.L_x_879:
[----:B------:R-:W2:Y:S04]  /*9070*/  LDL R2, [R1+0x34] ;  /* 0x0000340001027983 */ /* 0x000ea80000100800 */
[----:B------:R-:W2:Y:S02]  /*9080*/  LDL R0, [R1+0x20] ;  /* 0x0000200001007983 */ /* 0x000ea40000100800 */
[----:B--2---:R-:W-:-:S13]  /*9090*/  ISETP.GE.AND P0, PT, R0, R2, PT ;  /* 0x000000020000720c */ /* 0x004fda0003f06270 */
[----:B------:R-:W-:Y:S05]  /*90a0*/  @!P0 BRA `(.L_x_885) ;  /* 0x00002a5000008947 */ /* 0x000fea0003800000 */
.L_x_888:
[----:B------:R-:W2:Y:S01]  /*90b0*/  LDL R20, [R1+0x20] ;  /* 0x0000200001147983 */ /* 0x000ea20000100800 */
[----:B------:R-:W-:Y:S04]  /*90c0*/  DEPBAR.LE SB0, 0x0 ;  /* 0x000080000000791a */ /* 0x000fe80000000000 */
[----:B------:R-:W3:Y:S01]  /*90d0*/  LDL.64 R6, [R1+0x50] ;  /* 0x0000500001067983 */ /* 0x000ee20000100a00 */
[----:B------:R-:W-:Y:S01]  /*90e0*/  WARPSYNC 0xffffffff ;  /* 0xffffffff00007948 */ /* 0x000fe20003800000 */
[----:B------:R-:W-:Y:S03]  /*90f0*/  BSSY B0, `(.L_x_886) ;  /* 0x00000f3000007945 */ /* 0x000fe60003800000 */
[----:B------:R-:W4:Y:S05]  /*9100*/  LDL.64 R22, [R1+0x40] ;  /* 0x0000400001167983 */ /* 0x000f2a0000100a00 */
[----:B------:R-:W3:Y:S05]  /*9110*/  LDL R135, [R1+0x30] ;  /* 0x0000300001877983 */ /* 0x000eea0000100800 */
[----:B------:R-:W4:Y:S05]  /*9120*/  LDL R134, [R1] ;  /* 0x0000000001867983 */ /* 0x000f2a0000100800 */
[----:B------:R-:W4:Y:S05]  /*9130*/  LDL R15, [R1+0x4] ;  /* 0x00000400010f7983 */ /* 0x000f2a0000100800 */
[----:B------:R-:W4:Y:S05]  /*9140*/  LDL R21, [R1+0x18] ;  /* 0x0000180001157983 */ /* 0x000f2a0000100800 */
[----:B------:R-:W1:Y:S05]  /*9150*/  S2R R2, SR_TID.X ;  /* 0x0000000000027919 */ /* 0x000e6a0000002100 */
[----:B------:R-:W-:Y:S06]  /*9160*/  BAR.SYNC.DEFER_BLOCKING 0x0 ;  /* 0x0000000000007b1d */ /* 0x000fec0000010000 */
[----:B------:R-:W2:Y:S05]  /*9170*/  LDSM.16.M88.4 R8, [R236] ;  /* 0x00000000ec08783b */ /* 0x000eaa0000000200 */
[----:B------:R-:W2:Y:S05]  /*9180*/  LDSM.16.M88.4 R16, [R236+0x800] ;  /* 0x00080000ec10783b */ /* 0x000eaa0000000200 */
[----:B------:R-:W2:Y:S05]  /*9190*/  LDSM.16.M88.4 R24, [R236+0x1000] ;  /* 0x00100000ec18783b */ /* 0x000eaa0000000200 */
[----:B------:R-:W2:Y:S01]  /*91a0*/  LDSM.16.M88.4 R168, [R243] ;  /* 0x00000000f3a8783b */ /* 0x000ea20000000200 */
[----:B-1----:R-:W-:Y:S11]  /*91b0*/  ISETP.GT.AND P3, PT, R2, 0x7f, PT ;  /* 0x0000007f0200780c */ /* 0x002ff60003f64270 */
[----:B------:R-:W-:Y:S02]  /*91c0*/  @!UPT UIADD3 URZ, URZ, URZ, URZ ;  /* 0x0000003f3f3ff290 */ /* 0x000fe4000fffe03f */
[----:B------:R-:W-:Y:S02]  /*91d0*/  @!P3 IMAD.MOV.U32 R4, RZ, RZ, c[0x0][0x208] ;  /* 0x00008200ff04b624 */ /* 0x000fe400078e00ff */
[----:B------:R-:W-:Y:S01]  /*91e0*/  @!P3 IMAD.MOV.U32 R5, RZ, RZ, c[0x0][0x20c] ;  /* 0x00008300ff05b624 */ /* 0x000fe200078e00ff */
[----:B--2---:R-:W-:Y:S01]  /*91f0*/  SHF.R.S32.HI R0, RZ, 0x1f, R20 ;  /* 0x0000001fff007819 */ /* 0x004fe20000011414 */
[----:B------:R-:W-:Y:S04]  /*9200*/  IMAD.WIDE.U32 R2, R20, c[0x0][0x208], RZ ;  /* 0x0000820014027a25 */ /* 0x000fe800078e00ff */
[----:B------:R-:W-:Y:S04]  /*9210*/  IMAD R0, R0, c[0x0][0x208], RZ ;  /* 0x0000820000007a24 */ /* 0x000fe800078e02ff */
[----:B------:R-:W-:Y:S04]  /*9220*/  IMAD R0, R20, c[0x0][0x20c], R0 ;  /* 0x0000830014007a24 */ /* 0x000fe800078e0200 */
[----:B------:R-:W-:Y:S02]  /*9230*/  IMAD.IADD R0, R3, 0x1, R0 ;  /* 0x0000000103007824 */ /* 0x000fe400078e0200 */
[----:B------:R-:W-:Y:S01]  /*9240*/  IMAD.WIDE.U32 R2, R2, 0x30, RZ ;  /* 0x0000003002027825 */ /* 0x000fe200078e00ff */
[----:B---3--:R-:W-:Y:S03]  /*9250*/  LOP3.LUT P4, RZ, R135, 0x2, RZ, 0xc0, !PT ;  /* 0x0000000287ff7812 */ /* 0x008fe6000788c0ff */
[----:B------:R-:W-:Y:S01]  /*9260*/  IMAD R0, R0, 0x30, RZ ;  /* 0x0000003000007824 */ /* 0x000fe200078e02ff */
[-C--:B------:R-:W-:Y:S01]  /*9270*/  IADD3 R12, P1, R6, R2.reuse, RZ ;  /* 0x00000002060c7210 */ /* 0x080fe20007f3e0ff */
[----:B----4-:R1:W2:Y:S02]  /*9280*/  LDSM.16.M88.4 R172, [R134] ;  /* 0x0000000086ac783b */ /* 0x0102a40000000200 */
[----:B------:R-:W-:Y:S01]  /*9290*/  IMAD.IADD R0, R3, 0x1, R0 ;  /* 0x0000000103007824 */ /* 0x000fe200078e0200 */
[----:B------:R-:W-:Y:S02]  /*92a0*/  @!P3 LEA R3, P0, R4, R2, 0x5 ;  /* 0x000000020403b211 */ /* 0x000fe400078028ff */
[----:B------:R-:W-:Y:S01]  /*92b0*/  LEA R2, P2, R12, c[0x0][0x1f8], 0x1 ;  /* 0x00007e000c027a11 */ /* 0x000fe200078408ff */
[----:B------:R3:W2:Y:S01]  /*92c0*/  LDSM.16.M88.4 R176, [R15] ;  /* 0x000000000fb0783b */ /* 0x0006a20000000200 */
[----:B------:R-:W-:Y:S02]  /*92d0*/  IADD3.X R13, R0, R23, RZ, P1, !PT ;  /* 0x00000017000d7210 */ /* 0x000fe40000ffe4ff */
[----:B------:R-:W-:Y:S02]  /*92e0*/  @!P3 LEA.HI.X R14, R4, R0, R5, 0x5, P0 ;  /* 0x00000000040eb211 */ /* 0x000fe400000f2c05 */
[----:B------:R-:W-:Y:S02]  /*92f0*/  @!P3 IADD3 R0, P1, R3, R6, RZ ;  /* 0x000000060300b210 */ /* 0x000fe40007f3e0ff */
[C---:B-----5:R-:W-:Y:S03]  /*9300*/  HMMA.16816.F32.BF16 R4, R160.reuse, R8, RZ ;  /* 0x00000008a004723c */ /* 0x060fe600000418ff */
[----:B------:R-:W-:Y:S01]  /*9310*/  LEA.HI.X R3, R12, c[0x0][0x1fc], R13, 0x1, P2 ;  /* 0x00007f000c037a11 */ /* 0x000fe200010f0c0d */
[----:B------:R-:W-:Y:S01]  /*9320*/  @!P3 IMAD.X R14, R14, 0x1, R23, P1 ;  /* 0x000000010e0eb824 */ /* 0x000fe200008e0617 */
[----:B------:R-:W-:Y:S03]  /*9330*/  LOP3.LUT P2, RZ, R135, 0x1, RZ, 0xc0, !PT ;  /* 0x0000000187ff7812 */ /* 0x000fe6000784c0ff */
[C---:B------:R-:W-:Y:S01]  /*9340*/  HMMA.16816.F32.BF16 R8, R160.reuse, R10, RZ ;  /* 0x0000000aa008723c */ /* 0x040fe200000418ff */
[C---:B-1----:R-:W-:Y:S04]  /*9350*/  @!P3 LEA R134, P0, R0.reuse, c[0x0][0x1f8], 0x1 ;  /* 0x00007e000086ba11 */ /* 0x042fe800078008ff */
[----:B------:R-:W-:Y:S03]  /*9360*/  @!P3 LEA.HI.X R135, R0, c[0x0][0x1fc], R14, 0x1, P0 ;  /* 0x00007f000087ba11 */ /* 0x000fe600000f0c0e */
[C---:B---3--:R-:W-:Y:S02]  /*9370*/  HMMA.16816.F32.BF16 R12, R160.reuse, R16, RZ ;  /* 0x00000010a00c723c */ /* 0x048fe400000418ff */
[----:B------:R-:W-:Y:S01]  /*9380*/  @!PT LDS RZ, [RZ] ;  /* 0x00000000fffff984 */ /* 0x000fe20000000800 */
[----:B------:R-:W-:Y:S01]  /*9390*/  @!PT LDS RZ, [RZ] ;  /* 0x00000000fffff984 */ /* 0x000fe20000000800 */
[----:B------:R-:W-:Y:S01]  /*93a0*/  @!PT LDS RZ, [RZ] ;  /* 0x00000000fffff984 */ /* 0x000fe20000000800 */
[----:B------:R1:W-:Y:S05]  /*93b0*/  LDGSTS.E.BYPASS.LTC128B.128 [R21+0x4080], [R2.64], !P2 ;  /* 0x0408000002157fae */ /* 0x0003ea000d101d46 */
[----:B------:R1:W-:Y:S01]  /*93c0*/  LDGSTS.E.BYPASS.LTC128B.128 [R21+0x5880], [R2.64+0x80], !P4 ;  /* 0x0588008002157fae */ /* 0x0003e2000e101d46 */
[C---:B------:R-:W-:Y:S04]  /*93d0*/  HMMA.16816.F32.BF16 R16, R160.reuse, R18, RZ ;  /* 0x00000012a010723c */ /* 0x040fe800000418ff */
[----:B------:R1:W-:Y:S05]  /*93e0*/  LDGSTS.E.BYPASS.LTC128B.128 [R21+0x7080], [R2.64+0x100], !P6 ;  /* 0x0708010002157fae */ /* 0x0003ea000f101d46 */
[----:B------:R1:W-:Y:S05]  /*93f0*/  LDGSTS.E.BYPASS.LTC128B.128 [R21+0x8880], [R2.64+0x180], !P5 ;  /* 0x0888018002157fae */ /* 0x0003ea000e901d46 */
[----:B------:R3:W-:Y:S05]  /*9400*/  @!P3 LDGSTS.E.BYPASS.LTC128B.128 [R21+0x5080], [R134.64], !P2 ;  /* 0x050800008615bfae */ /* 0x0007ea000d101d46 */
[----:B------:R3:W-:Y:S05]  /*9410*/  @!P3 LDGSTS.E.BYPASS.LTC128B.128 [R21+0x6880], [R134.64+0x80], !P4 ;  /* 0x068800808615bfae */ /* 0x0007ea000e101d46 */
[----:B------:R3:W-:Y:S05]  /*9420*/  @!P3 LDGSTS.E.BYPASS.LTC128B.128 [R21+0x8080], [R134.64+0x100], !P6 ;  /* 0x080801008615bfae */ /* 0x0007ea000f101d46 */
[----:B------:R3:W-:Y:S05]  /*9430*/  @!P3 LDGSTS.E.BYPASS.LTC128B.128 [R21+0x9880], [R134.64+0x180], !P5 ;  /* 0x098801808615bfae */ /* 0x0007ea000e901d46 */
[----:B------:R-:W4:Y:S01]  /*9440*/  LDL R0, [R1+0x34] ;  /* 0x0000340001007983 */ /* 0x000f220000100800 */
[----:B-1----:R-:W-:Y:S04]  /*9450*/  IMAD.MOV.U32 R3, RZ, RZ, R20 ;  /* 0x000000ffff037224 */ /* 0x002fe800078e0014 */
[----:B------:R-:W0:Y:S01]  /*9460*/  LDGDEPBAR ;  /* 0x00000000000079af */ /* 0x000e220000000000 */
[C---:B---3--:R-:W-:Y:S08]  /*9470*/  HMMA.16816.F32.BF16 R20, R160.reuse, R24, RZ ;  /* 0x00000018a014723c */ /* 0x048ff000000418ff */
[----:B------:R-:W-:Y:S08]  /*9480*/  HMMA.16816.F32.BF16 R24, R160, R26, RZ ;  /* 0x0000001aa018723c */ /* 0x000ff000000418ff */
[C---:B------:R-:W-:Y:S08]  /*9490*/  HMMA.16816.F32.BF16 R4, R164.reuse, R168, R4 ;  /* 0x000000a8a404723c */ /* 0x040ff00000041804 */
[C---:B------:R-:W-:Y:S01]  /*94a0*/  HMMA.16816.F32.BF16 R8, R164.reuse, R170, R8 ;  /* 0x000000aaa408723c */ /* 0x040fe20000041808 */
[----:B------:R-:W1:Y:S07]  /*94b0*/  LDSM.16.M88.4 R168, [R238] ;  /* 0x00000000eea8783b */ /* 0x000e6e0000000200 */
[C---:B--2---:R-:W-:Y:S08]  /*94c0*/  HMMA.16816.F32.BF16 R12, R164.reuse, R172, R12 ;  /* 0x000000aca40c723c */ /* 0x044ff0000004180c */
        /* <DEDUP_REMOVED lines=126> */
[C---:B-1----:R-:W-:Y:S07]  /*9cb0*/  HMMA.16816.F32.BF16 R12, R232.reuse, R168, R12 ;  /* 0x000000a8e80c723c */ /* 0x042fee000004180c */
[----:B------:R-:W-:Y:S01]  /*9cc0*/  MOV R169, R3 ;  /* 0x0000000300a97202 */ /* 0x000fe20000000f00 */
[C---:B------:R-:W-:Y:S03]  /*9cd0*/  HMMA.16816.F32.BF16 R16, R232.reuse, R170, R16 ;  /* 0x000000aae810723c */ /* 0x040fe60000041810 */
[----:B----4-:R-:W-:Y:S01]  /*9ce0*/  ISETP.GT.AND P4, PT, R169, R0, PT ;  /* 0x00000000a900720c */ /* 0x010fe20003f84270 */
[----:B------:R-:W-:Y:S04]  /*9cf0*/  IMAD.MOV.U32 R0, RZ, RZ, R133 ;  /* 0x000000ffff007224 */ /* 0x000fe800078e0085 */
[C---:B--2---:R-:W-:Y:S08]  /*9d00*/  HMMA.16816.F32.BF16 R20, R232.reuse, R172, R20 ;  /* 0x000000ace814723c */ /* 0x044ff00000041814 */
[----:B------:R-:W-:Y:S01]  /*9d10*/  HMMA.16816.F32.BF16 R24, R232, R174, R24 ;  /* 0x000000aee818723c */ /* 0x000fe20000041818 */
[----:B------:R-:W-:Y:S07]  /*9d20*/  @!UPT UIADD3 URZ, URZ, URZ, URZ ;  /* 0x0000003f3f3ff290 */ /* 0x000fee000fffe03f */
[----:B------:R-:W-:-:S11]  /*9d30*/  @!P4 BRA `(.L_x_887) ;  /* 0x000002e00000c947 */ /* 0x000fd60003800000 */
        /* <DEDUP_REMOVED lines=32> */
[----:B------:R-:W-:Y:S02]  /*9f40*/  @P1 LEA.HI.X R135, R135, c[0x0][0x1cc], R168, 0x1, P2 ;  /* 0x0000730087871a11 */ /* 0x000fe400010f0ca8 */
[----:B------:R-:W-:Y:S11]  /*9f50*/  LOP3.LUT P2, RZ, R176, 0x1, RZ, 0xc0, !PT ;  /* 0x00000001b0ff7812 */ /* 0x000ff6000784c0ff */
[----:B------:R-:W-:Y:S02]  /*9f60*/  @!UPT UIADD3 URZ, URZ, URZ, URZ ;  /* 0x0000003f3f3ff290 */ /* 0x000fe4000fffe03f */
        /* <DEDUP_REMOVED lines=11> */
.L_x_887:
[----:B------:R-:W-:Y:S05]  /*a020*/  BSYNC B0 ;  /* 0x0000000000007941 */ /* 0x000fea0003800000 */
.L_x_886:
        /* <DEDUP_REMOVED lines=94> */
[C---:B--2---:R-:W-:Y:S01]  /*a610*/  FFMA.FTZ R0, R3.reuse, R170, R8 ;  /* 0x000000aa03007223 */ /* 0x044fe20000010008 */
[----:B---3--:R-:W-:Y:S01]  /*a620*/  F2FP.BF16.PACK_AB R170, R2, R4 ;  /* 0x0000000402aa723e */ /* 0x008fe200000010ff */
        /* <DEDUP_REMOVED lines=40> */
[----:B------:R-:W1:Y:S01]  /*a8b0*/  MUFU.EX2 R7, R7 ;  /* 0x0000000700077308 */ /* 0x000e620000000800 */
[----:B------:R-:W-:Y:S01]  /*a8c0*/  MOV R157, R20 ;  /* 0x00000014009d7202 */ /* 0x000fe20000000f00 */
[C---:B------:R-:W-:Y:S01]  /*a8d0*/  FMUL.FTZ R20, R3.reuse, R140 ;  /* 0x0000008c03147220 */ /* 0x040fe20000410000 */
[----:B------:R-:W-:Y:S01]  /*a8e0*/  MOV R140, R21 ;  /* 0x00000015008c7202 */ /* 0x000fe20000000f00 */
[C---:B------:R-:W-:Y:S01]  /*a8f0*/  FMUL.FTZ R21, R3.reuse, R141 ;  /* 0x0000008d03157220 */ /* 0x040fe20000410000 */
[----:B------:R-:W-:Y:S02]  /*a900*/  MOV R141, R10 ;  /* 0x0000000a008d7202 */ /* 0x000fe40000000f00 */
[----:B------:R-:W-:Y:S01]  /*a910*/  MOV R10, R25 ;  /* 0x00000019000a7202 */ /* 0x000fe20000000f00 */
[C---:B------:R-:W-:Y:S01]  /*a920*/  FMUL.FTZ R25, R3.reuse, R137 ;  /* 0x0000008903197220 */ /* 0x040fe20000410000 */
[----:B------:R-:W-:Y:S01]  /*a930*/  MOV R14, R12 ;  /* 0x0000000c000e7202 */ /* 0x000fe20000000f00 */
[C---:B------:R-:W-:Y:S01]  /*a940*/  FMUL.FTZ R12, R3.reuse, R148 ;  /* 0x00000094030c7220 */ /* 0x040fe20000410000 */
[----:B------:R-:W-:Y:S01]  /*a950*/  MOV R152, R17 ;  /* 0x0000001100987202 */ /* 0x000fe20000000f00 */
[----:B------:R-:W-:Y:S01]  /*a960*/  FMUL.FTZ R17, R3, R145 ;  /* 0x0000009103117220 */ /* 0x000fe20000410000 */
[----:B------:R-:W-:Y:S01]  /*a970*/  MOV R145, R10 ;  /* 0x0000000a00917202 */ /* 0x000fe20000000f00 */
[C---:B----4-:R-:W-:Y:S01]  /*a980*/  FFMA.FTZ R4, R0.reuse, R9, R6 ;  /* 0x0000000900047223 */ /* 0x050fe20000010006 */
[----:B------:R-:W-:Y:S01]  /*a990*/  MOV R149, R14 ;  /* 0x0000000e00957202 */ /* 0x000fe20000000f00 */
[C---:B------:R-:W-:Y:S02]  /*a9a0*/  FMUL.FTZ R26, R0.reuse, R138 ;  /* 0x0000008a001a7220 */ /* 0x040fe40000410000 */
[C---:B------:R-:W-:Y:S02]  /*a9b0*/  FMUL.FTZ R27, R0.reuse, R139 ;  /* 0x0000008b001b7220 */ /* 0x040fe40000410000 */
[C---:B------:R-:W-:Y:S02]  /*a9c0*/  FMUL.FTZ R18, R0.reuse, R146 ;  /* 0x0000009200127220 */ /* 0x040fe40000410000 */
[C---:B------:R-:W-:Y:S01]  /*a9d0*/  FMUL.FTZ R19, R0.reuse, R147 ;  /* 0x0000009300137220 */ /* 0x040fe20000410000 */
[C---:B-1----:R-:W-:Y:S01]  /*a9e0*/  F2FP.BF16.PACK_AB R169, R7.reuse, R6 ;  /* 0x0000000607a9723e */ /* 0x042fe200000010ff */
[C---:B------:R-:W-:Y:S02]  /*a9f0*/  FMUL.FTZ R6, R0.reuse, R158 ;  /* 0x0000009e00067220 */ /* 0x040fe40000410000 */
[----:B------:R-:W2:Y:S01]  /*aa00*/  LDL R158, [R1+0x8] ;  /* 0x00000800019e7983 */ /* 0x000ea20000100800 */
[----:B------:R-:W-:Y:S02]  /*aa10*/  FADD.FTZ R132, R7, R4 ;  /* 0x0000000407847221 */ /* 0x000fe40000010000 */
[C---:B------:R-:W-:Y:S01]  /*aa20*/  FMUL.FTZ R4, R3.reuse, R156 ;  /* 0x0000009c03047220 */ /* 0x040fe20000410000 */
[----:B------:R-:W-:Y:S01]  /*aa30*/  MOV R156, R11 ;  /* 0x0000000b009c7202 */ /* 0x000fe20000000f00 */
[C---:B------:R-:W-:Y:S01]  /*aa40*/  FMUL.FTZ R22, R0.reuse, R142 ;  /* 0x0000008e00167220 */ /* 0x040fe20000410000 */
[----:B------:R-:W-:Y:S01]  /*aa50*/  MOV R11, R24 ;  /* 0x00000018000b7202 */ /* 0x000fe20000000f00 */
[C---:B------:R-:W-:Y:S02]  /*aa60*/  FMUL.FTZ R24, R3.reuse, R136 ;  /* 0x0000008803187220 */ /* 0x040fe40000410000 */
[----:B------:R-:W1:Y:S01]  /*aa70*/  LDSM.16.MT88.4 R136, [R239] ;  /* 0x00000000ef88783b */ /* 0x000e620000004200 */
[C---:B------:R-:W-:Y:S02]  /*aa80*/  FMUL.FTZ R23, R0.reuse, R143 ;  /* 0x0000008f00177220 */ /* 0x040fe40000410000 */
        /* <DEDUP_REMOVED lines=79> */
[----:B------:R-:W-:Y:S01]  /*af80*/  MUFU.EX2 R175, R153 ;  /* 0x0000009900af7308 */ /* 0x000fe20000000800 */
[C---:B-1----:R-:W-:Y:S08]  /*af90*/  HMMA.16816.F32.BF16 R4, R168.reuse, R136, R4 ;  /* 0x00000088a804723c */ /* 0x042ff00000041804 */
[C---:B------:R-:W-:Y:S01]  /*afa0*/  HMMA.16816.F32.BF16 R8, R168.reuse, R138, R8 ;  /* 0x0000008aa808723c */ /* 0x040fe20000041808 */
[----:B------:R-:W1:Y:S01]  /*afb0*/  LDSM.16.MT88.4 R136, [R241] ;  /* 0x00000000f188783b */ /* 0x000e620000004200 */
[----:B------:R-:W3:Y:S02]  /*afc0*/  MUFU.EX2 R132, R179 ;  /* 0x000000b300847308 */ /* 0x000ee40000000800 */
[----:B---3--:R-:W-:Y:S01]  /*afd0*/  FADD.FTZ R0, R132, R155 ;  /* 0x0000009b84007221 */ /* 0x008fe20000010000 */
[----:B------:R-:W-:Y:S04]  /*afe0*/  MOV R155, R145 ;  /* 0x00000091009b7202 */ /* 0x000fe80000000f00 */
[----:B------:R-:W-:Y:S03]  /*aff0*/  LDSM.16.MT88.4 R144, [R241+0x800] ;  /* 0x00080000f190783b */ /* 0x000fe60000004200 */
[----:B------:R-:W-:Y:S01]  /*b000*/  MOV R179, R156 ;  /* 0x0000009c00b37202 */ /* 0x000fe20000000f00 */
[----:B------:R-:W-:Y:S03]  /*b010*/  FADD.FTZ R0, R3, R0 ;  /* 0x0000000003007221 */ /* 0x000fe60000010000 */
[----:B------:R-:W-:Y:S01]  /*b020*/  IADD3 R179, R179, -0x1, RZ ;  /* 0xffffffffb3b37810 */ /* 0x000fe20007ffe0ff */
[----:B------:R-:W-:Y:S04]  /*b030*/  FADD.FTZ R0, R135, R0 ;  /* 0x0000000087007221 */ /* 0x000fe80000010000 */
[----:B------:R-:W-:Y:S01]  /*b040*/  FADD.FTZ R0, R134, R0 ;  /* 0x0000000086007221 */ /* 0x000fe20000010000 */
[C---:B-1----:R-:W-:Y:S08]  /*b050*/  HMMA.16816.F32.BF16 R12, R168.reuse, R136, R12 ;  /* 0x00000088a80c723c */ /* 0x042ff0000004180c */
[C---:B------:R-:W-:Y:S01]  /*b060*/  HMMA.16816.F32.BF16 R16, R168.reuse, R138, R16 ;  /* 0x0000008aa810723c */ /* 0x040fe20000041810 */
[----:B------:R-:W1:Y:S07]  /*b070*/  LDSM.16.MT88.4 R136, [R240] ;  /* 0x00000000f088783b */ /* 0x000e6e0000004200 */
[C---:B-1----:R-:W-:Y:S08]  /*b080*/  HMMA.16816.F32.BF16 R20, R168.reuse, R136, R20 ;  /* 0x00000088a814723c */ /* 0x042ff00000041814 */
[C---:B------:R-:W-:Y:S01]  /*b090*/  HMMA.16816.F32.BF16 R24, R168.reuse, R138, R24 ;  /* 0x0000008aa818723c */ /* 0x040fe20000041818 */
[----:B--2---:R1:W2:Y:S03]  /*b0a0*/  LDSM.16.MT88.4 R136, [R158] ;  /* 0x000000009e88783b */ /* 0x0042a60000004200 */
[----:B-1----:R-:W-:Y:S05]  /*b0b0*/  MOV R158, R140 ;  /* 0x0000008c009e7202 */ /* 0x002fea0000000f00 */
[----:B------:R-:W-:Y:S01]  /*b0c0*/  LDSM.16.MT88.4 R140, [R239+0x800] ;  /* 0x00080000ef8c783b */ /* 0x000fe20000004200 */
[----:B------:R-:W1:Y:S01]  /*b0d0*/  MUFU.EX2 R174, R158 ;  /* 0x0000009e00ae7308 */ /* 0x000e620000000800 */
        /* <DEDUP_REMOVED lines=38> */
[----:B------:R-:W-:Y:S01]  /*b340*/  HMMA.16816.F32.BF16 R128, R168, R138, R128 ;  /* 0x0000008aa880723c */ /* 0x000fe20000041880 */
[----:B------:R-:W-:Y:S03]  /*b350*/  MUFU.EX2 R132, R155 ;  /* 0x0000009b00847308 */ /* 0x000fe60000000800 */
[----:B------:R-:W-:Y:S01]  /*b360*/  F2FP.BF16.PACK_AB R137, R178, R149 ;  /* 0x00000095b289723e */ /* 0x000fe200000010ff */
[----:B------:R-:W-:Y:S02]  /*b370*/  FADD.FTZ R3, R150, R148 ;  /* 0x0000009496037221 */ /* 0x000fe40000010000 */
[----:B------:R-:W-:Y:S02]  /*b380*/  F2FP.BF16.PACK_AB R138, R134, R135 ;  /* 0x00000087868a723e */ /* 0x000fe400000010ff */
[----:B------:R-:W-:Y:S02]  /*b390*/  F2FP.BF16.PACK_AB R139, R176, R177 ;  /* 0x000000b1b08b723e */ /* 0x000fe400000010ff */
[----:B------:R-:W2:Y:S01]  /*b3a0*/  MUFU.EX2 R134, R151 ;  /* 0x0000009700867308 */ /* 0x000ea20000000800 */
[----:B-1----:R-:W-:Y:S02]  /*b3b0*/  F2FP.BF16.PACK_AB R169, R175, R174 ;  /* 0x000000aeafa9723e */ /* 0x002fe400000010ff */
[----:B------:R-:W-:Y:S02]  /*b3c0*/  F2FP.BF16.PACK_AB R171, R173, R172 ;  /* 0x000000acadab723e */ /* 0x000fe400000010ff */
[C---:B------:R-:W-:Y:S05]  /*b3d0*/  HMMA.16816.F32.BF16 R4, R136.reuse, R140, R4 ;  /* 0x0000008c8804723c */ /* 0x040fea0000041804 */
[----:B------:R-:W-:Y:S03]  /*b3e0*/  MUFU.EX2 R135, R159 ;  /* 0x0000009f00877308 */ /* 0x000fe60000000800 */
[C---:B------:R-:W-:Y:S01]  /*b3f0*/  HMMA.16816.F32.BF16 R8, R136.reuse, R142, R8 ;  /* 0x0000008e8808723c */ /* 0x040fe20000041808 */
[----:B------:R-:W1:Y:S07]  /*b400*/  LDSM.16.MT88.4 R140, [R240+0x800] ;  /* 0x00080000f08c783b */ /* 0x000e6e0000004200 */
[C---:B------:R-:W-:Y:S04]  /*b410*/  HMMA.16816.F32.BF16 R12, R136.reuse, R144, R12 ;  /* 0x00000090880c723c */ /* 0x040fe8000004180c */
[----:B--2---:R-:W-:Y:S01]  /*b420*/  F2FP.BF16.PACK_AB R168, R132, R134 ;  /* 0x0000008684a8723e */ /* 0x004fe200000010ff */
[----:B------:R-:W-:Y:S03]  /*b430*/  FADD.FTZ R0, R134, R0 ;  /* 0x0000000086007221 */ /* 0x000fe60000010000 */
[C---:B------:R-:W-:Y:S01]  /*b440*/  HMMA.16816.F32.BF16 R16, R136.reuse, R146, R16 ;  /* 0x000000928810723c */ /* 0x040fe20000041810 */
[----:B------:R-:W2:Y:S03]  /*b450*/  LDSM.16.MT88.4 R144, [R242+0x800] ;  /* 0x00080000f290783b */ /* 0x000ea60000004200 */
[----:B------:R-:W-:Y:S01]  /*b460*/  FADD.FTZ R0, R132, R0 ;  /* 0x0000000084007221 */ /* 0x000fe20000010000 */
[----:B------:R-:W-:Y:S03]  /*b470*/  MOV R132, R2 ;  /* 0x0000000200847202 */ /* 0x000fe60000000f00 */
        /* <DEDUP_REMOVED lines=36> */
[C---:B-1----:R-:W-:Y:S01]  /*b6c0*/  HMMA.16816.F32.BF16 R116, R136.reuse, R140, R116 ;  /* 0x0000008c8874723c */ /* 0x042fe20000041874 */
[----:B------:R1:W3:Y:S07]  /*b6d0*/  MUFU.EX2 R140, R154 ;  /* 0x0000009a008c7308 */ /* 0x0002ee0000000800 */
[C---:B------:R-:W-:Y:S08]  /*b6e0*/  HMMA.16816.F32.BF16 R120, R136.reuse, R142, R120 ;  /* 0x0000008e8878723c */ /* 0x040ff00000041878 */
[C---:B--2---:R-:W-:Y:S08]  /*b6f0*/  HMMA.16816.F32.BF16 R124, R136.reuse, R144, R124 ;  /* 0x00000090887c723c */ /* 0x044ff0000004187c */
[----:B------:R-:W-:Y:S01]  /*b700*/  HMMA.16816.F32.BF16 R128, R136, R146, R128 ;  /* 0x000000928880723c */ /* 0x000fe20000041880 */
[----:B-1----:R-:W1:Y:S03]  /*b710*/  LDSM.16.MT88.4 R152, [R239+0x1000] ;  /* 0x00100000ef98783b */ /* 0x002e660000004200 */
[----:B---3--:R-:W-:Y:S01]  /*b720*/  FADD.FTZ R0, R140, R0 ;  /* 0x000000008c007221 */ /* 0x008fe20000010000 */
[C---:B------:R-:W-:Y:S03]  /*b730*/  F2FP.BF16.PACK_AB R170, R135.reuse, R140 ;  /* 0x0000008c87aa723e */ /* 0x040fe600000010ff */
[----:B------:R-:W-:Y:S01]  /*b740*/  FADD.FTZ R0, R135, R0 ;  /* 0x0000000087007221 */ /* 0x000fe20000010000 */
[----:B------:R-:W2:Y:S08]  /*b750*/  LDSM.16.MT88.4 R144, [R241+0x1000] ;  /* 0x00100000f190783b */ /* 0x000eb00000004200 */
[----:B------:R3:W-:Y:S04]  /*b760*/  STL [R1+0x2c], R0 ;  /* 0x00002c0001007387 */ /* 0x0007e80000100800 */
[----:B------:R-:W4:Y:S01]  /*b770*/  LDSM.16.MT88.4 R136, [R240+0x1000] ;  /* 0x00100000f088783b */ /* 0x000f220000004200 */
[C---:B-1----:R-:W-:Y:S07]  /*b780*/  HMMA.16816.F32.BF16 R156, R168.reuse, R152, R4 ;  /* 0x00000098a89c723c */ /* 0x042fee0000041804 */
[----:B------:R-:W1:Y:S01]  /*b790*/  LDSM.16.MT88.4 R4, [R242+0x1000] ;  /* 0x00100000f204783b */ /* 0x000e620000004200 */
[----:B---3--:R-:W-:Y:S01]  /*b7a0*/  FADD.FTZ R0, R149, R3 ;  /* 0x0000000395007221 */ /* 0x008fe20000010000 */
[C---:B------:R-:W-:Y:S06]  /*b7b0*/  HMMA.16816.F32.BF16 R152, R168.reuse, R154, R8 ;  /* 0x0000009aa898723c */ /* 0x040fec0000041808 */
[----:B------:R-:W3:Y:S01]  /*b7c0*/  LDSM.16.MT88.4 R8, [R239+0x2800] ;  /* 0x00280000ef08783b */ /* 0x000ee20000004200 */
[----:B------:R-:W-:Y:S01]  /*b7d0*/  FADD.FTZ R0, R178, R0 ;  /* 0x00000000b2007221 */ /* 0x000fe20000010000 */
[C---:B--2---:R-:W-:Y:S06]  /*b7e0*/  HMMA.16816.F32.BF16 R148, R168.reuse, R144, R12 ;  /* 0x00000090a894723c */ /* 0x044fec000004180c */
[----:B------:R-:W2:Y:S01]  /*b7f0*/  LDSM.16.MT88.4 R12, [R241+0x2800] ;  /* 0x00280000f10c783b */ /* 0x000ea20000004200 */
[----:B------:R-:W-:Y:S01]  /*b800*/  FADD.FTZ R0, R177, R0 ;  /* 0x00000000b1007221 */ /* 0x000fe20000010000 */
[C---:B------:R-:W-:Y:S04]  /*b810*/  HMMA.16816.F32.BF16 R144, R168.reuse, R146, R16 ;  /* 0x00000092a890723c */ /* 0x040fe80000041810 */
[----:B------:R-:W-:Y:S04]  /*b820*/  FADD.FTZ R0, R176, R0 ;  /* 0x00000000b0007221 */ /* 0x000fe80000010000 */
[C---:B----4-:R-:W-:Y:S04]  /*b830*/  HMMA.16816.F32.BF16 R140, R168.reuse, R136, R20 ;  /* 0x00000088a88c723c */ /* 0x050fe80000041814 */
[----:B------:R-:W-:Y:S04]  /*b840*/  FADD.FTZ R0, R174, R0 ;  /* 0x00000000ae007221 */ /* 0x000fe80000010000 */
[C---:B------:R-:W-:Y:S04]  /*b850*/  HMMA.16816.F32.BF16 R136, R168.reuse, R138, R24 ;  /* 0x0000008aa888723c */ /* 0x040fe80000041818 */
[----:B------:R-:W-:Y:S04]  /*b860*/  FADD.FTZ R0, R175, R0 ;  /* 0x00000000af007221 */ /* 0x000fe80000010000 */
[C---:B-1----:R-:W-:Y:S04]  /*b870*/  HMMA.16816.F32.BF16 R28, R168.reuse, R4, R28 ;  /* 0x00000004a81c723c */ /* 0x042fe8000004181c */
[----:B------:R-:W-:Y:S04]  /*b880*/  FADD.FTZ R0, R172, R0 ;  /* 0x00000000ac007221 */ /* 0x000fe80000010000 */
[C---:B------:R-:W-:Y:S01]  /*b890*/  HMMA.16816.F32.BF16 R32, R168.reuse, R6, R32 ;  /* 0x00000006a820723c */ /* 0x040fe20000041820 */
[----:B------:R-:W1:Y:S03]  /*b8a0*/  LDSM.16.MT88.4 R4, [R240+0x2800] ;  /* 0x00280000f004783b */ /* 0x000e660000004200 */
[----:B------:R-:W-:Y:S04]  /*b8b0*/  FADD.FTZ R0, R173, R0 ;  /* 0x00000000ad007221 */ /* 0x000fe80000010000 */
[C---:B---3--:R-:W-:Y:S01]  /*b8c0*/  HMMA.16816.F32.BF16 R36, R168.reuse, R8, R36 ;  /* 0x00000008a824723c */ /* 0x048fe20000041824 */
[----:B------:R-:W-:Y:S04]  /*b8d0*/  STL [R1+0x28], R0 ;  /* 0x0000280001007387 */ /* 0x000fe80000100800 */
[----:B------:R-:W-:Y:S03]  /*b8e0*/  STL [R1+0x20], R179 ;  /* 0x000020b301007387 */ /* 0x000fe60000100800 */
        /* <DEDUP_REMOVED lines=33> */
.L_x_885:
[----:B------:R-:W-:Y:S07]  /*bb00*/  @!UPT UIADD3 URZ, URZ, URZ, URZ ;  /* 0x0000003f3f3ff290 */ /* 0x000fee000fffe03f */
[----:B------:R-:W-:Y:S02]  /*bb10*/  MOV R7, 0x1f ;  /* 0x0000001f00077802 */ /* 0x000fe40000000f00 */
[----:B------:R-:W-:Y:S01]  /*bb20*/  MOV R6, 0xffffffff ;  /* 0xffffffff00067802 */ /* 0x000fe20000000f00 */
[----:B------:R-:W-:Y:S06]  /*bb30*/  BRA.DIV ~URZ, `(.L_x_889) ;  /* 0x000060727f007947 */ /* 0x000fec000b800000 */
[----:B------:R-:W2:Y:S04]  /*bb40*/  LDL R2, [R1+0x2c] ;  /* 0x00002c0001027983 */ /* 0x000ea80000100800 */
[----:B--2---:R1:W2:Y:S02]  /*bb50*/  SHFL.BFLY PT, R0, R2, 0x2, 0x1f ;  /* 0x0c401f0002007f89 */ /* 0x0042a400000e0000 */
.L_x_956:
        /* <DEDUP_REMOVED lines=9> */
.L_x_957:
        /* <DEDUP_REMOVED lines=149> */
.L_x_876:
        /* <DEDUP_REMOVED lines=19> */
.L_x_892:
[----:B--2---:R-:W-:Y:S05]  /*c670*/  BSYNC B0 ;  /* 0x0000000000007941 */ /* 0x004fea0003800000 */
.L_x_891:
[----:B------:R-:W2:Y:S01]  /*c680*/  LDL.64 R2, [R1+0x70] ;  /* 0x0000700001027983 */ /* 0x000ea20000100a00 */
[----:B------:R-:W-:Y:S01]  /*c690*/  PRMT R0, R0, 0x9910, RZ ;  /* 0x0000991000007816 */ /* 0x000fe200000000ff */
[----:B------:R-:W-:Y:S01]  /*c6a0*/  BSSY B1, `(.L_x_893) ;  /* 0x0000403000017945 */ /* 0x000fe20003800000 */
[----:B-----5:R-:W-:Y:S02]  /*c6b0*/  IMAD.MOV.U32 R103, RZ, RZ, R6 ;  /* 0x000000ffff677224 */ /* 0x020fe400078e0006 */
[----:B------:R-:W-:Y:S02]  /*c6c0*/  ISETP.NE.AND P0, PT, R0, RZ, PT ;  /* 0x000000ff0000720c */ /* 0x000fe40003f05270 */
[----:B--2---:R-:W-:-:S11]  /*c6d0*/  IADD3 R14, R2, 0x40, RZ ;  /* 0x00000040020e7810 */ /* 0x004fd60007ffe0ff */
[----:B------:R-:W-:Y:S05]  /*c6e0*/  @!P0 BRA `(.L_x_894) ;  /* 0x000030b000008947 */ /* 0x000fea0003800000 */
[----:B------:R-:W2:Y:S04]  /*c6f0*/  LDL R13, [R1+0xa4] ;  /* 0x0000a400010d7983 */ /* 0x000ea80000100800 */
[----:B------:R-:W3:Y:S04]  /*c700*/  LDL R12, [R1+0xa8] ;  /* 0x0000a800010c7983 */ /* 0x000ee80000100800 */
[----:B------:R-:W4:Y:S04]  /*c710*/  LDL R11, [R1+0xb0] ;  /* 0x0000b000010b7983 */ /* 0x000f280000100800 */
[----:B------:R-:W4:Y:S04]  /*c720*/  LDL R9, [R1+0xac] ;  /* 0x0000ac0001097983 */ /* 0x000f280000100800 */
[----:B------:R-:W4:Y:S04]  /*c730*/  LDL R7, [R1+0xc0] ;  /* 0x0000c00001077983 */ /* 0x000f280000100800 */
[----:B-1----:R-:W4:Y:S04]  /*c740*/  LDL R6, [R1+0xb8] ;  /* 0x0000b80001067983 */ /* 0x002f280000100800 */
        /* <DEDUP_REMOVED lines=102> */
[----:B---3--:R-:W-:Y:S02]  /*cdb0*/  F2FP.BF16.PACK_AB R4, R99, R98 ;  /* 0x000000626304723e */ /* 0x008fe400000010ff */
[----:B----4-:R-:W-:-:S03]  /*cdc0*/  F2FP.BF16.PACK_AB R2, R83, R82 ;  /* 0x000000525302723e */ /* 0x010fc600000010ff */
[----:B------:R2:W-:Y:S04]  /*cdd0*/  STS [R10+0x8400], R4 ;  /* 0x008400040a007388 */ /* 0x0005e80000000800 */
[----:B------:R3:W-:Y:S04]  /*cde0*/  STS [R13+0xc000], R3 ;  /* 0x00c000030d007388 */ /* 0x0007e80000000800 */
[----:B------:R4:W-:Y:S01]  /*cdf0*/  STS [R13+0xc400], R2 ;  /* 0x00c400020d007388 */ /* 0x0009e20000000800 */
[----:B-1----:R-:W-:-:S05]  /*ce00*/  F2FP.BF16.PACK_AB R0, R101, R100 ;  /* 0x000000646500723e */ /* 0x002fca00000010ff */
[----:B------:R1:W-:Y:S01]  /*ce10*/  STS [R12+0xc000], R0 ;  /* 0x00c000000c007388 */ /* 0x0003e20000000800 */
[----:B--2---:R-:W-:Y:S02]  /*ce20*/  F2FP.BF16.PACK_AB R4, R105, R104 ;  /* 0x000000686904723e */ /* 0x004fe400000010ff */
[----:B---3--:R-:W-:Y:S02]  /*ce30*/  F2FP.BF16.PACK_AB R3, R107, R106 ;  /* 0x0000006a6b03723e */ /* 0x008fe400000010ff */
[----:B----4-:R-:W-:-:S03]  /*ce40*/  F2FP.BF16.PACK_AB R2, R115, R114 ;  /* 0x000000727302723e */ /* 0x010fc600000010ff */
[----:B------:R2:W-:Y:S04]  /*ce50*/  STS [R12+0xc400], R3 ;  /* 0x00c400030c007388 */ /* 0x0005e80000000800 */
[----:B------:R3:W-:Y:S01]  /*ce60*/  STS [R11+0xc000], R4 ;  /* 0x00c000040b007388 */ /* 0x0007e20000000800 */
[----:B-1----:R-:W-:-:S05]  /*ce70*/  F2FP.BF16.PACK_AB R0, R111, R110 ;  /* 0x0000006e6f00723e */ /* 0x002fca00000010ff */
[----:B------:R1:W-:Y:S01]  /*ce80*/  STS [R11+0xc400], R0 ;  /* 0x00c400000b007388 */ /* 0x0003e20000000800 */
[----:B--2---:R-:W-:-:S05]  /*ce90*/  F2FP.BF16.PACK_AB R3, R109, R108 ;  /* 0x0000006c6d03723e */ /* 0x004fca00000010ff */
[----:B------:R2:W-:Y:S01]  /*cea0*/  STS [R9+0xc000], R3 ;  /* 0x00c0000309007388 */ /* 0x0005e20000000800 */
[----:B---3--:R-:W-:-:S03]  /*ceb0*/  F2FP.BF16.PACK_AB R4, R119, R118 ;  /* 0x000000767704723e */ /* 0x008fc600000010ff */
[----:B------:R3:W-:Y:S01]  /*cec0*/  STS [R9+0xc400], R2 ;  /* 0x00c4000209007388 */ /* 0x0007e20000000800 */
[----:B-1----:R-:W-:-:S05]  /*ced0*/  F2FP.BF16.PACK_AB R0, R189, R188 ;  /* 0x000000bcbd00723e */ /* 0x002fca00000010ff */
[----:B------:R1:W-:Y:S04]  /*cee0*/  STS [R7+0xc000], R0 ;  /* 0x00c0000007007388 */ /* 0x0003e80000000800 */
[----:B------:R4:W-:Y:S01]  /*cef0*/  STS [R7+0xc400], R4 ;  /* 0x00c4000407007388 */ /* 0x0009e20000000800 */
[----:B--2---:R-:W-:Y:S02]  /*cf00*/  F2FP.BF16.PACK_AB R3, R91, R90 ;  /* 0x0000005a5b03723e */ /* 0x004fe400000010ff */
[----:B---3--:R-:W-:Y:S01]  /*cf10*/  F2FP.BF16.PACK_AB R2, R113, R112 ;  /* 0x000000707102723e */ /* 0x008fe200000010ff */
[----:B------:R-:W2:Y:S01]  /*cf20*/  LDL.LU R9, [R1+0x88] ;  /* 0x0000880001097983 */ /* 0x000ea20000300800 */
[----:B------:R-:W-:Y:S01]  /*cf30*/  ISETP.NE.U32.AND P0, PT, RZ, c[0x0][0x508], PT ;  /* 0x00014200ff007a0c */ /* 0x000fe20003f05070 */
[----:B------:R-:W-:-:S03]  /*cf40*/  IMAD.MOV.U32 R15, RZ, RZ, c[0x0][0x388] ;  /* 0x0000e200ff0f7624 */ /* 0x000fc600078e00ff */
[----:B------:R-:W-:Y:S02]  /*cf50*/  ISETP.NE.AND.EX P1, PT, RZ, c[0x0][0x50c], PT, P0 ;  /* 0x00014300ff007a0c */ /* 0x000fe40003f25300 */
[----:B-1----:R-:W-:Y:S01]  /*cf60*/  F2FP.BF16.PACK_AB R0, R187, R186 ;  /* 0x000000babb00723e */ /* 0x002fe200000010ff */
[----:B----4-:R-:W-:-:S04]  /*cf70*/  IMAD.MOV.U32 R4, RZ, RZ, 0x4 ;  /* 0x00000004ff047424 */ /* 0x010fc800078e00ff */
[----:B------:R1:W-:Y:S01]  /*cf80*/  STS [R6+0xc000], R0 ;  /* 0x00c0000006007388 */ /* 0x0003e20000000800 */
[----:B------:R-:W-:-:S03]  /*cf90*/  SHF.R.S32.HI R7, RZ, 0x1f, R8 ;  /* 0x0000001fff077819 */ /* 0x000fc60000011408 */
[----:B------:R3:W-:Y:S04]  /*cfa0*/  STS [R6+0xc400], R3 ;  /* 0x00c4000306007388 */ /* 0x0007e80000000800 */
[----:B------:R4:W-:Y:S01]  /*cfb0*/  STS [R5+0xc000], R2 ;  /* 0x00c0000205007388 */ /* 0x0009e20000000800 */
[----:B-1----:R-:W-:Y:S02]  /*cfc0*/  F2FP.BF16.PACK_AB R0, R87, R86 ;  /* 0x000000565700723e */ /* 0x002fe400000010ff */
[----:B---3--:R-:W-:-:S03]  /*cfd0*/  F2FP.BF16.PACK_AB R3, R77, R76 ;  /* 0x0000004c4d03723e */ /* 0x008fc600000010ff */
[----:B------:R1:W-:Y:S01]  /*cfe0*/  STS [R5+0xc400], R0 ;  /* 0x00c4000005007388 */ /* 0x0003e20000000800 */
[----:B------:R-:W-:Y:S02]  /*cff0*/  F2FP.BF16.PACK_AB R6, R79, R78 ;  /* 0x0000004e4f06723e */ /* 0x000fe400000010ff */
[C---:B----4-:R-:W-:Y:S01]  /*d000*/  @P1 LEA R2, P0, R8.reuse, c[0x0][0x508], 0x2 ;  /* 0x0001420008021a11 */ /* 0x050fe200078010ff */
[----:B------:R3:W-:Y:S04]  /*d010*/  STS [R10+0xc000], R3 ;  /* 0x00c000030a007388 */ /* 0x0007e80000000800 */
[----:B------:R4:W-:Y:S01]  /*d020*/  STS [R10+0xc400], R6 ;  /* 0x00c400060a007388 */ /* 0x0009e20000000800 */
[----:B-1----:R-:W-:Y:S02]  /*d030*/  IMAD.MOV.U32 R0, RZ, RZ, RZ ;  /* 0x000000ffff007224 */ /* 0x002fe400078e00ff */
[C---:B------:R-:W-:Y:S01]  /*d040*/  IMAD.WIDE R4, R8.reuse, R4, c[0x0][0x500] ;  /* 0x0001400008047625 */ /* 0x040fe200078e0204 */
[----:B------:R-:W-:Y:S01]  /*d050*/  BAR.SYNC.DEFER_BLOCKING 0x1, 0x100 ;  /* 0x0044000000007b1d */ /* 0x000fe20000010000 */
[----:B---3--:R-:W-:-:S05]  /*d060*/  @P1 LEA.HI.X R3, R8, c[0x0][0x50c], R7, 0x2, P0 ;  /* 0x0001430008031a11 */ /* 0x008fca00000f1407 */
[----:B------:R4:W5:Y:S04]  /*d070*/  @P2 LDG.E R0, [R4.64] ;  /* 0x0000000604002981 */ /* 0x000968000c1e1900 */
[----:B------:R1:W5:Y:S01]  /*d080*/  @P1 LDG.E R15, [R2.64] ;  /* 0x00000006020f1981 */ /* 0x000362000c1e1900 */
[----:B--2---:R-:W-:-:S04]  /*d090*/  ISETP.NE.AND P0, PT, R9, RZ, PT ;  /* 0x000000ff0900720c */ /* 0x004fc80003f05270 */
[----:B-1----:R-:W-:Y:S01]  /*d0a0*/  SEL R3, R9, c[0x0][0x3d4], P0 ;  /* 0x0000f50009037a07 */ /* 0x002fe20000000000 */
[----:B------:R-:W-:Y:S05]  /*d0b0*/  @P1 BRA `(.L_x_895) ;  /* 0x0000004000001947 */ /* 0x000fea0003800000 */
[----:B----4-:R-:W-:Y:S05]  /*d0c0*/  @!P2 BRA `(.L_x_895) ;  /* 0x000000300000a947 */ /* 0x010fea0003800000 */
[----:B------:R1:W2:Y:S04]  /*d0d0*/  LDG.E R2, [R4.64] ;  /* 0x0000000604027981 */ /* 0x0002a8000c1e1900 */
[----:B-1----:R-:W2:Y:S02]  /*d0e0*/  LDG.E R4, [R4.64+0x4] ;  /* 0x0000040604047981 */ /* 0x002ea4000c1e1900 */
[----:B--2--5:R-:W-:Y:S02]  /*d0f0*/  IADD3 R15, -R2, R4, RZ ;  /* 0x00000004020f7210 */ /* 0x024fe40007ffe1ff */
.L_x_895:
[----:B----4-:R-:W2:Y:S04]  /*d100*/  LDL R6, [R1+0xc8] ;  /* 0x0000c80001067983 */ /* 0x010ea80000100800 */
[----:B------:R-:W2:Y:S04]  /*d110*/  LDL R123, [R1+0x84] ;  /* 0x00008400017b7983 */ /* 0x000ea80000100800 */
[----:B------:R-:W3:Y:S04]  /*d120*/  LDL R22, [R1+0x98] ;  /* 0x0000980001167983 */ /* 0x000ee80000100800 */
[----:B------:R-:W4:Y:S04]  /*d130*/  LDL R23, [R1+0xc4] ;  /* 0x0000c40001177983 */ /* 0x000f280000100800 */
[----:B------:R-:W4:Y:S01]  /*d140*/  LDL R24, [R1+0xd0] ;  /* 0x0000d00001187983 */ /* 0x000f220000100800 */
[----:B------:R-:W-:Y:S01]  /*d150*/  IMAD.MOV.U32 R10, RZ, RZ, 0x368 ;  /* 0x00000368ff0a7424 */ /* 0x000fe200078e00ff */
[----:B------:R-:W-:-:S04]  /*d160*/  ISETP.GT.AND P2, PT, R3, 0x1, PT ;  /* 0x000000010300780c */ /* 0x000fc80003f44270 */
[----:B------:R-:W-:-:S04]  /*d170*/  SEL R10, R10, 0x328, P2 ;  /* 0x000003280a0a7807 */ /* 0x000fc80001000000 */
[----:B------:R-:W1:Y:S08]  /*d180*/  LDC.64 R4, c[0x0][R10+0x170] ;  /* 0x00005c000a047b82 */ /* 0x000e700000000a00 */
[----:B------:R-:W3:Y:S08]  /*d190*/  LDC.64 R12, c[0x0][R10+0x168] ;  /* 0x00005a000a0c7b82 */ /* 0x000ef00000000a00 */
[----:B------:R1:W2:Y:S08]  /*d1a0*/  LDC.64 R16, c[0x0][R10+0x178] ;  /* 0x00005e000a107b82 */ /* 0x0002b00000000a00 */
[----:B------:R1:W2:Y:S01]  /*d1b0*/  LDC.64 R18, c[0x0][R10+0x160] ;  /* 0x000058000a127b82 */ /* 0x0002a20000000a00 */
[----:B------:R-:W-:Y:S01]  /*d1c0*/  IMAD.MOV.U32 R2, RZ, RZ, c[0x0][0x4e8] ;  /* 0x00013a00ff027624 */ /* 0x000fe200078e00ff */
[----:B------:R-:W-:-:S04]  /*d1d0*/  ISETP.NE.U32.AND P0, PT, RZ, c[0x0][0x500], PT ;  /* 0x00014000ff007a0c */ /* 0x000fc80003f05070 */
[----:B------:R-:W-:Y:S02]  /*d1e0*/  ISETP.NE.AND P3, PT, R2, 0x1, PT ;  /* 0x000000010200780c */ /* 0x000fe40003f65270 */
[----:B------:R-:W-:-:S04]  /*d1f0*/  ISETP.NE.AND.EX P0, PT, RZ, c[0x0][0x504], PT, P0 ;  /* 0x00014100ff007a0c */ /* 0x000fc80003f05300 */
[----:B------:R-:W-:Y:S02]  /*d200*/  SEL R8, R8, RZ, !P0 ;  /* 0x000000ff08087207 */ /* 0x000fe40004000000 */
[----:B------:R-:W-:Y:S01]  /*d210*/  SEL R7, R7, RZ, !P0 ;  /* 0x000000ff07077207 */ /* 0x000fe20004000000 */
[----:B------:R-:W2:Y:S02]  /*d220*/  S2R R25, SR_TID.X ;  /* 0x0000000000197919 */ /* 0x000ea40000002100 */
[----:B-1----:R-:W-:-:S04]  /*d230*/  IMAD R2, R5, R8, RZ ;  /* 0x0000000805027224 */ /* 0x002fc800078e02ff */
[C---:B------:R-:W-:Y:S02]  /*d240*/  IMAD R11, R4.reuse, R7, R2 ;  /* 0x00000007040b7224 */ /* 0x040fe400078e0202 */
[----:B------:R-:W-:-:S04]  /*d250*/  IMAD.WIDE.U32 R4, R4, R8, RZ ;  /* 0x0000000804047225 */ /* 0x000fc800078e00ff */
[----:B--2---:R-:W-:-:S04]  /*d260*/  IMAD.IADD R9, R6, 0x1, R123 ;  /* 0x0000000106097824 */ /* 0x004fc800078e027b */
        /* <DEDUP_REMOVED lines=28> */
[C---:B------:R-:W-:Y:S02]  /*d430*/  LEA R4, P0, R2.reuse, R4, 0x2 ;  /* 0x0000000402047211 */ /* 0x040fe400078010ff */
        /* <DEDUP_REMOVED lines=21> */
[----:B------:R-:W2:Y:S04]  /*d590*/  LDL R11, [R1+0x18] ;  /* 0x00001800010b7983 */ /* 0x000ea80000100800 */
[----:B------:R-:W3:Y:S01]  /*d5a0*/  S2R R24, SR_TID.X ;  /* 0x0000000000187919 */ /* 0x000ee20000002100 */
[----:B------:R-:W-:Y:S02]  /*d5b0*/  IMAD R10, R10, c[0x0][0x3a0], RZ ;  /* 0x0000e8000a0a7a24 */ /* 0x000fe400078e02ff */
[----:B------:R-:W-:-:S04]  /*d5c0*/  IMAD.WIDE.U32 R2, R0, c[0x0][0x3a0], RZ ;  /* 0x0000e80000027a25 */ /* 0x000fc800078e00ff */
[----:B------:R-:W-:Y:S01]  /*d5d0*/  IMAD R0, R0, c[0x0][0x3a4], R10 ;  /* 0x0000e90000007a24 */ /* 0x000fe200078e020a */
[--C-:B---3--:R-:W-:Y:S02]  /*d5e0*/  SHF.R.S32.HI R23, RZ, 0x1f, R24.reuse ;  /* 0x0000001fff177819 */ /* 0x108fe40000011418 */
[----:B------:R-:W-:Y:S02]  /*d5f0*/  SHF.R.S32.HI R122, RZ, 0x1f, R24 ;  /* 0x0000001fff7a7819 */ /* 0x000fe40000011418 */
[-C--:B------:R-:W-:Y:S02]  /*d600*/  LEA.HI R23, R23, R24.reuse, RZ, 0x3 ;  /* 0x0000001817177211 */ /* 0x080fe400078f18ff */
[----:B------:R-:W-:Y:S02]  /*d610*/  LEA.HI R122, R122, R24, RZ, 0x3 ;  /* 0x000000187a7a7211 */ /* 0x000fe400078f18ff */
[----:B------:R-:W-:Y:S02]  /*d620*/  LOP3.LUT R23, R23, 0xfffffff8, RZ, 0xc0, !PT ;  /* 0xfffffff817177812 */ /* 0x000fe400078ec0ff */
[----:B------:R-:W-:-:S02]  /*d630*/  SHF.R.S32.HI R122, RZ, 0x3, R122 ;  /* 0x00000003ff7a7819 */ /* 0x000fc4000001147a */
[----:B------:R-:W-:-:S04]  /*d640*/  IADD3 R23, -R23, R24, RZ ;  /* 0x0000001817177210 */ /* 0x000fc80007ffe1ff */
[----:B-1----:R-:W-:Y:S01]  /*d650*/  LEA R4, R23, R122, 0x5 ;  /* 0x0000007a17047211 */ /* 0x002fe200078e28ff */
[----:B------:R-:W-:-:S03]  /*d660*/  IMAD.IADD R3, R3, 0x1, R0 ;  /* 0x0000000103037824 */ /* 0x000fc600078e0200 */
[----:B------:R-:W-:Y:S01]  /*d670*/  IADD3 R4, R123, R4, RZ ;  /* 0x000000047b047210 */ /* 0x000fe20007ffe0ff */
[----:B------:R-:W-:Y:S01]  /*d680*/  IMAD.WIDE.U32 R2, R22, c[0x0][0x3e8], R2 ;  /* 0x0000fa0016027a25 */ /* 0x000fe200078e0002 */
[----:B------:R-:W-:-:S03]  /*d690*/  SHF.R.S32.HI R5, RZ, 0x1f, R8 ;  /* 0x0000001fff057819 */ /* 0x000fc60000011408 */
[----:B------:R-:W-:-:S04]  /*d6a0*/  @P3 IMAD.HI.U32 R6, R4, c[0x0][0x4ec], RZ ;  /* 0x00013b0004063a27 */ /* 0x000fc800078e00ff */
[----:B------:R-:W-:Y:S02]  /*d6b0*/  IMAD R5, R5, c[0x0][0x3f0], RZ ;  /* 0x0000fc0005057a24 */ /* 0x000fe400078e02ff */
        /* <DEDUP_REMOVED lines=39> */
.L_x_958:
[----:B------:R-:W-:Y:S05]  /*d930*/  BRA.DIV ~URZ, `(.L_x_898) ;  /* 0x000044527f007947 */ /* 0x000fea000b800000 */
[----:B------:R4:W2:Y:S02]  /*d940*/  SHFL.IDX PT, R0, R15, RZ, 0x181f ;  /* 0x00181fff0f007589 */ /* 0x0008a400000e0000 */
.L_x_959:
[----:B------:R-:W5:Y:S01]  /*d950*/  LDL.64 R2, [R1+0x70] ;  /* 0x0000700001027983 */ /* 0x000f620000100a00 */
[----:B------:R-:W-:Y:S01]  /*d960*/  ISETP.GE.AND P0, PT, R11, R13, PT ;  /* 0x0000000d0b00720c */ /* 0x000fe20003f06270 */
[----:B------:R-:W-:Y:S01]  /*d970*/  BSSY B0, `(.L_x_899) ;  /* 0x0000018000007945 */ /* 0x000fe20003800000 */
[----:B------:R-:W-:-:S02]  /*d980*/  SHF.R.S32.HI R17, RZ, 0x1f, R14 ;  /* 0x0000001fff117819 */ /* 0x000fc4000001140e */
[----:B-----5:R-:W-:-:S09]  /*d990*/  SHF.R.S32.HI R16, RZ, 0x1f, R2 ;  /* 0x0000001fff107819 */ /* 0x020fd20000011402 */
[----:B------:R-:W-:Y:S05]  /*d9a0*/  @P0 BRA `(.L_x_900) ;  /* 0x0000014000000947 */ /* 0x000fea0003800000 */
[----:B------:R-:W5:Y:S04]  /*d9b0*/  LDL R84, [R1+0x7c] ;  /* 0x00007c0001547983 */ /* 0x000f680000100800 */
[----:B----4-:R-:W4:Y:S04]  /*d9c0*/  LDL R18, [R1+0x90] ;  /* 0x0000900001127983 */ /* 0x010f280000100800 */
[----:B---3--:R-:W3:Y:S04]  /*d9d0*/  LDL R85, [R1+0xa0] ;  /* 0x0000a00001557983 */ /* 0x008ee80000100800 */
[----:B--2---:R-:W2:Y:S01]  /*d9e0*/  LDL R19, [R1+0x9c] ;  /* 0x00009c0001137983 */ /* 0x004ea20000100800 */
[----:B------:R-:W-:-:S02]  /*d9f0*/  ISETP.GE.AND P3, PT, R2, c[0x0][0x3c8], PT ;  /* 0x0000f20002007a0c */ /* 0x000fc40003f66270 */
[----:B------:R-:W-:-:S11]  /*da00*/  ISETP.GE.AND P2, PT, R14, c[0x0][0x3c8], PT ;  /* 0x0000f2000e007a0c */ /* 0x000fd60003f46270 */
[-C--:B------:R-:W-:Y:S02]  /*da10*/  @!P3 LEA R8, P4, R2, R0.reuse, 0x1 ;  /* 0x000000000208b211 */ /* 0x080fe400078808ff */
[----:B------:R-:W-:Y:S02]  /*da20*/  @!P2 LEA R6, P6, R14, R0, 0x1 ;  /* 0x000000000e06a211 */ /* 0x000fe400078c08ff */
[-C--:B------:R-:W-:Y:S02]  /*da30*/  @!P3 LEA.HI.X R9, R2, R10.reuse, R16, 0x1, P4 ;  /* 0x0000000a0209b211 */ /* 0x080fe400020f0c10 */
[----:B------:R-:W-:-:S03]  /*da40*/  @!P2 LEA.HI.X R7, R14, R10, R17, 0x1, P6 ;  /* 0x0000000a0e07a211 */ /* 0x000fc600030f0c11 */
[----:B-1----:R1:W-:Y:S04]  /*da50*/  @!P3 ST.E.128 [R8.64], R32 ;  /* 0x000000200800b985 */ /* 0x0023e8000c101d06 */
[----:B------:R1:W-:Y:S01]  /*da60*/  @!P2 ST.E.128 [R6.64], R28 ;  /* 0x0000001c0600a985 */ /* 0x0003e2000c101d06 */
[----:B-----5:R-:W-:Y:S02]  /*da70*/  ISETP.GE.AND P1, PT, R84, c[0x0][0x3c8], PT ;  /* 0x0000f20054007a0c */ /* 0x020fe40003f26270 */
[----:B----4-:R-:W-:-:S11]  /*da80*/  ISETP.GE.AND P0, PT, R18, c[0x0][0x3c8], PT ;  /* 0x0000f20012007a0c */ /* 0x010fd60003f06270 */
[-C--:B------:R-:W-:Y:S02]  /*da90*/  @!P1 LEA R4, P5, R84, R0.reuse, 0x1 ;  /* 0x0000000054049211 */ /* 0x080fe400078a08ff */
[----:B------:R-:W-:Y:S02]  /*daa0*/  @!P0 LEA R2, P4, R18, R0, 0x1 ;  /* 0x0000000012028211 */ /* 0x000fe400078808ff */
[-C--:B---3--:R-:W-:Y:S02]  /*dab0*/  @!P1 LEA.HI.X R5, R84, R10.reuse, R85, 0x1, P5 ;  /* 0x0000000a54059211 */ /* 0x088fe400028f0c55 */
[----:B--2---:R-:W-:-:S03]  /*dac0*/  @!P0 LEA.HI.X R3, R18, R10, R19, 0x1, P4 ;  /* 0x0000000a12038211 */ /* 0x004fc600020f0c13 */
[----:B------:R1:W-:Y:S04]  /*dad0*/  @!P1 ST.E.128 [R4.64], R24 ;  /* 0x0000001804009985 */ /* 0x0003e8000c101d06 */
[----:B------:R1:W-:Y:S02]  /*dae0*/  @!P0 ST.E.128 [R2.64], R20 ;  /* 0x0000001402008985 */ /* 0x0003e4000c101d06 */
.L_x_900:
[----:B------:R-:W-:Y:S05]  /*daf0*/  BSYNC B0 ;  /* 0x0000000000007941 */ /* 0x000fea0003800000 */
.L_x_899:
[----:B------:R-:W-:Y:S05]  /*db00*/  BRA.DIV ~URZ, `(.L_x_901) ;  /* 0x000042e27f007947 */ /* 0x000fea000b800000 */
[----:B---3--:R3:W4:Y:S04]  /*db10*/  SHFL.IDX PT, R10, R12, 0x1, 0x181f ;  /* 0x00381f000c0a7f89 */ /* 0x00872800000e0000 */
[----:B--2---:R3:W2:Y:S02]  /*db20*/  SHFL.IDX PT, R0, R15, 0x1, 0x181f ;  /* 0x00381f000f007f89 */ /* 0x0046a400000e0000 */
.L_x_960:
[----:B-1----:R-:W-:Y:S01]  /*db30*/  IADD3 R2, R11, 0x20, RZ ;  /* 0x000000200b027810 */ /* 0x002fe20007ffe0ff */
[----:B------:R-:W-:Y:S03]  /*db40*/  BSSY B0, `(.L_x_902) ;  /* 0x0000018000007945 */ /* 0x000fe60003800000 */
[----:B------:R-:W-:-:S13]  /*db50*/  ISETP.GE.AND P0, PT, R2, R13, PT ;  /* 0x0000000d0200720c */ /* 0x000fda0003f06270 */
[----:B------:R-:W-:Y:S05]  /*db60*/  @P0 BRA `(.L_x_903) ;  /* 0x0000015000000947 */ /* 0x000fea0003800000 */
[----:B------:R-:W5:Y:S04]  /*db70*/  LDL.64 R22, [R1+0x70] ;  /* 0x0000700001167983 */ /* 0x000f680000100a00 */
[----:B---3--:R-:W3:Y:S04]  /*db80*/  LDL R20, [R1+0x7c] ;  /* 0x00007c0001147983 */ /* 0x008ee80000100800 */
[----:B----4-:R-:W4:Y:S04]  /*db90*/  LDL R18, [R1+0x90] ;  /* 0x0000900001127983 */ /* 0x010f280000100800 */
[----:B--2---:R-:W2:Y:S04]  /*dba0*/  LDL R21, [R1+0xa0] ;  /* 0x0000a00001157983 */ /* 0x004ea80000100800 */
[----:B------:R-:W2:Y:S01]  /*dbb0*/  LDL R19, [R1+0x9c] ;  /* 0x00009c0001137983 */ /* 0x000ea20000100800 */
[----:B------:R-:W-:-:S13]  /*dbc0*/  ISETP.GE.AND P2, PT, R14, c[0x0][0x3c8], PT ;  /* 0x0000f2000e007a0c */ /* 0x000fda0003f46270 */
[----:B------:R-:W-:-:S04]  /*dbd0*/  @!P2 LEA R6, P6, R14, R0, 0x1 ;  /* 0x000000000e06a211 */ /* 0x000fc800078c08ff */
[----:B------:R-:W-:Y:S02]  /*dbe0*/  @!P2 LEA.HI.X R7, R14, R10, R17, 0x1, P6 ;  /* 0x0000000a0e07a211 */ /* 0x000fe400030f0c11 */
[----:B-----5:R-:W-:Y:S02]  /*dbf0*/  ISETP.GE.AND P3, PT, R22, c[0x0][0x3c8], PT ;  /* 0x0000f20016007a0c */ /* 0x020fe40003f66270 */
[----:B---3--:R-:W-:Y:S02]  /*dc00*/  ISETP.GE.AND P1, PT, R20, c[0x0][0x3c8], PT ;  /* 0x0000f20014007a0c */ /* 0x008fe40003f26270 */
[----:B----4-:R-:W-:-:S09]  /*dc10*/  ISETP.GE.AND P0, PT, R18, c[0x0][0x3c8], PT ;  /* 0x0000f20012007a0c */ /* 0x010fd20003f06270 */
[-C--:B------:R-:W-:Y:S02]  /*dc20*/  @!P3 LEA R8, P4, R22, R0.reuse, 0x1 ;  /* 0x000000001608b211 */ /* 0x080fe400078808ff */
[----:B------:R-:W-:Y:S02]  /*dc30*/  @!P1 LEA R4, P5, R20, R0, 0x1 ;  /* 0x0000000014049211 */ /* 0x000fe400078a08ff */
[----:B------:R-:W-:Y:S02]  /*dc40*/  @!P3 LEA.HI.X R9, R22, R10, R16, 0x1, P4 ;  /* 0x0000000a1609b211 */ /* 0x000fe400020f0c10 */
[----:B------:R-:W-:Y:S02]  /*dc50*/  @!P0 LEA R2, P4, R18, R0, 0x1 ;  /* 0x0000000012028211 */ /* 0x000fe400078808ff */
[-C--:B--2---:R-:W-:Y:S02]  /*dc60*/  @!P1 LEA.HI.X R5, R20, R10.reuse, R21, 0x1, P5 ;  /* 0x0000000a14059211 */ /* 0x084fe400028f0c15 */
[----:B------:R-:W-:Y:S01]  /*dc70*/  @!P0 LEA.HI.X R3, R18, R10, R19, 0x1, P4 ;  /* 0x0000000a12038211 */ /* 0x000fe200020f0c13 */
[----:B------:R1:W-:Y:S04]  /*dc80*/  @!P3 ST.E.128 [R8.64], R48 ;  /* 0x000000300800b985 */ /* 0x0003e8000c101d06 */
[----:B------:R1:W-:Y:S04]  /*dc90*/  @!P2 ST.E.128 [R6.64], R44 ;  /* 0x0000002c0600a985 */ /* 0x0003e8000c101d06 */
[----:B------:R1:W-:Y:S04]  /*dca0*/  @!P1 ST.E.128 [R4.64], R40 ;  /* 0x0000002804009985 */ /* 0x0003e8000c101d06 */
[----:B------:R1:W-:Y:S02]  /*dcb0*/  @!P0 ST.E.128 [R2.64], R36 ;  /* 0x0000002402008985 */ /* 0x0003e4000c101d06 */
.L_x_903:
[----:B------:R-:W-:Y:S05]  /*dcc0*/  BSYNC B0 ;  /* 0x0000000000007941 */ /* 0x000fea0003800000 */
.L_x_902:
[----:B------:R-:W-:Y:S05]  /*dcd0*/  BRA.DIV ~URZ, `(.L_x_904) ;  /* 0x000041d27f007947 */ /* 0x000fea000b800000 */
[----:B----4-:R4:W1:Y:S02]  /*dce0*/  SHFL.IDX PT, R10, R12, 0x2, 0x181f ;  /* 0x00581f000c0a7f89 */ /* 0x01086400000e0000 */
.L_x_961:
[----:B------:R-:W-:Y:S05]  /*dcf0*/  BRA.DIV ~URZ, `(.L_x_905) ;  /* 0x000042227f007947 */ /* 0x000fea000b800000 */
[----:B--2---:R2:W3:Y:S02]  /*dd00*/  SHFL.IDX PT, R0, R15, 0x2, 0x181f ;  /* 0x00581f000f007f89 */ /* 0x0044e400000e0000 */
.L_x_962:
        /* <DEDUP_REMOVED lines=8> */
[----:B------:R-:W3:Y:S01]  /*dd90*/  LDL R19, [R1+0x9c] ;  /* 0x00009c0001137983 */ /* 0x000ee20000100800 */
[----:B------:R-:W-:-:S13]  /*dda0*/  ISETP.GE.AND P2, PT, R14, c[0x0][0x3c8], PT ;  /* 0x0000f2000e007a0c */ /* 0x000fda0003f46270 */
[----:B------:R-:W-:-:S04]  /*ddb0*/  @!P2 LEA R6, P6, R14, R0, 0x1 ;  /* 0x000000000e06a211 */ /* 0x000fc800078c08ff */
[----:B------:R-:W-:Y:S02]  /*ddc0*/  @!P2 LEA.HI.X R7, R14, R10, R17, 0x1, P6 ;  /* 0x0000000a0e07a211 */ /* 0x000fe400030f0c11 */
[----:B-----5:R-:W-:Y:S02]  /*ddd0*/  ISETP.GE.AND P3, PT, R22, c[0x0][0x3c8], PT ;  /* 0x0000f20016007a0c */ /* 0x020fe40003f66270 */
[----:B--2---:R-:W-:Y:S02]  /*dde0*/  ISETP.GE.AND P1, PT, R20, c[0x0][0x3c8], PT ;  /* 0x0000f20014007a0c */ /* 0x004fe40003f26270 */
[----:B----4-:R-:W-:-:S09]  /*ddf0*/  ISETP.GE.AND P0, PT, R18, c[0x0][0x3c8], PT ;  /* 0x0000f20012007a0c */ /* 0x010fd20003f06270 */
[-C--:B------:R-:W-:Y:S02]  /*de00*/  @!P3 LEA R8, P4, R22, R0.reuse, 0x1 ;  /* 0x000000001608b211 */ /* 0x080fe400078808ff */
[----:B------:R-:W-:Y:S02]  /*de10*/  @!P1 LEA R4, P5, R20, R0, 0x1 ;  /* 0x0000000014049211 */ /* 0x000fe400078a08ff */
[----:B------:R-:W-:Y:S02]  /*de20*/  @!P3 LEA.HI.X R9, R22, R10, R16, 0x1, P4 ;  /* 0x0000000a1609b211 */ /* 0x000fe400020f0c10 */
[----:B------:R-:W-:Y:S02]  /*de30*/  @!P0 LEA R2, P4, R18, R0, 0x1 ;  /* 0x0000000012028211 */ /* 0x000fe400078808ff */
[-C--:B---3--:R-:W-:Y:S02]  /*de40*/  @!P1 LEA.HI.X R5, R20, R10.reuse, R21, 0x1, P5 ;  /* 0x0000000a14059211 */ /* 0x088fe400028f0c15 */
[----:B------:R-:W-:Y:S01]  /*de50*/  @!P0 LEA.HI.X R3, R18, R10, R19, 0x1, P4 ;  /* 0x0000000a12038211 */ /* 0x000fe200020f0c13 */
[----:B------:R1:W-:Y:S04]  /*de60*/  @!P3 ST.E.128 [R8.64], R64 ;  /* 0x000000400800b985 */ /* 0x0003e8000c101d06 */
[----:B------:R1:W-:Y:S04]  /*de70*/  @!P2 ST.E.128 [R6.64], R60 ;  /* 0x0000003c0600a985 */ /* 0x0003e8000c101d06 */
[----:B------:R1:W-:Y:S04]  /*de80*/  @!P1 ST.E.128 [R4.64], R56 ;  /* 0x0000003804009985 */ /* 0x0003e8000c101d06 */
[----:B------:R1:W-:Y:S02]  /*de90*/  @!P0 ST.E.128 [R2.64], R52 ;  /* 0x0000003402008985 */ /* 0x0003e4000c101d06 */
.L_x_907:
[----:B------:R-:W-:Y:S05]  /*dea0*/  BSYNC B0 ;  /* 0x0000000000007941 */ /* 0x000fea0003800000 */
.L_x_906:
[----:B------:R-:W-:Y:S05]  /*deb0*/  BRA.DIV ~URZ, `(.L_x_908) ;  /* 0x000040c27f007947 */ /* 0x000fea000b800000 */
[----:B-1----:R1:W2:Y:S04]  /*dec0*/  SHFL.IDX PT, R8, R12, 0x3, 0x181f ;  /* 0x00781f000c087f89 */ /* 0x0022a800000e0000 */
[----:B---3--:R1:W3:Y:S02]  /*ded0*/  SHFL.IDX PT, R0, R15, 0x3, 0x181f ;  /* 0x00781f000f007f89 */ /* 0x0082e400000e0000 */
.L_x_963:
[----:B------:R-:W-:-:S04]  /*dee0*/  IADD3 R2, R11, 0x60, RZ ;  /* 0x000000600b027810 */ /* 0x000fc80007ffe0ff */
[----:B------:R-:W-:-:S13]  /*def0*/  ISETP.GE.AND P0, PT, R2, R13, PT ;  /* 0x0000000d0200720c */ /* 0x000fda0003f06270 */
[----:B------:R-:W-:Y:S05]  /*df00*/  @P0 BRA `(.L_x_909) ;  /* 0x000027c000000947 */ /* 0x000fea0003800000 */
[----:B------:R-:W5:Y:S04]  /*df10*/  LDL.64 R18, [R1+0x70] ;  /* 0x0000700001127983 */ /* 0x000f680000100a00 */
[----:B----4-:R-:W4:Y:S04]  /*df20*/  LDL R10, [R1+0x7c] ;  /* 0x00007c00010a7983 */ /* 0x010f280000100800 */
[----:B-1-3--:R-:W3:Y:S04]  /*df30*/  LDL R12, [R1+0xa0] ;  /* 0x0000a000010c7983 */ /* 0x00aee80000100800 */
[----:B--2---:R-:W2:Y:S01]  /*df40*/  LDL R9, [R1+0x90] ;  /* 0x0000900001097983 */ /* 0x004ea20000100800 */
[----:B------:R-:W-:-:S13]  /*df50*/  ISETP.GE.AND P1, PT, R14, c[0x0][0x3c8], PT ;  /* 0x0000f2000e007a0c */ /* 0x000fda0003f26270 */
[----:B------:R-:W-:-:S04]  /*df60*/  @!P1 LEA R4, P4, R14, R0, 0x1 ;  /* 0x000000000e049211 */ /* 0x000fc800078808ff */
[----:B------:R-:W-:Y:S02]  /*df70*/  @!P1 LEA.HI.X R5, R14, R8, R17, 0x1, P4 ;  /* 0x000000080e059211 */ /* 0x000fe400020f0c11 */
[----:B-----5:R-:W-:Y:S02]  /*df80*/  ISETP.GE.AND P2, PT, R18, c[0x0][0x3c8], PT ;  /* 0x0000f20012007a0c */ /* 0x020fe40003f46270 */
[----:B----4-:R-:W-:-:S11]  /*df90*/  ISETP.GE.AND P0, PT, R10, c[0x0][0x3c8], PT ;  /* 0x0000f2000a007a0c */ /* 0x010fd60003f06270 */
[-C--:B------:R-:W-:Y:S02]  /*dfa0*/  @!P2 LEA R6, P5, R18, R0.reuse, 0x1 ;  /* 0x000000001206a211 */ /* 0x080fe400078a08ff */
[----:B------:R-:W-:Y:S02]  /*dfb0*/  @!P0 LEA R2, P3, R10, R0, 0x1 ;  /* 0x000000000a028211 */ /* 0x000fe400078608ff */
[-C--:B------:R-:W-:Y:S02]  /*dfc0*/  @!P2 LEA.HI.X R7, R18, R8.reuse, R16, 0x1, P5 ;  /* 0x000000081207a211 */ /* 0x080fe400028f0c10 */
[----:B---3--:R-:W-:-:S03]  /*dfd0*/  @!P0 LEA.HI.X R3, R10, R8, R12, 0x1, P3 ;  /* 0x000000080a038211 */ /* 0x008fc600018f0c0c */
[----:B------:R1:W-:Y:S04]  /*dfe0*/  @!P2 ST.E.128 [R6.64], R76 ;  /* 0x0000004c0600a985 */ /* 0x0003e8000c101d06 */
[----:B------:R1:W-:Y:S04]  /*dff0*/  @!P1 ST.E.128 [R4.64], R72 ;  /* 0x0000004804009985 */ /* 0x0003e8000c101d06 */
[----:B------:R1:W-:Y:S01]  /*e000*/  @!P0 ST.E.128 [R2.64], R68 ;  /* 0x0000004402008985 */ /* 0x0003e2000c101d06 */
[----:B--2---:R-:W-:-:S13]  /*e010*/  ISETP.GE.AND P0, PT, R9, c[0x0][0x3c8], PT ;  /* 0x0000f20009007a0c */ /* 0x004fda0003f06270 */
[----:B------:R-:W-:Y:S05]  /*e020*/  @P0 BRA `(.L_x_909) ;  /* 0x000026a000000947 */ /* 0x000fea0003800000 */
[----:B------:R-:W2:Y:S01]  /*e030*/  LDL R10, [R1+0x9c] ;  /* 0x00009c00010a7983 */ /* 0x000ea20000100800 */
[----:B-1----:R-:W-:-:S04]  /*e040*/  LEA R2, P0, R9, R0, 0x1 ;  /* 0x0000000009027211 */ /* 0x002fc800078008ff */
[----:B--2---:R-:W-:-:S05]  /*e050*/  LEA.HI.X R3, R9, R8, R10, 0x1, P0 ;  /* 0x0000000809037211 */ /* 0x004fca00000f0c0a */
[----:B------:R1:W-:Y:S01]  /*e060*/  ST.E.128 [R2.64], R80 ;  /* 0x0000005002007985 */ /* 0x0003e2000c101d06 */
[----:B------:R-:W-:Y:S05]  /*e070*/  BRA `(.L_x_909) ;  /* 0x0000265000007947 */ /* 0x000fea0003800000 */
.L_x_896:
        /* <DEDUP_REMOVED lines=34> */
.L_x_964:
[----:B------:R-:W-:Y:S05]  /*e2a0*/  BRA.DIV ~URZ, `(.L_x_911) ;  /* 0x00003e027f007947 */ /* 0x000fea000b800000 */
[----:B------:R3:W4:Y:S02]  /*e2b0*/  SHFL.IDX PT, R0, R14, RZ, 0x1c1f ;  /* 0x001c1fff0e007589 */ /* 0x00072400000e0000 */
.L_x_965:
        /* <DEDUP_REMOVED lines=72> */
[----:B--2---:R-:W-:Y:S02]  /*e740*/  @!P0 IMAD.MOV.U32 R3, RZ, RZ, R4 ;  /* 0x000000ffff038224 */ /* 0x004fe400078e0004 */
[C---:B------:R-:W-:Y:S02]  /*e750*/  @!P3 LEA R6, P5, R16.reuse, R0, 0x2 ;  /* 0x000000001006b211 */ /* 0x040fe400078a10ff */
[----:B------:R-:W-:Y:S02]  /*e760*/  @!P0 IMAD.WIDE R2, R5, 0x4, R2 ;  /* 0x0000000405028825 */ /* 0x000fe400078e0202 */
[----:B------:R-:W-:-:S03]  /*e770*/  @!P3 LEA.HI.X R7, R16, R4, R47, 0x2, P5 ;  /* 0x000000041007b211 */ /* 0x000fc600028f142f */
[----:B------:R2:W-:Y:S02]  /*e780*/  @!P0 ST.E.64 [R2.64], R134 ;  /* 0x0000008602008985 */ /* 0x0005e4000c101b06 */
        /* <DEDUP_REMOVED lines=8> */
[----:B----4-:R-:W-:-:S03]  /*e810*/  @!P4 LEA R6, P5, R18, R0, 0x2 ;  /* 0x000000001206c211 */ /* 0x010fc600078a10ff */
[----:B------:R2:W-:Y:S01]  /*e820*/  @!P2 ST.E.64 [R2.64], R144 ;  /* 0x000000900200a985 */ /* 0x0005e2000c101b06 */
[----:B------:R-:W-:Y:S02]  /*e830*/  ISETP.GE.AND P2, PT, R21, c[0x0][0x3c8], PT ;  /* 0x0000f20015007a0c */ /* 0x000fe40003f46270 */
[----:B------:R-:W-:-:S05]  /*e840*/  @!P4 LEA.HI.X R7, R18, R4, R48, 0x2, P5 ;  /* 0x000000041207c211 */ /* 0x000fca00028f1430 */
        /* <DEDUP_REMOVED lines=71> */
[----:B------:R-:W-:Y:S02]  /*ecc0*/  @!P3 LEA.HI.X R7, R36, R4, R66, 0x2, P5 ;  /* 0x000000042407b211 */ /* 0x000fe400028f1442 */
[----:B------:R-:W-:-:S03]  /*ecd0*/  ISETP.GE.AND P5, PT, R40, c[0x0][0x3c8], PT ;  /* 0x0000f20028007a0c */ /* 0x000fc60003fa6270 */
[----:B------:R4:W-:Y:S01]  /*ece0*/  @!P3 ST.E.64 [R6.64], R92 ;  /* 0x0000005c0600b985 */ /* 0x0009e2000c101b06 */
[----:B--2---:R-:W-:-:S04]  /*ecf0*/  @!P2 LEA R2, P0, R37, R0, 0x2 ;  /* 0x000000002502a211 */ /* 0x004fc800078010ff */
[----:B------:R-:W-:Y:S02]  /*ed00*/  @!P2 LEA.HI.X R3, R37, R4, R67, 0x2, P0 ;  /* 0x000000042503a211 */ /* 0x000fe400000f1443 */
[----:B------:R-:W-:-:S03]  /*ed10*/  @!P4 LEA R8, P0, R38, R0, 0x2 ;  /* 0x000000002608c211 */ /* 0x000fc600078010ff */
[----:B------:R2:W-:Y:S01]  /*ed20*/  @!P2 ST.E.64 [R2.64], R96 ;  /* 0x000000600200a985 */ /* 0x0005e2000c101b06 */
[----:B------:R-:W-:Y:S02]  /*ed30*/  @!P4 LEA.HI.X R9, R38, R4, R68, 0x2, P0 ;  /* 0x000000042609c211 */ /* 0x000fe400000f1444 */
[----:B----4-:R-:W-:-:S03]  /*ed40*/  @!P6 LEA R6, P0, R41, R0, 0x2 ;  /* 0x000000002906e211 */ /* 0x010fc600078010ff */
[----:B------:R-:W-:Y:S01]  /*ed50*/  @!P4 ST.E.64 [R8.64], R184 ;  /* 0x000000b80800c985 */ /* 0x000fe2000c101b06 */
[----:B------:R-:W-:Y:S02]  /*ed60*/  ISETP.GE.AND P4, PT, R42, c[0x0][0x3c8], PT ;  /* 0x0000f2002a007a0c */ /* 0x000fe40003f86270 */
[----:B------:R-:W-:Y:S02]  /*ed70*/  @!P6 LEA.HI.X R7, R41, R4, R71, 0x2, P0 ;  /* 0x000000042907e211 */ /* 0x000fe400000f1447 */
[----:B------:R-:W-:Y:S02]  /*ed80*/  ISETP.GE.AND P0, PT, R45, c[0x0][0x3c8], PT ;  /* 0x0000f2002d007a0c */ /* 0x000fe40003f06270 */
[----:B--2---:R-:W-:-:S04]  /*ed90*/  @!P1 LEA R2, P2, R39, R0, 0x2 ;  /* 0x0000000027029211 */ /* 0x004fc800078410ff */
        /* <DEDUP_REMOVED lines=20> */
.L_x_913:
[----:B------:R-:W-:Y:S05]  /*eee0*/  BSYNC B0 ;  /* 0x0000000000007941 */ /* 0x000fea0003800000 */
.L_x_912:
[----:B------:R-:W-:Y:S05]  /*eef0*/  BRA.DIV ~URZ, `(.L_x_914) ;  /* 0x000032127f007947 */ /* 0x000fea000b800000 */
[----:B--2---:R2:W1:Y:S04]  /*ef00*/  SHFL.IDX PT, R4, R12, 0x1, 0x1c1f ;  /* 0x003c1f000c047f89 */ /* 0x00446800000e0000 */
[----:B----4-:R2:W4:Y:S02]  /*ef10*/  SHFL.IDX PT, R0, R14, 0x1, 0x1c1f ;  /* 0x003c1f000e007f89 */ /* 0x01052400000e0000 */
.L_x_966:
        /* <DEDUP_REMOVED lines=19> */
[C---:B------:R-:W-:Y:S02]  /*f050*/  @!P3 LEA R10, P6, R17.reuse, R0, 0x2 ;  /* 0x00000000110ab211 */ /* 0x040fe400078c10ff */
        /* <DEDUP_REMOVED lines=116> */
.L_x_894:
[----:B------:R-:W2:Y:S04]  /*f7a0*/  LDL.LU R7, [R1+0x88] ;  /* 0x0000880001077983 */ /* 0x000ea80000300800 */
[----:B-1----:R-:W3:Y:S01]  /*f7b0*/  LDL R6, [R1+0x94] ;  /* 0x0000940001067983 */ /* 0x002ee20000100800 */
[----:B------:R-:W-:Y:S01]  /*f7c0*/  ISETP.NE.U32.AND P0, PT, RZ, c[0x0][0x508], PT ;  /* 0x00014200ff007a0c */ /* 0x000fe20003f05070 */
[----:B------:R-:W-:Y:S01]  /*f7d0*/  IMAD.MOV.U32 R4, RZ, RZ, 0x4 ;  /* 0x00000004ff047424 */ /* 0x000fe200078e00ff */
[----:B------:R-:W-:Y:S01]  /*f7e0*/  ISETP.NE.U32.AND P2, PT, RZ, c[0x0][0x500], PT ;  /* 0x00014000ff007a0c */ /* 0x000fe20003f45070 */
[----:B------:R-:W-:Y:S01]  /*f7f0*/  IMAD.MOV.U32 R8, RZ, RZ, RZ ;  /* 0x000000ffff087224 */ /* 0x000fe200078e00ff */
[----:B------:R-:W-:Y:S01]  /*f800*/  ISETP.NE.AND.EX P1, PT, RZ, c[0x0][0x50c], PT, P0 ;  /* 0x00014300ff007a0c */ /* 0x000fe20003f25300 */
[----:B------:R-:W-:Y:S01]  /*f810*/  IMAD.MOV.U32 R20, RZ, RZ, c[0x0][0x388] ;  /* 0x0000e200ff147624 */ /* 0x000fe200078e00ff */
[----:B------:R-:W-:-:S02]  /*f820*/  ISETP.NE.AND.EX P2, PT, RZ, c[0x0][0x504], PT, P2 ;  /* 0x00014100ff007a0c */ /* 0x000fc40003f45320 */
[----:B---3--:R-:W-:Y:S01]  /*f830*/  SHF.R.S32.HI R0, RZ, 0x1f, R6 ;  /* 0x0000001fff007819 */ /* 0x008fe20000011406 */
[----:B------:R-:W-:-:S08]  /*f840*/  IMAD.WIDE R4, R6, R4, c[0x0][0x500] ;  /* 0x0001400006047625 */ /* 0x000fd000078e0204 */
[----:B------:R-:W-:-:S04]  /*f850*/  @P1 LEA R2, P0, R6, c[0x0][0x508], 0x2 ;  /* 0x0001420006021a11 */ /* 0x000fc800078010ff */
[----:B------:R-:W-:Y:S01]  /*f860*/  @P1 LEA.HI.X R3, R6, c[0x0][0x50c], R0, 0x2, P0 ;  /* 0x0001430006031a11 */ /* 0x000fe200000f1400 */
[----:B------:R1:W5:Y:S04]  /*f870*/  @P2 LDG.E R8, [R4.64] ;  /* 0x0000000604082981 */ /* 0x000368000c1e1900 */
[----:B------:R1:W5:Y:S01]  /*f880*/  @P1 LDG.E R20, [R2.64] ;  /* 0x0000000602141981 */ /* 0x000362000c1e1900 */
[----:B--2---:R-:W-:-:S04]  /*f890*/  ISETP.NE.AND P0, PT, R7, RZ, PT ;  /* 0x000000ff0700720c */ /* 0x004fc80003f05270 */
[----:B------:R-:W-:Y:S01]  /*f8a0*/  SEL R19, R7, c[0x0][0x3d4], P0 ;  /* 0x0000f50007137a07 */ /* 0x000fe20000000000 */
[----:B------:R-:W-:Y:S05]  /*f8b0*/  @P1 BRA `(.L_x_915) ;  /* 0x0000004000001947 */ /* 0x000fea0003800000 */
[----:B------:R-:W-:Y:S05]  /*f8c0*/  @!P2 BRA `(.L_x_915) ;  /* 0x000000300000a947 */ /* 0x000fea0003800000 */
[----:B-1----:R1:W2:Y:S04]  /*f8d0*/  LDG.E R2, [R4.64] ;  /* 0x0000000604027981 */ /* 0x0022a8000c1e1900 */
[----:B-1----:R-:W2:Y:S02]  /*f8e0*/  LDG.E R4, [R4.64+0x4] ;  /* 0x0000040604047981 */ /* 0x002ea4000c1e1900 */
[----:B--2--5:R-:W-:Y:S02]  /*f8f0*/  IADD3 R20, -R2, R4, RZ ;  /* 0x0000000402147210 */ /* 0x024fe40007ffe1ff */
.L_x_915:
        /* <DEDUP_REMOVED lines=57> */
.L_x_917:
[----:B------:R-:W-:Y:S05]  /*fc90*/  BSYNC B0 ;  /* 0x0000000000007941 */ /* 0x000fea0003800000 */
.L_x_916:
        /* <DEDUP_REMOVED lines=47> */
.L_x_967:
[----:B------:R-:W-:Y:S05]  /*ff90*/  BRA.DIV ~URZ, `(.L_x_919) ;  /* 0x000022a27f007947 */ /* 0x000fea000b800000 */
[----:B------:R3:W4:Y:S02]  /*ffa0*/  SHFL.IDX PT, R0, R15, RZ, 0x181f ;  /* 0x00181fff0f007589 */ /* 0x00072400000e0000 */
.L_x_968:
[----:B------:R-:W5:Y:S01]  /*ffb0*/  LDL.64 R2, [R1+0x70] ;  /* 0x0000700001027983 */ /* 0x000f620000100a00 */
[----:B------:R-:W-:Y:S01]  /*ffc0*/  IMAD R12, R20, c[0x0][0x4e8], RZ ;  /* 0x00013a00140c7a24 */ /* 0x000fe200078e02ff */
[----:B------:R-:W-:Y:S01]  /*ffd0*/  BSSY B0, `(.L_x_920) ;  /* 0x0000019000007945 */ /* 0x000fe20003800000 */
[----:B------:R-:W-:-:S03]  /*ffe0*/  SHF.R.S32.HI R17, RZ, 0x1f, R14 ;  /* 0x0000001fff117819 */ /* 0x000fc6000001140e */
[----:B------:R-:W-:Y:S02]  /*fff0*/  ISETP.GE.AND P0, PT, R13, R12, PT ;  /* 0x0000000c0d00720c */ /* 0x000fe40003f06270 */
[----:B-----5:R-:W-:-:S11]  /*10000*/  SHF.R.S32.HI R16, RZ, 0x1f, R2 ;  /* 0x0000001fff107819 */ /* 0x020fd60000011402 */
[----:B------:R-:W-:Y:S05]  /*10010*/  @P0 BRA `(.L_x_921) ;  /* 0x0000014000000947 */ /* 0x000fea0003800000 */
[----:B------:R-:W5:Y:S04]  /*10020*/  LDL R21, [R1+0x7c] ;  /* 0x00007c0001157983 */ /* 0x000f680000100800 */
[----:B---3--:R-:W3:Y:S04]  /*10030*/  LDL R18, [R1+0x90] ;  /* 0x0000900001127983 */ /* 0x008ee80000100800 */
[----:B----4-:R-:W4:Y:S04]  /*10040*/  LDL R22, [R1+0xa0] ;  /* 0x0000a00001167983 */ /* 0x010f280000100800 */
[----:B--2---:R-:W2:Y:S01]  /*10050*/  LDL R19, [R1+0x9c] ;  /* 0x00009c0001137983 */ /* 0x004ea20000100800 */
[----:B------:R-:W-:-:S02]  /*10060*/  ISETP.GE.AND P3, PT, R2, c[0x0][0x3c8], PT ;  /* 0x0000f20002007a0c */ /* 0x000fc40003f66270 */
[----:B------:R-:W-:-:S11]  /*10070*/  ISETP.GE.AND P2, PT, R14, c[0x0][0x3c8], PT ;  /* 0x0000f2000e007a0c */ /* 0x000fd60003f46270 */
[-C--:B------:R-:W-:Y:S02]  /*10080*/  @!P3 LEA R8, P4, R2, R0.reuse, 0x1 ;  /* 0x000000000208b211 */ /* 0x080fe400078808ff */
[----:B------:R-:W-:Y:S02]  /*10090*/  @!P2 LEA R6, P6, R14, R0, 0x1 ;  /* 0x000000000e06a211 */ /* 0x000fe400078c08ff */
[-C--:B------:R-:W-:Y:S02]  /*100a0*/  @!P3 LEA.HI.X R9, R2, R10.reuse, R16, 0x1, P4 ;  /* 0x0000000a0209b211 */ /* 0x080fe400020f0c10 */
[----:B------:R-:W-:-:S03]  /*100b0*/  @!P2 LEA.HI.X R7, R14, R10, R17, 0x1, P6 ;  /* 0x0000000a0e07a211 */ /* 0x000fc600030f0c11 */
[----:B------:R1:W-:Y:S04]  /*100c0*/  @!P3 ST.E.128 [R8.64], RZ ;  /* 0x000000ff0800b985 */ /* 0x0003e8000c101d06 */
[----:B------:R1:W-:Y:S01]  /*100d0*/  @!P2 ST.E.128 [R6.64], RZ ;  /* 0x000000ff0600a985 */ /* 0x0003e2000c101d06 */
[----:B-----5:R-:W-:Y:S02]  /*100e0*/  ISETP.GE.AND P1, PT, R21, c[0x0][0x3c8], PT ;  /* 0x0000f20015007a0c */ /* 0x020fe40003f26270 */
[----:B---3--:R-:W-:-:S11]  /*100f0*/  ISETP.GE.AND P0, PT, R18, c[0x0][0x3c8], PT ;  /* 0x0000f20012007a0c */ /* 0x008fd60003f06270 */
[CC--:B------:R-:W-:Y:S02]  /*10100*/  @!P1 LEA R4, P5, R21.reuse, R0.reuse, 0x1 ;  /* 0x0000000015049211 */ /* 0x0c0fe400078a08ff */
[C---:B------:R-:W-:Y:S02]  /*10110*/  @!P0 LEA R2, P4, R18.reuse, R0, 0x1 ;  /* 0x0000000012028211 */ /* 0x040fe400078808ff */
[-C--:B----4-:R-:W-:Y:S02]  /*10120*/  @!P1 LEA.HI.X R5, R21, R10.reuse, R22, 0x1, P5 ;  /* 0x0000000a15059211 */ /* 0x090fe400028f0c16 */
[----:B--2---:R-:W-:-:S03]  /*10130*/  @!P0 LEA.HI.X R3, R18, R10, R19, 0x1, P4 ;  /* 0x0000000a12038211 */ /* 0x004fc600020f0c13 */
[----:B------:R1:W-:Y:S04]  /*10140*/  @!P1 ST.E.128 [R4.64], RZ ;  /* 0x000000ff04009985 */ /* 0x0003e8000c101d06 */
[----:B------:R1:W-:Y:S02]  /*10150*/  @!P0 ST.E.128 [R2.64], RZ ;  /* 0x000000ff02008985 */ /* 0x0003e4000c101d06 */
.L_x_921:
[----:B------:R-:W-:Y:S05]  /*10160*/  BSYNC B0 ;  /* 0x0000000000007941 */ /* 0x000fea0003800000 */
.L_x_920:
[----:B------:R-:W-:Y:S05]  /*10170*/  BRA.DIV ~URZ, `(.L_x_922) ;  /* 0x000021227f007947 */ /* 0x000fea000b800000 */
[----:B--2---:R2:W1:Y:S04]  /*10180*/  SHFL.IDX PT, R10, R11, 0x1, 0x181f ;  /* 0x00381f000b0a7f89 */ /* 0x00446800000e0000 */
[----:B----4-:R2:W4:Y:S02]  /*10190*/  SHFL.IDX PT, R0, R15, 0x1, 0x181f ;  /* 0x00381f000f007f89 */ /* 0x01052400000e0000 */
.L_x_969:
[----:B-1----:R-:W-:Y:S01]  /*101a0*/  IADD3 R2, R13, 0x20, RZ ;  /* 0x000000200d027810 */ /* 0x002fe20007ffe0ff */
[----:B------:R-:W-:Y:S03]  /*101b0*/  BSSY B0, `(.L_x_923) ;  /* 0x0000018000007945 */ /* 0x000fe60003800000 */
[----:B------:R-:W-:-:S13]  /*101c0*/  ISETP.GE.AND P0, PT, R2, R12, PT ;  /* 0x0000000c0200720c */ /* 0x000fda0003f06270 */
[----:B------:R-:W-:Y:S05]  /*101d0*/  @P0 BRA `(.L_x_924) ;  /* 0x0000015000000947 */ /* 0x000fea0003800000 */
[----:B------:R-:W5:Y:S04]  /*101e0*/  LDL.64 R22, [R1+0x70] ;  /* 0x0000700001167983 */ /* 0x000f680000100a00 */
[----:B--2---:R-:W2:Y:S04]  /*101f0*/  LDL R20, [R1+0x7c] ;  /* 0x00007c0001147983 */ /* 0x004ea80000100800 */
[----:B---3--:R-:W3:Y:S04]  /*10200*/  LDL R18, [R1+0x90] ;  /* 0x0000900001127983 */ /* 0x008ee80000100800 */
[----:B----4-:R-:W4:Y:S04]  /*10210*/  LDL R21, [R1+0xa0] ;  /* 0x0000a00001157983 */ /* 0x010f280000100800 */
[----:B------:R-:W4:Y:S01]  /*10220*/  LDL R19, [R1+0x9c] ;  /* 0x00009c0001137983 */ /* 0x000f220000100800 */
[----:B------:R-:W-:-:S13]  /*10230*/  ISETP.GE.AND P2, PT, R14, c[0x0][0x3c8], PT ;  /* 0x0000f2000e007a0c */ /* 0x000fda0003f46270 */
[----:B------:R-:W-:-:S04]  /*10240*/  @!P2 LEA R6, P6, R14, R0, 0x1 ;  /* 0x000000000e06a211 */ /* 0x000fc800078c08ff */
[----:B------:R-:W-:Y:S02]  /*10250*/  @!P2 LEA.HI.X R7, R14, R10, R17, 0x1, P6 ;  /* 0x0000000a0e07a211 */ /* 0x000fe400030f0c11 */
[----:B-----5:R-:W-:Y:S02]  /*10260*/  ISETP.GE.AND P3, PT, R22, c[0x0][0x3c8], PT ;  /* 0x0000f20016007a0c */ /* 0x020fe40003f66270 */
        /* <DEDUP_REMOVED lines=8> */
[----:B------:R1:W-:Y:S04]  /*102f0*/  @!P3 ST.E.128 [R8.64], RZ ;  /* 0x000000ff0800b985 */ /* 0x0003e8000c101d06 */
[----:B------:R1:W-:Y:S04]  /*10300*/  @!P2 ST.E.128 [R6.64], RZ ;  /* 0x000000ff0600a985 */ /* 0x0003e8000c101d06 */
[----:B------:R1:W-:Y:S04]  /*10310*/  @!P1 ST.E.128 [R4.64], RZ ;  /* 0x000000ff04009985 */ /* 0x0003e8000c101d06 */
[----:B------:R1:W-:Y:S02]  /*10320*/  @!P0 ST.E.128 [R2.64], RZ ;  /* 0x000000ff02008985 */ /* 0x0003e4000c101d06 */
.L_x_924:
[----:B------:R-:W-:Y:S05]  /*10330*/  BSYNC B0 ;  /* 0x0000000000007941 */ /* 0x000fea0003800000 */
.L_x_923:
[----:B------:R-:W-:Y:S05]  /*10340*/  BRA.DIV ~URZ, `(.L_x_925) ;  /* 0x000020127f007947 */ /* 0x000fea000b800000 */
[----:B------:R1:W2:Y:S02]  /*10350*/  SHFL.IDX PT, R10, R11, 0x2, 0x181f ;  /* 0x00581f000b0a7f89 */ /* 0x0002a400000e0000 */
.L_x_970:
[----:B------:R-:W-:Y:S05]  /*10360*/  BRA.DIV ~URZ, `(.L_x_926) ;  /* 0x000020627f007947 */ /* 0x000fea000b800000 */
[----:B----4-:R4:W1:Y:S02]  /*10370*/  SHFL.IDX PT, R0, R15, 0x2, 0x181f ;  /* 0x00581f000f007f89 */ /* 0x01086400000e0000 */
.L_x_971:
        /* <DEDUP_REMOVED lines=21> */
[----:B------:R1:W-:Y:S04]  /*104d0*/  @!P3 ST.E.128 [R8.64], RZ ;  /* 0x000000ff0800b985 */ /* 0x0003e8000c101d06 */
[----:B------:R1:W-:Y:S04]  /*104e0*/  @!P2 ST.E.128 [R6.64], RZ ;  /* 0x000000ff0600a985 */ /* 0x0003e8000c101d06 */
[----:B------:R1:W-:Y:S04]  /*104f0*/  @!P1 ST.E.128 [R4.64], RZ ;  /* 0x000000ff04009985 */ /* 0x0003e8000c101d06 */
[----:B------:R1:W-:Y:S02]  /*10500*/  @!P0 ST.E.128 [R2.64], RZ ;  /* 0x000000ff02008985 */ /* 0x0003e4000c101d06 */
.L_x_928:
[----:B------:R-:W-:Y:S05]  /*10510*/  BSYNC B0 ;  /* 0x0000000000007941 */ /* 0x000fea0003800000 */
.L_x_927:
[----:B------:R-:W-:Y:S05]  /*10520*/  BRA.DIV ~URZ, `(.L_x_929) ;  /* 0x00001f027f007947 */ /* 0x000fea000b800000 */
[----:B--2---:R2:W1:Y:S04]  /*10530*/  SHFL.IDX PT, R10, R11, 0x3, 0x181f ;  /* 0x00781f000b0a7f89 */ /* 0x00446800000e0000 */
[----:B------:R2:W3:Y:S02]  /*10540*/  SHFL.IDX PT, R0, R15, 0x3, 0x181f ;  /* 0x00781f000f007f89 */ /* 0x0004e400000e0000 */
.L_x_972:
[----:B-1----:R-:W-:-:S04]  /*10550*/  IADD3 R2, R13, 0x60, RZ ;  /* 0x000000600d027810 */ /* 0x002fc80007ffe0ff */
        /* <DEDUP_REMOVED lines=16> */
[C---:B------:R-:W-:Y:S02]  /*10660*/  @!P0 LEA R2, P4, R11.reuse, R0, 0x1 ;  /* 0x000000000b028211 */ /* 0x040fe400078808ff */
[-C--:B---3--:R-:W-:Y:S02]  /*10670*/  @!P1 LEA.HI.X R5, R18, R10.reuse, R19, 0x1, P5 ;  /* 0x0000000a12059211 */ /* 0x088fe400028f0c13 */
[----:B------:R-:W-:Y:S01]  /*10680*/  @!P0 LEA.HI.X R3, R11, R10, R15, 0x1, P4 ;  /* 0x0000000a0b038211 */ /* 0x000fe200020f0c0f */
[----:B------:R1:W-:Y:S04]  /*10690*/  @!P3 ST.E.128 [R8.64], RZ ;  /* 0x000000ff0800b985 */ /* 0x0003e8000c101d06 */
[----:B------:R1:W-:Y:S04]  /*106a0*/  @!P2 ST.E.128 [R6.64], RZ ;  /* 0x000000ff0600a985 */ /* 0x0003e8000c101d06 */
[----:B------:R1:W-:Y:S04]  /*106b0*/  @!P1 ST.E.128 [R4.64], RZ ;  /* 0x000000ff04009985 */ /* 0x0003e8000c101d06 */
[----:B------:R1:W-:Y:S02]  /*106c0*/  @!P0 ST.E.128 [R2.64], RZ ;  /* 0x000000ff02008985 */ /* 0x0003e4000c101d06 */
.L_x_909:
[----:B------:R-:W-:Y:S05]  /*106d0*/  BSYNC B1 ;  /* 0x0000000000017941 */ /* 0x000fea0003800000 */
.L_x_893:
[----:B-1-34-:R-:W3:Y:S02]  /*106e0*/  LDL R0, [R1+0xcc] ;  /* 0x0000cc0001007983 */ /* 0x01aee40000100800 */
[----:B---3--:R-:W-:-:S13]  /*106f0*/  ISETP.NE.AND P0, PT, R0, RZ, PT ;  /* 0x000000ff0000720c */ /* 0x008fda0003f05270 */
[----:B------:R-:W-:Y:S01]  /*10700*/  @P0 WARPSYNC 0xffffffff ;  /* 0xffffffff00000948 */ /* 0x000fe20003800000 */
[----:B------:R-:W-:Y:S06]  /*10710*/  @P0 BAR.SYNC.DEFER_BLOCKING 0x5, 0x100 ;  /* 0x0144000000000b1d */ /* 0x000fec0000010000 */
[----:B------:R-:W1:Y:S04]  /*10720*/  @P0 LDS.128 R4, [0x1a080] ;  /* 0x01a08000ff040984 */ /* 0x000e680000000c00 */
[----:B-1----:R1:W-:Y:S04]  /*10730*/  @P0 STL.64 [R1+0x80], R4 ;  /* 0x0000800401000387 */ /* 0x0023e80000100a00 */
[----:B------:R1:W-:Y:S04]  /*10740*/  @P0 STL.64 [R1+0x88], R6 ;  /* 0x0000880601000387 */ /* 0x0003e80000100a00 */
[----:B------:R-:W-:Y:S06]  /*10750*/  @P0 BAR.ARV 0x4, 0x100 ;  /* 0x0104000000000b1d */ /* 0x000fec0000002000 */
[----:B------:R-:W-:Y:S05]  /*10760*/  @P0 BRA `(.L_x_930) ;  /* 0x0000105000000947 */ /* 0x000fea0003800000 */
[----:B------:R-:W3:Y:S01]  /*10770*/  S2R R0, SR_TID.X ;  /* 0x0000000000007919 */ /* 0x000ee20000002100 */
[----:B-1----:R-:W-:Y:S01]  /*10780*/  IMAD.MOV.U32 R7, RZ, RZ, RZ ;  /* 0x000000ffff077224 */ /* 0x002fe200078e00ff */
[----:B--23--:R-:W-:-:S04]  /*10790*/  LOP3.LUT R14, R0, 0x1f, RZ, 0xc0, !PT ;  /* 0x0000001f000e7812 */ /* 0x00cfc800078ec0ff */
[----:B------:R-:W-:Y:S01]  /*107a0*/  ISETP.NE.AND P6, PT, R14, 0x1f, PT ;  /* 0x0000001f0e00780c */ /* 0x000fe20003fc5270 */
[----:B------:R-:W-:Y:S10]  /*107b0*/  BRA.DIV ~URZ, `(.L_x_931) ;  /* 0x00001d327f007947 */ /* 0x000ff4000b800000 */
[----:B------:R1:W2:Y:S02]  /*107c0*/  SHFL.IDX PT, R9, R103, RZ, 0x1f ;  /* 0x00001fff67097589 */ /* 0x0002a400000e0000 */
.L_x_973:
[----:B------:R-:W-:Y:S05]  /*107d0*/  BRA.DIV ~URZ, `(.L_x_932) ;  /* 0x00001d827f007947 */ /* 0x000fea000b800000 */
[----:B------:R3:W4:Y:S02]  /*107e0*/  SHFL.IDX PT, R8, R103, 0x1, 0x1f ;  /* 0x00201f0067087f89 */ /* 0x00072400000e0000 */
.L_x_974:
        /* <DEDUP_REMOVED lines=19> */
.L_x_975:
        /* <DEDUP_REMOVED lines=16> */
.L_x_976:
[----:B---3--:R-:W-:Y:S01]  /*10a20*/  IMAD R0, R0, c[0x0][0x538], RZ ;  /* 0x00014e0000007a24 */ /* 0x008fe200078e02ff */
[----:B------:R-:W-:Y:S04]  /*10a30*/  BSSY B1, `(.L_x_935) ;  /* 0x00000cf000017945 */ /* 0x000fe80003800000 */
[----:B----4-:R-:W-:-:S04]  /*10a40*/  IADD3 R8, R0, R8, RZ ;  /* 0x0000000800087210 */ /* 0x010fc80007ffe0ff */
[----:B--2---:R-:W-:-:S13]  /*10a50*/  ISETP.GT.AND P0, PT, R8, R9, PT ;  /* 0x000000090800720c */ /* 0x004fda0003f04270 */
[----:B------:R-:W-:Y:S05]  /*10a60*/  @P0 BRA `(.L_x_936) ;  /* 0x0000025000000947 */ /* 0x000fea0003800000 */
.L_x_940:
        /* <DEDUP_REMOVED lines=17> */
.L_x_977:
        /* <DEDUP_REMOVED lines=16> */
.L_x_978:
[----:B--2---:R-:W-:-:S05]  /*10c80*/  IMAD R0, R0, c[0x0][0x538], RZ ;  /* 0x00014e0000007a24 */ /* 0x004fca00078e02ff */
[----:B------:R-:W-:-:S04]  /*10c90*/  IADD3 R8, R0, R8, RZ ;  /* 0x0000000800087210 */ /* 0x000fc80007ffe0ff */
[----:B------:R-:W-:-:S13]  /*10ca0*/  ISETP.GT.AND P0, PT, R8, R9, PT ;  /* 0x000000090800720c */ /* 0x000fda0003f04270 */
[----:B-1----:R-:W-:Y:S05]  /*10cb0*/  @!P0 BRA `(.L_x_940) ;  /* 0xfffffdb000008947 */ /* 0x002fea000383ffff */
.L_x_936:
[----:B------:R-:W-:-:S05]  /*10cc0*/  IADD3 R11, -R0, R8, RZ ;  /* 0x00000008000b7210 */ /* 0x000fca0007ffe1ff */
[----:B------:R-:W-:-:S05]  /*10cd0*/  IMAD R0, R4, c[0x0][0x538], R11 ;  /* 0x00014e0004007a24 */ /* 0x000fca00078e020b */
[----:B------:R-:W-:Y:S01]  /*10ce0*/  ISETP.GT.AND P0, PT, R0, R9, PT ;  /* 0x000000090000720c */ /* 0x000fe20003f04270 */
[----:B------:R-:W-:-:S12]  /*10cf0*/  BRA.DIV ~URZ, `(.L_x_941) ;  /* 0x00001ca27f007947 */ /* 0x000fd8000b800000 */
[----:B------:R-:W-:-:S03]  /*10d00*/  VOTE.ANY R10, PT, !P0 ;  /* 0x00000000000a7806 */ /* 0x000fc600040e0100 */
.L_x_979:
[----:B------:R-:W2:Y:S01]  /*10d10*/  LDL.LU R0, [R1+0x8c] ;  /* 0x00008c0001007983 */ /* 0x000ea20000300800 */
[----:B------:R-:W2:Y:S02]  /*10d20*/  POPC R8, R10 ;  /* 0x0000000a00087309 */ /* 0x000ea40000000000 */
[----:B--2---:R-:W-:-:S05]  /*10d30*/  IADD3 R0, R8, R0, RZ ;  /* 0x0000000008007210 */ /* 0x004fca0007ffe0ff */
[----:B------:R2:W-:Y:S01]  /*10d40*/  STL [R1+0x8c], R0 ;  /* 0x00008c0001007387 */ /* 0x0005e20000100800 */
[----:B------:R-:W-:Y:S05]  /*10d50*/  BRA.DIV ~URZ, `(.L_x_942) ;  /* 0x00001c927f007947 */ /* 0x000fea000b800000 */
[----:B------:R3:W4:Y:S04]  /*10d60*/  SHFL.IDX PT, R12, R6, R8, 0x1f ;  /* 0x00001f08060c7589 */ /* 0x00072800000e0000 */
[----:B------:R3:W1:Y:S02]  /*10d70*/  SHFL.IDX PT, R7, R7, R8, 0x1f ;  /* 0x00001f0807077589 */ /* 0x00066400000e0000 */
.L_x_980:
[----:B------:R-:W-:Y:S01]  /*10d80*/  ISETP.NE.AND P0, PT, R10, RZ, PT ;  /* 0x000000ff0a00720c */ /* 0x000fe20003f05270 */
[----:B------:R-:W-:-:S12]  /*10d90*/  BSSY B0, `(.L_x_943) ;  /* 0x0000005000007945 */ /* 0x000fd80003800000 */
[----:B------:R-:W-:Y:S05]  /*10da0*/  @!P0 BRA `(.L_x_944) ;  /* 0x0000003000008947 */ /* 0x000fea0003800000 */
[----:B------:R-:W-:Y:S01]  /*10db0*/  IADD3 R3, R8, -0x1, RZ ;  /* 0xffffffff08037810 */ /* 0x000fe20007ffe0ff */
[----:B------:R-:W-:Y:S05]  /*10dc0*/  BRA.DIV ~URZ, `(.L_x_945) ;  /* 0x00001cf27f007947 */ /* 0x000fea000b800000 */
[----:B------:R2:W3:Y:S02]  /*10dd0*/  SHFL.IDX PT, R13, R4, R3, 0x1f ;  /* 0x00001f03040d7589 */ /* 0x0004e400000e0000 */
.L_x_944:
[----:B------:R-:W-:Y:S05]  /*10de0*/  BSYNC B0 ;  /* 0x0000000000007941 */ /* 0x000fea0003800000 */
.L_x_943:
        /* <DEDUP_REMOVED lines=68> */
.L_x_947:
        /* <DEDUP_REMOVED lines=69> */
.L_x_948:
[----:B------:R-:W-:Y:S05]  /*11680*/  BSYNC B0 ;  /* 0x0000000000007941 */ /* 0x000fea0003800000 */
.L_x_946:
[----:B------:R-:W-:-:S04]  /*11690*/  LOP3.LUT R2, RZ, R2, RZ, 0x33, !PT ;  /* 0x00000002ff027212 */ /* 0x000fc800078e33ff */
[----:B-1----:R-:W-:-:S05]  /*116a0*/  IADD3 R0, R2, R12, RZ ;  /* 0x0000000c02007210 */ /* 0x002fca0007ffe0ff */
[----:B------:R1:W-:Y:S01]  /*116b0*/  STL [R1+0x84], R0 ;  /* 0x0000840001007387 */ /* 0x0003e20000100800 */
[----:B------:R-:W-:Y:S05]  /*116c0*/  BRA `(.L_x_949) ;  /* 0x0000005000007947 */ /* 0x000fea0003800000 */
.L_x_937:
[----:B------:R-:W-:Y:S01]  /*116d0*/  MOV R0, c[0x0][0x53c] ;  /* 0x00014f0000007a02 */ /* 0x000fe20000000f00 */
[----:B------:R2:W-:Y:S04]  /*116e0*/  STL [R1+0x80], R9 ;  /* 0x0000800901007387 */ /* 0x0005e80000100800 */
[----:B------:R2:W-:Y:S04]  /*116f0*/  STL [R1+0x84], RZ ;  /* 0x000084ff01007387 */ /* 0x0005e80000100800 */
[----:B------:R2:W-:Y:S04]  /*11700*/  STL [R1+0x88], RZ ;  /* 0x000088ff01007387 */ /* 0x0005e80000100800 */
[----:B------:R2:W-:Y:S02]  /*11710*/  STL [R1+0x8c], R0 ;  /* 0x00008c0001007387 */ /* 0x0005e40000100800 */
.L_x_949:
[----:B------:R-:W-:Y:S05]  /*11720*/  BSYNC B1 ;  /* 0x0000000000017941 */ /* 0x000fea0003800000 */
.L_x_935:
        /* <DEDUP_REMOVED lines=9> */
.L_x_930:
[----:B--2---:R-:W2:Y:S02]  /*117c0*/  LDL R0, [R1+0x8c] ;  /* 0x00008c0001007983 */ /* 0x004ea40000100800 */
[----:B--2---:R-:W-:-:S13]  /*117d0*/  ISETP.GE.AND P0, PT, R0, c[0x0][0x53c], PT ;  /* 0x00014f0000007a0c */ /* 0x004fda0003f06270 */
[----:B-1----:R-:W-:Y:S01]  /*117e0*/  @P0 CALL.REL.NOINC `(.L_x_950) ;  /* 0x0000001000000944 */ /* 0x002fe20003c00000 */
[----:B------:R-:W-:Y:S05]  /*117f0*/  BRA `(.L_x_951) ;  /* 0xffff012000007947 */ /* 0x000fea000383ffff */
.L_x_950:
[----:B------:R-:W-:Y:S05]  /*11800*/  EXIT ;  /* 0x000000000000794d */ /* 0x000fea0003800000 */
.L_x_859:
[----:B------:R-:W-:Y:S01]  /*11810*/  IMAD.MOV.U32 R0, RZ, RZ, R5 ;  /* 0x000000ffff007224 */ /* 0x000fe200078e0005 */
[----:B------:R-:W-:Y:S02]  /*11820*/  MOV R2, 0x1 ;  /* 0x0000000100027802 */ /* 0x000fe40000000f00 */
[----:B------:R-:W-:Y:S02]  /*11830*/  MOV R3, 0x11850 ;  /* 0x0001185000037802 */ /* 0x000fe40000000f00 */
[----:B------:R-:W-:Y:S05]  /*11840*/  CALL.REL.NOINC `($__internal_20_$__cuda_sm70_shflsync_up_p) ;  /* 0x0000137000007944 */ /* 0x000fea0003c00000 */
[----:B------:R-:W-:Y:S01]  /*11850*/  MOV R0, R4 ;  /* 0x0000000400007202 */ /* 0x000fe20000000f00 */
[----:B------:R-:W-:Y:S05]  /*11860*/  BRA `(.L_x_952) ;  /* 0xfffeebf000007947 */ /* 0x000fea000383ffff */
.L_x_860:
[----:B------:R-:W-:Y:S01]  /*11870*/  IMAD.MOV.U32 R0, RZ, RZ, R5 ;  /* 0x000000ffff007224 */ /* 0x000fe200078e0005 */
[----:B------:R-:W-:Y:S02]  /*11880*/  MOV R2, 0x2 ;  /* 0x0000000200027802 */ /* 0x000fe40000000f00 */
[----:B------:R-:W-:Y:S02]  /*11890*/  MOV R3, 0x118b0 ;  /* 0x000118b000037802 */ /* 0x000fe40000000f00 */
[----:B------:R-:W-:Y:S05]  /*118a0*/  CALL.REL.NOINC `($__internal_20_$__cuda_sm70_shflsync_up_p) ;  /* 0x0000131000007944 */ /* 0x000fea0003c00000 */
[----:B------:R-:W-:Y:S01]  /*118b0*/  SEL R0, R4, RZ, P4 ;  /* 0x000000ff04007207 */ /* 0x000fe20002000000 */
[----:B------:R-:W-:Y:S01]  /*118c0*/  IMAD.MOV.U32 R2, RZ, RZ, 0x4 ;  /* 0x00000004ff027424 */ /* 0x000fe200078e00ff */
[----:B------:R-:W-:-:S03]  /*118d0*/  MOV R3, 0x11900 ;  /* 0x0001190000037802 */ /* 0x000fc60000000f00 */
[----:B------:R-:W-:Y:S02]  /*118e0*/  IMAD.IADD R0, R5, 0x1, R0 ;  /* 0x0000000105007824 */ /* 0x000fe400078e0200 */
        /* <DEDUP_REMOVED lines=14> */
[----:B------:R-:W-:Y:S01]  /*119d0*/  IMAD.IADD R4, R0, 0x1, R4 ;  /* 0x0000000100047824 */ /* 0x000fe200078e0204 */
[----:B------:R-:W-:-:S03]  /*119e0*/  MOV R0, 0x1f ;  /* 0x0000001f00007802 */ /* 0x000fc60000000f00 */
[----:B------:R-:W-:Y:S02]  /*119f0*/  IMAD.MOV.U32 R5, RZ, RZ, R4 ;  /* 0x000000ffff057224 */ /* 0x000fe400078e0004 */
[----:B------:R-:W-:Y:S05]  /*11a00*/  CALL.REL.NOINC `($__internal_19_$__cuda_sm70_shflsync_idx_p) ;  /* 0x0000116000007944 */ /* 0x000fea0003c00000 */
[----:B------:R-:W-:Y:S05]  /*11a10*/  BRA `(.L_x_953) ;  /* 0xfffeeb4000007947 */ /* 0x000fea000383ffff */
.L_x_862:
[----:B------:R-:W-:Y:S02]  /*11a20*/  SEL R0, RZ, 0x1, P0 ;  /* 0x00000001ff007807 */ /* 0x000fe40000000000 */
[----:B------:R-:W-:Y:S02]  /*11a30*/  MOV R2, 0x11a50 ;  /* 0x00011a5000027802 */ /* 0x000fe40000000f00 */
[----:B------:R-:W-:Y:S05]  /*11a40*/  CALL.REL.NOINC `($__internal_21_$__cuda_sm70_votesync_ballot) ;  /* 0x000011e000007944 */ /* 0x000fea0003c00000 */
[----:B------:R-:W-:Y:S01]  /*11a50*/  MOV R10, R0 ;  /* 0x00000000000a7202 */ /* 0x000fe20000000f00 */
[----:B------:R-:W-:Y:S05]  /*11a60*/  BRA `(.L_x_954) ;  /* 0xfffeeb8000007947 */ /* 0x000fea000383ffff */
.L_x_863:
[----:B------:R-:W-:Y:S01]  /*11a70*/  IMAD.MOV.U32 R5, RZ, RZ, R9 ;  /* 0x000000ffff057224 */ /* 0x000fe200078e0009 */
[----:B------:R-:W-:Y:S01]  /*11a80*/  MOV R3, R6 ;  /* 0x0000000600037202 */ /* 0x000fe20000000f00 */
[----:B-1----:R-:W-:Y:S01]  /*11a90*/  IMAD.MOV.U32 R0, RZ, RZ, 0x1f ;  /* 0x0000001fff007424 */ /* 0x002fe200078e00ff */
[----:B------:R-:W-:Y:S02]  /*11aa0*/  MOV R2, 0x11ac0 ;  /* 0x00011ac000027802 */ /* 0x000fe40000000f00 */
[----:B------:R-:W-:Y:S05]  /*11ab0*/  CALL.REL.NOINC `($__internal_19_$__cuda_sm70_shflsync_idx_p) ;  /* 0x000010b000007944 */ /* 0x000fea0003c00000 */
[----:B------:R-:W-:Y:S01]  /*11ac0*/  IMAD.MOV.U32 R12, RZ, RZ, R0 ;  /* 0x000000ffff0c7224 */ /* 0x000fe200078e0000 */
[----:B------:R-:W-:Y:S01]  /*11ad0*/  MOV R5, R8 ;  /* 0x0000000800057202 */ /* 0x000fe20000000f00 */
[----:B------:R-:W-:Y:S01]  /*11ae0*/  IMAD.MOV.U32 R7, RZ, RZ, RZ ;  /* 0x000000ffff077224 */ /* 0x000fe200078e00ff */
[----:B------:R-:W-:Y:S01]  /*11af0*/  MOV R3, R6 ;  /* 0x0000000600037202 */ /* 0x000fe20000000f00 */
[----:B------:R-:W-:Y:S01]  /*11b00*/  IMAD.MOV.U32 R0, RZ, RZ, 0x1f ;  /* 0x0000001fff007424 */ /* 0x000fe200078e00ff */
[----:B------:R-:W-:-:S02]  /*11b10*/  MOV R2, 0x11b30 ;  /* 0x00011b3000027802 */ /* 0x000fc40000000f00 */
[----:B------:R-:W-:Y:S05]  /*11b20*/  CALL.REL.NOINC `($__internal_19_$__cuda_sm70_shflsync_idx_p) ;  /* 0x0000104000007944 */ /* 0x000fea0003c00000 */
[----:B------:R-:W-:Y:S01]  /*11b30*/  MOV R9, R0 ;  /* 0x0000000000097202 */ /* 0x000fe20000000f00 */
[----:B------:R-:W-:Y:S05]  /*11b40*/  BRA `(.L_x_955) ;  /* 0xfffeeb1000007947 */ /* 0x000fea000383ffff */
.L_x_866:
[----:B------:R-:W-:Y:S01]  /*11b50*/  IMAD.MOV.U32 R5, RZ, RZ, R4 ;  /* 0x000000ffff057224 */ /* 0x000fe200078e0004 */
[----:B-1----:R-:W-:-:S02]  /*11b60*/  MOV R0, 0x1f ;  /* 0x0000001f00007802 */ /* 0x002fc40000000f00 */
[----:B------:R-:W-:Y:S02]  /*11b70*/  MOV R2, 0x11b90 ;  /* 0x00011b9000027802 */ /* 0x000fe40000000f00 */
[----:B--234-:R-:W-:Y:S05]  /*11b80*/  CALL.REL.NOINC `($__internal_19_$__cuda_sm70_shflsync_idx_p) ;  /* 0x00000fe000007944 */ /* 0x01cfea0003c00000 */
[----:B------:R-:W-:Y:S01]  /*11b90*/  MOV R7, R0 ;  /* 0x0000000000077202 */ /* 0x000fe20000000f00 */
[----:B------:R-:W-:Y:S05]  /*11ba0*/  BRA `(.L_x_865) ;  /* 0xfffeeb1000007947 */ /* 0x000fea000383ffff */
.L_x_889:
[----:B------:R1:W5:Y:S01]  /*11bb0*/  LDL R2, [R1+0x2c] ;  /* 0x00002c0001027983 */ /* 0x0003620000100800 */
[----:B------:R-:W-:Y:S02]  /*11bc0*/  MOV R5, 0x2 ;  /* 0x0000000200057802 */ /* 0x000fe40000000f00 */
[----:B------:R-:W-:Y:S02]  /*11bd0*/  MOV R3, 0x11bf0 ;  /* 0x00011bf000037802 */ /* 0x000fe40000000f00 */
[----:B-1---5:R-:W-:Y:S05]  /*11be0*/  CALL.REL.NOINC `($__internal_18_$__cuda_sm70_shflsync_bfly_p) ;  /* 0x00000f3000007944 */ /* 0x022fea0003c00000 */
[----:B------:R-:W-:Y:S01]  /*11bf0*/  MOV R0, R5 ;  /* 0x0000000500007202 */ /* 0x000fe20000000f00 */
[----:B------:R-:W-:Y:S05]  /*11c00*/  BRA `(.L_x_956) ;  /* 0xffff9f5000007947 */ /* 0x000fea000383ffff */
.L_x_890:
[----:B------:R-:W-:Y:S01]  /*11c10*/  IMAD.MOV.U32 R2, RZ, RZ, R0 ;  /* 0x000000ffff027224 */ /* 0x000fe200078e0000 */
[----:B------:R-:W-:Y:S02]  /*11c20*/  MOV R5, 0x1 ;  /* 0x0000000100057802 */ /* 0x000fe40000000f00 */
[----:B------:R-:W-:Y:S02]  /*11c30*/  MOV R3, 0x11c50 ;  /* 0x00011c5000037802 */ /* 0x000fe40000000f00 */
[----:B-----5:R-:W-:Y:S05]  /*11c40*/  CALL.REL.NOINC `($__internal_18_$__cuda_sm70_shflsync_bfly_p) ;  /* 0x00000ed000007944 */ /* 0x020fea0003c00000 */
[----:B------:R1:W5:Y:S01]  /*11c50*/  LDL R2, [R1+0x28] ;  /* 0x0000280001027983 */ /* 0x0003620000100800 */
[----:B------:R-:W-:Y:S01]  /*11c60*/  FADD.FTZ R0, R0, R5 ;  /* 0x0000000500007221 */ /* 0x000fe20000010000 */
[----:B------:R-:W-:-:S02]  /*11c70*/  MOV R5, 0x2 ;  /* 0x0000000200057802 */ /* 0x000fc40000000f00 */
[----:B------:R-:W-:Y:S02]  /*11c80*/  MOV R3, 0x11ca0 ;  /* 0x00011ca000037802 */ /* 0x000fe40000000f00 */
[----:B-1---5:R-:W-:Y:S05]  /*11c90*/  CALL.REL.NOINC `($__internal_18_$__cuda_sm70_shflsync_bfly_p) ;  /* 0x00000e8000007944 */ /* 0x022fea0003c00000 */
[----:B------:R-:W2:Y:S01]  /*11ca0*/  LDL.LU R2, [R1+0x28] ;  /* 0x0000280001027983 */ /* 0x000ea20000300800 */
[----:B------:R-:W-:Y:S01]  /*11cb0*/  MOV R3, 0x11d00 ;  /* 0x00011d0000037802 */ /* 0x000fe20000000f00 */
[----:B--2---:R-:W-:Y:S01]  /*11cc0*/  FADD.FTZ R4, R2, R5 ;  /* 0x0000000502047221 */ /* 0x004fe20000010000 */
[----:B------:R-:W-:-:S04]  /*11cd0*/  MOV R5, 0x1 ;  /* 0x0000000100057802 */ /* 0x000fc80000000f00 */
[----:B------:R-:W-:Y:S02]  /*11ce0*/  MOV R2, R4 ;  /* 0x0000000400027202 */ /* 0x000fe40000000f00 */
[----:B------:R-:W-:Y:S05]  /*11cf0*/  CALL.REL.NOINC `($__internal_18_$__cuda_sm70_shflsync_bfly_p) ;  /* 0x00000e2000007944 */ /* 0x000fea0003c00000 */
[----:B------:R-:W-:Y:S01]  /*11d00*/  MOV R3, R5 ;  /* 0x0000000500037202 */ /* 0x000fe20000000f00 */
[----:B------:R-:W-:Y:S05]  /*11d10*/  BRA `(.L_x_957) ;  /* 0xffff9ed000007947 */ /* 0x000fea000383ffff */
.L_x_897:
[----:B--234-:R-:W-:Y:S01]  /*11d20*/  IMAD.MOV.U32 R5, RZ, RZ, R12 ;  /* 0x000000ffff057224 */ /* 0x01cfe200078e000c */
[----:B------:R-:W-:Y:S01]  /*11d30*/  MOV R3, RZ ;  /* 0x000000ff00037202 */ /* 0x000fe20000000f00 */
[----:B------:R-:W-:Y:S01]  /*11d40*/  IMAD.MOV.U32 R0, RZ, RZ, 0x181f ;  /* 0x0000181fff007424 */ /* 0x000fe200078e00ff */
[----:B------:R-:W-:Y:S02]  /*11d50*/  MOV R2, 0x11d70 ;  /* 0x00011d7000027802 */ /* 0x000fe40000000f00 */
[----:B-1----:R-:W-:Y:S05]  /*11d60*/  CALL.REL.NOINC `($__internal_19_$__cuda_sm70_shflsync_idx_p) ;  /* 0x00000e0000007944 */ /* 0x002fea0003c00000 */
[----:B------:R-:W-:Y:S01]  /*11d70*/  MOV R10, R0 ;  /* 0x00000000000a7202 */ /* 0x000fe20000000f00 */
[----:B------:R-:W-:Y:S05]  /*11d80*/  BRA `(.L_x_958) ;  /* 0xffffbba000007947 */ /* 0x000fea000383ffff */
.L_x_898:
[----:B------:R-:W-:Y:S01]  /*11d90*/  IMAD.MOV.U32 R5, RZ, RZ, R15 ;  /* 0x000000ffff057224 */ /* 0x000fe200078e000f */
[----:B------:R-:W-:Y:S01]  /*11da0*/  MOV R3, RZ ;  /* 0x000000ff00037202 */ /* 0x000fe20000000f00 */
[----:B------:R-:W-:Y:S01]  /*11db0*/  IMAD.MOV.U32 R0, RZ, RZ, 0x181f ;  /* 0x0000181fff007424 */ /* 0x000fe200078e00ff */
[----:B------:R-:W-:Y:S02]  /*11dc0*/  MOV R2, 0x11de0 ;  /* 0x00011de000027802 */ /* 0x000fe40000000f00 */
[----:B-123--:R-:W-:Y:S05]  /*11dd0*/  CALL.REL.NOINC `($__internal_19_$__cuda_sm70_shflsync_idx_p) ;  /* 0x00000d9000007944 */ /* 0x00efea0003c00000 */
[----:B------:R-:W-:Y:S05]  /*11de0*/  BRA `(.L_x_959) ;  /* 0xffffbb6000007947 */ /* 0x000fea000383ffff */
.L_x_901:
[----:B-1----:R-:W-:Y:S01]  /*11df0*/  IMAD.MOV.U32 R5, RZ, RZ, R12 ;  /* 0x000000ffff057224 */ /* 0x002fe200078e000c */
[----:B------:R-:W-:Y:S01]  /*11e00*/  MOV R3, 0x1 ;  /* 0x0000000100037802 */ /* 0x000fe20000000f00 */
[----:B--2---:R-:W-:Y:S01]  /*11e10*/  IMAD.MOV.U32 R0, RZ, RZ, 0x181f ;  /* 0x0000181fff007424 */ /* 0x004fe200078e00ff */
[----:B------:R-:W-:-:S02]  /*11e20*/  MOV R2, 0x11e40 ;  /* 0x00011e4000027802 */ /* 0x000fc40000000f00 */
[----:B---34-:R-:W-:Y:S05]  /*11e30*/  CALL.REL.NOINC `($__internal_19_$__cuda_sm70_shflsync_idx_p) ;  /* 0x00000d3000007944 */ /* 0x018fea0003c00000 */
[----:B------:R-:W-:Y:S01]  /*11e40*/  IMAD.MOV.U32 R10, RZ, RZ, R0 ;  /* 0x000000ffff0a7224 */ /* 0x000fe200078e0000 */
[----:B------:R-:W-:Y:S01]  /*11e50*/  MOV R3, 0x1 ;  /* 0x0000000100037802 */ /* 0x000fe20000000f00 */
[----:B------:R-:W-:Y:S01]  /*11e60*/  IMAD.MOV.U32 R5, RZ, RZ, R15 ;  /* 0x000000ffff057224 */ /* 0x000fe200078e000f */
[----:B------:R-:W-:-:S02]  /*11e70*/  MOV R0, 0x181f ;  /* 0x0000181f00007802 */ /* 0x000fc40000000f00 */
[----:B------:R-:W-:Y:S02]  /*11e80*/  MOV R2, 0x11ea0 ;  /* 0x00011ea000027802 */ /* 0x000fe40000000f00 */
[----:B------:R-:W-:Y:S05]  /*11e90*/  CALL.REL.NOINC `($__internal_19_$__cuda_sm70_shflsync_idx_p) ;  /* 0x00000cd000007944 */ /* 0x000fea0003c00000 */
[----:B------:R-:W-:Y:S05]  /*11ea0*/  BRA `(.L_x_960) ;  /* 0xffffbc8000007947 */ /* 0x000fea000383ffff */
.L_x_904:
[----:B-1----:R-:W-:Y:S01]  /*11eb0*/  IMAD.MOV.U32 R5, RZ, RZ, R12 ;  /* 0x000000ffff057224 */ /* 0x002fe200078e000c */
[----:B------:R-:W-:Y:S01]  /*11ec0*/  MOV R3, 0x2 ;  /* 0x0000000200037802 */ /* 0x000fe20000000f00 */
[----:B--2---:R-:W-:Y:S01]  /*11ed0*/  IMAD.MOV.U32 R0, RZ, RZ, 0x181f ;  /* 0x0000181fff007424 */ /* 0x004fe200078e00ff */
[----:B------:R-:W-:Y:S02]  /*11ee0*/  MOV R2, 0x11f00 ;  /* 0x00011f0000027802 */ /* 0x000fe40000000f00 */
[----:B---34-:R-:W-:Y:S05]  /*11ef0*/  CALL.REL.NOINC `($__internal_19_$__cuda_sm70_shflsync_idx_p) ;  /* 0x00000c7000007944 */ /* 0x018fea0003c00000 */
[----:B------:R-:W-:Y:S01]  /*11f00*/  MOV R10, R0 ;  /* 0x00000000000a7202 */ /* 0x000fe20000000f00 */
[----:B------:R-:W-:Y:S05]  /*11f10*/  BRA `(.L_x_961) ;  /* 0xffffbdd000007947 */ /* 0x000fea000383ffff */
.L_x_905:
[----:B-1----:R-:W-:Y:S01]  /*11f20*/  IMAD.MOV.U32 R5, RZ, RZ, R15 ;  /* 0x000000ffff057224 */ /* 0x002fe200078e000f */
[----:B------:R-:W-:Y:S01]  /*11f30*/  MOV R3, 0x2 ;  /* 0x0000000200037802 */ /* 0x000fe20000000f00 */
[----:B--2---:R-:W-:Y:S01]  /*11f40*/  IMAD.MOV.U32 R0, RZ, RZ, 0x181f ;  /* 0x0000181fff007424 */ /* 0x004fe200078e00ff */
[----:B------:R-:W-:Y:S02]  /*11f50*/  MOV R2, 0x11f70 ;  /* 0x00011f7000027802 */ /* 0x000fe40000000f00 */
[----:B---34-:R-:W-:Y:S05]  /*11f60*/  CALL.REL.NOINC `($__internal_19_$__cuda_sm70_shflsync_idx_p) ;  /* 0x00000c0000007944 */ /* 0x018fea0003c00000 */
[----:B------:R-:W-:Y:S05]  /*11f70*/  BRA `(.L_x_962) ;  /* 0xffffbd9000007947 */ /* 0x000fea000383ffff */
.L_x_908:
[----:B-1----:R-:W-:Y:S01]  /*11f80*/  IMAD.MOV.U32 R5, RZ, RZ, R12 ;  /* 0x000000ffff057224 */ /* 0x002fe200078e000c */
[----:B------:R-:W-:Y:S01]  /*11f90*/  MOV R3, 0x3 ;  /* 0x0000000300037802 */ /* 0x000fe20000000f00 */
[----:B---3--:R-:W-:Y:S01]  /*11fa0*/  IMAD.MOV.U32 R0, RZ, RZ, 0x181f ;  /* 0x0000181fff007424 */ /* 0x008fe200078e00ff */
[----:B------:R-:W-:-:S02]  /*11fb0*/  MOV R2, 0x11fd0 ;  /* 0x00011fd000027802 */ /* 0x000fc40000000f00 */
[----:B--2-4-:R-:W-:Y:S05]  /*11fc0*/  CALL.REL.NOINC `($__internal_19_$__cuda_sm70_shflsync_idx_p) ;  /* 0x00000ba000007944 */ /* 0x014fea0003c00000 */
[----:B------:R-:W-:Y:S01]  /*11fd0*/  IMAD.MOV.U32 R8, RZ, RZ, R0 ;  /* 0x000000ffff087224 */ /* 0x000fe200078e0000 */
[----:B------:R-:W-:Y:S01]  /*11fe0*/  MOV R3, 0x3 ;  /* 0x0000000300037802 */ /* 0x000fe20000000f00 */
[----:B------:R-:W-:Y:S01]  /*11ff0*/  IMAD.MOV.U32 R5, RZ, RZ, R15 ;  /* 0x000000ffff057224 */ /* 0x000fe200078e000f */
[----:B------:R-:W-:-:S02]  /*12000*/  MOV R0, 0x181f ;  /* 0x0000181f00007802 */ /* 0x000fc40000000f00 */
[----:B------:R-:W-:Y:S02]  /*12010*/  MOV R2, 0x12030 ;  /* 0x0001203000027802 */ /* 0x000fe40000000f00 */
[----:B------:R-:W-:Y:S05]  /*12020*/  CALL.REL.NOINC `($__internal_19_$__cuda_sm70_shflsync_idx_p) ;  /* 0x00000b4000007944 */ /* 0x000fea0003c00000 */
[----:B------:R-:W-:Y:S05]  /*12030*/  BRA `(.L_x_963) ;  /* 0xffffbea000007947 */ /* 0x000fea000383ffff */
.L_x_910:
[----:B------:R-:W-:Y:S01]  /*12040*/  IMAD.MOV.U32 R5, RZ, RZ, R12 ;  /* 0x000000ffff057224 */ /* 0x000fe200078e000c */
[----:B------:R-:W-:Y:S01]  /*12050*/  MOV R3, RZ ;  /* 0x000000ff00037202 */ /* 0x000fe20000000f00 */
[----:B------:R-:W-:Y:S01]  /*12060*/  IMAD.MOV.U32 R0, RZ, RZ, 0x1c1f ;  /* 0x00001c1fff007424 */ /* 0x000fe200078e00ff */
[----:B------:R-:W-:Y:S02]  /*12070*/  MOV R2, 0x12090 ;  /* 0x0001209000027802 */ /* 0x000fe40000000f00 */
[----:B------:R-:W-:Y:S05]  /*12080*/  CALL.REL.NOINC `($__internal_19_$__cuda_sm70_shflsync_idx_p) ;  /* 0x00000ae000007944 */ /* 0x000fea0003c00000 */
[----:B------:R-:W-:Y:S01]  /*12090*/  MOV R4, R0 ;  /* 0x0000000000047202 */ /* 0x000fe20000000f00 */
[----:B------:R-:W-:Y:S05]  /*120a0*/  BRA `(.L_x_964) ;  /* 0xffffc1f000007947 */ /* 0x000fea000383ffff */
.L_x_911:
[----:B------:R-:W-:Y:S01]  /*120b0*/  IMAD.MOV.U32 R5, RZ, RZ, R14 ;  /* 0x000000ffff057224 */ /* 0x000fe200078e000e */
[----:B------:R-:W-:Y:S01]  /*120c0*/  MOV R3, RZ ;  /* 0x000000ff00037202 */ /* 0x000fe20000000f00 */
[----:B------:R-:W-:Y:S01]  /*120d0*/  IMAD.MOV.U32 R0, RZ, RZ, 0x1c1f ;  /* 0x00001c1fff007424 */ /* 0x000fe200078e00ff */
[----:B------:R-:W-:Y:S02]  /*120e0*/  MOV R2, 0x12100 ;  /* 0x0001210000027802 */ /* 0x000fe40000000f00 */
[----:B-12---:R-:W-:Y:S05]  /*120f0*/  CALL.REL.NOINC `($__internal_19_$__cuda_sm70_shflsync_idx_p) ;  /* 0x00000a7000007944 */ /* 0x006fea0003c00000 */
[----:B------:R-:W-:Y:S05]  /*12100*/  BRA `(.L_x_965) ;  /* 0xffffc1b000007947 */ /* 0x000fea000383ffff */
.L_x_914:
[----:B------:R-:W-:Y:S01]  /*12110*/  IMAD.MOV.U32 R5, RZ, RZ, R12 ;  /* 0x000000ffff057224 */ /* 0x000fe200078e000c */
[----:B----4-:R-:W-:Y:S01]  /*12120*/  MOV R3, 0x1 ;  /* 0x0000000100037802 */ /* 0x010fe20000000f00 */
[----:B------:R-:W-:Y:S01]  /*12130*/  IMAD.MOV.U32 R0, RZ, RZ, 0x1c1f ;  /* 0x00001c1fff007424 */ /* 0x000fe200078e00ff */
[----:B------:R-:W-:-:S02]  /*12140*/  MOV R2, 0x12160 ;  /* 0x0001216000027802 */ /* 0x000fc40000000f00 */
[----:B-123--:R-:W-:Y:S05]  /*12150*/  CALL.REL.NOINC `($__internal_19_$__cuda_sm70_shflsync_idx_p) ;  /* 0x00000a1000007944 */ /* 0x00efea0003c00000 */
[----:B------:R-:W-:Y:S01]  /*12160*/  IMAD.MOV.U32 R4, RZ, RZ, R0 ;  /* 0x000000ffff047224 */ /* 0x000fe200078e0000 */
[----:B------:R-:W-:Y:S01]  /*12170*/  MOV R3, 0x1 ;  /* 0x0000000100037802 */ /* 0x000fe20000000f00 */
[----:B------:R-:W-:Y:S01]  /*12180*/  IMAD.MOV.U32 R5, RZ, RZ, R14 ;  /* 0x000000ffff057224 */ /* 0x000fe200078e000e */
[----:B------:R-:W-:-:S02]  /*12190*/  MOV R0, 0x1c1f ;  /* 0x00001c1f00007802 */ /* 0x000fc40000000f00 */
[----:B------:R-:W-:Y:S02]  /*121a0*/  MOV R2, 0x121c0 ;  /* 0x000121c000027802 */ /* 0x000fe40000000f00 */
[----:B------:R-:W-:Y:S05]  /*121b0*/  CALL.REL.NOINC `($__internal_19_$__cuda_sm70_shflsync_idx_p) ;  /* 0x000009b000007944 */ /* 0x000fea0003c00000 */
[----:B------:R-:W-:Y:S05]  /*121c0*/  BRA `(.L_x_966) ;  /* 0xffffcd5000007947 */ /* 0x000fea000383ffff */
.L_x_918:
[----:B------:R-:W-:Y:S01]  /*121d0*/  IMAD.MOV.U32 R5, RZ, RZ, R11 ;  /* 0x000000ffff057224 */ /* 0x000fe200078e000b */
[----:B------:R-:W-:Y:S01]  /*121e0*/  MOV R3, RZ ;  /* 0x000000ff00037202 */ /* 0x000fe20000000f00 */
[----:B------:R-:W-:Y:S01]  /*121f0*/  IMAD.MOV.U32 R0, RZ, RZ, 0x181f ;  /* 0x0000181fff007424 */ /* 0x000fe200078e00ff */
[----:B------:R-:W-:Y:S02]  /*12200*/  MOV R2, 0x12220 ;  /* 0x0001222000027802 */ /* 0x000fe40000000f00 */
[----:B------:R-:W-:Y:S05]  /*12210*/  CALL.REL.NOINC `($__internal_19_$__cuda_sm70_shflsync_idx_p) ;  /* 0x0000095000007944 */ /* 0x000fea0003c00000 */
[----:B------:R-:W-:Y:S01]  /*12220*/  MOV R10, R0 ;  /* 0x00000000000a7202 */ /* 0x000fe20000000f00 */
[----:B------:R-:W-:Y:S05]  /*12230*/  BRA `(.L_x_967) ;  /* 0xffffdd5000007947 */ /* 0x000fea000383ffff */
.L_x_919:
[----:B------:R-:W-:Y:S01]  /*12240*/  IMAD.MOV.U32 R5, RZ, RZ, R15 ;  /* 0x000000ffff057224 */ /* 0x000fe200078e000f */
[----:B------:R-:W-:Y:S01]  /*12250*/  MOV R3, RZ ;  /* 0x000000ff00037202 */ /* 0x000fe20000000f00 */
[----:B------:R-:W-:Y:S01]  /*12260*/  IMAD.MOV.U32 R0, RZ, RZ, 0x181f ;  /* 0x0000181fff007424 */ /* 0x000fe200078e00ff */
[----:B------:R-:W-:Y:S02]  /*12270*/  MOV R2, 0x12290 ;  /* 0x0001229000027802 */ /* 0x000fe40000000f00 */
[----:B-12---:R-:W-:Y:S05]  /*12280*/  CALL.REL.NOINC `($__internal_19_$__cuda_sm70_shflsync_idx_p) ;  /* 0x000008e000007944 */ /* 0x006fea0003c00000 */
[----:B------:R-:W-:Y:S05]  /*12290*/  BRA `(.L_x_968) ;  /* 0xffffdd1000007947 */ /* 0x000fea000383ffff */
.L_x_922:
[----:B-1----:R-:W-:Y:S01]  /*122a0*/  IMAD.MOV.U32 R5, RZ, RZ, R11 ;  /* 0x000000ffff057224 */ /* 0x002fe200078e000b */
[----:B------:R-:W-:Y:S01]  /*122b0*/  MOV R3, 0x1 ;  /* 0x0000000100037802 */ /* 0x000fe20000000f00 */
[----:B----4-:R-:W-:Y:S01]  /*122c0*/  IMAD.MOV.U32 R0, RZ, RZ, 0x181f ;  /* 0x0000181fff007424 */ /* 0x010fe200078e00ff */
[----:B------:R-:W-:-:S02]  /*122d0*/  MOV R2, 0x122f0 ;  /* 0x000122f000027802 */ /* 0x000fc40000000f00 */
[----:B--23--:R-:W-:Y:S05]  /*122e0*/  CALL.REL.NOINC `($__internal_19_$__cuda_sm70_shflsync_idx_p) ;  /* 0x0000088000007944 */ /* 0x00cfea0003c00000 */
[----:B------:R-:W-:Y:S01]  /*122f0*/  IMAD.MOV.U32 R10, RZ, RZ, R0 ;  /* 0x000000ffff0a7224 */ /* 0x000fe200078e0000 */
[----:B------:R-:W-:Y:S01]  /*12300*/  MOV R3, 0x1 ;  /* 0x0000000100037802 */ /* 0x000fe20000000f00 */
[----:B------:R-:W-:Y:S01]  /*12310*/  IMAD.MOV.U32 R5, RZ, RZ, R15 ;  /* 0x000000ffff057224 */ /* 0x000fe200078e000f */
[----:B------:R-:W-:-:S02]  /*12320*/  MOV R0, 0x181f ;  /* 0x0000181f00007802 */ /* 0x000fc40000000f00 */
[----:B------:R-:W-:Y:S02]  /*12330*/  MOV R2, 0x12350 ;  /* 0x0001235000027802 */ /* 0x000fe40000000f00 */
[----:B------:R-:W-:Y:S05]  /*12340*/  CALL.REL.NOINC `($__internal_19_$__cuda_sm70_shflsync_idx_p) ;  /* 0x0000082000007944 */ /* 0x000fea0003c00000 */
[----:B------:R-:W-:Y:S05]  /*12350*/  BRA `(.L_x_969) ;  /* 0xffffde4000007947 */ /* 0x000fea000383ffff */
.L_x_925:
[----:B-1----:R-:W-:Y:S01]  /*12360*/  IMAD.MOV.U32 R5, RZ, RZ, R11 ;  /* 0x000000ffff057224 */ /* 0x002fe200078e000b */
[----:B------:R-:W-:Y:S01]  /*12370*/  MOV R3, 0x2 ;  /* 0x0000000200037802 */ /* 0x000fe20000000f00 */
[----:B----4-:R-:W-:Y:S01]  /*12380*/  IMAD.MOV.U32 R0, RZ, RZ, 0x181f ;  /* 0x0000181fff007424 */ /* 0x010fe200078e00ff */
[----:B------:R-:W-:Y:S02]  /*12390*/  MOV R2, 0x123b0 ;  /* 0x000123b000027802 */ /* 0x000fe40000000f00 */
[----:B--23--:R-:W-:Y:S05]  /*123a0*/  CALL.REL.NOINC `($__internal_19_$__cuda_sm70_shflsync_idx_p) ;  /* 0x000007c000007944 */ /* 0x00cfea0003c00000 */
[----:B------:R-:W-:Y:S01]  /*123b0*/  MOV R10, R0 ;  /* 0x00000000000a7202 */ /* 0x000fe20000000f00 */
[----:B------:R-:W-:Y:S05]  /*123c0*/  BRA `(.L_x_970) ;  /* 0xffffdf9000007947 */ /* 0x000fea000383ffff */
.L_x_926:
[----:B-1----:R-:W-:Y:S01]  /*123d0*/  IMAD.MOV.U32 R5, RZ, RZ, R15 ;  /* 0x000000ffff057224 */ /* 0x002fe200078e000f */
[----:B------:R-:W-:Y:S01]  /*123e0*/  MOV R3, 0x2 ;  /* 0x0000000200037802 */ /* 0x000fe20000000f00 */
[----:B----4-:R-:W-:Y:S01]  /*123f0*/  IMAD.MOV.U32 R0, RZ, RZ, 0x181f ;  /* 0x0000181fff007424 */ /* 0x010fe200078e00ff */
[----:B------:R-:W-:Y:S02]  /*12400*/  MOV R2, 0x12420 ;  /* 0x0001242000027802 */ /* 0x000fe40000000f00 */
[----:B--23--:R-:W-:Y:S05]  /*12410*/  CALL.REL.NOINC `($__internal_19_$__cuda_sm70_shflsync_idx_p) ;  /* 0x0000075000007944 */ /* 0x00cfea0003c00000 */
[----:B------:R-:W-:Y:S05]  /*12420*/  BRA `(.L_x_971) ;  /* 0xffffdf5000007947 */ /* 0x000fea000383ffff */
.L_x_929:
[----:B-1----:R-:W-:Y:S01]  /*12430*/  IMAD.MOV.U32 R5, RZ, RZ, R11 ;  /* 0x000000ffff057224 */ /* 0x002fe200078e000b */
[----:B------:R-:W-:Y:S01]  /*12440*/  MOV R3, 0x3 ;  /* 0x0000000300037802 */ /* 0x000fe20000000f00 */
[----:B------:R-:W-:Y:S01]  /*12450*/  IMAD.MOV.U32 R0, RZ, RZ, 0x181f ;  /* 0x0000181fff007424 */ /* 0x000fe200078e00ff */
[----:B------:R-:W-:-:S02]  /*12460*/  MOV R2, 0x12480 ;  /* 0x0001248000027802 */ /* 0x000fc40000000f00 */
[----:B--234-:R-:W-:Y:S05]  /*12470*/  CALL.REL.NOINC `($__internal_19_$__cuda_sm70_shflsync_idx_p) ;  /* 0x000006f000007944 */ /* 0x01cfea0003c00000 */
[----:B------:R-:W-:Y:S01]  /*12480*/  IMAD.MOV.U32 R10, RZ, RZ, R0 ;  /* 0x000000ffff0a7224 */ /* 0x000fe200078e0000 */
[----:B------:R-:W-:Y:S01]  /*12490*/  MOV R3, 0x3 ;  /* 0x0000000300037802 */ /* 0x000fe20000000f00 */
[----:B------:R-:W-:Y:S01]  /*124a0*/  IMAD.MOV.U32 R5, RZ, RZ, R15 ;  /* 0x000000ffff057224 */ /* 0x000fe200078e000f */
[----:B------:R-:W-:-:S02]  /*124b0*/  MOV R0, 0x181f ;  /* 0x0000181f00007802 */ /* 0x000fc40000000f00 */
[----:B------:R-:W-:Y:S02]  /*124c0*/  MOV R2, 0x124e0 ;  /* 0x000124e000027802 */ /* 0x000fe40000000f00 */
[----:B------:R-:W-:Y:S05]  /*124d0*/  CALL.REL.NOINC `($__internal_19_$__cuda_sm70_shflsync_idx_p) ;  /* 0x0000069000007944 */ /* 0x000fea0003c00000 */
[----:B------:R-:W-:Y:S05]  /*124e0*/  BRA `(.L_x_972) ;  /* 0xffffe06000007947 */ /* 0x000fea000383ffff */
.L_x_931:
[----:B------:R-:W-:Y:S01]  /*124f0*/  IMAD.MOV.U32 R5, RZ, RZ, R103 ;  /* 0x000000ffff057224 */ /* 0x000fe200078e0067 */
[----:B------:R-:W-:Y:S01]  /*12500*/  MOV R3, RZ ;  /* 0x000000ff00037202 */ /* 0x000fe20000000f00 */
[----:B------:R-:W-:Y:S01]  /*12510*/  IMAD.MOV.U32 R0, RZ, RZ, 0x1f ;  /* 0x0000001fff007424 */ /* 0x000fe200078e00ff */
[----:B------:R-:W-:Y:S02]  /*12520*/  MOV R2, 0x12540 ;  /* 0x0001254000027802 */ /* 0x000fe40000000f00 */
[----:B------:R-:W-:Y:S05]  /*12530*/  CALL.REL.NOINC `($__internal_19_$__cuda_sm70_shflsync_idx_p) ;  /* 0x0000063000007944 */ /* 0x000fea0003c00000 */
[----:B------:R-:W-:Y:S01]  /*12540*/  MOV R9, R0 ;  /* 0x0000000000097202 */ /* 0x000fe20000000f00 */
[----:B------:R-:W-:Y:S05]  /*12550*/  BRA `(.L_x_973) ;  /* 0xffffe27000007947 */ /* 0x000fea000383ffff */
.L_x_932:
[----:B------:R-:W-:Y:S01]  /*12560*/  IMAD.MOV.U32 R5, RZ, RZ, R103 ;  /* 0x000000ffff057224 */ /* 0x000fe200078e0067 */
[----:B------:R-:W-:Y:S01]  /*12570*/  MOV R3, 0x1 ;  /* 0x0000000100037802 */ /* 0x000fe20000000f00 */
[----:B------:R-:W-:Y:S01]  /*12580*/  IMAD.MOV.U32 R0, RZ, RZ, 0x1f ;  /* 0x0000001fff007424 */ /* 0x000fe200078e00ff */
[----:B------:R-:W-:Y:S02]  /*12590*/  MOV R2, 0x125b0 ;  /* 0x000125b000027802 */ /* 0x000fe40000000f00 */
[----:B-12---:R-:W-:Y:S05]  /*125a0*/  CALL.REL.NOINC `($__internal_19_$__cuda_sm70_shflsync_idx_p) ;  /* 0x000005c000007944 */ /* 0x006fea0003c00000 */
[----:B------:R-:W-:Y:S01]  /*125b0*/  MOV R8, R0 ;  /* 0x0000000000087202 */ /* 0x000fe20000000f00 */
[----:B------:R-:W-:Y:S05]  /*125c0*/  BRA `(.L_x_974) ;  /* 0xffffe22000007947 */ /* 0x000fea000383ffff */
.L_x_933:
[----:B------:R-:W-:Y:S02]  /*125d0*/  MOV R2, 0x1 ;  /* 0x0000000100027802 */ /* 0x000fe40000000f00 */
[----:B------:R-:W-:-:S02]  /*125e0*/  MOV R3, 0x12600 ;  /* 0x0001260000037802 */ /* 0x000fc40000000f00 */
[----:B-1234-:R-:W-:Y:S05]  /*125f0*/  CALL.REL.NOINC `($__internal_20_$__cuda_sm70_shflsync_up_p) ;  /* 0x000005c000007944 */ /* 0x01efea0003c00000 */
[----:B------:R-:W-:Y:S05]  /*12600*/  BRA `(.L_x_975) ;  /* 0xffffe31000007947 */ /* 0x000fea000383ffff */
.L_x_934:
[----:B------:R-:W-:Y:S02]  /*12610*/  MOV R2, 0x2 ;  /* 0x0000000200027802 */ /* 0x000fe40000000f00 */
[----:B------:R-:W-:-:S02]  /*12620*/  MOV R3, 0x12640 ;  /* 0x0001264000037802 */ /* 0x000fc40000000f00 */
[----:B--2-4-:R-:W-:Y:S05]  /*12630*/  CALL.REL.NOINC `($__internal_20_$__cuda_sm70_shflsync_up_p) ;  /* 0x0000058000007944 */ /* 0x014fea0003c00000 */
[----:B------:R-:W-:Y:S01]  /*12640*/  SEL R3, R4, RZ, P1 ;  /* 0x000000ff04037207 */ /* 0x000fe20000800000 */
[----:B------:R-:W-:-:S04]  /*12650*/  IMAD.MOV.U32 R2, RZ, RZ, 0x4 ;  /* 0x00000004ff027424 */ /* 0x000fc800078e00ff */
[----:B------:R-:W-:Y:S01]  /*12660*/  IMAD.IADD R0, R0, 0x1, R3 ;  /* 0x0000000100007824 */ /* 0x000fe200078e0203 */
        /* <DEDUP_REMOVED lines=20> */
.L_x_938:
[----:B------:R-:W-:Y:S02]  /*127b0*/  MOV R2, 0x1 ;  /* 0x0000000100027802 */ /* 0x000fe40000000f00 */
[----:B------:R-:W-:Y:S02]  /*127c0*/  MOV R3, 0x127e0 ;  /* 0x000127e000037802 */ /* 0x000fe40000000f00 */
[----:B------:R-:W-:Y:S05]  /*127d0*/  CALL.REL.NOINC `($__internal_20_$__cuda_sm70_shflsync_up_p) ;  /* 0x000003e000007944 */ /* 0x000fea0003c00000 */
[----:B------:R-:W-:Y:S01]  /*127e0*/  MOV R2, R4 ;  /* 0x0000000400027202 */ /* 0x000fe20000000f00 */
[----:B------:R-:W-:Y:S05]  /*127f0*/  BRA `(.L_x_977) ;  /* 0xffffe38000007947 */ /* 0x000fea000383ffff */
.L_x_939:
        /* <DEDUP_REMOVED lines=26> */
.L_x_941:
[----:B------:R-:W-:Y:S02]  /*129a0*/  SEL R0, RZ, 0x1, P0 ;  /* 0x00000001ff007807 */ /* 0x000fe40000000000 */
[----:B------:R-:W-:Y:S02]  /*129b0*/  MOV R2, 0x129d0 ;  /* 0x000129d000027802 */ /* 0x000fe40000000f00 */
[----:B-1----:R-:W-:Y:S05]  /*129c0*/  CALL.REL.NOINC `($__internal_21_$__cuda_sm70_votesync_ballot) ;  /* 0x0000026000007944 */ /* 0x002fea0003c00000 */
[----:B------:R-:W-:Y:S01]  /*129d0*/  MOV R10, R0 ;  /* 0x00000000000a7202 */ /* 0x000fe20000000f00 */
[----:B------:R-:W-:Y:S05]  /*129e0*/  BRA `(.L_x_979) ;  /* 0xffffe32000007947 */ /* 0x000fea000383ffff */
.L_x_942:
[----:B------:R-:W-:Y:S01]  /*129f0*/  IMAD.MOV.U32 R5, RZ, RZ, R6 ;  /* 0x000000ffff057224 */ /* 0x000fe200078e0006 */
[----:B------:R-:W-:Y:S01]  /*12a00*/  MOV R3, R8 ;  /* 0x0000000800037202 */ /* 0x000fe20000000f00 */
[----:B--2---:R-:W-:Y:S01]  /*12a10*/  IMAD.MOV.U32 R0, RZ, RZ, 0x1f ;  /* 0x0000001fff007424 */ /* 0x004fe200078e00ff */
[----:B------:R-:W-:Y:S02]  /*12a20*/  MOV R2, 0x12a40 ;  /* 0x00012a4000027802 */ /* 0x000fe40000000f00 */
[----:B-1----:R-:W-:Y:S05]  /*12a30*/  CALL.REL.NOINC `($__internal_19_$__cuda_sm70_shflsync_idx_p) ;  /* 0x0000013000007944 */ /* 0x002fea0003c00000 */
[----:B------:R-:W-:Y:S01]  /*12a40*/  IMAD.MOV.U32 R12, RZ, RZ, R0 ;  /* 0x000000ffff0c7224 */ /* 0x000fe200078e0000 */
[----:B------:R-:W-:Y:S01]  /*12a50*/  MOV R3, R8 ;  /* 0x0000000800037202 */ /* 0x000fe20000000f00 */
[----:B------:R-:W-:Y:S01]  /*12a60*/  IMAD.MOV.U32 R5, RZ, RZ, R7 ;  /* 0x000000ffff057224 */ /* 0x000fe200078e0007 */
[----:B------:R-:W-:Y:S02]  /*12a70*/  MOV R0, 0x1f ;  /* 0x0000001f00007802 */ /* 0x000fe40000000f00 */
[----:B------:R-:W-:-:S02]  /*12a80*/  MOV R2, 0x12aa0 ;  /* 0x00012aa000027802 */ /* 0x000fc40000000f00 */
[----:B------:R-:W-:Y:S05]  /*12a90*/  CALL.REL.NOINC `($__internal_19_$__cuda_sm70_shflsync_idx_p) ;  /* 0x000000d000007944 */ /* 0x000fea0003c00000 */
[----:B------:R-:W-:Y:S01]  /*12aa0*/  MOV R7, R0 ;  /* 0x0000000000077202 */ /* 0x000fe20000000f00 */
[----:B------:R-:W-:Y:S05]  /*12ab0*/  BRA `(.L_x_980) ;  /* 0xffffe2c000007947 */ /* 0x000fea000383ffff */
.L_x_945:
[----:B------:R-:W-:Y:S01]  /*12ac0*/  IMAD.MOV.U32 R5, RZ, RZ, R4 ;  /* 0x000000ffff057224 */ /* 0x000fe200078e0004 */
[----:B--2---:R-:W-:-:S02]  /*12ad0*/  MOV R0, 0x1f ;  /* 0x0000001f00007802 */ /* 0x004fc40000000f00 */
[----:B------:R-:W-:Y:S02]  /*12ae0*/  MOV R2, 0x12b00 ;  /* 0x00012b0000027802 */ /* 0x000fe40000000f00 */
[----:B-1-34-:R-:W-:Y:S05]  /*12af0*/  CALL.REL.NOINC `($__internal_19_$__cuda_sm70_shflsync_idx_p) ;  /* 0x0000007000007944 */ /* 0x01afea0003c00000 */
[----:B------:R-:W-:Y:S01]  /*12b00*/  MOV R13, R0 ;  /* 0x00000000000d7202 */ /* 0x000fe20000000f00 */
[----:B------:R-:W-:Y:S05]  /*12b10*/  BRA `(.L_x_944) ;  /* 0xffffe2c000007947 */ /* 0x000fea000383ffff */
        .weak           $__internal_18_$__cuda_sm70_shflsync_bfly_p
        .type           $__internal_18_$__cuda_sm70_shflsync_bfly_p,@function
        .size           $__internal_18_$__cuda_sm70_shflsync_bfly_p,($__internal_19_$__cuda_sm70_shflsync_idx_p - $__internal_18_$__cuda_sm70_shflsync_bfly_p)
$__internal_18_$__cuda_sm70_shflsync_bfly_p:
[----:B------:R-:W-:Y:S04]  /*12b20*/  WARPSYNC R6 ;  /* 0x0000000600007348 */ /* 0x000fe80003800000 */
[----:B------:R1:W2:Y:S02]  /*12b30*/  SHFL.BFLY PT, R5, R2, R5, R7 ;  /* 0x0c00000502057389 */ /* 0x0002a400000e0007 */
[----:B-1----:R-:W-:Y:S02]  /*12b40*/  MOV R2, R3 ;  /* 0x0000000300027202 */ /* 0x002fe40000000f00 */
[----:B------:R-:W-:-:S04]  /*12b50*/  MOV R3, 0x0 ;  /* 0x0000000000037802 */ /* 0x000fc80000000f00 */
[----:B--2---:R-:W-:Y:S05]  /*12b60*/  RET.REL.NODEC R2 `(_ZN7cutlass13device_kernelIN5flash19enable_sm80_to_sm89INS1_16FlashAttnFwdSm80INS1_25CollectiveMainloopFwdSm80ILi8ELi1ELb1EN4cute5tupleIJNS5_1CILi128EEENS7_ILi48EEENS7_ILi256EEEEEELi256ENS_10bfloat16_tEfNS_4arch4Sm80ELb1ELb0ELb0ELb1ELb0ELb0ELb1ELb1EEENS1_21CollectiveEpilogueFwdINS6_IJS8_SA_S9_EEENS6_IJNS7_ILi1EEESI_SI_EEESC_SE_Li256ELb1ELb1ELb1ELb0EEENS1_36VarlenDynamicPersistentTileSchedulerILi128ELi48ELi256ELi256ELb1ELb1ELb0ELb1ELb1ELb1EEEEEEEEEvNT_6ParamsE) ;  /* 0xfffed49002007950 */ /* 0x004fea0003c3ffff */
        .weak           $__internal_19_$__cuda_sm70_shflsync_idx_p
        .type           $__internal_19_$__cuda_sm70_shflsync_idx_p,@function
        .size           $__internal_19_$__cuda_sm70_shflsync_idx_p,($__internal_20_$__cuda_sm70_shflsync_up_p - $__internal_19_$__cuda_sm70_shflsync_idx_p)
$__internal_19_$__cuda_sm70_shflsync_idx_p:
[----:B------:R-:W-:-:S04]  /*12b70*/  MOV R122, 0xffffffff ;  /* 0xffffffff007a7802 */ /* 0x000fc80000000f00 */
[----:B------:R-:W-:Y:S04]  /*12b80*/  WARPSYNC R122 ;  /* 0x0000007a00007348 */ /* 0x000fe80003800000 */
[----:B------:R1:W2:Y:S02]  /*12b90*/  SHFL.IDX PT, R0, R5, R3, R0 ;  /* 0x0000000305007389 */ /* 0x0002a400000e0000 */
[----:B-1----:R-:W-:-:S04]  /*12ba0*/  MOV R3, 0x0 ;  /* 0x0000000000037802 */ /* 0x002fc80000000f00 */
[----:B--2---:R-:W-:Y:S05]  /*12bb0*/  RET.REL.NODEC R2 `(_ZN7cutlass13device_kernelIN5flash19enable_sm80_to_sm89INS1_16FlashAttnFwdSm80INS1_25CollectiveMainloopFwdSm80ILi8ELi1ELb1EN4cute5tupleIJNS5_1CILi128EEENS7_ILi48EEENS7_ILi256EEEEEELi256ENS_10bfloat16_tEfNS_4arch4Sm80ELb1ELb0ELb0ELb1ELb0ELb0ELb1ELb1EEENS1_21CollectiveEpilogueFwdINS6_IJS8_SA_S9_EEENS6_IJNS7_ILi1EEESI_SI_EEESC_SE_Li256ELb1ELb1ELb1ELb0EEENS1_36VarlenDynamicPersistentTileSchedulerILi128ELi48ELi256ELi256ELb1ELb1ELb0ELb1ELb1ELb1EEEEEEEEEvNT_6ParamsE) ;  /* 0xfffed44002007950 */ /* 0x004fea0003c3ffff */
        .weak           $__internal_20_$__cuda_sm70_shflsync_up_p
        .type           $__internal_20_$__cuda_sm70_shflsync_up_p,@function
        .size           $__internal_20_$__cuda_sm70_shflsync_up_p,($__internal_21_$__cuda_sm70_votesync_ballot - $__internal_20_$__cuda_sm70_shflsync_up_p)
$__internal_20_$__cuda_sm70_shflsync_up_p:
[----:B------:R-:W-:Y:S02]  /*12bc0*/  IMAD.MOV.U32 R4, RZ, RZ, RZ ;  /* 0x000000ffff047224 */ /* 0x000fe400078e00ff */
[----:B------:R-:W-:-:S04]  /*12bd0*/  IMAD.MOV.U32 R10, RZ, RZ, -0x1 ;  /* 0xffffffffff0a7424 */ /* 0x000fc800078e00ff */
[----:B------:R-:W-:Y:S04]  /*12be0*/  WARPSYNC R10 ;  /* 0x0000000a00007348 */ /* 0x000fe80003800000 */
[----:B------:R1:W2:Y:S02]  /*12bf0*/  SHFL.UP PT, R4, R0, R2, R4 ;  /* 0x0400000200047389 */ /* 0x0002a400000e0004 */
[----:B-1----:R-:W-:Y:S02]  /*12c00*/  MOV R2, R3 ;  /* 0x0000000300027202 */ /* 0x002fe40000000f00 */
[----:B------:R-:W-:-:S04]  /*12c10*/  MOV R3, 0x0 ;  /* 0x0000000000037802 */ /* 0x000fc80000000f00 */
[----:B--2---:R-:W-:Y:S05]  /*12c20*/  RET.REL.NODEC R2 `(_ZN7cutlass13device_kernelIN5flash19enable_sm80_to_sm89INS1_16FlashAttnFwdSm80INS1_25CollectiveMainloopFwdSm80ILi8ELi1ELb1EN4cute5tupleIJNS5_1CILi128EEENS7_ILi48EEENS7_ILi256EEEEEELi256ENS_10bfloat16_tEfNS_4arch4Sm80ELb1ELb0ELb0ELb1ELb0ELb0ELb1ELb1EEENS1_21CollectiveEpilogueFwdINS6_IJS8_SA_S9_EEENS6_IJNS7_ILi1EEESI_SI_EEESC_SE_Li256ELb1ELb1ELb1ELb0EEENS1_36VarlenDynamicPersistentTileSchedulerILi128ELi48ELi256ELi256ELb1ELb1ELb0ELb1ELb1ELb1EEEEEEEEEvNT_6ParamsE) ;  /* 0xfffed3d002007950 */ /* 0x004fea0003c3ffff */
        .weak           $__internal_21_$__cuda_sm70_votesync_ballot
        .type           $__internal_21_$__cuda_sm70_votesync_ballot,@function
        .size           $__internal_21_$__cuda_sm70_votesync_ballot,(.L_x_2609 - $__internal_21_$__cuda_sm70_votesync_ballot)
$__internal_21_$__cuda_sm70_votesync_ballot:
[----:B------:R-:W-:Y:S01]  /*12c30*/  ISETP.NE.U32.AND P0, PT, R0, 0x1, PT ;  /* 0x000000010000780c */ /* 0x000fe20003f05070 */
[----:B------:R-:W-:-:S04]  /*12c40*/  IMAD.MOV.U32 R3, RZ, RZ, -0x1 ;  /* 0xffffffffff037424 */ /* 0x000fc800078e00ff */
[----:B------:R-:W-:Y:S08]  /*12c50*/  WARPSYNC R3 ;  /* 0x0000000300007348 */ /* 0x000ff00003800000 */
[----:B------:R-:W-:-:S04]  /*12c60*/  VOTE.ANY R0, PT, !P0 ;  /* 0x0000000000007806 */ /* 0x000fc800040e0100 */
[----:B------:R-:W-:Y:S01]  /*12c70*/  LOP3.LUT R0, R0, R3, RZ, 0xc0, !PT ;  /* 0x0000000300007212 */ /* 0x000fe200078ec0ff */
[----:B------:R-:W-:-:S04]  /*12c80*/  IMAD.MOV.U32 R3, RZ, RZ, 0x0 ;  /* 0x00000000ff037424 */ /* 0x000fc800078e00ff */
[----:B------:R-:W-:Y:S05]  /*12c90*/  RET.REL.NODEC R2 `(_ZN7cutlass13device_kernelIN5flash19enable_sm80_to_sm89INS1_16FlashAttnFwdSm80INS1_25CollectiveMainloopFwdSm80ILi8ELi1ELb1EN4cute5tupleIJNS5_1CILi128EEENS7_ILi48EEENS7_ILi256EEEEEELi256ENS_10bfloat16_tEfNS_4arch4Sm80ELb1ELb0ELb0ELb1ELb0ELb0ELb1ELb1EEENS1_21CollectiveEpilogueFwdINS6_IJS8_SA_S9_EEENS6_IJNS7_ILi1EEESI_SI_EEESC_SE_Li256ELb1ELb1ELb1ELb0EEENS1_36VarlenDynamicPersistentTileSchedulerILi128ELi48ELi256ELi256ELb1ELb1ELb0ELb1ELb1ELb1EEEEEEEEEvNT_6ParamsE) ;  /* 0xfffed36002007950 */ /* 0x000fea0003c3ffff */
.L_x_981:
        /* <DEDUP_REMOVED lines=14> */
.L_x_2609:


//--------------------- .text._ZN7cutlass13device_kernelIN5flash19enable_sm80_to_sm89INS1_16FlashAttnFwdSm80INS1_25CollectiveMainloopFwdSm80ILi8ELi1ELb0EN4cute5tupleIJNS5_1CILi128EEENS7_ILi32EEENS7_ILi256EEEEEELi256ENS_10bfloat16_tEfNS_4arch4Sm80ELb1ELb0ELb0ELb1ELb0ELb1ELb1ELb1EEENS1_21CollectiveEpilogueFwdINS6_IJS8_SA_S9_EEENS6_IJNS7_ILi1EEESI_SI_EEESC_SE_Li256ELb1ELb1ELb1ELb0EEENS1_36VarlenDynamicPersistentTileSchedulerILi128ELi32ELi256ELi256ELb1ELb1ELb0ELb1ELb1ELb1EEEEEEEEEvNT_6ParamsE --------------------------
	.section	.text._ZN7cutlass13device_kernelIN5flash19enable_sm80_to_sm89INS1_16FlashAttnFwdSm80INS1_25CollectiveMainloopFwdSm80ILi8ELi1ELb0EN4cute5tupleIJNS5_1CILi128EEENS7_ILi32EEENS7_ILi256EEEEEELi256ENS_10bfloat16_tEfNS_4arch4Sm80ELb1ELb0ELb0ELb1ELb0ELb1ELb1ELb1EEENS1_21CollectiveEpilogueFwdINS6_IJS8_SA_S9_EEENS6_IJNS7_ILi1EEESI_SI_EEESC_SE_Li256ELb1ELb1ELb1ELb0EEENS1_36VarlenDynamicPersistentTileSchedulerILi128ELi32ELi256ELi256ELb1ELb1ELb0ELb1ELb1ELb1EEEEEEEEEvNT_6ParamsE,"ax",@progbits
	.sectioninfo	@"SHI_REGISTERS=255"
	.align	128
.text._ZN7cutlass13device_kernelIN5flash19enable_sm80_to_sm89INS1_16FlashAttnFwdSm80INS1_25CollectiveMainloopFwdSm80ILi8ELi1ELb0EN4cute5tupleIJNS5_1CILi128EEENS7_ILi32EEENS7_ILi256EEEEEELi256ENS_10bfloat16_tEfNS_4arch4Sm80ELb1ELb0ELb0ELb1ELb0ELb1ELb1ELb1EEENS1_21CollectiveEpilogueFwdINS6_IJS8_SA_S9_EEENS6_IJNS7_ILi1EEESI_SI_EEESC_SE_Li256ELb1ELb1ELb1ELb0EEENS1_36VarlenDynamicPersistentTileSchedulerILi128ELi32ELi256ELi256ELb1ELb1ELb0ELb1ELb1ELb1EEEEEEEEEvNT_6ParamsE:
        .type           _ZN7cutlass13device_kernelIN5flash19enable_sm80_to_sm89INS1_16FlashAttnFwdSm80INS1_25CollectiveMainloopFwdSm80ILi8ELi1ELb0EN4cute5tupleIJNS5_1CILi128EEENS7_ILi32EEENS7_ILi256EEEEEELi256ENS_10bfloat16_tEfNS_4arch4Sm80ELb1ELb0ELb0ELb1ELb0ELb1ELb1ELb1EEENS1_21CollectiveEpilogueFwdINS6_IJS8_SA_S9_EEENS6_IJNS7_ILi1EEESI_SI_EEESC_SE_Li256ELb1ELb1ELb1ELb0EEENS1_36VarlenDynamicPersistentTileSchedulerILi128ELi32ELi256ELi256ELb1ELb1ELb0ELb1ELb1ELb1EEEEEEEEEvNT_6ParamsE,@function
        .size           _ZN7cutlass13device_kernelIN5flash19enable_sm80_to_sm89INS1_16FlashAttnFwdSm80INS1_25CollectiveMainloopFwdSm80ILi8ELi1ELb0EN4cute5tupleIJNS5_1CILi128EEENS7_ILi32EEENS7_ILi256EEEEEELi256ENS_10bfloat16_tEfNS_4arch4Sm80ELb1ELb0ELb0ELb1ELb0ELb1ELb1ELb1EEENS1_21CollectiveEpilogueFwdINS6_IJS8_SA_S9_EEENS6_IJNS7_ILi1EEESI_SI_EEESC_SE_Li256ELb1ELb1ELb1ELb0EEENS1_36VarlenDynamicPersistentTileSchedulerILi128ELi32ELi256ELi256ELb1ELb1ELb0ELb1ELb1ELb1EEEEEEEEEvNT_6ParamsE,(.L_x_2614 - _ZN7cutlass13device_kernelIN5flash19enable_sm80_to_sm89INS1_16FlashAttnFwdSm80INS1_25CollectiveMainloopFwdSm80ILi8ELi1ELb0EN4cute5tupleIJNS5_1CILi128EEENS7_ILi32EEENS7_ILi256EEEEEELi256ENS_10bfloat16_tEfNS_4arch4Sm80ELb1ELb0ELb0ELb1ELb0ELb1ELb1ELb1EEENS1_21CollectiveEpilogueFwdINS6_IJS8_SA_S9_EEENS6_IJNS7_ILi1EEESI_SI_EEESC_SE_Li256ELb1ELb1ELb1ELb0EEENS1_36VarlenDynamicPersistentTileSchedulerILi128ELi32ELi256ELi256ELb1ELb1ELb0ELb1ELb1ELb1EEEEEEEEEvNT_6ParamsE)
        .other          _ZN7cutlass13device_kernelIN5flash19enable_sm80_to_sm89INS1_16FlashAttnFwdSm80INS1_25CollectiveMainloopFwdSm80ILi8ELi1ELb0EN4cute5tupleIJNS5_1CILi128EEENS7_ILi32EEENS7_ILi256EEEEEELi256ENS_10bfloat16_tEfNS_4arch4Sm80ELb1ELb0ELb0ELb1ELb0ELb1ELb1ELb1EEENS1_21CollectiveEpilogueFwdINS6_IJS8_SA_S9_EEENS6_IJNS7_ILi1EEESI_SI_EEESC_SE_Li256ELb1ELb1ELb1ELb0EEENS1_36VarlenDynamicPersistentTileSchedulerILi128ELi32ELi256ELi256ELb1ELb1ELb0ELb1ELb1ELb1EEEEEEEEEvNT_6ParamsE,@"STO_CUDA_ENTRY STV_DEFAULT"
_ZN7cutlass13device_kernelIN5flash19enable_sm80_to_sm89INS1_16FlashAttnFwdSm80INS1_25CollectiveMainloopFwdSm80ILi8ELi1ELb0EN4cute5tupleIJNS5_1CILi128EEENS7_ILi32EEENS7_ILi256EEEEEELi256ENS_10bfloat16_tEfNS_4arch4Sm80ELb1ELb0ELb0ELb1ELb0ELb1ELb1ELb1EEENS1_21CollectiveEpilogueFwdINS6_IJS8_SA_S9_EEENS6_IJNS7_ILi1EEESI_SI_EEESC_SE_Li256ELb1ELb1ELb1ELb0EEENS1_36VarlenDynamicPersistentTileSchedulerILi128ELi32ELi256ELi256ELb1ELb1ELb0ELb1ELb1ELb1EEEEEEEEEvNT_6ParamsE:
        /* <DEDUP_REMOVED lines=13> */
[----:B------:R-:W-:-:S03]  /*00d0*/  CS2R R8, SRZ ;  /* 0x0000000000087805 */ /* 0x000fc6000001ff00 */
        /* <DEDUP_REMOVED lines=10> */
[C---:B------:R-:W-:Y:S01]  /*0180*/  ISETP.GE.U32.AND P4, PT, R12.reuse, 0x2, PT ;  /* 0x000000020c00780c */ /* 0x040fe20003f86070 */
[----:B------:R-:W-:Y:S01]  /*0190*/  IMAD.MOV.U32 R7, RZ, RZ, RZ ;  /* 0x000000ffff077224 */ /* 0x000fe200078e00ff */
        /* <DEDUP_REMOVED lines=26> */
.L_x_987:
        /* <DEDUP_REMOVED lines=16> */
.L_x_1170:
        /* <DEDUP_REMOVED lines=16> */
.L_x_1171:
[----:B---3--:R-:W-:-:S05]  /*0540*/  IMAD R0, R0, c[0x0][0x538], RZ ;  /* 0x00014e0000007a24 */ /* 0x008fca00078e02ff */
[----:B------:R-:W-:-:S04]  /*0550*/  IADD3 R6, R0, R6, RZ ;  /* 0x0000000600067210 */ /* 0x000fc80007ffe0ff */
[----:B------:R-:W-:-:S13]  /*0560*/  ISETP.GT.AND P0, PT, R6, UR4, PT ;  /* 0x0000000406007c0c */ /* 0x000fda000bf04270 */
[----:B-12---:R-:W-:Y:S05]  /*0570*/  @!P0 BRA `(.L_x_987) ;  /* 0xfffffdc000008947 */ /* 0x006fea000383ffff */
.L_x_983:
[----:B------:R-:W-:-:S05]  /*0580*/  IADD3 R11, -R0, R6, RZ ;  /* 0x00000006000b7210 */ /* 0x000fca0007ffe1ff */
[----:B------:R-:W-:-:S05]  /*0590*/  IMAD R0, R4, c[0x0][0x538], R11 ;  /* 0x00014e0004007a24 */ /* 0x000fca00078e020b */
[----:B------:R-:W-:Y:S01]  /*05a0*/  ISETP.GT.AND P0, PT, R0, UR4, PT ;  /* 0x0000000400007c0c */ /* 0x000fe2000bf04270 */
[----:B------:R-:W-:-:S12]  /*05b0*/  BRA.DIV ~URZ, `(.L_x_988) ;  /* 0x0001b6c27f007947 */ /* 0x000fd8000b800000 */
[----:B------:R-:W-:-:S04]  /*05c0*/  VOTE.ANY R10, PT, !P0 ;  /* 0x00000000000a7806 */ /* 0x000fc800040e0100 */
.L_x_1172:
[----:B------:R-:W1:Y:S02]  /*05d0*/  POPC R6, R10 ;  /* 0x0000000a00067309 */ /* 0x000e640000000000 */
[----:B-12---:R-:W-:Y:S01]  /*05e0*/  IADD3 R235, R6, R7, RZ ;  /* 0x0000000706eb7210 */ /* 0x006fe20007ffe0ff */
[----:B------:R-:W-:Y:S05]  /*05f0*/  BRA.DIV ~URZ, `(.L_x_989) ;  /* 0x0001b6d27f007947 */ /* 0x000fea000b800000 */
[----:B------:R1:W2:Y:S01]  /*0600*/  SHFL.IDX PT, R233, R9, R6, 0x1f ;  /* 0x00001f0609e97589 */ /* 0x0002a200000e0000 */
[----:B------:R-:W-:-:S03]  /*0610*/  MOV R7, RZ ;  /* 0x000000ff00077202 */ /* 0x000fc60000000f00 */
[----:B------:R1:W3:Y:S04]  /*0620*/  SHFL.IDX PT, R9, R8, R6, 0x1f ;  /* 0x00001f0608097589 */ /* 0x0002e800000e0000 */
.L_x_1173:
[----:B------:R-:W-:Y:S01]  /*0630*/  ISETP.NE.AND P0, PT, R10, RZ, PT ;  /* 0x000000ff0a00720c */ /* 0x000fe20003f05270 */
[----:B------:R-:W-:-:S12]  /*0640*/  BSSY B0, `(.L_x_990) ;  /* 0x0000005000007945 */ /* 0x000fd80003800000 */
[----:B------:R-:W-:Y:S05]  /*0650*/  @!P0 BRA `(.L_x_991) ;  /* 0x0000003000008947 */ /* 0x000fea0003800000 */
[----:B------:R-:W-:Y:S01]  /*0660*/  IADD3 R3, R6, -0x1, RZ ;  /* 0xffffffff06037810 */ /* 0x000fe20007ffe0ff */
[----:B------:R-:W-:Y:S05]  /*0670*/  BRA.DIV ~URZ, `(.L_x_992) ;  /* 0x0001b7327f007947 */ /* 0x000fea000b800000 */
[----:B------:R4:W1:Y:S02]  /*0680*/  SHFL.IDX PT, R7, R4, R3, 0x1f ;  /* 0x00001f0304077589 */ /* 0x00086400000e0000 */
.L_x_991:
[----:B------:R-:W-:Y:S05]  /*0690*/  BSYNC B0 ;  /* 0x0000000000007941 */ /* 0x000fea0003800000 */
.L_x_990:
[----:B---3--:R-:W-:Y:S01]  /*06a0*/  ISETP.NE.AND P0, PT, R9, 0x1, PT ;  /* 0x000000010900780c */ /* 0x008fe20003f05270 */
[----:B-1----:R-:W-:Y:S01]  /*06b0*/  IMAD R232, R7, c[0x0][0x538], R11 ;  /* 0x00014e0007e87a24 */ /* 0x002fe200078e020b */
[----:B------:R-:W-:Y:S04]  /*06c0*/  BSSY B0, `(.L_x_993) ;  /* 0x0000085000007945 */ /* 0x000fe80003800000 */
[----:B------:R-:W-:-:S07]  /*06d0*/  IADD3 R11, -R232, UR4, RZ ;  /* 0x00000004e80b7c10 */ /* 0x000fce000fffe1ff */
[----:B------:R-:W-:Y:S05]  /*06e0*/  @!P0 BRA `(.L_x_994) ;  /* 0x000003e000008947 */ /* 0x000fea0003800000 */
[-C--:B--2---:R-:W-:Y:S02]  /*06f0*/  IABS R0, R233.reuse ;  /* 0x000000e900007213 */ /* 0x084fe40000000000 */
        /* <DEDUP_REMOVED lines=9> */
[----:B----4-:R-:W1:Y:S02]  /*0790*/  F2I.FTZ.U32.TRUNC.NTZ R3, R2 ;  /* 0x0000000200037305 */ /* 0x010e64000021f000 */
        /* <DEDUP_REMOVED lines=51> */
.L_x_994:
[----:B------:R-:W-:-:S04]  /*0ad0*/  IMAD.MOV.U32 R2, RZ, RZ, 0x4 ;  /* 0x00000004ff027424 */ /* 0x000fc800078e00ff */
[----:B----4-:R-:W-:-:S05]  /*0ae0*/  IMAD.WIDE R2, R235, R2, c[0x0][0x590] ;  /* 0x00016400eb027625 */ /* 0x010fca00078e0202 */
        /* <DEDUP_REMOVED lines=66> */
.L_x_995:
[----:B------:R-:W-:Y:S05]  /*0f10*/  BSYNC B0 ;  /* 0x0000000000007941 */ /* 0x000fea0003800000 */
.L_x_993:
[----:B------:R-:W-:-:S04]  /*0f20*/  LOP3.LUT R0, RZ, R0, RZ, 0x33, !PT ;  /* 0x00000000ff007212 */ /* 0x000fc800078e33ff */
[----:B------:R-:W-:Y:S01]  /*0f30*/  IADD3 R233, R0, R233, RZ ;  /* 0x000000e900e97210 */ /* 0x000fe20007ffe0ff */
[----:B------:R-:W-:Y:S05]  /*0f40*/  BRA `(.L_x_996) ;  /* 0x0000004000007947 */ /* 0x000fea0003800000 */
.L_x_984:
[----:B--2---:R-:W-:Y:S01]  /*0f50*/  IMAD.MOV.U32 R233, RZ, RZ, RZ ;  /* 0x000000ffffe97224 */ /* 0x004fe200078e00ff */
[----:B------:R-:W-:Y:S01]  /*0f60*/  MOV R234, RZ ;  /* 0x000000ff00ea7202 */ /* 0x000fe20000000f00 */
[----:B------:R-:W-:Y:S01]  /*0f70*/  IMAD.U32 R232, RZ, RZ, UR4 ;  /* 0x00000004ffe87e24 */ /* 0x000fe2000f8e00ff */
[----:B------:R-:W-:Y:S02]  /*0f80*/  MOV R235, c[0x0][0x53c] ;  /* 0x00014f0000eb7a02 */ /* 0x000fe40000000f00 */
.L_x_996:
[----:B------:R-:W-:Y:S01]  /*0f90*/  ISETP.NE.AND P0, PT, R12, RZ, PT ;  /* 0x000000ff0c00720c */ /* 0x000fe20003f05270 */
[----:B------:R-:W-:-:S12]  /*0fa0*/  WARPSYNC 0xffffffff ;  /* 0xffffffff00007948 */ /* 0x000fd80003800000 */
[----:B------:R1:W-:Y:S04]  /*0fb0*/  @!P0 STS.128 [0x20080], R232 ;  /* 0x020080e8ff008388 */ /* 0x0003e80000000c00 */
[----:B------:R-:W-:Y:S06]  /*0fc0*/  BAR.ARV 0x5, 0x100 ;  /* 0x0144000000007b1d */ /* 0x000fec0000002000 */
.L_x_982:
        /* <DEDUP_REMOVED lines=9> */
[----:B------:R-:W-:-:S02]  /*1060*/  LOP3.LUT R4, R8, 0xfffffff8, RZ, 0xc0, !PT ;  /* 0xfffffff808047812 */ /* 0x000fc400078ec0ff */
[----:B------:R-:W-:Y:S02]  /*1070*/  LOP3.LUT R0, R0, 0xfffffffe, RZ, 0xc0, !PT ;  /* 0xfffffffe00007812 */ /* 0x000fe400078ec0ff */
[----:B------:R-:W-:Y:S01]  /*1080*/  SHF.R.S32.HI R211, RZ, 0x3, R8 ;  /* 0x00000003ffd37819 */ /* 0x000fe20000011408 */
[----:B------:R-:W-:Y:S01]  /*1090*/  IMAD.IADD R148, R14, 0x1, -R4 ;  /* 0x000000010e947824 */ /* 0x000fe200078e0a04 */
[--C-:B------:R-:W-:Y:S01]  /*10a0*/  SHF.R.S32.HI R6, RZ, 0x2, R13.reuse ;  /* 0x00000002ff067819 */ /* 0x100fe2000001140d */
[----:B------:R-:W-:Y:S01]  /*10b0*/  IMAD.IADD R11, R3, 0x1, -R0 ;  /* 0x00000001030b7824 */ /* 0x000fe200078e0a00 */
[----:B------:R-:W-:Y:S01]  /*10c0*/  SHF.R.S32.HI R3, RZ, 0x1f, R13 ;  /* 0x0000001fff037819 */ /* 0x000fe2000001140d */
[----:B------:R-:W-:Y:S01]  /*10d0*/  IMAD.SHL.U32 R144, R148, 0x8, RZ ;  /* 0x0000000894907824 */ /* 0x000fe200078e00ff */
[----:B------:R-:W-:Y:S01]  /*10e0*/  LOP3.LUT R0, R2, 0xfffffff0, RZ, 0xc0, !PT ;  /* 0xfffffff002007812 */ /* 0x000fe200078ec0ff */
[----:B------:R-:W-:Y:S01]  /*10f0*/  IMAD.SHL.U32 R2, R211, 0x40, RZ ;  /* 0x00000040d3027824 */ /* 0x000fe200078e00ff */
[----:B------:R-:W-:Y:S01]  /*1100*/  LEA.HI R3, R3, R6, RZ, 0x3 ;  /* 0x0000000603037211 */ /* 0x000fe200078f18ff */
[----:B------:R-:W-:Y:S01]  /*1110*/  IMAD.SHL.U32 R7, R148, 0x40, RZ ;  /* 0x0000004094077824 */ /* 0x000fe200078e00ff */
[----:B------:R-:W-:Y:S01]  /*1120*/  IADD3 R213, R144, 0x80, RZ ;  /* 0x0000008090d57810 */ /* 0x000fe20007ffe0ff */
[----:B------:R-:W-:Y:S01]  /*1130*/  IMAD.IADD R0, R14, 0x1, -R0 ;  /* 0x000000010e007824 */ /* 0x000fe200078e0a00 */
[----:B------:R-:W-:Y:S01]  /*1140*/  LOP3.LUT R3, R3, 0xfffffff8, RZ, 0xc0, !PT ;  /* 0xfffffff803037812 */ /* 0x000fe200078ec0ff */
[----:B------:R-:W-:Y:S01]  /*1150*/  IMAD.SHL.U32 R148, R148, 0x4, RZ ;  /* 0x0000000494947824 */ /* 0x000fe200078e00ff */
[----:B------:R-:W-:-:S02]  /*1160*/  LOP3.LUT R2, R2, 0x1c0, RZ, 0xc0, !PT ;  /* 0x000001c002027812 */ /* 0x000fc400078ec0ff */
[----:B------:R-:W-:Y:S01]  /*1170*/  SHF.R.S32.HI R10, RZ, 0x1f, R0 ;  /* 0x0000001fff0a7819 */ /* 0x000fe20000011400 */
[----:B------:R-:W-:Y:S01]  /*1180*/  IMAD.IADD R6, R6, 0x1, -R3 ;  /* 0x0000000106067824 */ /* 0x000fe200078e0a03 */
[----:B------:R-:W-:Y:S02]  /*1190*/  LOP3.LUT R5, R2, 0x38, R144, 0xf8, !PT ;  /* 0x0000003802057812 */ /* 0x000fe400078ef890 */
[----:B------:R-:W-:Y:S02]  /*11a0*/  SHF.R.U32.HI R4, RZ, 0x3, R2 ;  /* 0x00000003ff047819 */ /* 0x000fe40000011602 */
[----:B------:R-:W-:Y:S02]  /*11b0*/  LEA.HI R3, R9, R14, RZ, 0x6 ;  /* 0x0000000e09037211 */ /* 0x000fe400078f30ff */
[----:B------:R-:W-:Y:S02]  /*11c0*/  LOP3.LUT R2, R7, 0x1c0, RZ, 0xc0, !PT ;  /* 0x000001c007027812 */ /* 0x000fe400078ec0ff */
[----:B------:R-:W-:Y:S01]  /*11d0*/  LEA.HI R10, R10, R0, RZ, 0x3 ;  /* 0x000000000a0a7211 */ /* 0x000fe200078f18ff */
[----:B------:R-:W-:Y:S01]  /*11e0*/  IMAD.SHL.U32 R3, R3, 0x8, RZ ;  /* 0x0000000803037824 */ /* 0x000fe200078e00ff */
[----:B------:R-:W-:-:S02]  /*11f0*/  LOP3.LUT R7, R5, R4, RZ, 0x3c, !PT ;  /* 0x0000000405077212 */ /* 0x000fc400078e3cff */
[----:B------:R-:W-:Y:S02]  /*1200*/  LOP3.LUT R4, R2, 0x8, R8, 0xf8, !PT ;  /* 0x0000000802047812 */ /* 0x000fe400078ef808 */
[----:B------:R-:W-:Y:S02]  /*1210*/  LOP3.LUT R5, R10, 0xfffffff8, RZ, 0xc0, !PT ;  /* 0xfffffff80a057812 */ /* 0x000fe400078ec0ff */
[----:B------:R-:W-:Y:S02]  /*1220*/  SHF.R.U32.HI R2, RZ, 0x3, R2 ;  /* 0x00000003ff027819 */ /* 0x000fe40000011602 */
[----:B------:R-:W-:Y:S01]  /*1230*/  LEA.HI R9, R9, R14, RZ, 0x5 ;  /* 0x0000000e09097211 */ /* 0x000fe200078f28ff */
[----:B------:R-:W-:Y:S01]  /*1240*/  IMAD.IADD R8, R0, 0x1, -R5 ;  /* 0x0000000100087824 */ /* 0x000fe200078e0a05 */
[----:B------:R-:W-:Y:S02]  /*1250*/  LOP3.LUT R12, R4, R2, RZ, 0x3c, !PT ;  /* 0x00000002040c7212 */ /* 0x000fe400078e3cff */
[----:B------:R-:W-:-:S02]  /*1260*/  LOP3.LUT R3, R3, 0xfffffe00, RZ, 0xc0, !PT ;  /* 0xfffffe0003037812 */ /* 0x000fc400078ec0ff */
[--C-:B------:R-:W-:Y:S02]  /*1270*/  SHF.R.S32.HI R2, RZ, 0x5, R9.reuse ;  /* 0x00000005ff027819 */ /* 0x100fe40000011409 */
[----:B------:R-:W-:Y:S02]  /*1280*/  SHF.R.S32.HI R0, RZ, 0x1f, R9 ;  /* 0x0000001fff007819 */ /* 0x000fe40000011409 */
[----:B------:R-:W-:Y:S02]  /*1290*/  LOP3.LUT R5, R13, 0xfffffffc, RZ, 0xc0, !PT ;  /* 0xfffffffc0d057812 */ /* 0x000fe400078ec0ff */
        /* <DEDUP_REMOVED lines=8> */
[----:B------:R-:W-:-:S02]  /*1320*/  LEA.HI R3, R0, R0, RZ, 0x1 ;  /* 0x0000000000037211 */ /* 0x000fc400078f08ff */
[----:B------:R-:W-:Y:S01]  /*1330*/  ISETP.NE.U32.AND P0, PT, R5, 0x1, PT ;  /* 0x000000010500780c */ /* 0x000fe20003f05070 */
[----:B------:R-:W-:Y:S01]  /*1340*/  IMAD.IADD R9, R2, 0x1, -R4 ;  /* 0x0000000102097824 */ /* 0x000fe200078e0a04 */
[----:B------:R-:W-:Y:S01]  /*1350*/  LOP3.LUT R3, R3, 0x1ffffffe, RZ, 0xc0, !PT ;  /* 0x1ffffffe03037812 */ /* 0x000fe200078ec0ff */
[C---:B------:R-:W-:Y:S01]  /*1360*/  IMAD.SHL.U32 R4, R6.reuse, 0x40, RZ ;  /* 0x0000004006047824 */ /* 0x040fe200078e00ff */
[----:B------:R-:W-:Y:S01]  /*1370*/  R2P PR, R6, 0x6 ;  /* 0x0000000606007804 */ /* 0x000fe20000000000 */
[----:B------:R-:W-:Y:S01]  /*1380*/  IMAD.SHL.U32 R6, R2, 0x400, RZ ;  /* 0x0000040002067824 */ /* 0x000fe200078e00ff */
[----:B------:R-:W-:Y:S01]  /*1390*/  SHF.R.S32.HI R7, RZ, 0x1f, R15 ;  /* 0x0000001fff077819 */ /* 0x000fe2000001140f */
[----:B------:R-:W-:Y:S01]  /*13a0*/  IMAD.IADD R13, R0, 0x1, -R3 ;  /* 0x00000001000d7824 */ /* 0x000fe200078e0a03 */
[----:B------:R-:W-:Y:S01]  /*13b0*/  LOP3.LUT R2, R4, 0x1c0, RZ, 0xc0, !PT ;  /* 0x000001c004027812 */ /* 0x000fe200078ec0ff */
[----:B------:R-:W-:Y:S01]  /*13c0*/  IMAD R4, R0, 0x2, R6 ;  /* 0x0000000200047824 */ /* 0x000fe200078e0206 */
[----:B------:R-:W-:Y:S01]  /*13d0*/  LEA.HI R7, R7, R15, RZ, 0x2 ;  /* 0x0000000f07077211 */ /* 0x000fe200078f10ff */
[----:B------:R-:W-:Y:S01]  /*13e0*/  IMAD.SHL.U32 R0, R8, 0x40, RZ ;  /* 0x0000004008007824 */ /* 0x000fe200078e00ff */
[----:B------:R-:W-:Y:S01]  /*13f0*/  LEA.HI R2, R2, R2, RZ, 0x1d ;  /* 0x0000000202027211 */ /* 0x000fe200078fe8ff */
[----:B------:R-:W-:Y:S01]  /*1400*/  IMAD.SHL.U32 R5, R11, 0x8, RZ ;  /* 0x000000080b057824 */ /* 0x000fe200078e00ff */
[----:B------:R-:W-:-:S02]  /*1410*/  SHF.R.S32.HI R3, RZ, 0x2, R7 ;  /* 0x00000002ff037819 */ /* 0x000fc40000011407 */
[----:B------:R-:W-:Y:S01]  /*1420*/  LOP3.LUT R0, R0, 0x1c0, RZ, 0xc0, !PT ;  /* 0x000001c000007812 */ /* 0x000fe200078ec0ff */
[----:B------:R-:W-:Y:S01]  /*1430*/  IMAD.IADD R2, R4, 0x1, R2 ;  /* 0x0000000104027824 */ /* 0x000fe200078e0202 */
[----:B------:R-:W-:Y:S01]  /*1440*/  LOP3.LUT P4, RZ, R8, 0x2, RZ, 0xc0, !PT ;  /* 0x0000000208ff7812 */ /* 0x000fe2000788c0ff */
[----:B------:R-:W-:Y:S01]  /*1450*/  IMAD R14, R9, 0x10, R3 ;  /* 0x00000010090e7824 */ /* 0x000fe200078e0203 */
[----:B------:R-:W-:Y:S01]  /*1460*/  LOP3.LUT R3, R0, 0x8, R5, 0xf8, !PT ;  /* 0x0000000800037812 */ /* 0x000fe200078ef805 */
[----:B------:R-:W-:Y:S01]  /*1470*/  IMAD.SHL.U32 R4, R10, 0x40, RZ ;  /* 0x000000400a047824 */ /* 0x000fe200078e00ff */
[----:B------:R-:W-:Y:S01]  /*1480*/  SHF.R.U32.HI R0, RZ, 0x3, R0 ;  /* 0x00000003ff007819 */ /* 0x000fe20000011600 */
[----:B------:R-:W-:Y:S01]  /*1490*/  IMAD.SHL.U32 R241, R2, 0x2, RZ ;  /* 0x0000000202f17824 */ /* 0x000fe200078e00ff */
[----:B------:R-:W-:Y:S01]  /*14a0*/  LOP3.LUT P3, RZ, R8, 0x4, RZ, 0xc0, !PT ;  /* 0x0000000408ff7812 */ /* 0x000fe2000786c0ff */
[----:B------:R-:W-:Y:S01]  /*14b0*/  IMAD R2, R11, 0x200, R12 ;  /* 0x000002000b027824 */ /* 0x000fe200078e020c */
[----:B------:R-:W-:Y:S01]  /*14c0*/  LOP3.LUT R0, R3, R0, RZ, 0x3c, !PT ;  /* 0x0000000003007212 */ /* 0x000fe200078e3cff */
[----:B------:R-:W-:Y:S01]  /*14d0*/  IMAD.MOV.U32 R8, RZ, RZ, 0x20 ;  /* 0x00000020ff087424 */ /* 0x000fe200078e00ff */
[----:B------:R-:W-:Y:S01]  /*14e0*/  LOP3.LUT R4, R4, 0xfffffe00, RZ, 0xc0, !PT ;  /* 0xfffffe0004047812 */ /* 0x000fe200078ec0ff */
[----:B------:R-:W-:Y:S01]  /*14f0*/  IMAD.MOV.U32 R9, RZ, RZ, 0x40 ;  /* 0x00000040ff097424 */ /* 0x000fe200078e00ff */
[----:B------:R-:W-:Y:S01]  /*1500*/  IADD3 R5, R241, 0x80, RZ ;  /* 0x00000080f1057810 */ /* 0x000fe20007ffe0ff */
[----:B------:R1:W-:Y:S01]  /*1510*/  STL [R1+0x4], R14 ;  /* 0x0000040e01007387 */ /* 0x0003e20000100800 */
[----:B------:R-:W-:Y:S01]  /*1520*/  IADD3 R3, R0, R4, R6 ;  /* 0x0000000400037210 */ /* 0x000fe20007ffe006 */
[----:B------:R-:W-:Y:S01]  /*1530*/  IMAD R239, R13, 0x8, R14 ;  /* 0x000000080def7824 */ /* 0x000fe200078e020e */
[----:B------:R-:W-:-:S02]  /*1540*/  IADD3 R242, R241, 0x70, RZ ;  /* 0x00000070f1f27810 */ /* 0x000fc40007ffe0ff */
[----:B------:R-:W-:Y:S02]  /*1550*/  LOP3.LUT R4, R0, R4, RZ, 0xfc, !PT ;  /* 0x0000000400047212 */ /* 0x000fe400078efcff */
[----:B------:R-:W-:Y:S02]  /*1560*/  @P0 IADD3 R242, R5, 0x10, RZ ;  /* 0x0000001005f20810 */ /* 0x000fe40007ffe0ff */
[----:B------:R-:W-:Y:S02]  /*1570*/  IADD3 R0, R148, 0x40, RZ ;  /* 0x0000004094007810 */ /* 0x000fe40007ffe0ff */
[----:B------:R-:W-:Y:S02]  /*1580*/  LOP3.LUT R5, R7, 0x7ffffffc, RZ, 0xc0, !PT ;  /* 0x7ffffffc07057812 */ /* 0x000fe400078ec0ff */
[----:B------:R-:W-:Y:S01]  /*1590*/  LEA R184, R2, 0xc080, 0x1 ;  /* 0x0000c08002b87811 */ /* 0x000fe200078e08ff */
[----:B------:R-:W-:Y:S01]  /*15a0*/  IMAD.IADD R146, R148, 0x1, R0 ;  /* 0x0000000194927824 */ /* 0x000fe200078e0200 */
[C---:B------:R-:W-:Y:S01]  /*15b0*/  SEL R2, R8.reuse, 0xffffffe0, !P4 ;  /* 0xffffffe008027807 */ /* 0x040fe20006000000 */
[----:B------:R-:W-:Y:S01]  /*15c0*/  IMAD.IADD R0, R15, 0x1, -R5 ;  /* 0x000000010f007824 */ /* 0x000fe200078e0a05 */
[----:B------:R-:W-:-:S02]  /*15d0*/  SEL R5, R8, 0xffffffe0, !P1 ;  /* 0xffffffe008057807 */ /* 0x000fc40004800000 */
[----:B------:R-:W-:Y:S01]  /*15e0*/  LEA R189, R3, 0x10080, 0x1 ;  /* 0x0001008003bd7811 */ /* 0x000fe200078e08ff */
[----:B------:R-:W-:Y:S01]  /*15f0*/  IMAD.SHL.U32 R217, R0, 0x2, RZ ;  /* 0x0000000200d97824 */ /* 0x000fe200078e00ff */
[----:B------:R-:W-:Y:S01]  /*1600*/  LEA R185, R4, 0x8080, 0x1 ;  /* 0x0000808004b97811 */ /* 0x000fe200078e08ff */
[----:B------:R-:W-:Y:S01]  /*1610*/  IMAD.IADD R244, R241, 0x1, R5 ;  /* 0x00000001f1f47824 */ /* 0x000fe200078e0205 */
[----:B------:R-:W-:Y:S01]  /*1620*/  SEL R6, R9, 0xffffffc0, !P2 ;  /* 0xffffffc009067807 */ /* 0x000fe20005000000 */
[----:B------:R-:W-:Y:S01]  /*1630*/  IMAD.IADD R243, R5, 0x1, R242 ;  /* 0x0000000105f37824 */ /* 0x000fe200078e02f2 */
[----:B-1----:R-:W-:Y:S01]  /*1640*/  IADD3 R14, R217, 0x10, RZ ;  /* 0x00000010d90e7810 */ /* 0x002fe20007ffe0ff */
[----:B------:R-:W-:Y:S01]  /*1650*/  IMAD.IADD R190, R189, 0x1, R2 ;  /* 0x00000001bdbe7824 */ /* 0x000fe200078e0202 */
[----:B------:R-:W-:Y:S01]  /*1660*/  SEL R0, R9, 0xffffffc0, !P3 ;  /* 0xffffffc009007807 */ /* 0x000fe20005800000 */
[--C-:B------:R-:W-:Y:S01]  /*1670*/  IMAD.IADD R186, R2, 0x1, R185.reuse ;  /* 0x0000000102ba7824 */ /* 0x100fe200078e02b9 */
[----:B------:R-:W-:Y:S01]  /*1680*/  IADD3 R15, R217, 0x8, RZ ;  /* 0x00000008d90f7810 */ /* 0x000fe20007ffe0ff */
[----:B------:R-:W-:Y:S01]  /*1690*/  IMAD.IADD R248, R241, 0x1, R6 ;  /* 0x00000001f1f87824 */ /* 0x000fe200078e0206 */
[C---:B------:R-:W-:Y:S01]  /*16a0*/  IADD3 R10, R217.reuse, 0x28, RZ ;  /* 0x00000028d90a7810 */ /* 0x040fe20007ffe0ff */
[C---:B------:R-:W-:Y:S01]  /*16b0*/  IMAD.IADD R247, R6.reuse, 0x1, R244 ;  /* 0x0000000106f77824 */ /* 0x040fe200078e02f4 */
[C---:B------:R-:W-:Y:S01]  /*16c0*/  IADD3 R7, R217.reuse, 0x30, RZ ;  /* 0x00000030d9077810 */ /* 0x040fe20007ffe0ff */
[----:B------:R-:W-:Y:S01]  /*16d0*/  IMAD.IADD R246, R6, 0x1, R242 ;  /* 0x0000000106f67824 */ /* 0x000fe200078e02f2 */
[----:B------:R-:W-:Y:S01]  /*16e0*/  IADD3 R12, R217, 0x18, RZ ;  /* 0x00000018d90c7810 */ /* 0x000fe20007ffe0ff */
[----:B------:R-:W-:Y:S01]  /*16f0*/  IMAD.IADD R245, R243, 0x1, R6 ;  /* 0x00000001f3f57824 */ /* 0x000fe200078e0206 */
[----:B------:R-:W-:Y:S01]  /*1700*/  IADD3 R11, R217, 0x20, RZ ;  /* 0x00000020d90b7810 */ /* 0x000fe20007ffe0ff */
[--C-:B------:R-:W-:Y:S01]  /*1710*/  IMAD.IADD R192, R189, 0x1, R0.reuse ;  /* 0x00000001bdc07824 */ /* 0x100fe200078e0200 */
[C---:B------:R-:W-:Y:S01]  /*1720*/  IADD3 R252, R217.reuse, 0x38, RZ ;  /* 0x00000038d9fc7810 */ /* 0x040fe20007ffe0ff */
[----:B------:R-:W-:Y:S01]  /*1730*/  IMAD.IADD R188, R0, 0x1, R185 ;  /* 0x0000000100bc7824 */ /* 0x000fe200078e02b9 */
[----:B------:R-:W-:Y:S01]  /*1740*/  IADD3 R251, R217, 0x40, RZ ;  /* 0x00000040d9fb7810 */ /* 0x000fe20007ffe0ff */
[----:B------:R-:W-:Y:S01]  /*1750*/  IMAD.IADD R191, R190, 0x1, R0 ;  /* 0x00000001bebf7824 */ /* 0x000fe200078e0200 */
[----:B------:R-:W-:Y:S01]  /*1760*/  SHF.R.S32.HI R8, RZ, 0x1f, R14 ;  /* 0x0000001fff087819 */ /* 0x000fe2000001140e */
[----:B------:R-:W-:Y:S01]  /*1770*/  IMAD.IADD R187, R0, 0x1, R186 ;  /* 0x0000000100bb7824 */ /* 0x000fe200078e02ba */
[----:B------:R-:W-:-:S02]  /*1780*/  SHF.R.S32.HI R9, RZ, 0x1f, R15 ;  /* 0x0000001fff097819 */ /* 0x000fc4000001140f */
[----:B------:R-:W-:Y:S02]  /*1790*/  SHF.R.S32.HI R8, RZ, 0x1f, R10 ;  /* 0x0000001fff087819 */ /* 0x000fe4000001140a */
[----:B------:R-:W-:Y:S02]  /*17a0*/  SHF.R.S32.HI R7, RZ, 0x1f, R7 ;  /* 0x0000001fff077819 */ /* 0x000fe40000011407 */
[----:B------:R-:W-:Y:S02]  /*17b0*/  IADD3 R147, R148, 0x60, RZ ;  /* 0x0000006094937810 */ /* 0x000fe40007ffe0ff */
[----:B------:R-:W-:Y:S02]  /*17c0*/  IADD3 R214, R144, 0xc0, RZ ;  /* 0x000000c090d67810 */ /* 0x000fe40007ffe0ff */
[----:B------:R-:W-:Y:S02]  /*17d0*/  IADD3 R249, R217, 0x48, RZ ;  /* 0x00000048d9f97810 */ /* 0x000fe40007ffe0ff */
[----:B------:R-:W-:-:S02]  /*17e0*/  SHF.R.S32.HI R12, RZ, 0x1f, R12 ;  /* 0x0000001fff0c7819 */ /* 0x000fc4000001140c */
[----:B------:R-:W-:Y:S02]  /*17f0*/  SHF.R.S32.HI R9, RZ, 0x1f, R11 ;  /* 0x0000001fff097819 */ /* 0x000fe4000001140b */
[----:B------:R-:W-:Y:S02]  /*1800*/  SHF.R.S32.HI R8, RZ, 0x1f, R252 ;  /* 0x0000001fff087819 */ /* 0x000fe400000114fc */
[----:B------:R-:W-:Y:S02]  /*1810*/  SHF.R.S32.HI R7, RZ, 0x1f, R251 ;  /* 0x0000001fff077819 */ /* 0x000fe400000114fb */
.L_x_1169:
[----:B------:R-:W-:-:S04]  /*1820*/  IMAD.MOV.U32 R13, RZ, RZ, 0x4 ;  /* 0x00000004ff0d7424 */ /* 0x000fc800078e00ff */
[----:B------:R-:W-:-:S05]  /*1830*/  IMAD.WIDE R2, R235, R13, c[0x0][0x588] ;  /* 0x00016200eb027625 */ /* 0x000fca00078e020d */
[----:B------:R-:W2:Y:S01]  /*1840*/  LDG.E R227, [R2.64] ;  /* 0x0000000602e37981 */ /* 0x000ea2000c1e1900 */
[----:B------:R-:W-:Y:S01]  /*1850*/  ISETP.NE.U32.AND P4, PT, RZ, c[0x0][0x360], PT ;  /* 0x0000d800ff007a0c */ /* 0x000fe20003f85070 */
[----:B------:R-:W-:Y:S01]  /*1860*/  CS2R R112, SRZ ;  /* 0x0000000000707805 */ /* 0x000fe2000001ff00 */
        /* <DEDUP_REMOVED lines=8> */
[----:B------:R-:W-:Y:S01]  /*18f0*/  IMAD.MOV.U32 R12, RZ, RZ, RZ ;  /* 0x000000ffff0c7224 */ /* 0x000fe200078e00ff */
[----:B--2---:R-:W-:Y:S02]  /*1900*/  SHF.R.S32.HI R240, RZ, 0x1f, R227 ;  /* 0x0000001ffff07819 */ /* 0x004fe400000114e3 */
[C---:B------:R-:W-:Y:S02]  /*1910*/  @P4 LEA R2, P0, R227.reuse, c[0x0][0x360], 0x2 ;  /* 0x0000d800e3024a11 */ /* 0x040fe400078010ff */
[----:B------:R-:W-:-:S02]  /*1920*/  @P2 LEA R4, P1, R227, c[0x0][0x370], 0x2 ;  /* 0x0000dc00e3042a11 */ /* 0x000fc400078210ff */
        /* <DEDUP_REMOVED lines=24> */
.L_x_997:
[----:B------:R-:W-:-:S04]  /*1ab0*/  ISETP.NE.U32.AND P0, PT, RZ, c[0x0][0x368], PT ;  /* 0x0000da00ff007a0c */ /* 0x000fc80003f05070 */
[----:B------:R-:W-:-:S13]  /*1ac0*/  ISETP.NE.AND.EX P0, PT, RZ, c[0x0][0x36c], PT, P0 ;  /* 0x0000db00ff007a0c */ /* 0x000fda0003f05300 */
[----:B------:R-:W-:Y:S05]  /*1ad0*/  @!P0 BRA `(.L_x_998) ;  /* 0x0000004000008947 */ /* 0x000fea0003800000 */
[----:B---3--:R-:W-:-:S04]  /*1ae0*/  LEA R4, P0, R227, c[0x0][0x368], 0x2 ;  /* 0x0000da00e3047a11 */ /* 0x008fc800078010ff */
[----:B------:R-:W-:-:S05]  /*1af0*/  LEA.HI.X R5, R227, c[0x0][0x36c], R240, 0x2, P0 ;  /* 0x0000db00e3057a11 */ /* 0x000fca00000f14f0 */
[----:B------:R1:W5:Y:S01]  /*1b00*/  LDG.E R11, [R4.64] ;  /* 0x00000006040b7981 */ /* 0x000362000c1e1900 */
[----:B------:R-:W-:Y:S05]  /*1b10*/  BRA `(.L_x_999) ;  /* 0x0000005000007947 */ /* 0x000fea0003800000 */
.L_x_998:
[----:B------:R-:W-:Y:S01]  /*1b20*/  MOV R11, c[0x0][0x1d0] ;  /* 0x00007400000b7a02 */ /* 0x000fe20000000f00 */
[----:B------:R-:W-:Y:S05]  /*1b30*/  @!P6 BRA `(.L_x_999) ;  /* 0x000000300000e947 */ /* 0x000fea0003800000 */
[----:B---3--:R-:W2:Y:S04]  /*1b40*/  LDG.E R6, [R4.64] ;  /* 0x0000000604067981 */ /* 0x008ea8000c1e1900 */
[----:B------:R-:W2:Y:S02]  /*1b50*/  LDG.E R0, [R4.64+0x4] ;  /* 0x0000040604007981 */ /* 0x000ea4000c1e1900 */
[----:B--2---:R-:W-:Y:S02]  /*1b60*/  IADD3 R11, -R6, R0, RZ ;  /* 0x00000000060b7210 */ /* 0x004fe40007ffe1ff */
.L_x_999:
[----:B-1-3--:R1:W2:Y:S04]  /*1b70*/  @P5 LDG.E R5, [R2.64] ;  /* 0x0000000602055981 */ /* 0x00a2a8000c1e1900 */
[----:B------:R1:W2:Y:S01]  /*1b80*/  @P5 LDG.E R4, [R2.64+0x4] ;  /* 0x0000040602045981 */ /* 0x0002a2000c1e1900 */
[----:B------:R-:W-:Y:S01]  /*1b90*/  ISETP.NE.U32.AND P0, PT, RZ, c[0x0][0x378], PT ;  /* 0x0000de00ff007a0c */ /* 0x000fe20003f05070 */
[----:B-----5:R-:W-:-:S03]  /*1ba0*/  IMAD.MOV.U32 R110, RZ, RZ, R11 ;  /* 0x000000ffff6e7224 */ /* 0x020fc600078e000b */
[----:B------:R-:W-:Y:S01]  /*1bb0*/  ISETP.NE.AND.EX P1, PT, RZ, c[0x0][0x37c], PT, P0 ;  /* 0x0000df00ff007a0c */ /* 0x000fe20003f25300 */
[----:B------:R-:W-:Y:S02]  /*1bc0*/  IMAD.MOV.U32 R0, RZ, RZ, c[0x0][0x2c4] ;  /* 0x0000b100ff007624 */ /* 0x000fe400078e00ff */
[----:B------:R-:W-:Y:S02]  /*1bd0*/  IMAD.SHL.U32 R233, R233, 0x80, RZ ;  /* 0x00000080e9e97824 */ /* 0x000fe400078e00ff */
[----:B------:R-:W-:-:S08]  /*1be0*/  IMAD.MOV.U32 R64, RZ, RZ, c[0x0][0x228] ;  /* 0x00008a00ff407624 */ /* 0x000fd000078e00ff */
[----:B-1----:R-:W-:-:S04]  /*1bf0*/  @P1 LEA R2, P0, R227, c[0x0][0x378], 0x2 ;  /* 0x0000de00e3021a11 */ /* 0x002fc800078010ff */
[----:B------:R-:W-:Y:S02]  /*1c00*/  @P1 LEA.HI.X R3, R227, c[0x0][0x37c], R240, 0x2, P0 ;  /* 0x0000df00e3031a11 */ /* 0x000fe400000f14f0 */
[----:B------:R-:W-:Y:S01]  /*1c10*/  ISETP.NE.AND P0, PT, R0, 0x1, PT ;  /* 0x000000010000780c */ /* 0x000fe20003f05270 */
[----:B------:R-:W-:Y:S01]  /*1c20*/  IMAD.IADD R10, R11, 0x1, -R113 ;  /* 0x000000010b0a7824 */ /* 0x000fe200078e0a71 */
[----:B------:R-:W-:Y:S01]  /*1c30*/  IADD3 R0, R233, 0x7f, RZ ;  /* 0x0000007fe9007810 */ /* 0x000fe20007ffe0ff */
[----:B------:R1:W5:Y:S01]  /*1c40*/  @P1 LDG.E R110, [R2.64] ;  /* 0x00000006026e1981 */ /* 0x000362000c1e1900 */
[----:B------:R-:W-:Y:S01]  /*1c50*/  LOP3.LUT R6, R234, 0xff0000, RZ, 0xc0, !PT ;  /* 0x00ff0000ea067812 */ /* 0x000fe200078ec0ff */
[----:B------:R-:W-:Y:S08]  /*1c60*/  BSSY B0, `(.L_x_1000) ;  /* 0x0000036000007945 */ /* 0x000ff00003800000 */
[----:B-1----:R-:W-:Y:S01]  /*1c70*/  @P0 IMAD.HI.U32 R2, R0, c[0x0][0x2c8], RZ ;  /* 0x0000b20000020a27 */ /* 0x002fe200078e00ff */
[----:B------:R-:W-:-:S04]  /*1c80*/  LOP3.LUT R3, R234, 0xff000000, RZ, 0xc0, !PT ;  /* 0xff000000ea037812 */ /* 0x000fc800078ec0ff */
[----:B------:R-:W-:Y:S02]  /*1c90*/  @P0 SHF.R.U32.HI R0, RZ, c[0x0][0x2cc], R2 ;  /* 0x0000b300ff000a19 */ /* 0x000fe40000011602 */
[----:B------:R-:W-:-:S04]  /*1ca0*/  SHF.R.U32.HI R3, RZ, 0x8, R3 ;  /* 0x00000008ff037819 */ /* 0x000fc80000011603 */
[----:B------:R-:W-:-:S04]  /*1cb0*/  LEA.HI R3, R6, R3, RZ, 0x10 ;  /* 0x0000000306037211 */ /* 0x000fc800078f80ff */
[----:B------:R-:W-:Y:S02]  /*1cc0*/  SHF.R.U32.HI R234, RZ, 0x10, R3 ;  /* 0x00000010ffea7819 */ /* 0x000fe40000011603 */
[----:B------:R-:W-:Y:S02]  /*1cd0*/  LOP3.LUT R250, R3, 0xff, RZ, 0xc0, !PT ;  /* 0x000000ff03fa7812 */ /* 0x000fe400078ec0ff */
[----:B------:R-:W-:-:S04]  /*1ce0*/  ISETP.NE.AND P1, PT, R234, RZ, PT ;  /* 0x000000ffea00720c */ /* 0x000fc80003f25270 */
[----:B------:R-:W-:Y:S01]  /*1cf0*/  SEL R109, R234, c[0x0][0x338], P1 ;  /* 0x0000ce00ea6d7a07 */ /* 0x000fe20000800000 */
[----:B--2---:R-:W-:-:S04]  /*1d00*/  @P5 IMAD.IADD R64, R4, 0x1, -R5 ;  /* 0x0000000104405824 */ /* 0x004fc800078e0a05 */
[----:B------:R-:W-:-:S05]  /*1d10*/  IMAD.IADD R236, R10, 0x1, R64 ;  /* 0x000000010aec7824 */ /* 0x000fca00078e0240 */
[C---:B------:R-:W-:Y:S02]  /*1d20*/  IADD3 R120, R236.reuse, 0x20, -R237 ;  /* 0x00000020ec787810 */ /* 0x040fe40007ffe8ed */
[----:B------:R-:W-:-:S03]  /*1d30*/  IADD3 R2, R236, 0x1f, RZ ;  /* 0x0000001fec027810 */ /* 0x000fc60007ffe0ff */
[----:B------:R-:W-:Y:S01]  /*1d40*/  IMAD.IADD R0, R120, 0x1, R0 ;  /* 0x0000000178007824 */ /* 0x000fe200078e0200 */
[----:B------:R-:W-:-:S04]  /*1d50*/  SHF.R.S32.HI R4, RZ, 0x1f, R2 ;  /* 0x0000001fff047819 */ /* 0x000fc80000011402 */
[----:B------:R-:W-:Y:S02]  /*1d60*/  SHF.R.S32.HI R5, RZ, 0x1f, R0 ;  /* 0x0000001fff057819 */ /* 0x000fe40000011400 */
[----:B------:R-:W-:Y:S02]  /*1d70*/  LEA.HI R2, R4, R2, RZ, 0x5 ;  /* 0x0000000204027211 */ /* 0x000fe400078f28ff */
[----:B------:R-:W-:Y:S02]  /*1d80*/  LEA.HI R0, R5, R0, RZ, 0x5 ;  /* 0x0000000005007211 */ /* 0x000fe400078f28ff */
[----:B------:R-:W-:Y:S02]  /*1d90*/  SHF.R.S32.HI R117, RZ, 0x5, R2 ;  /* 0x00000005ff757819 */ /* 0x000fe40000011402 */
[----:B------:R-:W-:-:S04]  /*1da0*/  SHF.R.S32.HI R0, RZ, 0x5, R0 ;  /* 0x00000005ff007819 */ /* 0x000fc80000011400 */
[----:B------:R-:W-:Y:S01]  /*1db0*/  IMNMX R5, R117, R0, PT ;  /* 0x0000000075057217 */ /* 0x000fe20003800200 */
[----:B------:R-:W-:-:S03]  /*1dc0*/  IMAD.MOV.U32 R0, RZ, RZ, RZ ;  /* 0x000000ffff007224 */ /* 0x000fc600078e00ff */
[----:B------:R-:W-:-:S13]  /*1dd0*/  ISETP.GE.AND P0, PT, R5, 0x1, PT ;  /* 0x000000010500780c */ /* 0x000fda0003f06270 */
        /* <DEDUP_REMOVED lines=30> */
.L_x_1001:
[----:B------:R-:W-:Y:S05]  /*1fc0*/  BSYNC B0 ;  /* 0x0000000000007941 */ /* 0x000fea0003800000 */
.L_x_1000:
        /* <DEDUP_REMOVED lines=112> */
[C---:B------:R-:W-:Y:S01]  /*26d0*/  IMAD.X R107, R13.reuse, 0x1, R11, P0 ;  /* 0x000000010d6b7824 */ /* 0x040fe200000e060b */
        /* <DEDUP_REMOVED lines=109> */
.L_x_1021:
        /* <DEDUP_REMOVED lines=29> */
[C---:B------:R-:W-:Y:S01]  /*2f80*/  IADD3 R15, R148.reuse, 0x20, RZ ;  /* 0x00000020940f7810 */ /* 0x040fe20007ffe0ff */
[----:B------:R-:W-:Y:S01]  /*2f90*/  CS2R R16, SRZ ;  /* 0x0000000000107805 */ /* 0x000fe2000001ff00 */
[----:B------:R-:W-:Y:S01]  /*2fa0*/  IADD3 R19, R148, 0x40, RZ ;  /* 0x0000004094137810 */ /* 0x000fe20007ffe0ff */
[----:B------:R-:W-:Y:S01]  /*2fb0*/  CS2R R12, SRZ ;  /* 0x00000000000c7805 */ /* 0x000fe2000001ff00 */
[----:B------:R-:W-:Y:S01]  /*2fc0*/  CS2R R6, SRZ ;  /* 0x0000000000067805 */ /* 0x000fe2000001ff00 */
[----:B------:R-:W-:Y:S01]  /*2fd0*/  CS2R R2, SRZ ;  /* 0x0000000000027805 */ /* 0x000fe2000001ff00 */
[----:B------:R-:W-:Y:S01]  /*2fe0*/  CS2R R32, SRZ ;  /* 0x0000000000207805 */ /* 0x000fe2000001ff00 */
[----:B------:R-:W-:Y:S01]  /*2ff0*/  CS2R R30, SRZ ;  /* 0x00000000001e7805 */ /* 0x000fe2000001ff00 */
[----:B------:R-:W-:Y:S01]  /*3000*/  CS2R R28, SRZ ;  /* 0x00000000001c7805 */ /* 0x000fe2000001ff00 */
[----:B------:R-:W-:Y:S02]  /*3010*/  CS2R R22, SRZ ;  /* 0x0000000000167805 */ /* 0x000fe4000001ff00 */
        /* <DEDUP_REMOVED lines=33> */
.L_x_1007:
[----:B------:R-:W-:Y:S05]  /*3230*/  BSYNC B0 ;  /* 0x0000000000007941 */ /* 0x000fea0003800000 */
.L_x_1006:
        /* <DEDUP_REMOVED lines=35> */
[C---:B------:R-:W-:Y:S01]  /*3470*/  @!P0 IMAD.U32 R5, R23.reuse, 0x10000, RZ ;  /* 0x0001000017058824 */ /* 0x040fe200078e00ff */
[----:B------:R-:W-:Y:S02]  /*3480*/  @!P0 PRMT R14, R2, 0x5410, R0 ;  /* 0x00005410020e8816 */ /* 0x000fe40000000000 */
[C---:B------:R-:W-:Y:S02]  /*3490*/  @!P0 SHF.L.U32 R3, R4.reuse, 0x10, RZ ;  /* 0x0000001004038819 */ /* 0x040fe400000006ff */
        /* <DEDUP_REMOVED lines=39> */
.L_x_1010:
[----:B------:R-:W-:Y:S05]  /*3710*/  BSYNC B0 ;  /* 0x0000000000007941 */ /* 0x000fea0003800000 */
.L_x_1009:
        /* <DEDUP_REMOVED lines=56> */
.L_x_1012:
[----:B------:R-:W-:Y:S05]  /*3aa0*/  BSYNC B0 ;  /* 0x0000000000007941 */ /* 0x000fea0003800000 */
.L_x_1011:
        /* <DEDUP_REMOVED lines=56> */
.L_x_1014:
[----:B------:R-:W-:Y:S05]  /*3e30*/  BSYNC B0 ;  /* 0x0000000000007941 */ /* 0x000fea0003800000 */
.L_x_1013:
        /* <DEDUP_REMOVED lines=56> */
.L_x_1005:
        /* <DEDUP_REMOVED lines=31> */
.L_x_1016:
[----:B------:R-:W-:Y:S05]  /*43b0*/  BSYNC B0 ;  /* 0x0000000000007941 */ /* 0x000fea0003800000 */
.L_x_1015:
        /* <DEDUP_REMOVED lines=137> */
.L_x_1018:
[----:B------:R-:W-:Y:S05]  /*4c50*/  BSYNC B0 ;  /* 0x0000000000007941 */ /* 0x000fea0003800000 */
.L_x_1017:
        /* <DEDUP_REMOVED lines=117> */
.L_x_1004:
        /* <DEDUP_REMOVED lines=21> */
.L_x_1008:
[----:B------:R-:W-:Y:S05]  /*5500*/  BSYNC B1 ;  /* 0x0000000000017941 */ /* 0x000fea0003800000 */
.L_x_1003:
[----:B-1---5:R-:W-:Y:S01]  /*5510*/  IMAD.SHL.U32 R6, R46, 0x20, RZ ;  /* 0x000000202e067824 */ /* 0x022fe200078e00ff */
[----:B------:R-:W-:Y:S03]  /*5520*/  BSSY B0, `(.L_x_1019) ;  /* 0x0000036000007945 */ /* 0x000fe60003800000 */
[----:B------:R-:W-:Y:S05]  /*5530*/  IMAD.IADD R0, R102, 0x1, -R6 ;  /* 0x0000000166007824 */ /* 0x000fea00078e0a06 */
[----:B------:R-:W-:Y:S11]  /*5540*/  ISETP.GE.AND P0, PT, R0, 0x1, PT ;  /* 0x000000010000780c */ /* 0x000ff60003f06270 */
[----:B------:R-:W-:Y:S02]  /*5550*/  @!UPT UIADD3 URZ, URZ, URZ, URZ ;  /* 0x0000003f3f3ff290 */ /* 0x000fe4000fffe03f */
        /* <DEDUP_REMOVED lines=50> */
.L_x_1020:
[----:B-1----:R-:W-:Y:S05]  /*5880*/  BSYNC B0 ;  /* 0x0000000000007941 */ /* 0x002fea0003800000 */
.L_x_1019:
        /* <DEDUP_REMOVED lines=22> */
.L_x_1002:
[----:B------:R-:W-:Y:S01]  /*59f0*/  IMAD.MOV.U32 R0, RZ, RZ, c[0x0][0x2c4] ;  /* 0x0000b100ff007624 */ /* 0x000fe200078e00ff */
[----:B------:R-:W-:Y:S01]  /*5a00*/  LOP3.LUT R216, R216, 0xffffffdf, RZ, 0xc0, !PT ;  /* 0xffffffdfd8d87812 */ /* 0x000fe200078ec0ff */
[----:B------:R-:W-:Y:S01]  /*5a10*/  BSSY B0, `(.L_x_1022) ;  /* 0x000002c000007945 */ /* 0x000fe20003800000 */
[----:B------:R-:W-:-:S02]  /*5a20*/  IMAD.IADD R10, R112, 0x1, R113 ;  /* 0x00000001700a7824 */ /* 0x000fc400078e0271 */
[----:B------:R-:W-:Y:S02]  /*5a30*/  ISETP.NE.AND P3, PT, R0, 0x1, PT ;  /* 0x000000010000780c */ /* 0x000fe40003f65270 */
[----:B------:R-:W-:-:S11]  /*5a40*/  IADD3 R0, R233, 0x7f, RZ ;  /* 0x0000007fe9007810 */ /* 0x000fd60007ffe0ff */
[----:B------:R-:W-:Y:S01]  /*5a50*/  @P3 IMAD.HI.U32 R2, R0, c[0x0][0x2c8], RZ ;  /* 0x0000b20000023a27 */ /* 0x000fe200078e00ff */
[----:B------:R-:W-:-:S04]  /*5a60*/  @P3 LOP3.LUT R216, R216, 0x20, RZ, 0xfc, !PT ;  /* 0x00000020d8d83812 */ /* 0x000fc800078efcff */
[----:B------:R-:W-:-:S05]  /*5a70*/  @P3 SHF.R.U32.HI R0, RZ, c[0x0][0x2cc], R2 ;  /* 0x0000b300ff003a19 */ /* 0x000fca0000011602 */
[----:B------:R-:W-:-:S05]  /*5a80*/  IMAD.IADD R0, R120, 0x1, R0 ;  /* 0x0000000178007824 */ /* 0x000fca00078e0200 */
[----:B------:R-:W-:-:S04]  /*5a90*/  SHF.R.S32.HI R2, RZ, 0x1f, R0 ;  /* 0x0000001fff027819 */ /* 0x000fc80000011400 */
[----:B------:R-:W-:-:S04]  /*5aa0*/  LEA.HI R0, R2, R0, RZ, 0x5 ;  /* 0x0000000002007211 */ /* 0x000fc800078f28ff */
[----:B------:R-:W-:-:S04]  /*5ab0*/  SHF.R.S32.HI R0, RZ, 0x5, R0 ;  /* 0x00000005ff007819 */ /* 0x000fc80000011400 */
[----:B-1----:R-:W-:Y:S01]  /*5ac0*/  IMNMX R5, R117, R0, PT ;  /* 0x0000000075057217 */ /* 0x002fe20003800200 */
        /* <DEDUP_REMOVED lines=32> */
.L_x_1023:
[----:B------:R-:W-:Y:S05]  /*5cd0*/  BSYNC B0 ;  /* 0x0000000000007941 */ /* 0x000fea0003800000 */
.L_x_1022:
        /* <DEDUP_REMOVED lines=73> */
[----:B------:R-:W1:Y:S03]  /*6170*/  S2R R6, SR_TID.X ;  /* 0x0000000000067919 */ /* 0x000e660000002100 */
[----:B------:R-:W-:-:S13]  /*6180*/  ISETP.NE.AND.EX P1, PT, RZ, c[0x0][0x344], PT, P0 ;  /* 0x0000d100ff007a0c */ /* 0x000fda0003f25300 */
[----:B------:R-:W-:-:S04]  /*6190*/  @P1 IMAD.MOV.U32 R2, RZ, RZ, 0x4 ;  /* 0x00000004ff021424 */ /* 0x000fc800078e00ff */
[----:B------:R-:W-:-:S05]  /*61a0*/  @P1 IMAD.WIDE R2, R227, R2, c[0x0][0x340] ;  /* 0x0000d000e3021625 */ /* 0x000fca00078e0202 */
[----:B------:R1:W2:Y:S01]  /*61b0*/  @P1 LDG.E R14, [R2.64] ;  /* 0x00000006020e1981 */ /* 0x0002a2000c1e1900 */
[----:B------:R-:W-:Y:S02]  /*61c0*/  SHF.R.S32.HI R0, RZ, 0x1f, R119 ;  /* 0x0000001fff007819 */ /* 0x000fe40000011477 */
[----:B------:R-:W-:Y:S02]  /*61d0*/  ISETP.NE.U32.AND P2, PT, RZ, c[0x0][0x348], PT ;  /* 0x0000d200ff007a0c */ /* 0x000fe40003f45070 */
[----:B------:R-:W-:Y:S01]  /*61e0*/  SHF.R.S32.HI R19, RZ, 0x1f, R144 ;  /* 0x0000001fff137819 */ /* 0x000fe20000011490 */
[----:B------:R-:W-:Y:S01]  /*61f0*/  IMAD R0, R0, c[0x0][0x178], RZ ;  /* 0x00005e0000007a24 */ /* 0x000fe200078e02ff */
[----:B------:R-:W-:Y:S02]  /*6200*/  MOV R18, R144 ;  /* 0x0000009000127202 */ /* 0x000fe40000000f00 */
[----:B------:R-:W-:Y:S01]  /*6210*/  ISETP.GE.AND P6, PT, R146, c[0x0][0x1d4], PT ;  /* 0x0000750092007a0c */ /* 0x000fe20003fc6270 */
[----:B------:R-:W-:Y:S01]  /*6220*/  IMAD R0, R119, c[0x0][0x17c], R0 ;  /* 0x00005f0077007a24 */ /* 0x000fe200078e0200 */
[----:B------:R-:W-:-:S02]  /*6230*/  LOP3.LUT R216, R216, 0xfffffffe, RZ, 0xc0, !PT ;  /* 0xfffffffed8d87812 */ /* 0x000fc400078ec0ff */
[----:B------:R-:W-:Y:S02]  /*6240*/  ISETP.GE.AND P5, PT, R213, c[0x0][0x1d4], PT ;  /* 0x00007500d5007a0c */ /* 0x000fe40003fa6270 */
[----:B------:R-:W-:Y:S02]  /*6250*/  ISETP.GE.AND P4, PT, R214, c[0x0][0x1d4], PT ;  /* 0x00007500d6007a0c */ /* 0x000fe40003f86270 */
[----:B------:R-:W-:Y:S02]  /*6260*/  IADD3 R108, R202, -0x1, RZ ;  /* 0xffffffffca6c7810 */ /* 0x000fe40007ffe0ff */
[----:B-1----:R-:W-:-:S04]  /*6270*/  LEA.HI R2, R131, R6, RZ, 0x3 ;  /* 0x0000000683027211 */ /* 0x002fc800078f18ff */
[----:B------:R-:W-:Y:S01]  /*6280*/  LOP3.LUT R4, R2, 0xfffffff8, RZ, 0xc0, !PT ;  /* 0xfffffff802047812 */ /* 0x000fe200078ec0ff */
[----:B------:R-:W-:-:S04]  /*6290*/  IMAD.WIDE.U32 R2, R119, c[0x0][0x178], RZ ;  /* 0x00005e0077027a25 */ /* 0x000fc800078e00ff */
[----:B------:R-:W-:Y:S01]  /*62a0*/  IMAD.IADD R99, R6, 0x1, -R4 ;  /* 0x0000000106637824 */ /* 0x000fe200078e0a04 */
[----:B------:R-:W-:Y:S01]  /*62b0*/  SHF.R.S32.HI R6, RZ, 0x1f, R211 ;  /* 0x0000001fff067819 */ /* 0x000fe200000114d3 */
[----:B------:R-:W-:Y:S01]  /*62c0*/  IMAD.IADD R3, R3, 0x1, R0 ;  /* 0x0000000103037824 */ /* 0x000fe200078e0200 */
[----:B------:R-:W-:Y:S02]  /*62d0*/  IADD3 R4, P0, R211, R10, RZ ;  /* 0x0000000ad3047210 */ /* 0x000fe40007f1e0ff */
[----:B------:R-:W-:Y:S01]  /*62e0*/  LEA R0, R99, R211, 0x5 ;  /* 0x000000d363007211 */ /* 0x000fe200078e28ff */
[----:B------:R-:W-:Y:S01]  /*62f0*/  IMAD.WIDE.U32 R2, R238, c[0x0][0x1b8], R2 ;  /* 0x00006e00ee027a25 */ /* 0x000fe200078e0002 */
[----:B------:R-:W-:Y:S02]  /*6300*/  LEA.HI.X.SX32 R6, R10, R6, 0x1, P0 ;  /* 0x000000060a067211 */ /* 0x000fe400000f0eff */
[----:B------:R-:W-:Y:S01]  /*6310*/  ISETP.NE.AND.EX P0, PT, RZ, c[0x0][0x34c], PT, P2 ;  /* 0x0000d300ff007a0c */ /* 0x000fe20003f05320 */
[----:B------:R-:W-:Y:S01]  /*6320*/  IMAD.IADD R10, R233, 0x1, R0 ;  /* 0x00000001e90a7824 */ /* 0x000fe200078e0200 */
[----:B------:R-:W-:Y:S01]  /*6330*/  ISETP.GE.AND P2, PT, R213, c[0x0][0x198], PT ;  /* 0x00006600d5007a0c */ /* 0x000fe20003f46270 */
[----:B------:R-:W-:Y:S01]  /*6340*/  IMAD R3, R238, c[0x0][0x1bc], R3 ;  /* 0x00006f00ee037a24 */ /* 0x000fe200078e0203 */
[----:B------:R-:W-:Y:S01]  /*6350*/  SEL R7, R240, RZ, !P0 ;  /* 0x000000fff0077207 */ /* 0x000fe20004000000 */
[----:B------:R-:W-:Y:S01]  /*6360*/  @P3 IMAD.HI.U32 R8, R10, c[0x0][0x2c8], RZ ;  /* 0x0000b2000a083a27 */ /* 0x000fe200078e00ff */
[----:B------:R-:W-:-:S02]  /*6370*/  SEL R5, R227, RZ, !P0 ;  /* 0x000000ffe3057207 */ /* 0x000fc40004000000 */
[----:B------:R-:W-:Y:S01]  /*6380*/  ISETP.GE.AND P0, PT, R144, c[0x0][0x1d4], PT ;  /* 0x0000750090007a0c */ /* 0x000fe20003f06270 */
[----:B------:R-:W-:Y:S02]  /*6390*/  IMAD R7, R7, c[0x0][0x1c0], RZ ;  /* 0x0000700007077a24 */ /* 0x000fe400078e02ff */
[----:B------:R-:W-:-:S04]  /*63a0*/  IMAD.WIDE.U32 R2, R5, c[0x0][0x1c0], R2 ;  /* 0x0000700005027a25 */ /* 0x000fc800078e0002 */
[----:B------:R-:W-:Y:S02]  /*63b0*/  IMAD R13, R5, c[0x0][0x1c4], R7 ;  /* 0x00007100050d7a24 */ /* 0x000fe400078e0207 */
[----:B------:R-:W-:Y:S01]  /*63c0*/  IMAD.MOV.U32 R0, RZ, RZ, R10 ;  /* 0x000000ffff007224 */ /* 0x000fe200078e000a */
[----:B------:R-:W-:Y:S01]  /*63d0*/  @P3 SHF.R.U32.HI R0, RZ, c[0x0][0x2cc], R8 ;  /* 0x0000b300ff003a19 */ /* 0x000fe20000011608 */
[----:B------:R-:W-:Y:S01]  /*63e0*/  IMAD R5, R6, c[0x0][0x1e0], RZ ;  /* 0x0000780006057a24 */ /* 0x000fe200078e02ff */
[----:B------:R-:W-:Y:S01]  /*63f0*/  ISETP.GE.AND P3, PT, R146, c[0x0][0x198], PT ;  /* 0x0000660092007a0c */ /* 0x000fe20003f66270 */
[----:B------:R-:W-:Y:S01]  /*6400*/  IMAD R12, R6, c[0x0][0x208], RZ ;  /* 0x00008200060c7a24 */ /* 0x000fe200078e02ff */
[----:B------:R-:W-:Y:S01]  /*6410*/  @P0 LOP3.LUT R216, R216, 0x1, RZ, 0xfc, !PT ;  /* 0x00000001d8d80812 */ /* 0x000fe200078efcff */
[----:B------:R-:W-:Y:S01]  /*6420*/  IMAD R15, R4, c[0x0][0x1e4], R5 ;  /* 0x00007900040f7a24 */ /* 0x000fe200078e0205 */
[--C-:B------:R-:W-:Y:S01]  /*6430*/  SHF.R.S32.HI R5, RZ, 0x1f, R0.reuse ;  /* 0x0000001fff057819 */ /* 0x100fe20000011400 */
[----:B------:R-:W-:Y:S01]  /*6440*/  IMAD.MOV R11, RZ, RZ, -R0 ;  /* 0x000000ffff0b7224 */ /* 0x000fe200078e0a00 */
[----:B------:R-:W-:Y:S01]  /*6450*/  LOP3.LUT R216, R216, 0xfffffffd, RZ, 0xc0, !PT ;  /* 0xfffffffdd8d87812 */ /* 0x000fe200078ec0ff */
[----:B------:R-:W-:-:S04]  /*6460*/  IMAD.WIDE.U32 R6, R4, c[0x0][0x1e0], R18 ;  /* 0x0000780004067a25 */ /* 0x000fc800078e0012 */
[----:B------:R-:W-:-:S04]  /*6470*/  IMAD.WIDE.U32 R8, R4, c[0x0][0x208], R18 ;  /* 0x0000820004087a25 */ /* 0x000fc800078e0012 */
[----:B------:R-:W-:Y:S02]  /*6480*/  IMAD R12, R4, c[0x0][0x20c], R12 ;  /* 0x00008300040c7a24 */ /* 0x000fe400078e020c */
[----:B------:R-:W-:Y:S02]  /*6490*/  IMAD.IADD R3, R3, 0x1, R13 ;  /* 0x0000000103037824 */ /* 0x000fe400078e020d */
[----:B------:R-:W-:Y:S01]  /*64a0*/  IMAD R4, R5, c[0x0][0x1b0], RZ ;  /* 0x00006c0005047a24 */ /* 0x000fe200078e02ff */
[----:B------:R-:W-:Y:S01]  /*64b0*/  SEL R5, RZ, 0xffffffff, P6 ;  /* 0xffffffffff057807 */ /* 0x000fe20003000000 */
[----:B------:R-:W-:Y:S01]  /*64c0*/  IMAD R10, R11, c[0x0][0x2c4], R10 ;  /* 0x0000b1000b0a7a24 */ /* 0x000fe200078e020a */
[----:B------:R-:W-:Y:S01]  /*64d0*/  SEL R11, RZ, 0x1, P0 ;  /* 0x00000001ff0b7807 */ /* 0x000fe20000000000 */
[C---:B------:R-:W-:Y:S01]  /*64e0*/  IMAD R4, R0.reuse, c[0x0][0x1b4], R4 ;  /* 0x00006d0000047a24 */ /* 0x040fe200078e0204 */
[----:B------:R-:W-:Y:S01]  /*64f0*/  ISETP.NE.U32.AND P0, PT, RZ, c[0x0][0x350], PT ;  /* 0x0000d400ff007a0c */ /* 0x000fe20003f05070 */
[----:B------:R-:W-:Y:S01]  /*6500*/  IMAD.WIDE.U32 R2, R0, c[0x0][0x1b0], R2 ;  /* 0x00006c0000027a25 */ /* 0x000fe200078e0002 */
[----:B------:R-:W-:-:S02]  /*6510*/  SHF.L.U32 R0, R5, 0x1, RZ ;  /* 0x0000000105007819 */ /* 0x000fc400000006ff */
[----:B------:R-:W-:Y:S01]  /*6520*/  ISETP.NE.AND.EX P0, PT, RZ, c[0x0][0x354], PT, P0 ;  /* 0x0000d500ff007a0c */ /* 0x000fe20003f05300 */
[----:B------:R-:W-:Y:S01]  /*6530*/  IMAD.IADD R5, R9, 0x1, R12 ;  /* 0x0000000109057824 */ /* 0x000fe200078e020c */
[----:B------:R-:W-:Y:S01]  /*6540*/  SHF.R.S32.HI R9, RZ, 0x1f, R10 ;  /* 0x0000001fff097819 */ /* 0x000fe2000001140a */
[----:B------:R-:W-:Y:S01]  /*6550*/  IMAD.IADD R7, R7, 0x1, R15 ;  /* 0x0000000107077824 */ /* 0x000fe200078e020f */
[----:B------:R-:W-:Y:S01]  /*6560*/  IADD3 R3, R3, R4, RZ ;  /* 0x0000000403037210 */ /* 0x000fe20007ffe0ff */
[----:B------:R-:W-:Y:S01]  /*6570*/  IMAD.MOV.U32 R4, RZ, RZ, R8 ;  /* 0x000000ffff047224 */ /* 0x000fe200078e0008 */
[----:B------:R-:W-:Y:S01]  /*6580*/  LOP3.LUT R15, R0, 0x2, R11, 0xe2, !PT ;  /* 0x00000002000f7812 */ /* 0x000fe200078ee20b */
[----:B------:R-:W-:Y:S01]  /*6590*/  IMAD R0, R9, c[0x0][0x1a8], RZ ;  /* 0x00006a0009007a24 */ /* 0x000fe200078e02ff */
[----:B------:R-:W-:Y:S01]  /*65a0*/  SEL R12, RZ, 0x4, P5 ;  /* 0x00000004ff0c7807 */ /* 0x000fe20002800000 */
[----:B------:R-:W-:Y:S01]  /*65b0*/  IMAD.WIDE.U32 R8, R10, c[0x0][0x1a8], R2 ;  /* 0x00006a000a087a25 */ /* 0x000fe200078e0002 */
[----:B------:R-:W-:-:S03]  /*65c0*/  SEL R11, RZ, 0x8, P4 ;  /* 0x00000008ff0b7807 */ /* 0x000fc60002000000 */
[----:B------:R-:W-:Y:S01]  /*65d0*/  IMAD R13, R10, c[0x0][0x1ac], R0 ;  /* 0x00006b000a0d7a24 */ /* 0x000fe200078e0200 */
[----:B------:R-:W-:Y:S01]  /*65e0*/  LOP3.LUT R123, R11, R15, R12, 0xfe, !PT ;  /* 0x0000000f0b7b7212 */ /* 0x000fe200078efe0c */
[----:B------:R-:W-:Y:S01]  /*65f0*/  IMAD.WIDE.U32 R6, R238, c[0x0][0x1e8], R6 ;  /* 0x00007a00ee067a25 */ /* 0x000fe200078e0006 */
[----:B------:R-:W-:-:S03]  /*6600*/  IADD3 R15, R211, R233, RZ ;  /* 0x000000e9d30f7210 */ /* 0x000fc60007ffe0ff */
[----:B------:R-:W-:-:S04]  /*6610*/  IMAD.WIDE.U32 R2, R238, c[0x0][0x210], R4 ;  /* 0x00008400ee027a25 */ /* 0x000fc800078e0004 */
[C---:B------:R-:W-:Y:S02]  /*6620*/  IMAD R5, R238.reuse, c[0x0][0x1ec], R7 ;  /* 0x00007b00ee057a24 */ /* 0x040fe400078e0207 */
[----:B------:R-:W-:Y:S02]  /*6630*/  IMAD.IADD R9, R9, 0x1, R13 ;  /* 0x0000000109097824 */ /* 0x000fe400078e020d */
[----:B------:R-:W-:Y:S02]  /*6640*/  IMAD R3, R238, c[0x0][0x214], R3 ;  /* 0x00008500ee037a24 */ /* 0x000fe400078e0203 */
[----:B------:R-:W-:Y:S01]  /*6650*/  IMAD.MOV.U32 R4, RZ, RZ, R6 ;  /* 0x000000ffff047224 */ /* 0x000fe200078e0006 */
[----:B--2---:R-:W-:Y:S01]  /*6660*/  @P1 SHF.R.S32.HI R10, RZ, 0x1f, R14 ;  /* 0x0000001fff0a1819 */ /* 0x004fe2000001140e */
[----:B------:R-:W-:Y:S01]  /*6670*/  @!P1 IMAD.MOV.U32 R14, RZ, RZ, R227 ;  /* 0x000000ffff0e9224 */ /* 0x000fe200078e00e3 */
[----:B------:R-:W-:Y:S02]  /*6680*/  @!P1 MOV R10, R240 ;  /* 0x000000f0000a9202 */ /* 0x000fe40000000f00 */
[----:B------:R-:W-:-:S02]  /*6690*/  ISETP.GE.AND P1, PT, R214, c[0x0][0x198], PT ;  /* 0x00006600d6007a0c */ /* 0x000fc40003f26270 */
[----:B------:R-:W-:Y:S02]  /*66a0*/  SEL R0, R14, RZ, !P0 ;  /* 0x000000ff0e007207 */ /* 0x000fe40004000000 */
[----:B------:R-:W-:Y:S02]  /*66b0*/  SEL R7, R10, RZ, !P0 ;  /* 0x000000ff0a077207 */ /* 0x000fe40004000000 */
[----:B------:R-:W-:Y:S01]  /*66c0*/  LEA R17, P0, R8, c[0x0][0x160], 0x1 ;  /* 0x0000580008117a11 */ /* 0x000fe200078008ff */
[----:B------:R-:W-:-:S03]  /*66d0*/  IMAD.WIDE.U32 R220, R0, c[0x0][0x218], R2 ;  /* 0x0000860000dc7a25 */ /* 0x000fc600078e0002 */
[----:B------:R-:W-:Y:S01]  /*66e0*/  LEA.HI.X R14, R8, c[0x0][0x164], R9, 0x1, P0 ;  /* 0x00005900080e7a11 */ /* 0x000fe200000f0c09 */
[C---:B------:R-:W-:Y:S01]  /*66f0*/  IMAD R6, R7.reuse, c[0x0][0x1f0], RZ ;  /* 0x00007c0007067a24 */ /* 0x040fe200078e02ff */
[----:B------:R-:W-:Y:S01]  /*6700*/  ISETP.GE.AND P0, PT, R144, c[0x0][0x198], PT ;  /* 0x0000660090007a0c */ /* 0x000fe20003f06270 */
[----:B------:R-:W-:Y:S02]  /*6710*/  IMAD R7, R7, c[0x0][0x218], RZ ;  /* 0x0000860007077a24 */ /* 0x000fe400078e02ff */
[----:B------:R-:W-:-:S04]  /*6720*/  IMAD.WIDE.U32 R218, R0, c[0x0][0x1f0], R4 ;  /* 0x00007c0000da7a25 */ /* 0x000fc800078e0004 */
[C---:B------:R-:W-:Y:S02]  /*6730*/  IMAD R2, R0.reuse, c[0x0][0x1f4], R6 ;  /* 0x00007d0000027a24 */ /* 0x040fe400078e0206 */
[----:B------:R-:W-:Y:S02]  /*6740*/  IMAD R0, R0, c[0x0][0x21c], R7 ;  /* 0x0000870000007a24 */ /* 0x000fe400078e0207 */
[----:B------:R-:W-:Y:S02]  /*6750*/  IMAD.IADD R222, R219, 0x1, R2 ;  /* 0x00000001dbde7824 */ /* 0x000fe400078e0202 */
[----:B------:R-:W-:Y:S02]  /*6760*/  @P0 LOP3.LUT R216, R216, 0x2, RZ, 0xfc, !PT ;  /* 0x00000002d8d80812 */ /* 0x000fe400078efcff */
[----:B------:R-:W-:Y:S01]  /*6770*/  IADD3 R223, R221, R0, RZ ;  /* 0x00000000dddf7210 */ /* 0x000fe20007ffe0ff */
[----:B------:R-:W-:Y:S05]  /*6780*/  BRA.DIV ~URZ, `(.L_x_1025) ;  /* 0x000156827f007947 */ /* 0x000fea000b800000 */
[----:B------:R1:W2:Y:S02]  /*6790*/  SHFL.IDX PT, R12, R14, RZ, 0x181f ;  /* 0x00181fff0e0c7589 */ /* 0x0002a400000e0000 */
.L_x_1174:
[----:B------:R-:W-:Y:S05]  /*67a0*/  BRA.DIV ~URZ, `(.L_x_1026) ;  /* 0x000156d27f007947 */ /* 0x000fea000b800000 */
[----:B------:R3:W4:Y:S02]  /*67b0*/  SHFL.IDX PT, R0, R17, RZ, 0x181f ;  /* 0x00181fff11007589 */ /* 0x00072400000e0000 */
.L_x_1175:
[----:B------:R-:W-:Y:S01]  /*67c0*/  IMAD R68, R237, c[0x0][0x2c4], RZ ;  /* 0x0000b100ed447a24 */ /* 0x000fe200078e02ff */
[----:B------:R-:W-:Y:S01]  /*67d0*/  SHF.R.S32.HI R71, RZ, 0x1f, R146 ;  /* 0x0000001fff477819 */ /* 0x000fe20000011492 */
[----:B------:R-:W-:Y:S01]  /*67e0*/  BSSY B0, `(.L_x_1027) ;  /* 0x000001a000007945 */ /* 0x000fe20003800000 */
[----:B------:R-:W-:-:S02]  /*67f0*/  LOP3.LUT R216, R216, 0xfffffff7, RZ, 0xc0, !PT ;  /* 0xfffffff7d8d87812 */ /* 0x000fc400078ec0ff */
[----:B------:R-:W-:Y:S02]  /*6800*/  ISETP.GE.AND P0, PT, R15, R68, PT ;  /* 0x000000440f00720c */ /* 0x000fe40003f06270 */
[----:B------:R-:W-:Y:S02]  /*6810*/  LEA.HI R69, R71, R146, RZ, 0x3 ;  /* 0x0000009247457211 */ /* 0x000fe400078f18ff */
[----:B------:R-:W-:Y:S02]  /*6820*/  SHF.R.S32.HI R16, RZ, 0x1f, R214 ;  /* 0x0000001fff107819 */ /* 0x000fe400000114d6 */
        /* <DEDUP_REMOVED lines=21> */
.L_x_1028:
[----:B------:R-:W-:Y:S05]  /*6980*/  BSYNC B0 ;  /* 0x0000000000007941 */ /* 0x000fea0003800000 */
.L_x_1027:
[----:B------:R-:W-:Y:S05]  /*6990*/  BRA.DIV ~URZ, `(.L_x_1029) ;  /* 0x000155427f007947 */ /* 0x000fea000b800000 */
[----:B--2---:R2:W1:Y:S04]  /*69a0*/  SHFL.IDX PT, R12, R14, 0x1, 0x181f ;  /* 0x00381f000e0c7f89 */ /* 0x00446800000e0000 */
[----:B----4-:R2:W4:Y:S02]  /*69b0*/  SHFL.IDX PT, R0, R17, 0x1, 0x181f ;  /* 0x00381f0011007f89 */ /* 0x01052400000e0000 */
.L_x_1176:
        /* <DEDUP_REMOVED lines=22> */
.L_x_1031:
[----:B------:R-:W-:Y:S05]  /*6b20*/  BSYNC B0 ;  /* 0x0000000000007941 */ /* 0x000fea0003800000 */
.L_x_1030:
[----:B------:R-:W-:Y:S05]  /*6b30*/  BRA.DIV ~URZ, `(.L_x_1032) ;  /* 0x000154627f007947 */ /* 0x000fea000b800000 */
[----:B-1----:R1:W2:Y:S02]  /*6b40*/  SHFL.IDX PT, R12, R14, 0x2, 0x181f ;  /* 0x00581f000e0c7f89 */ /* 0x0022a400000e0000 */
.L_x_1177:
[----:B------:R-:W-:Y:S05]  /*6b50*/  BRA.DIV ~URZ, `(.L_x_1033) ;  /* 0x000154b27f007947 */ /* 0x000fea000b800000 */
[----:B----4-:R4:W1:Y:S02]  /*6b60*/  SHFL.IDX PT, R0, R17, 0x2, 0x181f ;  /* 0x00581f0011007f89 */ /* 0x01086400000e0000 */
.L_x_1178:
        /* <DEDUP_REMOVED lines=22> */
.L_x_1035:
[----:B------:R-:W-:Y:S05]  /*6cd0*/  BSYNC B0 ;  /* 0x0000000000007941 */ /* 0x000fea0003800000 */
.L_x_1034:
[----:B------:R-:W-:Y:S05]  /*6ce0*/  BRA.DIV ~URZ, `(.L_x_1036) ;  /* 0x000153827f007947 */ /* 0x000fea000b800000 */
[----:B--2---:R2:W3:Y:S04]  /*6cf0*/  SHFL.IDX PT, R12, R14, 0x3, 0x181f ;  /* 0x00781f000e0c7f89 */ /* 0x0044e800000e0000 */
[----:B-1----:R2:W1:Y:S02]  /*6d00*/  SHFL.IDX PT, R0, R17, 0x3, 0x181f ;  /* 0x00781f0011007f89 */ /* 0x00246400000e0000 */
.L_x_1179:
[----:B------:R-:W-:Y:S02]  /*6d10*/  IADD3 R2, R15, 0x60, RZ ;  /* 0x000000600f027810 */ /* 0x000fe40007ffe0ff */
[----:B------:R-:W-:-:S02]  /*6d20*/  P2R R5, PR, RZ, 0x10 ;  /* 0x00000010ff057803 */ /* 0x000fc40000000000 */
        /* <DEDUP_REMOVED lines=9> */
[----:B------:R-:W-:Y:S01]  /*6dc0*/  @!P4 LEA R2, P0, R214, R0, 0x1 ;  /* 0x00000000d602c211 */ /* 0x000fe200078008ff */
[----:B------:R-:W-:-:S03]  /*6dd0*/  IMAD.IADD R0, R236, 0x1, -R211 ;  /* 0x00000001ec007824 */ /* 0x000fc600078e0ad3 */
[----:B------:R-:W-:Y:S01]  /*6de0*/  @!P4 LEA.HI.X R3, R214, R12, R16, 0x1, P0 ;  /* 0x0000000cd603c211 */ /* 0x000fe200000f0c10 */
[----:B------:R-:W-:Y:S01]  /*6df0*/  IMAD R0, R108, -0x20, R0 ;  /* 0xffffffe06c007824 */ /* 0x000fe200078e0200 */
[----:B------:R-:W-:-:S13]  /*6e00*/  LOP3.LUT P0, RZ, R216, 0x2, RZ, 0xc0, !PT ;  /* 0x00000002d8ff7812 */ /* 0x000fda000780c0ff */
[----:B------:R-:W-:Y:S01]  /*6e10*/  @!PT LDS RZ, [RZ] ;  /* 0x00000000fffff984 */ /* 0x000fe20000000800 */
[----:B------:R-:W-:Y:S01]  /*6e20*/  @!PT LDS RZ, [RZ] ;  /* 0x00000000fffff984 */ /* 0x000fe20000000800 */
[----:B------:R-:W-:Y:S01]  /*6e30*/  @!PT LDS RZ, [RZ] ;  /* 0x00000000fffff984 */ /* 0x000fe20000000800 */
[----:B------:R1:W-:Y:S01]  /*6e40*/  @!P4 LDGSTS.E.BYPASS.LTC128B.128 [R215+0x13080], [R10.64], !P0 ;  /* 0x130800000ad7cfae */ /* 0x0003e2000c101d46 */
[----:B------:R-:W-:-:S03]  /*6e50*/  ISETP.GE.AND P0, PT, R0, 0x1, PT ;  /* 0x000000010000780c */ /* 0x000fc60003f06270 */
[----:B------:R1:W-:Y:S04]  /*6e60*/  @!P4 LDGSTS.E.BYPASS.LTC128B.128 [R215+0x17080], [R8.64], !P3 ;  /* 0x1708000008d7cfae */ /* 0x0003e8000d901d46 */
[----:B------:R1:W-:Y:S04]  /*6e70*/  @!P4 LDGSTS.E.BYPASS.LTC128B.128 [R215+0x1b080], [R6.64], !P2 ;  /* 0x1b08000006d7cfae */ /* 0x0003e8000d101d46 */
[----:B------:R1:W-:Y:S01]  /*6e80*/  @!P4 LDGSTS.E.BYPASS.LTC128B.128 [R215+0x1f080], [R2.64], !P1 ;  /* 0x1f08000002d7cfae */ /* 0x0003e2000c901d46 */
[----:B------:R-:W-:-:S03]  /*6e90*/  ISETP.NE.AND P4, PT, R5, RZ, PT ;  /* 0x000000ff0500720c */ /* 0x000fc60003f85270 */
[----:B------:R-:W0:Y:S01]  /*6ea0*/  LDGDEPBAR ;  /* 0x00000000000079af */ /* 0x000e220000000000 */
[----:B------:R-:W-:Y:S01]  /*6eb0*/  WARPSYNC 0xffffffff ;  /* 0xffffffff00007948 */ /* 0x000fe20003800000 */
[----:B------:R-:W-:Y:S02]  /*6ec0*/  BSSY B0, `(.L_x_1037) ;  /* 0x0000013000007945 */ /* 0x000fe40003800000 */
[----:B------:R-:W-:Y:S06]  /*6ed0*/  BAR.SYNC.DEFER_BLOCKING 0x0 ;  /* 0x0000000000007b1d */ /* 0x000fec0000010000 */
[----:B------:R-:W-:Y:S05]  /*6ee0*/  @!P0 BRA `(.L_x_1038) ;  /* 0x0000010000008947 */ /* 0x000fea0003800000 */
[----:B------:R-:W-:Y:S01]  /*6ef0*/  IMAD R0, R129, c[0x0][0x1e0], RZ ;  /* 0x0000780081007a24 */ /* 0x000fe200078e02ff */
[----:B------:R-:W-:Y:S01]  /*6f00*/  LOP3.LUT P3, RZ, R216, 0x1, RZ, 0xc0, !PT ;  /* 0x00000001d8ff7812 */ /* 0x000fe2000786c0ff */
[----:B-1----:R-:W-:-:S04]  /*6f10*/  IMAD.WIDE.U32 R2, R108, c[0x0][0x1e0], RZ ;  /* 0x000078006c027a25 */ /* 0x002fc800078e00ff */
        /* <DEDUP_REMOVED lines=13> */
.L_x_1038:
[----:B------:R-:W-:Y:S05]  /*6ff0*/  BSYNC B0 ;  /* 0x0000000000007941 */ /* 0x000fea0003800000 */
.L_x_1037:
[----:B------:R-:W-:Y:S01]  /*7000*/  ISETP.LT.AND P0, PT, RZ, c[0x0][0x27c], PT ;  /* 0x00009f00ff007a0c */ /* 0x000fe20003f01270 */
[----:B------:R-:W0:Y:S01]  /*7010*/  LDGDEPBAR ;  /* 0x00000000000079af */ /* 0x000e220000000000 */
[----:B------:R-:W-:-:S11]  /*7020*/  MOV R133, c[0x0][0x2c4] ;  /* 0x0000b10000857a02 */ /* 0x000fd60000000f00 */
[----:B------:R-:W-:Y:S05]  /*7030*/  @P0 BRA `(.L_x_1039) ;  /* 0x0000002000000947 */ /* 0x000fea0003800000 */
[----:B------:R-:W-:-:S04]  /*7040*/  DEPBAR.LE SB0, 0x1 ;  /* 0x000080400000791a */ /* 0x000fc80000000000 */
[----:B------:R-:W-:Y:S05]  /*7050*/  BRA `(.L_x_1040) ;  /* 0x0000966000007947 */ /* 0x000fea0003800000 */
.L_x_1039:
[----:B------:R-:W-:Y:S01]  /*7060*/  ULDC.U8 UR4, c[0x0][0x298] ;  /* 0x0000a60000047ab9 */ /* 0x000fe20000000000 */
[----:B-----5:R-:W-:Y:S01]  /*7070*/  SHF.R.S32.HI R0, RZ, 0x1f, R110 ;  /* 0x0000001fff007819 */ /* 0x020fe2000001146e */
[----:B-1----:R-:W-:Y:S01]  /*7080*/  IMAD.WIDE.U32 R6, R110, c[0x0][0x280], RZ ;  /* 0x0000a0006e067a25 */ /* 0x002fe200078e00ff */
[----:B------:R-:W-:Y:S01]  /*7090*/  ISETP.NE.AND P0, PT, RZ, UR4, PT ;  /* 0x00000004ff007c0c */ /* 0x000fe2000bf05270 */
[----:B------:R-:W-:Y:S01]  /*70a0*/  BSSY B2, `(.L_x_1040) ;  /* 0x0000961000027945 */ /* 0x000fe20003800000 */
[C---:B------:R-:W-:Y:S01]  /*70b0*/  IADD3 R128, R211.reuse, 0x20, RZ ;  /* 0x00000020d3807810 */ /* 0x040fe20007ffe0ff */
[C---:B------:R-:W-:Y:S01]  /*70c0*/  IMAD R3, R0.reuse, c[0x0][0x280], RZ ;  /* 0x0000a00000037a24 */ /* 0x040fe200078e02ff */
[----:B------:R-:W-:Y:S01]  /*70d0*/  IADD3 R132, R211, 0x60, RZ ;  /* 0x00000060d3847810 */ /* 0x000fe20007ffe0ff */
[----:B------:R-:W-:Y:S01]  /*70e0*/  IMAD R2, R0, c[0x0][0x290], RZ ;  /* 0x0000a40000027a24 */ /* 0x000fe200078e02ff */
[----:B------:R-:W-:Y:S01]  /*70f0*/  LEA R0, R99, R15, 0x5 ;  /* 0x0000000f63007211 */ /* 0x000fe200078e28ff */
[C---:B------:R-:W-:Y:S01]  /*7100*/  IMAD R5, R110.reuse, c[0x0][0x284], R3 ;  /* 0x0000a1006e057a24 */ /* 0x040fe200078e0203 */
[----:B------:R-:W-:Y:S01]  /*7110*/  IADD3 R131, R211, 0x40, RZ ;  /* 0x00000040d3837810 */ /* 0x000fe20007ffe0ff */
[----:B------:R-:W-:-:S02]  /*7120*/  IMAD R8, R110, c[0x0][0x294], R2 ;  /* 0x0000a5006e087a24 */ /* 0x000fc400078e0202 */
[----:B------:R-:W-:Y:S01]  /*7130*/  IMAD.WIDE.U32 R2, R110, c[0x0][0x290], RZ ;  /* 0x0000a4006e027a25 */ /* 0x000fe200078e00ff */
[----:B------:R-:W-:-:S04]  /*7140*/  IADD3 R5, R5, R7, RZ ;  /* 0x0000000705057210 */ /* 0x000fc80007ffe0ff */
[----:B------:R-:W-:Y:S01]  /*7150*/  IADD3 R8, R8, R3, RZ ;  /* 0x0000000308087210 */ /* 0x000fe20007ffe0ff */
[----:B------:R-:W-:Y:S05]  /*7160*/  @!P0 BRA `(.L_x_1041) ;  /* 0x000049b000008947 */ /* 0x000fea0003800000 */
[----:B------:R-:W-:Y:S01]  /*7170*/  ISETP.NE.AND P1, PT, R133, 0x1, PT ;  /* 0x000000018500780c */ /* 0x000fe20003f25270 */
[----:B------:R-:W-:Y:S01]  /*7180*/  IMAD.MOV.U32 R4, RZ, RZ, R6 ;  /* 0x000000ffff047224 */ /* 0x000fe200078e0006 */
[C---:B------:R-:W-:Y:S01]  /*7190*/  IADD3 R43, R148.reuse, 0x40, RZ ;  /* 0x00000040942b7810 */ /* 0x040fe20007ffe0ff */
[----:B------:R-:W-:Y:S01]  /*71a0*/  BSSY B0, `(.L_x_1042) ;  /* 0x0000053000007945 */ /* 0x000fe20003800000 */
[----:B------:R-:W-:Y:S01]  /*71b0*/  IADD3 R42, R148, 0x20, RZ ;  /* 0x00000020942a7810 */ /* 0x000fe20007ffe0ff */
        /* <DEDUP_REMOVED lines=16> */
[----:B------:R-:W-:Y:S01]  /*72c0*/  IMAD.WIDE.U32 R4, R0, c[0x0][0x280], R4 ;  /* 0x0000a00000047a25 */ /* 0x000fe200078e0004 */
[----:B------:R-:W-:-:S03]  /*72d0*/  SHF.R.S32.HI R30, RZ, 0x1f, R42 ;  /* 0x0000001fff1e7819 */ /* 0x000fc6000001142a */
[----:B------:R-:W-:Y:S01]  /*72e0*/  IMAD R7, R3, c[0x0][0x280], RZ ;  /* 0x0000a00003077a24 */ /* 0x000fe200078e02ff */
[----:B------:R-:W-:-:S03]  /*72f0*/  LEA R40, P0, R4, c[0x0][0x270], 0x1 ;  /* 0x00009c0004287a11 */ /* 0x000fc600078008ff */
[----:B------:R-:W-:-:S04]  /*7300*/  IMAD R6, R0, c[0x0][0x284], R7 ;  /* 0x0000a10000067a24 */ /* 0x000fc800078e0207 */
[----:B------:R-:W-:-:S05]  /*7310*/  IMAD.IADD R6, R5, 0x1, R6 ;  /* 0x0000000105067824 */ /* 0x000fca00078e0206 */
[----:B------:R-:W-:Y:S01]  /*7320*/  LEA.HI.X R34, R4, c[0x0][0x274], R6, 0x1, P0 ;  /* 0x00009d0004227a11 */ /* 0x000fe200000f0c06 */
[----:B------:R-:W-:Y:S02]  /*7330*/  IMAD R4, R3, c[0x0][0x290], RZ ;  /* 0x0000a40003047a24 */ /* 0x000fe400078e02ff */
[----:B------:R-:W-:-:S04]  /*7340*/  IMAD.MOV.U32 R3, RZ, RZ, R8 ;  /* 0x000000ffff037224 */ /* 0x000fc800078e0008 */
[----:B------:R-:W-:-:S04]  /*7350*/  IMAD.WIDE.U32 R2, R0, c[0x0][0x290], R2 ;  /* 0x0000a40000027a25 */ /* 0x000fc800078e0002 */
[----:B------:R-:W-:Y:S01]  /*7360*/  IMAD R0, R0, c[0x0][0x294], R4 ;  /* 0x0000a50000007a24 */ /* 0x000fe200078e0204 */
[C---:B------:R-:W-:Y:S01]  /*7370*/  LEA R33, P0, R2.reuse, c[0x0][0x288], 0x1 ;  /* 0x0000a20002217a11 */ /* 0x040fe200078008ff */
[----:B------:R1:W3:Y:S02]  /*7380*/  SHFL.IDX PT, R4, R34, RZ, 0x181f ;  /* 0x00181fff22047589 */ /* 0x0002e400000e0000 */
[----:B------:R-:W-:Y:S02]  /*7390*/  IMAD.IADD R0, R3, 0x1, R0 ;  /* 0x0000000103007824 */ /* 0x000fe400078e0200 */
[----:B------:R1:W2:Y:S03]  /*73a0*/  SHFL.IDX PT, R3, R40, RZ, 0x181f ;  /* 0x00181fff28037589 */ /* 0x0002a600000e0000 */
[----:B------:R-:W-:Y:S02]  /*73b0*/  LEA.HI.X R31, R2, c[0x0][0x28c], R0, 0x1, P0 ;  /* 0x0000a300021f7a11 */ /* 0x000fe400000f0c00 */
[----:B------:R1:W4:Y:S04]  /*73c0*/  SHFL.IDX PT, R0, R33, RZ, 0x181f ;  /* 0x00181fff21007589 */ /* 0x00032800000e0000 */
[----:B------:R1:W1:Y:S01]  /*73d0*/  SHFL.IDX PT, R2, R31, RZ, 0x181f ;  /* 0x00181fff1f027589 */ /* 0x00026200000e0000 */
        /* <DEDUP_REMOVED lines=9> */
[----:B--2---:R-:W-:-:S05]  /*7470*/  @!P3 IADD3 R18, P0, R3, R6, RZ ;  /* 0x000000060312b210 */ /* 0x004fca0007f1e0ff */
[--C-:B---3--:R-:W-:Y:S01]  /*7480*/  @!P3 IMAD.X R19, R4, 0x1, R5.reuse, P0 ;  /* 0x000000010413b824 */ /* 0x108fe200000e0605 */
[----:B----4-:R-:W-:Y:S02]  /*7490*/  @!P3 IADD3 R16, P0, R0, R6, RZ ;  /* 0x000000060010b210 */ /* 0x010fe40007f1e0ff */
        /* <DEDUP_REMOVED lines=35> */
.L_x_1043:
[----:B------:R-:W-:Y:S05]  /*76d0*/  BSYNC B0 ;  /* 0x0000000000007941 */ /* 0x000fea0003800000 */
.L_x_1042:
[----:B-1---5:R-:W-:Y:S01]  /*76e0*/  IMAD.MOV.U32 R2, RZ, RZ, R44 ;  /* 0x000000ffff027224 */ /* 0x022fe200078e002c */
[----:B------:R-:W-:Y:S01]  /*76f0*/  LOP3.LUT P0, RZ, R216, 0x10, RZ, 0xc0, !PT ;  /* 0x00000010d8ff7812 */ /* 0x000fe2000780c0ff */
[----:B----4-:R-:W-:Y:S01]  /*7700*/  IMAD.MOV.U32 R0, RZ, RZ, R45 ;  /* 0x000000ffff007224 */ /* 0x010fe200078e002d */
[----:B--2---:R-:W-:Y:S01]  /*7710*/  MOV R3, R37 ;  /* 0x0000002500037202 */ /* 0x004fe20000000f00 */
[----:B---3--:R-:W-:Y:S01]  /*7720*/  IMAD.MOV.U32 R4, RZ, RZ, R36 ;  /* 0x000000ffff047224 */ /* 0x008fe200078e0024 */
        /* <DEDUP_REMOVED lines=51> */
[-C--:B------:R-:W-:Y:S01]  /*7a60*/  @!P2 IADD3 R14, P0, R3, R5.reuse, RZ ;  /* 0x00000005030ea210 */ /* 0x080fe20007f1e0ff */
[----:B------:R-:W-:Y:S01]  /*7a70*/  CS2R R64, SRZ ;  /* 0x0000000000407805 */ /* 0x000fe2000001ff00 */
[----:B------:R-:W-:Y:S01]  /*7a80*/  CS2R R60, SRZ ;  /* 0x00000000003c7805 */ /* 0x000fe2000001ff00 */
[----:B------:R1:W5:Y:S02]  /*7a90*/  @!P3 LD.E.64 R48, [R18.64] ;  /* 0x000000061230b980 */ /* 0x000364000c101b00 */
[--C-:B------:R-:W-:Y:S01]  /*7aa0*/  @!P2 IMAD.X R15, R4, 0x1, R6.reuse, P0 ;  /* 0x00000001040fa824 */ /* 0x100fe200000e0606 */
[----:B------:R-:W-:Y:S01]  /*7ab0*/  @!P2 IADD3 R12, P0, R0, R5, RZ ;  /* 0x00000005000ca210 */ /* 0x000fe20007f1e0ff */
[C---:B------:R-:W-:Y:S01]  /*7ac0*/  @!P1 IMAD.SHL.U32 R5, R43.reuse, 0x2, RZ ;  /* 0x000000022b059824 */ /* 0x040fe200078e00ff */
        /* <DEDUP_REMOVED lines=21> */
.L_x_1045:
[----:B------:R-:W-:Y:S05]  /*7c20*/  BSYNC B0 ;  /* 0x0000000000007941 */ /* 0x000fea0003800000 */
.L_x_1044:
        /* <DEDUP_REMOVED lines=42> */
[----:B------:R-:W-:Y:S02]  /*7ed0*/  ISETP.GE.AND P2, PT, R42, c[0x0][0x27c], PT ;  /* 0x00009f002a007a0c */ /* 0x000fe40003f46270 */
[----:B------:R-:W-:Y:S02]  /*7ee0*/  ISETP.GE.AND P1, PT, R43, c[0x0][0x27c], PT ;  /* 0x00009f002b007a0c */ /* 0x000fe40003f26270 */
[----:B------:R-:W-:-:S07]  /*7ef0*/  P2R R21, PR, RZ, 0x10 ;  /* 0x00000010ff157803 */ /* 0x000fce0000000000 */
[C---:B------:R-:W-:Y:S01]  /*7f00*/  @!P3 IMAD.SHL.U32 R5, R148.reuse, 0x2, RZ ;  /* 0x000000029405b824 */ /* 0x040fe200078e00ff */
[----:B------:R-:W-:-:S04]  /*7f10*/  @!P3 SHF.L.U64.HI R6, R148, 0x1, R35 ;  /* 0x000000019406b819 */ /* 0x000fc80000010223 */
[----:B---3--:R-:W-:-:S05]  /*7f20*/  @!P3 IADD3 R18, P0, R3, R5, RZ ;  /* 0x000000050312b210 */ /* 0x008fca0007f1e0ff */
[----:B--2---:R-:W-:Y:S01]  /*7f30*/  @!P3 IMAD.X R19, R4, 0x1, R6, P0 ;  /* 0x000000010413b824 */ /* 0x004fe200000e0606 */
[----:B-1----:R-:W-:Y:S01]  /*7f40*/  @!P3 IADD3 R16, P0, R0, R5, RZ ;  /* 0x000000050010b210 */ /* 0x002fe20007f1e0ff */
[----:B------:R-:W-:-:S04]  /*7f50*/  @!P2 IMAD.SHL.U32 R5, R42, 0x2, RZ ;  /* 0x000000022a05a824 */ /* 0x000fc800078e00ff */
[----:B----4-:R-:W-:Y:S01]  /*7f60*/  @!P3 IMAD.X R17, R2, 0x1, R6, P0 ;  /* 0x000000010211b824 */ /* 0x010fe200000e0606 */
[----:B------:R-:W-:Y:S02]  /*7f70*/  @!P2 SHF.L.U64.HI R6, R42, 0x1, R30 ;  /* 0x000000012a06a819 */ /* 0x000fe4000001021e */
[-C--:B------:R-:W-:Y:S01]  /*7f80*/  @!P2 IADD3 R14, P0, R3, R5.reuse, RZ ;  /* 0x00000005030ea210 */ /* 0x080fe20007f1e0ff */
[----:B------:R-:W-:Y:S01]  /*7f90*/  CS2R R66, SRZ ;  /* 0x0000000000427805 */ /* 0x000fe2000001ff00 */
[----:B------:R-:W-:Y:S01]  /*7fa0*/  CS2R R70, SRZ ;  /* 0x0000000000467805 */ /* 0x000fe2000001ff00 */
[----:B------:R-:W-:Y:S01]  /*7fb0*/  CS2R R72, SRZ ;  /* 0x0000000000487805 */ /* 0x000fe2000001ff00 */
[----:B------:R-:W-:Y:S01]  /*7fc0*/  CS2R R74, SRZ ;  /* 0x00000000004a7805 */ /* 0x000fe2000001ff00 */
[--C-:B------:R-:W-:Y:S01]  /*7fd0*/  @!P2 IMAD.X R15, R4, 0x1, R6.reuse, P0 ;  /* 0x00000001040fa824 */ /* 0x100fe200000e0606 */
[----:B------:R-:W-:Y:S01]  /*7fe0*/  @!P2 IADD3 R12, P0, R0, R5, RZ ;  /* 0x00000005000ca210 */ /* 0x000fe20007f1e0ff */
[C---:B------:R-:W-:Y:S01]  /*7ff0*/  @!P1 IMAD.SHL.U32 R5, R43.reuse, 0x2, RZ ;  /* 0x000000022b059824 */ /* 0x040fe200078e00ff */
[----:B------:R-:W-:Y:S01]  /*8000*/  CS2R R76, SRZ ;  /* 0x00000000004c7805 */ /* 0x000fe2000001ff00 */
[----:B------:R1:W5:Y:S02]  /*8010*/  @!P3 LD.E.64 R62, [R16.64] ;  /* 0x00000006103eb980 */ /* 0x000364000c101b00 */
[----:B------:R-:W-:Y:S01]  /*8020*/  @!P2 IMAD.X R13, R2, 0x1, R6, P0 ;  /* 0x00000001020da824 */ /* 0x000fe200000e0606 */
[----:B------:R-:W-:-:S02]  /*8030*/  @!P1 SHF.L.U64.HI R6, R43, 0x1, R32 ;  /* 0x000000012b069819 */ /* 0x000fc40000010220 */
        /* <DEDUP_REMOVED lines=15> */
[----:B------:R-:W-:Y:S02]  /*8130*/  ISETP.NE.AND P4, PT, R21, RZ, PT ;  /* 0x000000ff1500720c */ /* 0x000fe40003f85270 */
[----:B------:R-:W-:Y:S02]  /*8140*/  CS2R R20, SRZ ;  /* 0x0000000000147805 */ /* 0x000fe4000001ff00 */
[----:B------:R1:W5:Y:S04]  /*8150*/  @!P0 LD.E.64 R76, [R4.64] ;  /* 0x00000006044c8980 */ /* 0x000368000c101b00 */
[----:B------:R2:W5:Y:S02]  /*8160*/  @!P3 LD.E.64 R20, [R18.64] ;  /* 0x000000061214b980 */ /* 0x000564000c101b00 */
[----:B--2---:R-:W-:-:S06]  /*8170*/  CS2R R18, SRZ ;  /* 0x0000000000127805 */ /* 0x004fcc000001ff00 */
[----:B------:R1:W5:Y:S02]  /*8180*/  @!P2 LD.E.64 R18, [R14.64] ;  /* 0x000000060e12a980 */ /* 0x000364000c101b00 */
.L_x_1047:
[----:B------:R-:W-:Y:S05]  /*8190*/  BSYNC B0 ;  /* 0x0000000000007941 */ /* 0x000fea0003800000 */
.L_x_1046:
[----:B----45:R-:W-:Y:S01]  /*81a0*/  IMAD.MOV.U32 R2, RZ, RZ, R74 ;  /* 0x000000ffff027224 */ /* 0x030fe200078e004a */
[----:B---3--:R-:W-:Y:S01]  /*81b0*/  MOV R3, R71 ;  /* 0x0000004700037202 */ /* 0x008fe20000000f00 */
[----:B-1----:R-:W-:Y:S01]  /*81c0*/  IMAD.MOV.U32 R0, RZ, RZ, R75 ;  /* 0x000000ffff007224 */ /* 0x002fe200078e004b */
[----:B------:R-:W-:Y:S01]  /*81d0*/  ISETP.NE.AND P0, PT, R80, RZ, PT ;  /* 0x000000ff5000720c */ /* 0x000fe20003f05270 */
[----:B--2---:R-:W-:Y:S01]  /*81e0*/  IMAD.MOV.U32 R4, RZ, RZ, R70 ;  /* 0x000000ffff047224 */ /* 0x004fe200078e0046 */
[----:B------:R1:W2:Y:S01]  /*81f0*/  SHFL.IDX PT, R7, R34, 0x3, 0x181f ;  /* 0x00781f0022077f89 */ /* 0x0002a200000e0000 */
[----:B------:R-:W-:Y:S01]  /*8200*/  MOV R5, R66 ;  /* 0x0000004200057202 */ /* 0x000fe20000000f00 */
[----:B------:R-:W-:Y:S01]  /*8210*/  BSSY B0, `(.L_x_1048) ;  /* 0x000004b000007945 */ /* 0x000fe20003800000 */
[----:B------:R-:W-:Y:S01]  /*8220*/  PRMT R115, R0, 0x5410, R2 ;  /* 0x0000541000737816 */ /* 0x000fe20000000002 */
[----:B------:R-:W-:Y:S01]  /*8230*/  IMAD.MOV.U32 R2, RZ, RZ, R18 ;  /* 0x000000ffff027224 */ /* 0x000fe200078e0012 */
[----:B------:R-:W-:Y:S01]  /*8240*/  PRMT R113, R3, 0x5410, R4 ;  /* 0x0000541003717816 */ /* 0x000fe20000000004 */
[----:B------:R-:W-:Y:S01]  /*8250*/  IMAD.MOV.U32 R0, RZ, RZ, R19 ;  /* 0x000000ffff007224 */ /* 0x000fe200078e0013 */
[----:B------:R-:W-:Y:S01]  /*8260*/  MOV R4, R20 ;  /* 0x0000001400047202 */ /* 0x000fe20000000f00 */
[----:B------:R-:W-:Y:S01]  /*8270*/  IMAD.MOV.U32 R3, RZ, RZ, R21 ;  /* 0x000000ffff037224 */ /* 0x000fe200078e0015 */
[----:B------:R3:W4:Y:S01]  /*8280*/  SHFL.IDX PT, R9, R31, 0x3, 0x181f ;  /* 0x00781f001f097f89 */ /* 0x00072200000e0000 */
[----:B------:R-:W-:Y:S01]  /*8290*/  CS2R R86, SRZ ;  /* 0x0000000000567805 */ /* 0x000fe2000001ff00 */
[----:B------:R-:W-:Y:S01]  /*82a0*/  PRMT R112, R0, 0x5410, R2 ;  /* 0x0000541000707816 */ /* 0x000fe20000000002 */
[----:B------:R-:W-:Y:S01]  /*82b0*/  IMAD.MOV.U32 R2, RZ, RZ, R76 ;  /* 0x000000ffff027224 */ /* 0x000fe200078e004c */
[----:B------:R-:W-:Y:S01]  /*82c0*/  MOV R0, R77 ;  /* 0x0000004d00007202 */ /* 0x000fe20000000f00 */
[----:B------:R2:W4:Y:S01]  /*82d0*/  SHFL.IDX PT, R6, R33, 0x3, 0x181f ;  /* 0x00781f0021067f89 */ /* 0x00052200000e0000 */
[----:B------:R-:W-:Y:S01]  /*82e0*/  PRMT R110, R3, 0x5410, R4 ;  /* 0x00005410036e7816 */ /* 0x000fe20000000004 */
[----:B------:R-:W-:Y:S01]  /*82f0*/  IMAD.MOV.U32 R3, RZ, RZ, R72 ;  /* 0x000000ffff037224 */ /* 0x000fe200078e0048 */
[----:B------:R-:W-:Y:S01]  /*8300*/  PRMT R114, R0, 0x5410, R2 ;  /* 0x0000541000727816 */ /* 0x000fe20000000002 */
[----:B------:R-:W-:Y:S01]  /*8310*/  IMAD.MOV.U32 R2, RZ, RZ, R73 ;  /* 0x000000ffff027224 */ /* 0x000fe200078e0049 */
[----:B------:R4:W4:Y:S01]  /*8320*/  SHFL.IDX PT, R0, R40, 0x3, 0x181f ;  /* 0x00781f0028007f89 */ /* 0x00092200000e0000 */
[----:B------:R-:W-:Y:S01]  /*8330*/  IMAD.MOV.U32 R4, RZ, RZ, R67 ;  /* 0x000000ffff047224 */ /* 0x000fe200078e0043 */
[----:B------:R-:W-:Y:S01]  /*8340*/  CS2R R82, SRZ ;  /* 0x0000000000527805 */ /* 0x000fe2000001ff00 */
[----:B------:R-:W-:Y:S01]  /*8350*/  CS2R R78, SRZ ;  /* 0x00000000004e7805 */ /* 0x000fe2000001ff00 */
[----:B-1----:R-:W-:Y:S01]  /*8360*/  PRMT R34, R2, 0x5410, R3 ;  /* 0x0000541002227816 */ /* 0x002fe20000000003 */
[----:B------:R-:W-:Y:S01]  /*8370*/  IMAD.MOV.U32 R3, RZ, RZ, R62 ;  /* 0x000000ffff037224 */ /* 0x000fe200078e003e */
[----:B------:R-:W-:Y:S01]  /*8380*/  MOV R2, R63 ;  /* 0x0000003f00027202 */ /* 0x000fe20000000f00 */
[----:B------:R-:W-:Y:S01]  /*8390*/  CS2R R90, SRZ ;  /* 0x00000000005a7805 */ /* 0x000fe2000001ff00 */
[----:B------:R-:W-:Y:S01]  /*83a0*/  CS2R R88, SRZ ;  /* 0x0000000000587805 */ /* 0x000fe2000001ff00 */
[----:B------:R-:W-:Y:S01]  /*83b0*/  CS2R R84, SRZ ;  /* 0x0000000000547805 */ /* 0x000fe2000001ff00 */
[----:B------:R-:W-:Y:S01]  /*83c0*/  CS2R R80, SRZ ;  /* 0x0000000000507805 */ /* 0x000fe2000001ff00 */
[----:B---3--:R-:W-:-:S02]  /*83d0*/  PRMT R31, R2, 0x5410, R3 ;  /* 0x00005410021f7816 */ /* 0x008fc40000000003 */
[----:B--2---:R-:W-:Y:S01]  /*83e0*/  PRMT R33, R4, 0x5410, R5 ;  /* 0x0000541004217816 */ /* 0x004fe20000000005 */
[----:B------:R-:W-:Y:S05]  /*83f0*/  @P0 BRA `(.L_x_1049) ;  /* 0x000002c000000947 */ /* 0x000fea0003800000 */
[----:B------:R-:W-:Y:S01]  /*8400*/  ISETP.GE.AND P1, PT, R42, c[0x0][0x27c], PT ;  /* 0x00009f002a007a0c */ /* 0x000fe20003f26270 */
[----:B------:R-:W-:Y:S01]  /*8410*/  CS2R R82, SRZ ;  /* 0x0000000000527805 */ /* 0x000fe2000001ff00 */
[----:B------:R-:W-:-:S11]  /*8420*/  CS2R R84, SRZ ;  /* 0x0000000000547805 */ /* 0x000fd6000001ff00 */
[C---:B------:R-:W-:Y:S01]  /*8430*/  @!P1 IMAD.SHL.U32 R2, R42.reuse, 0x2, RZ ;  /* 0x000000022a029824 */ /* 0x040fe200078e00ff */
[----:B------:R-:W-:-:S04]  /*8440*/  @!P1 SHF.L.U64.HI R3, R42, 0x1, R30 ;  /* 0x000000012a039819 */ /* 0x000fc8000001021e */
[----:B----4-:R-:W-:-:S05]  /*8450*/  @!P1 IADD3 R4, P0, R0, R2, RZ ;  /* 0x0000000200049210 */ /* 0x010fca0007f1e0ff */
[----:B------:R-:W-:Y:S01]  /*8460*/  @!P1 IMAD.X R5, R7, 0x1, R3, P0 ;  /* 0x0000000107059824 */ /* 0x000fe200000e0603 */
[----:B------:R-:W-:-:S04]  /*8470*/  @!P1 IADD3 R2, P0, R6, R2, RZ ;  /* 0x0000000206029210 */ /* 0x000fc80007f1e0ff */
[----:B------:R1:W5:Y:S01]  /*8480*/  @!P1 LD.E.64 R82, [R4.64] ;  /* 0x0000000604529980 */ /* 0x000362000c101b00 */
[----:B------:R-:W-:Y:S01]  /*8490*/  @!P1 IMAD.X R3, R9, 0x1, R3, P0 ;  /* 0x0000000109039824 */ /* 0x000fe200000e0603 */
[----:B------:R-:W-:-:S04]  /*84a0*/  ISETP.GE.AND P0, PT, R43, c[0x0][0x27c], PT ;  /* 0x00009f002b007a0c */ /* 0x000fc80003f06270 */
[----:B------:R2:W5:Y:S09]  /*84b0*/  @!P1 LD.E.64 R84, [R2.64] ;  /* 0x0000000602549980 */ /* 0x000572000c101b00 */
[----:B------:R-:W-:-:S05]  /*84c0*/  @!P0 IMAD.SHL.U32 R8, R43, 0x2, RZ ;  /* 0x000000022b088824 */ /* 0x000fca00078e00ff */
[----:B-1----:R-:W-:Y:S02]  /*84d0*/  @!P0 IADD3 R4, P1, R0, R8, RZ ;  /* 0x0000000800048210 */ /* 0x002fe40007f3e0ff */
[----:B--2---:R-:W-:-:S05]  /*84e0*/  @!P0 SHF.L.U64.HI R3, R43, 0x1, R32 ;  /* 0x000000012b038819 */ /* 0x004fca0000010220 */
[----:B------:R-:W-:Y:S01]  /*84f0*/  @!P0 IMAD.X R5, R7, 0x1, R3, P1 ;  /* 0x0000000107058824 */ /* 0x000fe200008e0603 */
[----:B------:R-:W-:-:S05]  /*8500*/  @!P0 IADD3 R2, P1, R6, R8, RZ ;  /* 0x0000000806028210 */ /* 0x000fca0007f3e0ff */
[----:B------:R-:W-:Y:S01]  /*8510*/  @!P0 IMAD.X R3, R9, 0x1, R3, P1 ;  /* 0x0000000109038824 */ /* 0x000fe200008e0603 */
[----:B------:R-:W-:Y:S01]  /*8520*/  ISETP.GE.AND P1, PT, R148, c[0x0][0x27c], PT ;  /* 0x00009f0094007a0c */ /* 0x000fe20003f26270 */
[----:B------:R-:W-:Y:S01]  /*8530*/  CS2R R86, SRZ ;  /* 0x0000000000567805 */ /* 0x000fe2000001ff00 */
[----:B------:R-:W-:-:S05]  /*8540*/  CS2R R88, SRZ ;  /* 0x0000000000587805 */ /* 0x000fca000001ff00 */
[----:B------:R1:W5:Y:S04]  /*8550*/  @!P0 LD.E.64 R86, [R4.64] ;  /* 0x0000000604568980 */ /* 0x000368000c101b00 */
[----:B------:R2:W5:Y:S02]  /*8560*/  @!P0 LD.E.64 R88, [R2.64] ;  /* 0x0000000602588980 */ /* 0x000564000c101b00 */
        /* <DEDUP_REMOVED lines=11> */
[----:B------:R-:W-:Y:S01]  /*8620*/  @!P0 IMAD.SHL.U32 R8, R147, 0x2, RZ ;  /* 0x0000000293088824 */ /* 0x000fe200078e00ff */
[----:B------:R-:W-:Y:S01]  /*8630*/  CS2R R92, SRZ ;  /* 0x00000000005c7805 */ /* 0x000fe2000001ff00 */
[----:B------:R-:W-:-:S03]  /*8640*/  CS2R R90, SRZ ;  /* 0x00000000005a7805 */ /* 0x000fc6000001ff00 */
[----:B-1----:R-:W-:Y:S02]  /*8650*/  @!P0 IADD3 R4, P1, R0, R8, RZ ;  /* 0x0000000800048210 */ /* 0x002fe40007f3e0ff */
[----:B--2---:R-:W-:-:S05]  /*8660*/  @!P0 SHF.L.U64.HI R3, R147, 0x1, R41 ;  /* 0x0000000193038819 */ /* 0x004fca0000010229 */
[----:B------:R-:W-:Y:S01]  /*8670*/  @!P0 IMAD.X R5, R7, 0x1, R3, P1 ;  /* 0x0000000107058824 */ /* 0x000fe200008e0603 */
[----:B------:R-:W-:-:S04]  /*8680*/  @!P0 IADD3 R2, P1, R6, R8, RZ ;  /* 0x0000000806028210 */ /* 0x000fc80007f3e0ff */
[----:B------:R1:W5:Y:S01]  /*8690*/  @!P0 LD.E.64 R92, [R4.64] ;  /* 0x00000006045c8980 */ /* 0x000362000c101b00 */
[----:B------:R-:W-:-:S05]  /*86a0*/  @!P0 IMAD.X R3, R9, 0x1, R3, P1 ;  /* 0x0000000109038824 */ /* 0x000fca00008e0603 */
[----:B------:R1:W5:Y:S03]  /*86b0*/  @!P0 LD.E.64 R90, [R2.64] ;  /* 0x00000006025a8980 */ /* 0x000366000c101b00 */
.L_x_1049:
[----:B------:R-:W-:Y:S05]  /*86c0*/  BSYNC B0 ;  /* 0x0000000000007941 */ /* 0x000fea0003800000 */
.L_x_1048:
[----:B----45:R-:W-:Y:S01]  /*86d0*/  IMAD.MOV.U32 R0, RZ, RZ, R92 ;  /* 0x000000ffff007224 */ /* 0x030fe200078e005c */
        /* <DEDUP_REMOVED lines=81> */
.L_x_1053:
[----:B------:R-:W-:Y:S05]  /*8bf0*/  BSYNC B0 ;  /* 0x0000000000007941 */ /* 0x000fea0003800000 */
.L_x_1052:
        /* <DEDUP_REMOVED lines=49> */
.L_x_1055:
[----:B------:R-:W-:Y:S05]  /*8f10*/  BSYNC B0 ;  /* 0x0000000000007941 */ /* 0x000fea0003800000 */
.L_x_1054:
        /* <DEDUP_REMOVED lines=49> */
.L_x_1057:
[----:B------:R-:W-:Y:S05]  /*9230*/  BSYNC B0 ;  /* 0x0000000000007941 */ /* 0x000fea0003800000 */
.L_x_1056:
        /* <DEDUP_REMOVED lines=48> */
.L_x_1051:
[----:B------:R-:W-:Y:S05]  /*9540*/  BSYNC B1 ;  /* 0x0000000000017941 */ /* 0x000fea0003800000 */
.L_x_1050:
        /* <DEDUP_REMOVED lines=52> */
.L_x_1061:
[----:B------:R-:W-:Y:S05]  /*9890*/  BSYNC B0 ;  /* 0x0000000000007941 */ /* 0x000fea0003800000 */
.L_x_1060:
        /* <DEDUP_REMOVED lines=49> */
.L_x_1063:
[----:B------:R-:W-:Y:S05]  /*9bb0*/  BSYNC B0 ;  /* 0x0000000000007941 */ /* 0x000fea0003800000 */
.L_x_1062:
        /* <DEDUP_REMOVED lines=49> */
.L_x_1065:
[----:B------:R-:W-:Y:S05]  /*9ed0*/  BSYNC B0 ;  /* 0x0000000000007941 */ /* 0x000fea0003800000 */
.L_x_1064:
        /* <DEDUP_REMOVED lines=48> */
.L_x_1059:
[----:B------:R-:W-:Y:S05]  /*a1e0*/  BSYNC B1 ;  /* 0x0000000000017941 */ /* 0x000fea0003800000 */
.L_x_1058:
        /* <DEDUP_REMOVED lines=52> */
.L_x_1069:
[----:B------:R-:W-:Y:S05]  /*a530*/  BSYNC B0 ;  /* 0x0000000000007941 */ /* 0x000fea0003800000 */
.L_x_1068:
        /* <DEDUP_REMOVED lines=49> */
.L_x_1071:
[----:B------:R-:W-:Y:S05]  /*a850*/  BSYNC B0 ;  /* 0x0000000000007941 */ /* 0x000fea0003800000 */
.L_x_1070:
        /* <DEDUP_REMOVED lines=49> */
.L_x_1073:
[----:B------:R-:W-:Y:S05]  /*ab70*/  BSYNC B0 ;  /* 0x0000000000007941 */ /* 0x000fea0003800000 */
.L_x_1072:
        /* <DEDUP_REMOVED lines=48> */
.L_x_1067:
[----:B------:R-:W-:Y:S05]  /*ae80*/  BSYNC B1 ;  /* 0x0000000000017941 */ /* 0x000fea0003800000 */
.L_x_1066:
        /* <DEDUP_REMOVED lines=51> */
.L_x_1076:
[----:B------:R-:W-:Y:S05]  /*b1c0*/  BSYNC B0 ;  /* 0x0000000000007941 */ /* 0x000fea0003800000 */
.L_x_1075:
        /* <DEDUP_REMOVED lines=49> */
.L_x_1078:
[----:B------:R-:W-:Y:S05]  /*b4e0*/  BSYNC B0 ;  /* 0x0000000000007941 */ /* 0x000fea0003800000 */
.L_x_1077:
        /* <DEDUP_REMOVED lines=49> */
.L_x_1080:
[----:B------:R-:W-:Y:S05]  /*b800*/  BSYNC B0 ;  /* 0x0000000000007941 */ /* 0x000fea0003800000 */
.L_x_1079:
        /* <DEDUP_REMOVED lines=49> */
.L_x_1041:
        /* <DEDUP_REMOVED lines=18> */
[----:B--2-4-:R-:W-:-:S03]  /*bc40*/  LEA R17, P0, R6, c[0x0][0x270], 0x1 ;  /* 0x00009c0006117a11 */ /* 0x014fc600078008ff */
[----:B------:R-:W-:-:S04]  /*bc50*/  IMAD R5, R0, c[0x0][0x284], R9 ;  /* 0x0000a10000057a24 */ /* 0x000fc800078e0209 */
[----:B------:R-:W-:-:S05]  /*bc60*/  IMAD.IADD R5, R7, 0x1, R5 ;  /* 0x0000000107057824 */ /* 0x000fca00078e0205 */
[----:B------:R-:W-:Y:S01]  /*bc70*/  LEA.HI.X R16, R6, c[0x0][0x274], R5, 0x1, P0 ;  /* 0x00009d0006107a11 */ /* 0x000fe200000f0c05 */
[----:B------:R-:W-:Y:S01]  /*bc80*/  IMAD R5, R3, c[0x0][0x290], RZ ;  /* 0x0000a40003057a24 */ /* 0x000fe200078e02ff */
[----:B------:R-:W-:-:S03]  /*bc90*/  MOV R3, R8 ;  /* 0x0000000800037202 */ /* 0x000fc60000000f00 */
[----:B------:R1:W2:Y:S02]  /*bca0*/  SHFL.IDX PT, R7, R16, RZ, 0x181f ;  /* 0x00181fff10077589 */ /* 0x0002a400000e0000 */
[----:B------:R-:W-:-:S04]  /*bcb0*/  IMAD.WIDE.U32 R2, R0, c[0x0][0x290], R2 ;  /* 0x0000a40000027a25 */ /* 0x000fc800078e0002 */
[----:B------:R-:W-:Y:S01]  /*bcc0*/  IMAD R0, R0, c[0x0][0x294], R5 ;  /* 0x0000a50000007a24 */ /* 0x000fe200078e0205 */
[----:B------:R-:W-:-:S04]  /*bcd0*/  LEA R15, P0, R2, c[0x0][0x288], 0x1 ;  /* 0x0000a200020f7a11 */ /* 0x000fc800078008ff */
[----:B------:R-:W-:Y:S01]  /*bce0*/  IADD3 R0, R3, R0, RZ ;  /* 0x0000000003007210 */ /* 0x000fe20007ffe0ff */
[----:B------:R1:W3:Y:S03]  /*bcf0*/  SHFL.IDX PT, R5, R15, RZ, 0x181f ;  /* 0x00181fff0f057589 */ /* 0x0002e600000e0000 */
[----:B------:R-:W-:Y:S02]  /*bd00*/  LEA.HI.X R14, R2, c[0x0][0x28c], R0, 0x1, P0 ;  /* 0x0000a300020e7a11 */ /* 0x000fe400000f0c00 */
        /* <DEDUP_REMOVED lines=10> */
[----:B----4-:R-:W-:-:S05]  /*bdb0*/  @!P1 IADD3 R10, P0, R2, R0, RZ ;  /* 0x00000000020a9210 */ /* 0x010fca0007f1e0ff */
[--C-:B--2---:R-:W-:Y:S01]  /*bdc0*/  @!P1 IMAD.X R11, R7, 0x1, R3.reuse, P0 ;  /* 0x00000001070b9824 */ /* 0x104fe200000e0603 */
        /* <DEDUP_REMOVED lines=17> */
.L_x_1082:
[----:B------:R-:W-:Y:S05]  /*bee0*/  BSYNC B0 ;  /* 0x0000000000007941 */ /* 0x000fea0003800000 */
.L_x_1081:
[----:B-1--45:R-:W-:Y:S01]  /*bef0*/  IMAD.MOV.U32 R2, RZ, RZ, R34 ;  /* 0x000000ffff027224 */ /* 0x032fe200078e0022 */
[----:B------:R-:W-:Y:S01]  /*bf00*/  MOV R3, R33 ;  /* 0x0000002100037202 */ /* 0x000fe20000000f00 */
[----:B------:R-:W-:Y:S01]  /*bf10*/  IMAD.MOV.U32 R0, RZ, RZ, R35 ;  /* 0x000000ffff007224 */ /* 0x000fe200078e0023 */
[----:B------:R-:W-:Y:S01]  /*bf20*/  LOP3.LUT P0, RZ, R216, 0x10, RZ, 0xc0, !PT ;  /* 0x00000010d8ff7812 */ /* 0x000fe2000780c0ff */
[----:B---3--:R-:W-:Y:S01]  /*bf30*/  IMAD.MOV.U32 R5, RZ, RZ, R32 ;  /* 0x000000ffff057224 */ /* 0x008fe200078e0020 */
[----:B------:R-:W-:Y:S01]  /*bf40*/  MOV R6, R26 ;  /* 0x0000001a00067202 */ /* 0x000fe20000000f00 */
[----:B--2---:R1:W2:Y:S01]  /*bf50*/  SHFL.IDX PT, R7, R16, 0x1, 0x181f ;  /* 0x00381f0010077f89 */ /* 0x0042a200000e0000 */
[----:B------:R-:W-:Y:S01]  /*bf60*/  PRMT R98, R0, 0x5410, R2 ;  /* 0x0000541000627816 */ /* 0x000fe20000000002 */
[----:B------:R-:W-:Y:S01]  /*bf70*/  IMAD.MOV.U32 R2, RZ, RZ, R22 ;  /* 0x000000ffff027224 */ /* 0x000fe200078e0016 */
[----:B------:R-:W-:Y:S01]  /*bf80*/  PRMT R97, R3, 0x5410, R5 ;  /* 0x0000541003617816 */ /* 0x000fe20000000005 */
[----:B------:R-:W-:Y:S01]  /*bf90*/  IMAD.MOV.U32 R0, RZ, RZ, R23 ;  /* 0x000000ffff007224 */ /* 0x000fe200078e0017 */
[----:B------:R-:W-:Y:S01]  /*bfa0*/  MOV R5, R20 ;  /* 0x0000001400057202 */ /* 0x000fe20000000f00 */
[----:B------:R-:W-:Y:S01]  /*bfb0*/  IMAD.MOV.U32 R3, RZ, RZ, R21 ;  /* 0x000000ffff037224 */ /* 0x000fe200078e0015 */
[----:B------:R1:W3:Y:S01]  /*bfc0*/  SHFL.IDX PT, R13, R14, 0x1, 0x181f ;  /* 0x00381f000e0d7f89 */ /* 0x0002e200000e0000 */
[----:B------:R-:W-:Y:S01]  /*bfd0*/  BSSY B0, `(.L_x_1083) ;  /* 0x0000032000007945 */ /* 0x000fe20003800000 */
        /* <DEDUP_REMOVED lines=23> */
[----:B--23--:R-:W-:Y:S01]  /*c150*/  ISETP.GE.AND P1, PT, R144, c[0x0][0x27c], PT ;  /* 0x00009f0090007a0c */ /* 0x00cfe20003f26270 */
        /* <DEDUP_REMOVED lines=8> */
[----:B----4-:R-:W-:Y:S01]  /*c1e0*/  @!P1 IADD3 R8, P0, R12, R0, RZ ;  /* 0x000000000c089210 */ /* 0x010fe20007f1e0ff */
        /* <DEDUP_REMOVED lines=16> */
.L_x_1084:
[----:B--23--:R-:W-:Y:S05]  /*c2f0*/  BSYNC B0 ;  /* 0x0000000000007941 */ /* 0x00cfea0003800000 */
.L_x_1083:
        /* <DEDUP_REMOVED lines=20> */
[----:B----4-:R1:W3:Y:S01]  /*c440*/  SHFL.IDX PT, R12, R14, 0x2, 0x181f ;  /* 0x00581f000e0c7f89 */ /* 0x0102e200000e0000 */
        /* <DEDUP_REMOVED lines=26> */
[----:B----4-:R-:W-:-:S05]  /*c5f0*/  @!P1 IADD3 R10, P0, R3, R0, RZ ;  /* 0x00000000030a9210 */ /* 0x010fca0007f1e0ff */
[--C-:B------:R-:W-:Y:S01]  /*c600*/  @!P1 IMAD.X R11, R7, 0x1, R2.reuse, P0 ;  /* 0x00000001070b9824 */ /* 0x100fe200000e0602 */
[----:B-1----:R-:W-:Y:S01]  /*c610*/  @!P1 IADD3 R8, P0, R5, R0, RZ ;  /* 0x0000000005089210 */ /* 0x002fe20007f1e0ff */
[----:B------:R-:W-:Y:S01]  /*c620*/  CS2R R74, SRZ ;  /* 0x00000000004a7805 */ /* 0x000fe2000001ff00 */
[----:B------:R-:W-:Y:S01]  /*c630*/  CS2R R72, SRZ ;  /* 0x0000000000487805 */ /* 0x000fe2000001ff00 */
[----:B------:R-:W-:Y:S01]  /*c640*/  CS2R R78, SRZ ;  /* 0x00000000004e7805 */ /* 0x000fe2000001ff00 */
[----:B------:R-:W-:Y:S01]  /*c650*/  CS2R R76, SRZ ;  /* 0x00000000004c7805 */ /* 0x000fe2000001ff00 */
[----:B---3--:R-:W-:Y:S01]  /*c660*/  @!P1 IMAD.X R9, R12, 0x1, R2, P0 ;  /* 0x000000010c099824 */ /* 0x008fe200000e0602 */
        /* <DEDUP_REMOVED lines=11> */
.L_x_1086:
[----:B--2---:R-:W-:Y:S05]  /*c720*/  BSYNC B0 ;  /* 0x0000000000007941 */ /* 0x004fea0003800000 */
.L_x_1085:
[----:B-1---5:R-:W-:Y:S01]  /*c730*/  IMAD.MOV.U32 R2, RZ, RZ, R74 ;  /* 0x000000ffff027224 */ /* 0x022fe200078e004a */
[----:B----4-:R-:W-:Y:S01]  /*c740*/  MOV R3, R73 ;  /* 0x0000004900037202 */ /* 0x010fe20000000f00 */
[----:B------:R-:W-:Y:S01]  /*c750*/  IMAD.MOV.U32 R0, RZ, RZ, R75 ;  /* 0x000000ffff007224 */ /* 0x000fe200078e004b */
[----:B------:R-:W-:Y:S01]  /*c760*/  ISETP.NE.AND P0, PT, R80, RZ, PT ;  /* 0x000000ff5000720c */ /* 0x000fe20003f05270 */
[----:B------:R-:W-:Y:S01]  /*c770*/  IMAD.MOV.U32 R5, RZ, RZ, R72 ;  /* 0x000000ffff057224 */ /* 0x000fe200078e0048 */
        /* <DEDUP_REMOVED lines=8> */
[----:B---3--:R1:W3:Y:S01]  /*c800*/  SHFL.IDX PT, R12, R14, 0x3, 0x181f ;  /* 0x00781f000e0c7f89 */ /* 0x0082e200000e0000 */
        /* <DEDUP_REMOVED lines=26> */
[----:B------:R-:W-:-:S11]  /*c9b0*/  CS2R R80, SRZ ;  /* 0x0000000000507805 */ /* 0x000fd6000001ff00 */
        /* <DEDUP_REMOVED lines=11> */
[----:B------:R-:W-:Y:S01]  /*ca70*/  CS2R R90, SRZ ;  /* 0x00000000005a7805 */ /* 0x000fe2000001ff00 */
[----:B------:R-:W-:Y:S01]  /*ca80*/  CS2R R88, SRZ ;  /* 0x0000000000587805 */ /* 0x000fe2000001ff00 */
[----:B------:R1:W5:Y:S04]  /*ca90*/  @!P1 LD.E.128 R80, [R8.64] ;  /* 0x0000000608509980 */ /* 0x000368000c101d00 */
[----:B------:R1:W5:Y:S06]  /*caa0*/  @!P1 LD.E.128 R84, [R6.64] ;  /* 0x0000000606549980 */ /* 0x00036c000c101d00 */
        /* <DEDUP_REMOVED lines=8> */
.L_x_1088:
[----:B--23--:R-:W-:Y:S05]  /*cb30*/  BSYNC B0 ;  /* 0x0000000000007941 */ /* 0x00cfea0003800000 */
.L_x_1087:
        /* <DEDUP_REMOVED lines=12> */
[----:B------:R-:W-:-:S02]  /*cc00*/  IMAD.MOV.U32 R0, RZ, RZ, R90 ;  /* 0x000000ffff007224 */ /* 0x000fc400078e005a */
[----:B------:R-:W-:Y:S01]  /*cc10*/  IMAD.MOV.U32 R2, RZ, RZ, R81 ;  /* 0x000000ffff027224 */ /* 0x000fe200078e0051 */
        /* <DEDUP_REMOVED lines=16> */
[----:B------:R-:W-:Y:S02]  /*cd20*/  SHF.R.S32.HI R68, RZ, 0x3, R69 ;  /* 0x00000003ff447819 */ /* 0x000fe40000011445 */
[----:B------:R-:W-:Y:S02]  /*cd30*/  PRMT R120, R3, 0x5410, R4 ;  /* 0x0000541003787816 */ /* 0x000fe40000000004 */
[----:B------:R-:W-:Y:S01]  /*cd40*/  PRMT R119, R0, 0x5410, R2 ;  /* 0x0000541000777816 */ /* 0x000fe20000000002 */
[----:B------:R-:W-:Y:S05]  /*cd50*/  @P0 BRA `(.L_x_1090) ;  /* 0x00000db000000947 */ /* 0x000fea0003800000 */
[----:B------:R-:W-:Y:S01]  /*cd60*/  ISETP.GE.AND P0, PT, R144, c[0x0][0x27c], PT ;  /* 0x00009f0090007a0c */ /* 0x000fe20003f06270 */
[----:B------:R-:W-:-:S12]  /*cd70*/  BSSY B0, `(.L_x_1091) ;  /* 0x0000069000007945 */ /* 0x000fd80003800000 */
[----:B------:R-:W-:Y:S05]  /*cd80*/  @P0 BRA `(.L_x_1092) ;  /* 0x0000067000000947 */ /* 0x000fea0003800000 */
[----:B------:R-:W-:Y:S01]  /*cd90*/  IMAD.MOV.U32 R0, RZ, RZ, c[0x0][0x27c] ;  /* 0x00009f00ff007624 */ /* 0x000fe200078e00ff */
[----:B----4-:R-:W1:Y:S01]  /*cda0*/  LDS.128 R8, [R201+0x10080] ;  /* 0x01008000c9087984 */ /* 0x010e620000000c00 */
[----:B------:R-:W-:Y:S02]  /*cdb0*/  SHF.R.U64 R13, R24, 0x10, R25 ;  /* 0x00000010180d7819 */ /* 0x000fe40000001219 */
[--C-:B------:R-:W-:Y:S02]  /*cdc0*/  SHF.R.U64 R15, R26, 0x10, R27.reuse ;  /* 0x000000101a0f7819 */ /* 0x100fe4000000121b */
[----:B------:R-:W-:Y:S02]  /*cdd0*/  LEA.HI R0, R0, R99, RZ, 0x1d ;  /* 0x0000006300007211 */ /* 0x000fe400078fe8ff */
[----:B------:R-:W-:Y:S02]  /*cde0*/  SHF.R.U32.HI R17, RZ, 0x10, R27 ;  /* 0x00000010ff117819 */ /* 0x000fe4000001161b */
[----:B------:R-:W-:Y:S01]  /*cdf0*/  SHF.R.S32.HI R3, RZ, 0x1f, R0 ;  /* 0x0000001fff037819 */ /* 0x000fe20000011400 */
[----:B------:R-:W-:Y:S01]  /*ce00*/  IMAD.SHL.U32 R2, R0, 0x8, RZ ;  /* 0x0000000800027824 */ /* 0x000fe200078e00ff */
[----:B------:R-:W-:-:S02]  /*ce10*/  PRMT R13, R29, 0x5432, R13 ;  /* 0x000054321d0d7816 */ /* 0x000fc4000000000d */
[----:B------:R-:W-:Y:S02]  /*ce20*/  LEA.HI R0, R3, R0, RZ, 0x3 ;  /* 0x0000000003007211 */ /* 0x000fe400078f18ff */
[----:B------:R-:W-:Y:S02]  /*ce30*/  LOP3.LUT R2, R111, 0x38, R2, 0xf8, !PT ;  /* 0x000000386f027812 */ /* 0x000fe400078ef802 */
[--C-:B------:R-:W-:Y:S01]  /*ce40*/  SHF.R.U64 R3, R22, 0x10, R23.reuse ;  /* 0x0000001016037819 */ /* 0x100fe20000001217 */
        /* <DEDUP_REMOVED lines=9> */
[----:B------:R-:W-:Y:S01]  /*cee0*/  SHF.R.U64 R0, R20, 0x10, R21 ;  /* 0x0000001014007819 */ /* 0x000fe20000001215 */
[----:B------:R-:W-:Y:S01]  /*cef0*/  IMAD.U32 R30, R13, 0x10000, RZ ;  /* 0x000100000d1e7824 */ /* 0x000fe200078e00ff */
[----:B------:R-:W-:-:S02]  /*cf00*/  SHF.R.U32.HI R14, RZ, 0x10, R25 ;  /* 0x00000010ff0e7819 */ /* 0x000fc40000011619 */
[----:B------:R-:W2:Y:S01]  /*cf10*/  LDS.128 R4, [R28+0x10080] ;  /* 0x010080001c047984 */ /* 0x000ea20000000c00 */
[----:B------:R-:W-:Y:S02]  /*cf20*/  PRMT R21, R31, 0x5432, R0 ;  /* 0x000054321f157816 */ /* 0x000fe40000000000 */
[C---:B-1----:R-:W-:Y:S01]  /*cf30*/  SHF.L.U32 R15, R9.reuse, 0x10, RZ ;  /* 0x00000010090f7819 */ /* 0x042fe200000006ff */
[----:B------:R-:W-:Y:S01]  /*cf40*/  IMAD.U32 R18, R10, 0x10000, RZ ;  /* 0x000100000a127824 */ /* 0x000fe200078e00ff */
[----:B------:R-:W-:Y:S02]  /*cf50*/  LOP3.LUT R17, R9, 0xffff0000, RZ, 0xc0, !PT ;  /* 0xffff000009117812 */ /* 0x000fe400078ec0ff */
[----:B------:R-:W-:Y:S01]  /*cf60*/  PRMT R20, R31, 0x5410, R2 ;  /* 0x000054101f147816 */ /* 0x000fe20000000002 */
[----:B------:R-:W-:Y:S01]  /*cf70*/  IMAD.U32 R31, R21, 0x10000, RZ ;  /* 0x00010000151f7824 */ /* 0x000fe200078e00ff */
[----:B------:R-:W-:Y:S01]  /*cf80*/  PRMT R24, R40, 0x5410, R12 ;  /* 0x0000541028187816 */ /* 0x000fe2000000000c */
[----:B------:R-:W-:Y:S01]  /*cf90*/  IMAD.U32 R12, R11, 0x10000, RZ ;  /* 0x000100000b0c7824 */ /* 0x000fe200078e00ff */
[----:B------:R-:W-:Y:S01]  /*cfa0*/  PRMT R16, R29, 0x5410, R14 ;  /* 0x000054101d107816 */ /* 0x000fe2000000000e */
[----:B------:R-:W-:Y:S01]  /*cfb0*/  IMAD.U32 R14, R8, 0x10000, RZ ;  /* 0x00010000080e7824 */ /* 0x000fe200078e00ff */
[----:B------:R-:W-:-:S02]  /*cfc0*/  LOP3.LUT R25, R11, 0xffff0000, RZ, 0xc0, !PT ;  /* 0xffff00000b197812 */ /* 0x000fc400078ec0ff */
[----:B------:R-:W-:Y:S01]  /*cfd0*/  PRMT R27, R40, 0x5432, R3 ;  /* 0x00005432281b7816 */ /* 0x000fe20000000003 */
[----:B------:R-:W-:Y:S01]  /*cfe0*/  IMAD.U32 R41, R16, 0x10000, RZ ;  /* 0x0001000010297824 */ /* 0x000fe200078e00ff */
[----:B------:R-:W-:Y:S01]  /*cff0*/  LOP3.LUT R19, R8, 0xffff0000, RZ, 0xc0, !PT ;  /* 0xffff000008137812 */ /* 0x000fe200078ec0ff */
[----:B------:R-:W-:Y:S01]  /*d000*/  IMAD.U32 R40, R22, 0x10000, RZ ;  /* 0x0001000016287824 */ /* 0x000fe200078e00ff */
[----:B------:R-:W-:Y:S02]  /*d010*/  LOP3.LUT R26, R10, 0xffff0000, RZ, 0xc0, !PT ;  /* 0xffff00000a1a7812 */ /* 0x000fe400078ec0ff */
[----:B------:R-:W-:Y:S01]  /*d020*/  LOP3.LUT R42, R13, 0xffff0000, RZ, 0xc0, !PT ;  /* 0xffff00000d2a7812 */ /* 0x000fe200078ec0ff */
[----:B--2---:R-:W-:Y:S01]  /*d030*/  IMAD.U32 R9, R4, 0x10000, RZ ;  /* 0x0001000004097824 */ /* 0x004fe200078e00ff */
[----:B------:R-:W-:Y:S01]  /*d040*/  SHF.L.U32 R8, R5, 0x10, RZ ;  /* 0x0000001005087819 */ /* 0x000fe200000006ff */
[----:B------:R-:W-:Y:S01]  /*d050*/  IMAD.U32 R0, R7, 0x10000, RZ ;  /* 0x0001000007007824 */ /* 0x000fe200078e00ff */
[----:B------:R-:W-:Y:S01]  /*d060*/  LOP3.LUT R3, R5, 0xffff0000, RZ, 0xc0, !PT ;  /* 0xffff000005037812 */ /* 0x000fe200078ec0ff */
[CC--:B------:R-:W-:Y:S01]  /*d070*/  FMUL.FTZ R11, R9.reuse, R30.reuse ;  /* 0x0000001e090b7220 */ /* 0x0c0fe20000410000 */
[C---:B------:R-:W-:Y:S01]  /*d080*/  SHF.L.U32 R2, R6.reuse, 0x10, RZ ;  /* 0x0000001006027819 */ /* 0x040fe200000006ff */
[-C--:B------:R-:W-:Y:S01]  /*d090*/  FMUL.FTZ R5, R9, R31.reuse ;  /* 0x0000001f09057220 */ /* 0x080fe20000410000 */
[----:B------:R-:W-:Y:S01]  /*d0a0*/  LOP3.LUT R10, R6, 0xffff0000, RZ, 0xc0, !PT ;  /* 0xffff0000060a7812 */ /* 0x000fe200078ec0ff */
[----:B------:R-:W-:Y:S01]  /*d0b0*/  FFMA.FTZ R31, R14, R31, -R11 ;  /* 0x0000001f0e1f7223 */ /* 0x000fe2000001080b */
[----:B------:R-:W-:Y:S01]  /*d0c0*/  LOP3.LUT R6, R7, 0xffff0000, RZ, 0xc0, !PT ;  /* 0xffff000007067812 */ /* 0x000fe200078ec0ff */
[----:B------:R-:W-:Y:S01]  /*d0d0*/  IMAD.U32 R11, R20, 0x10000, RZ ;  /* 0x00010000140b7824 */ /* 0x000fe200078e00ff */
[----:B------:R-:W-:Y:S01]  /*d0e0*/  LOP3.LUT R4, R4, 0xffff0000, RZ, 0xc0, !PT ;  /* 0xffff000004047812 */ /* 0x000fe200078ec0ff */
[----:B------:R-:W-:Y:S01]  /*d0f0*/  FFMA.FTZ R30, R14, R30, R5 ;  /* 0x0000001e0e1e7223 */ /* 0x000fe20000010005 */
[----:B------:R-:W-:Y:S01]  /*d100*/  SHF.L.U32 R14, R24, 0x10, RZ ;  /* 0x00000010180e7819 */ /* 0x000fe200000006ff */
[----:B------:R-:W-:-:S02]  /*d110*/  FMUL.FTZ R9, R8, R41 ;  /* 0x0000002908097220 */ /* 0x000fc40000410000 */
[-C--:B------:R-:W-:Y:S02]  /*d120*/  FMUL.FTZ R7, R8, R11.reuse ;  /* 0x0000000b08077220 */ /* 0x080fe40000410000 */
[----:B------:R-:W-:Y:S02]  /*d130*/  FMUL.FTZ R5, R0, R40 ;  /* 0x0000002800057220 */ /* 0x000fe40000410000 */
[C---:B------:R-:W-:Y:S01]  /*d140*/  FFMA.FTZ R29, R15.reuse, R11, -R9 ;  /* 0x0000000b0f1d7223 */ /* 0x040fe20000010809 */
[----:B------:R-:W-:Y:S01]  /*d150*/  LOP3.LUT R11, R16, 0xffff0000, RZ, 0xc0, !PT ;  /* 0xffff0000100b7812 */ /* 0x000fe200078ec0ff */
[----:B------:R-:W-:Y:S01]  /*d160*/  FMUL.FTZ R0, R0, R14 ;  /* 0x0000000e00007220 */ /* 0x000fe20000410000 */
[----:B------:R-:W-:Y:S01]  /*d170*/  LOP3.LUT R9, R20, 0xffff0000, RZ, 0xc0, !PT ;  /* 0xffff000014097812 */ /* 0x000fe200078ec0ff */
[----:B------:R-:W-:Y:S01]  /*d180*/  FFMA.FTZ R15, R15, R41, R7 ;  /* 0x000000290f0f7223 */ /* 0x000fe20000010007 */
[----:B------:R-:W-:Y:S01]  /*d190*/  LOP3.LUT R7, R21, 0xffff0000, RZ, 0xc0, !PT ;  /* 0xffff000015077812 */ /* 0x000fe200078ec0ff */
[----:B------:R-:W-:Y:S01]  /*d1a0*/  FFMA.FTZ R13, R12, R40, R0 ;  /* 0x000000280c0d7223 */ /* 0x000fe20000010000 */
[----:B------:R-:W-:Y:S01]  /*d1b0*/  LOP3.LUT R16, R24, 0xffff0000, RZ, 0xc0, !PT ;  /* 0xffff000018107812 */ /* 0x000fe200078ec0ff */
[----:B------:R-:W-:-:S02]  /*d1c0*/  FMUL.FTZ R0, R4, R42 ;  /* 0x0000002a04007220 */ /* 0x000fc40000410000 */
[----:B------:R-:W-:Y:S02]  /*d1d0*/  FFMA.FTZ R14, R12, R14, -R5 ;  /* 0x0000000e0c0e7223 */ /* 0x000fe40000010805 */
[----:B------:R-:W-:Y:S02]  /*d1e0*/  FMUL.FTZ R5, R4, R7 ;  /* 0x0000000704057220 */ /* 0x000fe40000410000 */
[----:B------:R-:W-:Y:S02]  /*d1f0*/  FMUL.FTZ R4, R3, R11 ;  /* 0x0000000b03047220 */ /* 0x000fe40000410000 */
[----:B------:R-:W-:Y:S02]  /*d200*/  FFMA.FTZ R8, R19, R7, -R0 ;  /* 0x0000000713087223 */ /* 0x000fe40000010800 */
[C---:B------:R-:W-:Y:S01]  /*d210*/  IMAD.U32 R20, R23.reuse, 0x10000, RZ ;  /* 0x0001000017147824 */ /* 0x040fe200078e00ff */
[----:B------:R-:W-:Y:S01]  /*d220*/  LOP3.LUT R23, R23, 0xffff0000, RZ, 0xc0, !PT ;  /* 0xffff000017177812 */ /* 0x000fe200078ec0ff */
[----:B------:R-:W-:Y:S01]  /*d230*/  FMUL.FTZ R3, R3, R9 ;  /* 0x0000000903037220 */ /* 0x000fe20000410000 */
[----:B------:R-:W-:Y:S01]  /*d240*/  F2FP.BF16.PACK_AB R8, R8, R31 ;  /* 0x0000001f0808723e */ /* 0x000fe200000010ff */
[----:B------:R-:W-:-:S02]  /*d250*/  IMAD.U32 R7, R27, 0x10000, RZ ;  /* 0x000100001b077824 */ /* 0x000fc400078e00ff */
[----:B------:R-:W-:Y:S01]  /*d260*/  FFMA.FTZ R12, R19, R42, R5 ;  /* 0x0000002a130c7223 */ /* 0x000fe20000010005 */
[----:B------:R-:W-:Y:S01]  /*d270*/  LOP3.LUT R19, R22, 0xffff0000, RZ, 0xc0, !PT ;  /* 0xffff000016137812 */ /* 0x000fe200078ec0ff */
[CC--:B------:R-:W-:Y:S02]  /*d280*/  FMUL.FTZ R0, R2.reuse, R20.reuse ;  /* 0x0000001402007220 */ /* 0x0c0fe40000410000 */
[C---:B------:R-:W-:Y:S02]  /*d290*/  FFMA.FTZ R9, R17.reuse, R9, -R4 ;  /* 0x0000000911097223 */ /* 0x040fe40000010804 */
[----:B------:R-:W-:Y:S01]  /*d2a0*/  FFMA.FTZ R5, R17, R11, R3 ;  /* 0x0000000b11057223 */ /* 0x000fe20000010003 */
[----:B------:R-:W-:Y:S01]  /*d2b0*/  LOP3.LUT R17, R27, 0xffff0000, RZ, 0xc0, !PT ;  /* 0xffff00001b117812 */ /* 0x000fe200078ec0ff */
[----:B------:R-:W-:Y:S01]  /*d2c0*/  FMUL.FTZ R2, R2, R7 ;  /* 0x0000000702027220 */ /* 0x000fe20000410000 */
[----:B------:R-:W-:Y:S01]  /*d2d0*/  F2FP.BF16.PACK_AB R9, R9, R29 ;  /* 0x0000001d0909723e */ /* 0x000fe200000010ff */
[C---:B------:R-:W-:Y:S01]  /*d2e0*/  FFMA.FTZ R11, R18.reuse, R7, -R0 ;  /* 0x00000007120b7223 */ /* 0x040fe20000010800 */
[----:B------:R-:W-:Y:S01]  /*d2f0*/  F2FP.BF16.PACK_AB R5, R5, R15 ;  /* 0x0000000f0505723e */ /* 0x000fe200000010ff */
[----:B------:R-:W-:-:S02]  /*d300*/  FFMA.FTZ R7, R18, R20, R2 ;  /* 0x0000001412077223 */ /* 0x000fc40000010002 */
[C---:B------:R-:W-:Y:S02]  /*d310*/  FMUL.FTZ R4, R10.reuse, R23 ;  /* 0x000000170a047220 */ /* 0x040fe40000410000 */
[----:B------:R-:W-:Y:S02]  /*d320*/  FMUL.FTZ R3, R10, R17 ;  /* 0x000000110a037220 */ /* 0x000fe40000410000 */
[C---:B------:R-:W-:Y:S02]  /*d330*/  FMUL.FTZ R2, R6.reuse, R19 ;  /* 0x0000001306027220 */ /* 0x040fe40000410000 */
[----:B------:R-:W-:Y:S02]  /*d340*/  FMUL.FTZ R0, R6, R16 ;  /* 0x0000001006007220 */ /* 0x000fe40000410000 */
[----:B------:R-:W-:Y:S01]  /*d350*/  FFMA.FTZ R6, R26, R17, -R4 ;  /* 0x000000111a067223 */ /* 0x000fe20000010804 */
[----:B------:R-:W-:Y:S01]  /*d360*/  F2FP.BF16.PACK_AB R4, R12, R30 ;  /* 0x0000001e0c04723e */ /* 0x000fe200000010ff */
[----:B------:R-:W-:-:S02]  /*d370*/  FFMA.FTZ R3, R26, R23, R3 ;  /* 0x000000171a037223 */ /* 0x000fc40000010003 */
[C---:B------:R-:W-:Y:S01]  /*d380*/  FFMA.FTZ R2, R25.reuse, R16, -R2 ;  /* 0x0000001019027223 */ /* 0x040fe20000010802 */
[----:B------:R-:W-:Y:S01]  /*d390*/  F2FP.BF16.PACK_AB R10, R6, R11 ;  /* 0x0000000b060a723e */ /* 0x000fe200000010ff */
[----:B------:R-:W-:Y:S01]  /*d3a0*/  FFMA.FTZ R0, R25, R19, R0 ;  /* 0x0000001319007223 */ /* 0x000fe20000010000 */
[----:B------:R-:W-:Y:S02]  /*d3b0*/  F2FP.BF16.PACK_AB R6, R3, R7 ;  /* 0x000000070306723e */ /* 0x000fe400000010ff */
[----:B------:R-:W-:Y:S02]  /*d3c0*/  F2FP.BF16.PACK_AB R11, R2, R14 ;  /* 0x0000000e020b723e */ /* 0x000fe400000010ff */
[----:B------:R-:W-:-:S03]  /*d3d0*/  F2FP.BF16.PACK_AB R7, R0, R13 ;  /* 0x0000000d0007723e */ /* 0x000fc600000010ff */
[----:B------:R1:W-:Y:S04]  /*d3e0*/  STS.128 [R201+0x10080], R8 ;  /* 0x01008008c9007388 */ /* 0x0003e80000000c00 */
[----:B------:R1:W-:Y:S02]  /*d3f0*/  STS.128 [R28+0x10080], R4 ;  /* 0x010080041c007388 */ /* 0x0003e40000000c00 */
.L_x_1092:
[----:B------:R-:W-:Y:S05]  /*d400*/  BSYNC B0 ;  /* 0x0000000000007941 */ /* 0x000fea0003800000 */
.L_x_1091:
        /* <DEDUP_REMOVED lines=8> */
[----:B------:R-:W-:Y:S01]  /*d490*/  SHF.R.S32.HI R5, RZ, 0x1f, R0 ;  /* 0x0000001fff057819 */ /* 0x000fe20000011400 */
[----:B------:R-:W-:Y:S01]  /*d4a0*/  IMAD.SHL.U32 R6, R0, 0x8, RZ ;  /* 0x0000000800067824 */ /* 0x000fe200078e00ff */
[----:B------:R-:W-:-:S02]  /*d4b0*/  LOP3.LUT R2, R2, 0xffffe000, RZ, 0xc0, !PT ;  /* 0xffffe00002027812 */ /* 0x000fc400078ec0ff */
[----:B------:R-:W-:Y:S02]  /*d4c0*/  LEA.HI R3, R5, R0, RZ, 0x3 ;  /* 0x0000000005037211 */ /* 0x000fe400078f18ff */
[----:B------:R-:W-:Y:S02]  /*d4d0*/  IADD3 R0, R4, R2, R118 ;  /* 0x0000000204007210 */ /* 0x000fe40007ffe076 */
[----:B------:R-:W-:Y:S01]  /*d4e0*/  LOP3.LUT R5, R111, 0x38, R6, 0xf8, !PT ;  /* 0x000000386f057812 */ /* 0x000fe200078ef806 */
[----:B------:R-:W-:Y:S01]  /*d4f0*/  IMAD.SHL.U32 R2, R3, 0x400, RZ ;  /* 0x0000040003027824 */ /* 0x000fe200078e00ff */
[----:B------:R-:W-:Y:S02]  /*d500*/  LEA R40, R0, 0x10080, 0x1 ;  /* 0x0001008000287811 */ /* 0x000fe400078e08ff */
[----:B------:R-:W-:Y:S02]  /*d510*/  LOP3.LUT R3, R5, R130, RZ, 0x3c, !PT ;  /* 0x0000008205037212 */ /* 0x000fe400078e3cff */
[----:B------:R-:W-:Y:S01]  /*d520*/  LOP3.LUT R0, R2, 0x7fffe000, RZ, 0xc0, !PT ;  /* 0x7fffe00002007812 */ /* 0x000fe200078ec0ff */
[----:B----4-:R-:W1:Y:S01]  /*d530*/  LDS.128 R8, [R40] ;  /* 0x0000000028087984 */ /* 0x010e620000000c00 */
[----:B------:R-:W-:-:S02]  /*d540*/  SHF.R.U32.HI R12, RZ, 0x10, R35 ;  /* 0x00000010ff0c7819 */ /* 0x000fc40000011623 */
[----:B------:R-:W-:Y:S02]  /*d550*/  IADD3 R0, R3, R0, R118 ;  /* 0x0000000003007210 */ /* 0x000fe40007ffe076 */
[----:B------:R-:W-:Y:S02]  /*d560*/  SHF.R.U64 R14, R36, 0x10, R37 ;  /* 0x00000010240e7819 */ /* 0x000fe40000001225 */
[----:B------:R-:W-:Y:S01]  /*d570*/  SHF.R.U64 R16, R38, 0x10, R39 ;  /* 0x0000001026107819 */ /* 0x000fe20000001227 */
[----:B------:R-:W-:Y:S01]  /*d580*/  IMAD.SHL.U32 R30, R0, 0x2, RZ ;  /* 0x00000002001e7824 */ /* 0x000fe200078e00ff */
[----:B------:R-:W-:Y:S02]  /*d590*/  SHF.R.U64 R0, R32, 0x10, R33 ;  /* 0x0000001020007819 */ /* 0x000fe40000001221 */
[----:B------:R-:W-:Y:S02]  /*d5a0*/  PRMT R24, R98, 0x5410, R12 ;  /* 0x0000541062187816 */ /* 0x000fe4000000000c */
[----:B------:R-:W2:Y:S01]  /*d5b0*/  LDS.128 R4, [R30+0x10080] ;  /* 0x010080001e047984 */ /* 0x000ea20000000c00 */
[----:B------:R-:W-:-:S02]  /*d5c0*/  PRMT R12, R70, 0x5432, R14 ;  /* 0x00005432460c7816 */ /* 0x000fc4000000000e */
[----:B------:R-:W-:Y:S02]  /*d5d0*/  PRMT R13, R97, 0x5432, R0 ;  /* 0x00005432610d7816 */ /* 0x000fe40000000000 */
[----:B------:R-:W-:Y:S01]  /*d5e0*/  SHF.R.U32.HI R18, RZ, 0x10, R39 ;  /* 0x00000010ff127819 */ /* 0x000fe20000011627 */
[----:B------:R-:W-:Y:S01]  /*d5f0*/  IMAD.U32 R31, R12, 0x10000, RZ ;  /* 0x000100000c1f7824 */ /* 0x000fe200078e00ff */
[----:B------:R-:W-:Y:S01]  /*d600*/  PRMT R23, R96, 0x5432, R16 ;  /* 0x0000543260177816 */ /* 0x000fe20000000010 */
[----:B------:R-:W-:Y:S01]  /*d610*/  IMAD.U32 R28, R13, 0x10000, RZ ;  /* 0x000100000d1c7824 */ /* 0x000fe200078e00ff */
[----:B------:R-:W-:Y:S02]  /*d620*/  SHF.R.U32.HI R2, RZ, 0x10, R33 ;  /* 0x00000010ff027819 */ /* 0x000fe40000011621 */
[----:B------:R-:W-:Y:S02]  /*d630*/  SHF.R.U64 R3, R34, 0x10, R35 ;  /* 0x0000001022037819 */ /* 0x000fe40000001223 */
[----:B------:R-:W-:-:S02]  /*d640*/  SHF.R.U32.HI R15, RZ, 0x10, R37 ;  /* 0x00000010ff0f7819 */ /* 0x000fc40000011625 */
[----:B------:R-:W-:Y:S02]  /*d650*/  PRMT R22, R96, 0x5410, R18 ;  /* 0x0000541060167816 */ /* 0x000fe40000000012 */
[----:B------:R-:W-:Y:S02]  /*d660*/  PRMT R21, R97, 0x5410, R2 ;  /* 0x0000541061157816 */ /* 0x000fe40000000002 */
[----:B------:R-:W-:Y:S02]  /*d670*/  PRMT R27, R98, 0x5432, R3 ;  /* 0x00005432621b7816 */ /* 0x000fe40000000003 */
[----:B------:R-:W-:Y:S02]  /*d680*/  PRMT R17, R70, 0x5410, R15 ;  /* 0x0000541046117816 */ /* 0x000fe4000000000f */
[----:B------:R-:W-:-:S03]  /*d690*/  LOP3.LUT R33, R12, 0xffff0000, RZ, 0xc0, !PT ;  /* 0xffff00000c217812 */ /* 0x000fc600078ec0ff */
[----:B------:R-:W-:Y:S01]  /*d6a0*/  IMAD.U32 R12, R17, 0x10000, RZ ;  /* 0x00010000110c7824 */ /* 0x000fe200078e00ff */
[C---:B-1----:R-:W-:Y:S01]  /*d6b0*/  LOP3.LUT R16, R8.reuse, 0xffff0000, RZ, 0xc0, !PT ;  /* 0xffff000008107812 */ /* 0x042fe200078ec0ff */
[----:B------:R-:W-:Y:S01]  /*d6c0*/  IMAD.U32 R14, R8, 0x10000, RZ ;  /* 0x00010000080e7824 */ /* 0x000fe200078e00ff */
[C---:B------:R-:W-:Y:S01]  /*d6d0*/  LOP3.LUT R25, R11.reuse, 0xffff0000, RZ, 0xc0, !PT ;  /* 0xffff00000b197812 */ /* 0x040fe200078ec0ff */
[----:B------:R-:W-:Y:S01]  /*d6e0*/  IMAD.U32 R18, R11, 0x10000, RZ ;  /* 0x000100000b127824 */ /* 0x000fe200078e00ff */
[C---:B------:R-:W-:Y:S01]  /*d6f0*/  LOP3.LUT R19, R9.reuse, 0xffff0000, RZ, 0xc0, !PT ;  /* 0xffff000009137812 */ /* 0x040fe200078ec0ff */
[----:B------:R-:W-:Y:S01]  /*d700*/  IMAD.U32 R15, R9, 0x10000, RZ ;  /* 0x00010000090f7824 */ /* 0x000fe200078e00ff */
[C---:B------:R-:W-:Y:S01]  /*d710*/  LOP3.LUT R26, R10.reuse, 0xffff0000, RZ, 0xc0, !PT ;  /* 0xffff00000a1a7812 */ /* 0x040fe200078ec0ff */
[----:B------:R-:W-:Y:S02]  /*d720*/  IMAD.U32 R20, R10, 0x10000, RZ ;  /* 0x000100000a147824 */ /* 0x000fe400078e00ff */
[C---:B--2---:R-:W-:Y:S01]  /*d730*/  IMAD.U32 R8, R4.reuse, 0x10000, RZ ;  /* 0x0001000004087824 */ /* 0x044fe200078e00ff */
[C---:B------:R-:W-:Y:S01]  /*d740*/  LOP3.LUT R2, R5.reuse, 0xffff0000, RZ, 0xc0, !PT ;  /* 0xffff000005027812 */ /* 0x040fe200078ec0ff */
[----:B------:R-:W-:Y:S01]  /*d750*/  IMAD.U32 R3, R5, 0x10000, RZ ;  /* 0x0001000005037824 */ /* 0x000fe200078e00ff */
[----:B------:R-:W-:Y:S01]  /*d760*/  LOP3.LUT R4, R4, 0xffff0000, RZ, 0xc0, !PT ;  /* 0xffff000004047812 */ /* 0x000fe200078ec0ff */
[----:B------:R-:W-:Y:S01]  /*d770*/  FMUL.FTZ R11, R8, R31 ;  /* 0x0000001f080b7220 */ /* 0x000fe20000410000 */
[----:B------:R-:W-:Y:S01]  /*d780*/  LOP3.LUT R10, R6, 0xffff0000, RZ, 0xc0, !PT ;  /* 0xffff0000060a7812 */ /* 0x000fe200078ec0ff */
[-C--:B------:R-:W-:Y:S01]  /*d790*/  FMUL.FTZ R5, R8, R28.reuse ;  /* 0x0000001c08057220 */ /* 0x080fe20000410000 */
[----:B------:R-:W-:Y:S01]  /*d7a0*/  LOP3.LUT R8, R13, 0xffff0000, RZ, 0xc0, !PT ;  /* 0xffff00000d087812 */ /* 0x000fe200078ec0ff */
[----:B------:R-:W-:-:S02]  /*d7b0*/  FFMA.FTZ R32, R14, R28, -R11 ;  /* 0x0000001c0e207223 */ /* 0x000fc4000001080b */
[----:B------:R-:W-:Y:S01]  /*d7c0*/  IMAD.U32 R9, R6, 0x10000, RZ ;  /* 0x0001000006097824 */ /* 0x000fe200078e00ff */
[----:B------:R-:W-:Y:S01]  /*d7d0*/  LOP3.LUT R6, R7, 0xffff0000, RZ, 0xc0, !PT ;  /* 0xffff000007067812 */ /* 0x000fe200078ec0ff */
[----:B------:R-:W-:Y:S02]  /*d7e0*/  IMAD.U32 R11, R21, 0x10000, RZ ;  /* 0x00010000150b7824 */ /* 0x000fe400078e00ff */
[----:B------:R-:W-:Y:S02]  /*d7f0*/  IMAD.U32 R0, R7, 0x10000, RZ ;  /* 0x0001000007007824 */ /* 0x000fe400078e00ff */
[----:B------:R-:W-:Y:S02]  /*d800*/  FFMA.FTZ R31, R14, R31, R5 ;  /* 0x0000001f0e1f7223 */ /* 0x000fe40000010005 */
[C---:B------:R-:W-:Y:S02]  /*d810*/  FMUL.FTZ R7, R4.reuse, R33 ;  /* 0x0000002104077220 */ /* 0x040fe40000410000 */
[----:B------:R-:W-:-:S02]  /*d820*/  FMUL.FTZ R5, R4, R8 ;  /* 0x0000000804057220 */ /* 0x000fc40000410000 */
[C---:B------:R-:W-:Y:S02]  /*d830*/  FMUL.FTZ R4, R3.reuse, R12 ;  /* 0x0000000c03047220 */ /* 0x040fe40000410000 */
[----:B------:R-:W-:Y:S02]  /*d840*/  FMUL.FTZ R3, R3, R11 ;  /* 0x0000000b03037220 */ /* 0x000fe40000410000 */
[----:B------:R-:W-:Y:S02]  /*d850*/  IMAD.U32 R13, R22, 0x10000, RZ ;  /* 0x00010000160d7824 */ /* 0x000fe400078e00ff */
[C---:B------:R-:W-:Y:S01]  /*d860*/  FFMA.FTZ R29, R16.reuse, R8, -R7 ;  /* 0x00000008101d7223 */ /* 0x040fe20000010807 */
[----:B------:R-:W-:Y:S01]  /*d870*/  LOP3.LUT R8, R21, 0xffff0000, RZ, 0xc0, !PT ;  /* 0xffff000015087812 */ /* 0x000fe200078ec0ff */
[----:B------:R-:W-:Y:S01]  /*d880*/  FFMA.FTZ R28, R16, R33, R5 ;  /* 0x00000021101c7223 */ /* 0x000fe20000010005 */
[----:B------:R-:W-:Y:S01]  /*d890*/  LOP3.LUT R5, R17, 0xffff0000, RZ, 0xc0, !PT ;  /* 0xffff000011057812 */ /* 0x000fe200078ec0ff */
[----:B------:R-:W-:Y:S01]  /*d8a0*/  FFMA.FTZ R16, R15, R11, -R4 ;  /* 0x0000000b0f107223 */ /* 0x000fe20000010804 */
[----:B------:R-:W-:Y:S01]  /*d8b0*/  LOP3.LUT R17, R22, 0xffff0000, RZ, 0xc0, !PT ;  /* 0xffff000016117812 */ /* 0x000fe200078ec0ff */
[----:B------:R-:W-:-:S02]  /*d8c0*/  IMAD.U32 R4, R24, 0x10000, RZ ;  /* 0x0001000018047824 */ /* 0x000fc400078e00ff */
[----:B------:R-:W-:Y:S02]  /*d8d0*/  FFMA.FTZ R15, R15, R12, R3 ;  /* 0x0000000c0f0f7223 */ /* 0x000fe40000010003 */
[C---:B------:R-:W-:Y:S02]  /*d8e0*/  FMUL.FTZ R3, R0.reuse, R13 ;  /* 0x0000000d00037220 */ /* 0x040fe40000410000 */
[-C--:B------:R-:W-:Y:S02]  /*d8f0*/  FMUL.FTZ R0, R0, R4.reuse ;  /* 0x0000000400007220 */ /* 0x080fe40000410000 */
[----:B------:R-:W-:Y:S02]  /*d900*/  FFMA.FTZ R14, R18, R4, -R3 ;  /* 0x00000004120e7223 */ /* 0x000fe40000010803 */
[----:B------:R-:W-:Y:S02]  /*d910*/  IMAD.U32 R21, R23, 0x10000, RZ ;  /* 0x0001000017157824 */ /* 0x000fe400078e00ff */
[----:B------:R-:W-:-:S02]  /*d920*/  IMAD.U32 R7, R27, 0x10000, RZ ;  /* 0x000100001b077824 */ /* 0x000fc400078e00ff */
[C---:B------:R-:W-:Y:S02]  /*d930*/  FMUL.FTZ R4, R2.reuse, R5 ;  /* 0x0000000502047220 */ /* 0x040fe40000410000 */
[-C--:B------:R-:W-:Y:S02]  /*d940*/  FMUL.FTZ R3, R2, R8.reuse ;  /* 0x0000000802037220 */ /* 0x080fe40000410000 */
[----:B------:R-:W-:Y:S01]  /*d950*/  FFMA.FTZ R13, R18, R13, R0 ;  /* 0x0000000d120d7223 */ /* 0x000fe20000010000 */
[----:B------:R-:W-:Y:S01]  /*d960*/  LOP3.LUT R18, R23, 0xffff0000, RZ, 0xc0, !PT ;  /* 0xffff000017127812 */ /* 0x000fe200078ec0ff */
[C---:B------:R-:W-:Y:S02]  /*d970*/  FMUL.FTZ R2, R9.reuse, R21 ;  /* 0x0000001509027220 */ /* 0x040fe40000410000 */
[----:B------:R-:W-:Y:S01]  /*d980*/  FMUL.FTZ R0, R9, R7 ;  /* 0x0000000709007220 */ /* 0x000fe20000410000 */
[----:B------:R-:W-:Y:S01]  /*d990*/  LOP3.LUT R9, R27, 0xffff0000, RZ, 0xc0, !PT ;  /* 0xffff00001b097812 */ /* 0x000fe200078ec0ff */
[C---:B------:R-:W-:Y:S01]  /*d9a0*/  FFMA.FTZ R12, R19.reuse, R8, -R4 ;  /* 0x00000008130c7223 */ /* 0x040fe20000010804 */
[----:B------:R-:W-:Y:S01]  /*d9b0*/  LOP3.LUT R8, R24, 0xffff0000, RZ, 0xc0, !PT ;  /* 0xffff000018087812 */ /* 0x000fe200078ec0ff */
[----:B------:R-:W-:-:S02]  /*d9c0*/  FFMA.FTZ R5, R19, R5, R3 ;  /* 0x0000000513057223 */ /* 0x000fc40000010003 */
[----:B------:R-:W-:Y:S02]  /*d9d0*/  FFMA.FTZ R11, R20, R7, -R2 ;  /* 0x00000007140b7223 */ /* 0x000fe40000010802 */
[----:B------:R-:W-:Y:S01]  /*d9e0*/  FMUL.FTZ R4, R10, R18 ;  /* 0x000000120a047220 */ /* 0x000fe20000410000 */
[----:B------:R-:W-:Y:S01]  /*d9f0*/  F2FP.BF16.PACK_AB R5, R5, R15 ;  /* 0x0000000f0505723e */ /* 0x000fe200000010ff */
[----:B------:R-:W-:Y:S02]  /*da00*/  FFMA.FTZ R7, R20, R21, R0 ;  /* 0x0000001514077223 */ /* 0x000fe40000010000 */
[----:B------:R-:W-:Y:S02]  /*da10*/  FMUL.FTZ R3, R10, R9 ;  /* 0x000000090a037220 */ /* 0x000fe40000410000 */
[C---:B------:R-:W-:Y:S02]  /*da20*/  FMUL.FTZ R2, R6.reuse, R17 ;  /* 0x0000001106027220 */ /* 0x040fe40000410000 */
[----:B------:R-:W-:-:S02]  /*da30*/  FMUL.FTZ R0, R6, R8 ;  /* 0x0000000806007220 */ /* 0x000fc40000410000 */
[----:B------:R-:W-:Y:S01]  /*da40*/  FFMA.FTZ R6, R26, R9, -R4 ;  /* 0x000000091a067223 */ /* 0x000fe20000010804 */
[----:B------:R-:W-:Y:S01]  /*da50*/  F2FP.BF16.PACK_AB R9, R12, R16 ;  /* 0x000000100c09723e */ /* 0x000fe200000010ff */
[----:B------:R-:W-:Y:S01]  /*da60*/  FFMA.FTZ R3, R26, R18, R3 ;  /* 0x000000121a037223 */ /* 0x000fe20000010003 */
[----:B------:R-:W-:Y:S01]  /*da70*/  F2FP.BF16.PACK_AB R4, R28, R31 ;  /* 0x0000001f1c04723e */ /* 0x000fe200000010ff */
[C---:B------:R-:W-:Y:S01]  /*da80*/  FFMA.FTZ R2, R25.reuse, R8, -R2 ;  /* 0x0000000819027223 */ /* 0x040fe20000010802 */
[----:B------:R-:W-:Y:S01]  /*da90*/  F2FP.BF16.PACK_AB R10, R6, R11 ;  /* 0x0000000b060a723e */ /* 0x000fe200000010ff */
[----:B------:R-:W-:Y:S01]  /*daa0*/  FFMA.FTZ R0, R25, R17, R0 ;  /* 0x0000001119007223 */ /* 0x000fe20000010000 */
[----:B------:R-:W-:Y:S02]  /*dab0*/  F2FP.BF16.PACK_AB R8, R29, R32 ;  /* 0x000000201d08723e */ /* 0x000fe400000010ff */
[----:B------:R-:W-:Y:S02]  /*dac0*/  F2FP.BF16.PACK_AB R6, R3, R7 ;  /* 0x000000070306723e */ /* 0x000fe400000010ff */
[----:B------:R-:W-:-:S02]  /*dad0*/  F2FP.BF16.PACK_AB R11, R2, R14 ;  /* 0x0000000e020b723e */ /* 0x000fc400000010ff */
[----:B------:R-:W-:-:S03]  /*dae0*/  F2FP.BF16.PACK_AB R7, R0, R13 ;  /* 0x0000000d0007723e */ /* 0x000fc600000010ff */
[----:B------:R1:W-:Y:S04]  /*daf0*/  STS.128 [R40], R8 ;  /* 0x0000000828007388 */ /* 0x0003e80000000c00 */
[----:B------:R1:W-:Y:S02]  /*db00*/  STS.128 [R30+0x10080], R4 ;  /* 0x010080041e007388 */ /* 0x0003e40000000c00 */
.L_x_1090:
[----:B------:R-:W-:Y:S05]  /*db10*/  BSYNC B1 ;  /* 0x0000000000017941 */ /* 0x000fea0003800000 */
.L_x_1089:
[----:B------:R-:W-:Y:S01]  /*db20*/  ISETP.GE.AND P0, PT, R128, R43, PT ;  /* 0x0000002b8000720c */ /* 0x000fe20003f06270 */
[----:B------:R-:W-:-:S12]  /*db30*/  BSSY B1, `(.L_x_1093) ;  /* 0x00000e7000017945 */ /* 0x000fd80003800000 */
        /* <DEDUP_REMOVED lines=21> */
[----:B----4-:R-:W1:Y:S01]  /*dc90*/  LDS.128 R8, [R31] ;  /* 0x000000001f087984 */ /* 0x010e620000000c00 */
        /* <DEDUP_REMOVED lines=52> */
[----:B------:R-:W-:Y:S02]  /*dfe0*/  FMUL.FTZ R5, R2, R36 ;  /* 0x0000002402057220 */ /* 0x000fe40000410000 */
[----:B------:R-:W-:Y:S02]  /*dff0*/  FFMA.FTZ R33, R16, R30, -R10 ;  /* 0x0000001e10217223 */ /* 0x000fe4000001080a */
[----:B------:R-:W-:Y:S02]  /*e000*/  FMUL.FTZ R2, R2, R14 ;  /* 0x0000000e02027220 */ /* 0x000fe40000410000 */
[----:B------:R-:W-:-:S02]  /*e010*/  FFMA.FTZ R30, R16, R32, R6 ;  /* 0x00000020101e7223 */ /* 0x000fc40000010006 */
[C---:B------:R-:W-:Y:S01]  /*e020*/  FFMA.FTZ R32, R12.reuse, R14, -R5 ;  /* 0x0000000e0c207223 */ /* 0x040fe20000010805 */
[----:B------:R-:W-:Y:S01]  /*e030*/  LOP3.LUT R5, R15, 0xffff0000, RZ, 0xc0, !PT ;  /* 0xffff00000f057812 */ /* 0x000fe200078ec0ff */
[----:B------:R-:W-:Y:S01]  /*e040*/  FFMA.FTZ R16, R12, R36, R2 ;  /* 0x000000240c107223 */ /* 0x000fe20000010002 */
[----:B------:R-:W-:Y:S01]  /*e050*/  LOP3.LUT R12, R18, 0xffff0000, RZ, 0xc0, !PT ;  /* 0xffff0000120c7812 */ /* 0x000fe200078ec0ff */
[----:B------:R-:W-:Y:S01]  /*e060*/  FMUL.FTZ R2, R9, R37 ;  /* 0x0000002509027220 */ /* 0x000fe20000410000 */
[C---:B------:R-:W-:Y:S01]  /*e070*/  LOP3.LUT R18, R23.reuse, 0xffff0000, RZ, 0xc0, !PT ;  /* 0xffff000017127812 */ /* 0x040fe200078ec0ff */
[----:B------:R-:W-:Y:S01]  /*e080*/  IMAD.U32 R36, R23, 0x10000, RZ ;  /* 0x0001000017247824 */ /* 0x000fe200078e00ff */
[----:B------:R-:W-:Y:S01]  /*e090*/  LOP3.LUT R15, R24, 0xffff0000, RZ, 0xc0, !PT ;  /* 0xffff0000180f7812 */ /* 0x000fe200078ec0ff */
[----:B------:R-:W-:Y:S02]  /*e0a0*/  FMUL.FTZ R6, R9, R5 ;  /* 0x0000000509067220 */ /* 0x000fe40000410000 */
[----:B------:R-:W-:-:S02]  /*e0b0*/  IMAD.U32 R10, R28, 0x10000, RZ ;  /* 0x000100001c0a7824 */ /* 0x000fc400078e00ff */
[----:B------:R-:W-:Y:S02]  /*e0c0*/  FFMA.FTZ R8, R21, R5, -R2 ;  /* 0x0000000515087223 */ /* 0x000fe40000010802 */
[C---:B------:R-:W-:Y:S02]  /*e0d0*/  FMUL.FTZ R5, R4.reuse, R13 ;  /* 0x0000000d04057220 */ /* 0x040fe40000410000 */
[----:B------:R-:W-:Y:S01]  /*e0e0*/  FMUL.FTZ R2, R4, R12 ;  /* 0x0000000c04027220 */ /* 0x000fe20000410000 */
[----:B------:R-:W-:Y:S01]  /*e0f0*/  F2FP.BF16.PACK_AB R8, R8, R35 ;  /* 0x000000230808723e */ /* 0x000fe200000010ff */
[----:B------:R-:W-:Y:S02]  /*e100*/  FMUL.FTZ R4, R3, R36 ;  /* 0x0000002403047220 */ /* 0x000fe40000410000 */
[----:B------:R-:W-:Y:S01]  /*e110*/  FFMA.FTZ R14, R21, R37, R6 ;  /* 0x00000025150e7223 */ /* 0x000fe20000010006 */
[----:B------:R-:W-:Y:S01]  /*e120*/  LOP3.LUT R6, R28, 0xffff0000, RZ, 0xc0, !PT ;  /* 0xffff00001c067812 */ /* 0x000fe200078ec0ff */
[----:B------:R-:W-:-:S02]  /*e130*/  FMUL.FTZ R3, R3, R10 ;  /* 0x0000000a03037220 */ /* 0x000fc40000410000 */
[C---:B------:R-:W-:Y:S02]  /*e140*/  FFMA.FTZ R9, R19.reuse, R12, -R5 ;  /* 0x0000000c13097223 */ /* 0x040fe40000010805 */
[C---:B------:R-:W-:Y:S02]  /*e150*/  FFMA.FTZ R12, R20.reuse, R36, R3 ;  /* 0x00000024140c7223 */ /* 0x040fe40000010003 */
[----:B------:R-:W-:Y:S01]  /*e160*/  FFMA.FTZ R13, R19, R13, R2 ;  /* 0x0000000d130d7223 */ /* 0x000fe20000010002 */
[----:B------:R-:W-:Y:S01]  /*e170*/  F2FP.BF16.PACK_AB R9, R9, R33 ;  /* 0x000000210909723e */ /* 0x000fe200000010ff */
[----:B------:R-:W-:Y:S02]  /*e180*/  FFMA.FTZ R10, R20, R10, -R4 ;  /* 0x0000000a140a7223 */ /* 0x000fe40000010804 */
[----:B------:R-:W-:Y:S02]  /*e190*/  FMUL.FTZ R5, R11, R18 ;  /* 0x000000120b057220 */ /* 0x000fe40000410000 */
[----:B------:R-:W-:-:S02]  /*e1a0*/  FMUL.FTZ R3, R7, R17 ;  /* 0x0000001107037220 */ /* 0x000fc40000410000 */
[-C--:B------:R-:W-:Y:S02]  /*e1b0*/  FMUL.FTZ R4, R11, R6.reuse ;  /* 0x000000060b047220 */ /* 0x080fe40000410000 */
[-C--:B------:R-:W-:Y:S02]  /*e1c0*/  FMUL.FTZ R2, R7, R15.reuse ;  /* 0x0000000f07027220 */ /* 0x080fe40000410000 */
[----:B------:R-:W-:Y:S01]  /*e1d0*/  FFMA.FTZ R7, R27, R6, -R5 ;  /* 0x000000061b077223 */ /* 0x000fe20000010805 */
[----:B------:R-:W-:Y:S01]  /*e1e0*/  F2FP.BF16.PACK_AB R5, R13, R30 ;  /* 0x0000001e0d05723e */ /* 0x000fe200000010ff */
[----:B------:R-:W-:Y:S02]  /*e1f0*/  FFMA.FTZ R3, R25, R15, -R3 ;  /* 0x0000000f19037223 */ /* 0x000fe40000010803 */
        /* <DEDUP_REMOVED lines=9> */
.L_x_1096:
[----:B------:R-:W-:Y:S05]  /*e290*/  BSYNC B0 ;  /* 0x0000000000007941 */ /* 0x000fea0003800000 */
.L_x_1095:
        /* <DEDUP_REMOVED lines=19> */
[----:B----4-:R-:W1:Y:S01]  /*e3d0*/  LDS.128 R8, [R31] ;  /* 0x000000001f087984 */ /* 0x010e620000000c00 */
[----:B------:R-:W-:Y:S02]  /*e3e0*/  IADD3 R0, R3, R0, R26 ;  /* 0x0000000003007210 */ /* 0x000fe40007ffe01a */
[----:B------:R-:W-:Y:S02]  /*e3f0*/  SHF.R.U64 R14, R52, 0x10, R53 ;  /* 0x00000010340e7819 */ /* 0x000fe40000001235 */
[----:B------:R-:W-:Y:S01]  /*e400*/  SHF.R.U64 R16, R54, 0x10, R55 ;  /* 0x0000001036107819 */ /* 0x000fe20000001237 */
[----:B------:R-:W-:Y:S01]  /*e410*/  IMAD.SHL.U32 R29, R0, 0x2, RZ ;  /* 0x00000002001d7824 */ /* 0x000fe200078e00ff */
[----:B------:R-:W-:Y:S02]  /*e420*/  SHF.R.U64 R0, R56, 0x10, R57 ;  /* 0x0000001038007819 */ /* 0x000fe40000001239 */
[----:B------:R-:W-:-:S02]  /*e430*/  PRMT R24, R107, 0x5410, R12 ;  /* 0x000054106b187816 */ /* 0x000fc4000000000c */
[----:B------:R-:W2:Y:S01]  /*e440*/  LDS.128 R4, [R29+0x10080] ;  /* 0x010080001d047984 */ /* 0x000ea20000000c00 */
[----:B------:R-:W-:Y:S02]  /*e450*/  PRMT R12, R104, 0x5432, R14 ;  /* 0x00005432680c7816 */ /* 0x000fe4000000000e */
[----:B------:R-:W-:Y:S02]  /*e460*/  PRMT R13, R106, 0x5432, R0 ;  /* 0x000054326a0d7816 */ /* 0x000fe40000000000 */
[----:B------:R-:W-:Y:S01]  /*e470*/  SHF.R.U32.HI R18, RZ, 0x10, R55 ;  /* 0x00000010ff127819 */ /* 0x000fe20000011637 */
[----:B------:R-:W-:Y:S01]  /*e480*/  IMAD.U32 R30, R12, 0x10000, RZ ;  /* 0x000100000c1e7824 */ /* 0x000fe200078e00ff */
[----:B------:R-:W-:Y:S01]  /*e490*/  PRMT R23, R105, 0x5432, R16 ;  /* 0x0000543269177816 */ /* 0x000fe20000000010 */
[----:B------:R-:W-:Y:S01]  /*e4a0*/  IMAD.U32 R28, R13, 0x10000, RZ ;  /* 0x000100000d1c7824 */ /* 0x000fe200078e00ff */
        /* <DEDUP_REMOVED lines=34> */
[-C--:B------:R-:W-:Y:S02]  /*e6d0*/  FMUL.FTZ R3, R3, R11.reuse ;  /* 0x0000000b03037220 */ /* 0x080fe40000410000 */
        /* <DEDUP_REMOVED lines=44> */
.L_x_1094:
[----:B------:R-:W-:Y:S05]  /*e9a0*/  BSYNC B1 ;  /* 0x0000000000017941 */ /* 0x000fea0003800000 */
.L_x_1093:
        /* <DEDUP_REMOVED lines=119> */
.L_x_1100:
[----:B------:R-:W-:Y:S05]  /*f120*/  BSYNC B0 ;  /* 0x0000000000007941 */ /* 0x000fea0003800000 */
.L_x_1099:
        /* <DEDUP_REMOVED lines=112> */
.L_x_1098:
[----:B------:R-:W-:Y:S05]  /*f830*/  BSYNC B1 ;  /* 0x0000000000017941 */ /* 0x000fea0003800000 */
.L_x_1097:
        /* <DEDUP_REMOVED lines=118> */
.L_x_1102:
[----:B------:R-:W-:Y:S05]  /*ffa0*/  BSYNC B0 ;  /* 0x0000000000007941 */ /* 0x000fea0003800000 */
.L_x_1101:
        /* <DEDUP_REMOVED lines=19> */
[----:B----4-:R-:W1:Y:S01]  /*100e0*/  LDS.128 R8, [R30] ;  /* 0x000000001e087984 */ /* 0x010e620000000c00 */
        /* <DEDUP_REMOVED lines=10> */
[----:B------:R-:W-:Y:S01]  /*10190*/  PRMT R23, R125, 0x5432, R15 ;  /* 0x000054327d177816 */ /* 0x000fe2000000000f */
[----:B------:R-:W-:Y:S01]  /*101a0*/  IMAD.U32 R29, R21, 0x10000, RZ ;  /* 0x00010000151d7824 */ /* 0x000fe200078e00ff */
[----:B------:R-:W-:Y:S02]  /*101b0*/  PRMT R22, R125, 0x5410, R17 ;  /* 0x000054107d167816 */ /* 0x000fe40000000011 */
[----:B------:R-:W-:Y:S02]  /*101c0*/  SHF.R.U32.HI R14, RZ, 0x10, R89 ;  /* 0x00000010ff0e7819 */ /* 0x000fe40000011659 */
[----:B------:R-:W-:Y:S01]  /*101d0*/  SHF.R.U32.HI R2, RZ, 0x10, R93 ;  /* 0x00000010ff027819 */ /* 0x000fe2000001165d */
[----:B------:R-:W-:Y:S01]  /*101e0*/  IMAD.U32 R35, R22, 0x10000, RZ ;  /* 0x0001000016237824 */ /* 0x000fe200078e00ff */
[----:B------:R-:W-:-:S02]  /*101f0*/  SHF.R.U64 R3, R94, 0x10, R95 ;  /* 0x000000105e037819 */ /* 0x000fc4000000125f */
        /* <DEDUP_REMOVED lines=22> */
[----:B------:R-:W-:Y:S02]  /*10360*/  IMAD.U32 R11, R20, 0x10000, RZ ;  /* 0x00010000140b7824 */ /* 0x000fe400078e00ff */
[C---:B------:R-:W-:Y:S02]  /*10370*/  IMAD.U32 R0, R7.reuse, 0x10000, RZ ;  /* 0x0001000007007824 */ /* 0x040fe400078e00ff */
[----:B------:R-:W-:Y:S02]  /*10380*/  FFMA.FTZ R33, R14, R31, R5 ;  /* 0x0000001f0e217223 */ /* 0x000fe40000010005 */
[----:B------:R-:W-:Y:S01]  /*10390*/  IMAD.U32 R2, R6, 0x10000, RZ ;  /* 0x0001000006027824 */ /* 0x000fe200078e00ff */
[----:B------:R-:W-:Y:S01]  /*103a0*/  LOP3.LUT R6, R7, 0xffff0000, RZ, 0xc0, !PT ;  /* 0xffff000007067812 */ /* 0x000fe200078ec0ff */
[----:B------:R-:W-:-:S02]  /*103b0*/  IMAD.U32 R14, R24, 0x10000, RZ ;  /* 0x00010000180e7824 */ /* 0x000fc400078e00ff */
[----:B------:R-:W-:Y:S02]  /*103c0*/  FMUL.FTZ R7, R8, R11 ;  /* 0x0000000b08077220 */ /* 0x000fe40000410000 */
[CC--:B------:R-:W-:Y:S02]  /*103d0*/  FMUL.FTZ R5, R0.reuse, R35.reuse ;  /* 0x0000002300057220 */ /* 0x0c0fe40000410000 */
[----:B------:R-:W-:Y:S02]  /*103e0*/  FMUL.FTZ R0, R0, R14 ;  /* 0x0000000e00007220 */ /* 0x000fe40000410000 */
[-C--:B------:R-:W-:Y:S02]  /*103f0*/  FMUL.FTZ R9, R8, R36.reuse ;  /* 0x0000002408097220 */ /* 0x080fe40000410000 */
[----:B------:R-:W-:Y:S01]  /*10400*/  FFMA.FTZ R29, R15, R36, R7 ;  /* 0x000000240f1d7223 */ /* 0x000fe20000010007 */
[----:B------:R-:W-:Y:S01]  /*10410*/  LOP3.LUT R7, R21, 0xffff0000, RZ, 0xc0, !PT ;  /* 0xffff000015077812 */ /* 0x000fe200078ec0ff */
[----:B------:R-:W-:-:S02]  /*10420*/  FFMA.FTZ R21, R12, R35, R0 ;  /* 0x000000230c157223 */ /* 0x000fc40000010000 */
[----:B------:R-:W-:Y:S01]  /*10430*/  FFMA.FTZ R32, R15, R11, -R9 ;  /* 0x0000000b0f207223 */ /* 0x000fe20000010809 */
[----:B------:R-:W-:Y:S01]  /*10440*/  LOP3.LUT R11, R16, 0xffff0000, RZ, 0xc0, !PT ;  /* 0xffff0000100b7812 */ /* 0x000fe200078ec0ff */
[----:B------:R-:W-:Y:S01]  /*10450*/  FMUL.FTZ R0, R4, R13 ;  /* 0x0000000d04007220 */ /* 0x000fe20000410000 */
[----:B------:R-:W-:Y:S01]  /*10460*/  LOP3.LUT R9, R20, 0xffff0000, RZ, 0xc0, !PT ;  /* 0xffff000014097812 */ /* 0x000fe200078ec0ff */
[----:B------:R-:W-:Y:S01]  /*10470*/  FFMA.FTZ R31, R12, R14, -R5 ;  /* 0x0000000e0c1f7223 */ /* 0x000fe20000010805 */
[----:B------:R-:W-:Y:S01]  /*10480*/  LOP3.LUT R16, R23, 0xffff0000, RZ, 0xc0, !PT ;  /* 0xffff000017107812 */ /* 0x000fe200078ec0ff */
[-C--:B------:R-:W-:Y:S01]  /*10490*/  FMUL.FTZ R5, R4, R7.reuse ;  /* 0x0000000704057220 */ /* 0x080fe20000410000 */
[----:B------:R-:W-:Y:S01]  /*104a0*/  LOP3.LUT R14, R27, 0xffff0000, RZ, 0xc0, !PT ;  /* 0xffff00001b0e7812 */ /* 0x000fe200078ec0ff */
[----:B------:R-:W-:Y:S01]  /*104b0*/  FFMA.FTZ R8, R19, R7, -R0 ;  /* 0x0000000713087223 */ /* 0x000fe20000010800 */
[----:B------:R-:W-:Y:S01]  /*104c0*/  LOP3.LUT R15, R22, 0xffff0000, RZ, 0xc0, !PT ;  /* 0xffff0000160f7812 */ /* 0x000fe200078ec0ff */
[----:B------:R-:W-:-:S02]  /*104d0*/  IMAD.U32 R20, R23, 0x10000, RZ ;  /* 0x0001000017147824 */ /* 0x000fc400078e00ff */
        /* <DEDUP_REMOVED lines=29> */
.L_x_1074:
[----:B------:R-:W-:Y:S05]  /*106b0*/  BSYNC B2 ;  /* 0x0000000000027941 */ /* 0x000fea0003800000 */
.L_x_1040:
[----:B------:R-:W-:-:S04]  /*106c0*/  DEPBAR.LE SB0, 0x0 ;  /* 0x000080000000791a */ /* 0x000fc80000000000 */
[----:B------:R-:W-:Y:S01]  /*106d0*/  IMAD R0, R129, c[0x0][0x208], RZ ;  /* 0x0000820081007a24 */ /* 0x000fe200078e02ff */
[----:B------:R-:W-:Y:S01]  /*106e0*/  BAR.SYNC.DEFER_BLOCKING 0x0 ;  /* 0x0000000000007b1d */ /* 0x000fe20000010000 */
[----:B-1----:R-:W-:Y:S01]  /*106f0*/  IMAD.WIDE.U32 R4, R108, c[0x0][0x208], RZ ;  /* 0x000082006c047a25 */ /* 0x002fe200078e00ff */
[----:B------:R-:W-:Y:S02]  /*10700*/  IADD3 R193, R184, 0x20, RZ ;  /* 0x00000020b8c17810 */ /* 0x000fe40007ffe0ff */
[----:B------:R-:W-:Y:S01]  /*10710*/  IADD3 R202, R202, -0x2, RZ ;  /* 0xfffffffecaca7810 */ /* 0x000fe20007ffe0ff */
[----:B------:R-:W-:Y:S01]  /*10720*/  IMAD R2, R108, c[0x0][0x20c], R0 ;  /* 0x000083006c027a24 */ /* 0x000fe200078e0200 */
[----:B------:R-:W-:Y:S01]  /*10730*/  LEA R0, P1, R4, R220, 0x5 ;  /* 0x000000dc04007211 */ /* 0x000fe200078228ff */
[----:B------:R-:W-:Y:S02]  /*10740*/  IMAD R52, R108, -0x20, R236 ;  /* 0xffffffe06c347824 */ /* 0x000fe400078e02ec */
[----:B------:R-:W-:Y:S01]  /*10750*/  IMAD.IADD R3, R5, 0x1, R2 ;  /* 0x0000000105037824 */ /* 0x000fe200078e0202 */
[----:B------:R-:W-:-:S04]  /*10760*/  LEA R2, P0, R0, c[0x0][0x1f8], 0x1 ;  /* 0x00007e0000027a11 */ /* 0x000fc800078008ff */
[----:B------:R-:W-:Y:S02]  /*10770*/  LEA.HI.X R3, R4, R223, R3, 0x5, P1 ;  /* 0x000000df04037211 */ /* 0x000fe400008f2c03 */
[----:B------:R-:W-:Y:S02]  /*10780*/  R2P PR, R99, 0x6 ;  /* 0x0000000663007804 */ /* 0x000fe40000000000 */
[----:B------:R-:W-:Y:S02]  /*10790*/  LEA.HI.X R3, R0, c[0x0][0x1fc], R3, 0x1, P0 ;  /* 0x00007f0000037a11 */ /* 0x000fe400000f0c03 */
[----:B------:R-:W-:Y:S02]  /*107a0*/  LOP3.LUT R0, R123, 0x1, RZ, 0xc0, !PT ;  /* 0x000000017b007812 */ /* 0x000fe400078ec0ff */
[----:B------:R-:W-:Y:S01]  /*107b0*/  ISETP.GT.AND P0, PT, R52, R211, PT ;  /* 0x000000d33400720c */ /* 0x000fe20003f04270 */
[----:B------:R-:W-:Y:S01]  /*107c0*/  LDSM.16.M88.4 R4, [R189] ;  /* 0x00000000bd04783b */ /* 0x000fe20000000200 */
[----:B------:R-:W-:-:S02]  /*107d0*/  ISETP.NE.AND P3, PT, R133, 0x1, PT ;  /* 0x000000018500780c */ /* 0x000fc40003f65270 */
[----:B------:R-:W-:Y:S01]  /*107e0*/  ISETP.NE.U32.OR P0, PT, R0, 0x1, !P0 ;  /* 0x000000010000780c */ /* 0x000fe20004705470 */
[----:B--2---:R-:W1:Y:S02]  /*107f0*/  LDSM.16.M88.4 R12, [R184] ;  /* 0x00000000b80c783b */ /* 0x004e640000000200 */
[----:B------:R-:W-:Y:S01]  /*10800*/  @P1 IADD3 R193, R184, -0x20, RZ ;  /* 0xffffffe0b8c11810 */ /* 0x000fe20007ffe0ff */
[----:B------:R-:W-:Y:S01]  /*10810*/  IMAD.MOV.U32 R0, RZ, RZ, 0x40 ;  /* 0x00000040ff007424 */ /* 0x000fe200078e00ff */
[----:B------:R-:W-:Y:S01]  /*10820*/  LOP3.LUT P1, RZ, R123, 0x4, RZ, 0xc0, !PT ;  /* 0x000000047bff7812 */ /* 0x000fe2000782c0ff */
[----:B----4-:R-:W2:Y:S03]  /*10830*/  LDSM.16.M88.4 R16, [R184+0x800] ;  /* 0x00080000b810783b */ /* 0x010ea60000000200 */
[----:B------:R-:W-:Y:S01]  /*10840*/  ISETP.LE.OR P1, PT, R52, R211, !P1 ;  /* 0x000000d33400720c */ /* 0x000fe20004f23670 */
[----:B------:R-:W-:Y:S01]  /*10850*/  LDSM.16.M88.4 R8, [R190] ;  /* 0x00000000be08783b */ /* 0x000fe20000000200 */
[----:B------:R-:W-:-:S03]  /*10860*/  SEL R0, R0, 0xffffffc0, !P2 ;  /* 0xffffffc000007807 */ /* 0x000fc60005000000 */
[----:B------:R-:W3:Y:S02]  /*10870*/  LDSM.16.M88.4 R20, [R193] ;  /* 0x00000000c114783b */ /* 0x000ee40000000200 */
[----:B------:R-:W-:Y:S02]  /*10880*/  IMAD.IADD R151, R184, 0x1, R0 ;  /* 0x00000001b8977824 */ /* 0x000fe400078e0200 */
[----:B------:R-:W4:Y:S01]  /*10890*/  LDSM.16.M88.4 R36, [R193+0x800] ;  /* 0x00080000c124783b */ /* 0x000f220000000200 */
[----:B------:R-:W-:-:S03]  /*108a0*/  IMAD.IADD R150, R0, 0x1, R193 ;  /* 0x0000000100967824 */ /* 0x000fc600078e02c1 */
[----:B------:R-:W-:Y:S01]  /*108b0*/  @!PT LDS RZ, [RZ] ;  /* 0x00000000fffff984 */ /* 0x000fe20000000800 */
[----:B------:R-:W-:Y:S01]  /*108c0*/  @!PT LDS RZ, [RZ] ;  /* 0x00000000fffff984 */ /* 0x000fe20000000800 */
[----:B------:R-:W-:Y:S01]  /*108d0*/  @!PT LDS RZ, [RZ] ;  /* 0x00000000fffff984 */ /* 0x000fe20000000800 */
[----:B------:R2:W-:Y:S01]  /*108e0*/  LDGSTS.E.BYPASS.LTC128B.128 [R201+0x8080], [R2.64], !P0 ;  /* 0x0808000002c97fae */ /* 0x0005e2000c101d46 */
[----:B------:R-:W-:-:S04]  /*108f0*/  LOP3.LUT P0, RZ, R123, 0x2, RZ, 0xc0, !PT ;  /* 0x000000027bff7812 */ /* 0x000fc8000780c0ff */
[----:B------:R-:W-:-:S13]  /*10900*/  ISETP.LE.OR P0, PT, R52, R211, !P0 ;  /* 0x000000d33400720c */ /* 0x000fda0004703670 */
[----:B------:R3:W-:Y:S01]  /*10910*/  LDGSTS.E.BYPASS.LTC128B.128 [R201+0x9080], [R2.64+0x80], !P0 ;  /* 0x0908008002c97fae */ /* 0x0007e2000c101d46 */
[----:B------:R-:W-:Y:S01]  /*10920*/  LOP3.LUT P0, RZ, R123, 0x8, RZ, 0xc0, !PT ;  /* 0x000000087bff7812 */ /* 0x000fe2000780c0ff */
[----:B-1----:R-:W-:Y:S02]  /*10930*/  HMMA.16816.F32.BF16 R24, R4, R12, RZ ;  /* 0x0000000c0418723c */ /* 0x002fe400000418ff */
[----:B------:R1:W-:Y:S01]  /*10940*/  LDGSTS.E.BYPASS.LTC128B.128 [R201+0xa080], [R2.64+0x100], !P1 ;  /* 0x0a08010002c97fae */ /* 0x0003e2000c901d46 */
[----:B------:R-:W-:-:S05]  /*10950*/  ISETP.LE.OR P0, PT, R52, R211, !P0 ;  /* 0x000000d33400720c */ /* 0x000fca0004703670 */
[C---:B------:R-:W-:Y:S08]  /*10960*/  HMMA.16816.F32.BF16 R28, R4.reuse, R14, RZ ;  /* 0x0000000e041c723c */ /* 0x040ff000000418ff */
[----:B------:R1:W-:Y:S01]  /*10970*/  LDGSTS.E.BYPASS.LTC128B.128 [R201+0xb080], [R2.64+0x180], !P0 ;  /* 0x0b08018002c97fae */ /* 0x0003e2000c101d46 */
[C---:B--2---:R-:W-:Y:S03]  /*10980*/  HMMA.16816.F32.BF16 R32, R4.reuse, R16, RZ ;  /* 0x000000100420723c */ /* 0x044fe600000418ff */
[----:B------:R-:W-:Y:S04]  /*10990*/  LDSM.16.M88.4 R12, [R192] ;  /* 0x00000000c00c783b */ /* 0x000fe80000000200 */
[----:B------:R-:W2:Y:S01]  /*109a0*/  LDSM.16.M88.4 R40, [R151] ;  /* 0x000000009728783b */ /* 0x000ea20000000200 */
[----:B------:R-:W-:Y:S03]  /*109b0*/  HMMA.16816.F32.BF16 R16, R4, R18, RZ ;  /* 0x000000120410723c */ /* 0x000fe600000418ff */
[----:B------:R-:W2:Y:S04]  /*109c0*/  LDSM.16.M88.4 R44, [R151+0x800] ;  /* 0x00080000972c783b */ /* 0x000ea80000000200 */
[----:B------:R-:W-:Y:S01]  /*109d0*/  LDSM.16.M88.4 R4, [R191] ;  /* 0x00000000bf04783b */ /* 0x000fe20000000200 */
[C---:B---3--:R-:W-:Y:S03]  /*109e0*/  HMMA.16816.F32.BF16 R24, R8.reuse, R20, R24 ;  /* 0x000000140818723c */ /* 0x048fe60000041818 */
[----:B------:R-:W-:Y:S04]  /*109f0*/  LDSM.16.M88.4 R48, [R150] ;  /* 0x000000009630783b */ /* 0x000fe80000000200 */
[----:B------:R-:W0:Y:S01]  /*10a00*/  LDGDEPBAR ;  /* 0x00000000000079af */ /* 0x000e220000000000 */
[----:B------:R-:W-:Y:S01]  /*10a10*/  HMMA.16816.F32.BF16 R28, R8, R22, R28 ;  /* 0x00000016081c723c */ /* 0x000fe2000004181c */
[----:B-1----:R-:W-:-:S02]  /*10a20*/  IMAD.IADD R2, R239, 0x1, R233 ;  /* 0x00000001ef027824 */ /* 0x002fc400078e02e9 */
[----:B------:R-:W-:Y:S01]  /*10a30*/  LDSM.16.M88.4 R20, [R150+0x800] ;  /* 0x000800009614783b */ /* 0x000fe20000000200 */
[----:B------:R-:W-:Y:S02]  /*10a40*/  IMAD.MOV.U32 R3, RZ, RZ, -0x20 ;  /* 0xffffffe0ff037424 */ /* 0x000fe400078e00ff */
[----:B------:R-:W-:Y:S02]  /*10a50*/  @P3 IMAD.HI.U32 R0, R2, c[0x0][0x2c8], RZ ;  /* 0x0000b20002003a27 */ /* 0x000fe400078e00ff */
[----:B----4-:R-:W-:Y:S02]  /*10a60*/  HMMA.16816.F32.BF16 R32, R8, R36, R32 ;  /* 0x000000240820723c */ /* 0x010fe40000041820 */
[----:B------:R-:W-:Y:S01]  /*10a70*/  IMAD R3, R108, R3, 0x1 ;  /* 0x000000016c037424 */ /* 0x000fe200078e0203 */
[----:B------:R-:W-:-:S04]  /*10a80*/  @P3 SHF.R.U32.HI R2, RZ, c[0x0][0x2cc], R0 ;  /* 0x0000b300ff023a19 */ /* 0x000fc80000011600 */
[----:B------:R-:W-:Y:S01]  /*10a90*/  IADD3 R3, -R217, R3, R236 ;  /* 0x00000003d9037210 */ /* 0x000fe20007ffe1ec */
[----:B------:R-:W-:Y:S01]  /*10aa0*/  HMMA.16816.F32.BF16 R16, R8, R38, R16 ;  /* 0x000000260810723c */ /* 0x000fe20000041810 */
[----:B------:R-:W-:Y:S03]  /*10ab0*/  LDSM.16.M88.4 R8, [R189+0x4000] ;  /* 0x00400000bd08783b */ /* 0x000fe60000000200 */
[----:B------:R-:W-:Y:S01]  /*10ac0*/  IMAD.IADD R3, R3, 0x1, -R237 ;  /* 0x0000000103037824 */ /* 0x000fe200078e0aed */
[----:B------:R-:W-:Y:S03]  /*10ad0*/  LDSM.16.M88.4 R36, [R184+0x1800] ;  /* 0x00180000b824783b */ /* 0x000fe60000000200 */
[C---:B--2---:R-:W-:Y:S01]  /*10ae0*/  HMMA.16816.F32.BF16 R24, R12.reuse, R40, R24 ;  /* 0x000000280c18723c */ /* 0x044fe20000041818 */
[----:B------:R-:W1:Y:S07]  /*10af0*/  SHFL.IDX PT, R0, R2, RZ, 0x1c1f ;  /* 0x001c1fff02007589 */ /* 0x000e6e00000e0000 */
[C---:B------:R-:W-:Y:S01]  /*10b00*/  HMMA.16816.F32.BF16 R28, R12.reuse, R42, R28 ;  /* 0x0000002a0c1c723c */ /* 0x040fe2000004181c */
[----:B------:R-:W2:Y:S07]  /*10b10*/  LDSM.16.M88.4 R40, [R184+0x1000] ;  /* 0x00100000b828783b */ /* 0x000eae0000000200 */
[C---:B------:R-:W-:Y:S08]  /*10b20*/  HMMA.16816.F32.BF16 R32, R12.reuse, R44, R32 ;  /* 0x0000002c0c20723c */ /* 0x040ff00000041820 */
[----:B------:R-:W-:Y:S01]  /*10b30*/  HMMA.16816.F32.BF16 R12, R12, R46, R16 ;  /* 0x0000002e0c0c723c */ /* 0x000fe20000041810 */
[----:B------:R-:W-:Y:S01]  /*10b40*/  LDSM.16.M88.4 R16, [R190+0x4000] ;  /* 0x00400000be10783b */ /* 0x000fe20000000200 */
[----:B-1----:R-:W-:-:S03]  /*10b50*/  IMAD.IADD R0, R3, 0x1, R0 ;  /* 0x0000000103007824 */ /* 0x002fc600078e0200 */
[----:B------:R-:W1:Y:S03]  /*10b60*/  LDSM.16.M88.4 R44, [R193+0x1000] ;  /* 0x00100000c12c783b */ /* 0x000e660000000200 */
[C---:B------:R-:W-:Y:S08]  /*10b70*/  HMMA.16816.F32.BF16 R24, R4.reuse, R48, R24 ;  /* 0x000000300418723c */ /* 0x040ff00000041818 */
[C---:B------:R-:W-:Y:S01]  /*10b80*/  HMMA.16816.F32.BF16 R28, R4.reuse, R50, R28 ;  /* 0x00000032041c723c */ /* 0x040fe2000004181c */
[----:B------:R-:W-:Y:S07]  /*10b90*/  LDSM.16.M88.4 R48, [R184+0x3000] ;  /* 0x00300000b830783b */ /* 0x000fee0000000200 */
[C---:B------:R-:W-:Y:S08]  /*10ba0*/  HMMA.16816.F32.BF16 R32, R4.reuse, R20, R32 ;  /* 0x000000140420723c */ /* 0x040ff00000041820 */
[----:B------:R-:W-:Y:S01]  /*10bb0*/  HMMA.16816.F32.BF16 R12, R4, R22, R12 ;  /* 0x00000016040c723c */ /* 0x000fe2000004180c */
[----:B------:R-:W3:Y:S04]  /*10bc0*/  LDSM.16.M88.4 R20, [R193+0x1800] ;  /* 0x00180000c114783b */ /* 0x000ee80000000200 */
[----:B------:R-:W-:Y:S03]  /*10bd0*/  LDSM.16.M88.4 R4, [R192+0x4000] ;  /* 0x00400000c004783b */ /* 0x000fe60000000200 */
[C---:B--2---:R-:W-:Y:S08]  /*10be0*/  HMMA.16816.F32.BF16 R24, R8.reuse, R40, R24 ;  /* 0x000000280818723c */ /* 0x044ff00000041818 */
[C---:B------:R-:W-:Y:S01]  /*10bf0*/  HMMA.16816.F32.BF16 R28, R8.reuse, R42, R28 ;  /* 0x0000002a081c723c */ /* 0x040fe2000004181c */
[----:B------:R-:W2:Y:S07]  /*10c00*/  LDSM.16.M88.4 R40, [R151+0x1000] ;  /* 0x001000009728783b */ /* 0x000eae0000000200 */
[C---:B------:R-:W-:Y:S08]  /*10c10*/  HMMA.16816.F32.BF16 R32, R8.reuse, R36, R32 ;  /* 0x000000240820723c */ /* 0x040ff00000041820 */
[----:B------:R-:W-:Y:S01]  /*10c20*/  HMMA.16816.F32.BF16 R8, R8, R38, R12 ;  /* 0x000000260808723c */ /* 0x000fe2000004180c */
[----:B------:R-:W4:Y:S04]  /*10c30*/  LDSM.16.M88.4 R36, [R151+0x1800] ;  /* 0x001800009724783b */ /* 0x000f280000000200 */
[----:B------:R-:W-:Y:S03]  /*10c40*/  LDSM.16.M88.4 R12, [R191+0x4000] ;  /* 0x00400000bf0c783b */ /* 0x000fe60000000200 */
[C---:B-1----:R-:W-:Y:S08]  /*10c50*/  HMMA.16816.F32.BF16 R24, R16.reuse, R44, R24 ;  /* 0x0000002c1018723c */ /* 0x042ff00000041818 */
[C---:B------:R-:W-:Y:S01]  /*10c60*/  HMMA.16816.F32.BF16 R28, R16.reuse, R46, R28 ;  /* 0x0000002e101c723c */ /* 0x040fe2000004181c */
[----:B------:R-:W1:Y:S07]  /*10c70*/  LDSM.16.M88.4 R44, [R150+0x1000] ;  /* 0x00100000962c783b */ /* 0x000e6e0000000200 */
[C---:B---3--:R-:W-:Y:S08]  /*10c80*/  HMMA.16816.F32.BF16 R32, R16.reuse, R20, R32 ;  /* 0x000000141020723c */ /* 0x048ff00000041820 */
[----:B------:R-:W-:Y:S01]  /*10c90*/  HMMA.16816.F32.BF16 R8, R16, R22, R8 ;  /* 0x000000161008723c */ /* 0x000fe20000041808 */
[----:B------:R-:W3:Y:S04]  /*10ca0*/  LDSM.16.M88.4 R20, [R150+0x1800] ;  /* 0x001800009614783b */ /* 0x000ee80000000200 */
[----:B------:R-:W-:Y:S03]  /*10cb0*/  LDSM.16.M88.4 R16, [R189+0x8000] ;  /* 0x00800000bd10783b */ /* 0x000fe60000000200 */
[C---:B--2---:R-:W-:Y:S08]  /*10cc0*/  HMMA.16816.F32.BF16 R24, R4.reuse, R40, R24 ;  /* 0x000000280418723c */ /* 0x044ff00000041818 */
[C---:B------:R-:W-:Y:S01]  /*10cd0*/  HMMA.16816.F32.BF16 R28, R4.reuse, R42, R28 ;  /* 0x0000002a041c723c */ /* 0x040fe2000004181c */
[----:B------:R-:W2:Y:S07]  /*10ce0*/  LDSM.16.M88.4 R40, [R184+0x2000] ;  /* 0x00200000b828783b */ /* 0x000eae0000000200 */
[C---:B----4-:R-:W-:Y:S08]  /*10cf0*/  HMMA.16816.F32.BF16 R32, R4.reuse, R36, R32 ;  /* 0x000000240420723c */ /* 0x050ff00000041820 */
        /* <DEDUP_REMOVED lines=23> */
[----:B------:R-:W3:Y:S03]  /*10e70*/  LDSM.16.M88.4 R12, [R189+0xc000] ;  /* 0x00c00000bd0c783b */ /* 0x000ee60000000200 */
[C---:B--2---:R-:W-:Y:S08]  /*10e80*/  HMMA.16816.F32.BF16 R24, R4.reuse, R40, R24 ;  /* 0x000000280418723c */ /* 0x044ff00000041818 */
[C---:B------:R-:W-:Y:S01]  /*10e90*/  HMMA.16816.F32.BF16 R28, R4.reuse, R42, R28 ;  /* 0x0000002a041c723c */ /* 0x040fe2000004181c */
[----:B------:R-:W2:Y:S07]  /*10ea0*/  LDSM.16.M88.4 R40, [R184+0x3800] ;  /* 0x00380000b828783b */ /* 0x000eae0000000200 */
[C---:B----4-:R-:W-:Y:S08]  /*10eb0*/  HMMA.16816.F32.BF16 R32, R4.reuse, R36, R32 ;  /* 0x000000240420723c */ /* 0x050ff00000041820 */
[----:B------:R-:W-:Y:S01]  /*10ec0*/  HMMA.16816.F32.BF16 R4, R4, R38, R8 ;  /* 0x000000260404723c */ /* 0x000fe20000041808 */
[----:B------:R-:W-:Y:S04]  /*10ed0*/  LDSM.16.M88.4 R8, [R190+0xc000] ;  /* 0x00c00000be08783b */ /* 0x000fe80000000200 */
[----:B------:R-:W-:Y:S03]  /*10ee0*/  LDSM.16.M88.4 R36, [R193+0x3800] ;  /* 0x00380000c124783b */ /* 0x000fe60000000200 */
[C---:B-1----:R-:W-:Y:S08]  /*10ef0*/  HMMA.16816.F32.BF16 R24, R16.reuse, R44, R24 ;  /* 0x0000002c1018723c */ /* 0x042ff00000041818 */
[C---:B------:R-:W-:Y:S01]  /*10f00*/  HMMA.16816.F32.BF16 R28, R16.reuse, R46, R28 ;  /* 0x0000002e101c723c */ /* 0x040fe2000004181c */
[----:B------:R-:W1:Y:S07]  /*10f10*/  LDSM.16.M88.4 R44, [R193+0x3000] ;  /* 0x00300000c12c783b */ /* 0x000e6e0000000200 */
[C---:B---3--:R-:W-:Y:S08]  /*10f20*/  HMMA.16816.F32.BF16 R32, R16.reuse, R20, R32 ;  /* 0x000000141020723c */ /* 0x048ff00000041820 */
[----:B------:R-:W-:Y:S01]  /*10f30*/  HMMA.16816.F32.BF16 R20, R16, R22, R4 ;  /* 0x000000161014723c */ /* 0x000fe20000041804 */
[----:B------:R-:W-:Y:S07]  /*10f40*/  LDSM.16.M88.4 R4, [R192+0xc000] ;  /* 0x00c00000c004783b */ /* 0x000fee0000000200 */
[C---:B------:R-:W-:Y:S08]  /*10f50*/  HMMA.16816.F32.BF16 R16, R12.reuse, R48, R24 ;  /* 0x000000300c10723c */ /* 0x040ff00000041818 */
[C---:B------:R-:W-:Y:S01]  /*10f60*/  HMMA.16816.F32.BF16 R28, R12.reuse, R50, R28 ;  /* 0x000000320c1c723c */ /* 0x040fe2000004181c */
[----:B------:R-:W3:Y:S07]  /*10f70*/  LDSM.16.M88.4 R48, [R151+0x3000] ;  /* 0x003000009730783b */ /* 0x000eee0000000200 */
[C---:B--2---:R-:W-:Y:S08]  /*10f80*/  HMMA.16816.F32.BF16 R32, R12.reuse, R40, R32 ;  /* 0x000000280c20723c */ /* 0x044ff00000041820 */
[----:B------:R-:W-:Y:S01]  /*10f90*/  HMMA.16816.F32.BF16 R24, R12, R42, R20 ;  /* 0x0000002a0c18723c */ /* 0x000fe20000041814 */
[----:B------:R-:W2:Y:S04]  /*10fa0*/  LDSM.16.M88.4 R40, [R151+0x3800] ;  /* 0x003800009728783b */ /* 0x000ea80000000200 */
[----:B------:R-:W-:Y:S03]  /*10fb0*/  LDSM.16.M88.4 R12, [R191+0xc000] ;  /* 0x00c00000bf0c783b */ /* 0x000fe60000000200 */
[C---:B-1----:R-:W-:Y:S08]  /*10fc0*/  HMMA.16816.F32.BF16 R16, R8.reuse, R44, R16 ;  /* 0x0000002c0810723c */ /* 0x042ff00000041810 */
[C---:B------:R-:W-:Y:S01]  /*10fd0*/  HMMA.16816.F32.BF16 R20, R8.reuse, R46, R28 ;  /* 0x0000002e0814723c */ /* 0x040fe2000004181c */
[----:B------:R-:W1:Y:S07]  /*10fe0*/  LDSM.16.M88.4 R44, [R150+0x3000] ;  /* 0x00300000962c783b */ /* 0x000e6e0000000200 */
[----:B------:R-:W-:Y:S01]  /*10ff0*/  HMMA.16816.F32.BF16 R28, R8, R36, R32 ;  /* 0x00000024081c723c */ /* 0x000fe20000041820 */
[----:B------:R-:W4:Y:S01]  /*11000*/  LDSM.16.M88.4 R32, [R150+0x3800] ;  /* 0x003800009620783b */ /* 0x000f220000000200 */
[----:B------:R-:W-:-:S06]  /*11010*/  DEPBAR.LE SB0, 0x0 ;  /* 0x000080000000791a */ /* 0x000fcc0000000000 */
[----:B------:R-:W-:Y:S08]  /*11020*/  HMMA.16816.F32.BF16 R8, R8, R38, R24 ;  /* 0x000000260808723c */ /* 0x000ff00000041818 */
[C---:B---3--:R-:W-:Y:S08]  /*11030*/  HMMA.16816.F32.BF16 R24, R4.reuse, R48, R16 ;  /* 0x000000300418723c */ /* 0x048ff00000041810 */
[C---:B------:R-:W-:Y:S08]  /*11040*/  HMMA.16816.F32.BF16 R20, R4.reuse, R50, R20 ;  /* 0x000000320414723c */ /* 0x040ff00000041814 */
[C---:B--2---:R-:W-:Y:S08]  /*11050*/  HMMA.16816.F32.BF16 R16, R4.reuse, R40, R28 ;  /* 0x000000280410723c */ /* 0x044ff0000004181c */
[----:B------:R-:W-:Y:S01]  /*11060*/  HMMA.16816.F32.BF16 R8, R4, R42, R8 ;  /* 0x0000002a0408723c */ /* 0x000fe20000041808 */
[----:B------:R-:W2:Y:S06]  /*11070*/  SHFL.IDX PT, R6, R2, 0x1, 0x1c1f ;  /* 0x003c1f0002067f89 */ /* 0x000eac00000e0000 */
[----:B------:R-:W-:Y:S01]  /*11080*/  IMAD.IADD R4, R52, 0x1, -R217 ;  /* 0x0000000134047824 */ /* 0x000fe200078e0ad9 */
[----:B-1----:R-:W-:Y:S04]  /*11090*/  HMMA.16816.F32.BF16 R28, R12, R44, R24 ;  /* 0x0000002c0c1c723c */ /* 0x002fe80000041818 */
[----:B------:R-:W-:-:S04]  /*110a0*/  IMNMX R0, R4, R0, PT ;  /* 0x0000000004007217 */ /* 0x000fc80003800200 */
[C---:B------:R-:W-:Y:S01]  /*110b0*/  HMMA.16816.F32.BF16 R20, R12.reuse, R46, R20 ;  /* 0x0000002e0c14723c */ /* 0x040fe20000041814 */
[----:B------:R-:W-:Y:S01]  /*110c0*/  BAR.SYNC.DEFER_BLOCKING 0x0 ;  /* 0x0000000000007b1d */ /* 0x000fe20000010000 */
[C---:B------:R-:W-:Y:S02]  /*110d0*/  ISETP.GT.AND P0, PT, R0.reuse, RZ, PT ;  /* 0x000000ff0000720c */ /* 0x040fe40003f04270 */
[C---:B------:R-:W-:Y:S02]  /*110e0*/  ISETP.GT.AND P1, PT, R0.reuse, 0x1, PT ;  /* 0x000000010000780c */ /* 0x040fe40003f24270 */
[----:B------:R-:W-:Y:S02]  /*110f0*/  ISETP.GT.AND P2, PT, R0, 0x11, PT ;  /* 0x000000110000780c */ /* 0x000fe40003f44270 */
[----:B----4-:R-:W-:Y:S01]  /*11100*/  HMMA.16816.F32.BF16 R16, R12, R32, R16 ;  /* 0x000000200c10723c */ /* 0x010fe20000041810 */
[----:B--2---:R-:W-:-:S07]  /*11110*/  IMAD.IADD R3, R3, 0x1, R6 ;  /* 0x0000000103037824 */ /* 0x004fce00078e0206 */
[----:B------:R-:W-:Y:S01]  /*11120*/  HMMA.16816.F32.BF16 R8, R12, R34, R8 ;  /* 0x000000220c08723c */ /* 0x000fe20000041808 */
[----:B------:R-:W-:Y:S02]  /*11130*/  FSEL R5, R28, -INF , P0 ;  /* 0xff8000001c057808 */ /* 0x000fe40000000000 */
[C---:B------:R-:W-:Y:S02]  /*11140*/  ISETP.GT.AND P0, PT, R0.reuse, 0x8, PT ;  /* 0x000000080000780c */ /* 0x040fe40003f04270 */
[----:B------:R-:W-:Y:S02]  /*11150*/  FSEL R7, R29, -INF , P1 ;  /* 0xff8000001d077808 */ /* 0x000fe40000800000 */
[----:B------:R-:W-:Y:S02]  /*11160*/  ISETP.GT.AND P1, PT, R0, 0x9, PT ;  /* 0x000000090000780c */ /* 0x000fe40003f24270 */
[----:B------:R-:W-:Y:S02]  /*11170*/  FSEL R12, R20, -INF , P0 ;  /* 0xff800000140c7808 */ /* 0x000fe40000000000 */
[----:B------:R-:W-:-:S02]  /*11180*/  FMNMX.FTZ R2, R5, R7, !PT ;  /* 0x0000000705027209 */ /* 0x000fc40007810000 */
[----:B------:R-:W-:Y:S02]  /*11190*/  ISETP.GT.AND P0, PT, R0, 0x10, PT ;  /* 0x000000100000780c */ /* 0x000fe40003f04270 */
[----:B------:R-:W-:Y:S02]  /*111a0*/  FSEL R15, R21, -INF , P1 ;  /* 0xff800000150f7808 */ /* 0x000fe40000800000 */
[----:B------:R-:W-:Y:S02]  /*111b0*/  FMNMX.FTZ R2, R12, R2, !PT ;  /* 0x000000020c027209 */ /* 0x000fe40007810000 */
[----:B------:R-:W-:Y:S02]  /*111c0*/  FSEL R16, R16, -INF , P0 ;  /* 0xff80000010107808 */ /* 0x000fe40000000000 */
[----:B------:R-:W-:Y:S02]  /*111d0*/  FMNMX.FTZ R2, R15, R2, !PT ;  /* 0x000000020f027209 */ /* 0x000fe40007810000 */
[----:B------:R-:W-:-:S02]  /*111e0*/  ISETP.GT.AND P1, PT, R0, 0x18, PT ;  /* 0x000000180000780c */ /* 0x000fc40003f24270 */
[----:B------:R-:W-:Y:S02]  /*111f0*/  FSEL R25, R17, -INF , P2 ;  /* 0xff80000011197808 */ /* 0x000fe40001000000 */
[----:B------:R-:W-:Y:S02]  /*11200*/  FMNMX.FTZ R2, R16, R2, !PT ;  /* 0x0000000210027209 */ /* 0x000fe40007810000 */
[----:B------:R-:W-:Y:S02]  /*11210*/  ISETP.GT.AND P0, PT, R0, 0x19, PT ;  /* 0x000000190000780c */ /* 0x000fe40003f04270 */
[----:B------:R-:W-:Y:S02]  /*11220*/  FSEL R24, R8, -INF , P1 ;  /* 0xff80000008187808 */ /* 0x000fe40000800000 */
[----:B------:R-:W-:Y:S02]  /*11230*/  FMNMX.FTZ R2, R25, R2, !PT ;  /* 0x0000000219027209 */ /* 0x000fe40007810000 */
[----:B------:R-:W-:-:S02]  /*11240*/  IMNMX R0, R4, R3, PT ;  /* 0x0000000304007217 */ /* 0x000fc40003800200 */
[----:B------:R-:W-:Y:S02]  /*11250*/  FSEL R26, R9, -INF , P0 ;  /* 0xff800000091a7808 */ /* 0x000fe40000000000 */
[----:B------:R-:W-:Y:S02]  /*11260*/  FMNMX.FTZ R2, R24, R2, !PT ;  /* 0x0000000218027209 */ /* 0x000fe40007810000 */
[C---:B------:R-:W-:Y:S02]  /*11270*/  ISETP.GT.AND P0, PT, R0.reuse, RZ, PT ;  /* 0x000000ff0000720c */ /* 0x040fe40003f04270 */
[----:B------:R-:W-:Y:S02]  /*11280*/  ISETP.GT.AND P2, PT, R0, 0x1, PT ;  /* 0x000000010000780c */ /* 0x000fe40003f44270 */
[----:B------:R-:W-:Y:S02]  /*11290*/  FMNMX.FTZ R2, R26, R2, !PT ;  /* 0x000000021a027209 */ /* 0x000fe40007810000 */
[----:B------:R-:W-:-:S02]  /*112a0*/  FSEL R9, R30, -INF , P0 ;  /* 0xff8000001e097808 */ /* 0x000fc40000000000 */
[C---:B------:R-:W-:Y:S01]  /*112b0*/  ISETP.GT.AND P1, PT, R0.reuse, 0x8, PT ;  /* 0x000000080000780c */ /* 0x040fe20003f24270 */
[----:B------:R-:W1:Y:S01]  /*112c0*/  SHFL.BFLY PT, R4, R2, 0x2, 0x1f ;  /* 0x0c401f0002047f89 */ /* 0x000e6200000e0000 */
[----:B------:R-:W-:Y:S02]  /*112d0*/  FSEL R13, R31, -INF , P2 ;  /* 0xff8000001f0d7808 */ /* 0x000fe40001000000 */
[----:B------:R-:W-:Y:S02]  /*112e0*/  ISETP.GT.AND P0, PT, R0, 0x9, PT ;  /* 0x000000090000780c */ /* 0x000fe40003f04270 */
[----:B------:R-:W-:Y:S02]  /*112f0*/  FSEL R14, R22, -INF , P1 ;  /* 0xff800000160e7808 */ /* 0x000fe40000800000 */
[----:B------:R-:W-:Y:S02]  /*11300*/  FMNMX.FTZ R3, R9, R13, !PT ;  /* 0x0000000d09037209 */ /* 0x000fe40007810000 */
[----:B------:R-:W-:-:S02]  /*11310*/  FSEL R20, R23, -INF , P0 ;  /* 0xff80000017147808 */ /* 0x000fc40000000000 */
[----:B------:R-:W-:Y:S02]  /*11320*/  ISETP.GT.AND P1, PT, R0, 0x10, PT ;  /* 0x000000100000780c */ /* 0x000fe40003f24270 */
[----:B------:R-:W-:Y:S02]  /*11330*/  FMNMX.FTZ R3, R14, R3, !PT ;  /* 0x000000030e037209 */ /* 0x000fe40007810000 */
[----:B------:R-:W-:Y:S02]  /*11340*/  ISETP.GT.AND P0, PT, R0, 0x11, PT ;  /* 0x000000110000780c */ /* 0x000fe40003f04270 */
[----:B------:R-:W-:Y:S02]  /*11350*/  FSEL R21, R18, -INF , P1 ;  /* 0xff80000012157808 */ /* 0x000fe40000800000 */
[----:B------:R-:W-:Y:S02]  /*11360*/  FMNMX.FTZ R3, R20, R3, !PT ;  /* 0x0000000314037209 */ /* 0x000fe40007810000 */
[----:B------:R-:W-:-:S02]  /*11370*/  FSEL R22, R19, -INF , P0 ;  /* 0xff80000013167808 */ /* 0x000fc40000000000 */
[C---:B------:R-:W-:Y:S02]  /*11380*/  ISETP.GT.AND P1, PT, R0.reuse, 0x18, PT ;  /* 0x000000180000780c */ /* 0x040fe40003f24270 */
[----:B------:R-:W-:Y:S02]  /*11390*/  FMNMX.FTZ R3, R21, R3, !PT ;  /* 0x0000000315037209 */ /* 0x000fe40007810000 */
[----:B------:R-:W-:Y:S02]  /*113a0*/  ISETP.GT.AND P0, PT, R0, 0x19, PT ;  /* 0x000000190000780c */ /* 0x000fe40003f04270 */
[----:B------:R-:W-:Y:S02]  /*113b0*/  FSEL R23, R10, -INF , P1 ;  /* 0xff8000000a177808 */ /* 0x000fe40000800000 */
[----:B------:R-:W-:Y:S02]  /*113c0*/  FMNMX.FTZ R0, R22, R3, !PT ;  /* 0x0000000316007209 */ /* 0x000fe40007810000 */
[----:B------:R-:W-:-:S02]  /*113d0*/  FSEL R27, R11, -INF , P0 ;  /* 0xff8000000b1b7808 */ /* 0x000fc40000000000 */
[----:B------:R-:W-:Y:S02]  /*113e0*/  FMNMX.FTZ R3, R23, R0, !PT ;  /* 0x0000000017037209 */ /* 0x000fe40007810000 */
[----:B-1----:R-:W-:Y:S02]  /*113f0*/  FMNMX.FTZ R0, R2, R4, !PT ;  /* 0x0000000402007209 */ /* 0x002fe40007810000 */
[----:B------:R-:W-:Y:S02]  /*11400*/  FMNMX.FTZ R2, R27, R3, !PT ;  /* 0x000000031b027209 */ /* 0x000fe40007810000 */
[----:B------:R-:W-:Y:S01]  /*11410*/  ISETP.GT.AND P0, PT, R108, R212, PT ;  /* 0x000000d46c00720c */ /* 0x000fe20003f04270 */
[----:B------:R-:W1:Y:S01]  /*11420*/  SHFL.BFLY PT, R3, R0, 0x1, 0x1f ;  /* 0x0c201f0000037f89 */ /* 0x000e6200000e0000 */
[----:B------:R-:W-:-:S03]  /*11430*/  LOP3.LUT P2, RZ, R216, 0x1, RZ, 0xc0, !PT ;  /* 0x00000001d8ff7812 */ /* 0x000fc6000784c0ff */
[----:B------:R-:W2:Y:S08]  /*11440*/  SHFL.BFLY PT, R4, R2, 0x2, 0x1f ;  /* 0x0c401f0002047f89 */ /* 0x000eb000000e0000 */
[----:B------:R-:W-:Y:S02]  /*11450*/  @P0 SHF.R.S32.HI R6, RZ, 0x1f, R202 ;  /* 0x0000001fff060819 */ /* 0x000fe400000114ca */
[----:B-1----:R-:W-:-:S02]  /*11460*/  FMNMX.FTZ R141, R0, R3, !PT ;  /* 0x00000003008d7209 */ /* 0x002fc40007810000 */
[----:B--2---:R-:W-:-:S03]  /*11470*/  FMNMX.FTZ R0, R2, R4, !PT ;  /* 0x0000000402007209 */ /* 0x004fc60007810000 */
[C---:B------:R-:W-:Y:S01]  /*11480*/  FMUL.FTZ R2, R141.reuse, c[0x0][0x2d0] ;  /* 0x0000b4008d027a20 */ /* 0x040fe20000410000 */
[----:B------:R-:W-:Y:S01]  /*11490*/  FSETP.NEU.FTZ.AND P1, PT, R141, -INF , PT ;  /* 0xff8000008d00780b */ /* 0x000fe20003f3d000 */
[----:B------:R-:W1:Y:S03]  /*114a0*/  SHFL.BFLY PT, R8, R0, 0x1, 0x1f ;  /* 0x0c201f0000087f89 */ /* 0x000e6600000e0000 */
[----:B------:R-:W-:-:S05]  /*114b0*/  FSEL R2, R2, RZ, P1 ;  /* 0x000000ff02027208 */ /* 0x000fca0000800000 */
[--C-:B------:R-:W-:Y:S02]  /*114c0*/  FFMA.FTZ R3, R5, c[0x0][0x2d0], -R2.reuse ;  /* 0x0000b40005037a23 */ /* 0x100fe40000010802 */
[----:B------:R-:W-:Y:S02]  /*114d0*/  @P0 IMAD.WIDE.U32 R4, R202, c[0x0][0x1e0], RZ ;  /* 0x00007800ca040a25 */ /* 0x000fe400078e00ff */
[----:B------:R2:W-:Y:S02]  /*114e0*/  MUFU.EX2 R226, R3 ;  /* 0x0000000300e27308 */ /* 0x0005e40000000800 */
[----:B------:R-:W-:-:S06]  /*114f0*/  FFMA.FTZ R7, R7, c[0x0][0x2d0], -R2 ;  /* 0x0000b40007077a23 */ /* 0x000fcc0000010802 */
[----:B------:R3:W-:Y:S01]  /*11500*/  MUFU.EX2 R225, R7 ;  /* 0x0000000700e17308 */ /* 0x0007e20000000800 */
[----:B-1----:R-:W-:Y:S01]  /*11510*/  FMNMX.FTZ R140, R0, R8, !PT ;  /* 0x00000008008c7209 */ /* 0x002fe20007810000 */
[----:B------:R-:W-:Y:S02]  /*11520*/  FFMA.FTZ R0, R15, c[0x0][0x2d0], -R2 ;  /* 0x0000b4000f007a23 */ /* 0x000fe40000010802 */
[----:B--2---:R-:W-:-:S04]  /*11530*/  @P0 IMAD R3, R6, c[0x0][0x1e0], RZ ;  /* 0x0000780006030a24 */ /* 0x004fc800078e02ff */
[----:B------:R1:W-:Y:S01]  /*11540*/  MUFU.EX2 R210, R0 ;  /* 0x0000000000d27308 */ /* 0x0003e20000000800 */
[----:B------:R-:W-:Y:S01]  /*11550*/  @P0 IMAD R6, R202, c[0x0][0x1e4], R3 ;  /* 0x00007900ca060a24 */ /* 0x000fe200078e0203 */
[----:B------:R-:W-:Y:S01]  /*11560*/  @P0 LEA R3, P1, R4, R218, 0x5 ;  /* 0x000000da04030211 */ /* 0x000fe200078228ff */
[----:B---3--:R-:W-:Y:S02]  /*11570*/  FFMA.FTZ R7, R12, c[0x0][0x2d0], -R2 ;  /* 0x0000b4000c077a23 */ /* 0x008fe40000010802 */
[----:B------:R-:W-:-:S03]  /*11580*/  @P0 IMAD.IADD R6, R5, 0x1, R6 ;  /* 0x0000000105060824 */ /* 0x000fc600078e0206 */
[----:B------:R-:W2:Y:S02]  /*11590*/  MUFU.EX2 R224, R7 ;  /* 0x0000000700e07308 */ /* 0x000ea40000000800 */
[----:B------:R-:W-:Y:S02]  /*115a0*/  @P0 LEA.HI.X R6, R4, R222, R6, 0x5, P1 ;  /* 0x000000de04060211 */ /* 0x000fe400008f2c06 */
[----:B------:R-:W-:Y:S01]  /*115b0*/  @P0 LEA R4, P1, R3, c[0x0][0x1c8], 0x1 ;  /* 0x0000720003040a11 */ /* 0x000fe200078208ff */
[----:B-1----:R-:W-:-:S03]  /*115c0*/  FMUL.FTZ R0, R140, c[0x0][0x2d0] ;  /* 0x0000b4008c007a20 */ /* 0x002fc60000410000 */
[----:B------:R-:W-:Y:S01]  /*115d0*/  @P0 LEA.HI.X R5, R3, c[0x0][0x1cc], R6, 0x1, P1 ;  /* 0x0000730003050a11 */ /* 0x000fe200008f0c06 */
[----:B------:R-:W-:Y:S01]  /*115e0*/  FFMA.FTZ R3, R16, c[0x0][0x2d0], -R2 ;  /* 0x0000b40010037a23 */ /* 0x000fe20000010802 */
[----:B------:R-:W-:-:S03]  /*115f0*/  FSETP.NEU.FTZ.AND P1, PT, R140, -INF , PT ;  /* 0xff8000008c00780b */ /* 0x000fc60003f3d000 */
[----:B------:R1:W-:Y:S01]  /*11600*/  MUFU.EX2 R209, R3 ;  /* 0x0000000300d17308 */ /* 0x0003e20000000800 */
[----:B------:R-:W-:Y:S01]  /*11610*/  FSEL R0, R0, RZ, P1 ;  /* 0x000000ff00007208 */ /* 0x000fe20000800000 */
[----:B------:R3:W-:Y:S01]  /*11620*/  @P0 LDGSTS.E.BYPASS.LTC128B.128 [R201+0xc080], [R4.64], !P2 ;  /* 0x0c08000004c90fae */ /* 0x0007e2000d101d46 */
[----:B--2---:R-:W-:-:S03]  /*11630*/  F2FP.BF16.PACK_AB R6, R210, R224 ;  /* 0x000000e0d206723e */ /* 0x004fc600000010ff */
[----:B------:R3:W-:Y:S04]  /*11640*/  @P0 LDGSTS.E.BYPASS.LTC128B.128 [R201+0xd080], [R4.64+0x80], !P6 ;  /* 0x0d08008004c90fae */ /* 0x0007e8000f101d46 */
[----:B------:R3:W-:Y:S04]  /*11650*/  @P0 LDGSTS.E.BYPASS.LTC128B.128 [R201+0xe080], [R4.64+0x100], !P5 ;  /* 0x0e08010004c90fae */ /* 0x0007e8000e901d46 */
[----:B------:R3:W-:Y:S01]  /*11660*/  @P0 LDGSTS.E.BYPASS.LTC128B.128 [R201+0xf080], [R4.64+0x180], !P4 ;  /* 0x0f08018004c90fae */ /* 0x0007e2000e101d46 */
[----:B-1----:R-:W-:-:S03]  /*11670*/  FFMA.FTZ R3, R9, c[0x0][0x2d0], -R0 ;  /* 0x0000b40009037a23 */ /* 0x002fc60000010800 */
[----:B------:R-:W1:Y:S01]  /*11680*/  LDSM.16.MT88.4 R16, [R186] ;  /* 0x00000000ba10783b */ /* 0x000e620000004200 */
[----:B------:R2:W-:Y:S03]  /*11690*/  MUFU.EX2 R198, R3 ;  /* 0x0000000300c67308 */ /* 0x0005e60000000800 */
[----:B------:R-:W-:Y:S04]  /*116a0*/  LDSM.16.MT88.4 R136, [R186+0x800] ;  /* 0x00080000ba88783b */ /* 0x000fe80000004200 */
[----:B------:R-:W-:Y:S04]  /*116b0*/  LDSM.16.MT88.4 R28, [R188+0x800] ;  /* 0x00080000bc1c783b */ /* 0x000fe80000004200 */
[----:B------:R-:W-:Y:S04]  /*116c0*/  LDSM.16.MT88.4 R32, [R187] ;  /* 0x00000000bb20783b */ /* 0x000fe80000004200 */
[----:B------:R-:W4:Y:S01]  /*116d0*/  LDSM.16.MT88.4 R76, [R187+0x1000] ;  /* 0x00100000bb4c783b */ /* 0x000f220000004200 */
[----:B--2---:R-:W-:-:S03]  /*116e0*/  FFMA.FTZ R3, R13, c[0x0][0x2d0], -R0 ;  /* 0x0000b4000d037a23 */ /* 0x004fc60000010800 */
[----:B------:R-:W2:Y:S01]  /*116f0*/  LDSM.16.MT88.4 R92, [R186+0x2000] ;  /* 0x00200000ba5c783b */ /* 0x000ea20000004200 */
[----:B------:R1:W1:Y:S01]  /*11700*/  MUFU.EX2 R196, R3 ;  /* 0x0000000300c47308 */ /* 0x0002620000000800 */
[----:B---3--:R-:W-:Y:S02]  /*11710*/  F2FP.BF16.PACK_AB R4, R225, R226 ;  /* 0x000000e2e104723e */ /* 0x008fe400000010ff */
[----:B------:R-:W3:Y:S04]  /*11720*/  LDSM.16.MT88.4 R60, [R186+0x3000] ;  /* 0x00300000ba3c783b */ /* 0x000ee80000004200 */
[----:B------:R-:W-:Y:S04]  /*11730*/  LDSM.16.MT88.4 R40, [R187+0x800] ;  /* 0x00080000bb28783b */ /* 0x000fe80000004200 */
[----:B-----5:R-:W-:Y:S04]  /*11740*/  LDSM.16.MT88.4 R108, [R187+0x1800] ;  /* 0x00180000bb6c783b */ /* 0x020fe80000004200 */
[----:B------:R-:W2:Y:S01]  /*11750*/  LDSM.16.MT88.4 R44, [R185+0x1000] ;  /* 0x00100000b92c783b */ /* 0x000ea20000004200 */
[----:B-1----:R-:W-:Y:S01]  /*11760*/  FFMA.FTZ R3, R14, c[0x0][0x2d0], -R0 ;  /* 0x0000b4000e037a23 */ /* 0x002fe20000010800 */
[----:B------:R-:W-:-:S02]  /*11770*/  F2FP.BF16.PACK_AB R5, R196, R198 ;  /* 0x000000c6c405723e */ /* 0x000fc400000010ff */
[----:B------:R-:W-:Y:S01]  /*11780*/  LDSM.16.MT88.4 R12, [R188] ;  /* 0x00000000bc0c783b */ /* 0x000fe20000004200 */
[----:B------:R1:W-:Y:S03]  /*11790*/  MUFU.EX2 R197, R3 ;  /* 0x0000000300c57308 */ /* 0x0003e60000000800 */
[----:B------:R-:W2:Y:S04]  /*117a0*/  LDSM.16.MT88.4 R8, [R185] ;  /* 0x00000000b908783b */ /* 0x000ea80000004200 */
[----:B------:R-:W-:Y:S04]  /*117b0*/  LDSM.16.MT88.4 R48, [R186+0x1000] ;  /* 0x00100000ba30783b */ /* 0x000fe80000004200 */
[----:B------:R-:W2:Y:S04]  /*117c0*/  LDSM.16.MT88.4 R56, [R188+0x1000] ;  /* 0x00100000bc38783b */ /* 0x000ea80000004200 */
[----:B------:R-:W2:Y:S01]  /*117d0*/  LDSM.16.MT88.4 R84, [R185+0x2000] ;  /* 0x00200000b954783b */ /* 0x000ea20000004200 */
[----:B-1----:R-:W-:-:S03]  /*117e0*/  FFMA.FTZ R3, R20, c[0x0][0x2d0], -R0 ;  /* 0x0000b40014037a23 */ /* 0x002fc60000010800 */
[----:B------:R-:W1:Y:S01]  /*117f0*/  LDSM.16.MT88.4 R100, [R188+0x2000] ;  /* 0x00200000bc64783b */ /* 0x000e620000004200 */
[----:B------:R3:W3:Y:S03]  /*11800*/  MUFU.EX2 R199, R3 ;  /* 0x0000000300c77308 */ /* 0x0006e60000000800 */
[----:B------:R-:W-:Y:S04]  /*11810*/  LDSM.16.MT88.4 R116, [R186+0x2800] ;  /* 0x00280000ba74783b */ /* 0x000fe80000004200 */
[----:B------:R-:W-:Y:S04]  /*11820*/  LDSM.16.MT88.4 R96, [R187+0x2000] ;  /* 0x00200000bb60783b */ /* 0x000fe80000004200 */
[----:B------:R-:W-:Y:S04]  /*11830*/  LDSM.16.MT88.4 R72, [R185+0x3000] ;  /* 0x00300000b948783b */ /* 0x000fe80000004200 */
[----:B------:R-:W-:Y:S01]  /*11840*/  LDSM.16.MT88.4 R68, [R186+0x1800] ;  /* 0x00180000ba44783b */ /* 0x000fe20000004200 */
[----:B---3--:R-:W-:Y:S01]  /*11850*/  FFMA.FTZ R3, R25, c[0x0][0x2d0], -R2 ;  /* 0x0000b40019037a23 */ /* 0x008fe20000010802 */
[----:B------:R-:W-:-:S02]  /*11860*/  F2FP.BF16.PACK_AB R7, R199, R197 ;  /* 0x000000c5c707723e */ /* 0x000fc400000010ff */
[----:B------:R-:W-:Y:S01]  /*11870*/  LDSM.16.MT88.4 R156, [R185+0x800] ;  /* 0x00080000b99c783b */ /* 0x000fe20000004200 */
[----:B------:R3:W2:Y:S03]  /*11880*/  MUFU.EX2 R203, R3 ;  /* 0x0000000300cb7308 */ /* 0x0006a60000000800 */
[----:B------:R-:W-:Y:S01]  /*11890*/  LDSM.16.MT88.4 R104, [R188+0x1800] ;  /* 0x00180000bc68783b */ /* 0x000fe20000004200 */
[C---:B------:R-:W-:Y:S03]  /*118a0*/  HMMA.16816.F32.BF16 R132, R4.reuse, R16, RZ ;  /* 0x000000100484723c */ /* 0x040fe600000418ff */
[----:B------:R-:W-:Y:S04]  /*118b0*/  LDSM.16.MT88.4 R112, [R185+0x2800] ;  /* 0x00280000b970783b */ /* 0x000fe80000004200 */
[----:B------:R-:W-:Y:S01]  /*118c0*/  LDSM.16.MT88.4 R120, [R188+0x3800] ;  /* 0x00380000bc78783b */ /* 0x000fe20000004200 */
[----:B------:R-:W-:Y:S03]  /*118d0*/  HMMA.16816.F32.BF16 R16, R4, R18, RZ ;  /* 0x000000120410723c */ /* 0x000fe600000418ff */
[----:B------:R-:W0:Y:S01]  /*118e0*/  LDGDEPBAR ;  /* 0x00000000000079af */ /* 0x000e220000000000 */
[--C-:B---3--:R-:W-:Y:S01]  /*118f0*/  FFMA.FTZ R3, R24, c[0x0][0x2d0], -R2.reuse ;  /* 0x0000b40018037a23 */ /* 0x108fe20000010802 */
[----:B--2---:R-:W-:Y:S01]  /*11900*/  F2FP.BF16.PACK_AB R128, R203, R209 ;  /* 0x000000d1cb80723e */ /* 0x004fe200000010ff */
[----:B------:R-:W-:-:S02]  /*11910*/  FFMA.FTZ R2, R26, c[0x0][0x2d0], -R2 ;  /* 0x0000b4001a027a23 */ /* 0x000fc40000010802 */
[----:B------:R2:W-:Y:S01]  /*11920*/  MUFU.EX2 R208, R3 ;  /* 0x0000000300d07308 */ /* 0x0005e20000000800 */
[C---:B----4-:R-:W-:Y:S07]  /*11930*/  HMMA.16816.F32.BF16 R64, R4.reuse, R76, RZ ;  /* 0x0000004c0440723c */ /* 0x050fee00000418ff */
[----:B------:R3:W4:Y:S01]  /*11940*/  MUFU.EX2 R200, R2 ;  /* 0x0000000200c87308 */ /* 0x0007220000000800 */
[----:B------:R-:W-:Y:S01]  /*11950*/  HMMA.16816.F32.BF16 R76, R4, R78, RZ ;  /* 0x0000004e044c723c */ /* 0x000fe200000418ff */
[----:B--2---:R-:W-:-:S07]  /*11960*/  FADD.FTZ R3, R226, R225 ;  /* 0x000000e1e2037221 */ /* 0x004fce0000010000 */
[----:B------:R-:W-:Y:S01]  /*11970*/  HMMA.16816.F32.BF16 R88, R4, R92, RZ ;  /* 0x0000005c0458723c */ /* 0x000fe200000418ff */
[----:B------:R-:W-:Y:S02]  /*11980*/  FADD.FTZ R3, R224, R3 ;  /* 0x00000003e0037221 */ /* 0x000fe40000010000 */
[----:B---3--:R-:W-:Y:S01]  /*11990*/  FFMA.FTZ R2, R21, c[0x0][0x2d0], -R0 ;  /* 0x0000b40015027a23 */ /* 0x008fe20000010800 */
[----:B----4-:R-:W-:-:S04]  /*119a0*/  F2FP.BF16.PACK_AB R130, R200, R208 ;  /* 0x000000d0c882723e */ /* 0x010fc800000010ff */
[----:B------:R-:W-:Y:S01]  /*119b0*/  HMMA.16816.F32.BF16 R176, R4, R60, RZ ;  /* 0x0000003c04b0723c */ /* 0x000fe200000418ff */
[----:B------:R-:W-:Y:S01]  /*119c0*/  FADD.FTZ R3, R210, R3 ;  /* 0x00000003d2037221 */ /* 0x000fe20000010000 */
[----:B------:R2:W-:Y:S03]  /*119d0*/  MUFU.EX2 R143, R2 ;  /* 0x00000002008f7308 */ /* 0x0005e60000000800 */
[----:B------:R-:W-:-:S03]  /*119e0*/  FADD.FTZ R3, R209, R3 ;  /* 0x00000003d1037221 */ /* 0x000fc60000010000 */
[C---:B------:R-:W-:Y:S08]  /*119f0*/  HMMA.16816.F32.BF16 R180, R4.reuse, R62, RZ ;  /* 0x0000003e04b4723c */ /* 0x040ff000000418ff */
[----:B------:R-:W-:Y:S01]  /*11a00*/  HMMA.16816.F32.BF16 R36, R4, R44, RZ ;  /* 0x0000002c0424723c */ /* 0x000fe200000418ff */
[----:B--2---:R-:W-:-:S04]  /*11a10*/  FFMA.FTZ R2, R22, c[0x0][0x2d0], -R0 ;  /* 0x0000b40016027a23 */ /* 0x004fc80000010800 */
[----:B------:R2:W3:Y:S03]  /*11a20*/  MUFU.EX2 R195, R2 ;  /* 0x0000000200c37308 */ /* 0x0004e60000000800 */
[C---:B------:R-:W-:Y:S08]  /*11a30*/  HMMA.16816.F32.BF16 R152, R4.reuse, R8, RZ ;  /* 0x000000080498723c */ /* 0x040ff000000418ff */
[----:B------:R-:W-:Y:S01]  /*11a40*/  HMMA.16816.F32.BF16 R52, R4, R56, RZ ;  /* 0x000000380434723c */ /* 0x000fe200000418ff */
[--C-:B--2---:R-:W-:Y:S01]  /*11a50*/  FFMA.FTZ R2, R23, c[0x0][0x2d0], -R0.reuse ;  /* 0x0000b40017027a23 */ /* 0x104fe20000010800 */
[----:B---3--:R-:W-:Y:S01]  /*11a60*/  F2FP.BF16.PACK_AB R129, R195, R143 ;  /* 0x0000008fc381723e */ /* 0x008fe200000010ff */
[----:B------:R-:W-:-:S05]  /*11a70*/  FFMA.FTZ R0, R27, c[0x0][0x2d0], -R0 ;  /* 0x0000b4001b007a23 */ /* 0x000fca0000010800 */
[C---:B------:R-:W-:Y:S01]  /*11a80*/  HMMA.16816.F32.BF16 R20, R4.reuse, R12, RZ ;  /* 0x0000000c0414723c */ /* 0x040fe200000418ff */
[----:B------:R2:W-:Y:S07]  /*11a90*/  MUFU.EX2 R194, R2 ;  /* 0x0000000200c27308 */ /* 0x0005ee0000000800 */
[C---:B------:R-:W-:Y:S01]  /*11aa0*/  HMMA.16816.F32.BF16 R12, R4.reuse, R14, RZ ;  /* 0x0000000e040c723c */ /* 0x040fe200000418ff */
[----:B------:R-:W3:Y:S07]  /*11ab0*/  MUFU.EX2 R142, R0 ;  /* 0x00000000008e7308 */ /* 0x000eee0000000800 */
[----:B------:R-:W-:Y:S01]  /*11ac0*/  HMMA.16816.F32.BF16 R80, R4, R84, RZ ;  /* 0x000000540450723c */ /* 0x000fe200000418ff */
[----:B--2---:R-:W-:-:S07]  /*11ad0*/  @P3 IMAD.HI.U32 R2, R233, c[0x0][0x2c8], RZ ;  /* 0x0000b200e9023a27 */ /* 0x004fce00078e00ff */
[----:B-1----:R-:W-:Y:S01]  /*11ae0*/  HMMA.16816.F32.BF16 R124, R4, R100, RZ ;  /* 0x00000064047c723c */ /* 0x002fe200000418ff */
[----:B---3--:R-:W-:Y:S01]  /*11af0*/  F2FP.BF16.PACK_AB R131, R142, R194 ;  /* 0x000000c28e83723e */ /* 0x008fe200000010ff */
[----:B------:R-:W-:Y:S01]  /*11b00*/  IMAD.MOV.U32 R0, RZ, RZ, R233 ;  /* 0x000000ffff007224 */ /* 0x000fe200078e00e9 */
[----:B------:R-:W-:Y:S01]  /*11b10*/  @P3 SHF.R.U32.HI R0, RZ, c[0x0][0x2cc], R2 ;  /* 0x0000b300ff003a19 */ /* 0x000fe20000011602 */
[----:B------:R-:W-:Y:S01]  /*11b20*/  FADD.FTZ R2, R198, R196 ;  /* 0x000000c4c6027221 */ /* 0x000fe20000010000 */
[----:B------:R-:W-:Y:S02]  /*11b30*/  IADD3 R198, R193, 0x2000, RZ ;  /* 0x00002000c1c67810 */ /* 0x000fe40007ffe0ff */
[----:B------:R-:W-:Y:S01]  /*11b40*/  IADD3 R0, R0, R236, -R237 ;  /* 0x000000ec00007210 */ /* 0x000fe20007ffe8ed */
[----:B------:R-:W-:Y:S01]  /*11b50*/  HMMA.16816.F32.BF16 R132, R128, R136, R132 ;  /* 0x000000888084723c */ /* 0x000fe20000041884 */
[----:B------:R-:W-:Y:S01]  /*11b60*/  FADD.FTZ R2, R197, R2 ;  /* 0x00000002c5027221 */ /* 0x000fe20000010000 */
[----:B------:R-:W-:-:S02]  /*11b70*/  IADD3 R197, R193, 0x2800, RZ ;  /* 0x00002800c1c57810 */ /* 0x000fc40007ffe0ff */
[----:B------:R-:W-:Y:S01]  /*11b80*/  IADD3 R196, R193, 0x1000, RZ ;  /* 0x00001000c1c47810 */ /* 0x000fe20007ffe0ff */
[----:B------:R-:W-:Y:S01]  /*11b90*/  FADD.FTZ R2, R199, R2 ;  /* 0x00000002c7027221 */ /* 0x000fe20000010000 */
[----:B------:R-:W-:Y:S02]  /*11ba0*/  IADD3 R199, R193, 0x3800, RZ ;  /* 0x00003800c1c77810 */ /* 0x000fe40007ffe0ff */
[C---:B------:R-:W-:Y:S01]  /*11bb0*/  HMMA.16816.F32.BF16 R136, R128.reuse, R138, R16 ;  /* 0x0000008a8088723c */ /* 0x040fe20000041810 */
[----:B------:R-:W1:Y:S07]  /*11bc0*/  LDSM.16.MT88.4 R16, [R188+0x3000] ;  /* 0x00300000bc10783b */ /* 0x000e6e0000004200 */
[C---:B------:R-:W-:Y:S01]  /*11bd0*/  HMMA.16816.F32.BF16 R24, R128.reuse, R30, R12 ;  /* 0x0000001e8018723c */ /* 0x040fe2000004180c */
[----:B------:R-:W2:Y:S07]  /*11be0*/  LDSM.16.MT88.4 R12, [R187+0x3000] ;  /* 0x00300000bb0c783b */ /* 0x000eae0000004200 */
[----:B------:R-:W-:Y:S08]  /*11bf0*/  HMMA.16816.F32.BF16 R20, R128, R28, R20 ;  /* 0x0000001c8014723c */ /* 0x000ff00000041814 */
[C---:B------:R-:W-:Y:S08]  /*11c00*/  HMMA.16816.F32.BF16 R28, R4.reuse, R32, RZ ;  /* 0x00000020041c723c */ /* 0x040ff000000418ff */
[----:B------:R-:W-:Y:S08]  /*11c10*/  HMMA.16816.F32.BF16 R32, R4, R34, RZ ;  /* 0x000000220420723c */ /* 0x000ff000000418ff */
[C---:B------:R-:W-:Y:S08]  /*11c20*/  HMMA.16816.F32.BF16 R60, R128.reuse, R108, R64 ;  /* 0x0000006c803c723c */ /* 0x040ff00000041840 */
[C---:B------:R-:W-:Y:S08]  /*11c30*/  HMMA.16816.F32.BF16 R28, R128.reuse, R40, R28 ;  /* 0x00000028801c723c */ /* 0x040ff0000004181c */
[----:B------:R-:W-:Y:S08]  /*11c40*/  HMMA.16816.F32.BF16 R32, R128, R42, R32 ;  /* 0x0000002a8020723c */ /* 0x000ff00000041820 */
[----:B------:R-:W-:Y:S08]  /*11c50*/  HMMA.16816.F32.BF16 R40, R4, R46, RZ ;  /* 0x0000002e0428723c */ /* 0x000ff000000418ff */
[----:B------:R-:W-:Y:S08]  /*11c60*/  HMMA.16816.F32.BF16 R64, R128, R110, R76 ;  /* 0x0000006e8040723c */ /* 0x000ff0000004184c */
[C---:B------:R-:W-:Y:S08]  /*11c70*/  HMMA.16816.F32.BF16 R44, R4.reuse, R48, RZ ;  /* 0x00000030042c723c */ /* 0x040ff000000418ff */
[C---:B-1----:R-:W-:Y:S08]  /*11c80*/  HMMA.16816.F32.BF16 R204, R4.reuse, R16, RZ ;  /* 0x0000001004cc723c */ /* 0x042ff000000418ff */
[----:B--2---:R-:W-:Y:S08]  /*11c90*/  HMMA.16816.F32.BF16 R228, R4, R12, RZ ;  /* 0x0000000c04e4723c */ /* 0x004ff000000418ff */
[----:B------:R-:W-:Y:S01]  /*11ca0*/  HMMA.16816.F32.BF16 R76, R128, R116, R88 ;  /* 0x00000074804c723c */ /* 0x000fe20000041858 */
[----:B------:R-:W1:Y:S07]  /*11cb0*/  LDSM.16.MT88.4 R88, [R188+0x2800] ;  /* 0x00280000bc58783b */ /* 0x000e6e0000004200 */
[C---:B------:R-:W-:Y:S08]  /*11cc0*/  HMMA.16816.F32.BF16 R8, R4.reuse, R10, RZ ;  /* 0x0000000a0408723c */ /* 0x040ff000000418ff */
[C---:B------:R-:W-:Y:S08]  /*11cd0*/  HMMA.16816.F32.BF16 R48, R4.reuse, R50, RZ ;  /* 0x000000320430723c */ /* 0x040ff000000418ff */
        /* <DEDUP_REMOVED lines=13> */
[C---:B------:R-:W-:Y:S08]  /*11db0*/  HMMA.16816.F32.BF16 R48, R128.reuse, R70, R48 ;  /* 0x000000468030723c */ /* 0x040ff00000041830 */
[C---:B------:R-:W-:Y:S08]  /*11dc0*/  HMMA.16816.F32.BF16 R152, R128.reuse, R156, R152 ;  /* 0x0000009c8098723c */ /* 0x040ff00000041898 */
[C---:B------:R-:W-:Y:S08]  /*11dd0*/  HMMA.16816.F32.BF16 R52, R128.reuse, R104, R52 ;  /* 0x000000688034723c */ /* 0x040ff00000041834 */
[C---:B------:R-:W-:Y:S01]  /*11de0*/  HMMA.16816.F32.BF16 R56, R128.reuse, R106, R56 ;  /* 0x0000006a8038723c */ /* 0x040fe20000041838 */
[----:B------:R-:W3:Y:S07]  /*11df0*/  LDSM.16.MT88.4 R104, [R185+0x3800] ;  /* 0x00380000b968783b */ /* 0x000eee0000004200 */
[C---:B------:R-:W-:Y:S08]  /*11e00*/  HMMA.16816.F32.BF16 R68, R128.reuse, R112, R80 ;  /* 0x000000708044723c */ /* 0x040ff00000041850 */
[C---:B------:R-:W-:Y:S01]  /*11e10*/  HMMA.16816.F32.BF16 R72, R128.reuse, R114, R84 ;  /* 0x000000728048723c */ /* 0x040fe20000041854 */
[----:B------:R-:W4:Y:S07]  /*11e20*/  LDSM.16.MT88.4 R112, [R186+0x3800] ;  /* 0x00380000ba70783b */ /* 0x000f2e0000004200 */
[C---:B------:R-:W-:Y:S01]  /*11e30*/  HMMA.16816.F32.BF16 R156, R128.reuse, R158, R8 ;  /* 0x0000009e809c723c */ /* 0x040fe20000041808 */
[----:B------:R-:W3:Y:S07]  /*11e40*/  LDSM.16.MT88.4 R8, [R185+0x1800] ;  /* 0x00180000b908783b */ /* 0x000eee0000004200 */
[C---:B-1----:R-:W-:Y:S08]  /*11e50*/  HMMA.16816.F32.BF16 R84, R128.reuse, R88, R124 ;  /* 0x000000588054723c */ /* 0x042ff0000004187c */
[C---:B--2---:R-:W-:Y:S07]  /*11e60*/  HMMA.16816.F32.BF16 R124, R128.reuse, R4, R228 ;  /* 0x00000004807c723c */ /* 0x044fee00000418e4 */
[----:B------:R-:W-:Y:S01]  /*11e70*/  SHF.R.S32.HI R4, RZ, 0x1f, R0 ;  /* 0x0000001fff047819 */ /* 0x000fe20000011400 */
[----:B------:R-:W-:Y:S03]  /*11e80*/  HMMA.16816.F32.BF16 R80, R128, R118, R92 ;  /* 0x000000768050723c */ /* 0x000fe6000004185c */
[----:B------:R-:W-:Y:S01]  /*11e90*/  LEA.HI R4, R4, R0, RZ, 0x5 ;  /* 0x0000000004047211 */ /* 0x000fe200078f28ff */
[----:B------:R-:W-:-:S02]  /*11ea0*/  FADD.FTZ R0, R143, R2 ;  /* 0x000000028f007221 */ /* 0x000fc40000010000 */
[----:B------:R-:W-:Y:S01]  /*11eb0*/  FADD.FTZ R2, R203, R3 ;  /* 0x00000003cb027221 */ /* 0x000fe20000010000 */
[----:B------:R-:W-:Y:S01]  /*11ec0*/  SHF.R.S32.HI R3, RZ, 0x5, R4 ;  /* 0x00000005ff037819 */ /* 0x000fe20000011404 */
[----:B------:R-:W-:Y:S01]  /*11ed0*/  FADD.FTZ R0, R195, R0 ;  /* 0x00000000c3007221 */ /* 0x000fe20000010000 */
[C---:B------:R-:W-:Y:S01]  /*11ee0*/  HMMA.16816.F32.BF16 R88, R128.reuse, R90, R100 ;  /* 0x0000005a8058723c */ /* 0x040fe20000041864 */
[----:B------:R-:W-:Y:S01]  /*11ef0*/  FADD.FTZ R2, R208, R2 ;  /* 0x00000002d0027221 */ /* 0x000fe20000010000 */
[----:B------:R-:W-:Y:S01]  /*11f00*/  IMNMX R210, R212, R3, !PT ;  /* 0x00000003d4d27217 */ /* 0x000fe20007800200 */
[----:B------:R-:W-:Y:S01]  /*11f10*/  FADD.FTZ R0, R194, R0 ;  /* 0x00000000c2007221 */ /* 0x000fe20000010000 */
[C---:B------:R-:W-:Y:S01]  /*11f20*/  IADD3 R195, R193.reuse, 0x1800, RZ ;  /* 0x00001800c1c37810 */ /* 0x040fe20007ffe0ff */
[----:B------:R-:W-:Y:S01]  /*11f30*/  FADD.FTZ R209, R200, R2 ;  /* 0x00000002c8d17221 */ /* 0x000fe20000010000 */
[----:B------:R-:W-:Y:S01]  /*11f40*/  ISETP.GE.AND P0, PT, R202, R210, PT ;  /* 0x000000d2ca00720c */ /* 0x000fe20003f06270 */
[----:B------:R-:W-:Y:S01]  /*11f50*/  FADD.FTZ R208, R142, R0 ;  /* 0x000000008ed07221 */ /* 0x000fe20000010000 */
[----:B------:R-:W-:Y:S01]  /*11f60*/  HMMA.16816.F32.BF16 R92, R128, R96, R160 ;  /* 0x00000060805c723c */ /* 0x000fe200000418a0 */
[----:B------:R-:W-:-:S02]  /*11f70*/  IADD3 R200, R193, 0x3000, RZ ;  /* 0x00003000c1c87810 */ /* 0x000fc40007ffe0ff */
[----:B------:R-:W-:-:S05]  /*11f80*/  IADD3 R194, R193, 0x800, RZ ;  /* 0x00000800c1c27810 */ /* 0x000fca0007ffe0ff */
[C---:B---3--:R-:W-:Y:S08]  /*11f90*/  HMMA.16816.F32.BF16 R100, R128.reuse, R104, R168 ;  /* 0x000000688064723c */ /* 0x048ff000000418a8 */
[C---:B----4-:R-:W-:Y:S08]  /*11fa0*/  HMMA.16816.F32.BF16 R108, R128.reuse, R112, R176 ;  /* 0x00000070806c723c */ /* 0x050ff000000418b0 */
[C---:B------:R-:W-:Y:S08]  /*11fb0*/  HMMA.16816.F32.BF16 R116, R128.reuse, R120, R204 ;  /* 0x000000788074723c */ /* 0x040ff000000418cc */
[C---:B------:R-:W-:Y:S08]  /*11fc0*/  HMMA.16816.F32.BF16 R36, R128.reuse, R8, R36 ;  /* 0x000000088024723c */ /* 0x040ff00000041824 */
        /* <DEDUP_REMOVED lines=8> */
[----:B------:R-:W-:Y:S02]  /*12050*/  MOV R142, R140 ;  /* 0x0000008c008e7202 */ /* 0x000fe40000000f00 */
[----:B------:R-:W-:-:S02]  /*12060*/  MOV R3, R141 ;  /* 0x0000008d00037202 */ /* 0x000fc40000000f00 */
[----:B------:R-:W-:-:S07]  /*12070*/  MOV R180, R202 ;  /* 0x000000ca00b47202 */ /* 0x000fce0000000f00 */
.L_x_1104:
[----:B------:R-:W-:Y:S04]  /*12080*/  DEPBAR.LE SB0, 0x0 ;  /* 0x000080000000791a */ /* 0x000fe80000000000 */
[----:B------:R-:W-:Y:S01]  /*12090*/  WARPSYNC 0xffffffff ;  /* 0xffffffff00007948 */ /* 0x000fe20003800000 */
[----:B------:R-:W-:Y:S01]  /*120a0*/  BAR.SYNC.DEFER_BLOCKING 0x0 ;  /* 0x0000000000007b1d */ /* 0x000fe20000010000 */
[----:B------:R-:W-:Y:S02]  /*120b0*/  ISETP.GT.AND P0, PT, R212, R180, PT ;  /* 0x000000b4d400720c */ /* 0x000fe40003f04270 */
[----:B------:R-:W-:Y:S02]  /*120c0*/  LOP3.LUT P3, RZ, R216, 0x1, RZ, 0xc0, !PT ;  /* 0x00000001d8ff7812 */ /* 0x000fe4000786c0ff */
[C---:B------:R-:W-:Y:S02]  /*120d0*/  IADD3 R202, R180.reuse, -0x1, RZ ;  /* 0xffffffffb4ca7810 */ /* 0x040fe40007ffe0ff */
[----:B------:R-:W-:Y:S04]  /*120e0*/  MOV R143, c[0x0][0x2c4] ;  /* 0x0000b100008f7a02 */ /* 0x000fe80000000f00 */
[----:B------:R-:W-:Y:S03]  /*120f0*/  ISETP.NE.AND P2, PT, R143, 0x1, PT ;  /* 0x000000018f00780c */ /* 0x000fe60003f45270 */
[----:B------:R-:W-:Y:S01]  /*12100*/  @!P0 SHF.R.S32.HI R0, RZ, 0x1f, R180 ;  /* 0x0000001fff008819 */ /* 0x000fe200000114b4 */
[----:B------:R-:W-:Y:S04]  /*12110*/  @!P0 IMAD.WIDE.U32 R140, R180, c[0x0][0x208], RZ ;  /* 0x00008200b48c8a25 */ /* 0x000fe800078e00ff */
[----:B------:R-:W-:Y:S04]  /*12120*/  @!P0 IMAD R0, R0, c[0x0][0x208], RZ ;  /* 0x0000820000008a24 */ /* 0x000fe800078e02ff */
[----:B------:R-:W-:Y:S01]  /*12130*/  @!P0 IMAD R2, R180, c[0x0][0x20c], R0 ;  /* 0x00008300b4028a24 */ /* 0x000fe200078e0200 */
[----:B------:R-:W-:Y:S01]  /*12140*/  LDSM.16.M88.4 R16, [R189] ;  /* 0x00000000bd10783b */ /* 0x000fe20000000200 */
[C---:B------:R-:W-:Y:S03]  /*12150*/  @!P0 LEA R0, P1, R140.reuse, R220, 0x5 ;  /* 0x000000dc8c008211 */ /* 0x040fe600078228ff */
[----:B------:R-:W-:Y:S03]  /*12160*/  @!P0 IADD3 R2, R141, R2, RZ ;  /* 0x000000028d028210 */ /* 0x000fe60007ffe0ff */
[----:B------:R-:W1:Y:S01]  /*12170*/  LDSM.16.M88.4 R8, [R184] ;  /* 0x00000000b808783b */ /* 0x000e620000000200 */
[----:B------:R-:W-:Y:S02]  /*12180*/  @!P0 LEA.HI.X R2, R140, R223, R2, 0x5, P1 ;  /* 0x000000df8c028211 */ /* 0x000fe400008f2c02 */
[C---:B------:R-:W-:Y:S04]  /*12190*/  @!P0 LEA R140, P1, R0.reuse, c[0x0][0x1f8], 0x1 ;  /* 0x00007e00008c8a11 */ /* 0x040fe800078208ff */
[----:B------:R-:W2:Y:S01]  /*121a0*/  LDSM.16.M88.4 R160, [R184+0x800] ;  /* 0x00080000b8a0783b */ /* 0x000ea20000000200 */
[----:B------:R-:W-:Y:S02]  /*121b0*/  @!P0 LEA.HI.X R141, R0, c[0x0][0x1fc], R2, 0x1, P1 ;  /* 0x00007f00008d8a11 */ /* 0x000fe400008f0c02 */
[----:B------:R-:W-:Y:S04]  /*121c0*/  IADD3 R0, R239, R233, RZ ;  /* 0x000000e9ef007210 */ /* 0x000fe80007ffe0ff */
[----:B------:R-:W-:Y:S01]  /*121d0*/  LDSM.16.M88.4 R164, [R190] ;  /* 0x00000000bea4783b */ /* 0x000fe20000000200 */
[----:B------:R-:W-:Y:S05]  /*121e0*/  @P2 IMAD.HI.U32 R2, R0, c[0x0][0x2c8], RZ ;  /* 0x0000b20000022a27 */ /* 0x000fea00078e00ff */
[----:B------:R-:W-:Y:S01]  /*121f0*/  @P2 SHF.R.U32.HI R0, RZ, c[0x0][0x2cc], R2 ;  /* 0x0000b300ff002a19 */ /* 0x000fe20000011602 */
[----:B------:R-:W3:Y:S01]  /*12200*/  LDSM.16.M88.4 R168, [R193] ;  /* 0x00000000c1a8783b */ /* 0x000ee20000000200 */
[----:B------:R-:W-:Y:S05]  /*12210*/  MOV R2, 0xffffffe0 ;  /* 0xffffffe000027802 */ /* 0x000fea0000000f00 */
[----:B------:R-:W-:Y:S01]  /*12220*/  IMAD R2, R180, R2, 0x1 ;  /* 0x00000001b4027424 */ /* 0x000fe200078e0202 */
[----:B------:R-:W4:Y:S04]  /*12230*/  LDSM.16.M88.4 R172, [R194] ;  /* 0x00000000c2ac783b */ /* 0x000f280000000200 */
[----:B------:R-:W-:Y:S03]  /*12240*/  IADD3 R2, R236, R2, -R217 ;  /* 0x00000002ec027210 */ /* 0x000fe60007ffe8d9 */
[----:B------:R-:W-:Y:S01]  /*12250*/  @!PT LDS RZ, [RZ] ;  /* 0x00000000fffff984 */ /* 0x000fe20000000800 */
[----:B------:R-:W-:Y:S01]  /*12260*/  @!PT LDS RZ, [RZ] ;  /* 0x00000000fffff984 */ /* 0x000fe20000000800 */
[----:B------:R-:W-:Y:S01]  /*12270*/  @!PT LDS RZ, [RZ] ;  /* 0x00000000fffff984 */ /* 0x000fe20000000800 */
[----:B------:R5:W-:Y:S01]  /*12280*/  @!P0 LDGSTS.E.BYPASS.LTC128B.128 [R201+0x8080], [R140.64], !P3 ;  /* 0x080800008cc98fae */ /* 0x000be2000d901d46 */
[C---:B-1----:R-:W-:Y:S06]  /*12290*/  HMMA.16816.F32.BF16 R4, R16.reuse, R8, RZ ;  /* 0x000000081004723c */ /* 0x042fec00000418ff */
[----:B------:R5:W-:Y:S02]  /*122a0*/  @!P0 LDGSTS.E.BYPASS.LTC128B.128 [R201+0x9080], [R140.64+0x80], !P6 ;  /* 0x090800808cc98fae */ /* 0x000be4000f101d46 */
[C---:B------:R-:W-:Y:S05]  /*122b0*/  HMMA.16816.F32.BF16 R8, R16.reuse, R10, RZ ;  /* 0x0000000a1008723c */ /* 0x040fea00000418ff */
[----:B------:R5:W-:Y:S03]  /*122c0*/  @!P0 LDGSTS.E.BYPASS.LTC128B.128 [R201+0xa080], [R140.64+0x100], !P5 ;  /* 0x0a0801008cc98fae */ /* 0x000be6000e901d46 */
[C---:B--2---:R-:W-:Y:S04]  /*122d0*/  HMMA.16816.F32.BF16 R12, R16.reuse, R160, RZ ;  /* 0x000000a0100c723c */ /* 0x044fe800000418ff */
[----:B------:R5:W-:Y:S04]  /*122e0*/  @!P0 LDGSTS.E.BYPASS.LTC128B.128 [R201+0xb080], [R140.64+0x180], !P4 ;  /* 0x0b0801808cc98fae */ /* 0x000be8000e101d46 */
[----:B------:R-:W-:Y:S03]  /*122f0*/  HMMA.16816.F32.BF16 R16, R16, R162, RZ ;  /* 0x000000a21010723c */ /* 0x000fe600000418ff */
[----:B------:R-:W-:Y:S05]  /*12300*/  LDSM.16.M88.4 R160, [R192] ;  /* 0x00000000c0a0783b */ /* 0x000fea0000000200 */
[C---:B---3--:R-:W-:Y:S02]  /*12310*/  HMMA.16816.F32.BF16 R4, R164.reuse, R168, R4 ;  /* 0x000000a8a404723c */ /* 0x048fe40000041804 */
[----:B------:R-:W1:Y:S06]  /*12320*/  LDSM.16.M88.4 R176, [R151] ;  /* 0x0000000097b0783b */ /* 0x000e6c0000000200 */
[C---:B------:R-:W-:Y:S01]  /*12330*/  HMMA.16816.F32.BF16 R8, R164.reuse, R170, R8 ;  /* 0x000000aaa408723c */ /* 0x040fe20000041808 */
[----:B------:R-:W2:Y:S07]  /*12340*/  LDSM.16.M88.4 R168, [R151+0x800] ;  /* 0x0008000097a8783b */ /* 0x000eae0000000200 */
[C---:B----4-:R-:W-:Y:S01]  /*12350*/  HMMA.16816.F32.BF16 R12, R164.reuse, R172, R12 ;  /* 0x000000aca40c723c */ /* 0x050fe2000004180c */
[----:B------:R-:W0:Y:S07]  /*12360*/  LDGDEPBAR ;  /* 0x00000000000079af */ /* 0x000e2e0000000000 */
[----:B------:R-:W-:Y:S01]  /*12370*/  HMMA.16816.F32.BF16 R16, R164, R174, R16 ;  /* 0x000000aea410723c */ /* 0x000fe20000041810 */
[----:B------:R-:W-:Y:S07]  /*12380*/  LDSM.16.M88.4 R164, [R191] ;  /* 0x00000000bfa4783b */ /* 0x000fee0000000200 */
[----:B------:R-:W3:Y:S07]  /*12390*/  LDSM.16.M88.4 R172, [R150] ;  /* 0x0000000096ac783b */ /* 0x000eee0000000200 */
[----:B-----5:R-:W-:Y:S01]  /*123a0*/  SHFL.IDX PT, R141, R0, 0x1, 0x1c1f ;  /* 0x003c1f00008d7f89 */ /* 0x020fe200000e0000 */
[C---:B-1----:R-:W-:Y:S06]  /*123b0*/  HMMA.16816.F32.BF16 R4, R160.reuse, R176, R4 ;  /* 0x000000b0a004723c */ /* 0x042fec0000041804 */
[----:B------:R1:W4:Y:S02]  /*123c0*/  SHFL.IDX PT, R140, R0, RZ, 0x1c1f ;  /* 0x001c1fff008c7589 */ /* 0x00032400000e0000 */
[C---:B------:R-:W-:Y:S05]  /*123d0*/  HMMA.16816.F32.BF16 R8, R160.reuse, R178, R8 ;  /* 0x000000b2a008723c */ /* 0x040fea0000041808 */
[----:B------:R-:W5:Y:S03]  /*123e0*/  LDSM.16.M88.4 R176, [R150+0x800] ;  /* 0x0008000096b0783b */ /* 0x000f660000000200 */
[C---:B--2---:R-:W-:Y:S08]  /*123f0*/  HMMA.16816.F32.BF16 R12, R160.reuse, R168, R12 ;  /* 0x000000a8a00c723c */ /* 0x044ff0000004180c */
[----:B------:R-:W-:Y:S01]  /*12400*/  HMMA.16816.F32.BF16 R16, R160, R170, R16 ;  /* 0x000000aaa010723c */ /* 0x000fe20000041810 */
[----:B------:R-:W-:Y:S03]  /*12410*/  LDSM.16.M88.4 R160, [R189+0x4000] ;  /* 0x00400000bda0783b */ /* 0x000fe60000000200 */
[----:B-1----:R-:W-:Y:S04]  /*12420*/  IADD3 R0, R2, -R237, RZ ;  /* 0x800000ed02007210 */ /* 0x002fe80007ffe0ff */
[C---:B---3--:R-:W-:Y:S01]  /*12430*/  HMMA.16816.F32.BF16 R4, R164.reuse, R172, R4 ;  /* 0x000000aca404723c */ /* 0x048fe20000041804 */
[----:B------:R-:W1:Y:S04]  /*12440*/  LDSM.16.M88.4 R168, [R184+0x1000] ;  /* 0x00100000b8a8783b */ /* 0x000e680000000200 */
[C---:B----4-:R-:W-:Y:S02]  /*12450*/  IADD3 R2, R0.reuse, R140, RZ ;  /* 0x0000008c00027210 */ /* 0x050fe40007ffe0ff */
[----:B------:R-:W-:Y:S01]  /*12460*/  IADD3 R0, R0, R141, RZ ;  /* 0x0000008d00007210 */ /* 0x000fe20007ffe0ff */
[C---:B------:R-:W-:Y:S01]  /*12470*/  HMMA.16816.F32.BF16 R8, R164.reuse, R174, R8 ;  /* 0x000000aea408723c */ /* 0x040fe20000041808 */
[----:B------:R-:W2:Y:S02]  /*12480*/  LDSM.16.M88.4 R172, [R184+0x1800] ;  /* 0x00180000b8ac783b */ /* 0x000ea40000000200 */
[C---:B------:R-:W-:Y:S02]  /*12490*/  ISETP.GT.AND P0, PT, R2.reuse, RZ, PT ;  /* 0x000000ff0200720c */ /* 0x040fe40003f04270 */
[C---:B------:R-:W-:Y:S02]  /*124a0*/  ISETP.GT.AND P1, PT, R2.reuse, 0x1, PT ;  /* 0x000000010200780c */ /* 0x040fe40003f24270 */
[----:B------:R-:W-:Y:S01]  /*124b0*/  ISETP.GT.AND P2, PT, R2, 0x9, PT ;  /* 0x000000090200780c */ /* 0x000fe20003f44270 */
[C---:B-----5:R-:W-:Y:S08]  /*124c0*/  HMMA.16816.F32.BF16 R12, R164.reuse, R176, R12 ;  /* 0x000000b0a40c723c */ /* 0x060ff0000004180c */
[----:B------:R-:W-:Y:S01]  /*124d0*/  HMMA.16816.F32.BF16 R16, R164, R178, R16 ;  /* 0x000000b2a410723c */ /* 0x000fe20000041810 */
[----:B------:R-:W-:Y:S07]  /*124e0*/  LDSM.16.M88.4 R164, [R190+0x4000] ;  /* 0x00400000bea4783b */ /* 0x000fee0000000200 */
[----:B------:R-:W3:Y:S01]  /*124f0*/  LDSM.16.M88.4 R176, [R196] ;  /* 0x00000000c4b0783b */ /* 0x000ee20000000200 */
[C---:B-1----:R-:W-:Y:S08]  /*12500*/  HMMA.16816.F32.BF16 R4, R160.reuse, R168, R4 ;  /* 0x000000a8a004723c */ /* 0x042ff00000041804 */
[C---:B------:R-:W-:Y:S01]  /*12510*/  HMMA.16816.F32.BF16 R8, R160.reuse, R170, R8 ;  /* 0x000000aaa008723c */ /* 0x040fe20000041808 */
[----:B------:R-:W1:Y:S07]  /*12520*/  LDSM.16.M88.4 R168, [R195] ;  /* 0x00000000c3a8783b */ /* 0x000e6e0000000200 */
[C---:B--2---:R-:W-:Y:S08]  /*12530*/  HMMA.16816.F32.BF16 R12, R160.reuse, R172, R12 ;  /* 0x000000aca00c723c */ /* 0x044ff0000004180c */
[----:B------:R-:W-:Y:S01]  /*12540*/  HMMA.16816.F32.BF16 R16, R160, R174, R16 ;  /* 0x000000aea010723c */ /* 0x000fe20000041810 */
[----:B------:R-:W-:Y:S07]  /*12550*/  LDSM.16.M88.4 R160, [R192+0x4000] ;  /* 0x00400000c0a0783b */ /* 0x000fee0000000200 */
[----:B------:R-:W2:Y:S01]  /*12560*/  LDSM.16.M88.4 R172, [R151+0x1000] ;  /* 0x0010000097ac783b */ /* 0x000ea20000000200 */
[C---:B---3--:R-:W-:Y:S08]  /*12570*/  HMMA.16816.F32.BF16 R4, R164.reuse, R176, R4 ;  /* 0x000000b0a404723c */ /* 0x048ff00000041804 */
[C---:B------:R-:W-:Y:S01]  /*12580*/  HMMA.16816.F32.BF16 R8, R164.reuse, R178, R8 ;  /* 0x000000b2a408723c */ /* 0x040fe20000041808 */
[----:B------:R-:W3:Y:S07]  /*12590*/  LDSM.16.M88.4 R176, [R151+0x1800] ;  /* 0x0018000097b0783b */ /* 0x000eee0000000200 */
[C---:B-1----:R-:W-:Y:S08]  /*125a0*/  HMMA.16816.F32.BF16 R12, R164.reuse, R168, R12 ;  /* 0x000000a8a40c723c */ /* 0x042ff0000004180c */
[----:B------:R-:W-:Y:S01]  /*125b0*/  HMMA.16816.F32.BF16 R16, R164, R170, R16 ;  /* 0x000000aaa410723c */ /* 0x000fe20000041810 */
[----:B------:R-:W-:Y:S07]  /*125c0*/  LDSM.16.M88.4 R164, [R191+0x4000] ;  /* 0x00400000bfa4783b */ /* 0x000fee0000000200 */
[----:B------:R-:W1:Y:S01]  /*125d0*/  LDSM.16.M88.4 R168, [R150+0x1000] ;  /* 0x0010000096a8783b */ /* 0x000e620000000200 */
[C---:B--2---:R-:W-:Y:S08]  /*125e0*/  HMMA.16816.F32.BF16 R4, R160.reuse, R172, R4 ;  /* 0x000000aca004723c */ /* 0x044ff00000041804 */
[C---:B------:R-:W-:Y:S01]  /*125f0*/  HMMA.16816.F32.BF16 R8, R160.reuse, R174, R8 ;  /* 0x000000aea008723c */ /* 0x040fe20000041808 */
[----:B------:R-:W2:Y:S07]  /*12600*/  LDSM.16.M88.4 R172, [R150+0x1800] ;  /* 0x0018000096ac783b */ /* 0x000eae0000000200 */
[C---:B---3--:R-:W-:Y:S08]  /*12610*/  HMMA.16816.F32.BF16 R12, R160.reuse, R176, R12 ;  /* 0x000000b0a00c723c */ /* 0x048ff0000004180c */
[----:B------:R-:W-:Y:S01]  /*12620*/  HMMA.16816.F32.BF16 R16, R160, R178, R16 ;  /* 0x000000b2a010723c */ /* 0x000fe20000041810 */
[----:B------:R-:W-:Y:S07]  /*12630*/  LDSM.16.M88.4 R160, [R189+0x8000] ;  /* 0x00800000bda0783b */ /* 0x000fee0000000200 */
[----:B------:R-:W3:Y:S01]  /*12640*/  LDSM.16.M88.4 R176, [R184+0x2000] ;  /* 0x00200000b8b0783b */ /* 0x000ee20000000200 */
[C---:B-1----:R-:W-:Y:S08]  /*12650*/  HMMA.16816.F32.BF16 R4, R164.reuse, R168, R4 ;  /* 0x000000a8a404723c */ /* 0x042ff00000041804 */
[C---:B------:R-:W-:Y:S01]  /*12660*/  HMMA.16816.F32.BF16 R8, R164.reuse, R170, R8 ;  /* 0x000000aaa408723c */ /* 0x040fe20000041808 */
[----:B------:R-:W1:Y:S07]  /*12670*/  LDSM.16.M88.4 R168, [R184+0x2800] ;  /* 0x00280000b8a8783b */ /* 0x000e6e0000000200 */
[C---:B--2---:R-:W-:Y:S08]  /*12680*/  HMMA.16816.F32.BF16 R12, R164.reuse, R172, R12 ;  /* 0x000000aca40c723c */ /* 0x044ff0000004180c */
[----:B------:R-:W-:Y:S01]  /*12690*/  HMMA.16816.F32.BF16 R16, R164, R174, R16 ;  /* 0x000000aea410723c */ /* 0x000fe20000041810 */
[----:B------:R-:W-:Y:S07]  /*126a0*/  LDSM.16.M88.4 R164, [R190+0x8000] ;  /* 0x00800000bea4783b */ /* 0x000fee0000000200 */
[----:B------:R-:W2:Y:S01]  /*126b0*/  LDSM.16.M88.4 R172, [R198] ;  /* 0x00000000c6ac783b */ /* 0x000ea20000000200 */
[C---:B---3--:R-:W-:Y:S08]  /*126c0*/  HMMA.16816.F32.BF16 R4, R160.reuse, R176, R4 ;  /* 0x000000b0a004723c */ /* 0x048ff00000041804 */
[C---:B------:R-:W-:Y:S01]  /*126d0*/  HMMA.16816.F32.BF16 R8, R160.reuse, R178, R8 ;  /* 0x000000b2a008723c */ /* 0x040fe20000041808 */
[----:B------:R-:W3:Y:S07]  /*126e0*/  LDSM.16.M88.4 R176, [R197] ;  /* 0x00000000c5b0783b */ /* 0x000eee0000000200 */
        /* <DEDUP_REMOVED lines=10> */
[----:B------:R-:W-:Y:S01]  /*12790*/  LDSM.16.M88.4 R176, [R150+0x2800] ;  /* 0x0028000096b0783b */ /* 0x000fe20000000200 */
[C---:B-1----:R-:W-:Y:S08]  /*127a0*/  HMMA.16816.F32.BF16 R4, R160.reuse, R168, R4 ;  /* 0x000000a8a004723c */ /* 0x042ff00000041804 */
[C---:B------:R-:W-:Y:S01]  /*127b0*/  HMMA.16816.F32.BF16 R8, R160.reuse, R170, R8 ;  /* 0x000000aaa008723c */ /* 0x040fe20000041808 */
[----:B------:R-:W1:Y:S07]  /*127c0*/  LDSM.16.M88.4 R168, [R150+0x2000] ;  /* 0x0020000096a8783b */ /* 0x000e6e0000000200 */
[C---:B--2---:R-:W-:Y:S08]  /*127d0*/  HMMA.16816.F32.BF16 R12, R160.reuse, R172, R12 ;  /* 0x000000aca00c723c */ /* 0x044ff0000004180c */
[----:B------:R-:W-:Y:S01]  /*127e0*/  HMMA.16816.F32.BF16 R16, R160, R174, R16 ;  /* 0x000000aea010723c */ /* 0x000fe20000041810 */
[----:B------:R-:W-:Y:S07]  /*127f0*/  LDSM.16.M88.4 R160, [R189+0xc000] ;  /* 0x00c00000bda0783b */ /* 0x000fee0000000200 */
[----:B------:R-:W-:Y:S01]  /*12800*/  LDSM.16.M88.4 R172, [R184+0x3800] ;  /* 0x00380000b8ac783b */ /* 0x000fe20000000200 */
[C---:B-1----:R-:W-:Y:S08]  /*12810*/  HMMA.16816.F32.BF16 R4, R164.reuse, R168, R4 ;  /* 0x000000a8a404723c */ /* 0x042ff00000041804 */
[C---:B------:R-:W-:Y:S01]  /*12820*/  HMMA.16816.F32.BF16 R8, R164.reuse, R170, R8 ;  /* 0x000000aaa408723c */ /* 0x040fe20000041808 */
[----:B------:R-:W1:Y:S07]  /*12830*/  LDSM.16.M88.4 R168, [R184+0x3000] ;  /* 0x00300000b8a8783b */ /* 0x000e6e0000000200 */
[C---:B------:R-:W-:Y:S08]  /*12840*/  HMMA.16816.F32.BF16 R12, R164.reuse, R176, R12 ;  /* 0x000000b0a40c723c */ /* 0x040ff0000004180c */
[----:B------:R-:W-:Y:S01]  /*12850*/  HMMA.16816.F32.BF16 R16, R164, R178, R16 ;  /* 0x000000b2a410723c */ /* 0x000fe20000041810 */
[----:B------:R-:W-:Y:S07]  /*12860*/  LDSM.16.M88.4 R164, [R190+0xc000] ;  /* 0x00c00000bea4783b */ /* 0x000fee0000000200 */
[----:B------:R-:W-:Y:S01]  /*12870*/  LDSM.16.M88.4 R176, [R199] ;  /* 0x00000000c7b0783b */ /* 0x000fe20000000200 */
[C---:B-1----:R-:W-:Y:S08]  /*12880*/  HMMA.16816.F32.BF16 R4, R160.reuse, R168, R4 ;  /* 0x000000a8a004723c */ /* 0x042ff00000041804 */
[C---:B------:R-:W-:Y:S01]  /*12890*/  HMMA.16816.F32.BF16 R8, R160.reuse, R170, R8 ;  /* 0x000000aaa008723c */ /* 0x040fe20000041808 */
[----:B------:R-:W1:Y:S07]  /*128a0*/  LDSM.16.M88.4 R168, [R200] ;  /* 0x00000000c8a8783b */ /* 0x000e6e0000000200 */
[C---:B------:R-:W-:Y:S08]  /*128b0*/  HMMA.16816.F32.BF16 R12, R160.reuse, R172, R12 ;  /* 0x000000aca00c723c */ /* 0x040ff0000004180c */
        /* <DEDUP_REMOVED lines=9> */
[----:B------:R-:W2:Y:S01]  /*12950*/  LDSM.16.M88.4 R176, [R150+0x3000] ;  /* 0x0030000096b0783b */ /* 0x000ea20000000200 */
[C---:B-1----:R-:W-:Y:S08]  /*12960*/  HMMA.16816.F32.BF16 R4, R160.reuse, R168, R4 ;  /* 0x000000a8a004723c */ /* 0x042ff00000041804 */
[C---:B------:R-:W-:Y:S01]  /*12970*/  HMMA.16816.F32.BF16 R8, R160.reuse, R170, R8 ;  /* 0x000000aaa008723c */ /* 0x040fe20000041808 */
[----:B------:R-:W1:Y:S01]  /*12980*/  LDSM.16.M88.4 R168, [R150+0x3800] ;  /* 0x0038000096a8783b */ /* 0x000e620000000200 */
[----:B------:R-:W-:Y:S06]  /*12990*/  DEPBAR.LE SB0, 0x0 ;  /* 0x000080000000791a */ /* 0x000fec0000000000 */
[C---:B------:R-:W-:Y:S01]  /*129a0*/  HMMA.16816.F32.BF16 R12, R160.reuse, R172, R12 ;  /* 0x000000aca00c723c */ /* 0x040fe2000004180c */
[----:B------:R-:W-:Y:S07]  /*129b0*/  BAR.SYNC.DEFER_BLOCKING 0x0 ;  /* 0x0000000000007b1d */ /* 0x000fee0000010000 */
[----:B------:R-:W-:Y:S08]  /*129c0*/  HMMA.16816.F32.BF16 R16, R160, R174, R16 ;  /* 0x000000aea010723c */ /* 0x000ff00000041810 */
[C---:B--2---:R-:W-:Y:S08]  /*129d0*/  HMMA.16816.F32.BF16 R4, R164.reuse, R176, R4 ;  /* 0x000000b0a404723c */ /* 0x044ff00000041804 */
[C---:B------:R-:W-:Y:S08]  /*129e0*/  HMMA.16816.F32.BF16 R8, R164.reuse, R178, R8 ;  /* 0x000000b2a408723c */ /* 0x040ff00000041808 */
[C---:B-1----:R-:W-:Y:S08]  /*129f0*/  HMMA.16816.F32.BF16 R12, R164.reuse, R168, R12 ;  /* 0x000000a8a40c723c */ /* 0x042ff0000004180c */
[----:B------:R-:W-:Y:S01]  /*12a00*/  FSEL R162, R4, -INF , P0 ;  /* 0xff80000004a27808 */ /* 0x000fe20000000000 */
[----:B------:R-:W-:Y:S03]  /*12a10*/  HMMA.16816.F32.BF16 R16, R164, R170, R16 ;  /* 0x000000aaa410723c */ /* 0x000fe60000041810 */
[----:B------:R-:W-:Y:S02]  /*12a20*/  ISETP.GT.AND P0, PT, R2, 0x8, PT ;  /* 0x000000080200780c */ /* 0x000fe40003f04270 */
[----:B------:R-:W-:Y:S02]  /*12a30*/  FMNMX.FTZ R4, R162, R3, !PT ;  /* 0x00000003a2047209 */ /* 0x000fe40007810000 */
[----:B------:R-:W-:Y:S02]  /*12a40*/  FSEL R140, R5, -INF , P1 ;  /* 0xff800000058c7808 */ /* 0x000fe40000800000 */
[----:B------:R-:W-:Y:S02]  /*12a50*/  FSEL R161, R8, -INF , P0 ;  /* 0xff80000008a17808 */ /* 0x000fe40000000000 */
[----:B------:R-:W-:Y:S02]  /*12a60*/  ISETP.GT.AND P1, PT, R2, 0x10, PT ;  /* 0x000000100200780c */ /* 0x000fe40003f24270 */
[----:B------:R-:W-:Y:S02]  /*12a70*/  FMNMX.FTZ R4, R140, R4, !PT ;  /* 0x000000048c047209 */ /* 0x000fe40007810000 */
[----:B------:R-:W-:Y:S02]  /*12a80*/  FSEL R160, R9, -INF , P2 ;  /* 0xff80000009a07808 */ /* 0x000fe40001000000 */
[----:B------:R-:W-:Y:S02]  /*12a90*/  FMNMX.FTZ R4, R161, R4, !PT ;  /* 0x00000004a1047209 */ /* 0x000fe40007810000 */
[----:B------:R-:W-:Y:S02]  /*12aa0*/  ISETP.GT.AND P0, PT, R0, RZ, PT ;  /* 0x000000ff0000720c */ /* 0x000fe40003f04270 */
[----:B------:R-:W-:Y:S02]  /*12ab0*/  FSEL R170, R12, -INF , P1 ;  /* 0xff8000000caa7808 */ /* 0x000fe40000800000 */
[----:B------:R-:W-:Y:S02]  /*12ac0*/  ISETP.GT.AND P1, PT, R2, 0x11, PT ;  /* 0x000000110200780c */ /* 0x000fe40003f24270 */
[----:B------:R-:W-:Y:S02]  /*12ad0*/  FMNMX.FTZ R4, R160, R4, !PT ;  /* 0x00000004a0047209 */ /* 0x000fe40007810000 */
[----:B------:R-:W-:Y:S02]  /*12ae0*/  FSEL R9, R6, -INF , P0 ;  /* 0xff80000006097808 */ /* 0x000fe40000000000 */
[----:B------:R-:W-:Y:S02]  /*12af0*/  FSEL R171, R13, -INF , P1 ;  /* 0xff8000000dab7808 */ /* 0x000fe40000800000 */
[----:B------:R-:W-:Y:S02]  /*12b00*/  ISETP.GT.AND P0, PT, R2, 0x18, PT ;  /* 0x000000180200780c */ /* 0x000fe40003f04270 */
[----:B------:R-:W-:Y:S02]  /*12b10*/  FMNMX.FTZ R4, R170, R4, !PT ;  /* 0x00000004aa047209 */ /* 0x000fe40007810000 */
[----:B------:R-:W-:Y:S02]  /*12b20*/  FSEL R172, R16, -INF , P0 ;  /* 0xff80000010ac7808 */ /* 0x000fe40000000000 */
[----:B------:R-:W-:Y:S02]  /*12b30*/  ISETP.GT.AND P0, PT, R2, 0x19, PT ;  /* 0x000000190200780c */ /* 0x000fe40003f04270 */
[----:B------:R-:W-:Y:S02]  /*12b40*/  FMNMX.FTZ R2, R171, R4, !PT ;  /* 0x00000004ab027209 */ /* 0x000fe40007810000 */
[----:B------:R-:W-:Y:S02]  /*12b50*/  FSEL R176, R17, -INF , P0 ;  /* 0xff80000011b07808 */ /* 0x000fe40000000000 */
[----:B------:R-:W-:Y:S02]  /*12b60*/  FMNMX.FTZ R2, R172, R2, !PT ;  /* 0x00000002ac027209 */ /* 0x000fe40007810000 */
[----:B------:R-:W-:Y:S02]  /*12b70*/  ISETP.GT.AND P1, PT, R0, 0x1, PT ;  /* 0x000000010000780c */ /* 0x000fe40003f24270 */
[----:B------:R-:W-:Y:S02]  /*12b80*/  FMNMX.FTZ R2, R176, R2, !PT ;  /* 0x00000002b0027209 */ /* 0x000fe40007810000 */
[----:B------:R-:W-:Y:S02]  /*12b90*/  FSEL R8, R7, -INF , P1 ;  /* 0xff80000007087808 */ /* 0x000fe40000800000 */
[----:B------:R-:W-:Y:S01]  /*12ba0*/  FMNMX.FTZ R4, R9, R142, !PT ;  /* 0x0000008e09047209 */ /* 0x000fe20007810000 */
[----:B------:R-:W1:Y:S01]  /*12bb0*/  SHFL.BFLY PT, R5, R2, 0x2, 0x1f ;  /* 0x0c401f0002057f89 */ /* 0x000e6200000e0000 */
[----:B------:R-:W-:Y:S02]  /*12bc0*/  ISETP.GT.AND P1, PT, R0, 0x8, PT ;  /* 0x000000080000780c */ /* 0x000fe40003f24270 */
[----:B------:R-:W-:Y:S02]  /*12bd0*/  FMNMX.FTZ R4, R8, R4, !PT ;  /* 0x0000000408047209 */ /* 0x000fe40007810000 */
[----:B------:R-:W-:Y:S02]  /*12be0*/  FSEL R7, R10, -INF , P1 ;  /* 0xff8000000a077808 */ /* 0x000fe40000800000 */
[C---:B------:R-:W-:Y:S02]  /*12bf0*/  ISETP.GT.AND P0, PT, R0.reuse, 0x9, PT ;  /* 0x000000090000780c */ /* 0x040fe40003f04270 */
[----:B------:R-:W-:Y:S02]  /*12c00*/  ISETP.GT.AND P1, PT, R0, 0x10, PT ;  /* 0x000000100000780c */ /* 0x000fe40003f24270 */
[----:B------:R-:W-:Y:S02]  /*12c10*/  FSEL R6, R11, -INF , P0 ;  /* 0xff8000000b067808 */ /* 0x000fe40000000000 */
        /* <DEDUP_REMOVED lines=8> */
[----:B------:R-:W-:Y:S02]  /*12ca0*/  ISETP.GT.AND P1, PT, R180, R212, PT ;  /* 0x000000d4b400720c */ /* 0x000fe40003f24270 */
[----:B------:R-:W-:Y:S02]  /*12cb0*/  ISETP.GT.AND P0, PT, R0, 0x19, PT ;  /* 0x000000190000780c */ /* 0x000fe40003f04270 */
[----:B------:R-:W-:Y:S02]  /*12cc0*/  FMNMX.FTZ R0, R178, R4, !PT ;  /* 0x00000004b2007209 */ /* 0x000fe40007810000 */
[----:B-1----:R-:W-:Y:S02]  /*12cd0*/  FMNMX.FTZ R4, R2, R5, !PT ;  /* 0x0000000502047209 */ /* 0x002fe40007810000 */
[----:B------:R-:W-:Y:S02]  /*12ce0*/  FSEL R143, R19, -INF , P0 ;  /* 0xff800000138f7808 */ /* 0x000fe40000000000 */
[----:B------:R-:W-:Y:S01]  /*12cf0*/  FMNMX.FTZ R0, R179, R0, !PT ;  /* 0x00000000b3007209 */ /* 0x000fe20007810000 */
[----:B------:R-:W1:Y:S02]  /*12d00*/  SHFL.BFLY PT, R13, R4, 0x1, 0x1f ;  /* 0x0c201f00040d7f89 */ /* 0x000e6400000e0000 */
[----:B------:R-:W-:Y:S01]  /*12d10*/  @P1 SHF.R.S32.HI R5, RZ, 0x1f, R202 ;  /* 0x0000001fff051819 */ /* 0x000fe200000114ca */
[----:B------:R-:W-:Y:S01]  /*12d20*/  @P1 IMAD.WIDE.U32 R10, R202, c[0x0][0x1e0], RZ ;  /* 0x00007800ca0a1a25 */ /* 0x000fe200078e00ff */
[----:B------:R-:W-:Y:S03]  /*12d30*/  FMNMX.FTZ R0, R143, R0, !PT ;  /* 0x000000008f007209 */ /* 0x000fe60007810000 */
[----:B------:R-:W-:Y:S01]  /*12d40*/  @P1 IMAD R12, R5, c[0x0][0x1e0], RZ ;  /* 0x00007800050c1a24 */ /* 0x000fe200078e02ff */
[----:B------:R-:W-:Y:S01]  /*12d50*/  @P1 LEA R5, P0, R10, R218, 0x5 ;  /* 0x000000da0a051211 */ /* 0x000fe200078028ff */
[----:B------:R-:W2:Y:S02]  /*12d60*/  SHFL.BFLY PT, R2, R0, 0x2, 0x1f ;  /* 0x0c401f0000027f89 */ /* 0x000ea400000e0000 */
[----:B------:R-:W-:Y:S05]  /*12d70*/  @P1 IMAD R12, R202, c[0x0][0x1e4], R12 ;  /* 0x00007900ca0c1a24 */ /* 0x000fea00078e020c */
[----:B------:R-:W-:Y:S04]  /*12d80*/  @P1 IADD3 R11, R11, R12, RZ ;  /* 0x0000000c0b0b1210 */ /* 0x000fe80007ffe0ff */
[----:B------:R-:W-:Y:S02]  /*12d90*/  @P1 LEA.HI.X R11, R10, R222, R11, 0x5, P0 ;  /* 0x000000de0a0b1211 */ /* 0x000fe400000f2c0b */
[----:B-1----:R-:W-:Y:S02]  /*12da0*/  FMNMX.FTZ R141, R4, R13, !PT ;  /* 0x0000000d048d7209 */ /* 0x002fe40007810000 */
[----:B------:R-:W-:Y:S03]  /*12db0*/  @P1 LEA R4, P0, R5, c[0x0][0x1c8], 0x1 ;  /* 0x0000720005041a11 */ /* 0x000fe600078008ff */
[----:B------:R-:W-:Y:S01]  /*12dc0*/  FMUL.FTZ R10, R141, c[0x0][0x2d0] ;  /* 0x0000b4008d0a7a20 */ /* 0x000fe20000410000 */
[----:B------:R-:W-:Y:S02]  /*12dd0*/  @P1 LEA.HI.X R5, R5, c[0x0][0x1cc], R11, 0x1, P0 ;  /* 0x0000730005051a11 */ /* 0x000fe400000f0c0b */
[----:B------:R-:W-:Y:S02]  /*12de0*/  FSETP.NEU.FTZ.AND P0, PT, R141, -INF , PT ;  /* 0xff8000008d00780b */ /* 0x000fe40003f1d000 */
[----:B--2---:R-:W-:Y:S01]  /*12df0*/  FMNMX.FTZ R0, R0, R2, !PT ;  /* 0x0000000200007209 */ /* 0x004fe20007810000 */
[----:B------:R1:W-:Y:S01]  /*12e00*/  @P1 LDGSTS.E.BYPASS.LTC128B.128 [R201+0xc080], [R4.64], !P3 ;  /* 0x0c08000004c91fae */ /* 0x0003e2000d901d46 */
[----:B------:R-:W-:Y:S05]  /*12e10*/  FSEL R168, R10, RZ, P0 ;  /* 0x000000ff0aa87208 */ /* 0x000fea0000000000 */
[--C-:B------:R-:W-:Y:S01]  /*12e20*/  FFMA.FTZ R10, R162, c[0x0][0x2d0], -R168.reuse ;  /* 0x0000b400a20a7a23 */ /* 0x100fe200000108a8 */
[----:B------:R-:W2:Y:S03]  /*12e30*/  SHFL.BFLY PT, R2, R0, 0x1, 0x1f ;  /* 0x0c201f0000027f89 */ /* 0x000ea600000e0000 */
[----:B------:R3:W-:Y:S04]  /*12e40*/  MUFU.EX2 R207, R10 ;  /* 0x0000000a00cf7308 */ /* 0x0007e80000000800 */
[----:B------:R1:W-:Y:S07]  /*12e50*/  @P1 LDGSTS.E.BYPASS.LTC128B.128 [R201+0xd080], [R4.64+0x80], !P6 ;  /* 0x0d08008004c91fae */ /* 0x0003ee000f101d46 */
[----:B------:R1:W-:Y:S07]  /*12e60*/  @P1 LDGSTS.E.BYPASS.LTC128B.128 [R201+0xe080], [R4.64+0x100], !P5 ;  /* 0x0e08010004c91fae */ /* 0x0003ee000e901d46 */
[----:B------:R1:W-:Y:S01]  /*12e70*/  @P1 LDGSTS.E.BYPASS.LTC128B.128 [R201+0xf080], [R4.64+0x180], !P4 ;  /* 0x0f08018004c91fae */ /* 0x0003e2000e101d46 */
[--C-:B---3--:R-:W-:Y:S01]  /*12e80*/  FFMA.FTZ R10, R140, c[0x0][0x2d0], -R168.reuse ;  /* 0x0000b4008c0a7a23 */ /* 0x108fe200000108a8 */
[----:B--2---:R-:W-:Y:S01]  /*12e90*/  FMNMX.FTZ R140, R0, R2, !PT ;  /* 0x00000002008c7209 */ /* 0x004fe20007810000 */
[--C-:B------:R-:W-:Y:S04]  /*12ea0*/  FFMA.FTZ R0, R161, c[0x0][0x2d0], -R168.reuse ;  /* 0x0000b400a1007a23 */ /* 0x100fe800000108a8 */
[----:B------:R-:W2:Y:S01]  /*12eb0*/  LDSM.16.MT88.4 R12, [R185] ;  /* 0x00000000b90c783b */ /* 0x000ea20000004200 */
[----:B------:R3:W4:Y:S01]  /*12ec0*/  MUFU.EX2 R206, R10 ;  /* 0x0000000a00ce7308 */ /* 0x0007220000000800 */
[----:B------:R-:W-:Y:S05]  /*12ed0*/  FFMA.FTZ R2, R160, c[0x0][0x2d0], -R168 ;  /* 0x0000b400a0027a23 */ /* 0x000fea00000108a8 */
[----:B------:R-:W5:Y:S04]  /*12ee0*/  LDSM.16.MT88.4 R164, [R186] ;  /* 0x00000000baa4783b */ /* 0x000f680000004200 */
[----:B------:R1:W-:Y:S03]  /*12ef0*/  MUFU.EX2 R205, R0 ;  /* 0x0000000000cd7308 */ /* 0x0003e60000000800 */
[----:B------:R-:W0:Y:S07]  /*12f00*/  LDGDEPBAR ;  /* 0x00000000000079af */ /* 0x000e2e0000000000 */
[----:B------:R-:W2:Y:S01]  /*12f10*/  MUFU.EX2 R204, R2 ;  /* 0x0000000200cc7308 */ /* 0x000ea20000000800 */
[----:B---3--:R-:W-:Y:S01]  /*12f20*/  FMUL.FTZ R10, R140, c[0x0][0x2d0] ;  /* 0x0000b4008c0a7a20 */ /* 0x008fe20000410000 */
[----:B----4-:R-:W-:Y:S02]  /*12f30*/  F2FP.BF16.PACK_AB R160, R206, R207 ;  /* 0x000000cfcea0723e */ /* 0x010fe400000010ff */
[----:B-1----:R-:W-:Y:S02]  /*12f40*/  FSEL R0, R141, RZ, P0 ;  /* 0x000000ff8d007208 */ /* 0x002fe40000000000 */
[----:B------:R-:W-:Y:S03]  /*12f50*/  FSETP.NEU.FTZ.AND P0, PT, R140, -INF , PT ;  /* 0xff8000008c00780b */ /* 0x000fe60003f1d000 */
[----:B------:R-:W-:Y:S01]  /*12f60*/  FADD.FTZ R0, -R0, R3 ;  /* 0x0000000300007221 */ /* 0x000fe20000010100 */
[----:B------:R-:W-:Y:S03]  /*12f70*/  FSEL R169, R10, RZ, P0 ;  /* 0x000000ff0aa97208 */ /* 0x000fe60000000000 */
[----:B------:R-:W-:Y:S01]  /*12f80*/  FMUL.FTZ R0, R0, c[0x0][0x2d0] ;  /* 0x0000b40000007a20 */ /* 0x000fe20000410000 */
[----:B--2---:R-:W-:Y:S01]  /*12f90*/  F2FP.BF16.PACK_AB R162, R204, R205 ;  /* 0x000000cdcca2723e */ /* 0x004fe200000010ff */
[--C-:B------:R-:W-:Y:S02]  /*12fa0*/  FFMA.FTZ R2, R9, c[0x0][0x2d0], -R169.reuse ;  /* 0x0000b40009027a23 */ /* 0x100fe400000108a9 */
[----:B------:R-:W1:Y:S10]  /*12fb0*/  MUFU.EX2 R3, R0 ;  /* 0x0000000000037308 */ /* 0x000e740000000800 */
[----:B------:R2:W-:Y:S01]  /*12fc0*/  MUFU.EX2 R203, R2 ;  /* 0x0000000200cb7308 */ /* 0x0005e20000000800 */
[C---:B-1----:R-:W-:Y:S02]  /*12fd0*/  FMUL.FTZ R4, R3.reuse, R152 ;  /* 0x0000009803047220 */ /* 0x042fe40000410000 */
[C---:B------:R-:W-:Y:S02]  /*12fe0*/  FMUL.FTZ R5, R3.reuse, R153 ;  /* 0x0000009903057220 */ /* 0x040fe40000410000 */
[C---:B------:R-:W-:Y:S02]  /*12ff0*/  FMUL.FTZ R9, R3.reuse, R157 ;  /* 0x0000009d03097220 */ /* 0x040fe40000410000 */
[C---:B------:R-:W-:Y:S02]  /*13000*/  FMUL.FTZ R16, R3.reuse, R136 ;  /* 0x0000008803107220 */ /* 0x040fe40000410000 */
[C---:B------:R-:W-:Y:S02]  /*13010*/  FMUL.FTZ R17, R3.reuse, R137 ;  /* 0x0000008903117220 */ /* 0x040fe40000410000 */
[--C-:B--2---:R-:W-:Y:S02]  /*13020*/  FFMA.FTZ R2, R8, c[0x0][0x2d0], -R169.reuse ;  /* 0x0000b40008027a23 */ /* 0x104fe400000108a9 */
        /* <DEDUP_REMOVED lines=48> */
[C---:B------:R-:W-:Y:S01]  /*13330*/  FMUL.FTZ R97, R3.reuse, R97 ;  /* 0x0000006103617220 */ /* 0x040fe20000410000 */
[----:B------:R-:W-:Y:S01]  /*13340*/  ISETP.GT.AND P0, PT, R180, R210, PT ;  /* 0x000000d2b400720c */ /* 0x000fe20003f04270 */
[----:B------:R-:W-:Y:S01]  /*13350*/  FADD.FTZ R0, -R2, R142 ;  /* 0x0000008e02007221 */ /* 0x000fe20000010100 */
[----:B------:R-:W-:Y:S01]  /*13360*/  MOV R180, R202 ;  /* 0x000000ca00b47202 */ /* 0x000fe20000000f00 */
[C---:B------:R-:W-:Y:S02]  /*13370*/  FMUL.FTZ R100, R3.reuse, R100 ;  /* 0x0000006403647220 */ /* 0x040fe40000410000 */
        /* <DEDUP_REMOVED lines=18> */
[----:B------:R-:W1:Y:S01]  /*134a0*/  LDSM.16.MT88.4 R152, [R188] ;  /* 0x00000000bc98783b */ /* 0x000e620000004200 */
[C---:B------:R-:W-:Y:S02]  /*134b0*/  FMUL.FTZ R10, R0.reuse, R158 ;  /* 0x0000009e000a7220 */ /* 0x040fe40000410000 */
[C---:B------:R-:W-:Y:S02]  /*134c0*/  FMUL.FTZ R11, R0.reuse, R159 ;  /* 0x0000009f000b7220 */ /* 0x040fe40000410000 */
[C---:B------:R-:W-:Y:S02]  /*134d0*/  HMMA.16816.F32.BF16 R4, R160.reuse, R12, R4 ;  /* 0x0000000ca004723c */ /* 0x040fe40000041804 */
[----:B------:R-:W-:Y:S03]  /*134e0*/  LDSM.16.MT88.4 R156, [R185+0x800] ;  /* 0x00080000b99c783b */ /* 0x000fe60000004200 */
[C---:B------:R-:W-:Y:S02]  /*134f0*/  FMUL.FTZ R18, R0.reuse, R138 ;  /* 0x0000008a00127220 */ /* 0x040fe40000410000 */
        /* <DEDUP_REMOVED lines=8> */
[----:B------:R-:W2:Y:S01]  /*13580*/  LDSM.16.MT88.4 R132, [R187] ;  /* 0x00000000bb84783b */ /* 0x000ea20000004200 */
[C---:B------:R-:W-:Y:S02]  /*13590*/  FMUL.FTZ R23, R0.reuse, R23 ;  /* 0x0000001700177220 */ /* 0x040fe40000410000 */
[C---:B-----5:R-:W-:Y:S03]  /*135a0*/  HMMA.16816.F32.BF16 R12, R160.reuse, R164, R12 ;  /* 0x000000a4a00c723c */ /* 0x060fe6000004180c */
        /* <DEDUP_REMOVED lines=30> */
[----:B------:R-:W-:Y:S02]  /*13790*/  FMUL.FTZ R63, R0, R63 ;  /* 0x0000003f003f7220 */ /* 0x000fe40000410000 */
[C---:B-1----:R-:W-:Y:S04]  /*137a0*/  HMMA.16816.F32.BF16 R44, R160.reuse, R152, R44 ;  /* 0x00000098a02c723c */ /* 0x042fe8000004182c */
[--C-:B------:R-:W-:Y:S02]  /*137b0*/  FFMA.FTZ R2, R170, c[0x0][0x2d0], -R168.reuse ;  /* 0x0000b400aa027a23 */ /* 0x100fe400000108a8 */
[C---:B------:R-:W-:Y:S02]  /*137c0*/  FMUL.FTZ R66, R0.reuse, R66 ;  /* 0x0000004200427220 */ /* 0x040fe40000410000 */
[C---:B------:R-:W-:Y:S01]  /*137d0*/  HMMA.16816.F32.BF16 R48, R160.reuse, R154, R48 ;  /* 0x0000009aa030723c */ /* 0x040fe20000041830 */
[----:B------:R-:W1:Y:S01]  /*137e0*/  LDSM.16.MT88.4 R152, [R185+0x2000] ;  /* 0x00200000b998783b */ /* 0x000e620000004200 */
[----:B------:R4:W-:Y:S02]  /*137f0*/  MUFU.EX2 R175, R2 ;  /* 0x0000000200af7308 */ /* 0x0009e40000000800 */
        /* <DEDUP_REMOVED lines=12> */
[--C-:B----4-:R-:W-:Y:S02]  /*138c0*/  FFMA.FTZ R2, R171, c[0x0][0x2d0], -R168.reuse ;  /* 0x0000b400ab027a23 */ /* 0x110fe400000108a8 */
[C---:B------:R-:W-:Y:S02]  /*138d0*/  FMUL.FTZ R83, R0.reuse, R83 ;  /* 0x0000005300537220 */ /* 0x040fe40000410000 */
[C---:B------:R-:W-:Y:S01]  /*138e0*/  HMMA.16816.F32.BF16 R64, R160.reuse, R138, R64 ;  /* 0x0000008aa040723c */ /* 0x040fe20000041840 */
[----:B------:R3:W4:Y:S01]  /*138f0*/  MUFU.EX2 R174, R2 ;  /* 0x0000000200ae7308 */ /* 0x0007220000000800 */
[----:B------:R-:W5:Y:S02]  /*13900*/  LDSM.16.MT88.4 R136, [R188+0x2000] ;  /* 0x00200000bc88783b */ /* 0x000f640000004200 */
        /* <DEDUP_REMOVED lines=9> */
[----:B------:R-:W-:Y:S01]  /*139a0*/  FMUL.FTZ R98, R0, R98 ;  /* 0x0000006200627220 */ /* 0x000fe20000410000 */
[C---:B--2---:R-:W-:Y:S03]  /*139b0*/  HMMA.16816.F32.BF16 R76, R160.reuse, R132, R76 ;  /* 0x00000084a04c723c */ /* 0x044fe6000004184c */
[--C-:B---3--:R-:W-:Y:S02]  /*139c0*/  FFMA.FTZ R2, R172, c[0x0][0x2d0], -R168.reuse ;  /* 0x0000b400ac027a23 */ /* 0x108fe400000108a8 */
[C---:B------:R-:W-:Y:S02]  /*139d0*/  FMUL.FTZ R99, R0.reuse, R99 ;  /* 0x0000006300637220 */ /* 0x040fe40000410000 */
[----:B------:R2:W-:Y:S01]  /*139e0*/  MUFU.EX2 R173, R2 ;  /* 0x0000000200ad7308 */ /* 0x0005e20000000800 */
[C---:B------:R-:W-:Y:S01]  /*139f0*/  HMMA.16816.F32.BF16 R80, R160.reuse, R134, R80 ;  /* 0x00000086a050723c */ /* 0x040fe20000041850 */
[----:B------:R-:W3:Y:S03]  /*13a00*/  LDSM.16.MT88.4 R132, [R185+0x3000] ;  /* 0x00300000b984783b */ /* 0x000ee60000004200 */
[C---:B------:R-:W-:Y:S02]  /*13a10*/  FMUL.FTZ R102, R0.reuse, R102 ;  /* 0x0000006600667220 */ /* 0x040fe40000410000 */
[C---:B------:R-:W-:Y:S02]  /*13a20*/  FMUL.FTZ R103, R0.reuse, R103 ;  /* 0x0000006700677220 */ /* 0x040fe40000410000 */
[C---:B------:R-:W-:Y:S01]  /*13a30*/  FMUL.FTZ R106, R0.reuse, R106 ;  /* 0x0000006a006a7220 */ /* 0x040fe20000410000 */
[C---:B-----5:R-:W-:Y:S03]  /*13a40*/  HMMA.16816.F32.BF16 R84, R160.reuse, R136, R84 ;  /* 0x00000088a054723c */ /* 0x060fe60000041854 */
[C---:B------:R-:W-:Y:S02]  /*13a50*/  FMUL.FTZ R107, R0.reuse, R107 ;  /* 0x0000006b006b7220 */ /* 0x040fe40000410000 */
[C---:B------:R-:W-:Y:S02]  /*13a60*/  FMUL.FTZ R110, R0.reuse, R110 ;  /* 0x0000006e006e7220 */ /* 0x040fe40000410000 */
[C---:B------:R-:W-:Y:S01]  /*13a70*/  FMUL.FTZ R111, R0.reuse, R111 ;  /* 0x0000006f006f7220 */ /* 0x040fe20000410000 */
[C---:B------:R-:W-:Y:S01]  /*13a80*/  HMMA.16816.F32.BF16 R88, R160.reuse, R138, R88 ;  /* 0x0000008aa058723c */ /* 0x040fe20000041858 */
[----:B------:R-:W5:Y:S03]  /*13a90*/  LDSM.16.MT88.4 R136, [R186+0x3000] ;  /* 0x00300000ba88783b */ /* 0x000f660000004200 */
[C---:B------:R-:W-:Y:S02]  /*13aa0*/  FMUL.FTZ R114, R0.reuse, R114 ;  /* 0x0000007200727220 */ /* 0x040fe40000410000 */
[--C-:B--2---:R-:W-:Y:S02]  /*13ab0*/  FFMA.FTZ R2, R177, c[0x0][0x2d0], -R169.reuse ;  /* 0x0000b400b1027a23 */ /* 0x104fe400000108a9 */
[C---:B-1----:R-:W-:Y:S02]  /*13ac0*/  HMMA.16816.F32.BF16 R92, R160.reuse, R152, R92 ;  /* 0x00000098a05c723c */ /* 0x042fe4000004185c */
[----:B------:R1:W-:Y:S02]  /*13ad0*/  MUFU.EX2 R170, R2 ;  /* 0x0000000200aa7308 */ /* 0x0003e40000000800 */
[C---:B------:R-:W-:Y:S02]  /*13ae0*/  FMUL.FTZ R115, R0.reuse, R115 ;  /* 0x0000007300737220 */ /* 0x040fe40000410000 */
[C---:B------:R-:W-:Y:S02]  /*13af0*/  FMUL.FTZ R118, R0.reuse, R118 ;  /* 0x0000007600767220 */ /* 0x040fe40000410000 */
[C---:B------:R-:W-:Y:S01]  /*13b00*/  HMMA.16816.F32.BF16 R96, R160.reuse, R154, R96 ;  /* 0x0000009aa060723c */ /* 0x040fe20000041860 */
[----:B------:R-:W2:Y:S03]  /*13b10*/  LDSM.16.MT88.4 R152, [R188+0x3000] ;  /* 0x00300000bc98783b */ /* 0x000ea60000004200 */
[C---:B------:R-:W-:Y:S02]  /*13b20*/  FMUL.FTZ R119, R0.reuse, R119 ;  /* 0x0000007700777220 */ /* 0x040fe40000410000 */
[C---:B------:R-:W-:Y:S02]  /*13b30*/  FMUL.FTZ R122, R0.reuse, R122 ;  /* 0x0000007a007a7220 */ /* 0x040fe40000410000 */
[C---:B---3--:R-:W-:Y:S04]  /*13b40*/  HMMA.16816.F32.BF16 R100, R160.reuse, R132, R100 ;  /* 0x00000084a064723c */ /* 0x048fe80000041864 */
[C---:B------:R-:W-:Y:S02]  /*13b50*/  FMUL.FTZ R123, R0.reuse, R123 ;  /* 0x0000007b007b7220 */ /* 0x040fe40000410000 */
[----:B------:R-:W-:Y:S02]  /*13b60*/  FMUL.FTZ R126, R0, R126 ;  /* 0x0000007e007e7220 */ /* 0x000fe40000410000 */
[C---:B------:R-:W-:Y:S01]  /*13b70*/  HMMA.16816.F32.BF16 R104, R160.reuse, R134, R104 ;  /* 0x00000086a068723c */ /* 0x040fe20000041868 */
[----:B------:R-:W3:Y:S03]  /*13b80*/  LDSM.16.MT88.4 R132, [R187+0x3000] ;  /* 0x00300000bb84783b */ /* 0x000ee60000004200 */
[----:B-1----:R-:W-:Y:S02]  /*13b90*/  FFMA.FTZ R2, R178, c[0x0][0x2d0], -R169 ;  /* 0x0000b400b2027a23 */ /* 0x002fe400000108a9 */
[C---:B------:R-:W-:Y:S02]  /*13ba0*/  FMUL.FTZ R127, R0.reuse, R127 ;  /* 0x0000007f007f7220 */ /* 0x040fe40000410000 */
[----:B------:R1:W-:Y:S01]  /*13bb0*/  MUFU.EX2 R171, R2 ;  /* 0x0000000200ab7308 */ /* 0x0003e20000000800 */
[C---:B-----5:R-:W-:Y:S03]  /*13bc0*/  HMMA.16816.F32.BF16 R108, R160.reuse, R136, R108 ;  /* 0x00000088a06c723c */ /* 0x060fe6000004186c */
[----:B------:R-:W-:Y:S02]  /*13bd0*/  FMUL.FTZ R129, R3, R129 ;  /* 0x0000008103817220 */ /* 0x000fe40000410000 */
[C---:B------:R-:W-:Y:S02]  /*13be0*/  FMUL.FTZ R130, R0.reuse, R130 ;  /* 0x0000008200827220 */ /* 0x040fe40000410000 */
[----:B------:R-:W-:Y:S01]  /*13bf0*/  FMUL.FTZ R131, R0, R131 ;  /* 0x0000008300837220 */ /* 0x000fe20000410000 */
[C---:B------:R-:W-:Y:S01]  /*13c00*/  HMMA.16816.F32.BF16 R112, R160.reuse, R138, R112 ;  /* 0x0000008aa070723c */ /* 0x040fe20000041870 */
[----:B------:R-:W5:Y:S03]  /*13c10*/  LDSM.16.MT88.4 R136, [R186+0x800] ;  /* 0x00080000ba88783b */ /* 0x000f660000004200 */
[----:B------:R-:W-:Y:S02]  /*13c20*/  FFMA.FTZ R168, R176, c[0x0][0x2d0], -R168 ;  /* 0x0000b400b0a87a23 */ /* 0x000fe400000108a8 */
[----:B------:R-:W-:Y:S02]  /*13c30*/  FFMA.FTZ R0, R0, R208, R203 ;  /* 0x000000d000007223 */ /* 0x000fe400000100cb */
[C---:B--2---:R-:W-:Y:S01]  /*13c40*/  HMMA.16816.F32.BF16 R116, R160.reuse, R152, R116 ;  /* 0x00000098a074723c */ /* 0x044fe20000041874 */
[----:B------:R-:W2:Y:S03]  /*13c50*/  MUFU.EX2 R172, R168 ;  /* 0x000000a800ac7308 */ /* 0x000ea60000000800 */
[----:B------:R-:W-:Y:S02]  /*13c60*/  FADD.FTZ R0, R183, R0 ;  /* 0x00000000b7007221 */ /* 0x000fe40000010000 */
[--C-:B-1----:R-:W-:Y:S02]  /*13c70*/  FFMA.FTZ R2, R179, c[0x0][0x2d0], -R169.reuse ;  /* 0x0000b400b3027a23 */ /* 0x102fe400000108a9 */
[C---:B------:R-:W-:Y:S03]  /*13c80*/  HMMA.16816.F32.BF16 R120, R160.reuse, R154, R120 ;  /* 0x0000009aa078723c */ /* 0x040fe60000041878 */
[----:B------:R1:W-:Y:S01]  /*13c90*/  MUFU.EX2 R168, R2 ;  /* 0x0000000200a87308 */ /* 0x0003e20000000800 */
[----:B------:R-:W-:Y:S02]  /*13ca0*/  FFMA.FTZ R169, R143, c[0x0][0x2d0], -R169 ;  /* 0x0000b4008fa97a23 */ /* 0x000fe400000108a9 */
[----:B------:R-:W-:Y:S02]  /*13cb0*/  FADD.FTZ R0, R182, R0 ;  /* 0x00000000b6007221 */ /* 0x000fe40000010000 */
[C---:B---3--:R-:W-:Y:S04]  /*13cc0*/  HMMA.16816.F32.BF16 R124, R160.reuse, R132, R124 ;  /* 0x00000084a07c723c */ /* 0x048fe8000004187c */
[----:B------:R-:W-:Y:S01]  /*13cd0*/  FADD.FTZ R0, R181, R0 ;  /* 0x00000000b5007221 */ /* 0x000fe20000010000 */
[----:B------:R-:W3:Y:S03]  /*13ce0*/  MUFU.EX2 R142, R169 ;  /* 0x000000a9008e7308 */ /* 0x000ee60000000800 */
[----:B------:R-:W-:Y:S07]  /*13cf0*/  HMMA.16816.F32.BF16 R128, R160, R134, R128 ;  /* 0x00000086a080723c */ /* 0x000fee0000041880 */
[----:B----4-:R-:W-:Y:S02]  /*13d00*/  F2FP.BF16.PACK_AB R160, R174, R175 ;  /* 0x000000afaea0723e */ /* 0x010fe400000010ff */
[----:B--2---:R-:W-:Y:S03]  /*13d10*/  F2FP.BF16.PACK_AB R162, R172, R173 ;  /* 0x000000adaca2723e */ /* 0x004fe600000010ff */
[----:B------:R-:W-:Y:S01]  /*13d20*/  F2FP.BF16.PACK_AB R161, R171, R170 ;  /* 0x000000aaaba1723e */ /* 0x000fe200000010ff */
[----:B-1----:R-:W-:Y:S02]  /*13d30*/  FFMA.FTZ R2, R3, R209, R207 ;  /* 0x000000d103027223 */ /* 0x002fe400000100cf */
[----:B------:R-:W-:Y:S02]  /*13d40*/  FADD.FTZ R3, R170, R0 ;  /* 0x00000000aa037221 */ /* 0x000fe40000010000 */
[----:B------:R-:W-:Y:S02]  /*13d50*/  FADD.FTZ R2, R206, R2 ;  /* 0x00000002ce027221 */ /* 0x000fe40000010000 */
[----:B------:R-:W-:Y:S01]  /*13d60*/  FADD.FTZ R3, R171, R3 ;  /* 0x00000003ab037221 */ /* 0x000fe20000010000 */
[----:B---3--:R-:W-:Y:S01]  /*13d70*/  F2FP.BF16.PACK_AB R163, R142, R168 ;  /* 0x000000a88ea3723e */ /* 0x008fe200000010ff */
[----:B------:R-:W-:Y:S04]  /*13d80*/  FADD.FTZ R2, R205, R2 ;  /* 0x00000002cd027221 */ /* 0x000fe80000010000 */
[----:B------:R-:W-:Y:S02]  /*13d90*/  FADD.FTZ R2, R204, R2 ;  /* 0x00000002cc027221 */ /* 0x000fe40000010000 */
[C---:B------:R-:W-:Y:S01]  /*13da0*/  HMMA.16816.F32.BF16 R152, R160.reuse, R156, R4 ;  /* 0x0000009ca098723c */ /* 0x040fe20000041804 */
[----:B------:R-:W1:Y:S02]  /*13db0*/  LDSM.16.MT88.4 R4, [R187+0x800] ;  /* 0x00080000bb04783b */ /* 0x000e640000004200 */
[----:B------:R-:W-:Y:S04]  /*13dc0*/  FADD.FTZ R2, R175, R2 ;  /* 0x00000002af027221 */ /* 0x000fe80000010000 */
[----:B------:R-:W-:Y:S01]  /*13dd0*/  FADD.FTZ R0, R174, R2 ;  /* 0x00000002ae007221 */ /* 0x000fe20000010000 */
[C---:B------:R-:W-:Y:S01]  /*13de0*/  HMMA.16816.F32.BF16 R156, R160.reuse, R158, R8 ;  /* 0x0000009ea09c723c */ /* 0x040fe20000041808 */
[----:B------:R-:W2:Y:S03]  /*13df0*/  LDSM.16.MT88.4 R8, [R185+0x1800] ;  /* 0x00180000b908783b */ /* 0x000ea60000004200 */
[----:B------:R-:W-:Y:S02]  /*13e00*/  FADD.FTZ R2, R173, R0 ;  /* 0x00000000ad027221 */ /* 0x000fe40000010000 */
[----:B------:R-:W-:Y:S01]  /*13e10*/  FADD.FTZ R0, R168, R3 ;  /* 0x00000003a8007221 */ /* 0x000fe20000010000 */
[----:B------:R-:W-:Y:S01]  /*13e20*/  MOV R3, R141 ;  /* 0x0000008d00037202 */ /* 0x000fe20000000f00 */
[C---:B-----5:R-:W-:Y:S01]  /*13e30*/  HMMA.16816.F32.BF16 R132, R160.reuse, R136, R12 ;  /* 0x00000088a084723c */ /* 0x060fe2000004180c */
[----:B------:R-:W3:Y:S03]  /*13e40*/  LDSM.16.MT88.4 R12, [R186+0x1800] ;  /* 0x00180000ba0c783b */ /* 0x000ee60000004200 */
[----:B------:R-:W-:Y:S02]  /*13e50*/  FADD.FTZ R209, R172, R2 ;  /* 0x00000002acd17221 */ /* 0x000fe40000010000 */
[----:B------:R-:W-:Y:S01]  /*13e60*/  FADD.FTZ R208, R142, R0 ;  /* 0x000000008ed07221 */ /* 0x000fe20000010000 */
[----:B------:R-:W-:Y:S01]  /*13e70*/  MOV R142, R140 ;  /* 0x0000008c008e7202 */ /* 0x000fe20000000f00 */
[C---:B------:R-:W-:Y:S08]  /*13e80*/  HMMA.16816.F32.BF16 R136, R160.reuse, R138, R16 ;  /* 0x0000008aa088723c */ /* 0x040ff00000041810 */
        /* <DEDUP_REMOVED lines=33> */
[C---:B------:R-:W-:Y:S08]  /*140a0*/  HMMA.16816.F32.BF16 R112, R160.reuse, R10, R112 ;  /* 0x0000000aa070723c */ /* 0x040ff00000041870 */
[C---:B---3--:R-:W-:Y:S08]  /*140b0*/  HMMA.16816.F32.BF16 R116, R160.reuse, R12, R116 ;  /* 0x0000000ca074723c */ /* 0x048ff00000041874 */
[C---:B------:R-:W-:Y:S08]  /*140c0*/  HMMA.16816.F32.BF16 R120, R160.reuse, R14, R120 ;  /* 0x0000000ea078723c */ /* 0x040ff00000041878 */
[C---:B-1----:R-:W-:Y:S08]  /*140d0*/  HMMA.16816.F32.BF16 R124, R160.reuse, R4, R124 ;  /* 0x00000004a07c723c */ /* 0x042ff0000004187c */
[----:B------:R-:W-:Y:S01]  /*140e0*/  HMMA.16816.F32.BF16 R128, R160, R6, R128 ;  /* 0x00000006a080723c */ /* 0x000fe20000041880 */
[----:B------:R-:W-:-:S07]  /*140f0*/  @P0 BRA `(.L_x_1104) ;  /* 0xffffdf8000000947 */ /* 0x000fce000383ffff */
.L_x_1103:
[----:B------:R-:W-:-:S13]  /*14100*/  ISETP.GE.AND P0, PT, R202, R212, PT ;  /* 0x000000d4ca00720c */ /* 0x000fda0003f06270 */
[----:B------:R-:W-:Y:S05]  /*14110*/  @!P0 BRA `(.L_x_1105) ;  /* 0x00001d4000008947 */ /* 0x000fea0003800000 */
[----:B------:R-:W-:Y:S02]  /*14120*/  MOV R143, R140 ;  /* 0x0000008c008f7202 */ /* 0x000fe40000000f00 */
[----:B------:R-:W-:Y:S02]  /*14130*/  MOV R142, R141 ;  /* 0x0000008d008e7202 */ /* 0x000fe40000000f00 */
.L_x_1106:
[----:B------:R-:W-:Y:S04]  /*14140*/  DEPBAR.LE SB0, 0x0 ;  /* 0x000080000000791a */ /* 0x000fe80000000000 */
[----:B------:R-:W-:Y:S01]  /*14150*/  WARPSYNC 0xffffffff ;  /* 0xffffffff00007948 */ /* 0x000fe20003800000 */
[----:B------:R-:W-:Y:S01]  /*14160*/  BAR.SYNC.DEFER_BLOCKING 0x0 ;  /* 0x0000000000007b1d */ /* 0x000fe20000010000 */
[----:B------:R-:W-:Y:S01]  /*14170*/  SHF.R.S32.HI R0, RZ, 0x1f, R202 ;  /* 0x0000001fff007819 */ /* 0x000fe200000114ca */
[----:B------:R-:W-:Y:S01]  /*14180*/  IMAD.WIDE.U32 R2, R202, c[0x0][0x208], RZ ;  /* 0x00008200ca027a25 */ /* 0x000fe200078e00ff */
[----:B------:R-:W-:Y:S03]  /*14190*/  LOP3.LUT P2, RZ, R216, 0x1, RZ, 0xc0, !PT ;  /* 0x00000001d8ff7812 */ /* 0x000fe6000784c0ff */
[----:B------:R-:W-:Y:S01]  /*141a0*/  IMAD R12, R0, c[0x0][0x208], RZ ;  /* 0x00008200000c7a24 */ /* 0x000fe200078e02ff */
[----:B------:R-:W-:Y:S03]  /*141b0*/  LEA R0, P0, R2, R220, 0x5 ;  /* 0x000000dc02007211 */ /* 0x000fe600078028ff */
[----:B------:R-:W-:Y:S05]  /*141c0*/  IMAD R12, R202, c[0x0][0x20c], R12 ;  /* 0x00008300ca0c7a24 */ /* 0x000fea00078e020c */
[----:B------:R-:W-:Y:S04]  /*141d0*/  IADD3 R3, R3, R12, RZ ;  /* 0x0000000c03037210 */ /* 0x000fe80007ffe0ff */
[----:B------:R-:W-:Y:S02]  /*141e0*/  LEA.HI.X R3, R2, R223, R3, 0x5, P0 ;  /* 0x000000df02037211 */ /* 0x000fe400000f2c03 */
[C---:B------:R-:W-:Y:S01]  /*141f0*/  LEA R2, P0, R0.reuse, c[0x0][0x1f8], 0x1 ;  /* 0x00007e0000027a11 */ /* 0x040fe200078008ff */
[----:B------:R-:W-:Y:S03]  /*14200*/  LDSM.16.M88.4 R16, [R189] ;  /* 0x00000000bd10783b */ /* 0x000fe60000000200 */
[----:B------:R-:W-:Y:S02]  /*14210*/  LEA.HI.X R3, R0, c[0x0][0x1fc], R3, 0x1, P0 ;  /* 0x00007f0000037a11 */ /* 0x000fe400000f0c03 */
[C---:B------:R-:W-:Y:S02]  /*14220*/  ISETP.GT.AND P0, PT, R202.reuse, R212, PT ;  /* 0x000000d4ca00720c */ /* 0x040fe40003f04270 */
[----:B------:R-:W-:Y:S01]  /*14230*/  IADD3 R202, R202, -0x1, RZ ;  /* 0xffffffffcaca7810 */ /* 0x000fe20007ffe0ff */
[----:B------:R-:W1:Y:S07]  /*14240*/  LDSM.16.M88.4 R8, [R184] ;  /* 0x00000000b808783b */ /* 0x000e6e0000000200 */
[----:B------:R-:W2:Y:S07]  /*14250*/  LDSM.16.M88.4 R160, [R184+0x800] ;  /* 0x00080000b8a0783b */ /* 0x000eae0000000200 */
[----:B------:R-:W-:Y:S07]  /*14260*/  LDSM.16.M88.4 R164, [R190] ;  /* 0x00000000bea4783b */ /* 0x000fee0000000200 */
[----:B------:R-:W3:Y:S07]  /*14270*/  LDSM.16.M88.4 R168, [R193] ;  /* 0x00000000c1a8783b */ /* 0x000eee0000000200 */
[----:B------:R-:W4:Y:S07]  /*14280*/  LDSM.16.M88.4 R172, [R194] ;  /* 0x00000000c2ac783b */ /* 0x000f2e0000000200 */
[----:B------:R-:W-:Y:S01]  /*14290*/  @!PT LDS RZ, [RZ] ;  /* 0x00000000fffff984 */ /* 0x000fe20000000800 */
[----:B------:R-:W-:Y:S01]  /*142a0*/  @!PT LDS RZ, [RZ] ;  /* 0x00000000fffff984 */ /* 0x000fe20000000800 */
[----:B------:R-:W-:Y:S01]  /*142b0*/  @!PT LDS RZ, [RZ] ;  /* 0x00000000fffff984 */ /* 0x000fe20000000800 */
[----:B------:R5:W-:Y:S01]  /*142c0*/  LDGSTS.E.BYPASS.LTC128B.128 [R215+0x8080], [R2.64], !P2 ;  /* 0x0808000002d77fae */ /* 0x000be2000d101d46 */
[C---:B-1----:R-:W-:Y:S06]  /*142d0*/  HMMA.16816.F32.BF16 R4, R16.reuse, R8, RZ ;  /* 0x000000081004723c */ /* 0x042fec00000418ff */
[----:B------:R5:W-:Y:S02]  /*142e0*/  LDGSTS.E.BYPASS.LTC128B.128 [R215+0x9080], [R2.64+0x80], !P6 ;  /* 0x0908008002d77fae */ /* 0x000be4000f101d46 */
[C---:B------:R-:W-:Y:S05]  /*142f0*/  HMMA.16816.F32.BF16 R8, R16.reuse, R10, RZ ;  /* 0x0000000a1008723c */ /* 0x040fea00000418ff */
[----:B------:R5:W-:Y:S03]  /*14300*/  LDGSTS.E.BYPASS.LTC128B.128 [R215+0xa080], [R2.64+0x100], !P5 ;  /* 0x0a08010002d77fae */ /* 0x000be6000e901d46 */
[C---:B--2---:R-:W-:Y:S04]  /*14310*/  HMMA.16816.F32.BF16 R12, R16.reuse, R160, RZ ;  /* 0x000000a0100c723c */ /* 0x044fe800000418ff */
[----:B------:R5:W-:Y:S04]  /*14320*/  LDGSTS.E.BYPASS.LTC128B.128 [R215+0xb080], [R2.64+0x180], !P4 ;  /* 0x0b08018002d77fae */ /* 0x000be8000e101d46 */
        /* <DEDUP_REMOVED lines=11> */
[----:B------:R-:W4:Y:S01]  /*143e0*/  LDSM.16.M88.4 R172, [R150+0x800] ;  /* 0x0008000096ac783b */ /* 0x000f220000000200 */
[C---:B-1----:R-:W-:Y:S08]  /*143f0*/  HMMA.16816.F32.BF16 R4, R160.reuse, R176, R4 ;  /* 0x000000b0a004723c */ /* 0x042ff00000041804 */
[C---:B------:R-:W-:Y:S01]  /*14400*/  HMMA.16816.F32.BF16 R8, R160.reuse, R178, R8 ;  /* 0x000000b2a008723c */ /* 0x040fe20000041808 */
[----:B------:R-:W-:Y:S07]  /*14410*/  LDSM.16.M88.4 R176, [R184+0x1000] ;  /* 0x00100000b8b0783b */ /* 0x000fee0000000200 */
[C---:B--2---:R-:W-:Y:S08]  /*14420*/  HMMA.16816.F32.BF16 R12, R160.reuse, R180, R12 ;  /* 0x000000b4a00c723c */ /* 0x044ff0000004180c */
[----:B------:R-:W-:Y:S01]  /*14430*/  HMMA.16816.F32.BF16 R16, R160, R182, R16 ;  /* 0x000000b6a010723c */ /* 0x000fe20000041810 */
[----:B------:R-:W1:Y:S07]  /*14440*/  LDSM.16.M88.4 R160, [R189+0x4000] ;  /* 0x00400000bda0783b */ /* 0x000e6e0000000200 */
[C---:B---3--:R-:W-:Y:S01]  /*14450*/  HMMA.16816.F32.BF16 R4, R164.reuse, R168, R4 ;  /* 0x000000a8a404723c */ /* 0x048fe20000041804 */
[----:B------:R-:W2:Y:S07]  /*14460*/  LDSM.16.M88.4 R180, [R184+0x1800] ;  /* 0x00180000b8b4783b */ /* 0x000eae0000000200 */
[C---:B------:R-:W-:Y:S01]  /*14470*/  HMMA.16816.F32.BF16 R8, R164.reuse, R170, R8 ;  /* 0x000000aaa408723c */ /* 0x040fe20000041808 */
[----:B------:R-:W-:Y:S07]  /*14480*/  LDSM.16.M88.4 R168, [R196] ;  /* 0x00000000c4a8783b */ /* 0x000fee0000000200 */
[C---:B----4-:R-:W-:Y:S08]  /*14490*/  HMMA.16816.F32.BF16 R12, R164.reuse, R172, R12 ;  /* 0x000000aca40c723c */ /* 0x050ff0000004180c */
[----:B------:R-:W-:Y:S01]  /*144a0*/  HMMA.16816.F32.BF16 R16, R164, R174, R16 ;  /* 0x000000aea410723c */ /* 0x000fe20000041810 */
[----:B------:R-:W3:Y:S07]  /*144b0*/  LDSM.16.M88.4 R164, [R190+0x4000] ;  /* 0x00400000bea4783b */ /* 0x000eee0000000200 */
[----:B------:R-:W4:Y:S01]  /*144c0*/  LDSM.16.M88.4 R172, [R195] ;  /* 0x00000000c3ac783b */ /* 0x000f220000000200 */
        /* <DEDUP_REMOVED lines=9> */
[----:B------:R-:W-:Y:S07]  /*14560*/  LDSM.16.M88.4 R168, [R150+0x1000] ;  /* 0x0010000096a8783b */ /* 0x000fee0000000200 */
[C---:B----4-:R-:W-:Y:S08]  /*14570*/  HMMA.16816.F32.BF16 R12, R164.reuse, R172, R12 ;  /* 0x000000aca40c723c */ /* 0x050ff0000004180c */
[----:B------:R-:W-:Y:S01]  /*14580*/  HMMA.16816.F32.BF16 R16, R164, R174, R16 ;  /* 0x000000aea410723c */ /* 0x000fe20000041810 */
[----:B------:R-:W3:Y:S07]  /*14590*/  LDSM.16.M88.4 R164, [R191+0x4000] ;  /* 0x00400000bfa4783b */ /* 0x000eee0000000200 */
        /* <DEDUP_REMOVED lines=50> */
[----:B------:R-:W-:Y:S07]  /*148c0*/  LDSM.16.M88.4 R180, [R150+0x3800] ;  /* 0x0038000096b4783b */ /* 0x000fee0000000200 */
[C---:B------:R-:W-:Y:S01]  /*148d0*/  HMMA.16816.F32.BF16 R8, R164.reuse, R170, R8 ;  /* 0x000000aaa408723c */ /* 0x040fe20000041808 */
[----:B------:R-:W2:Y:S07]  /*148e0*/  LDSM.16.M88.4 R168, [R151+0x3800] ;  /* 0x0038000097a8783b */ /* 0x000eae0000000200 */
[C---:B----4-:R-:W-:Y:S08]  /*148f0*/  HMMA.16816.F32.BF16 R12, R164.reuse, R172, R12 ;  /* 0x000000aca40c723c */ /* 0x050ff0000004180c */
[----:B------:R-:W-:Y:S01]  /*14900*/  HMMA.16816.F32.BF16 R16, R164, R174, R16 ;  /* 0x000000aea410723c */ /* 0x000fe20000041810 */
[----:B------:R-:W-:Y:S07]  /*14910*/  LDSM.16.M88.4 R164, [R191+0xc000] ;  /* 0x00c00000bfa4783b */ /* 0x000fee0000000200 */
[----:B------:R-:W3:Y:S01]  /*14920*/  LDSM.16.M88.4 R172, [R150+0x3000] ;  /* 0x0030000096ac783b */ /* 0x000ee20000000200 */
[C---:B-1----:R-:W-:Y:S01]  /*14930*/  HMMA.16816.F32.BF16 R4, R160.reuse, R176, R4 ;  /* 0x000000b0a004723c */ /* 0x042fe20000041804 */
[----:B------:R-:W-:Y:S05]  /*14940*/  DEPBAR.LE SB0, 0x0 ;  /* 0x000080000000791a */ /* 0x000fea0000000000 */
[----:B------:R-:W-:Y:S02]  /*14950*/  BAR.SYNC.DEFER_BLOCKING 0x0 ;  /* 0x0000000000007b1d */ /* 0x000fe40000010000 */
[C---:B------:R-:W-:Y:S08]  /*14960*/  HMMA.16816.F32.BF16 R8, R160.reuse, R178, R8 ;  /* 0x000000b2a008723c */ /* 0x040ff00000041808 */
[C---:B--2---:R-:W-:Y:S08]  /*14970*/  HMMA.16816.F32.BF16 R12, R160.reuse, R168, R12 ;  /* 0x000000a8a00c723c */ /* 0x044ff0000004180c */
[----:B------:R-:W-:Y:S08]  /*14980*/  HMMA.16816.F32.BF16 R16, R160, R170, R16 ;  /* 0x000000aaa010723c */ /* 0x000ff00000041810 */
[C---:B---3--:R-:W-:Y:S08]  /*14990*/  HMMA.16816.F32.BF16 R4, R164.reuse, R172, R4 ;  /* 0x000000aca404723c */ /* 0x048ff00000041804 */
[C---:B------:R-:W-:Y:S08]  /*149a0*/  HMMA.16816.F32.BF16 R8, R164.reuse, R174, R8 ;  /* 0x000000aea408723c */ /* 0x040ff00000041808 */
[C---:B------:R-:W-:Y:S08]  /*149b0*/  HMMA.16816.F32.BF16 R12, R164.reuse, R180, R12 ;  /* 0x000000b4a40c723c */ /* 0x040ff0000004180c */
[----:B------:R-:W-:Y:S04]  /*149c0*/  HMMA.16816.F32.BF16 R16, R164, R182, R16 ;  /* 0x000000b6a410723c */ /* 0x000fe80000041810 */
[----:B------:R-:W-:Y:S02]  /*149d0*/  FMNMX.FTZ R0, R4, R142, !PT ;  /* 0x0000008e04007209 */ /* 0x000fe40007810000 */
[----:B-----5:R-:W-:Y:S02]  /*149e0*/  FMNMX.FTZ R2, R6, R143, !PT ;  /* 0x0000008f06027209 */ /* 0x020fe40007810000 */
        /* <DEDUP_REMOVED lines=14> */
[----:B------:R-:W-:Y:S06]  /*14ad0*/  FMNMX.FTZ R0, R19, R0, !PT ;  /* 0x0000000013007209 */ /* 0x000fec0007810000 */
[----:B------:R-:W2:Y:S01]  /*14ae0*/  SHFL.BFLY PT, R2, R0, 0x2, 0x1f ;  /* 0x0c401f0000027f89 */ /* 0x000ea200000e0000 */
[----:B-1----:R-:W-:Y:S06]  /*14af0*/  FMNMX.FTZ R141, R3, R141, !PT ;  /* 0x0000008d038d7209 */ /* 0x002fec0007810000 */
[----:B------:R-:W1:Y:S01]  /*14b00*/  SHFL.BFLY PT, R140, R141, 0x1, 0x1f ;  /* 0x0c201f008d8c7f89 */ /* 0x000e6200000e0000 */
[----:B--2---:R-:W-:Y:S06]  /*14b10*/  FMNMX.FTZ R0, R0, R2, !PT ;  /* 0x0000000200007209 */ /* 0x004fec0007810000 */
[----:B------:R-:W2:Y:S01]  /*14b20*/  SHFL.BFLY PT, R3, R0, 0x1, 0x1f ;  /* 0x0c201f0000037f89 */ /* 0x000ea200000e0000 */
[----:B-1----:R-:W-:Y:S05]  /*14b30*/  FMNMX.FTZ R141, R141, R140, !PT ;  /* 0x0000008c8d8d7209 */ /* 0x002fea0007810000 */
[C---:B------:R-:W-:Y:S02]  /*14b40*/  FADD.FTZ R2, -R141.reuse, R142 ;  /* 0x0000008e8d027221 */ /* 0x040fe40000010100 */
[----:B------:R-:W-:Y:S01]  /*14b50*/  FMUL.FTZ R142, R141, c[0x0][0x2d0] ;  /* 0x0000b4008d8e7a20 */ /* 0x000fe20000410000 */
[----:B--2---:R-:W-:Y:S01]  /*14b60*/  FMNMX.FTZ R140, R0, R3, !PT ;  /* 0x00000003008c7209 */ /* 0x004fe20007810000 */
[----:B------:R-:W-:Y:S02]  /*14b70*/  FMUL.FTZ R0, R2, c[0x0][0x2d0] ;  /* 0x0000b40002007a20 */ /* 0x000fe40000410000 */
[--C-:B------:R-:W-:Y:S02]  /*14b80*/  FFMA.FTZ R3, R4, c[0x0][0x2d0], -R142.reuse ;  /* 0x0000b40004037a23 */ /* 0x100fe4000001088e */
[--C-:B------:R-:W-:Y:S01]  /*14b90*/  FFMA.FTZ R4, R8, c[0x0][0x2d0], -R142.reuse ;  /* 0x0000b40008047a23 */ /* 0x100fe2000001088e */
[----:B------:R1:W2:Y:S01]  /*14ba0*/  MUFU.EX2 R2, R0 ;  /* 0x0000000000027308 */ /* 0x0002a20000000800 */
[--C-:B------:R-:W-:Y:S02]  /*14bb0*/  FFMA.FTZ R9, R9, c[0x0][0x2d0], -R142.reuse ;  /* 0x0000b40009097a23 */ /* 0x100fe4000001088e */
[--C-:B------:R-:W-:Y:S02]  /*14bc0*/  FFMA.FTZ R12, R12, c[0x0][0x2d0], -R142.reuse ;  /* 0x0000b4000c0c7a23 */ /* 0x100fe4000001088e */
[--C-:B------:R-:W-:Y:S05]  /*14bd0*/  FFMA.FTZ R13, R13, c[0x0][0x2d0], -R142.reuse ;  /* 0x0000b4000d0d7a23 */ /* 0x100fea000001088e */
[----:B------:R3:W-:Y:S10]  /*14be0*/  MUFU.EX2 R204, R3 ;  /* 0x0000000300cc7308 */ /* 0x0007f40000000800 */
[----:B------:R4:W-:Y:S01]  /*14bf0*/  MUFU.EX2 R183, R4 ;  /* 0x0000000400b77308 */ /* 0x0009e20000000800 */
[----:B-1----:R-:W-:Y:S02]  /*14c00*/  FADD.FTZ R0, -R140, R143 ;  /* 0x0000008f8c007221 */ /* 0x002fe40000010100 */
[----:B--2---:R-:W-:Y:S02]  /*14c10*/  FMUL.FTZ R132, R2, R132 ;  /* 0x0000008402847220 */ /* 0x004fe40000410000 */
[----:B------:R-:W-:Y:S05]  /*14c20*/  FMUL.FTZ R0, R0, c[0x0][0x2d0] ;  /* 0x0000b40000007a20 */ /* 0x000fea0000410000 */
[----:B------:R1:W-:Y:S01]  /*14c30*/  MUFU.EX2 R182, R9 ;  /* 0x0000000900b67308 */ /* 0x0003e20000000800 */
[C---:B------:R-:W-:Y:S02]  /*14c40*/  FMUL.FTZ R133, R2.reuse, R133 ;  /* 0x0000008502857220 */ /* 0x040fe40000410000 */
[C---:B------:R-:W-:Y:S02]  /*14c50*/  FMUL.FTZ R136, R2.reuse, R136 ;  /* 0x0000008802887220 */ /* 0x040fe40000410000 */
[----:B---3--:R-:W-:Y:S02]  /*14c60*/  FFMA.FTZ R3, R5, c[0x0][0x2d0], -R142 ;  /* 0x0000b40005037a23 */ /* 0x008fe4000001088e */
[C---:B------:R-:W-:Y:S02]  /*14c70*/  FMUL.FTZ R137, R2.reuse, R137 ;  /* 0x0000008902897220 */ /* 0x040fe40000410000 */
[C---:B------:R-:W-:Y:S01]  /*14c80*/  FMUL.FTZ R20, R2.reuse, R20 ;  /* 0x0000001402147220 */ /* 0x040fe20000410000 */
[----:B------:R2:W-:Y:S01]  /*14c90*/  MUFU.EX2 R203, R3 ;  /* 0x0000000300cb7308 */ /* 0x0005e20000000800 */
[C---:B------:R-:W-:Y:S02]  /*14ca0*/  FMUL.FTZ R21, R2.reuse, R21 ;  /* 0x0000001502157220 */ /* 0x040fe40000410000 */
[----:B------:R-:W-:Y:S02]  /*14cb0*/  FMUL.FTZ R24, R2, R24 ;  /* 0x0000001802187220 */ /* 0x000fe40000410000 */
[----:B----4-:R-:W-:Y:S04]  /*14cc0*/  @P0 IMAD.WIDE.U32 R4, R202, c[0x0][0x1e0], RZ ;  /* 0x00007800ca040a25 */ /* 0x010fe800078e00ff */
[----:B------:R-:W-:Y:S01]  /*14cd0*/  FMUL.FTZ R25, R2, R25 ;  /* 0x0000001902197220 */ /* 0x000fe20000410000 */
[----:B------:R-:W-:Y:S01]  /*14ce0*/  @P0 LEA R8, P1, R4, R218, 0x5 ;  /* 0x000000da04080211 */ /* 0x000fe200078228ff */
[----:B------:R-:W3:Y:S01]  /*14cf0*/  MUFU.EX2 R0, R0 ;  /* 0x0000000000007308 */ /* 0x000ee20000000800 */
[C---:B------:R-:W-:Y:S02]  /*14d00*/  FMUL.FTZ R28, R2.reuse, R28 ;  /* 0x0000001c021c7220 */ /* 0x040fe40000410000 */
[C---:B-1----:R-:W-:Y:S02]  /*14d10*/  FMUL.FTZ R9, R2.reuse, R157 ;  /* 0x0000009d02097220 */ /* 0x042fe40000410000 */
[C---:B------:R-:W-:Y:S02]  /*14d20*/  FMUL.FTZ R29, R2.reuse, R29 ;  /* 0x0000001d021d7220 */ /* 0x040fe40000410000 */
[C---:B------:R-:W-:Y:S02]  /*14d30*/  FMUL.FTZ R32, R2.reuse, R32 ;  /* 0x0000002002207220 */ /* 0x040fe40000410000 */
[C---:B------:R-:W-:Y:S01]  /*14d40*/  FMUL.FTZ R33, R2.reuse, R33 ;  /* 0x0000002102217220 */ /* 0x040fe20000410000 */
[----:B------:R1:W-:Y:S01]  /*14d50*/  MUFU.EX2 R181, R12 ;  /* 0x0000000c00b57308 */ /* 0x0003e20000000800 */
[C---:B------:R-:W-:Y:S01]  /*14d60*/  FMUL.FTZ R36, R2.reuse, R36 ;  /* 0x0000002402247220 */ /* 0x040fe20000410000 */
[----:B--2---:R-:W-:Y:S01]  /*14d70*/  @P0 SHF.R.S32.HI R3, RZ, 0x1f, R202 ;  /* 0x0000001fff030819 */ /* 0x004fe200000114ca */
[C---:B------:R-:W-:Y:S02]  /*14d80*/  FMUL.FTZ R37, R2.reuse, R37 ;  /* 0x0000002502257220 */ /* 0x040fe40000410000 */
[C---:B------:R-:W-:Y:S02]  /*14d90*/  FMUL.FTZ R40, R2.reuse, R40 ;  /* 0x0000002802287220 */ /* 0x040fe40000410000 */
[----:B------:R-:W-:Y:S02]  /*14da0*/  @P0 IMAD R3, R3, c[0x0][0x1e0], RZ ;  /* 0x0000780003030a24 */ /* 0x000fe400078e02ff */
[----:B------:R-:W-:Y:S01]  /*14db0*/  FMUL.FTZ R41, R2, R41 ;  /* 0x0000002902297220 */ /* 0x000fe20000410000 */
[----:B------:R-:W-:Y:S01]  /*14dc0*/  MUFU.EX2 R180, R13 ;  /* 0x0000000d00b47308 */ /* 0x000fe20000000800 */
[----:B------:R-:W-:Y:S02]  /*14dd0*/  @P0 IMAD R3, R202, c[0x0][0x1e4], R3 ;  /* 0x00007900ca030a24 */ /* 0x000fe400078e0203 */
[C---:B---3--:R-:W-:Y:S02]  /*14de0*/  FMUL.FTZ R134, R0.reuse, R134 ;  /* 0x0000008600867220 */ /* 0x048fe40000410000 */
[----:B------:R-:W-:Y:S01]  /*14df0*/  FMUL.FTZ R135, R0, R135 ;  /* 0x0000008700877220 */ /* 0x000fe20000410000 */
[----:B------:R-:W-:Y:S01]  /*14e00*/  @P0 IADD3 R5, R5, R3, RZ ;  /* 0x0000000305050210 */ /* 0x000fe20007ffe0ff */
[----:B------:R-:W-:Y:S02]  /*14e10*/  FMUL.FTZ R3, R140, c[0x0][0x2d0] ;  /* 0x0000b4008c037a20 */ /* 0x000fe40000410000 */
[----:B------:R-:W-:Y:S01]  /*14e20*/  FMUL.FTZ R138, R0, R138 ;  /* 0x0000008a008a7220 */ /* 0x000fe20000410000 */
[----:B------:R-:W-:Y:S01]  /*14e30*/  @P0 LEA.HI.X R5, R4, R222, R5, 0x5, P1 ;  /* 0x000000de04050211 */ /* 0x000fe200008f2c05 */
[--C-:B------:R-:W-:Y:S01]  /*14e40*/  FFMA.FTZ R6, R6, c[0x0][0x2d0], -R3.reuse ;  /* 0x0000b40006067a23 */ /* 0x100fe20000010803 */
[C---:B------:R-:W-:Y:S01]  /*14e50*/  @P0 LEA R4, P1, R8.reuse, c[0x0][0x1c8], 0x1 ;  /* 0x0000720008040a11 */ /* 0x040fe200078208ff */
[----:B------:R-:W-:Y:S02]  /*14e60*/  FFMA.FTZ R7, R7, c[0x0][0x2d0], -R3 ;  /* 0x0000b40007077a23 */ /* 0x000fe40000010803 */
[----:B------:R2:W-:Y:S01]  /*14e70*/  MUFU.EX2 R177, R6 ;  /* 0x0000000600b17308 */ /* 0x0005e20000000800 */
[----:B------:R-:W-:Y:S01]  /*14e80*/  @P0 LEA.HI.X R5, R8, c[0x0][0x1cc], R5, 0x1, P1 ;  /* 0x0000730008050a11 */ /* 0x000fe200008f0c05 */
[----:B------:R-:W-:Y:S02]  /*14e90*/  FMUL.FTZ R8, R2, R156 ;  /* 0x0000009c02087220 */ /* 0x000fe40000410000 */
[--C-:B-1----:R-:W-:Y:S02]  /*14ea0*/  FFMA.FTZ R12, R16, c[0x0][0x2d0], -R142.reuse ;  /* 0x0000b400100c7a23 */ /* 0x102fe4000001088e */
        /* <DEDUP_REMOVED lines=10> */
[C---:B------:R-:W-:Y:S01]  /*14f50*/  FMUL.FTZ R31, R0.reuse, R31 ;  /* 0x0000001f001f7220 */ /* 0x040fe20000410000 */
[----:B------:R5:W-:Y:S01]  /*14f60*/  MUFU.EX2 R179, R12 ;  /* 0x0000000c00b37308 */ /* 0x000be20000000800 */
[----:B------:R-:W-:Y:S02]  /*14f70*/  FMUL.FTZ R34, R0, R34 ;  /* 0x0000002200227220 */ /* 0x000fe40000410000 */
[--C-:B--2---:R-:W-:Y:S02]  /*14f80*/  FFMA.FTZ R6, R10, c[0x0][0x2d0], -R3.reuse ;  /* 0x0000b4000a067a23 */ /* 0x104fe40000010803 */
[----:B------:R1:W-:Y:S01]  /*14f90*/  @P0 LDGSTS.E.BYPASS.LTC128B.128 [R201+0xf080], [R4.64+0x180], !P4 ;  /* 0x0f08018004c90fae */ /* 0x0003e2000e101d46 */
[C---:B------:R-:W-:Y:S02]  /*14fa0*/  FMUL.FTZ R10, R0.reuse, R158 ;  /* 0x0000009e000a7220 */ /* 0x040fe40000410000 */
[C---:B------:R-:W-:Y:S02]  /*14fb0*/  FMUL.FTZ R35, R0.reuse, R35 ;  /* 0x0000002300237220 */ /* 0x040fe40000410000 */
[----:B------:R2:W-:Y:S01]  /*14fc0*/  MUFU.EX2 R175, R6 ;  /* 0x0000000600af7308 */ /* 0x0005e20000000800 */
[C---:B------:R-:W-:Y:S01]  /*14fd0*/  FMUL.FTZ R38, R0.reuse, R38 ;  /* 0x0000002600267220 */ /* 0x040fe20000410000 */
[----:B------:R-:W2:Y:S01]  /*14fe0*/  LDSM.16.MT88.4 R160, [R185] ;  /* 0x00000000b9a0783b */ /* 0x000ea20000004200 */
[C---:B---3--:R-:W-:Y:S02]  /*14ff0*/  FMUL.FTZ R7, R0.reuse, R155 ;  /* 0x0000009b00077220 */ /* 0x048fe40000410000 */
[C---:B------:R-:W-:Y:S02]  /*15000*/  FMUL.FTZ R39, R0.reuse, R39 ;  /* 0x0000002700277220 */ /* 0x040fe40000410000 */
[C---:B------:R-:W-:Y:S02]  /*15010*/  FMUL.FTZ R42, R0.reuse, R42 ;  /* 0x0000002a002a7220 */ /* 0x040fe40000410000 */
[----:B------:R-:W3:Y:S01]  /*15020*/  LDSM.16.MT88.4 R164, [R186] ;  /* 0x00000000baa4783b */ /* 0x000ee20000004200 */
[----:B------:R-:W-:Y:S02]  /*15030*/  FMUL.FTZ R43, R0, R43 ;  /* 0x0000002b002b7220 */ /* 0x000fe40000410000 */
[C---:B------:R-:W-:Y:S02]  /*15040*/  FMUL.FTZ R44, R2.reuse, R44 ;  /* 0x0000002c022c7220 */ /* 0x040fe40000410000 */
[----:B-----5:R-:W-:Y:S02]  /*15050*/  FFMA.FTZ R12, R17, c[0x0][0x2d0], -R142 ;  /* 0x0000b400110c7a23 */ /* 0x020fe4000001088e */
[----:B------:R-:W5:Y:S01]  /*15060*/  LDSM.16.MT88.4 R168, [R188] ;  /* 0x00000000bca8783b */ /* 0x000f620000004200 */
[----:B------:R-:W-:Y:S01]  /*15070*/  FMUL.FTZ R45, R2, R45 ;  /* 0x0000002d022d7220 */ /* 0x000fe20000410000 */
[----:B------:R2:W-:Y:S01]  /*15080*/  MUFU.EX2 R178, R12 ;  /* 0x0000000c00b27308 */ /* 0x0005e20000000800 */
[C---:B------:R-:W-:Y:S02]  /*15090*/  FMUL.FTZ R46, R0.reuse, R46 ;  /* 0x0000002e002e7220 */ /* 0x040fe40000410000 */
[----:B------:R-:W-:Y:S02]  /*150a0*/  FMUL.FTZ R47, R0, R47 ;  /* 0x0000002f002f7220 */ /* 0x000fe40000410000 */
[--C-:B-1----:R-:W-:Y:S01]  /*150b0*/  FFMA.FTZ R4, R11, c[0x0][0x2d0], -R3.reuse ;  /* 0x0000b4000b047a23 */ /* 0x102fe20000010803 */
[----:B------:R-:W0:Y:S01]  /*150c0*/  LDGDEPBAR ;  /* 0x00000000000079af */ /* 0x000e220000000000 */
[----:B------:R-:W-:Y:S01]  /*150d0*/  FMUL.FTZ R5, R2, R153 ;  /* 0x0000009902057220 */ /* 0x000fe20000410000 */
[----:B----4-:R-:W-:Y:S01]  /*150e0*/  F2FP.BF16.PACK_AB R153, R176, R177 ;  /* 0x000000b1b099723e */ /* 0x010fe200000010ff */
[----:B--2---:R-:W-:Y:S01]  /*150f0*/  FMUL.FTZ R6, R0, R154 ;  /* 0x0000009a00067220 */ /* 0x004fe20000410000 */
[----:B------:R-:W1:Y:S01]  /*15100*/  MUFU.EX2 R174, R4 ;  /* 0x0000000400ae7308 */ /* 0x000e620000000800 */
[----:B------:R-:W-:Y:S01]  /*15110*/  F2FP.BF16.PACK_AB R154, R182, R183 ;  /* 0x000000b7b69a723e */ /* 0x000fe200000010ff */
[----:B------:R-:W-:Y:S02]  /*15120*/  FMUL.FTZ R11, R0, R159 ;  /* 0x0000009f000b7220 */ /* 0x000fe40000410000 */
[----:B------:R-:W2:Y:S01]  /*15130*/  LDSM.16.MT88.4 R156, [R187] ;  /* 0x00000000bb9c783b */ /* 0x000ea20000004200 */
[C---:B------:R-:W-:Y:S02]  /*15140*/  FMUL.FTZ R48, R2.reuse, R48 ;  /* 0x0000003002307220 */ /* 0x040fe40000410000 */
[----:B------:R-:W-:Y:S02]  /*15150*/  FMUL.FTZ R49, R2, R49 ;  /* 0x0000003102317220 */ /* 0x000fe40000410000 */
[C---:B------:R-:W-:Y:S02]  /*15160*/  FMUL.FTZ R50, R0.reuse, R50 ;  /* 0x0000003200327220 */ /* 0x040fe40000410000 */
[----:B------:R-:W-:Y:S02]  /*15170*/  FMUL.FTZ R51, R0, R51 ;  /* 0x0000003300337220 */ /* 0x000fe40000410000 */
[----:B------:R-:W-:Y:S02]  /*15180*/  FMUL.FTZ R52, R2, R52 ;  /* 0x0000003402347220 */ /* 0x000fe40000410000 */
[--C-:B------:R-:W-:Y:S02]  /*15190*/  FFMA.FTZ R12, R18, c[0x0][0x2d0], -R3.reuse ;  /* 0x0000b400120c7a23 */ /* 0x100fe40000010803 */
[----:B------:R-:W-:Y:S02]  /*151a0*/  FMUL.FTZ R53, R2, R53 ;  /* 0x0000003502357220 */ /* 0x000fe40000410000 */
[C---:B------:R-:W-:Y:S01]  /*151b0*/  FMUL.FTZ R54, R0.reuse, R54 ;  /* 0x0000003600367220 */ /* 0x040fe20000410000 */
[----:B------:R4:W-:Y:S01]  /*151c0*/  MUFU.EX2 R143, R12 ;  /* 0x0000000c008f7308 */ /* 0x0009e20000000800 */
[----:B------:R-:W-:Y:S02]  /*151d0*/  FMUL.FTZ R55, R0, R55 ;  /* 0x0000003700377220 */ /* 0x000fe40000410000 */
[----:B------:R-:W-:Y:S01]  /*151e0*/  FMUL.FTZ R56, R2, R56 ;  /* 0x0000003802387220 */ /* 0x000fe20000410000 */
[----:B-1----:R-:W-:Y:S01]  /*151f0*/  F2FP.BF16.PACK_AB R155, R174, R175 ;  /* 0x000000afae9b723e */ /* 0x002fe200000010ff */
[C---:B------:R-:W-:Y:S01]  /*15200*/  FMUL.FTZ R4, R2.reuse, R152 ;  /* 0x0000009802047220 */ /* 0x040fe20000410000 */
[----:B------:R-:W-:Y:S01]  /*15210*/  F2FP.BF16.PACK_AB R152, R203, R204 ;  /* 0x000000cccb98723e */ /* 0x000fe200000010ff */
[----:B------:R-:W-:Y:S02]  /*15220*/  FMUL.FTZ R57, R2, R57 ;  /* 0x0000003902397220 */ /* 0x000fe40000410000 */
[C---:B------:R-:W-:Y:S02]  /*15230*/  FMUL.FTZ R58, R0.reuse, R58 ;  /* 0x0000003a003a7220 */ /* 0x040fe40000410000 */
[----:B------:R-:W-:Y:S02]  /*15240*/  FMUL.FTZ R59, R0, R59 ;  /* 0x0000003b003b7220 */ /* 0x000fe40000410000 */
[C---:B------:R-:W-:Y:S05]  /*15250*/  HMMA.16816.F32.BF16 R4, R152.reuse, R160, R4 ;  /* 0x000000a09804723c */ /* 0x040fea0000041804 */
[C---:B------:R-:W-:Y:S02]  /*15260*/  FMUL.FTZ R60, R2.reuse, R60 ;  /* 0x0000003c023c7220 */ /* 0x040fe40000410000 */
[----:B------:R-:W-:Y:S01]  /*15270*/  FMUL.FTZ R61, R2, R61 ;  /* 0x0000003d023d7220 */ /* 0x000fe20000410000 */
[C---:B------:R-:W-:Y:S01]  /*15280*/  HMMA.16816.F32.BF16 R8, R152.reuse, R162, R8 ;  /* 0x000000a29808723c */ /* 0x040fe20000041808 */
[----:B------:R-:W1:Y:S03]  /*15290*/  LDSM.16.MT88.4 R160, [R185+0x1000] ;  /* 0x00100000b9a0783b */ /* 0x000e660000004200 */
[----:B------:R-:W-:Y:S01]  /*152a0*/  FMUL.FTZ R62, R0, R62 ;  /* 0x0000003e003e7220 */ /* 0x000fe20000410000 */
[----:B----4-:R-:W-:Y:S01]  /*152b0*/  F2FP.BF16.PACK_AB R12, R180, R181 ;  /* 0x000000b5b40c723e */ /* 0x010fe200000010ff */
        /* <DEDUP_REMOVED lines=8> */
[C---:B-----5:R-:W-:Y:S04]  /*15340*/  HMMA.16816.F32.BF16 R20, R152.reuse, R168, R20 ;  /* 0x000000a89814723c */ /* 0x060fe80000041814 */
[C---:B------:R-:W-:Y:S02]  /*15350*/  FMUL.FTZ R68, R2.reuse, R68 ;  /* 0x0000004402447220 */ /* 0x040fe40000410000 */
[----:B------:R-:W-:Y:S02]  /*15360*/  FMUL.FTZ R69, R2, R69 ;  /* 0x0000004502457220 */ /* 0x000fe40000410000 */
[C---:B------:R-:W-:Y:S01]  /*15370*/  HMMA.16816.F32.BF16 R24, R152.reuse, R170, R24 ;  /* 0x000000aa9818723c */ /* 0x040fe20000041818 */
[----:B------:R-:W-:Y:S03]  /*15380*/  LDSM.16.MT88.4 R168, [R187+0x800] ;  /* 0x00080000bba8783b */ /* 0x000fe60000004200 */
[C---:B------:R-:W-:Y:S02]  /*15390*/  FMUL.FTZ R70, R0.reuse, R70 ;  /* 0x0000004600467220 */ /* 0x040fe40000410000 */
[----:B------:R-:W-:Y:S02]  /*153a0*/  FMUL.FTZ R71, R0, R71 ;  /* 0x0000004700477220 */ /* 0x000fe40000410000 */
[C---:B--2---:R-:W-:Y:S04]  /*153b0*/  HMMA.16816.F32.BF16 R28, R152.reuse, R156, R28 ;  /* 0x0000009c981c723c */ /* 0x044fe8000004181c */
[C---:B------:R-:W-:Y:S02]  /*153c0*/  FMUL.FTZ R72, R2.reuse, R72 ;  /* 0x0000004802487220 */ /* 0x040fe40000410000 */
[----:B------:R-:W-:Y:S02]  /*153d0*/  FMUL.FTZ R73, R2, R73 ;  /* 0x0000004902497220 */ /* 0x000fe40000410000 */
        /* <DEDUP_REMOVED lines=78> */
[--C-:B------:R-:W-:Y:S02]  /*158c0*/  FFMA.FTZ R14, R14, c[0x0][0x2d0], -R3.reuse ;  /* 0x0000b4000e0e7a23 */ /* 0x100fe40000010803 */
[--C-:B------:R-:W-:Y:S02]  /*158d0*/  FFMA.FTZ R15, R15, c[0x0][0x2d0], -R3.reuse ;  /* 0x0000b4000f0f7a23 */ /* 0x100fe40000010803 */
[C---:B---3--:R-:W-:Y:S01]  /*158e0*/  HMMA.16816.F32.BF16 R116, R152.reuse, R164, R116 ;  /* 0x000000a49874723c */ /* 0x048fe20000041874 */
[----:B------:R3:W-:Y:S03]  /*158f0*/  MUFU.EX2 R173, R14 ;  /* 0x0000000e00ad7308 */ /* 0x0007e60000000800 */
[----:B------:R-:W-:Y:S02]  /*15900*/  FFMA.FTZ R3, R19, c[0x0][0x2d0], -R3 ;  /* 0x0000b40013037a23 */ /* 0x000fe40000010803 */
[C---:B------:R-:W-:Y:S01]  /*15910*/  FMUL.FTZ R120, R2.reuse, R120 ;  /* 0x0000007802787220 */ /* 0x040fe20000410000 */
[----:B------:R-:W-:Y:S01]  /*15920*/  LDSM.16.MT88.4 R16, [R188+0x800] ;  /* 0x00080000bc10783b */ /* 0x000fe20000004200 */
[----:B------:R-:W-:Y:S03]  /*15930*/  FMUL.FTZ R121, R2, R121 ;  /* 0x0000007902797220 */ /* 0x000fe60000410000 */
[----:B------:R-:W4:Y:S01]  /*15940*/  MUFU.EX2 R172, R15 ;  /* 0x0000000f00ac7308 */ /* 0x000f220000000800 */
[C---:B------:R-:W-:Y:S02]  /*15950*/  FMUL.FTZ R122, R0.reuse, R122 ;  /* 0x0000007a007a7220 */ /* 0x040fe40000410000 */
[----:B------:R-:W-:Y:S02]  /*15960*/  FMUL.FTZ R123, R0, R123 ;  /* 0x0000007b007b7220 */ /* 0x000fe40000410000 */
[C---:B------:R-:W-:Y:S02]  /*15970*/  FMUL.FTZ R124, R2.reuse, R124 ;  /* 0x0000007c027c7220 */ /* 0x040fe40000410000 */
[----:B------:R-:W-:Y:S02]  /*15980*/  FMUL.FTZ R125, R2, R125 ;  /* 0x0000007d027d7220 */ /* 0x000fe40000410000 */
[C---:B------:R-:W-:Y:S01]  /*15990*/  FMUL.FTZ R126, R0.reuse, R126 ;  /* 0x0000007e007e7220 */ /* 0x040fe20000410000 */
[C---:B------:R-:W-:Y:S01]  /*159a0*/  HMMA.16816.F32.BF16 R120, R152.reuse, R166, R120 ;  /* 0x000000a69878723c */ /* 0x040fe20000041878 */
[----:B------:R-:W5:Y:S01]  /*159b0*/  MUFU.EX2 R142, R3 ;  /* 0x00000003008e7308 */ /* 0x000f620000000800 */
[----:B------:R-:W1:Y:S01]  /*159c0*/  LDSM.16.MT88.4 R164, [R186+0x800] ;  /* 0x00080000baa4783b */ /* 0x000e620000004200 */
[----:B------:R-:W-:Y:S01]  /*159d0*/  FMUL.FTZ R127, R0, R127 ;  /* 0x0000007f007f7220 */ /* 0x000fe20000410000 */
[----:B---3--:R-:W-:Y:S01]  /*159e0*/  F2FP.BF16.PACK_AB R14, R178, R179 ;  /* 0x000000b3b20e723e */ /* 0x008fe200000010ff */
[C---:B------:R-:W-:Y:S02]  /*159f0*/  FMUL.FTZ R128, R2.reuse, R128 ;  /* 0x0000008002807220 */ /* 0x040fe40000410000 */
[----:B------:R-:W-:Y:S02]  /*15a00*/  FMUL.FTZ R129, R2, R129 ;  /* 0x0000008102817220 */ /* 0x000fe40000410000 */
[C---:B------:R-:W-:Y:S01]  /*15a10*/  FMUL.FTZ R130, R0.reuse, R130 ;  /* 0x0000008200827220 */ /* 0x040fe20000410000 */
[C---:B--2---:R-:W-:Y:S03]  /*15a20*/  HMMA.16816.F32.BF16 R124, R152.reuse, R156, R124 ;  /* 0x0000009c987c723c */ /* 0x044fe6000004187c */
[----:B------:R-:W-:Y:S01]  /*15a30*/  FMUL.FTZ R131, R0, R131 ;  /* 0x0000008300837220 */ /* 0x000fe20000410000 */
[----:B----4-:R-:W-:Y:S01]  /*15a40*/  F2FP.BF16.PACK_AB R13, R172, R173 ;  /* 0x000000adac0d723e */ /* 0x010fe200000010ff */
[----:B------:R-:W-:Y:S02]  /*15a50*/  FFMA.FTZ R2, R2, R209, R204 ;  /* 0x000000d102027223 */ /* 0x000fe400000100cc */
[----:B------:R-:W-:Y:S02]  /*15a60*/  FFMA.FTZ R0, R0, R208, R177 ;  /* 0x000000d000007223 */ /* 0x000fe400000100b1 */
[----:B------:R-:W-:Y:S01]  /*15a70*/  FADD.FTZ R2, R203, R2 ;  /* 0x00000002cb027221 */ /* 0x000fe20000010000 */
[----:B------:R-:W-:Y:S03]  /*15a80*/  HMMA.16816.F32.BF16 R128, R152, R158, R128 ;  /* 0x0000009e9880723c */ /* 0x000fe60000041880 */
[----:B------:R-:W-:Y:S01]  /*15a90*/  FADD.FTZ R0, R176, R0 ;  /* 0x00000000b0007221 */ /* 0x000fe20000010000 */
[----:B-----5:R-:W-:Y:S01]  /*15aa0*/  F2FP.BF16.PACK_AB R15, R142, R143 ;  /* 0x0000008f8e0f723e */ /* 0x020fe200000010ff */
[----:B------:R-:W-:Y:S02]  /*15ab0*/  FADD.FTZ R2, R183, R2 ;  /* 0x00000002b7027221 */ /* 0x000fe40000010000 */
[----:B------:R-:W-:Y:S04]  /*15ac0*/  FADD.FTZ R0, R175, R0 ;  /* 0x00000000af007221 */ /* 0x000fe80000010000 */
[C---:B-1----:R-:W-:Y:S01]  /*15ad0*/  HMMA.16816.F32.BF16 R152, R12.reuse, R160, R4 ;  /* 0x000000a00c98723c */ /* 0x042fe20000041804 */
[----:B------:R-:W1:Y:S04]  /*15ae0*/  LDSM.16.MT88.4 R4, [R185+0x1800] ;  /* 0x00180000b904783b */ /* 0x000e680000004200 */
[----:B------:R-:W-:Y:S02]  /*15af0*/  FADD.FTZ R2, R182, R2 ;  /* 0x00000002b6027221 */ /* 0x000fe40000010000 */
[----:B------:R-:W-:Y:S01]  /*15b00*/  FADD.FTZ R3, R174, R0 ;  /* 0x00000000ae037221 */ /* 0x000fe20000010000 */
[C---:B------:R-:W-:Y:S01]  /*15b10*/  HMMA.16816.F32.BF16 R156, R12.reuse, R162, R8 ;  /* 0x000000a20c9c723c */ /* 0x040fe20000041808 */
[----:B------:R-:W2:Y:S03]  /*15b20*/  LDSM.16.MT88.4 R8, [R186+0x1800] ;  /* 0x00180000ba08783b */ /* 0x000ea60000004200 */
[----:B------:R-:W-:Y:S02]  /*15b30*/  FADD.FTZ R0, R181, R2 ;  /* 0x00000002b5007221 */ /* 0x000fe40000010000 */
[----:B------:R-:W-:Y:S02]  /*15b40*/  FADD.FTZ R3, R173, R3 ;  /* 0x00000003ad037221 */ /* 0x000fe40000010000 */
[C---:B------:R-:W-:Y:S01]  /*15b50*/  HMMA.16816.F32.BF16 R132, R12.reuse, R164, R132 ;  /* 0x000000a40c84723c */ /* 0x040fe20000041884 */
[----:B------:R-:W-:Y:S03]  /*15b60*/  LDSM.16.MT88.4 R160, [R187+0x1800] ;  /* 0x00180000bba0783b */ /* 0x000fe60000004200 */
[----:B------:R-:W-:Y:S02]  /*15b70*/  FADD.FTZ R0, R180, R0 ;  /* 0x00000000b4007221 */ /* 0x000fe40000010000 */
[----:B------:R-:W-:Y:S02]  /*15b80*/  FADD.FTZ R3, R172, R3 ;  /* 0x00000003ac037221 */ /* 0x000fe40000010000 */
[C---:B------:R-:W-:Y:S04]  /*15b90*/  HMMA.16816.F32.BF16 R136, R12.reuse, R166, R136 ;  /* 0x000000a60c88723c */ /* 0x040fe80000041888 */
[----:B------:R-:W-:Y:S02]  /*15ba0*/  FADD.FTZ R2, R179, R0 ;  /* 0x00000000b3027221 */ /* 0x000fe40000010000 */
[----:B------:R-:W-:Y:S01]  /*15bb0*/  FADD.FTZ R0, R143, R3 ;  /* 0x000000038f007221 */ /* 0x000fe20000010000 */
[----:B------:R-:W-:Y:S01]  /*15bc0*/  MOV R143, R140 ;  /* 0x0000008c008f7202 */ /* 0x000fe20000000f00 */
[C---:B------:R-:W-:Y:S04]  /*15bd0*/  HMMA.16816.F32.BF16 R20, R12.reuse, R16, R20 ;  /* 0x000000100c14723c */ /* 0x040fe80000041814 */
[----:B------:R-:W-:Y:S02]  /*15be0*/  FADD.FTZ R209, R178, R2 ;  /* 0x00000002b2d17221 */ /* 0x000fe40000010000 */
[----:B------:R-:W-:Y:S01]  /*15bf0*/  FADD.FTZ R208, R142, R0 ;  /* 0x000000008ed07221 */ /* 0x000fe20000010000 */
[----:B------:R-:W-:Y:S01]  /*15c00*/  MOV R142, R141 ;  /* 0x0000008d008e7202 */ /* 0x000fe20000000f00 */
        /* <DEDUP_REMOVED lines=13> */
[C---:B------:R-:W-:Y:S08]  /*15ce0*/  HMMA.16816.F32.BF16 R60, R12.reuse, R160, R60 ;  /* 0x000000a00c3c723c */ /* 0x040ff0000004183c */
        /* <DEDUP_REMOVED lines=11> */
[C---:B----4-:R-:W-:Y:S08]  /*15da0*/  HMMA.16816.F32.BF16 R92, R12.reuse, R160, R92 ;  /* 0x000000a00c5c723c */ /* 0x050ff0000004185c */
[C---:B------:R-:W-:Y:S01]  /*15db0*/  HMMA.16816.F32.BF16 R96, R12.reuse, R162, R96 ;  /* 0x000000a20c60723c */ /* 0x040fe20000041860 */
[----:B------:R-:W4:Y:S07]  /*15dc0*/  LDSM.16.MT88.4 R160, [R187+0x3800] ;  /* 0x00380000bba0783b */ /* 0x000f2e0000004200 */
[C---:B-1----:R-:W-:Y:S08]  /*15dd0*/  HMMA.16816.F32.BF16 R100, R12.reuse, R4, R100 ;  /* 0x000000040c64723c */ /* 0x042ff00000041864 */
[C---:B------:R-:W-:Y:S08]  /*15de0*/  HMMA.16816.F32.BF16 R104, R12.reuse, R6, R104 ;  /* 0x000000060c68723c */ /* 0x040ff00000041868 */
[C---:B--2---:R-:W-:Y:S08]  /*15df0*/  HMMA.16816.F32.BF16 R108, R12.reuse, R8, R108 ;  /* 0x000000080c6c723c */ /* 0x044ff0000004186c */
[C---:B------:R-:W-:Y:S08]  /*15e00*/  HMMA.16816.F32.BF16 R112, R12.reuse, R10, R112 ;  /* 0x0000000a0c70723c */ /* 0x040ff00000041870 */
[C---:B---3--:R-:W-:Y:S08]  /*15e10*/  HMMA.16816.F32.BF16 R116, R12.reuse, R16, R116 ;  /* 0x000000100c74723c */ /* 0x048ff00000041874 */
[C---:B------:R-:W-:Y:S08]  /*15e20*/  HMMA.16816.F32.BF16 R120, R12.reuse, R18, R120 ;  /* 0x000000120c78723c */ /* 0x040ff00000041878 */
[C---:B----4-:R-:W-:Y:S08]  /*15e30*/  HMMA.16816.F32.BF16 R124, R12.reuse, R160, R124 ;  /* 0x000000a00c7c723c */ /* 0x050ff0000004187c */
[----:B------:R-:W-:Y:S01]  /*15e40*/  HMMA.16816.F32.BF16 R128, R12, R162, R128 ;  /* 0x000000a20c80723c */ /* 0x000fe20000041880 */
[----:B------:R-:W-:-:S07]  /*15e50*/  @P0 BRA `(.L_x_1106) ;  /* 0xffffe2e000000947 */ /* 0x000fce000383ffff */
.L_x_1105:
[----:B------:R-:W-:Y:S07]  /*15e60*/  @!UPT UIADD3 URZ, URZ, URZ, URZ ;  /* 0x0000003f3f3ff290 */ /* 0x000fee000fffe03f */
[----:B------:R-:W-:Y:S02]  /*15e70*/  MOV R7, 0x1f ;  /* 0x0000001f00077802 */ /* 0x000fe40000000f00 */
[----:B------:R-:W-:Y:S01]  /*15e80*/  MOV R6, 0xffffffff ;  /* 0xffffffff00067802 */ /* 0x000fe20000000f00 */
[----:B------:R-:W-:Y:S06]  /*15e90*/  BRA.DIV ~URZ, `(.L_x_1107) ;  /* 0x000062927f007947 */ /* 0x000fec000b800000 */
[----:B------:R1:W2:Y:S02]  /*15ea0*/  SHFL.BFLY PT, R0, R209, 0x2, 0x1f ;  /* 0x0c401f00d1007f89 */ /* 0x0002a400000e0000 */
.L_x_1180:
[----:B--2---:R-:W-:Y:S01]  /*15eb0*/  FADD.FTZ R0, R0, R209 ;  /* 0x000000d100007221 */ /* 0x004fe20000010000 */
[----:B------:R-:W-:Y:S05]  /*15ec0*/  BRA.DIV ~URZ, `(.L_x_1108) ;  /* 0x000062c27f007947 */ /* 0x000fea000b800000 */
[----:B------:R-:W2:Y:S04]  /*15ed0*/  SHFL.BFLY PT, R2, R208, 0x2, 0x1f ;  /* 0x0c401f00d0027f89 */ /* 0x000ea800000e0000 */
[----:B------:R-:W3:Y:S01]  /*15ee0*/  SHFL.BFLY PT, R5, R0, 0x1, 0x1f ;  /* 0x0c201f0000057f89 */ /* 0x000ee200000e0000 */
[----:B--2---:R-:W-:-:S02]  /*15ef0*/  FADD.FTZ R4, R2, R208 ;  /* 0x000000d002047221 */ /* 0x004fc40000010000 */
[----:B---3--:R-:W-:-:S03]  /*15f00*/  FADD.FTZ R0, R0, R5 ;  /* 0x0000000500007221 */ /* 0x008fc60000010000 */
[----:B------:R2:W3:Y:S04]  /*15f10*/  SHFL.BFLY PT, R3, R4, 0x1, 0x1f ;  /* 0x0c201f0004037f89 */ /* 0x0004e800000e0000 */
.L_x_1181:
        /* <DEDUP_REMOVED lines=81> */
[C---:B------:R-:W-:Y:S02]  /*16430*/  FMUL.FTZ R138, R0.reuse, R30 ;  /* 0x0000001e008a7220 */ /* 0x040fe40000410000 */
[C---:B------:R-:W-:Y:S02]  /*16440*/  FMUL.FTZ R139, R0.reuse, R31 ;  /* 0x0000001f008b7220 */ /* 0x040fe40000410000 */
[----:B------:R-:W-:-:S02]  /*16450*/  FMUL.FTZ R30, R0, R34 ;  /* 0x00000022001e7220 */ /* 0x000fc40000410000 */
[C---:B------:R-:W-:Y:S01]  /*16460*/  FMUL.FTZ R31, R0.reuse, R35 ;  /* 0x00000023001f7220 */ /* 0x040fe20000410000 */
[----:B---3--:R-:W-:Y:S01]  /*16470*/  @P0 MOV R3, 0x3f317218 ;  /* 0x3f31721800030802 */ /* 0x008fe20000000f00 */
        /* <DEDUP_REMOVED lines=9> */
[----:B------:R-:W-:Y:S01]  /*16510*/  @P1 FFMA.FTZ R142, R4, R141, R5 ;  /* 0x0000008d048e1223 */ /* 0x000fe20000010005 */
[----:B------:R-:W-:Y:S01]  /*16520*/  MOV R4, 0x1 ;  /* 0x0000000100047802 */ /* 0x000fe20000000f00 */
[----:B------:R-:W-:-:S02]  /*16530*/  FMUL.FTZ R66, R0, R74 ;  /* 0x0000004a00427220 */ /* 0x000fc40000410000 */
[C---:B------:R-:W-:Y:S02]  /*16540*/  FMUL.FTZ R67, R0.reuse, R75 ;  /* 0x0000004b00437220 */ /* 0x040fe40000410000 */
[C---:B------:R-:W-:Y:S02]  /*16550*/  FMUL.FTZ R74, R0.reuse, R82 ;  /* 0x00000052004a7220 */ /* 0x040fe40000410000 */
[----:B------:R-:W-:Y:S02]  /*16560*/  FMUL.FTZ R75, R0, R83 ;  /* 0x00000053004b7220 */ /* 0x000fe40000410000 */
[----:B----4-:R-:W-:Y:S02]  /*16570*/  @P0 FMUL.FTZ R2, R2, 0.69314718246459960938 ;  /* 0x3f31721802020820 */ /* 0x010fe40000410000 */
        /* <DEDUP_REMOVED lines=47> */
.L_x_1024:
[----:B-----5:R-:W2:Y:S01]  /*16870*/  S2R R110, SR_TID.X ;  /* 0x00000000006e7919 */ /* 0x020ea20000002100 */
        /* <DEDUP_REMOVED lines=16> */
.L_x_1110:
[----:B------:R-:W-:Y:S05]  /*16980*/  BSYNC B0 ;  /* 0x0000000000007941 */ /* 0x000fea0003800000 */
.L_x_1109:
        /* <DEDUP_REMOVED lines=127> */
[----:B----4-:R-:W-:-:S03]  /*17180*/  @P1 LEA R4, P0, R227, c[0x0][0x508], 0x2 ;  /* 0x00014200e3041a11 */ /* 0x010fc600078010ff */
[----:B------:R3:W-:Y:S01]  /*17190*/  STS [R248+0xc080], R3 ;  /* 0x00c08003f8007388 */ /* 0x0007e20000000800 */
[----:B-1----:R-:W-:Y:S02]  /*171a0*/  F2FP.BF16.PACK_AB R2, R107, R106 ;  /* 0x0000006a6b02723e */ /* 0x002fe400000010ff */
[----:B------:R-:W-:-:S03]  /*171b0*/  @P1 LEA.HI.X R5, R227, c[0x0][0x50c], R240, 0x2, P0 ;  /* 0x00014300e3051a11 */ /* 0x000fc600000f14f0 */
[----:B------:R1:W-:Y:S01]  /*171c0*/  STS [R248+0xc480], R2 ;  /* 0x00c48002f8007388 */ /* 0x0003e20000000800 */
[----:B--2---:R-:W-:Y:S02]  /*171d0*/  F2FP.BF16.PACK_AB R0, R121, R120 ;  /* 0x000000787900723e */ /* 0x004fe400000010ff */
[----:B---3--:R-:W-:-:S03]  /*171e0*/  F2FP.BF16.PACK_AB R3, R103, R102 ;  /* 0x000000666703723e */ /* 0x008fc600000010ff */
[----:B------:R2:W-:Y:S04]  /*171f0*/  STS [R246+0xc000], R0 ;  /* 0x00c00000f6007388 */ /* 0x0005e80000000800 */
[----:B------:R3:W-:Y:S01]  /*17200*/  STS [R246+0xc400], R3 ;  /* 0x00c40003f6007388 */ /* 0x0007e20000000800 */
[----:B-1----:R-:W-:-:S05]  /*17210*/  F2FP.BF16.PACK_AB R2, R113, R112 ;  /* 0x000000707102723e */ /* 0x002fca00000010ff */
[----:B------:R1:W-:Y:S01]  /*17220*/  STS [R247+0xc080], R2 ;  /* 0x00c08002f7007388 */ /* 0x0003e20000000800 */
[----:B--2---:R-:W-:Y:S02]  /*17230*/  F2FP.BF16.PACK_AB R0, R99, R98 ;  /* 0x000000626300723e */ /* 0x004fe400000010ff */
[----:B---3--:R-:W-:-:S03]  /*17240*/  F2FP.BF16.PACK_AB R3, R105, R104 ;  /* 0x000000686903723e */ /* 0x008fc600000010ff */
[----:B------:R2:W-:Y:S04]  /*17250*/  STS [R247+0xc480], R0 ;  /* 0x00c48000f7007388 */ /* 0x0005e80000000800 */
[----:B------:R3:W-:Y:S01]  /*17260*/  STS [R245+0xc000], R3 ;  /* 0x00c00003f5007388 */ /* 0x0007e20000000800 */
[----:B-1----:R-:W-:Y:S01]  /*17270*/  IMAD.MOV.U32 R2, RZ, RZ, RZ ;  /* 0x000000ffff027224 */ /* 0x002fe200078e00ff */
[----:B--2---:R-:W-:-:S05]  /*17280*/  F2FP.BF16.PACK_AB R0, R95, R94 ;  /* 0x0000005e5f00723e */ /* 0x004fca00000010ff */
[----:B------:R1:W-:Y:S04]  /*17290*/  STS [R245+0xc400], R0 ;  /* 0x00c40000f5007388 */ /* 0x0003e80000000800 */
[----:B------:R-:W-:Y:S06]  /*172a0*/  BAR.SYNC.DEFER_BLOCKING 0x1, 0x100 ;  /* 0x0044000000007b1d */ /* 0x000fec0000010000 */
[----:B------:R1:W5:Y:S04]  /*172b0*/  @P1 LDG.E R13, [R4.64] ;  /* 0x00000006040d1981 */ /* 0x000368000c1e1900 */
[----:B------:R1:W5:Y:S01]  /*172c0*/  @P2 LDG.E R2, [R6.64] ;  /* 0x0000000606022981 */ /* 0x000362000c1e1900 */
[----:B------:R-:W-:-:S04]  /*172d0*/  ISETP.NE.AND P0, PT, R234, RZ, PT ;  /* 0x000000ffea00720c */ /* 0x000fc80003f05270 */
[----:B---3--:R-:W-:Y:S01]  /*172e0*/  SEL R3, R234, c[0x0][0x3d4], P0 ;  /* 0x0000f500ea037a07 */ /* 0x008fe20000000000 */
[----:B------:R-:W-:Y:S05]  /*172f0*/  @P1 BRA `(.L_x_1113) ;  /* 0x0000004000001947 */ /* 0x000fea0003800000 */
[----:B------:R-:W-:Y:S05]  /*17300*/  @!P2 BRA `(.L_x_1113) ;  /* 0x000000300000a947 */ /* 0x000fea0003800000 */
[----:B-1----:R1:W2:Y:S04]  /*17310*/  LDG.E R0, [R6.64] ;  /* 0x0000000606007981 */ /* 0x0022a8000c1e1900 */
[----:B-1----:R-:W2:Y:S02]  /*17320*/  LDG.E R6, [R6.64+0x4] ;  /* 0x0000040606067981 */ /* 0x002ea4000c1e1900 */
[----:B--2--5:R-:W-:Y:S02]  /*17330*/  IADD3 R13, -R0, R6, RZ ;  /* 0x00000006000d7210 */ /* 0x024fe40007ffe1ff */
.L_x_1113:
[----:B------:R-:W2:Y:S01]  /*17340*/  LDL R118, [R1+0x4] ;  /* 0x0000040001767983 */ /* 0x000ea20000100800 */
[----:B------:R-:W-:Y:S01]  /*17350*/  IMAD.MOV.U32 R11, RZ, RZ, 0x368 ;  /* 0x00000368ff0b7424 */ /* 0x000fe200078e00ff */
[----:B------:R-:W-:Y:S01]  /*17360*/  ISETP.GT.AND P2, PT, R3, 0x1, PT ;  /* 0x000000010300780c */ /* 0x000fe20003f44270 */
[----:B-1----:R-:W-:Y:S01]  /*17370*/  IMAD.MOV.U32 R0, RZ, RZ, c[0x0][0x4e8] ;  /* 0x00013a00ff007624 */ /* 0x002fe200078e00ff */
[----:B------:R-:W-:Y:S01]  /*17380*/  ISETP.NE.U32.AND P0, PT, RZ, c[0x0][0x500], PT ;  /* 0x00014000ff007a0c */ /* 0x000fe20003f05070 */
[----:B------:R-:W-:Y:S01]  /*17390*/  IMAD.IADD R8, R239, 0x1, R233 ;  /* 0x00000001ef087824 */ /* 0x000fe200078e02e9 */
[----:B------:R-:W-:Y:S01]  /*173a0*/  SEL R11, R11, 0x328, P2 ;  /* 0x000003280b0b7807 */ /* 0x000fe20001000000 */
[----:B------:R-:W1:Y:S01]  /*173b0*/  S2R R119, SR_TID.X ;  /* 0x0000000000777919 */ /* 0x000e620000002100 */
[----:B------:R-:W-:Y:S01]  /*173c0*/  ISETP.NE.AND P3, PT, R0, 0x1, PT ;  /* 0x000000010000780c */ /* 0x000fe20003f65270 */
[----:B-----5:R-:W-:Y:S01]  /*173d0*/  IMAD R13, R13, c[0x0][0x4e8], RZ ;  /* 0x00013a000d0d7a24 */ /* 0x020fe200078e02ff */
[----:B------:R-:W3:Y:S01]  /*173e0*/  LDC.64 R6, c[0x0][R11+0x170] ;  /* 0x00005c000b067b82 */ /* 0x000ee20000000a00 */
[----:B------:R-:W-:-:S02]  /*173f0*/  ISETP.NE.AND.EX P0, PT, RZ, c[0x0][0x504], PT, P0 ;  /* 0x00014100ff007a0c */ /* 0x000fc40003f05300 */
[----:B------:R-:W-:Y:S02]  /*17400*/  LOP3.LUT R216, R216, 0xfffffffd, RZ, 0xc0, !PT ;  /* 0xfffffffdd8d87812 */ /* 0x000fe400078ec0ff */
[----:B------:R-:W-:Y:S02]  /*17410*/  SEL R0, R227, RZ, !P0 ;  /* 0x000000ffe3007207 */ /* 0x000fe40004000000 */
[----:B------:R-:W-:Y:S01]  /*17420*/  SEL R4, R240, RZ, !P0 ;  /* 0x000000fff0047207 */ /* 0x000fe20004000000 */
[----:B------:R4:W4:Y:S03]  /*17430*/  LDC.64 R14, c[0x0][R11+0x168] ;  /* 0x00005a000b0e7b82 */ /* 0x0009260000000a00 */
[----:B------:R-:W-:-:S05]  /*17440*/  @P3 IMAD.HI.U32 R9, R8, c[0x0][0x4ec], RZ ;  /* 0x00013b0008093a27 */ /* 0x000fca00078e00ff */
[----:B------:R4:W4:Y:S01]  /*17450*/  LDC.64 R16, c[0x0][R11+0x178] ;  /* 0x00005e000b107b82 */ /* 0x0009220000000a00 */
[----:B-1----:R-:W-:-:S07]  /*17460*/  SHF.R.S32.HI R111, RZ, 0x1f, R119 ;  /* 0x0000001fff6f7819 */ /* 0x002fce0000011477 */
[----:B------:R4:W1:Y:S01]  /*17470*/  LDC.64 R18, c[0x0][R11+0x160] ;  /* 0x000058000b127b82 */ /* 0x0008620000000a00 */
[----:B------:R-:W-:-:S04]  /*17480*/  LEA.HI R111, R111, R119, RZ, 0x5 ;  /* 0x000000776f6f7211 */ /* 0x000fc800078f28ff */
[----:B------:R-:W-:-:S05]  /*17490*/  LOP3.LUT R111, R111, 0xffffffe0, RZ, 0xc0, !PT ;  /* 0xffffffe06f6f7812 */ /* 0x000fca00078ec0ff */
[----:B------:R-:W-:Y:S02]  /*174a0*/  IMAD.IADD R111, R119, 0x1, -R111 ;  /* 0x00000001776f7824 */ /* 0x000fe400078e0a6f */
[----:B---3--:R-:W-:-:S04]  /*174b0*/  IMAD R3, R7, R0, RZ ;  /* 0x0000000007037224 */ /* 0x008fc800078e02ff */
[C---:B----4-:R-:W-:Y:S02]  /*174c0*/  IMAD R11, R6.reuse, R4, R3 ;  /* 0x00000004060b7224 */ /* 0x050fe400078e0203 */
[----:B------:R-:W-:-:S04]  /*174d0*/  IMAD.WIDE.U32 R4, R6, R0, RZ ;  /* 0x0000000006047225 */ /* 0x000fc800078e00ff */
[----:B------:R-:W-:-:S04]  /*174e0*/  IMAD.WIDE.U32 R6, R14, R238, RZ ;  /* 0x000000ee0e067225 */ /* 0x000fc800078e00ff */
[----:B------:R-:W-:Y:S01]  /*174f0*/  IMAD.MOV.U32 R3, RZ, RZ, R8 ;  /* 0x000000ffff037224 */ /* 0x000fe200078e0008 */
[----:B------:R-:W-:Y:S01]  /*17500*/  @P3 SHF.R.U32.HI R3, RZ, c[0x0][0x4f0], R9 ;  /* 0x00013c00ff033a19 */ /* 0x000fe20000011609 */
[----:B------:R-:W-:Y:S01]  /*17510*/  IMAD R10, R15, R238, RZ ;  /* 0x000000ee0f0a7224 */ /* 0x000fe200078e02ff */
[----:B------:R-:W-:Y:S01]  /*17520*/  SEL R9, R250, RZ, P2 ;  /* 0x000000fffa097207 */ /* 0x000fe20001000000 */
[----:B------:R-:W-:Y:S01]  /*17530*/  IMAD.IADD R12, R5, 0x1, R11 ;  /* 0x00000001050c7824 */ /* 0x000fe200078e020b */
[----:B------:R-:W-:Y:S01]  /*17540*/  IADD3 R14, P1, P0, R4, R6, R2 ;  /* 0x00000006040e7210 */ /* 0x000fe2000783e002 */
        /* <DEDUP_REMOVED lines=10> */
[----:B-1----:R-:W-:Y:S01]  /*175f0*/  IMAD R3, R19, R4, RZ ;  /* 0x0000000413037224 */ /* 0x002fe200078e02ff */
        /* <DEDUP_REMOVED lines=26> */
[----:B-1----:R-:W-:Y:S01]  /*177a0*/  SHF.R.S32.HI R6, RZ, 0x1f, R110 ;  /* 0x0000001fff067819 */ /* 0x002fe2000001146e */
[----:B------:R-:W-:Y:S01]  /*177b0*/  IMAD R10, R10, c[0x0][0x3a0], RZ ;  /* 0x0000e8000a0a7a24 */ /* 0x000fe200078e02ff */
[----:B------:R1:W2:Y:S01]  /*177c0*/  LDS.128 R36, [R201+0x80] ;  /* 0x00008000c9247984 */ /* 0x0002a20000000c00 */
[----:B------:R-:W-:Y:S01]  /*177d0*/  IMAD.WIDE.U32 R4, R2, c[0x0][0x3a0], RZ ;  /* 0x0000e80002047a25 */ /* 0x000fe200078e00ff */
[----:B------:R-:W-:Y:S02]  /*177e0*/  LEA.HI R6, R6, R110, RZ, 0x3 ;  /* 0x0000006e06067211 */ /* 0x000fe400078f18ff */
[----:B------:R1:W3:Y:S01]  /*177f0*/  LDS.128 R52, [R201+0x1080] ;  /* 0x00108000c9347984 */ /* 0x0002e20000000c00 */
[----:B------:R-:W-:Y:S01]  /*17800*/  IMAD R2, R2, c[0x0][0x3a4], R10 ;  /* 0x0000e90002027a24 */ /* 0x000fe200078e020a */
[----:B------:R-:W-:Y:S02]  /*17810*/  LOP3.LUT R6, R6, 0xfffffff8, RZ, 0xc0, !PT ;  /* 0xfffffff806067812 */ /* 0x000fe400078ec0ff */
[----:B------:R1:W4:Y:S01]  /*17820*/  LDS.128 R68, [R201+0x2080] ;  /* 0x00208000c9447984 */ /* 0x0003220000000c00 */
[----:B------:R-:W-:-:S02]  /*17830*/  IADD3 R14, R211, R233, RZ ;  /* 0x000000e9d30e7210 */ /* 0x000fc40007ffe0ff */
[----:B------:R-:W-:Y:S01]  /*17840*/  IADD3 R3, R5, R2, RZ ;  /* 0x0000000205037210 */ /* 0x000fe20007ffe0ff */
[----:B------:R1:W1:Y:S01]  /*17850*/  LDS.128 R84, [R201+0x3080] ;  /* 0x00308000c9547984 */ /* 0x0002620000000c00 */
[----:B------:R-:W-:-:S03]  /*17860*/  IADD3 R2, -R6, R110, RZ ;  /* 0x0000006e06027210 */ /* 0x000fc60007ffe1ff */
[----:B------:R1:W1:Y:S01]  /*17870*/  LDS.128 R32, [R201+0x4080] ;  /* 0x00408000c9207984 */ /* 0x0002620000000c00 */
[----:B------:R-:W-:Y:S02]  /*17880*/  LEA R6, R2, R211, 0x5 ;  /* 0x000000d302067211 */ /* 0x000fe400078e28ff */
[----:B------:R-:W-:Y:S01]  /*17890*/  MOV R2, R4 ;  /* 0x0000000400027202 */ /* 0x000fe20000000f00 */
[----:B------:R1:W1:Y:S04]  /*178a0*/  LDS.128 R48, [R201+0x5080] ;  /* 0x00508000c9307984 */ /* 0x0002680000000c00 */
[C---:B------:R-:W-:Y:S01]  /*178b0*/  IMAD.WIDE.U32 R4, R238.reuse, c[0x0][0x3e8], R2 ;  /* 0x0000fa00ee047a25 */ /* 0x040fe200078e0002 */
[----:B------:R-:W-:Y:S01]  /*178c0*/  IADD3 R3, R233, R6, RZ ;  /* 0x00000006e9037210 */ /* 0x000fe20007ffe0ff */
[----:B------:R1:W1:Y:S01]  /*178d0*/  LDS.128 R64, [R201+0x6080] ;  /* 0x00608000c9407984 */ /* 0x0002620000000c00 */
[----:B------:R-:W-:Y:S01]  /*178e0*/  SHF.R.S32.HI R2, RZ, 0x1f, R0 ;  /* 0x0000001fff027819 */ /* 0x000fe20000011400 */
[----:B------:R-:W-:-:S02]  /*178f0*/  IMAD R5, R238, c[0x0][0x3ec], R5 ;  /* 0x0000fb00ee057a24 */ /* 0x000fc400078e0205 */
[----:B------:R-:W-:Y:S01]  /*17900*/  @P3 IMAD.HI.U32 R8, R3, c[0x0][0x4ec], RZ ;  /* 0x00013b0003083a27 */ /* 0x000fe200078e00ff */
[----:B------:R1:W1:Y:S03]  /*17910*/  LDS.128 R80, [R201+0x7080] ;  /* 0x00708000c9507984 */ /* 0x0002660000000c00 */
[----:B------:R-:W-:Y:S01]  /*17920*/  IMAD R6, R2, c[0x0][0x3f0], RZ ;  /* 0x0000fc0002067a24 */ /* 0x000fe200078e02ff */
[----:B------:R1:W1:Y:S01]  /*17930*/  LDS.128 R28, [R201+0x8080] ;  /* 0x00808000c91c7984 */ /* 0x0002620000000c00 */
[----:B------:R-:W-:Y:S01]  /*17940*/  IMAD.MOV.U32 R2, RZ, RZ, R3 ;  /* 0x000000ffff027224 */ /* 0x000fe200078e0003 */
[----:B------:R-:W-:Y:S01]  /*17950*/  @P3 SHF.R.U32.HI R2, RZ, c[0x0][0x4f0], R8 ;  /* 0x00013c00ff023a19 */ /* 0x000fe20000011608 */
[C---:B------:R-:W-:Y:S01]  /*17960*/  IMAD R7, R0.reuse, c[0x0][0x3f4], R6 ;  /* 0x0000fd0000077a24 */ /* 0x040fe200078e0206 */
[----:B------:R1:W1:Y:S01]  /*17970*/  LDS.128 R44, [R201+0x9080] ;  /* 0x00908000c92c7984 */ /* 0x0002620000000c00 */
[----:B------:R-:W-:Y:S01]  /*17980*/  IMAD.WIDE.U32 R4, R0, c[0x0][0x3f0], R4 ;  /* 0x0000fc0000047a25 */ /* 0x000fe200078e0004 */
[----:B------:R-:W-:-:S02]  /*17990*/  SHF.R.S32.HI R6, RZ, 0x1f, R2 ;  /* 0x0000001fff067819 */ /* 0x000fc40000011402 */
[----:B------:R1:W1:Y:S01]  /*179a0*/  LDS.128 R60, [R201+0xa080] ;  /* 0x00a08000c93c7984 */ /* 0x0002620000000c00 */
[----:B------:R-:W-:Y:S02]  /*179b0*/  IADD3 R0, -R2, RZ, RZ ;  /* 0x000000ff02007210 */ /* 0x000fe40007ffe1ff */
[----:B------:R-:W-:Y:S01]  /*179c0*/  IADD3 R5, R5, R7, RZ ;  /* 0x0000000705057210 */ /* 0x000fe20007ffe0ff */
[----:B------:R1:W1:Y:S01]  /*179d0*/  LDS.128 R76, [R201+0xb080] ;  /* 0x00b08000c94c7984 */ /* 0x0002620000000c00 */
[----:B------:R-:W-:Y:S02]  /*179e0*/  IMAD R6, R6, c[0x0][0x3e0], RZ ;  /* 0x0000f80006067a24 */ /* 0x000fe400078e02ff */
[----:B------:R-:W-:Y:S01]  /*179f0*/  IMAD R0, R0, c[0x0][0x4e8], R3 ;  /* 0x00013a0000007a24 */ /* 0x000fe200078e0203 */
[----:B------:R1:W1:Y:S01]  /*17a00*/  LDS.128 R24, [R201+0xc080] ;  /* 0x00c08000c9187984 */ /* 0x0002620000000c00 */
[----:B------:R-:W-:-:S03]  /*17a10*/  IMAD.WIDE.U32 R4, R2, c[0x0][0x3e0], R4 ;  /* 0x0000f80002047a25 */ /* 0x000fc600078e0004 */
[----:B------:R1:W1:Y:S01]  /*17a20*/  LDS.128 R40, [R201+0xd080] ;  /* 0x00d08000c9287984 */ /* 0x0002620000000c00 */
[----:B------:R-:W-:Y:S01]  /*17a30*/  IMAD R2, R2, c[0x0][0x3e4], R6 ;  /* 0x0000f90002027a24 */ /* 0x000fe200078e0206 */
[----:B------:R-:W-:Y:S02]  /*17a40*/  SHF.R.S32.HI R6, RZ, 0x1f, R0 ;  /* 0x0000001fff067819 */ /* 0x000fe40000011400 */
[----:B------:R1:W1:Y:S01]  /*17a50*/  LDS.128 R56, [R201+0xe080] ;  /* 0x00e08000c9387984 */ /* 0x0002620000000c00 */
[----:B------:R-:W-:Y:S01]  /*17a60*/  IMAD.IADD R3, R5, 0x1, R2 ;  /* 0x0000000105037824 */ /* 0x000fe200078e0202 */
[----:B------:R-:W-:Y:S01]  /*17a70*/  MOV R2, R4 ;  /* 0x0000000400027202 */ /* 0x000fe20000000f00 */
[----:B------:R-:W-:Y:S01]  /*17a80*/  IMAD R6, R6, c[0x0][0x3d8], RZ ;  /* 0x0000f60006067a24 */ /* 0x000fe200078e02ff */
[----:B------:R1:W1:Y:S03]  /*17a90*/  LDS.128 R72, [R201+0xf080] ;  /* 0x00f08000c9487984 */ /* 0x0002660000000c00 */
[----:B------:R-:W-:-:S04]  /*17aa0*/  IMAD.WIDE.U32 R2, R0, c[0x0][0x3d8], R2 ;  /* 0x0000f60000027a25 */ /* 0x000fc800078e0002 */
[----:B------:R-:W-:Y:S01]  /*17ab0*/  IMAD R0, R0, c[0x0][0x3dc], R6 ;  /* 0x0000f70000007a24 */ /* 0x000fe200078e0206 */
[----:B------:R-:W-:-:S04]  /*17ac0*/  LEA R16, P0, R2, c[0x0][0x380], 0x1 ;  /* 0x0000e00002107a11 */ /* 0x000fc800078008ff */
[----:B------:R-:W-:-:S04]  /*17ad0*/  IADD3 R0, R3, R0, RZ ;  /* 0x0000000003007210 */ /* 0x000fc80007ffe0ff */
[----:B------:R-:W-:Y:S01]  /*17ae0*/  LEA.HI.X R15, R2, c[0x0][0x384], R0, 0x1, P0 ;  /* 0x0000e100020f7a11 */ /* 0x000fe200000f0c00 */
[----:B------:R-:W-:Y:S05]  /*17af0*/  BRA.DIV ~URZ, `(.L_x_1115) ;  /* 0x000047927f007947 */ /* 0x000fea000b800000 */
[----:B--234-:R2:W3:Y:S02]  /*17b00*/  SHFL.IDX PT, R12, R15, RZ, 0x181f ;  /* 0x00181fff0f0c7589 */ /* 0x01c4e400000e0000 */
.L_x_1182:
[----:B------:R-:W-:Y:S05]  /*17b10*/  BRA.DIV ~URZ, `(.L_x_1116) ;  /* 0x000047e27f007947 */ /* 0x000fea000b800000 */
[----:B------:R4:W2:Y:S02]  /*17b20*/  SHFL.IDX PT, R0, R16, RZ, 0x181f ;  /* 0x00181fff10007589 */ /* 0x0008a400000e0000 */
.L_x_1183:
        /* <DEDUP_REMOVED lines=26> */
.L_x_1118:
[----:B------:R-:W-:Y:S05]  /*17cd0*/  BSYNC B0 ;  /* 0x0000000000007941 */ /* 0x000fea0003800000 */
.L_x_1117:
[----:B------:R-:W-:Y:S05]  /*17ce0*/  BRA.DIV ~URZ, `(.L_x_1119) ;  /* 0x000046727f007947 */ /* 0x000fea000b800000 */
[----:B---3--:R3:W4:Y:S04]  /*17cf0*/  SHFL.IDX PT, R12, R15, 0x1, 0x181f ;  /* 0x00381f000f0c7f89 */ /* 0x00872800000e0000 */
[----:B--2---:R3:W2:Y:S02]  /*17d00*/  SHFL.IDX PT, R0, R16, 0x1, 0x181f ;  /* 0x00381f0010007f89 */ /* 0x0046a400000e0000 */
.L_x_1184:
        /* <DEDUP_REMOVED lines=20> */
.L_x_1121:
[----:B------:R-:W-:Y:S05]  /*17e50*/  BSYNC B0 ;  /* 0x0000000000007941 */ /* 0x000fea0003800000 */
.L_x_1120:
[----:B------:R-:W-:Y:S05]  /*17e60*/  BRA.DIV ~URZ, `(.L_x_1122) ;  /* 0x000045b27f007947 */ /* 0x000fea000b800000 */
[----:B----4-:R4:W3:Y:S02]  /*17e70*/  SHFL.IDX PT, R12, R15, 0x2, 0x181f ;  /* 0x00581f000f0c7f89 */ /* 0x0108e400000e0000 */
.L_x_1185:
[----:B------:R-:W-:Y:S05]  /*17e80*/  BRA.DIV ~URZ, `(.L_x_1123) ;  /* 0x000046027f007947 */ /* 0x000fea000b800000 */
[----:B--2---:R2:W4:Y:S02]  /*17e90*/  SHFL.IDX PT, R0, R16, 0x2, 0x181f ;  /* 0x00581f0010007f89 */ /* 0x00452400000e0000 */
.L_x_1186:
        /* <DEDUP_REMOVED lines=20> */
.L_x_1125:
[----:B------:R-:W-:Y:S05]  /*17fe0*/  BSYNC B0 ;  /* 0x0000000000007941 */ /* 0x000fea0003800000 */
.L_x_1124:
[----:B------:R-:W-:Y:S05]  /*17ff0*/  BRA.DIV ~URZ, `(.L_x_1126) ;  /* 0x000044f27f007947 */ /* 0x000fea000b800000 */
[----:B---3--:R3:W2:Y:S04]  /*18000*/  SHFL.IDX PT, R10, R15, 0x3, 0x181f ;  /* 0x00781f000f0a7f89 */ /* 0x0086a800000e0000 */
[----:B----4-:R3:W4:Y:S02]  /*18010*/  SHFL.IDX PT, R0, R16, 0x3, 0x181f ;  /* 0x00781f0010007f89 */ /* 0x01072400000e0000 */
.L_x_1187:
        /* <DEDUP_REMOVED lines=21> */
.L_x_1114:
        /* <DEDUP_REMOVED lines=33> */
.L_x_1188:
[----:B------:R-:W-:Y:S05]  /*18380*/  BRA.DIV ~URZ, `(.L_x_1129) ;  /* 0x000042927f007947 */ /* 0x000fea000b800000 */
[----:B------:R3:W4:Y:S02]  /*18390*/  SHFL.IDX PT, R0, R17, RZ, 0x1c1f ;  /* 0x001c1fff11007589 */ /* 0x00072400000e0000 */
.L_x_1189:
[----:B------:R-:W-:Y:S01]  /*183a0*/  BSSY B0, `(.L_x_1130) ;  /* 0x00000c4000007945 */ /* 0x000fe20003800000 */
[----:B------:R-:W-:Y:S05]  /*183b0*/  @P0 BRA `(.L_x_1131) ;  /* 0x00000c2000000947 */ /* 0x000fea0003800000 */
[C---:B------:R-:W-:Y:S02]  /*183c0*/  ISETP.GE.AND P2, PT, R217.reuse, c[0x0][0x3c8], PT ;  /* 0x0000f200d9007a0c */ /* 0x040fe40003f46270 */
[C---:B------:R-:W-:Y:S02]  /*183d0*/  IADD3 R10, R217.reuse, 0x8, RZ ;  /* 0x00000008d90a7810 */ /* 0x040fe40007ffe0ff */
[----:B------:R-:W-:Y:S02]  /*183e0*/  IADD3 R5, R217, 0x10, RZ ;  /* 0x00000010d9057810 */ /* 0x000fe40007ffe0ff */
[----:B------:R-:W-:Y:S02]  /*183f0*/  ISETP.GE.AND P1, PT, R10, c[0x0][0x3c8], PT ;  /* 0x0000f2000a007a0c */ /* 0x000fe40003f26270 */
[----:B------:R-:W-:-:S02]  /*18400*/  ISETP.GE.AND P0, PT, R5, c[0x0][0x3c8], PT ;  /* 0x0000f20005007a0c */ /* 0x000fc40003f06270 */
[C---:B------:R-:W-:Y:S02]  /*18410*/  IADD3 R11, R217.reuse, 0x20, RZ ;  /* 0x00000020d90b7810 */ /* 0x040fe40007ffe0ff */
[C---:B------:R-:W-:Y:S01]  /*18420*/  IADD3 R14, R217.reuse, 0x8, RZ ;  /* 0x00000008d90e7810 */ /* 0x040fe20007ffe0ff */
[----:B----4-:R-:W-:Y:S01]  /*18430*/  @!P2 IMAD.MOV.U32 R2, RZ, RZ, R0 ;  /* 0x000000ffff02a224 */ /* 0x010fe200078e0000 */
[C---:B------:R-:W-:Y:S01]  /*18440*/  IADD3 R12, R217.reuse, 0x10, RZ ;  /* 0x00000010d90c7810 */ /* 0x040fe20007ffe0ff */
[----:B--2---:R-:W-:Y:S01]  /*18450*/  @!P2 IMAD.MOV.U32 R3, RZ, RZ, R4 ;  /* 0x000000ffff03a224 */ /* 0x004fe200078e0004 */
[----:B------:R-:W-:Y:S02]  /*18460*/  IADD3 R13, R217, 0x18, RZ ;  /* 0x00000018d90d7810 */ /* 0x000fe40007ffe0ff */
[----:B------:R-:W-:Y:S01]  /*18470*/  ISETP.GE.AND P4, PT, R11, c[0x0][0x3c8], PT ;  /* 0x0000f2000b007a0c */ /* 0x000fe20003f86270 */
[----:B------:R-:W-:Y:S01]  /*18480*/  @!P2 IMAD.WIDE R6, R217, 0x4, R2 ;  /* 0x00000004d906a825 */ /* 0x000fe200078e0202 */
[----:B------:R-:W-:-:S02]  /*18490*/  @!P1 LEA R2, P3, R10, R0, 0x2 ;  /* 0x000000000a029211 */ /* 0x000fc400078610ff */
[----:B------:R-:W-:Y:S02]  /*184a0*/  SHF.R.S32.HI R14, RZ, 0x1f, R14 ;  /* 0x0000001fff0e7819 */ /* 0x000fe4000001140e */
[----:B------:R2:W-:Y:S01]  /*184b0*/  @!P2 ST.E.64 [R6.64], R160 ;  /* 0x000000a00600a985 */ /* 0x0005e2000c101b06 */
[----:B------:R-:W-:Y:S02]  /*184c0*/  SHF.R.S32.HI R12, RZ, 0x1f, R12 ;  /* 0x0000001fff0c7819 */ /* 0x000fe4000001140c */
[----:B------:R-:W-:Y:S02]  /*184d0*/  @!P0 LEA R8, P2, R5, R0, 0x2 ;  /* 0x0000000005088211 */ /* 0x000fe400078410ff */
[----:B------:R-:W-:Y:S02]  /*184e0*/  ISETP.GE.AND P5, PT, R13, c[0x0][0x3c8], PT ;  /* 0x0000f2000d007a0c */ /* 0x000fe40003fa6270 */
[----:B------:R-:W-:Y:S02]  /*184f0*/  @!P1 LEA.HI.X R3, R10, R4, R14, 0x2, P3 ;  /* 0x000000040a039211 */ /* 0x000fe400018f140e */
[----:B------:R-:W-:-:S02]  /*18500*/  IADD3 R10, R217, 0x28, RZ ;  /* 0x00000028d90a7810 */ /* 0x000fc40007ffe0ff */
[----:B------:R-:W-:Y:S01]  /*18510*/  @!P0 LEA.HI.X R9, R5, R4, R12, 0x2, P2 ;  /* 0x0000000405098211 */ /* 0x000fe200010f140c */
[----:B------:R4:W-:Y:S01]  /*18520*/  @!P1 ST.E.64 [R2.64], R150 ;  /* 0x0000009602009985 */ /* 0x0009e2000c101b06 */
[----:B------:R-:W-:Y:S02]  /*18530*/  ISETP.GE.AND P6, PT, R10, c[0x0][0x3c8], PT ;  /* 0x0000f2000a007a0c */ /* 0x000fe40003fc6270 */
[C---:B------:R-:W-:Y:S01]  /*18540*/  IADD3 R12, R217.reuse, 0x20, RZ ;  /* 0x00000020d90c7810 */ /* 0x040fe20007ffe0ff */
[----:B------:R5:W-:Y:S01]  /*18550*/  @!P0 ST.E.64 [R8.64], R132 ;  /* 0x0000008408008985 */ /* 0x000be2000c101b06 */
[C---:B------:R-:W-:Y:S02]  /*18560*/  IADD3 R5, R217.reuse, 0x30, RZ ;  /* 0x00000030d9057810 */ /* 0x040fe40007ffe0ff */
[----:B------:R-:W-:Y:S02]  /*18570*/  IADD3 R14, R217, 0x18, RZ ;  /* 0x00000018d90e7810 */ /* 0x000fe40007ffe0ff */
[----:B------:R-:W-:-:S02]  /*18580*/  SHF.R.S32.HI R12, RZ, 0x1f, R12 ;  /* 0x0000001fff0c7819 */ /* 0x000fc4000001140c */
[----:B------:R-:W-:Y:S02]  /*18590*/  ISETP.GE.AND P3, PT, R5, c[0x0][0x3c8], PT ;  /* 0x0000f20005007a0c */ /* 0x000fe40003f66270 */
[----:B------:R-:W-:Y:S02]  /*185a0*/  SHF.R.S32.HI R14, RZ, 0x1f, R14 ;  /* 0x0000001fff0e7819 */ /* 0x000fe4000001140e */
[----:B------:R-:W-:Y:S02]  /*185b0*/  ISETP.GE.AND P2, PT, R252, c[0x0][0x3c8], PT ;  /* 0x0000f200fc007a0c */ /* 0x000fe40003f46270 */
[----:B--2---:R-:W-:-:S04]  /*185c0*/  @!P5 LEA R6, P1, R13, R0, 0x2 ;  /* 0x000000000d06d211 */ /* 0x004fc800078210ff */
[----:B------:R-:W-:-:S05]  /*185d0*/  @!P5 LEA.HI.X R7, R13, R4, R14, 0x2, P1 ;  /* 0x000000040d07d211 */ /* 0x000fca00008f140e */
[----:B------:R2:W-:Y:S01]  /*185e0*/  @!P5 ST.E.64 [R6.64], R136 ;  /* 0x000000880600d985 */ /* 0x0005e2000c101b06 */
[----:B----4-:R-:W-:-:S04]  /*185f0*/  @!P4 LEA R2, P0, R11, R0, 0x2 ;  /* 0x000000000b02c211 */ /* 0x010fc800078010ff */
[----:B------:R-:W-:Y:S02]  /*18600*/  @!P4 LEA.HI.X R3, R11, R4, R12, 0x2, P0 ;  /* 0x000000040b03c211 */ /* 0x000fe400000f140c */
[C---:B------:R-:W-:Y:S02]  /*18610*/  IADD3 R12, R217.reuse, 0x28, RZ ;  /* 0x00000028d90c7810 */ /* 0x040fe40007ffe0ff */
[C---:B-----5:R-:W-:Y:S01]  /*18620*/  @!P6 LEA R8, P1, R10.reuse, R0, 0x2 ;  /* 0x000000000a08e211 */ /* 0x060fe200078210ff */
[----:B------:R4:W-:Y:S01]  /*18630*/  @!P4 ST.E.64 [R2.64], R152 ;  /* 0x000000980200c985 */ /* 0x0009e2000c101b06 */
[----:B------:R-:W-:Y:S02]  /*18640*/  SHF.R.S32.HI R12, RZ, 0x1f, R12 ;  /* 0x0000001fff0c7819 */ /* 0x000fe4000001140c */
[----:B------:R-:W-:Y:S02]  /*18650*/  IADD3 R11, R217, 0x30, RZ ;  /* 0x00000030d90b7810 */ /* 0x000fe40007ffe0ff */
[----:B------:R-:W-:-:S02]  /*18660*/  @!P6 LEA.HI.X R9, R10, R4, R12, 0x2, P1 ;  /* 0x000000040a09e211 */ /* 0x000fc400008f140c */
[----:B------:R-:W-:Y:S02]  /*18670*/  SHF.R.S32.HI R11, RZ, 0x1f, R11 ;  /* 0x0000001fff0b7819 */ /* 0x000fe4000001140b */
[----:B------:R-:W-:Y:S01]  /*18680*/  SHF.R.S32.HI R10, RZ, 0x1f, R252 ;  /* 0x0000001fff0a7819 */ /* 0x000fe200000114fc */
[----:B------:R5:W-:Y:S01]  /*18690*/  @!P6 ST.E.64 [R8.64], R156 ;  /* 0x0000009c0800e985 */ /* 0x000be2000c101b06 */
[----:B------:R-:W-:Y:S02]  /*186a0*/  ISETP.GE.AND P6, PT, R251, c[0x0][0x3c8], PT ;  /* 0x0000f200fb007a0c */ /* 0x000fe40003fc6270 */
[----:B------:R-:W-:Y:S02]  /*186b0*/  ISETP.GE.AND P1, PT, R249, c[0x0][0x3c8], PT ;  /* 0x0000f200f9007a0c */ /* 0x000fe40003f26270 */
[----:B--2---:R-:W-:-:S04]  /*186c0*/  @!P3 LEA R6, P0, R5, R0, 0x2 ;  /* 0x000000000506b211 */ /* 0x004fc800078010ff */
[----:B------:R-:W-:Y:S02]  /*186d0*/  @!P3 LEA.HI.X R7, R5, R4, R11, 0x2, P0 ;  /* 0x000000040507b211 */ /* 0x000fe400000f140b */
[----:B------:R-:W-:-:S03]  /*186e0*/  IADD3 R5, R217, 0x50, RZ ;  /* 0x00000050d9057810 */ /* 0x000fc60007ffe0ff */
[----:B------:R2:W-:Y:S01]  /*186f0*/  @!P3 ST.E.64 [R6.64], R28 ;  /* 0x0000001c0600b985 */ /* 0x0005e2000c101b06 */
[----:B------:R-:W-:Y:S02]  /*18700*/  ISETP.GE.AND P5, PT, R5, c[0x0][0x3c8], PT ;  /* 0x0000f20005007a0c */ /* 0x000fe40003fa6270 */
[C---:B----4-:R-:W-:Y:S02]  /*18710*/  @!P2 LEA R2, P4, R252.reuse, R0, 0x2 ;  /* 0x00000000fc02a211 */ /* 0x050fe400078810ff */
[----:B------:R-:W-:Y:S02]  /*18720*/  SHF.R.S32.HI R11, RZ, 0x1f, R5 ;  /* 0x0000001fff0b7819 */ /* 0x000fe40000011405 */
[----:B------:R-:W-:Y:S02]  /*18730*/  @!P2 LEA.HI.X R3, R252, R4, R10, 0x2, P4 ;  /* 0x00000004fc03a211 */ /* 0x000fe400020f140a */
[----:B------:R-:W-:-:S03]  /*18740*/  SHF.R.S32.HI R10, RZ, 0x1f, R251 ;  /* 0x0000001fff0a7819 */ /* 0x000fc600000114fb */
[----:B------:R4:W-:Y:S01]  /*18750*/  @!P2 ST.E.64 [R2.64], R24 ;  /* 0x000000180200a985 */ /* 0x0009e2000c101b06 */
[----:B-----5:R-:W-:-:S04]  /*18760*/  @!P6 LEA R8, P0, R251, R0, 0x2 ;  /* 0x00000000fb08e211 */ /* 0x020fc800078010ff */
[----:B------:R-:W-:Y:S02]  /*18770*/  @!P6 LEA.HI.X R9, R251, R4, R10, 0x2, P0 ;  /* 0x00000004fb09e211 */ /* 0x000fe400000f140a */
[----:B------:R-:W-:-:S03]  /*18780*/  @!P5 LEA R10, P0, R5, R0, 0x2 ;  /* 0x00000000050ad211 */ /* 0x000fc600078010ff */
[----:B------:R5:W-:Y:S01]  /*18790*/  @!P6 ST.E.64 [R8.64], R36 ;  /* 0x000000240800e985 */ /* 0x000be2000c101b06 */
[----:B------:R-:W-:Y:S02]  /*187a0*/  @!P5 LEA.HI.X R11, R5, R4, R11, 0x2, P0 ;  /* 0x00000004050bd211 */ /* 0x000fe400000f140b */
[----:B------:R-:W-:Y:S02]  /*187b0*/  IADD3 R5, R217, 0x68, RZ ;  /* 0x00000068d9057810 */ /* 0x000fe40007ffe0ff */
[----:B--2---:R-:W-:Y:S02]  /*187c0*/  SHF.R.S32.HI R7, RZ, 0x1f, R249 ;  /* 0x0000001fff077819 */ /* 0x004fe400000114f9 */
[----:B------:R-:W-:-:S04]  /*187d0*/  @!P1 LEA R6, P2, R249, R0, 0x2 ;  /* 0x00000000f9069211 */ /* 0x000fc800078410ff */
[----:B------:R-:W-:Y:S02]  /*187e0*/  @!P1 LEA.HI.X R7, R249, R4, R7, 0x2, P2 ;  /* 0x00000004f9079211 */ /* 0x000fe400010f1407 */
[----:B------:R-:W-:-:S03]  /*187f0*/  ISETP.GE.AND P2, PT, R5, c[0x0][0x3c8], PT ;  /* 0x0000f20005007a0c */ /* 0x000fc60003f46270 */
[----:B------:R2:W-:Y:S01]  /*18800*/  @!P1 ST.E.64 [R6.64], R32 ;  /* 0x0000002006009985 */ /* 0x0005e2000c101b06 */
[C---:B----4-:R-:W-:Y:S02]  /*18810*/  IADD3 R3, R217.reuse, 0x58, RZ ;  /* 0x00000058d9037810 */ /* 0x050fe40007ffe0ff */
[----:B------:R-:W-:Y:S01]  /*18820*/  IADD3 R2, R217, 0x60, RZ ;  /* 0x00000060d9027810 */ /* 0x000fe20007ffe0ff */
[----:B------:R4:W-:Y:S01]  /*18830*/  @!P5 ST.E.64 [R10.64], R44 ;  /* 0x0000002c0a00d985 */ /* 0x0009e2000c101b06 */
[----:B------:R-:W-:Y:S02]  /*18840*/  ISETP.GE.AND P3, PT, R3, c[0x0][0x3c8], PT ;  /* 0x0000f20003007a0c */ /* 0x000fe40003f66270 */
[----:B------:R-:W-:Y:S02]  /*18850*/  ISETP.GE.AND P4, PT, R2, c[0x0][0x3c8], PT ;  /* 0x0000f20002007a0c */ /* 0x000fe40003f86270 */
[----:B-----5:R-:W-:-:S09]  /*18860*/  SHF.R.S32.HI R9, RZ, 0x1f, R3 ;  /* 0x0000001fff097819 */ /* 0x020fd20000011403 */
[CC--:B------:R-:W-:Y:S02]  /*18870*/  @!P3 LEA R8, P1, R3.reuse, R0.reuse, 0x2 ;  /* 0x000000000308b211 */ /* 0x0c0fe400078210ff */
[----:B------:R-:W-:Y:S02]  /*18880*/  @!P4 LEA R12, P0, R2, R0, 0x2 ;  /* 0x00000000020cc211 */ /* 0x000fe400078010ff */
[----:B------:R-:W-:Y:S02]  /*18890*/  @!P3 LEA.HI.X R9, R3, R4, R9, 0x2, P1 ;  /* 0x000000040309b211 */ /* 0x000fe400008f1409 */
[----:B------:R-:W-:-:S03]  /*188a0*/  IADD3 R3, R217, 0x78, RZ ;  /* 0x00000078d9037810 */ /* 0x000fc60007ffe0ff */
[----:B------:R5:W-:Y:S01]  /*188b0*/  @!P3 ST.E.64 [R8.64], R40 ;  /* 0x000000280800b985 */ /* 0x000be2000c101b06 */
[----:B------:R-:W-:Y:S02]  /*188c0*/  ISETP.GE.AND P3, PT, R3, c[0x0][0x3c8], PT ;  /* 0x0000f20003007a0c */ /* 0x000fe40003f66270 */
[C---:B--2---:R-:W-:Y:S02]  /*188d0*/  IADD3 R6, R217.reuse, 0x70, RZ ;  /* 0x00000070d9067810 */ /* 0x044fe40007ffe0ff */
[----:B------:R-:W-:Y:S02]  /*188e0*/  SHF.R.S32.HI R7, RZ, 0x1f, R2 ;  /* 0x0000001fff077819 */ /* 0x000fe40000011402 */
[----:B------:R-:W-:Y:S02]  /*188f0*/  ISETP.GE.AND P6, PT, R6, c[0x0][0x3c8], PT ;  /* 0x0000f20006007a0c */ /* 0x000fe40003fc6270 */
[----:B------:R-:W-:Y:S02]  /*18900*/  @!P4 LEA.HI.X R13, R2, R4, R7, 0x2, P0 ;  /* 0x00000004020dc211 */ /* 0x000fe400000f1407 */
[----:B------:R-:W-:-:S02]  /*18910*/  IADD3 R2, R217, 0x80, RZ ;  /* 0x00000080d9027810 */ /* 0x000fc40007ffe0ff */
[----:B------:R-:W-:Y:S01]  /*18920*/  SHF.R.S32.HI R7, RZ, 0x1f, R5 ;  /* 0x0000001fff077819 */ /* 0x000fe20000011405 */
[----:B------:R2:W-:Y:S01]  /*18930*/  @!P4 ST.E.64 [R12.64], R52 ;  /* 0x000000340c00c985 */ /* 0x0005e2000c101b06 */
[----:B------:R-:W-:Y:S02]  /*18940*/  ISETP.GE.AND P5, PT, R2, c[0x0][0x3c8], PT ;  /* 0x0000f20002007a0c */ /* 0x000fe40003fa6270 */
[----:B----4-:R-:W-:-:S03]  /*18950*/  SHF.R.S32.HI R11, RZ, 0x1f, R6 ;  /* 0x0000001fff0b7819 */ /* 0x010fc60000011406 */
[----:B------:R-:W-:-:S04]  /*18960*/  @!P6 LEA R10, P0, R6, R0, 0x2 ;  /* 0x00000000060ae211 */ /* 0x000fc800078010ff */
[----:B------:R-:W-:Y:S02]  /*18970*/  @!P6 LEA.HI.X R11, R6, R4, R11, 0x2, P0 ;  /* 0x00000004060be211 */ /* 0x000fe400000f140b */
[----:B------:R-:W-:Y:S02]  /*18980*/  IADD3 R6, R217, 0x88, RZ ;  /* 0x00000088d9067810 */ /* 0x000fe40007ffe0ff */
[----:B-----5:R-:W-:-:S04]  /*18990*/  @!P2 LEA R8, P1, R5, R0, 0x2 ;  /* 0x000000000508a211 */ /* 0x020fc800078210ff */
[----:B------:R-:W-:Y:S02]  /*189a0*/  @!P2 LEA.HI.X R9, R5, R4, R7, 0x2, P1 ;  /* 0x000000040509a211 */ /* 0x000fe400008f1407 */
[----:B------:R-:W-:Y:S02]  /*189b0*/  IADD3 R5, R217, 0x90, RZ ;  /* 0x00000090d9057810 */ /* 0x000fe40007ffe0ff */
[----:B------:R-:W-:Y:S01]  /*189c0*/  SHF.R.S32.HI R7, RZ, 0x1f, R2 ;  /* 0x0000001fff077819 */ /* 0x000fe20000011402 */
[----:B------:R4:W-:Y:S01]  /*189d0*/  @!P2 ST.E.64 [R8.64], R48 ;  /* 0x000000300800a985 */ /* 0x0009e2000c101b06 */
[----:B------:R-:W-:Y:S02]  /*189e0*/  ISETP.GE.AND P2, PT, R6, c[0x0][0x3c8], PT ;  /* 0x0000f20006007a0c */ /* 0x000fe40003f46270 */
[----:B------:R-:W-:Y:S01]  /*189f0*/  ISETP.GE.AND P4, PT, R5, c[0x0][0x3c8], PT ;  /* 0x0000f20005007a0c */ /* 0x000fe20003f86270 */
[----:B------:R5:W-:Y:S01]  /*18a00*/  @!P6 ST.E.64 [R10.64], R60 ;  /* 0x0000003c0a00e985 */ /* 0x000be2000c101b06 */
[----:B--2---:R-:W-:-:S04]  /*18a10*/  @!P5 LEA R12, P0, R2, R0, 0x2 ;  /* 0x00000000020cd211 */ /* 0x004fc800078010ff */
[----:B------:R-:W-:Y:S02]  /*18a20*/  @!P5 LEA.HI.X R13, R2, R4, R7, 0x2, P0 ;  /* 0x00000004020dd211 */ /* 0x000fe400000f1407 */
[----:B------:R-:W-:Y:S02]  /*18a30*/  IADD3 R2, R217, 0xa0, RZ ;  /* 0x000000a0d9027810 */ /* 0x000fe40007ffe0ff */
[----:B------:R-:W-:Y:S02]  /*18a40*/  SHF.R.S32.HI R7, RZ, 0x1f, R5 ;  /* 0x0000001fff077819 */ /* 0x000fe40000011405 */
[----:B----4-:R-:W-:Y:S02]  /*18a50*/  SHF.R.S32.HI R9, RZ, 0x1f, R3 ;  /* 0x0000001fff097819 */ /* 0x010fe40000011403 */
[-C--:B------:R-:W-:Y:S02]  /*18a60*/  @!P3 LEA R8, P1, R3, R0.reuse, 0x2 ;  /* 0x000000000308b211 */ /* 0x080fe400078210ff */
[----:B-----5:R-:W-:-:S02]  /*18a70*/  @!P4 LEA R10, P0, R5, R0, 0x2 ;  /* 0x00000000050ac211 */ /* 0x020fc400078010ff */
        /* <DEDUP_REMOVED lines=10> */
[----:B--2---:R-:W-:Y:S02]  /*18b20*/  SHF.R.S32.HI R9, RZ, 0x1f, R6 ;  /* 0x0000001fff097819 */ /* 0x004fe40000011406 */
[----:B------:R-:W-:-:S05]  /*18b30*/  @!P2 LEA R8, P1, R6, R0, 0x2 ;  /* 0x000000000608a211 */ /* 0x000fca00078210ff */
[----:B----4-:R-:W-:Y:S02]  /*18b40*/  @!P5 LEA R12, P0, R2, R0, 0x2 ;  /* 0x00000000020cd211 */ /* 0x010fe400078010ff */
[-C--:B------:R-:W-:Y:S02]  /*18b50*/  @!P2 LEA.HI.X R9, R6, R4.reuse, R9, 0x2, P1 ;  /* 0x000000040609a211 */ /* 0x080fe400008f1409 */
[C---:B------:R-:W-:Y:S02]  /*18b60*/  IADD3 R6, R217.reuse, 0xa8, RZ ;  /* 0x000000a8d9067810 */ /* 0x040fe40007ffe0ff */
[----:B------:R-:W-:Y:S01]  /*18b70*/  @!P5 LEA.HI.X R13, R2, R4, R7, 0x2, P0 ;  /* 0x00000004020dd211 */ /* 0x000fe200000f1407 */
[----:B------:R2:W-:Y:S01]  /*18b80*/  @!P2 ST.E.64 [R8.64], R64 ;  /* 0x000000400800a985 */ /* 0x0005e2000c101b06 */
[----:B------:R-:W-:Y:S02]  /*18b90*/  ISETP.GE.AND P2, PT, R6, c[0x0][0x3c8], PT ;  /* 0x0000f20006007a0c */ /* 0x000fe40003f46270 */
[C---:B------:R-:W-:Y:S01]  /*18ba0*/  IADD3 R2, R217.reuse, 0xb8, RZ ;  /* 0x000000b8d9027810 */ /* 0x040fe20007ffe0ff */
[----:B------:R4:W-:Y:S01]  /*18bb0*/  @!P4 ST.E.64 [R10.64], R76 ;  /* 0x0000004c0a00c985 */ /* 0x0009e2000c101b06 */
[----:B------:R-:W-:-:S04]  /*18bc0*/  IADD3 R7, R217, 0xc0, RZ ;  /* 0x000000c0d9077810 */ /* 0x000fc80007ffe0ff */
[----:B------:R-:W-:Y:S02]  /*18bd0*/  ISETP.GE.AND P4, PT, R7, c[0x0][0x3c8], PT ;  /* 0x0000f20007007a0c */ /* 0x000fe40003f86270 */
[----:B--2---:R-:W-:Y:S02]  /*18be0*/  SHF.R.S32.HI R9, RZ, 0x1f, R3 ;  /* 0x0000001fff097819 */ /* 0x004fe40000011403 */
[-C--:B------:R-:W-:Y:S02]  /*18bf0*/  @!P3 LEA R8, P1, R3, R0.reuse, 0x2 ;  /* 0x000000000308b211 */ /* 0x080fe400078210ff */
[----:B----4-:R-:W-:Y:S02]  /*18c00*/  @!P6 LEA R10, P0, R5, R0, 0x2 ;  /* 0x00000000050ae211 */ /* 0x010fe400078010ff */
[----:B------:R-:W-:Y:S02]  /*18c10*/  @!P3 LEA.HI.X R9, R3, R4, R9, 0x2, P1 ;  /* 0x000000040309b211 */ /* 0x000fe400008f1409 */
[----:B------:R-:W-:-:S03]  /*18c20*/  SHF.R.S32.HI R3, RZ, 0x1f, R5 ;  /* 0x0000001fff037819 */ /* 0x000fc60000011405 */
[----:B------:R2:W-:Y:S01]  /*18c30*/  @!P3 ST.E.64 [R8.64], R72 ;  /* 0x000000480800b985 */ /* 0x0005e2000c101b06 */
[----:B------:R-:W-:Y:S02]  /*18c40*/  ISETP.GE.AND P3, PT, R2, c[0x0][0x3c8], PT ;  /* 0x0000f20002007a0c */ /* 0x000fe40003f66270 */
[----:B------:R-:W-:Y:S01]  /*18c50*/  @!P6 LEA.HI.X R11, R5, R4, R3, 0x2, P0 ;  /* 0x00000004050be211 */ /* 0x000fe200000f1403 */
[----:B------:R4:W-:Y:S01]  /*18c60*/  @!P5 ST.E.64 [R12.64], R84 ;  /* 0x000000540c00d985 */ /* 0x0009e2000c101b06 */
[C---:B------:R-:W-:Y:S02]  /*18c70*/  IADD3 R5, R217.reuse, 0xc8, RZ ;  /* 0x000000c8d9057810 */ /* 0x040fe40007ffe0ff */
[----:B------:R-:W-:-:S04]  /*18c80*/  IADD3 R3, R217, 0xd0, RZ ;  /* 0x000000d0d9037810 */ /* 0x000fc80007ffe0ff */
[----:B------:R-:W-:Y:S02]  /*18c90*/  ISETP.GE.AND P5, PT, R3, c[0x0][0x3c8], PT ;  /* 0x0000f20003007a0c */ /* 0x000fe40003fa6270 */
[----:B--2---:R-:W-:Y:S02]  /*18ca0*/  SHF.R.S32.HI R9, RZ, 0x1f, R6 ;  /* 0x0000001fff097819 */ /* 0x004fe40000011406 */
[CC--:B------:R-:W-:Y:S02]  /*18cb0*/  @!P2 LEA R8, P1, R6.reuse, R0.reuse, 0x2 ;  /* 0x000000000608a211 */ /* 0x0c0fe400078210ff */
[----:B----4-:R-:W-:Y:S02]  /*18cc0*/  @!P4 LEA R12, P0, R7, R0, 0x2 ;  /* 0x00000000070cc211 */ /* 0x010fe400078010ff */
[----:B------:R-:W-:Y:S02]  /*18cd0*/  @!P2 LEA.HI.X R9, R6, R4, R9, 0x2, P1 ;  /* 0x000000040609a211 */ /* 0x000fe400008f1409 */
[----:B------:R-:W-:-:S03]  /*18ce0*/  SHF.R.S32.HI R6, RZ, 0x1f, R7 ;  /* 0x0000001fff067819 */ /* 0x000fc60000011407 */
[----:B------:R2:W-:Y:S01]  /*18cf0*/  @!P2 ST.E.64 [R8.64], R80 ;  /* 0x000000500800a985 */ /* 0x0005e2000c101b06 */
[----:B------:R-:W-:Y:S02]  /*18d00*/  ISETP.GE.AND P2, PT, R5, c[0x0][0x3c8], PT ;  /* 0x0000f20005007a0c */ /* 0x000fe40003f46270 */
[----:B------:R-:W-:Y:S01]  /*18d10*/  @!P4 LEA.HI.X R13, R7, R4, R6, 0x2, P0 ;  /* 0x00000004070dc211 */ /* 0x000fe200000f1406 */
[----:B------:R4:W-:Y:S01]  /*18d20*/  @!P6 ST.E.64 [R10.64], R92 ;  /* 0x0000005c0a00e985 */ /* 0x0009e2000c101b06 */
[----:B------:R-:W-:Y:S02]  /*18d30*/  IADD3 R6, R217, 0xe0, RZ ;  /* 0x000000e0d9067810 */ /* 0x000fe40007ffe0ff */
[----:B------:R-:W-:Y:S02]  /*18d40*/  SHF.R.S32.HI R7, RZ, 0x1f, R3 ;  /* 0x0000001fff077819 */ /* 0x000fe40000011403 */
[----:B------:R-:W-:Y:S02]  /*18d50*/  ISETP.GE.AND P6, PT, R6, c[0x0][0x3c8], PT ;  /* 0x0000f20006007a0c */ /* 0x000fe40003fc6270 */
[----:B--2---:R-:W-:-:S02]  /*18d60*/  SHF.R.S32.HI R9, RZ, 0x1f, R2 ;  /* 0x0000001fff097819 */ /* 0x004fc40000011402 */
[CC--:B------:R-:W-:Y:S02]  /*18d70*/  @!P3 LEA R8, P1, R2.reuse, R0.reuse, 0x2 ;  /* 0x000000000208b211 */ /* 0x0c0fe400078210ff */
[----:B----4-:R-:W-:Y:S02]  /*18d80*/  @!P5 LEA R10, P0, R3, R0, 0x2 ;  /* 0x00000000030ad211 */ /* 0x010fe400078010ff */
[-C--:B------:R-:W-:Y:S02]  /*18d90*/  @!P3 LEA.HI.X R9, R2, R4.reuse, R9, 0x2, P1 ;  /* 0x000000040209b211 */ /* 0x080fe400008f1409 */
[----:B------:R-:W-:Y:S02]  /*18da0*/  IADD3 R2, R217, 0xd8, RZ ;  /* 0x000000d8d9027810 */ /* 0x000fe40007ffe0ff */
[----:B------:R-:W-:Y:S01]  /*18db0*/  @!P5 LEA.HI.X R11, R3, R4, R7, 0x2, P0 ;  /* 0x00000004030bd211 */ /* 0x000fe200000f1407 */
[----:B------:R2:W-:Y:S01]  /*18dc0*/  @!P3 ST.E.64 [R8.64], R88 ;  /* 0x000000580800b985 */ /* 0x0005e2000c101b06 */
[----:B------:R-:W-:-:S02]  /*18dd0*/  SHF.R.S32.HI R7, RZ, 0x1f, R2 ;  /* 0x0000001fff077819 */ /* 0x000fc40000011402 */
[----:B------:R-:W-:Y:S01]  /*18de0*/  IADD3 R3, R217, 0xf0, RZ ;  /* 0x000000f0d9037810 */ /* 0x000fe20007ffe0ff */
[----:B------:R4:W-:Y:S01]  /*18df0*/  @!P4 ST.E.64 [R12.64], R100 ;  /* 0x000000640c00c985 */ /* 0x0009e2000c101b06 */
[----:B------:R-:W-:Y:S02]  /*18e00*/  ISETP.GE.AND P4, PT, R2, c[0x0][0x3c8], PT ;  /* 0x0000f20002007a0c */ /* 0x000fe40003f86270 */
[----:B--2---:R-:W-:Y:S02]  /*18e10*/  SHF.R.S32.HI R9, RZ, 0x1f, R5 ;  /* 0x0000001fff097819 */ /* 0x004fe40000011405 */
[CC--:B------:R-:W-:Y:S02]  /*18e20*/  @!P2 LEA R8, P1, R5.reuse, R0.reuse, 0x2 ;  /* 0x000000000508a211 */ /* 0x0c0fe400078210ff */
[----:B----4-:R-:W-:Y:S02]  /*18e30*/  @!P6 LEA R12, P0, R6, R0, 0x2 ;  /* 0x00000000060ce211 */ /* 0x010fe400078010ff */
[----:B------:R-:W-:-:S02]  /*18e40*/  @!P2 LEA.HI.X R9, R5, R4, R9, 0x2, P1 ;  /* 0x000000040509a211 */ /* 0x000fc400008f1409 */
[----:B------:R-:W-:-:S03]  /*18e50*/  IADD3 R5, R217, 0xe8, RZ ;  /* 0x000000e8d9057810 */ /* 0x000fc60007ffe0ff */
[C---:B------:R-:W-:Y:S01]  /*18e60*/  @!P4 LEA R14, P1, R2.reuse, R0, 0x2 ;  /* 0x00000000020ec211 */ /* 0x040fe200078210ff */
[----:B------:R2:W-:Y:S01]  /*18e70*/  @!P2 ST.E.64 [R8.64], R96 ;  /* 0x000000600800a985 */ /* 0x0005e2000c101b06 */
[----:B------:R-:W-:Y:S02]  /*18e80*/  ISETP.GE.AND P3, PT, R5, c[0x0][0x3c8], PT ;  /* 0x0000f20005007a0c */ /* 0x000fe40003f66270 */
[----:B------:R-:W-:Y:S01]  /*18e90*/  @!P4 LEA.HI.X R15, R2, R4, R7, 0x2, P1 ;  /* 0x00000004020fc211 */ /* 0x000fe200008f1407 */
[----:B------:R4:W-:Y:S01]  /*18ea0*/  @!P5 ST.E.64 [R10.64], R108 ;  /* 0x0000006c0a00d985 */ /* 0x0009e2000c101b06 */
[----:B------:R-:W-:Y:S02]  /*18eb0*/  ISETP.GE.AND P2, PT, R3, c[0x0][0x3c8], PT ;  /* 0x0000f20003007a0c */ /* 0x000fe40003f46270 */
[----:B------:R-:W-:Y:S01]  /*18ec0*/  IADD3 R2, R217, 0xf8, RZ ;  /* 0x000000f8d9027810 */ /* 0x000fe20007ffe0ff */
[----:B------:R1:W-:Y:S03]  /*18ed0*/  @!P4 ST.E.64 [R14.64], R164 ;  /* 0x000000a40e00c985 */ /* 0x0003e6000c101b06 */
[----:B------:R-:W-:-:S02]  /*18ee0*/  ISETP.GE.AND P1, PT, R2, c[0x0][0x3c8], PT ;  /* 0x0000f20002007a0c */ /* 0x000fc40003f26270 */
[----:B--2---:R-:W-:-:S04]  /*18ef0*/  SHF.R.S32.HI R8, RZ, 0x1f, R6 ;  /* 0x0000001fff087819 */ /* 0x004fc80000011406 */
[----:B------:R-:W-:Y:S02]  /*18f00*/  @!P6 LEA.HI.X R13, R6, R4, R8, 0x2, P0 ;  /* 0x00000004060de211 */ /* 0x000fe400000f1408 */
[----:B------:R-:W-:Y:S02]  /*18f10*/  SHF.R.S32.HI R6, RZ, 0x1f, R5 ;  /* 0x0000001fff067819 */ /* 0x000fe40000011405 */
[C---:B----4-:R-:W-:Y:S01]  /*18f20*/  @!P3 LEA R10, P0, R5.reuse, R0, 0x2 ;  /* 0x00000000050ab211 */ /* 0x050fe200078010ff */
[----:B------:R1:W-:Y:S03]  /*18f30*/  @!P6 ST.E.64 [R12.64], R162 ;  /* 0x000000a20c00e985 */ /* 0x0003e6000c101b06 */
[----:B------:R-:W-:Y:S02]  /*18f40*/  @!P3 LEA.HI.X R11, R5, R4, R6, 0x2, P0 ;  /* 0x00000004050bb211 */ /* 0x000fe400000f1406 */
[----:B------:R-:W-:-:S02]  /*18f50*/  SHF.R.S32.HI R5, RZ, 0x1f, R3 ;  /* 0x0000001fff057819 */ /* 0x000fc40000011403 */
[C---:B------:R-:W-:Y:S01]  /*18f60*/  @!P2 LEA R8, P0, R3.reuse, R0, 0x2 ;  /* 0x000000000308a211 */ /* 0x040fe200078010ff */
[----:B------:R1:W-:Y:S03]  /*18f70*/  @!P3 ST.E.64 [R10.64], R120 ;  /* 0x000000780a00b985 */ /* 0x0003e6000c101b06 */
[----:B------:R-:W-:Y:S02]  /*18f80*/  @!P2 LEA.HI.X R9, R3, R4, R5, 0x2, P0 ;  /* 0x000000040309a211 */ /* 0x000fe400000f1405 */
[----:B------:R-:W-:Y:S02]  /*18f90*/  SHF.R.S32.HI R3, RZ, 0x1f, R2 ;  /* 0x0000001fff037819 */ /* 0x000fe40000011402 */
[C---:B------:R-:W-:Y:S01]  /*18fa0*/  @!P1 LEA R6, P0, R2.reuse, R0, 0x2 ;  /* 0x0000000002069211 */ /* 0x040fe200078010ff */
[----:B------:R1:W-:Y:S03]  /*18fb0*/  @!P2 ST.E.64 [R8.64], R112 ;  /* 0x000000700800a985 */ /* 0x0003e6000c101b06 */
[----:B------:R-:W-:-:S05]  /*18fc0*/  @!P1 LEA.HI.X R7, R2, R4, R3, 0x2, P0 ;  /* 0x0000000402079211 */ /* 0x000fca00000f1403 */
[----:B------:R1:W-:Y:S04]  /*18fd0*/  @!P1 ST.E.64 [R6.64], R104 ;  /* 0x0000006806009985 */ /* 0x0003e8000c101b06 */
.L_x_1131:
[----:B------:R-:W-:Y:S05]  /*18fe0*/  BSYNC B0 ;  /* 0x0000000000007941 */ /* 0x000fea0003800000 */
.L_x_1130:
[----:B------:R-:W-:Y:S05]  /*18ff0*/  BRA.DIV ~URZ, `(.L_x_1132) ;  /* 0x000036827f007947 */ /* 0x000fea000b800000 */
[----:B--2---:R2:W1:Y:S04]  /*19000*/  SHFL.IDX PT, R4, R16, 0x1, 0x1c1f ;  /* 0x003c1f0010047f89 */ /* 0x00446800000e0000 */
[----:B----4-:R2:W4:Y:S02]  /*19010*/  SHFL.IDX PT, R0, R17, 0x1, 0x1c1f ;  /* 0x003c1f0011007f89 */ /* 0x01052400000e0000 */
.L_x_1190:
[----:B------:R-:W-:-:S13]  /*19020*/  LOP3.LUT P0, RZ, R216, 0x2, RZ, 0xc0, !PT ;  /* 0x00000002d8ff7812 */ /* 0x000fda000780c0ff */
[----:B------:R-:W-:Y:S05]  /*19030*/  @P0 BRA `(.L_x_1127) ;  /* 0x000019f000000947 */ /* 0x000fea0003800000 */
[C---:B------:R-:W-:Y:S02]  /*19040*/  ISETP.GE.AND P1, PT, R217.reuse, c[0x0][0x3c8], PT ;  /* 0x0000f200d9007a0c */ /* 0x040fe40003f26270 */
[C---:B-1----:R-:W-:Y:S02]  /*19050*/  IADD3 R10, R217.reuse, 0x8, RZ ;  /* 0x00000008d90a7810 */ /* 0x042fe40007ffe0ff */
[C---:B------:R-:W-:Y:S02]  /*19060*/  IADD3 R8, R217.reuse, 0x10, RZ ;  /* 0x00000010d9087810 */ /* 0x040fe40007ffe0ff */
[----:B------:R-:W-:Y:S02]  /*19070*/  ISETP.GE.AND P0, PT, R10, c[0x0][0x3c8], PT ;  /* 0x0000f2000a007a0c */ /* 0x000fe40003f06270 */
[----:B------:R-:W-:Y:S02]  /*19080*/  ISETP.GE.AND P5, PT, R8, c[0x0][0x3c8], PT ;  /* 0x0000f20008007a0c */ /* 0x000fe40003fa6270 */
[----:B------:R-:W-:-:S02]  /*19090*/  IADD3 R14, R217, 0x18, RZ ;  /* 0x00000018d90e7810 */ /* 0x000fc40007ffe0ff */
[C---:B------:R-:W-:Y:S01]  /*190a0*/  IADD3 R12, R217.reuse, 0x20, RZ ;  /* 0x00000020d90c7810 */ /* 0x040fe20007ffe0ff */
[----:B----4-:R-:W-:Y:S01]  /*190b0*/  @!P1 IMAD.MOV.U32 R2, RZ, RZ, R0 ;  /* 0x000000ffff029224 */ /* 0x010fe200078e0000 */
[C---:B------:R-:W-:Y:S01]  /*190c0*/  IADD3 R13, R217.reuse, 0x8, RZ ;  /* 0x00000008d90d7810 */ /* 0x040fe20007ffe0ff */
[----:B------:R-:W-:Y:S01]  /*190d0*/  @!P1 IMAD.MOV.U32 R3, RZ, RZ, R4 ;  /* 0x000000ffff039224 */ /* 0x000fe200078e0004 */
[----:B------:R-:W-:Y:S02]  /*190e0*/  ISETP.GE.AND P4, PT, R14, c[0x0][0x3c8], PT ;  /* 0x0000f2000e007a0c */ /* 0x000fe40003f86270 */
[----:B------:R-:W-:Y:S01]  /*190f0*/  ISETP.GE.AND P3, PT, R12, c[0x0][0x3c8], PT ;  /* 0x0000f2000c007a0c */ /* 0x000fe20003f66270 */
[C---:B------:R-:W-:Y:S01]  /*19100*/  @!P1 IMAD.WIDE R2, R217.reuse, 0x4, R2 ;  /* 0x00000004d9029825 */ /* 0x040fe200078e0202 */
[C---:B------:R-:W-:Y:S02]  /*19110*/  IADD3 R9, R217.reuse, 0x10, RZ ;  /* 0x00000010d9097810 */ /* 0x040fe40007ffe0ff */
[----:B------:R-:W-:-:S02]  /*19120*/  IADD3 R5, R217, 0x28, RZ ;  /* 0x00000028d9057810 */ /* 0x000fc40007ffe0ff */
[C---:B------:R-:W-:Y:S01]  /*19130*/  @!P0 LEA R6, P6, R10.reuse, R0, 0x2 ;  /* 0x000000000a068211 */ /* 0x040fe200078c10ff */
[----:B------:R1:W-:Y:S01]  /*19140*/  @!P1 ST.E.64 [R2.64], R116 ;  /* 0x0000007402009985 */ /* 0x0003e2000c101b06 */
[----:B------:R-:W-:Y:S02]  /*19150*/  SHF.R.S32.HI R13, RZ, 0x1f, R13 ;  /* 0x0000001fff0d7819 */ /* 0x000fe4000001140d */
[----:B------:R-:W-:Y:S02]  /*19160*/  SHF.R.S32.HI R9, RZ, 0x1f, R9 ;  /* 0x0000001fff097819 */ /* 0x000fe40000011409 */
[----:B------:R-:W-:Y:S02]  /*19170*/  ISETP.GE.AND P2, PT, R5, c[0x0][0x3c8], PT ;  /* 0x0000f20005007a0c */ /* 0x000fe40003f46270 */
[----:B------:R-:W-:Y:S02]  /*19180*/  IADD3 R11, R217, 0x30, RZ ;  /* 0x00000030d90b7810 */ /* 0x000fe40007ffe0ff */
[----:B------:R-:W-:-:S02]  /*19190*/  @!P0 LEA.HI.X R7, R10, R4, R13, 0x2, P6 ;  /* 0x000000040a078211 */ /* 0x000fc400030f140d */
[C---:B------:R-:W-:Y:S02]  /*191a0*/  IADD3 R15, R217.reuse, 0x18, RZ ;  /* 0x00000018d90f7810 */ /* 0x040fe40007ffe0ff */
[C---:B------:R-:W-:Y:S01]  /*191b0*/  IADD3 R13, R217.reuse, 0x20, RZ ;  /* 0x00000020d90d7810 */ /* 0x040fe20007ffe0ff */
[----:B------:R4:W-:Y:S01]  /*191c0*/  @!P0 ST.E.64 [R6.64], R124 ;  /* 0x0000007c06008985 */ /* 0x0009e2000c101b06 */
[----:B------:R-:W-:Y:S02]  /*191d0*/  SHF.R.S32.HI R15, RZ, 0x1f, R15 ;  /* 0x0000001fff0f7819 */ /* 0x000fe4000001140f */
[----:B------:R-:W-:Y:S02]  /*191e0*/  SHF.R.S32.HI R13, RZ, 0x1f, R13 ;  /* 0x0000001fff0d7819 */ /* 0x000fe4000001140d */
[----:B------:R-:W-:-:S04]  /*191f0*/  IADD3 R10, R217, 0x28, RZ ;  /* 0x00000028d90a7810 */ /* 0x000fc80007ffe0ff */
[----:B------:R-:W-:Y:S02]  /*19200*/  SHF.R.S32.HI R10, RZ, 0x1f, R10 ;  /* 0x0000001fff0a7819 */ /* 0x000fe4000001140a */
[----:B-1----:R-:W-:-:S04]  /*19210*/  @!P5 LEA R2, P1, R8, R0, 0x2 ;  /* 0x000000000802d211 */ /* 0x002fc800078210ff */
[----:B------:R-:W-:Y:S02]  /*19220*/  @!P5 LEA.HI.X R3, R8, R4, R9, 0x2, P1 ;  /* 0x000000040803d211 */ /* 0x000fe400008f1409 */
[----:B------:R-:W-:Y:S02]  /*19230*/  ISETP.GE.AND P1, PT, R11, c[0x0][0x3c8], PT ;  /* 0x0000f2000b007a0c */ /* 0x000fe40003f26270 */
[C---:B------:R-:W-:Y:S01]  /*19240*/  @!P4 LEA R8, P0, R14.reuse, R0, 0x2 ;  /* 0x000000000e08c211 */ /* 0x040fe200078010ff */
[----:B------:R1:W-:Y:S03]  /*19250*/  @!P5 ST.E.64 [R2.64], R128 ;  /* 0x000000800200d985 */ /* 0x0003e6000c101b06 */
[----:B------:R-:W-:Y:S02]  /*19260*/  @!P4 LEA.HI.X R9, R14, R4, R15, 0x2, P0 ;  /* 0x000000040e09c211 */ /* 0x000fe400000f140f */
[----:B----4-:R-:W-:-:S02]  /*19270*/  @!P3 LEA R6, P6, R12, R0, 0x2 ;  /* 0x000000000c06b211 */ /* 0x010fc400078c10ff */
[----:B------:R-:W-:Y:S01]  /*19280*/  ISETP.GE.AND P0, PT, R252, c[0x0][0x3c8], PT ;  /* 0x0000f200fc007a0c */ /* 0x000fe20003f06270 */
[----:B------:R4:W-:Y:S01]  /*19290*/  @!P4 ST.E.64 [R8.64], R134 ;  /* 0x000000860800c985 */ /* 0x0009e2000c101b06 */
[----:B------:R-:W-:Y:S02]  /*192a0*/  @!P3 LEA.HI.X R7, R12, R4, R13, 0x2, P6 ;  /* 0x000000040c07b211 */ /* 0x000fe400030f140d */
[----:B------:R-:W-:Y:S02]  /*192b0*/  IADD3 R12, R217, 0x30, RZ ;  /* 0x00000030d90c7810 */ /* 0x000fe40007ffe0ff */
[----:B------:R-:W-:Y:S01]  /*192c0*/  ISETP.GE.AND P4, PT, R251, c[0x0][0x3c8], PT ;  /* 0x0000f200fb007a0c */ /* 0x000fe20003f86270 */
[----:B------:R5:W-:Y:S01]  /*192d0*/  @!P3 ST.E.64 [R6.64], R22 ;  /* 0x000000160600b985 */ /* 0x000be2000c101b06 */
[----:B------:R-:W-:Y:S02]  /*192e0*/  SHF.R.S32.HI R12, RZ, 0x1f, R12 ;  /* 0x0000001fff0c7819 */ /* 0x000fe4000001140c */
[----:B-1----:R-:W-:-:S04]  /*192f0*/  @!P2 LEA R2, P5, R5, R0, 0x2 ;  /* 0x000000000502a211 */ /* 0x002fc800078a10ff */
[----:B------:R-:W-:Y:S02]  /*19300*/  @!P2 LEA.HI.X R3, R5, R4, R10, 0x2, P5 ;  /* 0x000000040503a211 */ /* 0x000fe400028f140a */
[----:B------:R-:W-:Y:S02]  /*19310*/  SHF.R.S32.HI R10, RZ, 0x1f, R252 ;  /* 0x0000001fff0a7819 */ /* 0x000fe400000114fc */
[----:B----4-:R-:W-:Y:S01]  /*19320*/  @!P1 LEA R8, P3, R11, R0, 0x2 ;  /* 0x000000000b089211 */ /* 0x010fe200078610ff */
[----:B------:R1:W-:Y:S01]  /*19330*/  @!P2 ST.E.64 [R2.64], R26 ;  /* 0x0000001a0200a985 */ /* 0x0003e2000c101b06 */
[----:B------:R-:W-:Y:S02]  /*19340*/  IADD3 R5, R217, 0x50, RZ ;  /* 0x00000050d9057810 */ /* 0x000fe40007ffe0ff */
[----:B------:R-:W-:Y:S02]  /*19350*/  @!P1 LEA.HI.X R9, R11, R4, R12, 0x2, P3 ;  /* 0x000000040b099211 */ /* 0x000fe400018f140c */
[----:B------:R-:W-:-:S02]  /*19360*/  ISETP.GE.AND P3, PT, R249, c[0x0][0x3c8], PT ;  /* 0x0000f200f9007a0c */ /* 0x000fc40003f66270 */
[C---:B-----5:R-:W-:Y:S01]  /*19370*/  @!P0 LEA R6, P2, R252.reuse, R0, 0x2 ;  /* 0x00000000fc068211 */ /* 0x060fe200078410ff */
[----:B------:R4:W-:Y:S01]  /*19380*/  @!P1 ST.E.64 [R8.64], R138 ;  /* 0x0000008a08009985 */ /* 0x0009e2000c101b06 */
[----:B------:R-:W-:Y:S02]  /*19390*/  SHF.R.S32.HI R12, RZ, 0x1f, R251 ;  /* 0x0000001fff0c7819 */ /* 0x000fe400000114fb */
[----:B------:R-:W-:Y:S02]  /*193a0*/  @!P0 LEA.HI.X R7, R252, R4, R10, 0x2, P2 ;  /* 0x00000004fc078211 */ /* 0x000fe400010f140a */
[----:B------:R-:W-:Y:S02]  /*193b0*/  ISETP.GE.AND P6, PT, R5, c[0x0][0x3c8], PT ;  /* 0x0000f20005007a0c */ /* 0x000fe40003fc6270 */
[----:B------:R-:W-:Y:S01]  /*193c0*/  SHF.R.S32.HI R13, RZ, 0x1f, R5 ;  /* 0x0000001fff0d7819 */ /* 0x000fe20000011405 */
[----:B------:R5:W-:Y:S01]  /*193d0*/  @!P0 ST.E.64 [R6.64], R30 ;  /* 0x0000001e06008985 */ /* 0x000be2000c101b06 */
[----:B------:R-:W-:-:S04]  /*193e0*/  @!P4 LEA R10, P0, R251, R0, 0x2 ;  /* 0x00000000fb0ac211 */ /* 0x000fc800078010ff */
[----:B------:R-:W-:-:S05]  /*193f0*/  @!P4 LEA.HI.X R11, R251, R4, R12, 0x2, P0 ;  /* 0x00000004fb0bc211 */ /* 0x000fca00000f140c */
[----:B------:R2:W-:Y:S02]  /*19400*/  @!P4 ST.E.64 [R10.64], R38 ;  /* 0x000000260a00c985 */ /* 0x0005e4000c101b06 */
[----:B--2---:R-:W-:Y:S02]  /*19410*/  @!P6 LEA R16, P0, R5, R0, 0x2 ;  /* 0x000000000510e211 */ /* 0x004fe400078010ff */
[C---:B-1----:R-:W-:Y:S02]  /*19420*/  IADD3 R3, R217.reuse, 0x58, RZ ;  /* 0x00000058d9037810 */ /* 0x042fe40007ffe0ff */
[----:B------:R-:W-:Y:S02]  /*19430*/  IADD3 R2, R217, 0x60, RZ ;  /* 0x00000060d9027810 */ /* 0x000fe40007ffe0ff */
[----:B------:R-:W-:Y:S02]  /*19440*/  ISETP.GE.AND P5, PT, R3, c[0x0][0x3c8], PT ;  /* 0x0000f20003007a0c */ /* 0x000fe40003fa6270 */
[----:B------:R-:W-:-:S02]  /*19450*/  SHF.R.S32.HI R12, RZ, 0x1f, R3 ;  /* 0x0000001fff0c7819 */ /* 0x000fc40000011403 */
[----:B----4-:R-:W-:Y:S02]  /*19460*/  @!P3 LEA R8, P1, R249, R0, 0x2 ;  /* 0x00000000f908b211 */ /* 0x010fe400078210ff */
[----:B------:R-:W-:Y:S02]  /*19470*/  ISETP.GE.AND P4, PT, R2, c[0x0][0x3c8], PT ;  /* 0x0000f20002007a0c */ /* 0x000fe40003f86270 */
[----:B---3--:R-:W-:Y:S02]  /*19480*/  @!P6 LEA.HI.X R17, R5, R4, R13, 0x2, P0 ;  /* 0x000000040511e211 */ /* 0x008fe400000f140d */
[C---:B------:R-:W-:Y:S02]  /*19490*/  IADD3 R5, R217.reuse, 0x78, RZ ;  /* 0x00000078d9057810 */ /* 0x040fe40007ffe0ff */
[----:B-----5:R-:W-:Y:S02]  /*194a0*/  SHF.R.S32.HI R7, RZ, 0x1f, R249 ;  /* 0x0000001fff077819 */ /* 0x020fe400000114f9 */
[----:B------:R-:W-:-:S02]  /*194b0*/  IADD3 R6, R217, 0x68, RZ ;  /* 0x00000068d9067810 */ /* 0x000fc40007ffe0ff */
[----:B------:R-:W-:Y:S02]  /*194c0*/  @!P3 LEA.HI.X R9, R249, R4, R7, 0x2, P1 ;  /* 0x00000004f909b211 */ /* 0x000fe400008f1407 */
[C---:B------:R-:W-:Y:S02]  /*194d0*/  @!P5 LEA R14, P1, R3.reuse, R0, 0x2 ;  /* 0x00000000030ed211 */ /* 0x040fe400078210ff */
[----:B------:R-:W-:Y:S01]  /*194e0*/  ISETP.GE.AND P2, PT, R6, c[0x0][0x3c8], PT ;  /* 0x0000f20006007a0c */ /* 0x000fe20003f46270 */
[----:B------:R1:W-:Y:S01]  /*194f0*/  @!P3 ST.E.64 [R8.64], R34 ;  /* 0x000000220800b985 */ /* 0x0003e2000c101b06 */
[----:B------:R-:W-:Y:S02]  /*19500*/  @!P5 LEA.HI.X R15, R3, R4, R12, 0x2, P1 ;  /* 0x00000004030fd211 */ /* 0x000fe400008f140c */
[----:B------:R-:W-:Y:S01]  /*19510*/  IADD3 R3, R217, 0x70, RZ ;  /* 0x00000070d9037810 */ /* 0x000fe20007ffe0ff */
[----:B------:R2:W-:Y:S01]  /*19520*/  @!P6 ST.E.64 [R16.64], R46 ;  /* 0x0000002e1000e985 */ /* 0x0005e2000c101b06 */
[----:B------:R-:W-:-:S02]  /*19530*/  @!P4 LEA R12, P0, R2, R0, 0x2 ;  /* 0x00000000020cc211 */ /* 0x000fc400078010ff */
[----:B------:R-:W-:Y:S01]  /*19540*/  ISETP.GE.AND P1, PT, R3, c[0x0][0x3c8], PT ;  /* 0x0000f20003007a0c */ /* 0x000fe20003f26270 */
[----:B------:R3:W-:Y:S01]  /*19550*/  @!P5 ST.E.64 [R14.64], R42 ;  /* 0x0000002a0e00d985 */ /* 0x0007e2000c101b06 */
[----:B------:R-:W-:-:S03]  /*19560*/  SHF.R.S32.HI R7, RZ, 0x1f, R6 ;  /* 0x0000001fff077819 */ /* 0x000fc60000011406 */
[----:B------:R-:W-:-:S04]  /*19570*/  @!P2 LEA R10, P3, R6, R0, 0x2 ;  /* 0x00000000060aa211 */ /* 0x000fc800078610ff */
[----:B------:R-:W-:Y:S02]  /*19580*/  @!P2 LEA.HI.X R11, R6, R4, R7, 0x2, P3 ;  /* 0x00000004060ba211 */ /* 0x000fe400018f1407 */
[----:B------:R-:W-:Y:S02]  /*19590*/  SHF.R.S32.HI R6, RZ, 0x1f, R3 ;  /* 0x0000001fff067819 */ /* 0x000fe40000011403 */
[----:B------:R-:W-:-:S04]  /*195a0*/  IADD3 R7, R217, 0x80, RZ ;  /* 0x00000080d9077810 */ /* 0x000fc80007ffe0ff */
[----:B------:R-:W-:Y:S02]  /*195b0*/  ISETP.GE.AND P6, PT, R7, c[0x0][0x3c8], PT ;  /* 0x0000f20007007a0c */ /* 0x000fe40003fc6270 */
[----:B-1----:R-:W-:Y:S02]  /*195c0*/  SHF.R.S32.HI R8, RZ, 0x1f, R2 ;  /* 0x0000001fff087819 */ /* 0x002fe40000011402 */
[----:B------:R-:W-:Y:S02]  /*195d0*/  SHF.R.S32.HI R9, RZ, 0x1f, R5 ;  /* 0x0000001fff097819 */ /* 0x000fe40000011405 */
[----:B------:R-:W-:Y:S02]  /*195e0*/  @!P4 LEA.HI.X R13, R2, R4, R8, 0x2, P0 ;  /* 0x00000004020dc211 */ /* 0x000fe400000f1408 */
[----:B------:R-:W-:Y:S02]  /*195f0*/  @!P1 LEA R18, P4, R3, R0, 0x2 ;  /* 0x0000000003129211 */ /* 0x000fe400078810ff */
[----:B------:R-:W-:-:S02]  /*19600*/  ISETP.GE.AND P0, PT, R5, c[0x0][0x3c8], PT ;  /* 0x0000f20005007a0c */ /* 0x000fc40003f06270 */
[----:B------:R-:W-:Y:S02]  /*19610*/  IADD3 R8, R217, 0x88, RZ ;  /* 0x00000088d9087810 */ /* 0x000fe40007ffe0ff */
[----:B------:R-:W-:Y:S02]  /*19620*/  @!P1 LEA.HI.X R19, R3, R4, R6, 0x2, P4 ;  /* 0x0000000403139211 */ /* 0x000fe400020f1406 */
[----:B------:R-:W-:Y:S02]  /*19630*/  ISETP.GE.AND P4, PT, R2, c[0x0][0x3c8], PT ;  /* 0x0000f20002007a0c */ /* 0x000fe40003f86270 */
[----:B------:R-:W-:Y:S02]  /*19640*/  ISETP.GE.AND P5, PT, R8, c[0x0][0x3c8], PT ;  /* 0x0000f20008007a0c */ /* 0x000fe40003fa6270 */
[C---:B------:R-:W-:Y:S02]  /*19650*/  IADD3 R2, R217.reuse, 0x90, RZ ;  /* 0x00000090d9027810 */ /* 0x040fe40007ffe0ff */
[----:B------:R-:W-:-:S02]  /*19660*/  IADD3 R6, R217, 0x98, RZ ;  /* 0x00000098d9067810 */ /* 0x000fc40007ffe0ff */
[C---:B--2---:R-:W-:Y:S02]  /*19670*/  @!P0 LEA R16, P3, R5.reuse, R0, 0x2 ;  /* 0x0000000005108211 */ /* 0x044fe400078610ff */
[----:B------:R-:W-:Y:S02]  /*19680*/  SHF.R.S32.HI R3, RZ, 0x1f, R7 ;  /* 0x0000001fff037819 */ /* 0x000fe40000011407 */
[----:B------:R-:W-:Y:S01]  /*19690*/  @!P0 LEA.HI.X R17, R5, R4, R9, 0x2, P3 ;  /* 0x0000000405118211 */ /* 0x000fe200018f1409 */
[----:B------:R1:W-:Y:S01]  /*196a0*/  @!P4 ST.E.64 [R12.64], R54 ;  /* 0x000000360c00c985 */ /* 0x0003e2000c101b06 */
[----:B------:R-:W-:Y:S02]  /*196b0*/  SHF.R.S32.HI R5, RZ, 0x1f, R8 ;  /* 0x0000001fff057819 */ /* 0x000fe40000011408 */
[----:B---3--:R-:W-:Y:S01]  /*196c0*/  @!P6 LEA R14, P3, R7, R0, 0x2 ;  /* 0x00000000070ee211 */ /* 0x008fe200078610ff */
[----:B------:R2:W-:Y:S01]  /*196d0*/  @!P2 ST.E.64 [R10.64], R50 ;  /* 0x000000320a00a985 */ /* 0x0005e2000c101b06 */
[----:B------:R-:W-:-:S02]  /*196e0*/  ISETP.GE.AND P4, PT, R6, c[0x0][0x3c8], PT ;  /* 0x0000f20006007a0c */ /* 0x000fc40003f86270 */
[----:B------:R-:W-:Y:S01]  /*196f0*/  @!P6 LEA.HI.X R15, R7, R4, R3, 0x2, P3 ;  /* 0x00000004070fe211 */ /* 0x000fe200018f1403 */
[----:B------:R-:W-:Y:S01]  /*19700*/  @!P1 ST.E.64 [R18.64], R62 ;  /* 0x0000003e12009985 */ /* 0x000fe2000c101b06 */
[----:B------:R-:W-:Y:S02]  /*19710*/  SHF.R.S32.HI R7, RZ, 0x1f, R2 ;  /* 0x0000001fff077819 */ /* 0x000fe40000011402 */
[----:B------:R-:W-:Y:S01]  /*19720*/  IADD3 R3, R217, 0xa8, RZ ;  /* 0x000000a8d9037810 */ /* 0x000fe20007ffe0ff */
[----:B------:R3:W-:Y:S01]  /*19730*/  @!P0 ST.E.64 [R16.64], R58 ;  /* 0x0000003a10008985 */ /* 0x0007e2000c101b06 */
[----:B------:R-:W-:-:S03]  /*19740*/  SHF.R.S32.HI R9, RZ, 0x1f, R6 ;  /* 0x0000001fff097819 */ /* 0x000fc60000011406 */
[----:B------:R-:W-:Y:S01]  /*19750*/  @!P6 ST.E.64 [R14.64], R70 ;  /* 0x000000460e00e985 */ /* 0x000fe2000c101b06 */
[----:B------:R-:W-:Y:S02]  /*19760*/  ISETP.GE.AND P6, PT, R2, c[0x0][0x3c8], PT ;  /* 0x0000f20002007a0c */ /* 0x000fe40003fc6270 */
[----:B-1----:R-:W-:-:S04]  /*19770*/  @!P5 LEA R12, P2, R8, R0, 0x2 ;  /* 0x00000000080cd211 */ /* 0x002fc800078410ff */
[----:B------:R-:W-:Y:S02]  /*19780*/  @!P5 LEA.HI.X R13, R8, R4, R5, 0x2, P2 ;  /* 0x00000004080dd211 */ /* 0x000fe400010f1405 */
[----:B------:R-:W-:Y:S02]  /*19790*/  ISETP.GE.AND P2, PT, R2, c[0x0][0x3c8], PT ;  /* 0x0000f20002007a0c */ /* 0x000fe40003f46270 */
[----:B------:R-:W-:Y:S01]  /*197a0*/  IADD3 R5, R217, 0xa0, RZ ;  /* 0x000000a0d9057810 */ /* 0x000fe20007ffe0ff */
[----:B------:R1:W-:Y:S01]  /*197b0*/  @!P5 ST.E.64 [R12.64], R66 ;  /* 0x000000420c00d985 */ /* 0x0003e2000c101b06 */
[C---:B------:R-:W-:Y:S02]  /*197c0*/  @!P4 LEA R8, P1, R6.reuse, R0, 0x2 ;  /* 0x000000000608c211 */ /* 0x040fe400078210ff */
[----:B------:R-:W-:Y:S02]  /*197d0*/  ISETP.GE.AND P3, PT, R5, c[0x0][0x3c8], PT ;  /* 0x0000f20005007a0c */ /* 0x000fe40003f66270 */
[----:B------:R-:W-:-:S02]  /*197e0*/  @!P4 LEA.HI.X R9, R6, R4, R9, 0x2, P1 ;  /* 0x000000040609c211 */ /* 0x000fc400008f1409 */
[----:B------:R-:W-:-:S03]  /*197f0*/  IADD3 R6, R217, 0xb8, RZ ;  /* 0x000000b8d9067810 */ /* 0x000fc60007ffe0ff */
[----:B--2---:R-:W-:-:S04]  /*19800*/  @!P2 LEA R10, P0, R2, R0, 0x2 ;  /* 0x00000000020aa211 */ /* 0x004fc800078010ff */
[----:B------:R-:W-:Y:S02]  /*19810*/  @!P2 LEA.HI.X R11, R2, R4, R7, 0x2, P0 ;  /* 0x00000004020ba211 */ /* 0x000fe400000f1407 */
[----:B------:R-:W-:Y:S02]  /*19820*/  ISETP.GE.AND P2, PT, R3, c[0x0][0x3c8], PT ;  /* 0x0000f20003007a0c */ /* 0x000fe40003f46270 */
[----:B---3--:R-:W-:Y:S01]  /*19830*/  @!P3 LEA R16, P0, R5, R0, 0x2 ;  /* 0x000000000510b211 */ /* 0x008fe200078010ff */
[----:B------:R2:W-:Y:S01]  /*19840*/  @!P6 ST.E.64 [R10.64], R78 ;  /* 0x0000004e0a00e985 */ /* 0x0005e2000c101b06 */
[C---:B------:R-:W-:Y:S02]  /*19850*/  IADD3 R7, R217.reuse, 0xb0, RZ ;  /* 0x000000b0d9077810 */ /* 0x040fe40007ffe0ff */
[----:B------:R-:W-:Y:S01]  /*19860*/  IADD3 R2, R217, 0xc8, RZ ;  /* 0x000000c8d9027810 */ /* 0x000fe20007ffe0ff */
[----:B------:R3:W-:Y:S01]  /*19870*/  @!P4 ST.E.64 [R8.64], R74 ;  /* 0x0000004a0800c985 */ /* 0x0007e2000c101b06 */
[----:B------:R-:W-:-:S02]  /*19880*/  ISETP.GE.AND P1, PT, R7, c[0x0][0x3c8], PT ;  /* 0x0000f20007007a0c */ /* 0x000fc40003f26270 */
[----:B-1----:R-:W-:Y:S02]  /*19890*/  SHF.R.S32.HI R13, RZ, 0x1f, R5 ;  /* 0x0000001fff0d7819 */ /* 0x002fe40000011405 */
[----:B------:R-:W-:Y:S02]  /*198a0*/  SHF.R.S32.HI R12, RZ, 0x1f, R3 ;  /* 0x0000001fff0c7819 */ /* 0x000fe40000011403 */
[----:B------:R-:W-:Y:S02]  /*198b0*/  @!P3 LEA.HI.X R17, R5, R4, R13, 0x2, P0 ;  /* 0x000000040511b211 */ /* 0x000fe400000f140d */
[----:B------:R-:W-:Y:S02]  /*198c0*/  ISETP.GE.AND P0, PT, R6, c[0x0][0x3c8], PT ;  /* 0x0000f20006007a0c */ /* 0x000fe40003f06270 */
[----:B------:R-:W-:Y:S01]  /*198d0*/  @!P2 LEA R14, P5, R3, R0, 0x2 ;  /* 0x00000000030ea211 */ /* 0x000fe200078a10ff */
[----:B------:R1:W-:Y:S01]  /*198e0*/  @!P3 ST.E.64 [R16.64], R86 ;  /* 0x000000561000b985 */ /* 0x0003e2000c101b06 */
[----:B------:R-:W-:-:S02]  /*198f0*/  SHF.R.S32.HI R5, RZ, 0x1f, R6 ;  /* 0x0000001fff057819 */ /* 0x000fc40000011406 */
[----:B------:R-:W-:Y:S02]  /*19900*/  @!P2 LEA.HI.X R15, R3, R4, R12, 0x2, P5 ;  /* 0x00000004030fa211 */ /* 0x000fe400028f140c */
[----:B------:R-:W-:Y:S02]  /*19910*/  IADD3 R3, R217, 0xc0, RZ ;  /* 0x000000c0d9037810 */ /* 0x000fe40007ffe0ff */
[-C--:B------:R-:W-:Y:S01]  /*19920*/  @!P1 LEA R12, P5, R7, R0.reuse, 0x2 ;  /* 0x00000000070c9211 */ /* 0x080fe200078a10ff */
[----:B------:R4:W-:Y:S01]  /*19930*/  @!P2 ST.E.64 [R14.64], R82 ;  /* 0x000000520e00a985 */ /* 0x0009e2000c101b06 */
[----:B------:R-:W-:Y:S02]  /*19940*/  ISETP.GE.AND P6, PT, R3, c[0x0][0x3c8], PT ;  /* 0x0000f20003007a0c */ /* 0x000fe40003fc6270 */
[----:B--2---:R-:W-:Y:S02]  /*19950*/  @!P0 LEA R10, P4, R6, R0, 0x2 ;  /* 0x00000000060a8211 */ /* 0x004fe400078810ff */
[----:B---3--:R-:W-:-:S02]  /*19960*/  SHF.R.S32.HI R8, RZ, 0x1f, R7 ;  /* 0x0000001fff087819 */ /* 0x008fc40000011407 */
[-C--:B------:R-:W-:Y:S02]  /*19970*/  @!P0 LEA.HI.X R11, R6, R4.reuse, R5, 0x2, P4 ;  /* 0x00000004060b8211 */ /* 0x080fe400020f1405 */
[----:B------:R-:W-:Y:S02]  /*19980*/  ISETP.GE.AND P4, PT, R2, c[0x0][0x3c8], PT ;  /* 0x0000f20002007a0c */ /* 0x000fe40003f86270 */
[----:B------:R-:W-:Y:S02]  /*19990*/  SHF.R.S32.HI R6, RZ, 0x1f, R3 ;  /* 0x0000001fff067819 */ /* 0x000fe40000011403 */
[----:B------:R-:W-:Y:S02]  /*199a0*/  @!P1 LEA.HI.X R13, R7, R4, R8, 0x2, P5 ;  /* 0x00000004070d9211 */ /* 0x000fe400028f1408 */
[C---:B------:R-:W-:Y:S02]  /*199b0*/  IADD3 R7, R217.reuse, 0xd0, RZ ;  /* 0x000000d0d9077810 */ /* 0x040fe40007ffe0ff */
[----:B------:R-:W-:Y:S01]  /*199c0*/  IADD3 R8, R217, 0xd8, RZ ;  /* 0x000000d8d9087810 */ /* 0x000fe20007ffe0ff */
[----:B------:R2:W-:Y:S01]  /*199d0*/  @!P1 ST.E.64 [R12.64], R154 ;  /* 0x0000009a0c009985 */ /* 0x0005e2000c101b06 */
[----:B------:R-:W-:-:S02]  /*199e0*/  ISETP.GE.AND P5, PT, R7, c[0x0][0x3c8], PT ;  /* 0x0000f20007007a0c */ /* 0x000fc40003fa6270 */
[----:B------:R-:W-:Y:S01]  /*199f0*/  SHF.R.S32.HI R5, RZ, 0x1f, R2 ;  /* 0x0000001fff057819 */ /* 0x000fe20000011402 */
[----:B------:R3:W-:Y:S01]  /*19a00*/  @!P0 ST.E.64 [R10.64], R90 ;  /* 0x0000005a0a008985 */ /* 0x0007e2000c101b06 */
[-C--:B-1----:R-:W-:Y:S02]  /*19a10*/  @!P4 LEA R16, P2, R2, R0.reuse, 0x2 ;  /* 0x000000000210c211 */ /* 0x082fe400078410ff */
[----:B------:R-:W-:Y:S02]  /*19a20*/  ISETP.GE.AND P4, PT, R8, c[0x0][0x3c8], PT ;  /* 0x0000f20008007a0c */ /* 0x000fe40003f86270 */
[----:B------:R-:W-:Y:S02]  /*19a30*/  SHF.R.S32.HI R9, RZ, 0x1f, R8 ;  /* 0x0000001fff097819 */ /* 0x000fe40000011408 */
[----:B----4-:R-:W-:-:S04]  /*19a40*/  @!P6 LEA R14, P3, R3, R0, 0x2 ;  /* 0x00000000030ee211 */ /* 0x010fc800078610ff */
[----:B------:R-:W-:Y:S02]  /*19a50*/  @!P6 LEA.HI.X R15, R3, R4, R6, 0x2, P3 ;  /* 0x00000004030fe211 */ /* 0x000fe400018f1406 */
[C---:B------:R-:W-:Y:S02]  /*19a60*/  ISETP.GE.AND P3, PT, R2.reuse, c[0x0][0x3c8], PT ;  /* 0x0000f20002007a0c */ /* 0x040fe40003f66270 */
[----:B------:R-:W-:Y:S01]  /*19a70*/  IADD3 R6, R217, 0xe0, RZ ;  /* 0x000000e0d9067810 */ /* 0x000fe20007ffe0ff */
[----:B------:R-:W-:Y:S01]  /*19a80*/  @!P6 ST.E.64 [R14.64], R158 ;  /* 0x0000009e0e00e985 */ /* 0x000fe2000c101b06 */
[----:B------:R-:W-:Y:S02]  /*19a90*/  SHF.R.S32.HI R3, RZ, 0x1f, R7 ;  /* 0x0000001fff037819 */ /* 0x000fe40000011407 */
[----:B------:R-:W-:Y:S02]  /*19aa0*/  ISETP.GE.AND P6, PT, R2, c[0x0][0x3c8], PT ;  /* 0x0000f20002007a0c */ /* 0x000fe40003fc6270 */
[----:B--2---:R-:W-:-:S05]  /*19ab0*/  @!P5 LEA R12, P1, R7, R0, 0x2 ;  /* 0x00000000070cd211 */ /* 0x004fca00078210ff */
[-C--:B------:R-:W-:Y:S02]  /*19ac0*/  @!P3 LEA.HI.X R17, R2, R4.reuse, R5, 0x2, P2 ;  /* 0x000000040211b211 */ /* 0x080fe400010f1405 */
[----:B------:R-:W-:Y:S02]  /*19ad0*/  ISETP.GE.AND P3, PT, R6, c[0x0][0x3c8], PT ;  /* 0x0000f20006007a0c */ /* 0x000fe40003f66270 */
[----:B------:R-:W-:Y:S02]  /*19ae0*/  IADD3 R5, R217, 0xe8, RZ ;  /* 0x000000e8d9057810 */ /* 0x000fe40007ffe0ff */
[----:B------:R-:W-:Y:S01]  /*19af0*/  @!P6 ST.E.64 [R16.64], R168 ;  /* 0x000000a81000e985 */ /* 0x000fe2000c101b06 */
[----:B------:R-:W-:Y:S02]  /*19b00*/  @!P5 LEA.HI.X R13, R7, R4, R3, 0x2, P1 ;  /* 0x00000004070dd211 */ /* 0x000fe400008f1403 */
[----:B------:R-:W-:Y:S02]  /*19b10*/  ISETP.GE.AND P2, PT, R5, c[0x0][0x3c8], PT ;  /* 0x0000f20005007a0c */ /* 0x000fe40003f46270 */
[----:B------:R-:W-:Y:S01]  /*19b20*/  IADD3 R3, R217, 0xf0, RZ ;  /* 0x000000f0d9037810 */ /* 0x000fe20007ffe0ff */
[----:B------:R-:W-:Y:S01]  /*19b30*/  @!P5 ST.E.64 [R12.64], R166 ;  /* 0x000000a60c00d985 */ /* 0x000fe2000c101b06 */
[----:B---3--:R-:W-:-:S02]  /*19b40*/  @!P4 LEA R10, P0, R8, R0, 0x2 ;  /* 0x00000000080ac211 */ /* 0x008fc400078010ff */
[----:B------:R-:W-:Y:S02]  /*19b50*/  ISETP.GE.AND P1, PT, R3, c[0x0][0x3c8], PT ;  /* 0x0000f20003007a0c */ /* 0x000fe40003f26270 */
[----:B------:R-:W-:Y:S02]  /*19b60*/  @!P4 LEA.HI.X R11, R8, R4, R9, 0x2, P0 ;  /* 0x00000004080bc211 */ /* 0x000fe400000f1409 */
[----:B------:R-:W-:Y:S02]  /*19b70*/  SHF.R.S32.HI R7, RZ, 0x1f, R6 ;  /* 0x0000001fff077819 */ /* 0x000fe40000011406 */
[C---:B------:R-:W-:Y:S01]  /*19b80*/  @!P3 LEA R8, P0, R6.reuse, R0, 0x2 ;  /* 0x000000000608b211 */ /* 0x040fe200078010ff */
[----:B------:R-:W-:Y:S03]  /*19b90*/  @!P4 ST.E.64 [R10.64], R114 ;  /* 0x000000720a00c985 */ /* 0x000fe6000c101b06 */
[----:B------:R-:W-:-:S02]  /*19ba0*/  @!P3 LEA.HI.X R9, R6, R4, R7, 0x2, P0 ;  /* 0x000000040609b211 */ /* 0x000fc400000f1407 */
        /* <DEDUP_REMOVED lines=17> */
.L_x_1112:
[----:B------:R-:W-:Y:S01]  /*19cc0*/  ISETP.NE.U32.AND P0, PT, RZ, c[0x0][0x508], PT ;  /* 0x00014200ff007a0c */ /* 0x000fe20003f05070 */
[----:B------:R-:W-:Y:S01]  /*19cd0*/  IMAD.MOV.U32 R4, RZ, RZ, 0x4 ;  /* 0x00000004ff047424 */ /* 0x000fe200078e00ff */
        /* <DEDUP_REMOVED lines=17> */
.L_x_1133:
[----:B------:R-:W3:Y:S01]  /*19df0*/  S2R R22, SR_TID.X ;  /* 0x0000000000167919 */ /* 0x000ee20000002100 */
[----:B------:R-:W-:Y:S01]  /*19e00*/  BSSY B0, `(.L_x_1134) ;  /* 0x0000035000007945 */ /* 0x000fe20003800000 */
[----:B------:R-:W-:Y:S02]  /*19e10*/  SEL R15, R227, RZ, !P2 ;  /* 0x000000ffe30f7207 */ /* 0x000fe40005000000 */
[----:B------:R-:W-:-:S02]  /*19e20*/  SEL R20, R240, RZ, !P2 ;  /* 0x000000fff0147207 */ /* 0x000fc40005000000 */
[----:B-----5:R-:W-:Y:S02]  /*19e30*/  SHF.R.S32.HI R17, RZ, 0x1f, R6 ;  /* 0x0000001fff117819 */ /* 0x020fe40000011406 */
[----:B---3--:R-:W-:-:S13]  /*19e40*/  ISETP.GT.AND P0, PT, R22, 0x7f, PT ;  /* 0x0000007f1600780c */ /* 0x008fda0003f04270 */
        /* <DEDUP_REMOVED lines=8> */
[----:B------:R3:W4:Y:S08]  /*19ed0*/  LDC.64 R8, c[0x0][R0+0x170] ;  /* 0x00005c0000087b82 */ /* 0x0007300000000a00 */
[----:B--2---:R3:W2:Y:S08]  /*19ee0*/  LDC.64 R4, c[0x0][R0+0x168] ;  /* 0x00005a0000047b82 */ /* 0x0046b00000000a00 */
[----:B------:R3:W5:Y:S08]  /*19ef0*/  LDC.64 R12, c[0x0][R0+0x178] ;  /* 0x00005e00000c7b82 */ /* 0x0007700000000a00 */
[----:B------:R3:W1:Y:S02]  /*19f00*/  LDC.64 R10, c[0x0][R0+0x160] ;  /* 0x00005800000a7b82 */ /* 0x0006640000000a00 */
[----:B---3--:R-:W-:-:S02]  /*19f10*/  IMAD.MOV.U32 R0, RZ, RZ, c[0x0][0x4e8] ;  /* 0x00013a00ff007624 */ /* 0x008fc400078e00ff */
[-C--:B----4-:R-:W-:Y:S02]  /*19f20*/  IMAD R7, R9, R15.reuse, RZ ;  /* 0x0000000f09077224 */ /* 0x090fe400078e02ff */
[----:B------:R-:W-:Y:S01]  /*19f30*/  IMAD.WIDE.U32 R2, R8, R15, RZ ;  /* 0x0000000f08027225 */ /* 0x000fe200078e00ff */
[----:B------:R-:W-:Y:S02]  /*19f40*/  ISETP.NE.AND P0, PT, R0, 0x1, PT ;  /* 0x000000010000780c */ /* 0x000fe40003f05270 */
[----:B------:R-:W-:Y:S01]  /*19f50*/  MOV R0, R14 ;  /* 0x0000000e00007202 */ /* 0x000fe20000000f00 */
[----:B------:R-:W-:Y:S01]  /*19f60*/  IMAD R8, R8, R20, R7 ;  /* 0x0000001408087224 */ /* 0x000fe200078e0207 */
[----:B------:R-:W-:Y:S01]  /*19f70*/  SEL R7, R250, RZ, P2 ;  /* 0x000000fffa077207 */ /* 0x000fe20001000000 */
[-C--:B--2---:R-:W-:Y:S02]  /*19f80*/  IMAD R9, R5, R238.reuse, RZ ;  /* 0x000000ee05097224 */ /* 0x084fe400078e02ff */
        /* <DEDUP_REMOVED lines=28> */
.L_x_1135:
[----:B------:R-:W-:Y:S05]  /*1a150*/  BSYNC B0 ;  /* 0x0000000000007941 */ /* 0x000fea0003800000 */
.L_x_1134:
[----:B------:R-:W-:-:S13]  /*1a160*/  ISETP.GT.AND P0, PT, R18, 0x1, PT ;  /* 0x000000011200780c */ /* 0x000fda0003f04270 */
[----:B------:R-:W-:Y:S05]  /*1a170*/  @P0 BRA `(.L_x_1127) ;  /* 0x000008b000000947 */ /* 0x000fea0003800000 */
[----:B-12---:R-:W-:Y:S01]  /*1a180*/  SHF.R.S32.HI R4, RZ, 0x1f, R22 ;  /* 0x0000001fff047819 */ /* 0x006fe20000011416 */
[----:B------:R-:W-:Y:S01]  /*1a190*/  IMAD R0, R17, c[0x0][0x3a0], RZ ;  /* 0x0000e80011007a24 */ /* 0x000fe200078e02ff */
[----:B------:R-:W-:Y:S01]  /*1a1a0*/  MOV R5, c[0x0][0x4e8] ;  /* 0x00013a0000057a02 */ /* 0x000fe20000000f00 */
[----:B------:R-:W-:Y:S01]  /*1a1b0*/  IMAD.WIDE.U32 R2, R6, c[0x0][0x3a0], RZ ;  /* 0x0000e80006027a25 */ /* 0x000fe200078e00ff */
[----:B------:R-:W-:Y:S02]  /*1a1c0*/  LEA.HI R4, R4, R22, RZ, 0x3 ;  /* 0x0000001604047211 */ /* 0x000fe400078f18ff */
[----:B------:R-:W-:Y:S01]  /*1a1d0*/  ISETP.NE.AND P0, PT, R5, 0x1, PT ;  /* 0x000000010500780c */ /* 0x000fe20003f05270 */
[----:B------:R-:W-:Y:S01]  /*1a1e0*/  IMAD R6, R6, c[0x0][0x3a4], R0 ;  /* 0x0000e90006067a24 */ /* 0x000fe200078e0200 */
[----:B------:R-:W-:Y:S01]  /*1a1f0*/  LOP3.LUT R0, R4, 0xfffffff8, RZ, 0xc0, !PT ;  /* 0xfffffff804007812 */ /* 0x000fe200078ec0ff */
[----:B------:R-:W-:-:S03]  /*1a200*/  IMAD R5, R20, c[0x0][0x3f0], RZ ;  /* 0x0000fc0014057a24 */ /* 0x000fc600078e02ff */
[----:B------:R-:W-:Y:S01]  /*1a210*/  IADD3 R0, -R0, R22, RZ ;  /* 0x0000001600007210 */ /* 0x000fe20007ffe1ff */
[----:B------:R-:W-:Y:S01]  /*1a220*/  IMAD R5, R15, c[0x0][0x3f4], R5 ;  /* 0x0000fd000f057a24 */ /* 0x000fe200078e0205 */
[----:B------:R-:W-:Y:S02]  /*1a230*/  IADD3 R3, R3, R6, RZ ;  /* 0x0000000603037210 */ /* 0x000fe40007ffe0ff */
[----:B------:R-:W-:-:S03]  /*1a240*/  LEA R0, R0, R211, 0x5 ;  /* 0x000000d300007211 */ /* 0x000fc600078e28ff */
[----:B------:R-:W-:-:S04]  /*1a250*/  IMAD.WIDE.U32 R2, R238, c[0x0][0x3e8], R2 ;  /* 0x0000fa00ee027a25 */ /* 0x000fc800078e0002 */
[----:B------:R-:W-:Y:S02]  /*1a260*/  IMAD.IADD R4, R233, 0x1, R0 ;  /* 0x00000001e9047824 */ /* 0x000fe400078e0200 */
[----:B------:R-:W-:Y:S02]  /*1a270*/  IMAD R3, R238, c[0x0][0x3ec], R3 ;  /* 0x0000fb00ee037a24 */ /* 0x000fe400078e0203 */
[----:B------:R-:W-:Y:S01]  /*1a280*/  @P0 IMAD.HI.U32 R6, R4, c[0x0][0x4ec], RZ ;  /* 0x00013b0004060a27 */ /* 0x000fe200078e00ff */
[----:B------:R-:W-:-:S03]  /*1a290*/  MOV R0, R4 ;  /* 0x0000000400007202 */ /* 0x000fc60000000f00 */
[----:B------:R-:W-:Y:S01]  /*1a2a0*/  IMAD.WIDE.U32 R2, R15, c[0x0][0x3f0], R2 ;  /* 0x0000fc000f027a25 */ /* 0x000fe200078e0002 */
[----:B------:R-:W-:Y:S02]  /*1a2b0*/  @P0 SHF.R.U32.HI R0, RZ, c[0x0][0x4f0], R6 ;  /* 0x00013c00ff000a19 */ /* 0x000fe40000011606 */
[----:B------:R-:W-:Y:S02]  /*1a2c0*/  IADD3 R15, R211, R233, RZ ;  /* 0x000000e9d30f7210 */ /* 0x000fe40007ffe0ff */
[--C-:B------:R-:W-:Y:S02]  /*1a2d0*/  SHF.R.S32.HI R6, RZ, 0x1f, R0.reuse ;  /* 0x0000001fff067819 */ /* 0x100fe40000011400 */
[----:B------:R-:W-:Y:S01]  /*1a2e0*/  IADD3 R3, R3, R5, RZ ;  /* 0x0000000503037210 */ /* 0x000fe20007ffe0ff */
[----:B------:R-:W-:Y:S02]  /*1a2f0*/  IMAD.MOV R5, RZ, RZ, -R0 ;  /* 0x000000ffff057224 */ /* 0x000fe400078e0a00 */
[----:B------:R-:W-:-:S02]  /*1a300*/  IMAD R6, R6, c[0x0][0x3e0], RZ ;  /* 0x0000f80006067a24 */ /* 0x000fc400078e02ff */
[----:B------:R-:W-:Y:S02]  /*1a310*/  IMAD R4, R5, c[0x0][0x4e8], R4 ;  /* 0x00013a0005047a24 */ /* 0x000fe400078e0204 */
[----:B------:R-:W-:-:S03]  /*1a320*/  IMAD.WIDE.U32 R2, R0, c[0x0][0x3e0], R2 ;  /* 0x0000f80000027a25 */ /* 0x000fc600078e0002 */
[----:B------:R-:W-:Y:S01]  /*1a330*/  SHF.R.S32.HI R5, RZ, 0x1f, R4 ;  /* 0x0000001fff057819 */ /* 0x000fe20000011404 */
[----:B------:R-:W-:-:S04]  /*1a340*/  IMAD R0, R0, c[0x0][0x3e4], R6 ;  /* 0x0000f90000007a24 */ /* 0x000fc800078e0206 */
[----:B------:R-:W-:Y:S01]  /*1a350*/  IMAD R5, R5, c[0x0][0x3d8], RZ ;  /* 0x0000f60005057a24 */ /* 0x000fe200078e02ff */
[----:B------:R-:W-:-:S05]  /*1a360*/  IADD3 R3, R3, R0, RZ ;  /* 0x0000000003037210 */ /* 0x000fca0007ffe0ff */
[----:B------:R-:W-:-:S04]  /*1a370*/  IMAD.WIDE.U32 R2, R4, c[0x0][0x3d8], R2 ;  /* 0x0000f60004027a25 */ /* 0x000fc800078e0002 */
[----:B------:R-:W-:Y:S01]  /*1a380*/  IMAD R4, R4, c[0x0][0x3dc], R5 ;  /* 0x0000f70004047a24 */ /* 0x000fe200078e0205 */
[----:B------:R-:W-:-:S04]  /*1a390*/  LEA R16, P0, R2, c[0x0][0x380], 0x1 ;  /* 0x0000e00002107a11 */ /* 0x000fc800078008ff */
[----:B------:R-:W-:-:S04]  /*1a3a0*/  IADD3 R4, R3, R4, RZ ;  /* 0x0000000403047210 */ /* 0x000fc80007ffe0ff */
[----:B------:R-:W-:Y:S01]  /*1a3b0*/  LEA.HI.X R13, R2, c[0x0][0x384], R4, 0x1, P0 ;  /* 0x0000e100020d7a11 */ /* 0x000fe200000f0c04 */
[----:B------:R-:W-:Y:S05]  /*1a3c0*/  BRA.DIV ~URZ, `(.L_x_1136) ;  /* 0x000023727f007947 */ /* 0x000fea000b800000 */
[----:B------:R1:W2:Y:S02]  /*1a3d0*/  SHFL.IDX PT, R12, R13, RZ, 0x181f ;  /* 0x00181fff0d0c7589 */ /* 0x0002a400000e0000 */
.L_x_1191:
[----:B------:R-:W-:Y:S05]  /*1a3e0*/  BRA.DIV ~URZ, `(.L_x_1137) ;  /* 0x000023c27f007947 */ /* 0x000fea000b800000 */
[----:B------:R3:W4:Y:S02]  /*1a3f0*/  SHFL.IDX PT, R0, R16, RZ, 0x181f ;  /* 0x00181fff10007589 */ /* 0x00072400000e0000 */
.L_x_1192:
        /* <DEDUP_REMOVED lines=27> */
.L_x_1139:
[----:B------:R-:W-:Y:S05]  /*1a5b0*/  BSYNC B0 ;  /* 0x0000000000007941 */ /* 0x000fea0003800000 */
.L_x_1138:
[----:B------:R-:W-:Y:S05]  /*1a5c0*/  BRA.DIV ~URZ, `(.L_x_1140) ;  /* 0x000022427f007947 */ /* 0x000fea000b800000 */
[----:B--2---:R2:W1:Y:S04]  /*1a5d0*/  SHFL.IDX PT, R12, R13, 0x1, 0x181f ;  /* 0x00381f000d0c7f89 */ /* 0x00446800000e0000 */
[----:B----4-:R2:W4:Y:S02]  /*1a5e0*/  SHFL.IDX PT, R0, R16, 0x1, 0x181f ;  /* 0x00381f0010007f89 */ /* 0x01052400000e0000 */
.L_x_1193:
        /* <DEDUP_REMOVED lines=20> */
.L_x_1142:
[----:B------:R-:W-:Y:S05]  /*1a730*/  BSYNC B0 ;  /* 0x0000000000007941 */ /* 0x000fea0003800000 */
.L_x_1141:
[----:B------:R-:W-:Y:S05]  /*1a740*/  BRA.DIV ~URZ, `(.L_x_1143) ;  /* 0x000021827f007947 */ /* 0x000fea000b800000 */
[----:B-1----:R1:W2:Y:S02]  /*1a750*/  SHFL.IDX PT, R12, R13, 0x2, 0x181f ;  /* 0x00581f000d0c7f89 */ /* 0x0022a400000e0000 */
.L_x_1194:
[----:B------:R-:W-:Y:S05]  /*1a760*/  BRA.DIV ~URZ, `(.L_x_1144) ;  /* 0x000021d27f007947 */ /* 0x000fea000b800000 */
[----:B----4-:R4:W1:Y:S02]  /*1a770*/  SHFL.IDX PT, R0, R16, 0x2, 0x181f ;  /* 0x00581f0010007f89 */ /* 0x01086400000e0000 */
.L_x_1195:
        /* <DEDUP_REMOVED lines=20> */
.L_x_1146:
[----:B------:R-:W-:Y:S05]  /*1a8c0*/  BSYNC B0 ;  /* 0x0000000000007941 */ /* 0x000fea0003800000 */
.L_x_1145:
[----:B------:R-:W-:Y:S05]  /*1a8d0*/  BRA.DIV ~URZ, `(.L_x_1147) ;  /* 0x000020c27f007947 */ /* 0x000fea000b800000 */
[----:B--2---:R2:W3:Y:S04]  /*1a8e0*/  SHFL.IDX PT, R12, R13, 0x3, 0x181f ;  /* 0x00781f000d0c7f89 */ /* 0x0044e800000e0000 */
[----:B-1----:R2:W1:Y:S02]  /*1a8f0*/  SHFL.IDX PT, R0, R16, 0x3, 0x181f ;  /* 0x00781f0010007f89 */ /* 0x00246400000e0000 */
.L_x_1196:
        /* <DEDUP_REMOVED lines=19> */
.L_x_1127:
[----:B------:R-:W-:Y:S05]  /*1aa30*/  BSYNC B1 ;  /* 0x0000000000017941 */ /* 0x000fea0003800000 */
.L_x_1111:
        /* <DEDUP_REMOVED lines=9> */
[----:B----4-:R-:W-:-:S04]  /*1aad0*/  LOP3.LUT R14, R0, 0x1f, RZ, 0xc0, !PT ;  /* 0x0000001f000e7812 */ /* 0x010fc800078ec0ff */
[----:B------:R-:W-:Y:S01]  /*1aae0*/  ISETP.NE.AND P6, PT, R14, 0x1f, PT ;  /* 0x0000001f0e00780c */ /* 0x000fe20003fc5270 */
[----:B------:R-:W-:Y:S10]  /*1aaf0*/  BRA.DIV ~URZ, `(.L_x_1149) ;  /* 0x00001f627f007947 */ /* 0x000ff4000b800000 */
[----:B------:R4:W3:Y:S02]  /*1ab00*/  SHFL.IDX PT, R9, R21, RZ, 0x1f ;  /* 0x00001fff15097589 */ /* 0x0008e400000e0000 */
.L_x_1197:
[----:B------:R-:W-:Y:S05]  /*1ab10*/  BRA.DIV ~URZ, `(.L_x_1150) ;  /* 0x00001fb27f007947 */ /* 0x000fea000b800000 */
[----:B------:R4:W3:Y:S02]  /*1ab20*/  SHFL.IDX PT, R8, R21, 0x1, 0x1f ;  /* 0x00201f0015087f89 */ /* 0x0008e400000e0000 */
.L_x_1198:
[----:B-1----:R-:W-:Y:S02]  /*1ab30*/  IMAD.IADD R0, R235, 0x1, R14 ;  /* 0x00000001eb007824 */ /* 0x002fe400078e020e */
[----:B------:R-:W-:-:S03]  /*1ab40*/  IMAD.MOV.U32 R6, RZ, RZ, RZ ;  /* 0x000000ffff067224 */ /* 0x000fc600078e00ff */
[----:B------:R-:W-:-:S13]  /*1ab50*/  ISETP.GE.OR P0, PT, R0, c[0x0][0x53c], !P6 ;  /* 0x00014f0000007a0c */ /* 0x000fda0007706670 */
[----:B--2---:R-:W-:Y:S01]  /*1ab60*/  @!P0 MOV R2, 0x4 ;  /* 0x0000000400028802 */ /* 0x004fe20000000f00 */
[----:B------:R-:W-:-:S04]  /*1ab70*/  @!P0 IMAD.MOV.U32 R4, RZ, RZ, 0x4 ;  /* 0x00000004ff048424 */ /* 0x000fc800078e00ff */
[----:B------:R-:W-:-:S04]  /*1ab80*/  @!P0 IMAD.WIDE R4, R0, R4, c[0x0][0x580] ;  /* 0x0001600000048625 */ /* 0x000fc800078e0204 */
[----:B------:R-:W-:Y:S01]  /*1ab90*/  @!P0 IMAD.WIDE R2, R0, R2, c[0x0][0x578] ;  /* 0x00015e0000028625 */ /* 0x000fe200078e0202 */
[----:B------:R-:W2:Y:S04]  /*1aba0*/  @!P0 LDG.E R6, [R4.64] ;  /* 0x0000000604068981 */ /* 0x000ea8000c1e1900 */
[----:B------:R-:W2:Y:S01]  /*1abb0*/  @!P0 LDG.E R7, [R2.64] ;  /* 0x0000000602078981 */ /* 0x000ea2000c1e1900 */
[C---:B------:R-:W-:Y:S02]  /*1abc0*/  ISETP.GE.U32.AND P4, PT, R14.reuse, 0x10, PT ;  /* 0x000000100e00780c */ /* 0x040fe40003f86070 */
[C---:B------:R-:W-:Y:S02]  /*1abd0*/  ISETP.GE.U32.AND P3, PT, R14.reuse, 0x8, PT ;  /* 0x000000080e00780c */ /* 0x040fe40003f66070 */
[----:B------:R-:W-:-:S02]  /*1abe0*/  ISETP.GE.U32.AND P2, PT, R14, 0x4, PT ;  /* 0x000000040e00780c */ /* 0x000fc40003f46070 */
[C---:B------:R-:W-:Y:S02]  /*1abf0*/  ISETP.GE.U32.AND P1, PT, R14.reuse, 0x2, PT ;  /* 0x000000020e00780c */ /* 0x040fe40003f26070 */
[----:B------:R-:W-:Y:S02]  /*1ac00*/  ISETP.NE.AND P5, PT, R14, RZ, PT ;  /* 0x000000ff0e00720c */ /* 0x000fe40003fa5270 */
[----:B------:R-:W-:Y:S01]  /*1ac10*/  MOV R13, RZ ;  /* 0x000000ff000d7202 */ /* 0x000fe20000000f00 */
[----:B--2---:R-:W-:Y:S01]  /*1ac20*/  IMAD R0, R7, R6, RZ ;  /* 0x0000000607007224 */ /* 0x004fe200078e02ff */
[----:B------:R-:W-:Y:S07]  /*1ac30*/  BRA.DIV ~URZ, `(.L_x_1151) ;  /* 0x00001f027f007947 */ /* 0x000fee000b800000 */
[----:B------:R1:W2:Y:S02]  /*1ac40*/  SHFL.UP PT, R4, R0, 0x1, RZ ;  /* 0x0420000000047989 */ /* 0x0002a400000e00ff */
.L_x_1199:
        /* <DEDUP_REMOVED lines=16> */
.L_x_1200:
[----:B--2---:R-:W-:Y:S01]  /*1ad50*/  IMAD R0, R0, c[0x0][0x538], RZ ;  /* 0x00014e0000007a24 */ /* 0x004fe200078e02ff */
[----:B------:R-:W-:Y:S04]  /*1ad60*/  BSSY B1, `(.L_x_1153) ;  /* 0x00000c7000017945 */ /* 0x000fe80003800000 */
[----:B---3--:R-:W-:-:S04]  /*1ad70*/  IADD3 R8, R0, R8, RZ ;  /* 0x0000000800087210 */ /* 0x008fc80007ffe0ff */
[----:B------:R-:W-:-:S13]  /*1ad80*/  ISETP.GT.AND P0, PT, R8, R9, PT ;  /* 0x000000090800720c */ /* 0x000fda0003f04270 */
[----:B------:R-:W-:Y:S05]  /*1ad90*/  @P0 BRA `(.L_x_1154) ;  /* 0x0000024000000947 */ /* 0x000fea0003800000 */
.L_x_1158:
        /* <DEDUP_REMOVED lines=16> */
.L_x_1201:
        /* <DEDUP_REMOVED lines=16> */
.L_x_1202:
[----:B--2---:R-:W-:-:S05]  /*1afa0*/  IMAD R0, R0, c[0x0][0x538], RZ ;  /* 0x00014e0000007a24 */ /* 0x004fca00078e02ff */
[----:B------:R-:W-:-:S04]  /*1afb0*/  IADD3 R8, R0, R8, RZ ;  /* 0x0000000800087210 */ /* 0x000fc80007ffe0ff */
[----:B------:R-:W-:-:S13]  /*1afc0*/  ISETP.GT.AND P0, PT, R8, R9, PT ;  /* 0x000000090800720c */ /* 0x000fda0003f04270 */
[----:B-1--4-:R-:W-:Y:S05]  /*1afd0*/  @!P0 BRA `(.L_x_1158) ;  /* 0xfffffdc000008947 */ /* 0x012fea000383ffff */
.L_x_1154:
[----:B------:R-:W-:-:S05]  /*1afe0*/  IADD3 R12, -R0, R8, RZ ;  /* 0x00000008000c7210 */ /* 0x000fca0007ffe1ff */
[----:B------:R-:W-:-:S05]  /*1aff0*/  IMAD R0, R4, c[0x0][0x538], R12 ;  /* 0x00014e0004007a24 */ /* 0x000fca00078e020c */
[----:B------:R-:W-:Y:S01]  /*1b000*/  ISETP.GT.AND P0, PT, R0, R9, PT ;  /* 0x000000090000720c */ /* 0x000fe20003f04270 */
[----:B------:R-:W-:-:S12]  /*1b010*/  BRA.DIV ~URZ, `(.L_x_1159) ;  /* 0x00001ef27f007947 */ /* 0x000fd8000b800000 */
[----:B------:R-:W-:-:S04]  /*1b020*/  VOTE.ANY R10, PT, !P0 ;  /* 0x00000000000a7806 */ /* 0x000fc800040e0100 */
.L_x_1203:
[----:B------:R-:W2:Y:S02]  /*1b030*/  POPC R8, R10 ;  /* 0x0000000a00087309 */ /* 0x000ea40000000000 */
[----:B--2---:R-:W-:Y:S01]  /*1b040*/  IADD3 R235, R8, R235, RZ ;  /* 0x000000eb08eb7210 */ /* 0x004fe20007ffe0ff */
[----:B------:R-:W-:Y:S05]  /*1b050*/  BRA.DIV ~URZ, `(.L_x_1160) ;  /* 0x00001f027f007947 */ /* 0x000fea000b800000 */
[----:B------:R2:W3:Y:S04]  /*1b060*/  SHFL.IDX PT, R11, R6, R8, 0x1f ;  /* 0x00001f08060b7589 */ /* 0x0004e800000e0000 */
[----:B------:R2:W1:Y:S02]  /*1b070*/  SHFL.IDX PT, R7, R7, R8, 0x1f ;  /* 0x00001f0807077589 */ /* 0x00046400000e0000 */
.L_x_1204:
[----:B------:R-:W-:Y:S01]  /*1b080*/  ISETP.NE.AND P0, PT, R10, RZ, PT ;  /* 0x000000ff0a00720c */ /* 0x000fe20003f05270 */
[----:B------:R-:W-:-:S12]  /*1b090*/  BSSY B0, `(.L_x_1161) ;  /* 0x0000005000007945 */ /* 0x000fd80003800000 */
[----:B------:R-:W-:Y:S05]  /*1b0a0*/  @!P0 BRA `(.L_x_1162) ;  /* 0x0000003000008947 */ /* 0x000fea0003800000 */
[----:B------:R-:W-:Y:S01]  /*1b0b0*/  IADD3 R3, R8, -0x1, RZ ;  /* 0xffffffff08037810 */ /* 0x000fe20007ffe0ff */
[----:B------:R-:W-:Y:S05]  /*1b0c0*/  BRA.DIV ~URZ, `(.L_x_1163) ;  /* 0x00001f627f007947 */ /* 0x000fea000b800000 */
[----:B------:R2:W4:Y:S02]  /*1b0d0*/  SHFL.IDX PT, R13, R4, R3, 0x1f ;  /* 0x00001f03040d7589 */ /* 0x00052400000e0000 */
.L_x_1162:
[----:B------:R-:W-:Y:S05]  /*1b0e0*/  BSYNC B0 ;  /* 0x0000000000007941 */ /* 0x000fea0003800000 */
.L_x_1161:
[----:B-1----:R-:W-:Y:S01]  /*1b0f0*/  ISETP.NE.AND P0, PT, R7, 0x1, PT ;  /* 0x000000010700780c */ /* 0x002fe20003f05270 */
[----:B----4-:R-:W-:Y:S01]  /*1b100*/  IMAD R232, R13, c[0x0][0x538], R12 ;  /* 0x00014e000de87a24 */ /* 0x010fe200078e020c */
        /* <DEDUP_REMOVED lines=65> */
.L_x_1165:
        /* <DEDUP_REMOVED lines=67> */
.L_x_1166:
[----:B------:R-:W-:Y:S05]  /*1b950*/  BSYNC B0 ;  /* 0x0000000000007941 */ /* 0x000fea0003800000 */
.L_x_1164:
[----:B------:R-:W-:-:S04]  /*1b960*/  LOP3.LUT R2, RZ, R2, RZ, 0x33, !PT ;  /* 0x00000002ff027212 */ /* 0x000fc800078e33ff */
[----:B------:R-:W-:Y:S01]  /*1b970*/  IADD3 R233, R2, R11, RZ ;  /* 0x0000000b02e97210 */ /* 0x000fe20007ffe0ff */
[----:B------:R-:W-:Y:S05]  /*1b980*/  BRA `(.L_x_1167) ;  /* 0x0000004000007947 */ /* 0x000fea0003800000 */
.L_x_1155:
[----:B------:R-:W-:Y:S01]  /*1b990*/  IMAD.MOV.U32 R232, RZ, RZ, R9 ;  /* 0x000000ffffe87224 */ /* 0x000fe200078e0009 */
[----:B------:R-:W-:Y:S01]  /*1b9a0*/  MOV R234, RZ ;  /* 0x000000ff00ea7202 */ /* 0x000fe20000000f00 */
[----:B------:R-:W-:Y:S01]  /*1b9b0*/  IMAD.MOV.U32 R233, RZ, RZ, RZ ;  /* 0x000000ffffe97224 */ /* 0x000fe200078e00ff */
[----:B------:R-:W-:Y:S02]  /*1b9c0*/  MOV R235, c[0x0][0x53c] ;  /* 0x00014f0000eb7a02 */ /* 0x000fe40000000f00 */
.L_x_1167:
[----:B------:R-:W-:Y:S05]  /*1b9d0*/  BSYNC B1 ;  /* 0x0000000000017941 */ /* 0x000fea0003800000 */
.L_x_1153:
[----:B------:R-:W-:Y:S01]  /*1b9e0*/  WARPSYNC 0xffffffff ;  /* 0xffffffff00007948 */ /* 0x000fe20003800000 */
[----:B------:R-:W-:Y:S01]  /*1b9f0*/  BAR.SYNC.DEFER_BLOCKING 0x4, 0x100 ;  /* 0x0104000000007b1d */ /* 0x000fe20000010000 */
[----:B------:R-:W-:-:S13]  /*1ba00*/  ISETP.NE.AND P0, PT, R14, RZ, PT ;  /* 0x000000ff0e00720c */ /* 0x000fda0003f05270 */
[----:B------:R2:W-:Y:S04]  /*1ba10*/  @!P0 STS.128 [0x20080], R232 ;  /* 0x020080e8ff008388 */ /* 0x0005e80000000c00 */
[----:B------:R-:W-:Y:S06]  /*1ba20*/  BAR.ARV 0x5, 0x100 ;  /* 0x0144000000007b1d */ /* 0x000fec0000002000 */
.L_x_1148:
[----:B-1----:R-:W-:-:S13]  /*1ba30*/  ISETP.GE.AND P0, PT, R235, c[0x0][0x53c], PT ;  /* 0x00014f00eb007a0c */ /* 0x002fda0003f06270 */
[----:B--234-:R-:W-:Y:S01]  /*1ba40*/  @P0 CALL.REL.NOINC `(.L_x_1168) ;  /* 0x0000001000000944 */ /* 0x01cfe20003c00000 */
[----:B------:R-:W-:Y:S05]  /*1ba50*/  BRA `(.L_x_1169) ;  /* 0xfffe5dc000007947 */ /* 0x000fea000383ffff */
.L_x_1168:
[----:B------:R-:W-:Y:S05]  /*1ba60*/  EXIT ;  /* 0x000000000000794d */ /* 0x000fea0003800000 */
.L_x_985:
[----:B------:R-:W-:Y:S01]  /*1ba70*/  IMAD.MOV.U32 R0, RZ, RZ, R5 ;  /* 0x000000ffff007224 */ /* 0x000fe200078e0005 */
[----:B------:R-:W-:Y:S02]  /*1ba80*/  MOV R2, 0x1 ;  /* 0x0000000100027802 */ /* 0x000fe40000000f00 */
[----:B------:R-:W-:Y:S02]  /*1ba90*/  MOV R3, 0x1bab0 ;  /* 0x0001bab000037802 */ /* 0x000fe40000000f00 */
[----:B--2---:R-:W-:Y:S05]  /*1baa0*/  CALL.REL.NOINC `($__internal_24_$__cuda_sm70_shflsync_up_p) ;  /* 0x0000168000007944 */ /* 0x004fea0003c00000 */
[----:B------:R-:W-:Y:S01]  /*1bab0*/  MOV R0, R4 ;  /* 0x0000000400007202 */ /* 0x000fe20000000f00 */
[----:B------:R-:W-:Y:S05]  /*1bac0*/  BRA `(.L_x_1170) ;  /* 0xfffe497000007947 */ /* 0x000fea000383ffff */
.L_x_986:
[----:B------:R-:W-:Y:S01]  /*1bad0*/  IMAD.MOV.U32 R0, RZ, RZ, R5 ;  /* 0x000000ffff007224 */ /* 0x000fe200078e0005 */
[----:B------:R-:W-:Y:S02]  /*1bae0*/  MOV R2, 0x2 ;  /* 0x0000000200027802 */ /* 0x000fe40000000f00 */
[----:B------:R-:W-:Y:S02]  /*1baf0*/  MOV R3, 0x1bb10 ;  /* 0x0001bb1000037802 */ /* 0x000fe40000000f00 */
[----:B--2---:R-:W-:Y:S05]  /*1bb00*/  CALL.REL.NOINC `($__internal_24_$__cuda_sm70_shflsync_up_p) ;  /* 0x0000162000007944 */ /* 0x004fea0003c00000 */
[----:B------:R-:W-:Y:S01]  /*1bb10*/  SEL R0, R4, RZ, P4 ;  /* 0x000000ff04007207 */ /* 0x000fe20002000000 */
[----:B------:R-:W-:Y:S01]  /*1bb20*/  IMAD.MOV.U32 R2, RZ, RZ, 0x4 ;  /* 0x00000004ff027424 */ /* 0x000fe200078e00ff */
[----:B------:R-:W-:-:S03]  /*1bb30*/  MOV R3, 0x1bb60 ;  /* 0x0001bb6000037802 */ /* 0x000fc60000000f00 */
[----:B------:R-:W-:Y:S02]  /*1bb40*/  IMAD.IADD R0, R5, 0x1, R0 ;  /* 0x0000000105007824 */ /* 0x000fe400078e0200 */
[----:B------:R-:W-:Y:S05]  /*1bb50*/  CALL.REL.NOINC `($__internal_24_$__cuda_sm70_shflsync_up_p) ;  /* 0x000015d000007944 */ /* 0x000fea0003c00000 */
        /* <DEDUP_REMOVED lines=13> */
[----:B------:R-:W-:Y:S01]  /*1bc30*/  IMAD.IADD R4, R0, 0x1, R4 ;  /* 0x0000000100047824 */ /* 0x000fe200078e0204 */
[----:B------:R-:W-:-:S03]  /*1bc40*/  MOV R0, 0x1f ;  /* 0x0000001f00007802 */ /* 0x000fc60000000f00 */
[----:B------:R-:W-:Y:S02]  /*1bc50*/  IMAD.MOV.U32 R5, RZ, RZ, R4 ;  /* 0x000000ffff057224 */ /* 0x000fe400078e0004 */
[----:B------:R-:W-:Y:S05]  /*1bc60*/  CALL.REL.NOINC `($__internal_23_$__cuda_sm70_shflsync_idx_p) ;  /* 0x0000147000007944 */ /* 0x000fea0003c00000 */
[----:B------:R-:W-:Y:S05]  /*1bc70*/  BRA `(.L_x_1171) ;  /* 0xfffe48c000007947 */ /* 0x000fea000383ffff */
.L_x_988:
[----:B------:R-:W-:Y:S02]  /*1bc80*/  SEL R0, RZ, 0x1, P0 ;  /* 0x00000001ff007807 */ /* 0x000fe40000000000 */
[----:B------:R-:W-:Y:S02]  /*1bc90*/  MOV R2, 0x1bcb0 ;  /* 0x0001bcb000027802 */ /* 0x000fe40000000f00 */
[----:B--2---:R-:W-:Y:S05]  /*1bca0*/  CALL.REL.NOINC `($__internal_25_$__cuda_sm70_votesync_ballot) ;  /* 0x000014f000007944 */ /* 0x004fea0003c00000 */
[----:B------:R-:W-:Y:S01]  /*1bcb0*/  MOV R10, R0 ;  /* 0x00000000000a7202 */ /* 0x000fe20000000f00 */
[----:B------:R-:W-:Y:S05]  /*1bcc0*/  BRA `(.L_x_1172) ;  /* 0xfffe490000007947 */ /* 0x000fea000383ffff */
.L_x_989:
[----:B------:R-:W-:Y:S01]  /*1bcd0*/  IMAD.MOV.U32 R5, RZ, RZ, R9 ;  /* 0x000000ffff057224 */ /* 0x000fe200078e0009 */
[----:B------:R-:W-:Y:S01]  /*1bce0*/  MOV R3, R6 ;  /* 0x0000000600037202 */ /* 0x000fe20000000f00 */
[----:B------:R-:W-:Y:S01]  /*1bcf0*/  IMAD.MOV.U32 R0, RZ, RZ, 0x1f ;  /* 0x0000001fff007424 */ /* 0x000fe200078e00ff */
[----:B------:R-:W-:Y:S02]  /*1bd00*/  MOV R2, 0x1bd20 ;  /* 0x0001bd2000027802 */ /* 0x000fe40000000f00 */
[----:B------:R-:W-:Y:S05]  /*1bd10*/  CALL.REL.NOINC `($__internal_23_$__cuda_sm70_shflsync_idx_p) ;  /* 0x000013c000007944 */ /* 0x000fea0003c00000 */
[----:B------:R-:W-:Y:S01]  /*1bd20*/  IMAD.MOV.U32 R233, RZ, RZ, R0 ;  /* 0x000000ffffe97224 */ /* 0x000fe200078e0000 */
[----:B------:R-:W-:Y:S01]  /*1bd30*/  MOV R5, R8 ;  /* 0x0000000800057202 */ /* 0x000fe20000000f00 */
[----:B------:R-:W-:Y:S01]  /*1bd40*/  IMAD.MOV.U32 R7, RZ, RZ, RZ ;  /* 0x000000ffff077224 */ /* 0x000fe200078e00ff */
[----:B------:R-:W-:Y:S01]  /*1bd50*/  MOV R3, R6 ;  /* 0x0000000600037202 */ /* 0x000fe20000000f00 */
[----:B------:R-:W-:Y:S01]  /*1bd60*/  IMAD.MOV.U32 R0, RZ, RZ, 0x1f ;  /* 0x0000001fff007424 */ /* 0x000fe200078e00ff */
[----:B------:R-:W-:-:S02]  /*1bd70*/  MOV R2, 0x1bd90 ;  /* 0x0001bd9000027802 */ /* 0x000fc40000000f00 */
[----:B------:R-:W-:Y:S05]  /*1bd80*/  CALL.REL.NOINC `($__internal_23_$__cuda_sm70_shflsync_idx_p) ;  /* 0x0000135000007944 */ /* 0x000fea0003c00000 */
[----:B------:R-:W-:Y:S01]  /*1bd90*/  MOV R9, R0 ;  /* 0x0000000000097202 */ /* 0x000fe20000000f00 */
[----:B------:R-:W-:Y:S05]  /*1bda0*/  BRA `(.L_x_1173) ;  /* 0xfffe488000007947 */ /* 0x000fea000383ffff */
.L_x_992:
[----:B------:R-:W-:Y:S01]  /*1bdb0*/  IMAD.MOV.U32 R5, RZ, RZ, R4 ;  /* 0x000000ffff057224 */ /* 0x000fe200078e0004 */
[----:B------:R-:W-:-:S02]  /*1bdc0*/  MOV R0, 0x1f ;  /* 0x0000001f00007802 */ /* 0x000fc40000000f00 */
[----:B------:R-:W-:Y:S02]  /*1bdd0*/  MOV R2, 0x1bdf0 ;  /* 0x0001bdf000027802 */ /* 0x000fe40000000f00 */
[----:B-123--:R-:W-:Y:S05]  /*1bde0*/  CALL.REL.NOINC `($__internal_23_$__cuda_sm70_shflsync_idx_p) ;  /* 0x000012f000007944 */ /* 0x00efea0003c00000 */
[----:B------:R-:W-:Y:S01]  /*1bdf0*/  MOV R7, R0 ;  /* 0x0000000000077202 */ /* 0x000fe20000000f00 */
[----:B------:R-:W-:Y:S05]  /*1be00*/  BRA `(.L_x_991) ;  /* 0xfffe488000007947 */ /* 0x000fea000383ffff */
.L_x_1025:
[----:B------:R-:W-:Y:S01]  /*1be10*/  IMAD.MOV.U32 R5, RZ, RZ, R14 ;  /* 0x000000ffff057224 */ /* 0x000fe200078e000e */
[----:B------:R-:W-:Y:S01]  /*1be20*/  MOV R3, RZ ;  /* 0x000000ff00037202 */ /* 0x000fe20000000f00 */
[----:B------:R-:W-:Y:S01]  /*1be30*/  IMAD.MOV.U32 R0, RZ, RZ, 0x181f ;  /* 0x0000181fff007424 */ /* 0x000fe200078e00ff */
[----:B------:R-:W-:Y:S02]  /*1be40*/  MOV R2, 0x1be60 ;  /* 0x0001be6000027802 */ /* 0x000fe40000000f00 */
[----:B-----5:R-:W-:Y:S05]  /*1be50*/  CALL.REL.NOINC `($__internal_23_$__cuda_sm70_shflsync_idx_p) ;  /* 0x0000128000007944 */ /* 0x020fea0003c00000 */
[----:B------:R-:W-:Y:S01]  /*1be60*/  MOV R12, R0 ;  /* 0x00000000000c7202 */ /* 0x000fe20000000f00 */
[----:B------:R-:W-:Y:S05]  /*1be70*/  BRA `(.L_x_1174) ;  /* 0xfffea92000007947 */ /* 0x000fea000383ffff */
.L_x_1026:
[----:B------:R-:W-:Y:S01]  /*1be80*/  IMAD.MOV.U32 R5, RZ, RZ, R17 ;  /* 0x000000ffff057224 */ /* 0x000fe200078e0011 */
[----:B------:R-:W-:Y:S01]  /*1be90*/  MOV R3, RZ ;  /* 0x000000ff00037202 */ /* 0x000fe20000000f00 */
[----:B------:R-:W-:Y:S01]  /*1bea0*/  IMAD.MOV.U32 R0, RZ, RZ, 0x181f ;  /* 0x0000181fff007424 */ /* 0x000fe200078e00ff */
[----:B------:R-:W-:Y:S02]  /*1beb0*/  MOV R2, 0x1bed0 ;  /* 0x0001bed000027802 */ /* 0x000fe40000000f00 */
[----:B-12--5:R-:W-:Y:S05]  /*1bec0*/  CALL.REL.NOINC `($__internal_23_$__cuda_sm70_shflsync_idx_p) ;  /* 0x0000121000007944 */ /* 0x026fea0003c00000 */
[----:B------:R-:W-:Y:S05]  /*1bed0*/  BRA `(.L_x_1175) ;  /* 0xfffea8e000007947 */ /* 0x000fea000383ffff */
.L_x_1029:
[----:B------:R-:W-:Y:S01]  /*1bee0*/  IMAD.MOV.U32 R5, RZ, RZ, R14 ;  /* 0x000000ffff057224 */ /* 0x000fe200078e000e */
[----:B--2---:R-:W-:Y:S01]  /*1bef0*/  MOV R3, 0x1 ;  /* 0x0000000100037802 */ /* 0x004fe20000000f00 */
[----:B----4-:R-:W-:Y:S01]  /*1bf00*/  IMAD.MOV.U32 R0, RZ, RZ, 0x181f ;  /* 0x0000181fff007424 */ /* 0x010fe200078e00ff */
[----:B------:R-:W-:-:S02]  /*1bf10*/  MOV R2, 0x1bf30 ;  /* 0x0001bf3000027802 */ /* 0x000fc40000000f00 */
[----:B-1-3-5:R-:W-:Y:S05]  /*1bf20*/  CALL.REL.NOINC `($__internal_23_$__cuda_sm70_shflsync_idx_p) ;  /* 0x000011b000007944 */ /* 0x02afea0003c00000 */
[----:B------:R-:W-:Y:S01]  /*1bf30*/  IMAD.MOV.U32 R12, RZ, RZ, R0 ;  /* 0x000000ffff0c7224 */ /* 0x000fe200078e0000 */
[----:B------:R-:W-:Y:S01]  /*1bf40*/  MOV R3, 0x1 ;  /* 0x0000000100037802 */ /* 0x000fe20000000f00 */
[----:B------:R-:W-:Y:S01]  /*1bf50*/  IMAD.MOV.U32 R5, RZ, RZ, R17 ;  /* 0x000000ffff057224 */ /* 0x000fe200078e0011 */
[----:B------:R-:W-:-:S02]  /*1bf60*/  MOV R0, 0x181f ;  /* 0x0000181f00007802 */ /* 0x000fc40000000f00 */
[----:B------:R-:W-:Y:S02]  /*1bf70*/  MOV R2, 0x1bf90 ;  /* 0x0001bf9000027802 */ /* 0x000fe40000000f00 */
[----:B------:R-:W-:Y:S05]  /*1bf80*/  CALL.REL.NOINC `($__internal_23_$__cuda_sm70_shflsync_idx_p) ;  /* 0x0000115000007944 */ /* 0x000fea0003c00000 */
[----:B------:R-:W-:Y:S05]  /*1bf90*/  BRA `(.L_x_1176) ;  /* 0xfffeaa2000007947 */ /* 0x000fea000383ffff */
.L_x_1032:
[----:B------:R-:W-:Y:S01]  /*1bfa0*/  IMAD.MOV.U32 R5, RZ, RZ, R14 ;  /* 0x000000ffff057224 */ /* 0x000fe200078e000e */
[----:B-1----:R-:W-:Y:S01]  /*1bfb0*/  MOV R3, 0x2 ;  /* 0x0000000200037802 */ /* 0x002fe20000000f00 */
[----:B----4-:R-:W-:Y:S01]  /*1bfc0*/  IMAD.MOV.U32 R0, RZ, RZ, 0x181f ;  /* 0x0000181fff007424 */ /* 0x010fe200078e00ff */
[----:B------:R-:W-:Y:S02]  /*1bfd0*/  MOV R2, 0x1bff0 ;  /* 0x0001bff000027802 */ /* 0x000fe40000000f00 */
[----:B--23-5:R-:W-:Y:S05]  /*1bfe0*/  CALL.REL.NOINC `($__internal_23_$__cuda_sm70_shflsync_idx_p) ;  /* 0x000010f000007944 */ /* 0x02cfea0003c00000 */
[----:B------:R-:W-:Y:S01]  /*1bff0*/  MOV R12, R0 ;  /* 0x00000000000c7202 */ /* 0x000fe20000000f00 */
[----:B------:R-:W-:Y:S05]  /*1c000*/  BRA `(.L_x_1177) ;  /* 0xfffeab4000007947 */ /* 0x000fea000383ffff */
.L_x_1033:
[----:B------:R-:W-:Y:S01]  /*1c010*/  IMAD.MOV.U32 R5, RZ, RZ, R17 ;  /* 0x000000ffff057224 */ /* 0x000fe200078e0011 */
[----:B------:R-:W-:Y:S01]  /*1c020*/  MOV R3, 0x2 ;  /* 0x0000000200037802 */ /* 0x000fe20000000f00 */
[----:B----4-:R-:W-:Y:S01]  /*1c030*/  IMAD.MOV.U32 R0, RZ, RZ, 0x181f ;  /* 0x0000181fff007424 */ /* 0x010fe200078e00ff */
[----:B------:R-:W-:Y:S02]  /*1c040*/  MOV R2, 0x1c060 ;  /* 0x0001c06000027802 */ /* 0x000fe40000000f00 */
[----:B-123-5:R-:W-:Y:S05]  /*1c050*/  CALL.REL.NOINC `($__internal_23_$__cuda_sm70_shflsync_idx_p) ;  /* 0x0000108000007944 */ /* 0x02efea0003c00000 */
[----:B------:R-:W-:Y:S05]  /*1c060*/  BRA `(.L_x_1178) ;  /* 0xfffeab0000007947 */ /* 0x000fea000383ffff */
.L_x_1036:
[----:B------:R-:W-:Y:S01]  /*1c070*/  IMAD.MOV.U32 R5, RZ, RZ, R14 ;  /* 0x000000ffff057224 */ /* 0x000fe200078e000e */
[----:B-1----:R-:W-:Y:S01]  /*1c080*/  MOV R3, 0x3 ;  /* 0x0000000300037802 */ /* 0x002fe20000000f00 */
[----:B------:R-:W-:Y:S01]  /*1c090*/  IMAD.MOV.U32 R0, RZ, RZ, 0x181f ;  /* 0x0000181fff007424 */ /* 0x000fe200078e00ff */
[----:B------:R-:W-:-:S02]  /*1c0a0*/  MOV R2, 0x1c0c0 ;  /* 0x0001c0c000027802 */ /* 0x000fc40000000f00 */
[----:B--2345:R-:W-:Y:S05]  /*1c0b0*/  CALL.REL.NOINC `($__internal_23_$__cuda_sm70_shflsync_idx_p) ;  /* 0x0000102000007944 */ /* 0x03cfea0003c00000 */
[----:B------:R-:W-:Y:S01]  /*1c0c0*/  IMAD.MOV.U32 R12, RZ, RZ, R0 ;  /* 0x000000ffff0c7224 */ /* 0x000fe200078e0000 */
[----:B------:R-:W-:Y:S01]  /*1c0d0*/  MOV R3, 0x3 ;  /* 0x0000000300037802 */ /* 0x000fe20000000f00 */
[----:B------:R-:W-:Y:S01]  /*1c0e0*/  IMAD.MOV.U32 R5, RZ, RZ, R17 ;  /* 0x000000ffff057224 */ /* 0x000fe200078e0011 */
[----:B------:R-:W-:-:S02]  /*1c0f0*/  MOV R0, 0x181f ;  /* 0x0000181f00007802 */ /* 0x000fc40000000f00 */
[----:B------:R-:W-:Y:S02]  /*1c100*/  MOV R2, 0x1c120 ;  /* 0x0001c12000027802 */ /* 0x000fe40000000f00 */
[----:B------:R-:W-:Y:S05]  /*1c110*/  CALL.REL.NOINC `($__internal_23_$__cuda_sm70_shflsync_idx_p) ;  /* 0x00000fc000007944 */ /* 0x000fea0003c00000 */
[----:B------:R-:W-:Y:S05]  /*1c120*/  BRA `(.L_x_1179) ;  /* 0xfffeabe000007947 */ /* 0x000fea000383ffff */
.L_x_1107:
[----:B------:R-:W-:Y:S01]  /*1c130*/  IMAD.MOV.U32 R2, RZ, RZ, R209 ;  /* 0x000000ffff027224 */ /* 0x000fe200078e00d1 */
[----:B------:R-:W-:Y:S02]  /*1c140*/  MOV R5, 0x2 ;  /* 0x0000000200057802 */ /* 0x000fe40000000f00 */
[----:B------:R-:W-:Y:S02]  /*1c150*/  MOV R3, 0x1c170 ;  /* 0x0001c17000037802 */ /* 0x000fe40000000f00 */
[----:B------:R-:W-:Y:S05]  /*1c160*/  CALL.REL.NOINC `($__internal_22_$__cuda_sm70_shflsync_bfly_p) ;  /* 0x00000f2000007944 */ /* 0x000fea0003c00000 */
[----:B------:R-:W-:Y:S01]  /*1c170*/  MOV R0, R5 ;  /* 0x0000000500007202 */ /* 0x000fe20000000f00 */
[----:B------:R-:W-:Y:S05]  /*1c180*/  BRA `(.L_x_1180) ;  /* 0xffff9d2000007947 */ /* 0x000fea000383ffff */
.L_x_1108:
[----:B------:R-:W-:Y:S01]  /*1c190*/  IMAD.MOV.U32 R2, RZ, RZ, R0 ;  /* 0x000000ffff027224 */ /* 0x000fe200078e0000 */
[----:B------:R-:W-:Y:S02]  /*1c1a0*/  MOV R5, 0x1 ;  /* 0x0000000100057802 */ /* 0x000fe40000000f00 */
[----:B------:R-:W-:Y:S02]  /*1c1b0*/  MOV R3, 0x1c1d0 ;  /* 0x0001c1d000037802 */ /* 0x000fe40000000f00 */
[----:B-1----:R-:W-:Y:S05]  /*1c1c0*/  CALL.REL.NOINC `($__internal_22_$__cuda_sm70_shflsync_bfly_p) ;  /* 0x00000ec000007944 */ /* 0x002fea0003c00000 */
[----:B------:R-:W-:Y:S01]  /*1c1d0*/  FADD.FTZ R0, R0, R5 ;  /* 0x0000000500007221 */ /* 0x000fe20000010000 */
[----:B------:R-:W-:Y:S02]  /*1c1e0*/  MOV R2, R208 ;  /* 0x000000d000027202 */ /* 0x000fe40000000f00 */
[----:B------:R-:W-:-:S02]  /*1c1f0*/  MOV R5, 0x2 ;  /* 0x0000000200057802 */ /* 0x000fc40000000f00 */
[----:B------:R-:W-:Y:S02]  /*1c200*/  MOV R3, 0x1c220 ;  /* 0x0001c22000037802 */ /* 0x000fe40000000f00 */
[----:B------:R-:W-:Y:S05]  /*1c210*/  CALL.REL.NOINC `($__internal_22_$__cuda_sm70_shflsync_bfly_p) ;  /* 0x00000e7000007944 */ /* 0x000fea0003c00000 */
[----:B------:R-:W-:Y:S01]  /*1c220*/  FADD.FTZ R4, R208, R5 ;  /* 0x00000005d0047221 */ /* 0x000fe20000010000 */
[----:B------:R-:W-:Y:S02]  /*1c230*/  MOV R5, 0x1 ;  /* 0x0000000100057802 */ /* 0x000fe40000000f00 */
[----:B------:R-:W-:Y:S02]  /*1c240*/  MOV R3, 0x1c270 ;  /* 0x0001c27000037802 */ /* 0x000fe40000000f00 */
[----:B------:R-:W-:Y:S02]  /*1c250*/  MOV R2, R4 ;  /* 0x0000000400027202 */ /* 0x000fe40000000f00 */
[----:B------:R-:W-:Y:S05]  /*1c260*/  CALL.REL.NOINC `($__internal_22_$__cuda_sm70_shflsync_bfly_p) ;  /* 0x00000e2000007944 */ /* 0x000fea0003c00000 */
[----:B------:R-:W-:Y:S01]  /*1c270*/  MOV R3, R5 ;  /* 0x0000000500037202 */ /* 0x000fe20000000f00 */
[----:B------:R-:W-:Y:S05]  /*1c280*/  BRA `(.L_x_1181) ;  /* 0xffff9c9000007947 */ /* 0x000fea000383ffff */
.L_x_1115:
[----:B--234-:R-:W-:Y:S01]  /*1c290*/  IMAD.MOV.U32 R5, RZ, RZ, R15 ;  /* 0x000000ffff057224 */ /* 0x01cfe200078e000f */
[----:B------:R-:W-:Y:S01]  /*1c2a0*/  MOV R3, RZ ;  /* 0x000000ff00037202 */ /* 0x000fe20000000f00 */
[----:B------:R-:W-:Y:S01]  /*1c2b0*/  IMAD.MOV.U32 R0, RZ, RZ, 0x181f ;  /* 0x0000181fff007424 */ /* 0x000fe200078e00ff */
[----:B------:R-:W-:Y:S02]  /*1c2c0*/  MOV R2, 0x1c2e0 ;  /* 0x0001c2e000027802 */ /* 0x000fe40000000f00 */
[----:B-1----:R-:W-:Y:S05]  /*1c2d0*/  CALL.REL.NOINC `($__internal_23_$__cuda_sm70_shflsync_idx_p) ;  /* 0x00000e0000007944 */ /* 0x002fea0003c00000 */
[----:B------:R-:W-:Y:S01]  /*1c2e0*/  MOV R12, R0 ;  /* 0x00000000000c7202 */ /* 0x000fe20000000f00 */
[----:B------:R-:W-:Y:S05]  /*1c2f0*/  BRA `(.L_x_1182) ;  /* 0xffffb81000007947 */ /* 0x000fea000383ffff */
.L_x_1116:
[----:B------:R-:W-:Y:S01]  /*1c300*/  IMAD.MOV.U32 R5, RZ, RZ, R16 ;  /* 0x000000ffff057224 */ /* 0x000fe200078e0010 */
[----:B------:R-:W-:Y:S01]  /*1c310*/  MOV R3, RZ ;  /* 0x000000ff00037202 */ /* 0x000fe20000000f00 */
[----:B------:R-:W-:Y:S01]  /*1c320*/  IMAD.MOV.U32 R0, RZ, RZ, 0x181f ;  /* 0x0000181fff007424 */ /* 0x000fe200078e00ff */
[----:B------:R-:W-:-:S02]  /*1c330*/  MOV R2, 0x1c350 ;  /* 0x0001c35000027802 */ /* 0x000fc40000000f00 */
[----:B-123--:R-:W-:Y:S05]  /*1c340*/  CALL.REL.NOINC `($__internal_23_$__cuda_sm70_shflsync_idx_p) ;  /* 0x00000d9000007944 */ /* 0x00efea0003c00000 */
[----:B------:R-:W-:Y:S05]  /*1c350*/  BRA `(.L_x_1183) ;  /* 0xffffb7d000007947 */ /* 0x000fea000383ffff */
.L_x_1119:
[----:B------:R-:W-:Y:S01]  /*1c360*/  IMAD.MOV.U32 R5, RZ, RZ, R15 ;  /* 0x000000ffff057224 */ /* 0x000fe200078e000f */
[----:B--2---:R-:W-:Y:S01]  /*1c370*/  MOV R3, 0x1 ;  /* 0x0000000100037802 */ /* 0x004fe20000000f00 */
[----:B------:R-:W-:Y:S01]  /*1c380*/  IMAD.MOV.U32 R0, RZ, RZ, 0x181f ;  /* 0x0000181fff007424 */ /* 0x000fe200078e00ff */
[----:B------:R-:W-:-:S02]  /*1c390*/  MOV R2, 0x1c3b0 ;  /* 0x0001c3b000027802 */ /* 0x000fc40000000f00 */
[----:B-1-34-:R-:W-:Y:S05]  /*1c3a0*/  CALL.REL.NOINC `($__internal_23_$__cuda_sm70_shflsync_idx_p) ;  /* 0x00000d3000007944 */ /* 0x01afea0003c00000 */
[----:B------:R-:W-:Y:S01]  /*1c3b0*/  IMAD.MOV.U32 R12, RZ, RZ, R0 ;  /* 0x000000ffff0c7224 */ /* 0x000fe200078e0000 */
[----:B------:R-:W-:Y:S01]  /*1c3c0*/  MOV R3, 0x1 ;  /* 0x0000000100037802 */ /* 0x000fe20000000f00 */
[----:B------:R-:W-:Y:S01]  /*1c3d0*/  IMAD.MOV.U32 R5, RZ, RZ, R16 ;  /* 0x000000ffff057224 */ /* 0x000fe200078e0010 */
[----:B------:R-:W-:-:S02]  /*1c3e0*/  MOV R0, 0x181f ;  /* 0x0000181f00007802 */ /* 0x000fc40000000f00 */
[----:B------:R-:W-:Y:S02]  /*1c3f0*/  MOV R2, 0x1c410 ;  /* 0x0001c41000027802 */ /* 0x000fe40000000f00 */
[----:B------:R-:W-:Y:S05]  /*1c400*/  CALL.REL.NOINC `($__internal_23_$__cuda_sm70_shflsync_idx_p) ;  /* 0x00000cd000007944 */ /* 0x000fea0003c00000 */
[----:B------:R-:W-:Y:S05]  /*1c410*/  BRA `(.L_x_1184) ;  /* 0xffffb8f000007947 */ /* 0x000fea000383ffff */
.L_x_1122:
[----:B------:R-:W-:Y:S01]  /*1c420*/  IMAD.MOV.U32 R5, RZ, RZ, R15 ;  /* 0x000000ffff057224 */ /* 0x000fe200078e000f */
[----:B--2---:R-:W-:Y:S01]  /*1c430*/  MOV R3, 0x2 ;  /* 0x0000000200037802 */ /* 0x004fe20000000f00 */
[----:B------:R-:W-:Y:S01]  /*1c440*/  IMAD.MOV.U32 R0, RZ, RZ, 0x181f ;  /* 0x0000181fff007424 */ /* 0x000fe200078e00ff */
[----:B------:R-:W-:Y:S02]  /*1c450*/  MOV R2, 0x1c470 ;  /* 0x0001c47000027802 */ /* 0x000fe40000000f00 */
[----:B-1-34-:R-:W-:Y:S05]  /*1c460*/  CALL.REL.NOINC `($__internal_23_$__cuda_sm70_shflsync_idx_p) ;  /* 0x00000c7000007944 */ /* 0x01afea0003c00000 */
[----:B------:R-:W-:Y:S01]  /*1c470*/  MOV R12, R0 ;  /* 0x00000000000c7202 */ /* 0x000fe20000000f00 */
[----:B------:R-:W-:Y:S05]  /*1c480*/  BRA `(.L_x_1185) ;  /* 0xffffb9f000007947 */ /* 0x000fea000383ffff */
.L_x_1123:
[----:B------:R-:W-:Y:S01]  /*1c490*/  IMAD.MOV.U32 R5, RZ, RZ, R16 ;  /* 0x000000ffff057224 */ /* 0x000fe200078e0010 */
[----:B--2---:R-:W-:Y:S01]  /*1c4a0*/  MOV R3, 0x2 ;  /* 0x0000000200037802 */ /* 0x004fe20000000f00 */
[----:B------:R-:W-:Y:S01]  /*1c4b0*/  IMAD.MOV.U32 R0, RZ, RZ, 0x181f ;  /* 0x0000181fff007424 */ /* 0x000fe200078e00ff */
[----:B------:R-:W-:Y:S02]  /*1c4c0*/  MOV R2, 0x1c4e0 ;  /* 0x0001c4e000027802 */ /* 0x000fe40000000f00 */
[----:B-1-34-:R-:W-:Y:S05]  /*1c4d0*/  CALL.REL.NOINC `($__internal_23_$__cuda_sm70_shflsync_idx_p) ;  /* 0x00000c0000007944 */ /* 0x01afea0003c00000 */
[----:B------:R-:W-:Y:S05]  /*1c4e0*/  BRA `(.L_x_1186) ;  /* 0xffffb9b000007947 */ /* 0x000fea000383ffff */
.L_x_1126:
[----:B------:R-:W-:Y:S01]  /*1c4f0*/  IMAD.MOV.U32 R5, RZ, RZ, R15 ;  /* 0x000000ffff057224 */ /* 0x000fe200078e000f */
[----:B---3--:R-:W-:Y:S01]  /*1c500*/  MOV R3, 0x3 ;  /* 0x0000000300037802 */ /* 0x008fe20000000f00 */
[----:B----4-:R-:W-:Y:S01]  /*1c510*/  IMAD.MOV.U32 R0, RZ, RZ, 0x181f ;  /* 0x0000181fff007424 */ /* 0x010fe200078e00ff */
[----:B------:R-:W-:-:S02]  /*1c520*/  MOV R2, 0x1c540 ;  /* 0x0001c54000027802 */ /* 0x000fc40000000f00 */
[----:B-12---:R-:W-:Y:S05]  /*1c530*/  CALL.REL.NOINC `($__internal_23_$__cuda_sm70_shflsync_idx_p) ;  /* 0x00000ba000007944 */ /* 0x006fea0003c00000 */
[----:B------:R-:W-:Y:S01]  /*1c540*/  IMAD.MOV.U32 R10, RZ, RZ, R0 ;  /* 0x000000ffff0a7224 */ /* 0x000fe200078e0000 */
[----:B------:R-:W-:Y:S01]  /*1c550*/  MOV R3, 0x3 ;  /* 0x0000000300037802 */ /* 0x000fe20000000f00 */
[----:B------:R-:W-:Y:S01]  /*1c560*/  IMAD.MOV.U32 R5, RZ, RZ, R16 ;  /* 0x000000ffff057224 */ /* 0x000fe200078e0010 */
[----:B------:R-:W-:-:S02]  /*1c570*/  MOV R0, 0x181f ;  /* 0x0000181f00007802 */ /* 0x000fc40000000f00 */
[----:B------:R-:W-:Y:S02]  /*1c580*/  MOV R2, 0x1c5a0 ;  /* 0x0001c5a000027802 */ /* 0x000fe40000000f00 */
[----:B------:R-:W-:Y:S05]  /*1c590*/  CALL.REL.NOINC `($__internal_23_$__cuda_sm70_shflsync_idx_p) ;  /* 0x00000b4000007944 */ /* 0x000fea0003c00000 */
[----:B------:R-:W-:Y:S05]  /*1c5a0*/  BRA `(.L_x_1187) ;  /* 0xffffba7000007947 */ /* 0x000fea000383ffff */
.L_x_1128:
[----:B------:R-:W-:Y:S01]  /*1c5b0*/  IMAD.MOV.U32 R5, RZ, RZ, R16 ;  /* 0x000000ffff057224 */ /* 0x000fe200078e0010 */
[----:B------:R-:W-:Y:S01]  /*1c5c0*/  MOV R3, RZ ;  /* 0x000000ff00037202 */ /* 0x000fe20000000f00 */
[----:B------:R-:W-:Y:S01]  /*1c5d0*/  IMAD.MOV.U32 R0, RZ, RZ, 0x1c1f ;  /* 0x00001c1fff007424 */ /* 0x000fe200078e00ff */
[----:B------:R-:W-:Y:S02]  /*1c5e0*/  MOV R2, 0x1c600 ;  /* 0x0001c60000027802 */ /* 0x000fe40000000f00 */
[----:B------:R-:W-:Y:S05]  /*1c5f0*/  CALL.REL.NOINC `($__internal_23_$__cuda_sm70_shflsync_idx_p) ;  /* 0x00000ae000007944 */ /* 0x000fea0003c00000 */
[----:B------:R-:W-:Y:S01]  /*1c600*/  MOV R4, R0 ;  /* 0x0000000000047202 */ /* 0x000fe20000000f00 */
[----:B------:R-:W-:Y:S05]  /*1c610*/  BRA `(.L_x_1188) ;  /* 0xffffbd6000007947 */ /* 0x000fea000383ffff */
.L_x_1129:
[----:B------:R-:W-:Y:S01]  /*1c620*/  IMAD.MOV.U32 R5, RZ, RZ, R17 ;  /* 0x000000ffff057224 */ /* 0x000fe200078e0011 */
[----:B------:R-:W-:Y:S01]  /*1c630*/  MOV R3, RZ ;  /* 0x000000ff00037202 */ /* 0x000fe20000000f00 */
[----:B------:R-:W-:Y:S01]  /*1c640*/  IMAD.MOV.U32 R0, RZ, RZ, 0x1c1f ;  /* 0x00001c1fff007424 */ /* 0x000fe200078e00ff */
[----:B------:R-:W-:Y:S02]  /*1c650*/  MOV R2, 0x1c670 ;  /* 0x0001c67000027802 */ /* 0x000fe40000000f00 */
[----:B-12---:R-:W-:Y:S05]  /*1c660*/  CALL.REL.NOINC `($__internal_23_$__cuda_sm70_shflsync_idx_p) ;  /* 0x00000a7000007944 */ /* 0x006fea0003c00000 */
[----:B------:R-:W-:Y:S05]  /*1c670*/  BRA `(.L_x_1189) ;  /* 0xffffbd2000007947 */ /* 0x000fea000383ffff */
.L_x_1132:
[----:B------:R-:W-:Y:S01]  /*1c680*/  IMAD.MOV.U32 R5, RZ, RZ, R16 ;  /* 0x000000ffff057224 */ /* 0x000fe200078e0010 */
[----:B------:R-:W-:Y:S01]  /*1c690*/  MOV R3, 0x1 ;  /* 0x0000000100037802 */ /* 0x000fe20000000f00 */
[----:B----4-:R-:W-:Y:S01]  /*1c6a0*/  IMAD.MOV.U32 R0, RZ, RZ, 0x1c1f ;  /* 0x00001c1fff007424 */ /* 0x010fe200078e00ff */
[----:B------:R-:W-:-:S02]  /*1c6b0*/  MOV R2, 0x1c6d0 ;  /* 0x0001c6d000027802 */ /* 0x000fc40000000f00 */
[----:B-123--:R-:W-:Y:S05]  /*1c6c0*/  CALL.REL.NOINC `($__internal_23_$__cuda_sm70_shflsync_idx_p) ;  /* 0x00000a1000007944 */ /* 0x00efea0003c00000 */
[----:B------:R-:W-:Y:S01]  /*1c6d0*/  IMAD.MOV.U32 R4, RZ, RZ, R0 ;  /* 0x000000ffff047224 */ /* 0x000fe200078e0000 */
[----:B------:R-:W-:Y:S01]  /*1c6e0*/  MOV R3, 0x1 ;  /* 0x0000000100037802 */ /* 0x000fe20000000f00 */
[----:B------:R-:W-:Y:S01]  /*1c6f0*/  IMAD.MOV.U32 R5, RZ, RZ, R17 ;  /* 0x000000ffff057224 */ /* 0x000fe200078e0011 */
[----:B------:R-:W-:-:S02]  /*1c700*/  MOV R0, 0x1c1f ;  /* 0x00001c1f00007802 */ /* 0x000fc40000000f00 */
[----:B------:R-:W-:Y:S02]  /*1c710*/  MOV R2, 0x1c730 ;  /* 0x0001c73000027802 */ /* 0x000fe40000000f00 */
[----:B------:R-:W-:Y:S05]  /*1c720*/  CALL.REL.NOINC `($__internal_23_$__cuda_sm70_shflsync_idx_p) ;  /* 0x000009b000007944 */ /* 0x000fea0003c00000 */
[----:B------:R-:W-:Y:S05]  /*1c730*/  BRA `(.L_x_1190) ;  /* 0xffffc8e000007947 */ /* 0x000fea000383ffff */
.L_x_1136:
[----:B------:R-:W-:Y:S01]  /*1c740*/  IMAD.MOV.U32 R5, RZ, RZ, R13 ;  /* 0x000000ffff057224 */ /* 0x000fe200078e000d */
[----:B------:R-:W-:Y:S01]  /*1c750*/  MOV R3, RZ ;  /* 0x000000ff00037202 */ /* 0x000fe20000000f00 */
[----:B------:R-:W-:Y:S01]  /*1c760*/  IMAD.MOV.U32 R0, RZ, RZ, 0x181f ;  /* 0x0000181fff007424 */ /* 0x000fe200078e00ff */
[----:B------:R-:W-:Y:S02]  /*1c770*/  MOV R2, 0x1c790 ;  /* 0x0001c79000027802 */ /* 0x000fe40000000f00 */
[----:B------:R-:W-:Y:S05]  /*1c780*/  CALL.REL.NOINC `($__internal_23_$__cuda_sm70_shflsync_idx_p) ;  /* 0x0000095000007944 */ /* 0x000fea0003c00000 */
[----:B------:R-:W-:Y:S01]  /*1c790*/  MOV R12, R0 ;  /* 0x00000000000c7202 */ /* 0x000fe20000000f00 */
[----:B------:R-:W-:Y:S05]  /*1c7a0*/  BRA `(.L_x_1191) ;  /* 0xffffdc3000007947 */ /* 0x000fea000383ffff */
.L_x_1137:
[----:B------:R-:W-:Y:S01]  /*1c7b0*/  IMAD.MOV.U32 R5, RZ, RZ, R16 ;  /* 0x000000ffff057224 */ /* 0x000fe200078e0010 */
[----:B------:R-:W-:Y:S01]  /*1c7c0*/  MOV R3, RZ ;  /* 0x000000ff00037202 */ /* 0x000fe20000000f00 */
[----:B------:R-:W-:Y:S01]  /*1c7d0*/  IMAD.MOV.U32 R0, RZ, RZ, 0x181f ;  /* 0x0000181fff007424 */ /* 0x000fe200078e00ff */
[----:B------:R-:W-:Y:S02]  /*1c7e0*/  MOV R2, 0x1c800 ;  /* 0x0001c80000027802 */ /* 0x000fe40000000f00 */
[----:B-12---:R-:W-:Y:S05]  /*1c7f0*/  CALL.REL.NOINC `($__internal_23_$__cuda_sm70_shflsync_idx_p) ;  /* 0x000008e000007944 */ /* 0x006fea0003c00000 */
[----:B------:R-:W-:Y:S05]  /*1c800*/  BRA `(.L_x_1192) ;  /* 0xffffdbf000007947 */ /* 0x000fea000383ffff */
.L_x_1140:
[----:B------:R-:W-:Y:S01]  /*1c810*/  IMAD.MOV.U32 R5, RZ, RZ, R13 ;  /* 0x000000ffff057224 */ /* 0x000fe200078e000d */
[----:B--2---:R-:W-:Y:S01]  /*1c820*/  MOV R3, 0x1 ;  /* 0x0000000100037802 */ /* 0x004fe20000000f00 */
[----:B----4-:R-:W-:Y:S01]  /*1c830*/  IMAD.MOV.U32 R0, RZ, RZ, 0x181f ;  /* 0x0000181fff007424 */ /* 0x010fe200078e00ff */
[----:B------:R-:W-:-:S02]  /*1c840*/  MOV R2, 0x1c860 ;  /* 0x0001c86000027802 */ /* 0x000fc40000000f00 */
[----:B-1-3--:R-:W-:Y:S05]  /*1c850*/  CALL.REL.NOINC `($__internal_23_$__cuda_sm70_shflsync_idx_p) ;  /* 0x0000088000007944 */ /* 0x00afea0003c00000 */
[----:B------:R-:W-:Y:S01]  /*1c860*/  IMAD.MOV.U32 R12, RZ, RZ, R0 ;  /* 0x000000ffff0c7224 */ /* 0x000fe200078e0000 */
[----:B------:R-:W-:Y:S01]  /*1c870*/  MOV R3, 0x1 ;  /* 0x0000000100037802 */ /* 0x000fe20000000f00 */
[----:B------:R-:W-:Y:S01]  /*1c880*/  IMAD.MOV.U32 R5, RZ, RZ, R16 ;  /* 0x000000ffff057224 */ /* 0x000fe200078e0010 */
[----:B------:R-:W-:-:S02]  /*1c890*/  MOV R0, 0x181f ;  /* 0x0000181f00007802 */ /* 0x000fc40000000f00 */
[----:B------:R-:W-:Y:S02]  /*1c8a0*/  MOV R2, 0x1c8c0 ;  /* 0x0001c8c000027802 */ /* 0x000fe40000000f00 */
[----:B------:R-:W-:Y:S05]  /*1c8b0*/  CALL.REL.NOINC `($__internal_23_$__cuda_sm70_shflsync_idx_p) ;  /* 0x0000082000007944 */ /* 0x000fea0003c00000 */
[----:B------:R-:W-:Y:S05]  /*1c8c0*/  BRA `(.L_x_1193) ;  /* 0xffffdd2000007947 */ /* 0x000fea000383ffff */
.L_x_1143:
[----:B------:R-:W-:Y:S01]  /*1c8d0*/  IMAD.MOV.U32 R5, RZ, RZ, R13 ;  /* 0x000000ffff057224 */ /* 0x000fe200078e000d */
[----:B-1----:R-:W-:Y:S01]  /*1c8e0*/  MOV R3, 0x2 ;  /* 0x0000000200037802 */ /* 0x002fe20000000f00 */
[----:B----4-:R-:W-:Y:S01]  /*1c8f0*/  IMAD.MOV.U32 R0, RZ, RZ, 0x181f ;  /* 0x0000181fff007424 */ /* 0x010fe200078e00ff */
[----:B------:R-:W-:Y:S02]  /*1c900*/  MOV R2, 0x1c920 ;  /* 0x0001c92000027802 */ /* 0x000fe40000000f00 */
[----:B--23--:R-:W-:Y:S05]  /*1c910*/  CALL.REL.NOINC `($__internal_23_$__cuda_sm70_shflsync_idx_p) ;  /* 0x000007c000007944 */ /* 0x00cfea0003c00000 */
[----:B------:R-:W-:Y:S01]  /*1c920*/  MOV R12, R0 ;  /* 0x00000000000c7202 */ /* 0x000fe20000000f00 */
[----:B------:R-:W-:Y:S05]  /*1c930*/  BRA `(.L_x_1194) ;  /* 0xffffde2000007947 */ /* 0x000fea000383ffff */
.L_x_1144:
[----:B------:R-:W-:Y:S01]  /*1c940*/  IMAD.MOV.U32 R5, RZ, RZ, R16 ;  /* 0x000000ffff057224 */ /* 0x000fe200078e0010 */
[----:B------:R-:W-:Y:S01]  /*1c950*/  MOV R3, 0x2 ;  /* 0x0000000200037802 */ /* 0x000fe20000000f00 */
[----:B----4-:R-:W-:Y:S01]  /*1c960*/  IMAD.MOV.U32 R0, RZ, RZ, 0x181f ;  /* 0x0000181fff007424 */ /* 0x010fe200078e00ff */
[----:B------:R-:W-:Y:S02]  /*1c970*/  MOV R2, 0x1c990 ;  /* 0x0001c99000027802 */ /* 0x000fe40000000f00 */
[----:B-123--:R-:W-:Y:S05]  /*1c980*/  CALL.REL.NOINC `($__internal_23_$__cuda_sm70_shflsync_idx_p) ;  /* 0x0000075000007944 */ /* 0x00efea0003c00000 */
[----:B------:R-:W-:Y:S05]  /*1c990*/  BRA `(.L_x_1195) ;  /* 0xffffdde000007947 */ /* 0x000fea000383ffff */
.L_x_1147:
[----:B------:R-:W-:Y:S01]  /*1c9a0*/  IMAD.MOV.U32 R5, RZ, RZ, R13 ;  /* 0x000000ffff057224 */ /* 0x000fe200078e000d */
[----:B-1----:R-:W-:Y:S01]  /*1c9b0*/  MOV R3, 0x3 ;  /* 0x0000000300037802 */ /* 0x002fe20000000f00 */
[----:B------:R-:W-:Y:S01]  /*1c9c0*/  IMAD.MOV.U32 R0, RZ, RZ, 0x181f ;  /* 0x0000181fff007424 */ /* 0x000fe200078e00ff */
[----:B------:R-:W-:-:S02]  /*1c9d0*/  MOV R2, 0x1c9f0 ;  /* 0x0001c9f000027802 */ /* 0x000fc40000000f00 */
[----:B--234-:R-:W-:Y:S05]  /*1c9e0*/  CALL.REL.NOINC `($__internal_23_$__cuda_sm70_shflsync_idx_p) ;  /* 0x000006f000007944 */ /* 0x01cfea0003c00000 */
[----:B------:R-:W-:Y:S01]  /*1c9f0*/  IMAD.MOV.U32 R12, RZ, RZ, R0 ;  /* 0x000000ffff0c7224 */ /* 0x000fe200078e0000 */
[----:B------:R-:W-:Y:S01]  /*1ca00*/  MOV R3, 0x3 ;  /* 0x0000000300037802 */ /* 0x000fe20000000f00 */
[----:B------:R-:W-:Y:S01]  /*1ca10*/  IMAD.MOV.U32 R5, RZ, RZ, R16 ;  /* 0x000000ffff057224 */ /* 0x000fe200078e0010 */
[----:B------:R-:W-:-:S02]  /*1ca20*/  MOV R0, 0x181f ;  /* 0x0000181f00007802 */ /* 0x000fc40000000f00 */
[----:B------:R-:W-:Y:S02]  /*1ca30*/  MOV R2, 0x1ca50 ;  /* 0x0001ca5000027802 */ /* 0x000fe40000000f00 */
[----:B------:R-:W-:Y:S05]  /*1ca40*/  CALL.REL.NOINC `($__internal_23_$__cuda_sm70_shflsync_idx_p) ;  /* 0x0000069000007944 */ /* 0x000fea0003c00000 */
[----:B------:R-:W-:Y:S05]  /*1ca50*/  BRA `(.L_x_1196) ;  /* 0xffffdea000007947 */ /* 0x000fea000383ffff */
.L_x_1149:
[----:B--2---:R-:W-:Y:S01]  /*1ca60*/  IMAD.MOV.U32 R5, RZ, RZ, R21 ;  /* 0x000000ffff057224 */ /* 0x004fe200078e0015 */
[----:B------:R-:W-:Y:S01]  /*1ca70*/  MOV R3, RZ ;  /* 0x000000ff00037202 */ /* 0x000fe20000000f00 */
[----:B------:R-:W-:Y:S01]  /*1ca80*/  IMAD.MOV.U32 R0, RZ, RZ, 0x1f ;  /* 0x0000001fff007424 */ /* 0x000fe200078e00ff */
[----:B------:R-:W-:Y:S02]  /*1ca90*/  MOV R2, 0x1cab0 ;  /* 0x0001cab000027802 */ /* 0x000fe40000000f00 */
[----:B-1-3--:R-:W-:Y:S05]  /*1caa0*/  CALL.REL.NOINC `($__internal_23_$__cuda_sm70_shflsync_idx_p) ;  /* 0x0000063000007944 */ /* 0x00afea0003c00000 */
[----:B------:R-:W-:Y:S01]  /*1cab0*/  MOV R9, R0 ;  /* 0x0000000000097202 */ /* 0x000fe20000000f00 */
[----:B------:R-:W-:Y:S05]  /*1cac0*/  BRA `(.L_x_1197) ;  /* 0xffffe04000007947 */ /* 0x000fea000383ffff */
.L_x_1150:
[----:B--2---:R-:W-:Y:S01]  /*1cad0*/  IMAD.MOV.U32 R5, RZ, RZ, R21 ;  /* 0x000000ffff057224 */ /* 0x004fe200078e0015 */
[----:B------:R-:W-:Y:S01]  /*1cae0*/  MOV R3, 0x1 ;  /* 0x0000000100037802 */ /* 0x000fe20000000f00 */
[----:B------:R-:W-:Y:S01]  /*1caf0*/  IMAD.MOV.U32 R0, RZ, RZ, 0x1f ;  /* 0x0000001fff007424 */ /* 0x000fe200078e00ff */
[----:B------:R-:W-:Y:S02]  /*1cb00*/  MOV R2, 0x1cb20 ;  /* 0x0001cb2000027802 */ /* 0x000fe40000000f00 */
[----:B-1-34-:R-:W-:Y:S05]  /*1cb10*/  CALL.REL.NOINC `($__internal_23_$__cuda_sm70_shflsync_idx_p) ;  /* 0x000005c000007944 */ /* 0x01afea0003c00000 */
[----:B------:R-:W-:Y:S01]  /*1cb20*/  MOV R8, R0 ;  /* 0x0000000000087202 */ /* 0x000fe20000000f00 */
[----:B------:R-:W-:Y:S05]  /*1cb30*/  BRA `(.L_x_1198) ;  /* 0xffffdff000007947 */ /* 0x000fea000383ffff */
.L_x_1151:
[----:B------:R-:W-:Y:S02]  /*1cb40*/  MOV R2, 0x1 ;  /* 0x0000000100027802 */ /* 0x000fe40000000f00 */
[----:B------:R-:W-:-:S02]  /*1cb50*/  MOV R3, 0x1cb70 ;  /* 0x0001cb7000037802 */ /* 0x000fc40000000f00 */
[----:B---34-:R-:W-:Y:S05]  /*1cb60*/  CALL.REL.NOINC `($__internal_24_$__cuda_sm70_shflsync_up_p) ;  /* 0x000005c000007944 */ /* 0x018fea0003c00000 */
[----:B------:R-:W-:Y:S05]  /*1cb70*/  BRA `(.L_x_1199) ;  /* 0xffffe0d000007947 */ /* 0x000fea000383ffff */
.L_x_1152:
[----:B------:R-:W-:Y:S02]  /*1cb80*/  MOV R2, 0x2 ;  /* 0x0000000200027802 */ /* 0x000fe40000000f00 */
[----:B------:R-:W-:-:S02]  /*1cb90*/  MOV R3, 0x1cbb0 ;  /* 0x0001cbb000037802 */ /* 0x000fc40000000f00 */
[----:B---34-:R-:W-:Y:S05]  /*1cba0*/  CALL.REL.NOINC `($__internal_24_$__cuda_sm70_shflsync_up_p) ;  /* 0x0000058000007944 */ /* 0x018fea0003c00000 */
[----:B------:R-:W-:Y:S01]  /*1cbb0*/  SEL R3, R4, RZ, P1 ;  /* 0x000000ff04037207 */ /* 0x000fe20000800000 */
[----:B------:R-:W-:-:S04]  /*1cbc0*/  IMAD.MOV.U32 R2, RZ, RZ, 0x4 ;  /* 0x00000004ff027424 */ /* 0x000fc800078e00ff */
[----:B------:R-:W-:Y:S01]  /*1cbd0*/  IMAD.IADD R0, R0, 0x1, R3 ;  /* 0x0000000100007824 */ /* 0x000fe200078e0203 */
[----:B------:R-:W-:Y:S02]  /*1cbe0*/  MOV R3, 0x1cc00 ;  /* 0x0001cc0000037802 */ /* 0x000fe40000000f00 */
        /* <DEDUP_REMOVED lines=19> */
.L_x_1156:
[----:B------:R-:W-:Y:S02]  /*1cd20*/  MOV R2, 0x1 ;  /* 0x0000000100027802 */ /* 0x000fe40000000f00 */
[----:B------:R-:W-:Y:S02]  /*1cd30*/  MOV R3, 0x1cd50 ;  /* 0x0001cd5000037802 */ /* 0x000fe40000000f00 */
[----:B----4-:R-:W-:Y:S05]  /*1cd40*/  CALL.REL.NOINC `($__internal_24_$__cuda_sm70_shflsync_up_p) ;  /* 0x000003e000007944 */ /* 0x010fea0003c00000 */
[----:B------:R-:W-:Y:S01]  /*1cd50*/  MOV R2, R4 ;  /* 0x0000000400027202 */ /* 0x000fe20000000f00 */
[----:B------:R-:W-:Y:S05]  /*1cd60*/  BRA `(.L_x_1201) ;  /* 0xffffe13000007947 */ /* 0x000fea000383ffff */
.L_x_1157:
[----:B------:R-:W-:Y:S02]  /*1cd70*/  MOV R2, 0x2 ;  /* 0x0000000200027802 */ /* 0x000fe40000000f00 */
[----:B------:R-:W-:Y:S02]  /*1cd80*/  MOV R3, 0x1cda0 ;  /* 0x0001cda000037802 */ /* 0x000fe40000000f00 */
[----:B----4-:R-:W-:Y:S05]  /*1cd90*/  CALL.REL.NOINC `($__internal_24_$__cuda_sm70_shflsync_up_p) ;  /* 0x0000039000007944 */ /* 0x010fea0003c00000 */
        /* <DEDUP_REMOVED lines=23> */
.L_x_1159:
[----:B------:R-:W-:Y:S02]  /*1cf10*/  SEL R0, RZ, 0x1, P0 ;  /* 0x00000001ff007807 */ /* 0x000fe40000000000 */
[----:B------:R-:W-:Y:S02]  /*1cf20*/  MOV R2, 0x1cf40 ;  /* 0x0001cf4000027802 */ /* 0x000fe40000000f00 */
[----:B-1--4-:R-:W-:Y:S05]  /*1cf30*/  CALL.REL.NOINC `($__internal_25_$__cuda_sm70_votesync_ballot) ;  /* 0x0000026000007944 */ /* 0x012fea0003c00000 */
[----:B------:R-:W-:Y:S01]  /*1cf40*/  MOV R10, R0 ;  /* 0x00000000000a7202 */ /* 0x000fe20000000f00 */
[----:B------:R-:W-:Y:S05]  /*1cf50*/  BRA `(.L_x_1203) ;  /* 0xffffe0d000007947 */ /* 0x000fea000383ffff */
.L_x_1160:
[----:B------:R-:W-:Y:S01]  /*1cf60*/  IMAD.MOV.U32 R5, RZ, RZ, R6 ;  /* 0x000000ffff057224 */ /* 0x000fe200078e0006 */
[----:B------:R-:W-:Y:S01]  /*1cf70*/  MOV R3, R8 ;  /* 0x0000000800037202 */ /* 0x000fe20000000f00 */
[----:B------:R-:W-:Y:S01]  /*1cf80*/  IMAD.MOV.U32 R0, RZ, RZ, 0x1f ;  /* 0x0000001fff007424 */ /* 0x000fe200078e00ff */
[----:B------:R-:W-:Y:S02]  /*1cf90*/  MOV R2, 0x1cfb0 ;  /* 0x0001cfb000027802 */ /* 0x000fe40000000f00 */
[----:B-1--4-:R-:W-:Y:S05]  /*1cfa0*/  CALL.REL.NOINC `($__internal_23_$__cuda_sm70_shflsync_idx_p) ;  /* 0x0000013000007944 */ /* 0x012fea0003c00000 */
[----:B------:R-:W-:Y:S01]  /*1cfb0*/  IMAD.MOV.U32 R11, RZ, RZ, R0 ;  /* 0x000000ffff0b7224 */ /* 0x000fe200078e0000 */
[----:B------:R-:W-:Y:S01]  /*1cfc0*/  MOV R3, R8 ;  /* 0x0000000800037202 */ /* 0x000fe20000000f00 */
[----:B------:R-:W-:Y:S01]  /*1cfd0*/  IMAD.MOV.U32 R5, RZ, RZ, R7 ;  /* 0x000000ffff057224 */ /* 0x000fe200078e0007 */
[----:B------:R-:W-:Y:S02]  /*1cfe0*/  MOV R0, 0x1f ;  /* 0x0000001f00007802 */ /* 0x000fe40000000f00 */
[----:B------:R-:W-:-:S02]  /*1cff0*/  MOV R2, 0x1d010 ;  /* 0x0001d01000027802 */ /* 0x000fc40000000f00 */
[----:B------:R-:W-:Y:S05]  /*1d000*/  CALL.REL.NOINC `($__internal_23_$__cuda_sm70_shflsync_idx_p) ;  /* 0x000000d000007944 */ /* 0x000fea0003c00000 */
[----:B------:R-:W-:Y:S01]  /*1d010*/  MOV R7, R0 ;  /* 0x0000000000077202 */ /* 0x000fe20000000f00 */
[----:B------:R-:W-:Y:S05]  /*1d020*/  BRA `(.L_x_1204) ;  /* 0xffffe05000007947 */ /* 0x000fea000383ffff */
.L_x_1163:
[----:B------:R-:W-:Y:S01]  /*1d030*/  IMAD.MOV.U32 R5, RZ, RZ, R4 ;  /* 0x000000ffff057224 */ /* 0x000fe200078e0004 */
[----:B------:R-:W-:-:S02]  /*1d040*/  MOV R0, 0x1f ;  /* 0x0000001f00007802 */ /* 0x000fc40000000f00 */
[----:B------:R-:W-:Y:S02]  /*1d050*/  MOV R2, 0x1d070 ;  /* 0x0001d07000027802 */ /* 0x000fe40000000f00 */
[----:B-1234-:R-:W-:Y:S05]  /*1d060*/  CALL.REL.NOINC `($__internal_23_$__cuda_sm70_shflsync_idx_p) ;  /* 0x0000007000007944 */ /* 0x01efea0003c00000 */
[----:B------:R-:W-:Y:S01]  /*1d070*/  MOV R13, R0 ;  /* 0x00000000000d7202 */ /* 0x000fe20000000f00 */
[----:B------:R-:W-:Y:S05]  /*1d080*/  BRA `(.L_x_1162) ;  /* 0xffffe05000007947 */ /* 0x000fea000383ffff */
        .weak           $__internal_22_$__cuda_sm70_shflsync_bfly_p
        .type           $__internal_22_$__cuda_sm70_shflsync_bfly_p,@function
        .size           $__internal_22_$__cuda_sm70_shflsync_bfly_p,($__internal_23_$__cuda_sm70_shflsync_idx_p - $__internal_22_$__cuda_sm70_shflsync_bfly_p)
$__internal_22_$__cuda_sm70_shflsync_bfly_p:
[----:B------:R-:W-:Y:S04]  /*1d090*/  WARPSYNC R6 ;  /* 0x0000000600007348 */ /* 0x000fe80003800000 */
[----:B------:R1:W2:Y:S02]  /*1d0a0*/  SHFL.BFLY PT, R5, R2, R5, R7 ;  /* 0x0c00000502057389 */ /* 0x0002a400000e0007 */
[----:B-1----:R-:W-:Y:S02]  /*1d0b0*/  MOV R2, R3 ;  /* 0x0000000300027202 */ /* 0x002fe40000000f00 */
[----:B------:R-:W-:-:S04]  /*1d0c0*/  MOV R3, 0x0 ;  /* 0x0000000000037802 */ /* 0x000fc80000000f00 */
[----:B--2---:R-:W-:Y:S05]  /*1d0d0*/  RET.REL.NODEC R2 `(_ZN7cutlass13device_kernelIN5flash19enable_sm80_to_sm89INS1_16FlashAttnFwdSm80INS1_25CollectiveMainloopFwdSm80ILi8ELi1ELb0EN4cute5tupleIJNS5_1CILi128EEENS7_ILi32EEENS7_ILi256EEEEEELi256ENS_10bfloat16_tEfNS_4arch4Sm80ELb1ELb0ELb0ELb1ELb0ELb1ELb1ELb1EEENS1_21CollectiveEpilogueFwdINS6_IJS8_SA_S9_EEENS6_IJNS7_ILi1EEESI_SI_EEESC_SE_Li256ELb1ELb1ELb1ELb0EEENS1_36VarlenDynamicPersistentTileSchedulerILi128ELi32ELi256ELi256ELb1ELb1ELb0ELb1ELb1ELb1EEEEEEEEEvNT_6ParamsE) ;  /* 0xfffe2f2002007950 */ /* 0x004fea0003c3ffff */
        .weak           $__internal_23_$__cuda_sm70_shflsync_idx_p
        .type           $__internal_23_$__cuda_sm70_shflsync_idx_p,@function
        .size           $__internal_23_$__cuda_sm70_shflsync_idx_p,($__internal_24_$__cuda_sm70_shflsync_up_p - $__internal_23_$__cuda_sm70_shflsync_idx_p)
$__internal_23_$__cuda_sm70_shflsync_idx_p:
[----:B------:R-:W-:-:S04]  /*1d0e0*/  MOV R119, 0xffffffff ;  /* 0xffffffff00777802 */ /* 0x000fc80000000f00 */
[----:B------:R-:W-:Y:S04]  /*1d0f0*/  WARPSYNC R119 ;  /* 0x0000007700007348 */ /* 0x000fe80003800000 */
[----:B------:R1:W2:Y:S02]  /*1d100*/  SHFL.IDX PT, R0, R5, R3, R0 ;  /* 0x0000000305007389 */ /* 0x0002a400000e0000 */
[----:B-1----:R-:W-:-:S04]  /*1d110*/  MOV R3, 0x0 ;  /* 0x0000000000037802 */ /* 0x002fc80000000f00 */
[----:B--2---:R-:W-:Y:S05]  /*1d120*/  RET.REL.NODEC R2 `(_ZN7cutlass13device_kernelIN5flash19enable_sm80_to_sm89INS1_16FlashAttnFwdSm80INS1_25CollectiveMainloopFwdSm80ILi8ELi1ELb0EN4cute5tupleIJNS5_1CILi128EEENS7_ILi32EEENS7_ILi256EEEEEELi256ENS_10bfloat16_tEfNS_4arch4Sm80ELb1ELb0ELb0ELb1ELb0ELb1ELb1ELb1EEENS1_21CollectiveEpilogueFwdINS6_IJS8_SA_S9_EEENS6_IJNS7_ILi1EEESI_SI_EEESC_SE_Li256ELb1ELb1ELb1ELb0EEENS1_36VarlenDynamicPersistentTileSchedulerILi128ELi32ELi256ELi256ELb1ELb1ELb0ELb1ELb1ELb1EEEEEEEEEvNT_6ParamsE) ;  /* 0xfffe2ed002007950 */ /* 0x004fea0003c3ffff */
        .weak           $__internal_24_$__cuda_sm70_shflsync_up_p
        .type           $__internal_24_$__cuda_sm70_shflsync_up_p,@function
        .size           $__internal_24_$__cuda_sm70_shflsync_up_p,($__internal_25_$__cuda_sm70_votesync_ballot - $__internal_24_$__cuda_sm70_shflsync_up_p)
$__internal_24_$__cuda_sm70_shflsync_up_p:
[----:B------:R-:W-:Y:S02]  /*1d130*/  IMAD.MOV.U32 R4, RZ, RZ, RZ ;  /* 0x000000ffff047224 */ /* 0x000fe400078e00ff */
[----:B------:R-:W-:-:S04]  /*1d140*/  IMAD.MOV.U32 R10, RZ, RZ, -0x1 ;  /* 0xffffffffff0a7424 */ /* 0x000fc800078e00ff */
[----:B------:R-:W-:Y:S04]  /*1d150*/  WARPSYNC R10 ;  /* 0x0000000a00007348 */ /* 0x000fe80003800000 */
[----:B------:R1:W2:Y:S02]  /*1d160*/  SHFL.UP PT, R4, R0, R2, R4 ;  /* 0x0400000200047389 */ /* 0x0002a400000e0004 */
[----:B-1----:R-:W-:Y:S02]  /*1d170*/  MOV R2, R3 ;  /* 0x0000000300027202 */ /* 0x002fe40000000f00 */
[----:B------:R-:W-:-:S04]  /*1d180*/  MOV R3, 0x0 ;  /* 0x0000000000037802 */ /* 0x000fc80000000f00 */
[----:B--2---:R-:W-:Y:S05]  /*1d190*/  RET.REL.NODEC R2 `(_ZN7cutlass13device_kernelIN5flash19enable_sm80_to_sm89INS1_16FlashAttnFwdSm80INS1_25CollectiveMainloopFwdSm80ILi8ELi1ELb0EN4cute5tupleIJNS5_1CILi128EEENS7_ILi32EEENS7_ILi256EEEEEELi256ENS_10bfloat16_tEfNS_4arch4Sm80ELb1ELb0ELb0ELb1ELb0ELb1ELb1ELb1EEENS1_21CollectiveEpilogueFwdINS6_IJS8_SA_S9_EEENS6_IJNS7_ILi1EEESI_SI_EEESC_SE_Li256ELb1ELb1ELb1ELb0EEENS1_36VarlenDynamicPersistentTileSchedulerILi128ELi32ELi256ELi256ELb1ELb1ELb0ELb1ELb1ELb1EEEEEEEEEvNT_6ParamsE) ;  /* 0xfffe2e6002007950 */ /* 0x004fea0003c3ffff */
        .weak           $__internal_25_$__cuda_sm70_votesync_ballot
        .type           $__internal_25_$__cuda_sm70_votesync_ballot,@function
        .size           $__internal_25_$__cuda_sm70_votesync_ballot,(.L_x_2614 - $__internal_25_$__cuda_sm70_votesync_ballot)
$__internal_25_$__cuda_sm70_votesync_ballot:
[----:B------:R-:W-:Y:S01]  /*1d1a0*/  ISETP.NE.U32.AND P0, PT, R0, 0x1, PT ;  /* 0x000000010000780c */ /* 0x000fe20003f05070 */
[----:B------:R-:W-:-:S04]  /*1d1b0*/  IMAD.MOV.U32 R3, RZ, RZ, -0x1 ;  /* 0xffffffffff037424 */ /* 0x000fc800078e00ff */
[----:B------:R-:W-:Y:S08]  /*1d1c0*/  WARPSYNC R3 ;  /* 0x0000000300007348 */ /* 0x000ff00003800000 */
[----:B------:R-:W-:-:S04]  /*1d1d0*/  VOTE.ANY R0, PT, !P0 ;  /* 0x0000000000007806 */ /* 0x000fc800040e0100 */
[----:B------:R-:W-:Y:S01]  /*1d1e0*/  LOP3.LUT R0, R0, R3, RZ, 0xc0, !PT ;  /* 0x0000000300007212 */ /* 0x000fe200078ec0ff */
[----:B------:R-:W-:-:S04]  /*1d1f0*/  IMAD.MOV.U32 R3, RZ, RZ, 0x0 ;  /* 0x00000000ff037424 */ /* 0x000fc800078e00ff */
[----:B------:R-:W-:Y:S05]  /*1d200*/  RET.REL.NODEC R2 `(_ZN7cutlass13device_kernelIN5flash19enable_sm80_to_sm89INS1_16FlashAttnFwdSm80INS1_25CollectiveMainloopFwdSm80ILi8ELi1ELb0EN4cute5tupleIJNS5_1CILi128EEENS7_ILi32EEENS7_ILi256EEEEEELi256ENS_10bfloat16_tEfNS_4arch4Sm80ELb1ELb0ELb0ELb1ELb0ELb1ELb1ELb1EEENS1_21CollectiveEpilogueFwdINS6_IJS8_SA_S9_EEENS6_IJNS7_ILi1EEESI_SI_EEESC_SE_Li256ELb1ELb1ELb1ELb0EEENS1_36VarlenDynamicPersistentTileSchedulerILi128ELi32ELi256ELi256ELb1ELb1ELb0ELb1ELb1ELb1EEEEEEEEEvNT_6ParamsE) ;  /* 0xfffe2df002007950 */ /* 0x000fea0003c3ffff */
.L_x_1205:
        /* <DEDUP_REMOVED lines=15> */
.L_x_2614:


//--------------------- .text._ZN7cutlass13device_kernelIN5flash19enable_sm80_to_sm89INS1_16FlashAttnFwdSm80INS1_25CollectiveMainloopFwdSm80ILi8ELi1ELb0EN4cute5tupleIJNS5_1CILi128EEENS7_ILi96EEENS7_ILi256EEEEEELi256ENS_10bfloat16_tEfNS_4arch4Sm80ELb0ELb0ELb0ELb0ELb0ELb0ELb1ELb1EEENS1_21CollectiveEpilogueFwdINS6_IJS8_SA_S9_EEENS6_IJNS7_ILi1EEESI_SI_EEESC_SE_Li256ELb0ELb1ELb1ELb0EEENS1_19SingleTileSchedulerILb0ELb1ELb1ELi128EEEEEEEEEvNT_6ParamsE --------------------------
	.section	.text._ZN7cutlass13device_kernelIN5flash19enable_sm80_to_sm89INS1_16FlashAttnFwdSm80INS1_25CollectiveMainloopFwdSm80ILi8ELi1ELb0EN4cute5tupleIJNS5_1CILi128EEENS7_ILi96EEENS7_ILi256EEEEEELi256ENS_10bfloat16_tEfNS_4arch4Sm80ELb0ELb0ELb0ELb0ELb0ELb0ELb1ELb1EEENS1_21CollectiveEpilogueFwdINS6_IJS8_SA_S9_EEENS6_IJNS7_ILi1EEESI_SI_EEESC_SE_Li256ELb0ELb1ELb1ELb0EEENS1_19SingleTileSchedulerILb0ELb1ELb1ELi128EEEEEEEEEvNT_6ParamsE,"ax",@progbits
	.sectioninfo	@"SHI_REGISTERS=255"
	.align	128
.text._ZN7cutlass13device_kernelIN5flash19enable_sm80_to_sm89INS1_16FlashAttnFwdSm80INS1_25CollectiveMainloopFwdSm80ILi8ELi1ELb0EN4cute5tupleIJNS5_1CILi128EEENS7_ILi96EEENS7_ILi256EEEEEELi256ENS_10bfloat16_tEfNS_4arch4Sm80ELb0ELb0ELb0ELb0ELb0ELb0ELb1ELb1EEENS1_21CollectiveEpilogueFwdINS6_IJS8_SA_S9_EEENS6_IJNS7_ILi1EEESI_SI_EEESC_SE_Li256ELb0ELb1ELb1ELb0EEENS1_19SingleTileSchedulerILb0ELb1ELb1ELi128EEEEEEEEEvNT_6ParamsE:
        .type           _ZN7cutlass13device_kernelIN5flash19enable_sm80_to_sm89INS1_16FlashAttnFwdSm80INS1_25CollectiveMainloopFwdSm80ILi8ELi1ELb0EN4cute5tupleIJNS5_1CILi128EEENS7_ILi96EEENS7_ILi256EEEEEELi256ENS_10bfloat16_tEfNS_4arch4Sm80ELb0ELb0ELb0ELb0ELb0ELb0ELb1ELb1EEENS1_21CollectiveEpilogueFwdINS6_IJS8_SA_S9_EEENS6_IJNS7_ILi1EEESI_SI_EEESC_SE_Li256ELb0ELb1ELb1ELb0EEENS1_19SingleTileSchedulerILb0ELb1ELb1ELi128EEEEEEEEEvNT_6ParamsE,@function
        .size           _ZN7cutlass13device_kernelIN5flash19enable_sm80_to_sm89INS1_16FlashAttnFwdSm80INS1_25CollectiveMainloopFwdSm80ILi8ELi1ELb0EN4cute5tupleIJNS5_1CILi128EEENS7_ILi96EEENS7_ILi256EEEEEELi256ENS_10bfloat16_tEfNS_4arch4Sm80ELb0ELb0ELb0ELb0ELb0ELb0ELb1ELb1EEENS1_21CollectiveEpilogueFwdINS6_IJS8_SA_S9_EEENS6_IJNS7_ILi1EEESI_SI_EEESC_SE_Li256ELb0ELb1ELb1ELb0EEENS1_19SingleTileSchedulerILb0ELb1ELb1ELi128EEEEEEEEEvNT_6ParamsE,(.L_x_2619 - _ZN7cutlass13device_kernelIN5flash19enable_sm80_to_sm89INS1_16FlashAttnFwdSm80INS1_25CollectiveMainloopFwdSm80ILi8ELi1ELb0EN4cute5tupleIJNS5_1CILi128EEENS7_ILi96EEENS7_ILi256EEEEEELi256ENS_10bfloat16_tEfNS_4arch4Sm80ELb0ELb0ELb0ELb0ELb0ELb0ELb1ELb1EEENS1_21CollectiveEpilogueFwdINS6_IJS8_SA_S9_EEENS6_IJNS7_ILi1EEESI_SI_EEESC_SE_Li256ELb0ELb1ELb1ELb0EEENS1_19SingleTileSchedulerILb0ELb1ELb1ELi128EEEEEEEEEvNT_6ParamsE)
        .other          _ZN7cutlass13device_kernelIN5flash19enable_sm80_to_sm89INS1_16FlashAttnFwdSm80INS1_25CollectiveMainloopFwdSm80ILi8ELi1ELb0EN4cute5tupleIJNS5_1CILi128EEENS7_ILi96EEENS7_ILi256EEEEEELi256ENS_10bfloat16_tEfNS_4arch4Sm80ELb0ELb0ELb0ELb0ELb0ELb0ELb1ELb1EEENS1_21CollectiveEpilogueFwdINS6_IJS8_SA_S9_EEENS6_IJNS7_ILi1EEESI_SI_EEESC_SE_Li256ELb0ELb1ELb1ELb0EEENS1_19SingleTileSchedulerILb0ELb1ELb1ELi128EEEEEEEEEvNT_6ParamsE,@"STO_CUDA_ENTRY STV_DEFAULT"
_ZN7cutlass13device_kernelIN5flash19enable_sm80_to_sm89INS1_16FlashAttnFwdSm80INS1_25CollectiveMainloopFwdSm80ILi8ELi1ELb0EN4cute5tupleIJNS5_1CILi128EEENS7_ILi96EEENS7_ILi256EEEEEELi256ENS_10bfloat16_tEfNS_4arch4Sm80ELb0ELb0ELb0ELb0ELb0ELb0ELb1ELb1EEENS1_21CollectiveEpilogueFwdINS6_IJS8_SA_S9_EEENS6_IJNS7_ILi1EEESI_SI_EEESC_SE_Li256ELb0ELb1ELb1ELb0EEENS1_19SingleTileSchedulerILb0ELb1ELb1ELi128EEEEEEEEEvNT_6ParamsE:
        /* <DEDUP_REMOVED lines=18> */
.L_x_1206:
[----:B---3--:R-:W-:Y:S02]  /*0120*/  ULDC.64 UR4, c[0x0][0x550] ;  /* 0x0001540000047ab9 */ /* 0x008fe40000000a00 */
[----:B------:R-:W-:Y:S02]  /*0130*/  UISETP.NE.AND UP0, UPT, UR4, 0x1, UPT ;  /* 0x000000010400788c */ /* 0x000fe4000bf05270 */
[----:B------:R-:W-:-:S02]  /*0140*/  UIMAD.WIDE.U32 UR10, UR6, UR5, URZ ;  /* 0x00000005060a72a5 */ /* 0x000fc4000f8e003f */
[----:B------:R-:W-:Y:S02]  /*0150*/  ULDC UR4, c[0x0][0x558] ;  /* 0x0001560000047ab9 */ /* 0x000fe40000000800 */
[----:B------:R-:W-:-:S05]  /*0160*/  UMOV UR9, UR6 ;  /* 0x0000000600097c82 */ /* 0x000fca0008000000 */
[----:B------:R-:W-:-:S03]  /*0170*/  @UP0 USHF.R.U32.HI UR9, URZ, UR4, UR11 ;  /* 0x000000043f090299 */ /* 0x000fc6000801160b */
.L_x_1207:
        /* <DEDUP_REMOVED lines=10> */
[----:B------:R-:W-:-:S04]  /*0220*/  UIMAD.WIDE UR10, UR10, 0x2aaaaaab, URZ ;  /* 0x2aaaaaab0a0a78a5 */ /* 0x000fc8000f8e023f */
[----:B------:R-:W-:-:S04]  /*0230*/  USHF.R.U32.HI UR6, URZ, 0x1f, UR11 ;  /* 0x0000001f3f067899 */ /* 0x000fc8000801160b */
[----:B------:R-:W-:-:S04]  /*0240*/  ULEA.HI.SX32 UR6, UR11, UR6, 0x1c ;  /* 0x000000060b067291 */ /* 0x000fc8000f8fe23f */
        /* <DEDUP_REMOVED lines=8> */
[----:B------:R-:W-:-:S04]  /*02d0*/  IABS R0, R3 ;  /* 0x0000000300007213 */ /* 0x000fc80000000000 */
        /* <DEDUP_REMOVED lines=27> */
.L_x_1208:
[----:B------:R-:W-:Y:S01]  /*0490*/  ULOP3.LUT UR8, UR7, 0xffff, URZ, 0xc0, !UPT ;  /* 0x0000ffff07087892 */ /* 0x000fe2000f8ec03f */
[----:B------:R-:W-:Y:S01]  /*04a0*/  PLOP3.LUT P2, PT, PT, PT, PT, 0x80, 0x0 ;  /* 0x000000000000781c */ /* 0x000fe20003f4f070 */
[----:B------:R-:W-:Y:S01]  /*04b0*/  ULDC.64 UR10, c[0x0][0x118] ;  /* 0x00004600000a7ab9 */ /* 0x000fe20000000a00 */
        /* <DEDUP_REMOVED lines=72> */
[----:B------:R-:W2:Y:S01]  /*0940*/  LDL.LU R165, [R1+0x18] ;  /* 0x0000180001a57983 */ /* 0x000ea20000300800 */
[----:B------:R-:W-:Y:S01]  /*0950*/  ISETP.NE.U32.AND P0, PT, RZ, c[0x0][0x340], PT ;  /* 0x0000d000ff007a0c */ /* 0x000fe20003f05070 */
[----:B------:R-:W-:-:S02]  /*0960*/  USHF.R.S32.HI UR12, URZ, 0x1f, UR9 ;  /* 0x0000001f3f0c7899 */ /* 0x000fc40008011409 */
[----:B------:R-:W1:Y:S01]  /*0970*/  S2R R29, SR_CTAID.X ;  /* 0x00000000001d7919 */ /* 0x000e620000002500 */
[----:B------:R-:W-:Y:S01]  /*0980*/  ISETP.NE.AND.EX P2, PT, RZ, c[0x0][0x344], PT, P0 ;  /* 0x0000d100ff007a0c */ /* 0x000fe20003f45300 */
[----:B------:R-:W-:-:S12]  /*0990*/  ULDC.64 UR4, c[0x0][0x1b8] ;  /* 0x00006e0000047ab9 */ /* 0x000fd80000000a00 */
[----:B------:R-:W-:-:S04]  /*09a0*/  @P2 IMAD.MOV.U32 R2, RZ, RZ, 0x4 ;  /* 0x00000004ff022424 */ /* 0x000fc800078e00ff */
[----:B------:R-:W-:-:S05]  /*09b0*/  @P2 IMAD.WIDE R2, R33, R2, c[0x0][0x340] ;  /* 0x0000d00021022625 */ /* 0x000fca00078e0202 */
[----:B------:R3:W4:Y:S01]  /*09c0*/  @P2 LDG.E R16, [R2.64] ;  /* 0x0000000a02102981 */ /* 0x000722000c1e1900 */
[----:B------:R-:W-:Y:S01]  /*09d0*/  SHF.R.S32.HI R31, RZ, 0x1f, R164 ;  /* 0x0000001fff1f7819 */ /* 0x000fe200000114a4 */
[----:B------:R-:W-:Y:S01]  /*09e0*/  UIMAD UR7, UR12, UR4, URZ ;  /* 0x000000040c0772a4 */ /* 0x000fe2000f8e023f */
[----:B------:R-:W-:Y:S01]  /*09f0*/  SHF.R.S32.HI R32, RZ, 0x1f, R33 ;  /* 0x0000001fff207819 */ /* 0x000fe20000011421 */
[----:B------:R-:W-:Y:S01]  /*0a00*/  UIMAD.WIDE.U32 UR14, UR9, UR4, URZ ;  /* 0x00000004090e72a5 */ /* 0x000fe2000f8e003f */
[CC--:B------:R-:W-:Y:S01]  /*0a10*/  LEA.HI R0, R31.reuse, R164.reuse, RZ, 0x3 ;  /* 0x000000a41f007211 */ /* 0x0c0fe200078f18ff */
[----:B------:R-:W-:Y:S01]  /*0a20*/  UIMAD UR5, UR9, UR5, UR7 ;  /* 0x00000005090572a4 */ /* 0x000fe2000f8e0207 */
[----:B------:R-:W-:Y:S01]  /*0a30*/  LEA.HI R11, R31, R164, RZ, 0x4 ;  /* 0x000000a41f0b7211 */ /* 0x000fe200078f20ff */
[----:B------:R-:W-:Y:S01]  /*0a40*/  ULDC UR4, c[0x0][0x2c4] ;  /* 0x0000b10000047ab9 */ /* 0x000fe20000000800 */
[----:B------:R-:W-:Y:S01]  /*0a50*/  LOP3.LUT R4, R0, 0xfffffff8, RZ, 0xc0, !PT ;  /* 0xfffffff800047812 */ /* 0x000fe200078ec0ff */
[----:B------:R-:W-:Y:S01]  /*0a60*/  UIADD3 UR5, UR15, UR5, URZ ;  /* 0x000000050f057290 */ /* 0x000fe2000fffe03f */
[----:B------:R-:W-:Y:S01]  /*0a70*/  SHF.R.S32.HI R22, RZ, 0x3, R0 ;  /* 0x00000003ff167819 */ /* 0x000fe20000011400 */
[----:B------:R-:W-:Y:S01]  /*0a80*/  ULDC UR7, c[0x0][0x168] ;  /* 0x00005a0000077ab9 */ /* 0x000fe20000000800 */
[----:B------:R-:W-:Y:S01]  /*0a90*/  SHF.R.S32.HI R8, RZ, 0x4, R11 ;  /* 0x00000004ff087819 */ /* 0x000fe2000001140b */
[----:B------:R-:W-:Y:S01]  /*0aa0*/  IMAD.IADD R25, R164, 0x1, -R4 ;  /* 0x00000001a4197824 */ /* 0x000fe200078e0a04 */
[----:B------:R-:W-:Y:S01]  /*0ab0*/  UIMAD UR7, UR4, UR7, URZ ;  /* 0x00000007040772a4 */ /* 0x000fe2000f8e023f */
[----:B------:R-:W-:Y:S01]  /*0ac0*/  IMAD R4, R32, c[0x0][0x1c0], RZ ;  /* 0x0000700020047a24 */ /* 0x000fe200078e02ff */
[----:B------:R-:W-:Y:S01]  /*0ad0*/  LEA.HI R7, R11, R8, RZ, 0x1 ;  /* 0x000000080b077211 */ /* 0x000fe200078f08ff */
[----:B------:R-:W-:Y:S01]  /*0ae0*/  IMAD R6, R25, 0x20, R22 ;  /* 0x0000002019067824 */ /* 0x000fe200078e0216 */
[----:B------:R-:W-:Y:S01]  /*0af0*/  BSSY B0, `(.L_x_1210) ;  /* 0x00000a8000007945 */ /* 0x000fe20003800000 */
[----:B------:R-:W-:Y:S01]  /*0b00*/  IMAD R4, R33, c[0x0][0x1c4], R4 ;  /* 0x0000710021047a24 */ /* 0x000fe200078e0204 */
[----:B------:R-:W-:Y:S01]  /*0b10*/  LOP3.LUT R7, R7, 0xfffffffe, RZ, 0xc0, !PT ;  /* 0xfffffffe07077812 */ /* 0x000fe200078ec0ff */
[----:B-1----:R-:W-:-:S02]  /*0b20*/  IMAD R6, R29, 0x80, R6 ;  /* 0x000000801d067824 */ /* 0x002fc400078e0206 */
[----:B------:R-:W-:Y:S02]  /*0b30*/  IMAD.SHL.U32 R10, R25, 0x8, RZ ;  /* 0x00000008190a7824 */ /* 0x000fe400078e00ff */
[----:B---3--:R-:W-:Y:S02]  /*0b40*/  IMAD.MOV.U32 R2, RZ, RZ, c[0x0][0x2c4] ;  /* 0x0000b100ff027624 */ /* 0x008fe400078e00ff */
[----:B------:R-:W-:Y:S01]  /*0b50*/  IMAD.U32 R3, RZ, RZ, UR15 ;  /* 0x0000000fff037e24 */ /* 0x000fe2000f8e00ff */
[----:B------:R-:W-:Y:S01]  /*0b60*/  IADD3 R18, R10, 0x40, RZ ;  /* 0x000000400a127810 */ /* 0x000fe20007ffe0ff */
[----:B------:R-:W-:Y:S01]  /*0b70*/  IMAD.U32 R3, RZ, RZ, UR5 ;  /* 0x00000005ff037e24 */ /* 0x000fe2000f8e00ff */
[----:B------:R-:W-:Y:S01]  /*0b80*/  ISETP.NE.AND P0, PT, R2, 0x1, PT ;  /* 0x000000010200780c */ /* 0x000fe20003f05270 */
[----:B------:R-:W-:Y:S01]  /*0b90*/  IMAD.U32 R2, RZ, RZ, UR14 ;  /* 0x0000000eff027e24 */ /* 0x000fe2000f8e00ff */
[----:B------:R-:W-:Y:S01]  /*0ba0*/  ULDC.64 UR4, c[0x0][0x1e8] ;  /* 0x00007a0000047ab9 */ /* 0x000fe20000000a00 */
[----:B------:R-:W-:Y:S01]  /*0bb0*/  IMAD.MOV.U32 R0, RZ, RZ, R6 ;  /* 0x000000ffff007224 */ /* 0x000fe200078e0006 */
[----:B------:R-:W-:Y:S01]  /*0bc0*/  UIMAD UR4, UR12, UR4, URZ ;  /* 0x000000040c0472a4 */ /* 0x000fe2000f8e023f */
[----:B------:R-:W-:Y:S01]  /*0bd0*/  IMAD.WIDE.U32 R2, R33, c[0x0][0x1c0], R2 ;  /* 0x0000700021027a25 */ /* 0x000fe200078e0002 */
[----:B------:R-:W-:-:S02]  /*0be0*/  ISETP.GE.AND P6, PT, R18, c[0x0][0x1d4], PT ;  /* 0x0000750012007a0c */ /* 0x000fc40003fc6270 */
[----:B------:R-:W-:Y:S01]  /*0bf0*/  UIMAD UR13, UR9, UR5, UR4 ;  /* 0x00000005090d72a4 */ /* 0x000fe2000f8e0204 */
[----:B------:R-:W-:Y:S02]  /*0c00*/  IMAD.IADD R3, R3, 0x1, R4 ;  /* 0x0000000103037824 */ /* 0x000fe400078e0204 */
[----:B------:R-:W-:Y:S01]  /*0c10*/  IMAD.SHL.U32 R4, R22, 0x40, RZ ;  /* 0x0000004016047824 */ /* 0x000fe200078e00ff */
[----:B------:R-:W-:Y:S01]  /*0c20*/  ULDC.64 UR4, c[0x0][0x210] ;  /* 0x0000840000047ab9 */ /* 0x000fe20000000a00 */
[----:B------:R-:W-:Y:S01]  /*0c30*/  @P0 IMAD.HI.U32 R5, R6, c[0x0][0x2c8], RZ ;  /* 0x0000b20006050a27 */ /* 0x000fe200078e00ff */
[----:B------:R-:W-:Y:S02]  /*0c40*/  UIMAD UR4, UR12, UR4, URZ ;  /* 0x000000040c0472a4 */ /* 0x000fe4000f8e023f */
[----:B------:R-:W-:Y:S01]  /*0c50*/  LOP3.LUT R4, R4, 0x1c0, RZ, 0xc0, !PT ;  /* 0x000001c004047812 */ /* 0x000fe200078ec0ff */
[----:B------:R-:W-:Y:S01]  /*0c60*/  IMAD.IADD R28, R8, 0x1, -R7 ;  /* 0x00000001081c7824 */ /* 0x000fe200078e0a07 */
[----:B------:R-:W-:Y:S01]  /*0c70*/  @P0 SHF.R.U32.HI R0, RZ, c[0x0][0x2cc], R5 ;  /* 0x0000b300ff000a19 */ /* 0x000fe20000011605 */
[----:B------:R-:W-:Y:S01]  /*0c80*/  IMAD R29, R29, 0x80, R22 ;  /* 0x000000801d1d7824 */ /* 0x000fe200078e0216 */
[----:B------:R-:W-:Y:S01]  /*0c90*/  LOP3.LUT R9, R4, 0x38, R10, 0xf8, !PT ;  /* 0x0000003804097812 */ /* 0x000fe200078ef80a */
[----:B------:R-:W-:Y:S01]  /*0ca0*/  IMAD.SHL.U32 R19, R25, 0x8, RZ ;  /* 0x0000000819137824 */ /* 0x000fe200078e00ff */
[--C-:B------:R-:W-:Y:S01]  /*0cb0*/  SHF.R.S32.HI R5, RZ, 0x1f, R0.reuse ;  /* 0x0000001fff057819 */ /* 0x100fe20000011400 */
[----:B------:R-:W-:Y:S01]  /*0cc0*/  IMAD.MOV R8, RZ, RZ, -R0 ;  /* 0x000000ffff087224 */ /* 0x000fe200078e0a00 */
[----:B------:R-:W-:Y:S01]  /*0cd0*/  SHF.R.U32.HI R7, RZ, 0x3, R4 ;  /* 0x00000003ff077819 */ /* 0x000fe20000011604 */
[----:B------:R-:W-:Y:S01]  /*0ce0*/  IMAD.WIDE.U32 R2, R0, c[0x0][0x1b0], R2 ;  /* 0x00006c0000027a25 */ /* 0x000fe200078e0002 */
[----:B------:R-:W-:Y:S01]  /*0cf0*/  ISETP.GE.AND P0, PT, R29, UR7, PT ;  /* 0x000000071d007c0c */ /* 0x000fe2000bf06270 */
[----:B------:R-:W-:Y:S01]  /*0d00*/  UIMAD UR4, UR9, UR5, UR4 ;  /* 0x00000005090472a4 */ /* 0x000fe2000f8e0204 */
[----:B------:R-:W-:Y:S01]  /*0d10*/  LOP3.LUT R7, R9, R7, RZ, 0x3c, !PT ;  /* 0x0000000709077212 */ /* 0x000fe200078e3cff */
[----:B------:R-:W-:Y:S01]  /*0d20*/  IMAD R5, R5, c[0x0][0x1b0], RZ ;  /* 0x00006c0005057a24 */ /* 0x000fe200078e02ff */
[----:B------:R-:W-:-:S02]  /*0d30*/  IADD3 R30, R19, 0x80, RZ ;  /* 0x00000080131e7810 */ /* 0x000fc40007ffe0ff */
[----:B------:R-:W-:Y:S01]  /*0d40*/  IADD3 R14, R19, 0xc0, RZ ;  /* 0x000000c0130e7810 */ /* 0x000fe20007ffe0ff */
[----:B------:R-:W-:Y:S01]  /*0d50*/  IMAD R4, R0, c[0x0][0x1b4], R5 ;  /* 0x00006d0000047a24 */ /* 0x000fe200078e0205 */
[----:B------:R-:W-:Y:S01]  /*0d60*/  IADD3 R5, R10, 0x80, RZ ;  /* 0x000000800a057810 */ /* 0x000fe20007ffe0ff */
[----:B------:R-:W-:Y:S01]  /*0d70*/  IMAD R0, R8, c[0x0][0x2c4], R6 ;  /* 0x0000b10008007a24 */ /* 0x000fe200078e0206 */
[----:B------:R-:W-:Y:S01]  /*0d80*/  LEA.HI R6, R31, R164, RZ, 0x6 ;  /* 0x000000a41f067211 */ /* 0x000fe200078f30ff */
[----:B------:R-:W-:Y:S01]  /*0d90*/  IMAD.IADD R3, R3, 0x1, R4 ;  /* 0x0000000103037824 */ /* 0x000fe200078e0204 */
[----:B------:R-:W-:Y:S02]  /*0da0*/  ISETP.GE.AND P1, PT, R5, c[0x0][0x1d4], PT ;  /* 0x0000750005007a0c */ /* 0x000fe40003f26270 */
[----:B------:R-:W-:Y:S01]  /*0db0*/  SHF.R.S32.HI R4, RZ, 0x1f, R0 ;  /* 0x0000001fff047819 */ /* 0x000fe20000011400 */
[----:B------:R-:W-:Y:S01]  /*0dc0*/  IMAD.SHL.U32 R5, R6, 0x8, RZ ;  /* 0x0000000806057824 */ /* 0x000fe200078e00ff */
[----:B------:R-:W-:Y:S01]  /*0dd0*/  LOP3.LUT R8, R11, 0xfffffff0, RZ, 0xc0, !PT ;  /* 0xfffffff00b087812 */ /* 0x000fe200078ec0ff */
[----:B------:R-:W-:Y:S01]  /*0de0*/  IMAD.WIDE.U32 R2, R0, c[0x0][0x1a8], R2 ;  /* 0x00006a0000027a25 */ /* 0x000fe200078e0002 */
[----:B------:R-:W-:-:S02]  /*0df0*/  SHF.R.S32.HI R11, RZ, 0x1f, R10 ;  /* 0x0000001fff0b7819 */ /* 0x000fc4000001140a */
[----:B------:R-:W-:Y:S01]  /*0e00*/  LOP3.LUT R247, R7, 0xfffffe00, R5, 0xf8, !PT ;  /* 0xfffffe0007f77812 */ /* 0x000fe200078ef805 */
[----:B------:R-:W-:Y:S01]  /*0e10*/  IMAD R4, R4, c[0x0][0x1a8], RZ ;  /* 0x00006a0004047a24 */ /* 0x000fe200078e02ff */
[----:B------:R-:W-:Y:S01]  /*0e20*/  SHF.R.S32.HI R5, RZ, 0x1f, R22 ;  /* 0x0000001fff057819 */ /* 0x000fe20000011416 */
[----:B------:R-:W-:Y:S01]  /*0e30*/  IMAD.IADD R8, R164, 0x1, -R8 ;  /* 0x00000001a4087824 */ /* 0x000fe200078e0a08 */
[----:B------:R-:W-:Y:S01]  /*0e40*/  ISETP.GE.AND P3, PT, R14, c[0x0][0x198], PT ;  /* 0x000066000e007a0c */ /* 0x000fe20003f66270 */
[----:B------:R-:W-:Y:S01]  /*0e50*/  IMAD R4, R0, c[0x0][0x1ac], R4 ;  /* 0x00006b0000047a24 */ /* 0x000fe200078e0204 */
[----:B------:R-:W-:Y:S01]  /*0e60*/  @!P0 SHF.R.S32.HI R0, RZ, 0x1f, R30 ;  /* 0x0000001fff008819 */ /* 0x000fe2000001141e */
[----:B------:R-:W-:Y:S01]  /*0e70*/  IMAD.WIDE.U32 R6, R22, c[0x0][0x208], R10 ;  /* 0x0000820016067a25 */ /* 0x000fe200078e000a */
[----:B------:R-:W-:Y:S02]  /*0e80*/  ISETP.GE.AND P4, PT, R30, c[0x0][0x198], PT ;  /* 0x000066001e007a0c */ /* 0x000fe40003f86270 */
[----:B------:R-:W-:Y:S01]  /*0e90*/  @!P0 LEA.HI R17, R0, R30, RZ, 0x3 ;  /* 0x0000001e00118211 */ /* 0x000fe200078f18ff */
[----:B------:R-:W-:Y:S01]  /*0ea0*/  IMAD.IADD R4, R3, 0x1, R4 ;  /* 0x0000000103047824 */ /* 0x000fe200078e0204 */
[----:B------:R-:W-:Y:S01]  /*0eb0*/  IADD3 R27, R29, 0x20, RZ ;  /* 0x000000201d1b7810 */ /* 0x000fe20007ffe0ff */
[----:B------:R-:W-:-:S02]  /*0ec0*/  IMAD R3, R5, c[0x0][0x1e0], RZ ;  /* 0x0000780005037a24 */ /* 0x000fc400078e02ff */
[----:B------:R-:W-:Y:S02]  /*0ed0*/  IMAD R0, R5, c[0x0][0x208], RZ ;  /* 0x0000820005007a24 */ /* 0x000fe400078e02ff */
[C---:B------:R-:W-:Y:S02]  /*0ee0*/  IMAD R12, R22.reuse, c[0x0][0x1e4], R3 ;  /* 0x00007900160c7a24 */ /* 0x040fe400078e0203 */
[----:B------:R-:W-:Y:S01]  /*0ef0*/  IMAD R13, R22, c[0x0][0x20c], R0 ;  /* 0x00008300160d7a24 */ /* 0x000fe200078e0200 */
[----:B------:R-:W-:-:S04]  /*0f00*/  @!P0 SHF.R.S32.HI R0, RZ, 0x1f, R14 ;  /* 0x0000001fff008819 */ /* 0x000fc8000001140e */
[----:B------:R-:W-:Y:S01]  /*0f10*/  @!P0 LEA.HI R20, R0, R14, RZ, 0x3 ;  /* 0x0000000e00148211 */ /* 0x000fe200078f18ff */
[----:B------:R-:W-:Y:S01]  /*0f20*/  IMAD.U32 R14, RZ, RZ, UR9 ;  /* 0x00000009ff0e7e24 */ /* 0x000fe2000f8e00ff */
[----:B------:R-:W-:Y:S02]  /*0f30*/  @!P0 SHF.R.S32.HI R0, RZ, 0x1f, R18 ;  /* 0x0000001fff008819 */ /* 0x000fe40000011412 */
[----:B------:R-:W-:Y:S02]  /*0f40*/  @!P0 LOP3.LUT R20, R20, 0xfffffff8, RZ, 0xc0, !PT ;  /* 0xfffffff814148812 */ /* 0x000fe400078ec0ff */
[----:B------:R-:W-:Y:S02]  /*0f50*/  @!P0 LEA.HI R0, R0, R18, RZ, 0x3 ;  /* 0x0000001200008211 */ /* 0x000fe400078f18ff */
[----:B--2---:R-:W-:-:S04]  /*0f60*/  LOP3.LUT R165, R165, 0xfffffffe, RZ, 0xc0, !PT ;  /* 0xfffffffea5a57812 */ /* 0x004fc800078ec0ff */
[----:B------:R-:W-:Y:S02]  /*0f70*/  @P1 LOP3.LUT R165, R165, 0x1, RZ, 0xfc, !PT ;  /* 0x00000001a5a51812 */ /* 0x000fe400078efcff */
[----:B------:R-:W-:-:S03]  /*0f80*/  LEA R26, P1, R2, c[0x0][0x160], 0x1 ;  /* 0x00005800021a7a11 */ /* 0x000fc600078208ff */
[----:B------:R-:W-:Y:S01]  /*0f90*/  STL [R1+0x18], R165 ;  /* 0x000018a501007387 */ /* 0x000fe20000100800 */
[----:B------:R-:W-:Y:S02]  /*0fa0*/  LEA.HI.X R24, R2, c[0x0][0x164], R4, 0x1, P1 ;  /* 0x0000590002187a11 */ /* 0x000fe400008f0c04 */
[----:B------:R-:W-:Y:S01]  /*0fb0*/  SHF.R.S32.HI R4, RZ, 0x1f, R8 ;  /* 0x0000001fff047819 */ /* 0x000fe20000011408 */
[----:B------:R-:W1:Y:S03]  /*0fc0*/  SHFL.IDX PT, R2, R26, RZ, 0x181f ;  /* 0x00181fff1a027589 */ /* 0x000e6600000e0000 */
[----:B------:R-:W-:Y:S01]  /*0fd0*/  LEA.HI R23, R4, R8, RZ, 0x3 ;  /* 0x0000000804177211 */ /* 0x000fe200078f18ff */
[----:B------:R-:W2:Y:S01]  /*0fe0*/  SHFL.IDX PT, R3, R24, RZ, 0x181f ;  /* 0x00181fff18037589 */ /* 0x000ea200000e0000 */
[----:B------:R-:W-:Y:S02]  /*0ff0*/  IMAD.WIDE.U32 R4, R22, c[0x0][0x1e0], R10 ;  /* 0x0000780016047a25 */ /* 0x000fe400078e000a */
[----:B------:R-:W-:-:S05]  /*1000*/  LOP3.LUT R9, R23, 0xfffffff8, RZ, 0xc0, !PT ;  /* 0xfffffff817097812 */ /* 0x000fca00078ec0ff */
[----:B------:R-:W-:Y:S02]  /*1010*/  IMAD.IADD R21, R8, 0x1, -R9 ;  /* 0x0000000108157824 */ /* 0x000fe400078e0a09 */
[----:B------:R-:W-:Y:S01]  /*1020*/  IMAD.IADD R9, R5, 0x1, R12 ;  /* 0x0000000105097824 */ /* 0x000fe200078e020c */
[----:B------:R-:W-:Y:S01]  /*1030*/  @!P0 LOP3.LUT R12, R17, 0xfffffff8, RZ, 0xc0, !PT ;  /* 0xfffffff8110c8812 */ /* 0x000fe200078ec0ff */
[----:B------:R-:W-:Y:S02]  /*1040*/  IMAD.MOV.U32 R8, RZ, RZ, R4 ;  /* 0x000000ffff087224 */ /* 0x000fe400078e0004 */
[----:B------:R-:W-:Y:S01]  /*1050*/  IMAD.IADD R5, R7, 0x1, R13 ;  /* 0x0000000107057824 */ /* 0x000fe200078e020d */
[----:B----4-:R-:W-:Y:S01]  /*1060*/  @P2 SHF.R.S32.HI R7, RZ, 0x1f, R16 ;  /* 0x0000001fff072819 */ /* 0x010fe20000011410 */
[----:B------:R-:W-:Y:S01]  /*1070*/  IMAD.WIDE.U32 R14, R14, c[0x0][0x1e8], R8 ;  /* 0x00007a000e0e7a25 */ /* 0x000fe200078e0008 */
[----:B-1----:R-:W-:-:S03]  /*1080*/  @!P0 LEA R8, P1, R19, R2, 0x1 ;  /* 0x0000000213088211 */ /* 0x002fc600078208ff */
[----:B------:R-:W-:Y:S01]  /*1090*/  IMAD.MOV.U32 R4, RZ, RZ, R6 ;  /* 0x000000ffff047224 */ /* 0x000fe200078e0006 */
[----:B------:R-:W-:Y:S01]  /*10a0*/  IADD3 R15, R15, UR13, RZ ;  /* 0x0000000d0f0f7c10 */ /* 0x000fe2000fffe0ff */
[----:B------:R-:W-:Y:S01]  /*10b0*/  @P2 IMAD.MOV.U32 R6, RZ, RZ, R16 ;  /* 0x000000ffff062224 */ /* 0x000fe200078e0010 */
[C---:B--2---:R-:W-:Y:S01]  /*10c0*/  @!P0 LEA.HI.X R9, R19.reuse, R3, R11, 0x1, P1 ;  /* 0x0000000313098211 */ /* 0x044fe200008f0c0b */
[----:B------:R-:W-:Y:S01]  /*10d0*/  @!P2 IMAD.MOV.U32 R6, RZ, RZ, R33 ;  /* 0x000000ffff06a224 */ /* 0x000fe200078e0021 */
[----:B------:R-:W-:Y:S01]  /*10e0*/  ISETP.GE.AND P1, PT, R18, c[0x0][0x198], PT ;  /* 0x0000660012007a0c */ /* 0x000fe20003f26270 */
[----:B------:R-:W-:Y:S01]  /*10f0*/  @!P2 IMAD.MOV.U32 R7, RZ, RZ, R32 ;  /* 0x000000ffff07a224 */ /* 0x000fe200078e0020 */
[----:B------:R-:W-:Y:S01]  /*1100*/  ISETP.GE.AND P2, PT, R19, c[0x0][0x198], PT ;  /* 0x0000660013007a0c */ /* 0x000fe20003f46270 */
[----:B------:R-:W-:Y:S01]  /*1110*/  @!P0 IMAD.WIDE R12, R12, 0x2, R2 ;  /* 0x000000020c0c8825 */ /* 0x000fe200078e0202 */
[----:B------:R-:W-:-:S03]  /*1120*/  @!P0 LOP3.LUT R16, R0, 0xfffffff8, RZ, 0xc0, !PT ;  /* 0xfffffff800108812 */ /* 0x000fc600078ec0ff */
[----:B------:R-:W-:Y:S02]  /*1130*/  @!P0 IMAD.SHL.U32 R0, R247, 0x2, RZ ;  /* 0x00000002f7008824 */ /* 0x000fe400078e00ff */
[----:B------:R-:W-:-:S04]  /*1140*/  @!P0 IMAD.WIDE R16, R16, 0x2, R2 ;  /* 0x0000000210108825 */ /* 0x000fc800078e0202 */
[----:B------:R-:W-:Y:S02]  /*1150*/  @!P0 IMAD.WIDE R2, R20, 0x2, R2 ;  /* 0x0000000214028825 */ /* 0x000fe400078e0202 */
[----:B------:R-:W-:Y:S01]  /*1160*/  @!PT LDS RZ, [RZ] ;  /* 0x00000000fffff984 */ /* 0x000fe20000000800 */
[----:B------:R1:W-:Y:S02]  /*1170*/  @!P0 LDGSTS.E.BYPASS.LTC128B.128 [R0+0x18100], [R8.64], !P2 ;  /* 0x1810000008008fae */ /* 0x0003e4000d101d4a */
[----:B------:R-:W-:Y:S02]  /*1180*/  IMAD.WIDE.U32 R36, R6, c[0x0][0x1f0], R14 ;  /* 0x00007c0006247a25 */ /* 0x000fe400078e000e */
[----:B------:R2:W-:Y:S04]  /*1190*/  @!P0 LDGSTS.E.BYPASS.LTC128B.128 [R0+0x1c100], [R16.64], !P1 ;  /* 0x1c10000010008fae */ /* 0x0005e8000c901d4a */
[----:B------:R3:W-:Y:S01]  /*11a0*/  @!P0 LDGSTS.E.BYPASS.LTC128B.128 [R0+0x20100], [R12.64], !P4 ;  /* 0x201000000c008fae */ /* 0x0007e2000e101d4a */
[----:B------:R-:W-:-:S03]  /*11b0*/  ISETP.GE.AND P4, PT, R10, c[0x0][0x1d4], PT ;  /* 0x000075000a007a0c */ /* 0x000fc60003f86270 */
[----:B------:R4:W-:Y:S01]  /*11c0*/  @!P0 LDGSTS.E.BYPASS.LTC128B.128 [R0+0x24100], [R2.64], !P3 ;  /* 0x2410000002008fae */ /* 0x0009e2000d901d4a */
[----:B------:R-:W-:-:S03]  /*11d0*/  LOP3.LUT P0, RZ, R21, 0x2, RZ, 0xc0, !PT ;  /* 0x0000000215ff7812 */ /* 0x000fc6000780c0ff */
[----:B------:R3:W-:Y:S01]  /*11e0*/  STL.64 [R1+0x20], R36 ;  /* 0x0000202401007387 */ /* 0x0007e20000100a00 */
[----:B-1----:R-:W-:Y:S02]  /*11f0*/  IMAD.MOV.U32 R9, RZ, RZ, 0x10 ;  /* 0x00000010ff097424 */ /* 0x002fe400078e00ff */
[----:B------:R-:W-:Y:S01]  /*1200*/  IMAD.SHL.U32 R8, R28, 0x8, RZ ;  /* 0x000000081c087824 */ /* 0x000fe200078e00ff */
[----:B--2---:R-:W-:Y:S01]  /*1210*/  SEL R17, RZ, 0x1, P4 ;  /* 0x00000001ff117807 */ /* 0x004fe20002000000 */
[----:B----4-:R-:W-:Y:S02]  /*1220*/  IMAD.U32 R2, RZ, RZ, UR9 ;  /* 0x00000009ff027e24 */ /* 0x010fe4000f8e00ff */
[----:B---3--:R-:W-:Y:S02]  /*1230*/  IMAD.SHL.U32 R0, R21, 0x40, RZ ;  /* 0x0000004015007824 */ /* 0x008fe400078e00ff */
[----:B------:R-:W-:Y:S01]  /*1240*/  IMAD.WIDE.U32 R2, R2, c[0x0][0x210], R4 ;  /* 0x0000840002027a25 */ /* 0x000fe200078e0004 */
[----:B------:R-:W-:-:S02]  /*1250*/  SEL R4, R9, 0xfffffff0, !P0 ;  /* 0xfffffff009047807 */ /* 0x000fc40004000000 */
[----:B------:R-:W-:Y:S01]  /*1260*/  LOP3.LUT R0, R0, 0x1c0, RZ, 0xc0, !PT ;  /* 0x000001c000007812 */ /* 0x000fe200078ec0ff */
[----:B------:R-:W-:Y:S01]  /*1270*/  IMAD.MOV.U32 R12, RZ, RZ, R2 ;  /* 0x000000ffff0c7224 */ /* 0x000fe200078e0002 */
[----:B------:R-:W-:Y:S01]  /*1280*/  IADD3 R13, R3, UR4, RZ ;  /* 0x00000004030d7c10 */ /* 0x000fe2000fffe0ff */
[----:B------:R-:W-:Y:S01]  /*1290*/  IMAD.MOV.U32 R3, RZ, RZ, 0x20 ;  /* 0x00000020ff037424 */ /* 0x000fe200078e00ff */
[----:B------:R-:W-:Y:S01]  /*12a0*/  LOP3.LUT R8, R0, 0x8, R8, 0xf8, !PT ;  /* 0x0000000800087812 */ /* 0x000fe200078ef808 */
[----:B------:R-:W-:Y:S01]  /*12b0*/  IMAD.SHL.U32 R5, R23, 0x40, RZ ;  /* 0x0000004017057824 */ /* 0x000fe200078e00ff */
[----:B------:R-:W-:Y:S01]  /*12c0*/  LOP3.LUT P0, RZ, R21, 0x4, RZ, 0xc0, !PT ;  /* 0x0000000415ff7812 */ /* 0x000fe2000780c0ff */
[----:B------:R-:W-:Y:S01]  /*12d0*/  IMAD.WIDE.U32 R34, R6, c[0x0][0x218], R12 ;  /* 0x0000860006227a25 */ /* 0x000fe200078e000c */
[----:B------:R-:W-:Y:S01]  /*12e0*/  SHF.R.U32.HI R0, RZ, 0x3, R0 ;  /* 0x00000003ff007819 */ /* 0x000fe20000011600 */
[----:B------:R1:W2:Y:S01]  /*12f0*/  SHFL.IDX PT, R9, R24, 0x1, 0x181f ;  /* 0x00381f0018097f89 */ /* 0x0002a200000e0000 */
[----:B------:R-:W-:Y:S01]  /*1300*/  SEL R2, R3, 0xffffffe0, !P0 ;  /* 0xffffffe003027807 */ /* 0x000fe20004000000 */
[C---:B------:R-:W-:Y:S01]  /*1310*/  IMAD R3, R7.reuse, c[0x0][0x1f0], RZ ;  /* 0x00007c0007037a24 */ /* 0x040fe200078e02ff */
[----:B------:R-:W-:Y:S01]  /*1320*/  LOP3.LUT R16, R8, R0, RZ, 0x3c, !PT ;  /* 0x0000000008107212 */ /* 0x000fe200078e3cff */
[----:B------:R-:W-:Y:S01]  /*1330*/  IMAD R0, R7, c[0x0][0x218], RZ ;  /* 0x0000860007007a24 */ /* 0x000fe200078e02ff */
[----:B------:R1:W-:Y:S01]  /*1340*/  STL.64 [R1+0x30], R34 ;  /* 0x0000302201007387 */ /* 0x0003e20000100a00 */
[C---:B------:R-:W-:Y:S01]  /*1350*/  IMAD R7, R6.reuse, c[0x0][0x1f4], R3 ;  /* 0x00007d0006077a24 */ /* 0x040fe200078e0203 */
[----:B------:R-:W-:Y:S01]  /*1360*/  ISETP.GE.AND P0, PT, R27, UR7, PT ;  /* 0x000000071b007c0c */ /* 0x000fe2000bf06270 */
[----:B------:R-:W-:Y:S01]  /*1370*/  IMAD R3, R6, c[0x0][0x21c], R0 ;  /* 0x0000870006037a24 */ /* 0x000fe200078e0200 */
[----:B------:R-:W-:Y:S01]  /*1380*/  IADD3 R0, R10, 0xc0, RZ ;  /* 0x000000c00a007810 */ /* 0x000fe20007ffe0ff */
[----:B------:R-:W-:Y:S01]  /*1390*/  IMAD.IADD R41, R37, 0x1, R7 ;  /* 0x0000000125297824 */ /* 0x000fe200078e0207 */
[----:B------:R1:W3:Y:S01]  /*13a0*/  SHFL.IDX PT, R8, R26, 0x1, 0x181f ;  /* 0x00381f001a087f89 */ /* 0x0002e200000e0000 */
[----:B------:R-:W-:Y:S01]  /*13b0*/  IMAD.IADD R39, R35, 0x1, R3 ;  /* 0x0000000123277824 */ /* 0x000fe200078e0203 */
[----:B------:R-:W-:-:S02]  /*13c0*/  LOP3.LUT R5, R16, 0xfffffe00, R5, 0xf8, !PT ;  /* 0xfffffe0010057812 */ /* 0x000fc400078ef805 */
[----:B------:R1:W-:Y:S01]  /*13d0*/  STL [R1+0x14], R41 ;  /* 0x0000142901007387 */ /* 0x0003e20000100800 */
[----:B------:R-:W-:-:S03]  /*13e0*/  ISETP.GE.AND P5, PT, R0, c[0x0][0x1d4], PT ;  /* 0x0000750000007a0c */ /* 0x000fc60003fa6270 */
[----:B------:R1:W-:Y:S01]  /*13f0*/  STL [R1+0x2c], R39 ;  /* 0x00002c2701007387 */ /* 0x0003e20000100800 */
[----:B------:R-:W-:Y:S05]  /*1400*/  @P0 BRA `(.L_x_1211) ;  /* 0x0000016000000947 */ /* 0x000fea0003800000 */
[C---:B------:R-:W-:Y:S02]  /*1410*/  IADD3 R3, R19.reuse, 0x80, RZ ;  /* 0x0000008013037810 */ /* 0x040fe40007ffe0ff */
[C---:B------:R-:W-:Y:S02]  /*1420*/  IADD3 R13, R19.reuse, 0xc0, RZ ;  /* 0x000000c0130d7810 */ /* 0x040fe40007ffe0ff */
[----:B------:R-:W-:Y:S02]  /*1430*/  SHF.R.S32.HI R0, RZ, 0x1f, R18 ;  /* 0x0000001fff007819 */ /* 0x000fe40000011412 */
[----:B---3--:R-:W-:Y:S02]  /*1440*/  LEA R6, P0, R19, R8, 0x1 ;  /* 0x0000000813067211 */ /* 0x008fe400078008ff */
[----:B------:R-:W-:Y:S02]  /*1450*/  SHF.R.S32.HI R14, RZ, 0x1f, R3 ;  /* 0x0000001fff0e7819 */ /* 0x000fe40000011403 */
[----:B------:R-:W-:-:S02]  /*1460*/  SHF.R.S32.HI R15, RZ, 0x1f, R13 ;  /* 0x0000001fff0f7819 */ /* 0x000fc4000001140d */
[----:B------:R-:W-:Y:S02]  /*1470*/  LEA.HI R12, R0, R18, RZ, 0x3 ;  /* 0x00000012000c7211 */ /* 0x000fe400078f18ff */
[----:B--2---:R-:W-:Y:S02]  /*1480*/  LEA.HI.X R7, R19, R9, R11, 0x1, P0 ;  /* 0x0000000913077211 */ /* 0x004fe400000f0c0b */
[----:B------:R-:W-:Y:S02]  /*1490*/  LEA.HI R3, R14, R3, RZ, 0x3 ;  /* 0x000000030e037211 */ /* 0x000fe400078f18ff */
[----:B------:R-:W-:Y:S02]  /*14a0*/  LEA.HI R0, R15, R13, RZ, 0x3 ;  /* 0x0000000d0f007211 */ /* 0x000fe400078f18ff */
[----:B------:R-:W-:Y:S02]  /*14b0*/  ISETP.GE.AND P0, PT, R30, c[0x0][0x198], PT ;  /* 0x000066001e007a0c */ /* 0x000fe40003f06270 */
[----:B------:R-:W-:-:S02]  /*14c0*/  LOP3.LUT R12, R12, 0xfffffff8, RZ, 0xc0, !PT ;  /* 0xfffffff80c0c7812 */ /* 0x000fc400078ec0ff */
[----:B------:R-:W-:Y:S02]  /*14d0*/  LOP3.LUT R3, R3, 0xfffffff8, RZ, 0xc0, !PT ;  /* 0xfffffff803037812 */ /* 0x000fe400078ec0ff */
[----:B------:R-:W-:Y:S01]  /*14e0*/  LOP3.LUT R16, R0, 0xfffffff8, RZ, 0xc0, !PT ;  /* 0xfffffff800107812 */ /* 0x000fe200078ec0ff */
[----:B------:R-:W-:Y:S02]  /*14f0*/  IMAD.SHL.U32 R0, R247, 0x2, RZ ;  /* 0x00000002f7007824 */ /* 0x000fe400078e00ff */
[----:B------:R-:W-:-:S03]  /*1500*/  IMAD.WIDE R14, R12, 0x2, R8 ;  /* 0x000000020c0e7825 */ /* 0x000fc600078e0208 */
[----:B------:R2:W-:Y:S01]  /*1510*/  LDGSTS.E.BYPASS.LTC128B.128 [R0+0x19100], [R6.64], !P2 ;  /* 0x1910000006007fae */ /* 0x0005e2000d101d4a */
[----:B------:R-:W-:-:S03]  /*1520*/  IMAD.WIDE R12, R3, 0x2, R8 ;  /* 0x00000002030c7825 */ /* 0x000fc600078e0208 */
[----:B------:R2:W-:Y:S01]  /*1530*/  LDGSTS.E.BYPASS.LTC128B.128 [R0+0x1d100], [R14.64], !P1 ;  /* 0x1d1000000e007fae */ /* 0x0005e2000c901d4a */
[----:B------:R-:W-:-:S03]  /*1540*/  IMAD.WIDE R8, R16, 0x2, R8 ;  /* 0x0000000210087825 */ /* 0x000fc600078e0208 */
[----:B------:R2:W-:Y:S04]  /*1550*/  LDGSTS.E.BYPASS.LTC128B.128 [R0+0x21100], [R12.64], !P0 ;  /* 0x211000000c007fae */ /* 0x0005e8000c101d4a */
[----:B------:R2:W-:Y:S02]  /*1560*/  LDGSTS.E.BYPASS.LTC128B.128 [R0+0x25100], [R8.64], !P3 ;  /* 0x2510000008007fae */ /* 0x0005e4000d901d4a */
.L_x_1211:
[----:B------:R-:W-:Y:S05]  /*1570*/  BSYNC B0 ;  /* 0x0000000000007941 */ /* 0x000fea0003800000 */
.L_x_1210:
[----:B--2---:R-:W-:Y:S01]  /*1580*/  IADD3 R0, R29, 0x40, RZ ;  /* 0x000000401d007810 */ /* 0x004fe20007ffe0ff */
[----:B------:R2:W4:Y:S01]  /*1590*/  SHFL.IDX PT, R7, R24, 0x2, 0x181f ;  /* 0x00581f0018077f89 */ /* 0x00052200000e0000 */
[----:B------:R-:W-:Y:S02]  /*15a0*/  BSSY B0, `(.L_x_1212) ;  /* 0x000001b000007945 */ /* 0x000fe40003800000 */
[----:B------:R-:W-:Y:S01]  /*15b0*/  ISETP.GE.AND P0, PT, R0, UR7, PT ;  /* 0x0000000700007c0c */ /* 0x000fe2000bf06270 */
[----:B------:R2:W1:-:S12]  /*15c0*/  SHFL.IDX PT, R6, R26, 0x2, 0x181f ;  /* 0x00581f001a067f89 */ /* 0x00045800000e0000 */
[----:B------:R-:W-:Y:S05]  /*15d0*/  @P0 BRA `(.L_x_1213) ;  /* 0x0000017000000947 */ /* 0x000fea0003800000 */
[C---:B------:R-:W-:Y:S02]  /*15e0*/  IADD3 R3, R19.reuse, 0x80, RZ ;  /* 0x0000008013037810 */ /* 0x040fe40007ffe0ff */
[C---:B------:R-:W-:Y:S02]  /*15f0*/  IADD3 R13, R19.reuse, 0xc0, RZ ;  /* 0x000000c0130d7810 */ /* 0x040fe40007ffe0ff */
[----:B------:R-:W-:Y:S02]  /*1600*/  SHF.R.S32.HI R0, RZ, 0x1f, R18 ;  /* 0x0000001fff007819 */ /* 0x000fe40000011412 */
[----:B-1-3--:R-:W-:Y:S02]  /*1610*/  LEA R8, P0, R19, R6, 0x1 ;  /* 0x0000000613087211 */ /* 0x00afe400078008ff */
[----:B------:R-:W-:Y:S02]  /*1620*/  SHF.R.S32.HI R14, RZ, 0x1f, R3 ;  /* 0x0000001fff0e7819 */ /* 0x000fe40000011403 */
[----:B------:R-:W-:-:S02]  /*1630*/  SHF.R.S32.HI R15, RZ, 0x1f, R13 ;  /* 0x0000001fff0f7819 */ /* 0x000fc4000001140d */
[----:B------:R-:W-:Y:S02]  /*1640*/  LEA.HI R12, R0, R18, RZ, 0x3 ;  /* 0x00000012000c7211 */ /* 0x000fe400078f18ff */
[----:B----4-:R-:W-:Y:S02]  /*1650*/  LEA.HI.X R9, R19, R7, R11, 0x1, P0 ;  /* 0x0000000713097211 */ /* 0x010fe400000f0c0b */
        /* <DEDUP_REMOVED lines=8> */
[----:B------:R-:W-:Y:S01]  /*16e0*/  @!PT LDS RZ, [RZ] ;  /* 0x00000000fffff984 */ /* 0x000fe20000000800 */
[----:B------:R1:W-:Y:S01]  /*16f0*/  LDGSTS.E.BYPASS.LTC128B.128 [R0+0x1a100], [R8.64], !P2 ;  /* 0x1a10000008007fae */ /* 0x0003e2000d101d4a */
[----:B------:R-:W-:-:S03]  /*1700*/  IMAD.WIDE R12, R3, 0x2, R6 ;  /* 0x00000002030c7825 */ /* 0x000fc600078e0206 */
[----:B------:R1:W-:Y:S01]  /*1710*/  LDGSTS.E.BYPASS.LTC128B.128 [R0+0x1e100], [R14.64], !P1 ;  /* 0x1e1000000e007fae */ /* 0x0003e2000c901d4a */
[----:B------:R-:W-:-:S03]  /*1720*/  IMAD.WIDE R6, R16, 0x2, R6 ;  /* 0x0000000210067825 */ /* 0x000fc600078e0206 */
[----:B------:R1:W-:Y:S04]  /*1730*/  LDGSTS.E.BYPASS.LTC128B.128 [R0+0x22100], [R12.64], !P0 ;  /* 0x221000000c007fae */ /* 0x0003e8000c101d4a */
[----:B------:R1:W-:Y:S02]  /*1740*/  LDGSTS.E.BYPASS.LTC128B.128 [R0+0x26100], [R6.64], !P3 ;  /* 0x2610000006007fae */ /* 0x0003e4000d901d4a */
.L_x_1213:
[----:B------:R-:W-:Y:S05]  /*1750*/  BSYNC B0 ;  /* 0x0000000000007941 */ /* 0x000fea0003800000 */
.L_x_1212:
[----:B-1----:R-:W-:Y:S01]  /*1760*/  IADD3 R0, R29, 0x60, RZ ;  /* 0x000000601d007810 */ /* 0x002fe20007ffe0ff */
[----:B------:R-:W-:Y:S01]  /*1770*/  UMOV UR12, 0x60 ;  /* 0x00000060000c7882 */ /* 0x000fe20000000000 */
[----:B----4-:R1:W4:Y:S01]  /*1780*/  SHFL.IDX PT, R7, R24, 0x3, 0x181f ;  /* 0x00781f0018077f89 */ /* 0x01032200000e0000 */
[----:B------:R-:W-:Y:S01]  /*1790*/  ULDC.64 UR4, c[0x0][0x1e0] ;  /* 0x0000780000047ab9 */ /* 0x000fe20000000a00 */
[----:B------:R-:W-:Y:S01]  /*17a0*/  ISETP.GE.AND P0, PT, R0, UR7, PT ;  /* 0x0000000700007c0c */ /* 0x000fe2000bf06270 */
[----:B------:R-:W-:Y:S01]  /*17b0*/  UIMAD.WIDE.U32 UR16, UR12, UR4, URZ ;  /* 0x000000040c1072a5 */ /* 0x000fe2000f8e003f */
[----:B------:R1:W2:Y:S01]  /*17c0*/  SHFL.IDX PT, R6, R26, 0x3, 0x181f ;  /* 0x00781f001a067f89 */ /* 0x0002a200000e0000 */
[----:B------:R-:W-:Y:S01]  /*17d0*/  UIMAD UR5, UR12, UR5, URZ ;  /* 0x000000050c0572a4 */ /* 0x000fe2000f8e023f */
[----:B------:R-:W-:Y:S01]  /*17e0*/  BSSY B0, `(.L_x_1214) ;  /* 0x000001b000007945 */ /* 0x000fe20003800000 */
[----:B------:R-:W-:-:S02]  /*17f0*/  UIADD3 UR14, UR6, -0x1, URZ ;  /* 0xffffffff060e7890 */ /* 0x000fc4000fffe03f */
[----:B------:R-:W-:-:S06]  /*1800*/  UIADD3 UR15, UR17, UR5, URZ ;  /* 0x00000005110f7290 */ /* 0x000fcc000fffe03f */
[----:B------:R-:W-:Y:S05]  /*1810*/  @P0 BRA `(.L_x_1215) ;  /* 0x0000017000000947 */ /* 0x000fea0003800000 */
[----:B--23--:R-:W-:Y:S01]  /*1820*/  LEA R8, P0, R19, R6, 0x1 ;  /* 0x0000000613087211 */ /* 0x00cfe200078008ff */
[----:B------:R-:W-:Y:S01]  /*1830*/  IMAD.SHL.U32 R12, R247, 0x2, RZ ;  /* 0x00000002f70c7824 */ /* 0x000fe200078e00ff */
[C---:B------:R-:W-:Y:S02]  /*1840*/  IADD3 R3, R19.reuse, 0xc0, RZ ;  /* 0x000000c013037810 */ /* 0x040fe40007ffe0ff */
[----:B----4-:R-:W-:Y:S02]  /*1850*/  LEA.HI.X R9, R19, R7, R11, 0x1, P0 ;  /* 0x0000000713097211 */ /* 0x010fe400000f0c0b */
[----:B------:R-:W-:Y:S02]  /*1860*/  SHF.R.S32.HI R0, RZ, 0x1f, R18 ;  /* 0x0000001fff007819 */ /* 0x000fe40000011412 */
[----:B------:R-:W-:Y:S01]  /*1870*/  SHF.R.S32.HI R10, RZ, 0x1f, R3 ;  /* 0x0000001fff0a7819 */ /* 0x000fe20000011403 */
[----:B------:R-:W-:Y:S01]  /*1880*/  @!PT LDS RZ, [RZ] ;  /* 0x00000000fffff984 */ /* 0x000fe20000000800 */
[----:B------:R2:W-:Y:S01]  /*1890*/  LDGSTS.E.BYPASS.LTC128B.128 [R12+0x1b100], [R8.64], !P2 ;  /* 0x1b100000080c7fae */ /* 0x0005e2000d101d4a */
[----:B------:R-:W-:-:S02]  /*18a0*/  LEA.HI R0, R0, R18, RZ, 0x3 ;  /* 0x0000001200007211 */ /* 0x000fc400078f18ff */
[----:B------:R-:W-:Y:S02]  /*18b0*/  LEA.HI R3, R10, R3, RZ, 0x3 ;  /* 0x000000030a037211 */ /* 0x000fe400078f18ff */
[----:B------:R-:W-:Y:S02]  /*18c0*/  ISETP.GE.AND P0, PT, R30, c[0x0][0x198], PT ;  /* 0x000066001e007a0c */ /* 0x000fe40003f06270 */
[----:B------:R-:W-:Y:S02]  /*18d0*/  LOP3.LUT R0, R0, 0xfffffff8, RZ, 0xc0, !PT ;  /* 0xfffffff800007812 */ /* 0x000fe400078ec0ff */
[----:B------:R-:W-:-:S03]  /*18e0*/  LOP3.LUT R3, R3, 0xfffffff8, RZ, 0xc0, !PT ;  /* 0xfffffff803037812 */ /* 0x000fc600078ec0ff */
[----:B------:R-:W-:-:S05]  /*18f0*/  IMAD.WIDE R10, R0, 0x2, R6 ;  /* 0x00000002000a7825 */ /* 0x000fca00078e0206 */
[----:B------:R3:W-:Y:S01]  /*1900*/  LDGSTS.E.BYPASS.LTC128B.128 [R12+0x1f100], [R10.64], !P1 ;  /* 0x1f1000000a0c7fae */ /* 0x0007e2000c901d4a */
[----:B--2---:R-:W-:-:S04]  /*1910*/  IADD3 R8, R19, 0x80, RZ ;  /* 0x0000008013087810 */ /* 0x004fc80007ffe0ff */
[----:B------:R-:W-:-:S04]  /*1920*/  SHF.R.S32.HI R9, RZ, 0x1f, R8 ;  /* 0x0000001fff097819 */ /* 0x000fc80000011408 */
[----:B------:R-:W-:-:S04]  /*1930*/  LEA.HI R8, R9, R8, RZ, 0x3 ;  /* 0x0000000809087211 */ /* 0x000fc800078f18ff */
[----:B------:R-:W-:-:S05]  /*1940*/  LOP3.LUT R8, R8, 0xfffffff8, RZ, 0xc0, !PT ;  /* 0xfffffff808087812 */ /* 0x000fca00078ec0ff */
[----:B------:R-:W-:-:S04]  /*1950*/  IMAD.WIDE R8, R8, 0x2, R6 ;  /* 0x0000000208087825 */ /* 0x000fc800078e0206 */
[----:B------:R-:W-:Y:S01]  /*1960*/  IMAD.WIDE R6, R3, 0x2, R6 ;  /* 0x0000000203067825 */ /* 0x000fe200078e0206 */
[----:B------:R3:W-:Y:S04]  /*1970*/  LDGSTS.E.BYPASS.LTC128B.128 [R12+0x23100], [R8.64], !P0 ;  /* 0x23100000080c7fae */ /* 0x0007e8000c101d4a */
[----:B------:R3:W-:Y:S02]  /*1980*/  LDGSTS.E.BYPASS.LTC128B.128 [R12+0x27100], [R6.64], !P3 ;  /* 0x27100000060c7fae */ /* 0x0007e4000d901d4a */
.L_x_1215:
[----:B------:R-:W-:Y:S05]  /*1990*/  BSYNC B0 ;  /* 0x0000000000007941 */ /* 0x000fea0003800000 */
.L_x_1214:
[----:B------:R-:W-:Y:S01]  /*19a0*/  UIMAD UR7, UR6, -0x60, UR12 ;  /* 0xffffffa0060778a4 */ /* 0x000fe2000f8e020c */
[----:B--23--:R-:W-:Y:S01]  /*19b0*/  IMAD.U32 R6, RZ, RZ, UR16 ;  /* 0x00000010ff067e24 */ /* 0x00cfe2000f8e00ff */
[----:B------:R-:W-:Y:S01]  /*19c0*/  USHF.R.S32.HI UR12, URZ, 0x1f, UR14 ;  /* 0x0000001f3f0c7899 */ /* 0x000fe2000801140e */
[----:B------:R-:W-:Y:S01]  /*19d0*/  IMAD.MOV.U32 R128, RZ, RZ, R40 ;  /* 0x000000ffff807224 */ /* 0x000fe200078e0028 */
[----:B------:R-:W-:Y:S01]  /*19e0*/  UIMAD UR4, UR15, UR14, URZ ;  /* 0x0000000e0f0472a4 */ /* 0x000fe2000f8e023f */
[----:B------:R-:W-:Y:S01]  /*19f0*/  IMAD.MOV.U32 R129, RZ, RZ, R41 ;  /* 0x000000ffff817224 */ /* 0x000fe200078e0029 */
[----:B------:R-:W0:Y:S01]  /*1a00*/  LDGDEPBAR ;  /* 0x00000000000079af */ /* 0x000e220000000000 */
[----:B------:R-:W-:Y:S01]  /*1a10*/  IMAD.U32 R3, RZ, RZ, UR7 ;  /* 0x00000007ff037e24 */ /* 0x000fe2000f8e00ff */
[----:B------:R-:W-:Y:S01]  /*1a20*/  UIMAD UR4, UR12, UR16, UR4 ;  /* 0x000000100c0472a4 */ /* 0x000fe2000f8e0204 */
[----:B------:R-:W-:Y:S01]  /*1a30*/  IMAD.MOV.U32 R124, RZ, RZ, R6 ;  /* 0x000000ffff7c7224 */ /* 0x000fe200078e0006 */
[----:B------:R-:W-:Y:S01]  /*1a40*/  UMOV UR13, 0x6 ;  /* 0x00000006000d7882 */ /* 0x000fe20000000000 */
[----:B------:R-:W-:Y:S01]  /*1a50*/  IMAD.MOV.U32 R128, RZ, RZ, R36 ;  /* 0x000000ffff807224 */ /* 0x000fe200078e0024 */
[----:B------:R-:W-:Y:S01]  /*1a60*/  IADD3 R3, R3, c[0x0][0x1d0], -R22 ;  /* 0x0000740003037a10 */ /* 0x000fe20007ffe816 */
[----:B------:R-:W-:Y:S01]  /*1a70*/  IMAD.MOV.U32 R126, RZ, RZ, c[0x0][0x1e0] ;  /* 0x00007800ff7e7624 */ /* 0x000fe200078e00ff */
[----:B------:R-:W-:Y:S01]  /*1a80*/  LEA.HI R125, R31, R164, RZ, 0x5 ;  /* 0x000000a41f7d7211 */ /* 0x000fe200078f28ff */
[----:B------:R-:W-:Y:S01]  /*1a90*/  IMAD.WIDE.U32 R8, R124, UR14, R128 ;  /* 0x0000000e7c087c25 */ /* 0x000fe2000f8e0080 */
[C---:B------:R-:W-:Y:S01]  /*1aa0*/  ISETP.GE.AND P2, PT, R3.reuse, 0x1, PT ;  /* 0x000000010300780c */ /* 0x040fe20003f46270 */
[----:B------:R-:W-:Y:S01]  /*1ab0*/  STL.64 [R1+0x10], R128 ;  /* 0x0000108001007387 */ /* 0x000fe20000100a00 */
[----:B------:R-:W-:Y:S01]  /*1ac0*/  ISETP.GE.AND P0, PT, R3, 0x41, PT ;  /* 0x000000410300780c */ /* 0x000fe20003f06270 */
[----:B------:R-:W-:Y:S01]  /*1ad0*/  IMAD.MOV.U32 R127, RZ, RZ, c[0x0][0x1e4] ;  /* 0x00007900ff7f7624 */ /* 0x000fe200078e00ff */
[----:B------:R-:W-:Y:S01]  /*1ae0*/  IADD3 R0, R9, UR4, RZ ;  /* 0x0000000409007c10 */ /* 0x000fe2000fffe0ff */
[----:B------:R-:W-:Y:S01]  /*1af0*/  IMAD.WIDE.U32 R10, R126, 0x40, RZ ;  /* 0x000000407e0a7825 */ /* 0x000fe200078e00ff */
[----:B------:R-:W-:Y:S01]  /*1b00*/  SEL R9, RZ, 0x2, P6 ;  /* 0x00000002ff097807 */ /* 0x000fe20003000000 */
[----:B------:R-:W-:-:S02]  /*1b10*/  ULDC.64 UR4, c[0x0][0x208] ;  /* 0x0000820000047ab9 */ /* 0x000fc40000000a00 */
[----:B----4-:R-:W-:Y:S01]  /*1b20*/  IMAD.U32 R7, RZ, RZ, UR17 ;  /* 0x00000011ff077e24 */ /* 0x010fe2000f8e00ff */
[----:B------:R-:W-:Y:S01]  /*1b30*/  UIMAD UR12, UR12, UR4, URZ ;  /* 0x000000040c0c72a4 */ /* 0x000fe2000f8e023f */
[----:B------:R-:W-:Y:S01]  /*1b40*/  IMAD.SHL.U32 R16, R127, 0x40, RZ ;  /* 0x000000407f107824 */ /* 0x000fe200078e00ff */
[----:B------:R-:W-:Y:S01]  /*1b50*/  UIMAD.WIDE.U32 UR18, UR14, UR4, URZ ;  /* 0x000000040e1272a5 */ /* 0x000fe2000f8e003f */
[C---:B------:R-:W-:Y:S01]  /*1b60*/  @P2 LEA R6, P1, R8.reuse, c[0x0][0x1c8], 0x1 ;  /* 0x0000720008062a11 */ /* 0x040fe200078208ff */
[----:B------:R-:W-:Y:S01]  /*1b70*/  IMAD.SHL.U32 R247, R247, 0x2, RZ ;  /* 0x00000002f7f77824 */ /* 0x000fe200078e00ff */
[----:B------:R-:W-:Y:S01]  /*1b80*/  UIMAD UR12, UR14, UR5, UR12 ;  /* 0x000000050e0c72a4 */ /* 0x000fe2000f8e020c */
[----:B------:R-:W-:Y:S01]  /*1b90*/  IMAD.MOV.U32 R18, RZ, RZ, R38 ;  /* 0x000000ffff127224 */ /* 0x000fe200078e0026 */
[C---:B------:R-:W-:Y:S01]  /*1ba0*/  @P2 LEA.HI.X R7, R8.reuse, c[0x0][0x1cc], R0, 0x1, P1 ;  /* 0x0000730008072a11 */ /* 0x040fe200008f0c00 */
[----:B------:R-:W-:Y:S01]  /*1bb0*/  BAR.SYNC.DEFER_BLOCKING 0x0 ;  /* 0x0000000000007b1d */ /* 0x000fe20000010000 */
[----:B------:R-:W-:Y:S01]  /*1bc0*/  @P0 IADD3 R14, P1, R8, R10, RZ ;  /* 0x0000000a080e0210 */ /* 0x000fe20007f3e0ff */
[----:B------:R-:W-:Y:S01]  /*1bd0*/  UIADD3 UR12, UR19, UR12, URZ ;  /* 0x0000000c130c7290 */ /* 0x000fe2000fffe03f */
[----:B------:R-:W-:Y:S01]  /*1be0*/  IMAD.MOV.U32 R19, RZ, RZ, R39 ;  /* 0x000000ffff137224 */ /* 0x000fe200078e0027 */
[----:B------:R-:W-:Y:S01]  /*1bf0*/  USHF.L.U64.HI UR13, UR4, UR13, UR5 ;  /* 0x0000000d040d7299 */ /* 0x000fe20008010205 */
[----:B------:R-:W-:Y:S01]  /*1c00*/  @P0 IADD3.X R16, R0, R11, R16, P1, !PT ;  /* 0x0000000b00100210 */ /* 0x000fe20000ffe410 */
[----:B------:R-:W-:Y:S01]  /*1c10*/  IMAD.U32 R12, RZ, RZ, UR18 ;  /* 0x00000012ff0c7e24 */ /* 0x000fe2000f8e00ff */
[----:B------:R-:W-:Y:S01]  /*1c20*/  ISETP.GE.AND P1, PT, R3, 0x21, PT ;  /* 0x000000210300780c */ /* 0x000fe20003f26270 */
[----:B------:R-:W-:Y:S01]  /*1c30*/  IMAD.MOV.U32 R18, RZ, RZ, R34 ;  /* 0x000000ffff127224 */ /* 0x000fe200078e0022 */
[----:B------:R-:W-:Y:S01]  /*1c40*/  UIMAD UR12, UR12, 0x60, URZ ;  /* 0x000000600c0c78a4 */ /* 0x000fe2000f8e023f */
[----:B------:R-:W-:Y:S01]  /*1c50*/  IMAD.U32 R13, RZ, RZ, UR19 ;  /* 0x00000013ff0d7e24 */ /* 0x000fe2000f8e00ff */
[----:B------:R-:W-:Y:S01]  /*1c60*/  UISETP.GT.AND UP0, UPT, UR14, UR8, UPT ;  /* 0x000000080e00728c */ /* 0x000fe2000bf04270 */
[----:B------:R-:W-:Y:S01]  /*1c70*/  IMAD.WIDE.U32 R12, R12, 0x60, R18 ;  /* 0x000000600c0c7825 */ /* 0x000fe200078e0012 */
[----:B------:R-:W-:Y:S04]  /*1c80*/  STL.64 [R1+0x28], R18 ;  /* 0x0000281201007387 */ /* 0x000fe80000100a00 */
[----:B------:R-:W-:Y:S01]  /*1c90*/  IADD3 R13, R13, UR12, RZ ;  /* 0x0000000c0d0d7c10 */ /* 0x000fe2000fffe0ff */
[----:B------:R-:W-:-:S02]  /*1ca0*/  USHF.L.U32 UR12, UR4, 0x6, URZ ;  /* 0x00000006040c7899 */ /* 0x000fc4000800063f */
[----:B------:R-:W-:-:S04]  /*1cb0*/  @P1 LEA R8, P3, R126, R8, 0x5 ;  /* 0x000000087e081211 */ /* 0x000fc800078628ff */
[----:B------:R-:W-:Y:S01]  /*1cc0*/  @P1 LEA.HI.X R0, R126, R0, R127, 0x5, P3 ;  /* 0x000000007e001211 */ /* 0x000fe200018f2c7f */
[----:B------:R-:W-:Y:S01]  /*1cd0*/  @!PT LDS RZ, [RZ] ;  /* 0x00000000fffff984 */ /* 0x000fe20000000800 */
[----:B------:R-:W-:Y:S01]  /*1ce0*/  @!PT LDS RZ, [RZ] ;  /* 0x00000000fffff984 */ /* 0x000fe20000000800 */
[----:B------:R-:W-:Y:S01]  /*1cf0*/  @!PT LDS RZ, [RZ] ;  /* 0x00000000fffff984 */ /* 0x000fe20000000800 */
[----:B------:R2:W-:Y:S01]  /*1d00*/  @P2 LDGSTS.E.BYPASS.LTC128B.128 [R247+0xc100], [R6.64], !P4 ;  /* 0x0c10000006f72fae */ /* 0x0005e2000e101d4a */
[----:B------:R-:W-:Y:S01]  /*1d10*/  LOP3.LUT P3, RZ, R165, 0x1, RZ, 0xc0, !PT ;  /* 0x00000001a5ff7812 */ /* 0x000fe2000786c0ff */
[----:B------:R-:W-:Y:S02]  /*1d20*/  IMAD.U32 R20, RZ, RZ, UR12 ;  /* 0x0000000cff147e24 */ /* 0x000fe4000f8e00ff */
[----:B------:R2:W-:Y:S10]  /*1d30*/  @P2 LDGSTS.E.BYPASS.LTC128B.128 [R247+0xf100], [R6.64+0x80], !P6 ;  /* 0x0f10008006f72fae */ /* 0x0005f4000f101d4a */
[----:B------:R2:W-:Y:S04]  /*1d40*/  @P2 LDGSTS.E.BYPASS.LTC128B.128 [R247+0x12100], [R6.64+0x100], !P3 ;  /* 0x1210010006f72fae */ /* 0x0005e8000d901d4a */
[----:B------:R2:W-:Y:S01]  /*1d50*/  @P2 LDGSTS.E.BYPASS.LTC128B.128 [R247+0x15100], [R6.64+0x180], !P5 ;  /* 0x1510018006f72fae */ /* 0x0005e2000e901d4a */
[----:B------:R-:W-:-:S04]  /*1d60*/  @P1 LEA R10, P2, R8, c[0x0][0x1c8], 0x1 ;  /* 0x00007200080a1a11 */ /* 0x000fc800078408ff */
[----:B------:R-:W-:Y:S01]  /*1d70*/  @P1 LEA.HI.X R11, R8, c[0x0][0x1cc], R0, 0x1, P2 ;  /* 0x00007300080b1a11 */ /* 0x000fe200010f0c00 */
[----:B------:R-:W-:Y:S02]  /*1d80*/  IMAD.SHL.U32 R8, R22, 0x8, RZ ;  /* 0x0000000816087824 */ /* 0x000fe400078e00ff */
[----:B------:R-:W-:Y:S02]  /*1d90*/  IMAD.U32 R22, RZ, RZ, UR12 ;  /* 0x0000000cff167e24 */ /* 0x000fe4000f8e00ff */
[----:B------:R3:W-:Y:S04]  /*1da0*/  @P1 LDGSTS.E.BYPASS.LTC128B.128 [R247+0xd100], [R10.64], !P4 ;  /* 0x0d1000000af71fae */ /* 0x0007e8000e101d4a */
[----:B------:R3:W-:Y:S04]  /*1db0*/  @P1 LDGSTS.E.BYPASS.LTC128B.128 [R247+0x10100], [R10.64+0x80], !P6 ;  /* 0x101000800af71fae */ /* 0x0007e8000f101d4a */
[----:B------:R3:W-:Y:S04]  /*1dc0*/  @P1 LDGSTS.E.BYPASS.LTC128B.128 [R247+0x13100], [R10.64+0x100], !P3 ;  /* 0x131001000af71fae */ /* 0x0007e8000d901d4a */
[----:B------:R3:W-:Y:S01]  /*1dd0*/  @P1 LDGSTS.E.BYPASS.LTC128B.128 [R247+0x16100], [R10.64+0x180], !P5 ;  /* 0x161001800af71fae */ /* 0x0007e2000e901d4a */
[----:B--2---:R-:W-:Y:S01]  /*1de0*/  IMAD.SHL.U32 R6, R25, 0x40, RZ ;  /* 0x0000004019067824 */ /* 0x004fe200078e00ff */
[----:B------:R-:W-:-:S04]  /*1df0*/  SEL R7, RZ, 0x4, P3 ;  /* 0x00000004ff077807 */ /* 0x000fc80001800000 */
[----:B------:R-:W-:Y:S02]  /*1e00*/  LOP3.LUT R0, R6, 0x1c0, RZ, 0xc0, !PT ;  /* 0x000001c006007812 */ /* 0x000fe400078ec0ff */
[----:B------:R-:W-:Y:S02]  /*1e10*/  IADD3 R15, R7, R9, R17 ;  /* 0x00000009070f7210 */ /* 0x000fe40007ffe011 */
[----:B------:R-:W-:Y:S02]  /*1e20*/  LOP3.LUT R6, R0, 0x8, R8, 0xf8, !PT ;  /* 0x0000000800067812 */ /* 0x000fe400078ef808 */
[C---:B------:R-:W-:Y:S02]  /*1e30*/  @P0 LEA R8, P2, R14.reuse, c[0x0][0x1c8], 0x1 ;  /* 0x000072000e080a11 */ /* 0x040fe400078408ff */
[----:B------:R-:W-:Y:S02]  /*1e40*/  SHF.R.U32.HI R0, RZ, 0x3, R0 ;  /* 0x00000003ff007819 */ /* 0x000fe40000011600 */
[----:B------:R-:W-:Y:S01]  /*1e50*/  @P0 LEA.HI.X R9, R14, c[0x0][0x1cc], R16, 0x1, P2 ;  /* 0x000073000e090a11 */ /* 0x000fe200010f0c10 */
[----:B------:R-:W-:Y:S01]  /*1e60*/  IMAD.U32 R14, RZ, RZ, UR12 ;  /* 0x0000000cff0e7e24 */ /* 0x000fe2000f8e00ff */
[----:B------:R-:W-:-:S02]  /*1e70*/  SEL R7, RZ, 0x8, P5 ;  /* 0x00000008ff077807 */ /* 0x000fc40002800000 */
[----:B------:R-:W-:Y:S01]  /*1e80*/  LOP3.LUT R0, R6, R0, RZ, 0x3c, !PT ;  /* 0x0000000006007212 */ /* 0x000fe200078e3cff */
[----:B------:R2:W-:Y:S01]  /*1e90*/  @P0 LDGSTS.E.BYPASS.LTC128B.128 [R247+0xe100], [R8.64], !P4 ;  /* 0x0e10000008f70fae */ /* 0x0005e2000e101d4a */
[C---:B------:R-:W-:Y:S01]  /*1ea0*/  LEA R6, P2, R12.reuse, c[0x0][0x1f8], 0x1 ;  /* 0x00007e000c067a11 */ /* 0x040fe200078408ff */
[----:B-1----:R-:W-:Y:S02]  /*1eb0*/  IMAD.IADD R24, R15, 0x1, R7 ;  /* 0x000000010f187824 */ /* 0x002fe400078e0207 */
[----:B------:R2:W-:Y:S01]  /*1ec0*/  @P0 LDGSTS.E.BYPASS.LTC128B.128 [R247+0x11100], [R8.64+0x80], !P6 ;  /* 0x1110008008f70fae */ /* 0x0005e2000f101d4a */
[----:B------:R-:W-:Y:S01]  /*1ed0*/  LEA.HI.X R7, R12, c[0x0][0x1fc], R13, 0x1, P2 ;  /* 0x00007f000c077a11 */ /* 0x000fe200010f0c0d */
[----:B------:R-:W-:Y:S01]  /*1ee0*/  IMAD R0, R28, 0x200, R0 ;  /* 0x000002001c007824 */ /* 0x000fe200078e0200 */
[----:B------:R-:W-:Y:S01]  /*1ef0*/  LOP3.LUT P2, RZ, R25, 0x2, RZ, 0xc0, !PT ;  /* 0x0000000219ff7812 */ /* 0x000fe2000784c0ff */
[----:B------:R2:W-:Y:S01]  /*1f00*/  @P0 LDGSTS.E.BYPASS.LTC128B.128 [R247+0x14100], [R8.64+0x100], !P3 ;  /* 0x1410010008f70fae */ /* 0x0005e2000d901d4a */
[----:B------:R-:W-:Y:S01]  /*1f10*/  LOP3.LUT P3, RZ, R24, 0x2, RZ, 0xc0, !PT ;  /* 0x0000000218ff7812 */ /* 0x000fe2000786c0ff */
[----:B------:R-:W-:-:S02]  /*1f20*/  IMAD.SHL.U32 R167, R0, 0x2, RZ ;  /* 0x0000000200a77824 */ /* 0x000fc400078e00ff */
[----:B------:R2:W-:Y:S01]  /*1f30*/  @P0 LDGSTS.E.BYPASS.LTC128B.128 [R247+0x17100], [R8.64+0x180], !P5 ;  /* 0x1710018008f70fae */ /* 0x0005e2000e901d4a */
[--C-:B------:R-:W-:Y:S02]  /*1f40*/  IADD3 R22, P1, P0, R22, 0x80, R6.reuse ;  /* 0x0000008016167810 */ /* 0x100fe4000783e006 */
[----:B------:R-:W-:Y:S01]  /*1f50*/  IADD3 R222, R167, 0xc120, RZ ;  /* 0x0000c120a7de7810 */ /* 0x000fe20007ffe0ff */
[----:B------:R-:W0:Y:S01]  /*1f60*/  LDGDEPBAR ;  /* 0x00000000000079af */ /* 0x000e220000000000 */
[----:B------:R-:W-:Y:S02]  /*1f70*/  IADD3.X R23, RZ, UR13, R7, P1, P0 ;  /* 0x0000000dff177c10 */ /* 0x000fe40008fe0407 */
[----:B------:R-:W-:-:S04]  /*1f80*/  IADD3 R20, P1, P0, R20, 0x100, R6 ;  /* 0x0000010014147810 */ /* 0x000fc8000783e006 */
[----:B------:R-:W-:Y:S02]  /*1f90*/  IADD3.X R21, RZ, UR13, R7, P1, P0 ;  /* 0x0000000dff157c10 */ /* 0x000fe40008fe0407 */
[----:B------:R-:W-:-:S04]  /*1fa0*/  IADD3 R14, P1, P0, R14, 0x180, R6 ;  /* 0x000001800e0e7810 */ /* 0x000fc8000783e006 */
[----:B------:R-:W-:Y:S02]  /*1fb0*/  IADD3.X R15, RZ, UR13, R7, P1, P0 ;  /* 0x0000000dff0f7c10 */ /* 0x000fe40008fe0407 */
[C---:B------:R-:W-:Y:S02]  /*1fc0*/  ISETP.LT.OR P1, PT, R3.reuse, 0x1, P4 ;  /* 0x000000010300780c */ /* 0x040fe40002721670 */
[----:B------:R-:W-:Y:S01]  /*1fd0*/  ISETP.LT.OR P0, PT, R3, 0x1, !P3 ;  /* 0x000000010300780c */ /* 0x000fe20005f01670 */
[----:B--2---:R-:W-:Y:S01]  /*1fe0*/  IMAD.SHL.U32 R8, R125, 0x20, RZ ;  /* 0x000000207d087824 */ /* 0x004fe200078e00ff */
[----:B------:R-:W-:-:S04]  /*1ff0*/  DEPBAR.LE SB0, 0x1 ;  /* 0x000080400000791a */ /* 0x000fc80000000000 */
[----:B------:R-:W-:-:S04]  /*2000*/  DEPBAR.LE SB0, 0x0 ;  /* 0x000080000000791a */ /* 0x000fc80000000000 */
[----:B------:R-:W-:Y:S01]  /*2010*/  BAR.SYNC.DEFER_BLOCKING 0x0 ;  /* 0x0000000000007b1d */ /* 0x000fe20000010000 */
[----:B------:R-:W-:Y:S02]  /*2020*/  LOP3.LUT R0, R8, 0x7ffffc00, RZ, 0xc0, !PT ;  /* 0x7ffffc0008007812 */ /* 0x000fe400078ec0ff */
[----:B------:R-:W-:-:S03]  /*2030*/  IADD3 R9, R167, 0xc100, RZ ;  /* 0x0000c100a7097810 */ /* 0x000fc60007ffe0ff */
[----:B------:R-:W-:Y:S01]  /*2040*/  IMAD.IADD R0, R5, 0x1, R0 ;  /* 0x0000000105007824 */ /* 0x000fe200078e0200 */
[----:B------:R-:W-:Y:S02]  /*2050*/  @P2 IADD3 R222, R9, -0x20, RZ ;  /* 0xffffffe009de2810 */ /* 0x000fe40007ffe0ff */
[----:B------:R-:W-:Y:S01]  /*2060*/  IADD3 R12, P2, R6, UR12, RZ ;  /* 0x0000000c060c7c10 */ /* 0x000fe2000ff5e0ff */
[----:B------:R-:W-:Y:S01]  /*2070*/  IMAD.SHL.U32 R218, R0, 0x2, RZ ;  /* 0x0000000200da7824 */ /* 0x000fe200078e00ff */
[----:B------:R-:W-:Y:S01]  /*2080*/  IADD3 R245, R222, 0x800, RZ ;  /* 0x00000800def57810 */ /* 0x000fe20007ffe0ff */
[----:B------:R-:W-:Y:S01]  /*2090*/  IMAD.MOV.U32 R0, RZ, RZ, 0x40 ;  /* 0x00000040ff007424 */ /* 0x000fe200078e00ff */
[----:B------:R-:W-:Y:S01]  /*20a0*/  IADD3.X R13, R7, UR13, RZ, P2, !PT ;  /* 0x0000000d070d7c10 */ /* 0x000fe200097fe4ff */
[--C-:B------:R-:W-:Y:S01]  /*20b0*/  IMAD R219, R4, 0x2, R218.reuse ;  /* 0x0000000204db7824 */ /* 0x100fe200078e02da */
[----:B------:R-:W-:Y:S01]  /*20c0*/  LOP3.LUT P2, RZ, R24, 0x8, RZ, 0xc0, !PT ;  /* 0x0000000818ff7812 */ /* 0x000fe2000784c0ff */
[----:B------:R-:W-:Y:S01]  /*20d0*/  IMAD R221, R2, 0x2, R218 ;  /* 0x0000000202dd7824 */ /* 0x000fe200078e02da */
[----:B------:R-:W-:Y:S01]  /*20e0*/  IADD3 R244, R222, 0x1000, RZ ;  /* 0x00001000def47810 */ /* 0x000fe20007ffe0ff */
[----:B------:R-:W-:Y:S01]  /*20f0*/  IMAD R220, R2, 0x2, R219 ;  /* 0x0000000202dc7824 */ /* 0x000fe200078e02db */
[----:B------:R-:W-:-:S02]  /*2100*/  IADD3 R243, R222, 0x1800, RZ ;  /* 0x00001800def37810 */ /* 0x000fc40007ffe0ff */
[C---:B------:R-:W-:Y:S02]  /*2110*/  IADD3 R242, R222.reuse, 0x2000, RZ ;  /* 0x00002000def27810 */ /* 0x040fe40007ffe0ff */
[C---:B------:R-:W-:Y:S01]  /*2120*/  IADD3 R241, R222.reuse, 0x2800, RZ ;  /* 0x00002800def17810 */ /* 0x040fe20007ffe0ff */
[----:B---3--:R-:W-:Y:S01]  /*2130*/  LDSM.16.M88.4 R8, [R218+0x18100] ;  /* 0x01810000da08783b */ /* 0x008fe20000000200 */
[C---:B------:R-:W-:Y:S02]  /*2140*/  IADD3 R240, R222.reuse, 0x3000, RZ ;  /* 0x00003000def07810 */ /* 0x040fe40007ffe0ff */
[C---:B------:R-:W-:Y:S01]  /*2150*/  IADD3 R239, R222.reuse, 0x3800, RZ ;  /* 0x00003800deef7810 */ /* 0x040fe20007ffe0ff */
[----:B------:R-:W-:Y:S01]  /*2160*/  LDSM.16.M88.4 R16, [R219+0x18100] ;  /* 0x01810000db10783b */ /* 0x000fe20000000200 */
[C---:B------:R-:W-:Y:S02]  /*2170*/  IADD3 R238, R222.reuse, 0x4000, RZ ;  /* 0x00004000deee7810 */ /* 0x040fe40007ffe0ff */
[C---:B------:R-:W-:Y:S01]  /*2180*/  IADD3 R237, R222.reuse, 0x4800, RZ ;  /* 0x00004800deed7810 */ /* 0x040fe20007ffe0ff */
[----:B------:R-:W1:Y:S01]  /*2190*/  LDSM.16.M88.4 R28, [R167+0xc100] ;  /* 0x00c10000a71c783b */ /* 0x000e620000000200 */
[----:B------:R-:W-:-:S02]  /*21a0*/  IADD3 R236, R222, 0x5000, RZ ;  /* 0x00005000deec7810 */ /* 0x000fc40007ffe0ff */
[C---:B------:R-:W-:Y:S01]  /*21b0*/  IADD3 R235, R222.reuse, 0x5800, RZ ;  /* 0x00005800deeb7810 */ /* 0x040fe20007ffe0ff */
[----:B------:R-:W2:Y:S01]  /*21c0*/  LDSM.16.M88.4 R40, [R167+0xc900] ;  /* 0x00c90000a728783b */ /* 0x000ea20000000200 */
        /* <DEDUP_REMOVED lines=8> */
[----:B------:R-:W-:Y:S01]  /*2250*/  LDSM.16.M88.4 R52, [R167+0xe100] ;  /* 0x00e10000a734783b */ /* 0x000fe20000000200 */
[C---:B------:R-:W-:Y:S02]  /*2260*/  IADD3 R228, R222.reuse, 0x9000, RZ ;  /* 0x00009000dee47810 */ /* 0x040fe40007ffe0ff */
[C---:B------:R-:W-:Y:S01]  /*2270*/  IADD3 R227, R222.reuse, 0x9800, RZ ;  /* 0x00009800dee37810 */ /* 0x040fe20007ffe0ff */
[----:B------:R-:W3:Y:S01]  /*2280*/  LDSM.16.M88.4 R68, [R167+0xe900] ;  /* 0x00e90000a744783b */ /* 0x000ee20000000200 */
[C---:B------:R-:W-:Y:S02]  /*2290*/  IADD3 R226, R222.reuse, 0xa000, RZ ;  /* 0x0000a000dee27810 */ /* 0x040fe40007ffe0ff */
[C---:B------:R-:W-:Y:S01]  /*22a0*/  IADD3 R225, R222.reuse, 0xa800, RZ ;  /* 0x0000a800dee17810 */ /* 0x040fe20007ffe0ff */
[----:B------:R-:W4:Y:S01]  /*22b0*/  LDSM.16.M88.4 R64, [R222] ;  /* 0x00000000de40783b */ /* 0x000f220000000200 */
[----:B------:R-:W-:-:S02]  /*22c0*/  IADD3 R224, R222, 0xb000, RZ ;  /* 0x0000b000dee07810 */ /* 0x000fc40007ffe0ff */
[----:B------:R-:W-:Y:S01]  /*22d0*/  IADD3 R223, R222, 0xb800, RZ ;  /* 0x0000b800dedf7810 */ /* 0x000fe20007ffe0ff */
[----:B------:R-:W5:Y:S04]  /*22e0*/  LDSM.16.M88.4 R60, [R222+0x800] ;  /* 0x00080000de3c783b */ /* 0x000f680000000200 */
[----:B------:R-:W-:Y:S04]  /*22f0*/  LDSM.16.M88.4 R56, [R222+0x1000] ;  /* 0x00100000de38783b */ /* 0x000fe80000000200 */
[----:B------:R-:W-:Y:S04]  /*2300*/  LDSM.16.M88.4 R76, [R222+0x1800] ;  /* 0x00180000de4c783b */ /* 0x000fe80000000200 */
[----:B------:R-:W-:Y:S01]  /*2310*/  LDSM.16.M88.4 R116, [R222+0x2000] ;  /* 0x00200000de74783b */ /* 0x000fe20000000200 */
[C---:B-1----:R-:W-:Y:S03]  /*2320*/  HMMA.16816.F32.BF16 R36, R8.reuse, R28, RZ ;  /* 0x0000001c0824723c */ /* 0x042fe600000418ff */
[----:B------:R-:W1:Y:S04]  /*2330*/  LDSM.16.M88.4 R120, [R222+0x2800] ;  /* 0x00280000de78783b */ /* 0x000e680000000200 */
[----:B------:R-:W-:Y:S01]  /*2340*/  @!PT LDS RZ, [RZ] ;  /* 0x00000000fffff984 */ /* 0x000fe20000000800 */
[----:B------:R-:W-:Y:S01]  /*2350*/  @!PT LDS RZ, [RZ] ;  /* 0x00000000fffff984 */ /* 0x000fe20000000800 */
[----:B------:R-:W-:Y:S01]  /*2360*/  @!PT LDS RZ, [RZ] ;  /* 0x00000000fffff984 */ /* 0x000fe20000000800 */
[----:B------:R1:W-:Y:S01]  /*2370*/  LDGSTS.E.BYPASS.LTC128B.128 [R247+0x100], [R6.64], !P1 ;  /* 0x0010000006f77fae */ /* 0x0003e2000c901d4a */
[----:B------:R-:W-:Y:S01]  /*2380*/  LOP3.LUT P1, RZ, R24, 0x4, RZ, 0xc0, !PT ;  /* 0x0000000418ff7812 */ /* 0x000fe2000782c0ff */
[----:B------:R-:W-:Y:S02]  /*2390*/  HMMA.16816.F32.BF16 R32, R8, R30, RZ ;  /* 0x0000001e0820723c */ /* 0x000fe400000418ff */
[----:B------:R1:W-:Y:S01]  /*23a0*/  LDGSTS.E.BYPASS.LTC128B.128 [R247+0x3100], [R6.64+0x80], !P0 ;  /* 0x0310008006f77fae */ /* 0x0003e2000c101d4a */
[----:B------:R-:W-:-:S05]  /*23b0*/  ISETP.LT.OR P0, PT, R3, 0x1, !P1 ;  /* 0x000000010300780c */ /* 0x000fca0004f01670 */
[C---:B--2---:R-:W-:Y:S08]  /*23c0*/  HMMA.16816.F32.BF16 R28, R8.reuse, R40, RZ ;  /* 0x00000028081c723c */ /* 0x044ff000000418ff */
[----:B------:R2:W-:Y:S01]  /*23d0*/  LDGSTS.E.BYPASS.LTC128B.128 [R247+0x6100], [R6.64+0x100], !P0 ;  /* 0x0610010006f77fae */ /* 0x0005e2000c101d4a */
[C---:B------:R-:W-:Y:S01]  /*23e0*/  ISETP.LT.OR P0, PT, R3.reuse, 0x1, !P2 ;  /* 0x000000010300780c */ /* 0x040fe20005701670 */
[C---:B---3--:R-:W-:Y:S08]  /*23f0*/  HMMA.16816.F32.BF16 R84, R8.reuse, R68, RZ ;  /* 0x000000440854723c */ /* 0x048ff000000418ff */
[----:B------:R-:W-:Y:S04]  /*2400*/  HMMA.16816.F32.BF16 R112, R8, R70, RZ ;  /* 0x000000460870723c */ /* 0x000fe800000418ff */
[----:B------:R2:W-:Y:S01]  /*2410*/  LDGSTS.E.BYPASS.LTC128B.128 [R247+0x9100], [R6.64+0x180], !P0 ;  /* 0x0910018006f77fae */ /* 0x0005e2000c101d4a */
[----:B------:R-:W-:-:S03]  /*2420*/  ISETP.LT.OR P0, PT, R3, 0x21, P4 ;  /* 0x000000210300780c */ /* 0x000fc60002701670 */
[C---:B----4-:R-:W-:Y:S08]  /*2430*/  HMMA.16816.F32.BF16 R104, R16.reuse, R64, R36 ;  /* 0x000000401068723c */ /* 0x050ff00000041824 */
[----:B------:R-:W-:Y:S02]  /*2440*/  HMMA.16816.F32.BF16 R108, R16, R66, R32 ;  /* 0x00000042106c723c */ /* 0x000fe40000041820 */
[----:B------:R3:W-:Y:S01]  /*2450*/  LDGSTS.E.BYPASS.LTC128B.128 [R247+0x1100], [R12.64], !P0 ;  /* 0x011000000cf77fae */ /* 0x0007e2000c101d4a */
[----:B------:R-:W-:-:S02]  /*2460*/  ISETP.LT.OR P0, PT, R3, 0x21, !P3 ;  /* 0x000000210300780c */ /* 0x000fc40005f01670 */
[----:B------:R-:W-:-:S03]  /*2470*/  ISETP.LT.OR P3, PT, R3, 0x41, !P3 ;  /* 0x000000410300780c */ /* 0x000fc60005f61670 */
[C---:B-----5:R-:W-:Y:S08]  /*2480*/  HMMA.16816.F32.BF16 R100, R16.reuse, R60, R28 ;  /* 0x0000003c1064723c */ /* 0x060ff0000004181c */
[----:B------:R4:W-:Y:S01]  /*2490*/  LDGSTS.E.BYPASS.LTC128B.128 [R247+0x4100], [R22.64], !P0 ;  /* 0x0410000016f77fae */ /* 0x0009e2000c101d4a */
[----:B------:R-:W-:Y:S01]  /*24a0*/  LOP3.LUT P0, RZ, R25, 0x4, RZ, 0xc0, !PT ;  /* 0x0000000419ff7812 */ /* 0x000fe2000780c0ff */
[----:B-1----:R-:W-:Y:S03]  /*24b0*/  HMMA.16816.F32.BF16 R36, R16, R122, R112 ;  /* 0x0000007a1024723c */ /* 0x002fe60000041870 */
[----:B------:R-:W-:-:S02]  /*24c0*/  SEL R0, R0, 0xffffffc0, !P0 ;  /* 0xffffffc000007807 */ /* 0x000fc40004000000 */
[C---:B------:R-:W-:Y:S02]  /*24d0*/  ISETP.LT.OR P0, PT, R3.reuse, 0x21, !P1 ;  /* 0x000000210300780c */ /* 0x040fe40004f01670 */
[----:B------:R-:W-:Y:S01]  /*24e0*/  ISETP.LT.OR P1, PT, R3, 0x41, !P1 ;  /* 0x000000410300780c */ /* 0x000fe20004f21670 */
[----:B------:R-:W-:Y:S01]  /*24f0*/  HMMA.16816.F32.BF16 R24, R8, R42, RZ ;  /* 0x0000002a0818723c */ /* 0x000fe200000418ff */
[----:B------:R-:W-:Y:S02]  /*2500*/  IMAD.IADD R217, R167, 0x1, R0 ;  /* 0x00000001a7d97824 */ /* 0x000fe400078e0200 */
[----:B------:R-:W-:-:S05]  /*2510*/  IMAD.IADD R216, R0, 0x1, R222 ;  /* 0x0000000100d87824 */ /* 0x000fca00078e02de */
[----:B------:R-:W-:Y:S02]  /*2520*/  HMMA.16816.F32.BF16 R40, R8, R50, RZ ;  /* 0x000000320828723c */ /* 0x000fe400000418ff */
[----:B------:R4:W-:Y:S01]  /*2530*/  LDGSTS.E.BYPASS.LTC128B.128 [R247+0x7100], [R20.64], !P0 ;  /* 0x0710000014f77fae */ /* 0x0009e2000c101d4a */
[----:B--2---:R-:W-:-:S04]  /*2540*/  IADD3 R6, P0, R12, UR12, RZ ;  /* 0x0000000c0c067c10 */ /* 0x004fc8000ff1e0ff */
[----:B------:R-:W-:Y:S02]  /*2550*/  IADD3.X R7, R13, UR13, RZ, P0, !PT ;  /* 0x0000000d0d077c10 */ /* 0x000fe400087fe4ff */
[----:B------:R-:W-:-:S07]  /*2560*/  ISETP.LT.OR P0, PT, R3, 0x21, !P2 ;  /* 0x000000210300780c */ /* 0x000fce0005701670 */
[C---:B------:R-:W-:Y:S06]  /*2570*/  HMMA.16816.F32.BF16 R96, R16.reuse, R62, R24 ;  /* 0x0000003e1060723c */ /* 0x040fec0000041818 */
[----:B------:R3:W-:Y:S01]  /*2580*/  LDGSTS.E.BYPASS.LTC128B.128 [R247+0xa100], [R14.64], !P0 ;  /* 0x0a1000000ef77fae */ /* 0x0007e2000c101d4a */
[C---:B------:R-:W-:Y:S01]  /*2590*/  ISETP.LT.OR P0, PT, R3.reuse, 0x41, P4 ;  /* 0x000000410300780c */ /* 0x040fe20002701670 */
[----:B------:R-:W-:Y:S08]  /*25a0*/  HMMA.16816.F32.BF16 R60, R16, R120, R84 ;  /* 0x00000078103c723c */ /* 0x000ff00000041854 */
[----:B----4-:R-:W-:Y:S04]  /*25b0*/  HMMA.16816.F32.BF16 R20, R8, R44, RZ ;  /* 0x0000002c0814723c */ /* 0x010fe800000418ff */
[----:B------:R1:W-:Y:S01]  /*25c0*/  LDGSTS.E.BYPASS.LTC128B.128 [R247+0x2100], [R6.64], !P0 ;  /* 0x0210000006f77fae */ /* 0x0003e2000c101d4a */
[----:B------:R-:W-:-:S03]  /*25d0*/  ISETP.LT.OR P0, PT, R3, 0x41, !P2 ;  /* 0x000000410300780c */ /* 0x000fc60005701670 */
[----:B------:R1:W-:Y:S04]  /*25e0*/  LDGSTS.E.BYPASS.LTC128B.128 [R247+0x5100], [R6.64+0x80], !P3 ;  /* 0x0510008006f77fae */ /* 0x0003e8000d901d4a */
[----:B------:R1:W-:Y:S01]  /*25f0*/  LDGSTS.E.BYPASS.LTC128B.128 [R247+0x8100], [R6.64+0x100], !P1 ;  /* 0x0810010006f77fae */ /* 0x0003e2000c901d4a */
[----:B---3--:R-:W-:Y:S05]  /*2600*/  HMMA.16816.F32.BF16 R12, R8, R46, RZ ;  /* 0x0000002e080c723c */ /* 0x008fea00000418ff */
[----:B------:R1:W-:Y:S01]  /*2610*/  LDGSTS.E.BYPASS.LTC128B.128 [R247+0xb100], [R6.64+0x180], !P0 ;  /* 0x0b10018006f77fae */ /* 0x0003e2000c101d4a */
[----:B------:R-:W-:-:S03]  /*2620*/  PLOP3.LUT P0, PT, PT, PT, UP0, 0x80, 0x0 ;  /* 0x000000000000781c */ /* 0x000fc60003f0f008 */
[----:B------:R-:W-:Y:S01]  /*2630*/  LDSM.16.M88.4 R32, [R217+0xc900] ;  /* 0x00c90000d920783b */ /* 0x000fe20000000200 */
[C---:B------:R-:W-:Y:S03]  /*2640*/  HMMA.16816.F32.BF16 R44, R8.reuse, R48, RZ ;  /* 0x00000030082c723c */ /* 0x040fe600000418ff */
[----:B------:R-:W-:Y:S04]  /*2650*/  LDSM.16.M88.4 R64, [R217+0xe900] ;  /* 0x00e90000d940783b */ /* 0x000fe80000000200 */
[----:B------:R-:W-:Y:S01]  /*2660*/  LDSM.16.M88.4 R112, [R216+0x1800] ;  /* 0x00180000d870783b */ /* 0x000fe20000000200 */
[C---:B------:R-:W-:Y:S03]  /*2670*/  HMMA.16816.F32.BF16 R48, R8.reuse, R52, RZ ;  /* 0x000000340830723c */ /* 0x040fe600000418ff */
[----:B------:R-:W0:Y:S05]  /*2680*/  LDGDEPBAR ;  /* 0x00000000000079af */ /* 0x000e2a0000000000 */
[----:B------:R-:W-:Y:S01]  /*2690*/  HMMA.16816.F32.BF16 R52, R8, R54, RZ ;  /* 0x000000360834723c */ /* 0x000fe200000418ff */
[----:B------:R-:W-:Y:S07]  /*26a0*/  LDSM.16.M88.4 R8, [R221+0x18100] ;  /* 0x01810000dd08783b */ /* 0x000fee0000000200 */
[C---:B------:R-:W-:Y:S01]  /*26b0*/  HMMA.16816.F32.BF16 R92, R16.reuse, R56, R20 ;  /* 0x00000038105c723c */ /* 0x040fe20000041814 */
[----:B------:R-:W2:Y:S07]  /*26c0*/  LDSM.16.M88.4 R20, [R217+0xc100] ;  /* 0x00c10000d914783b */ /* 0x000eae0000000200 */
[C---:B------:R-:W-:Y:S01]  /*26d0*/  HMMA.16816.F32.BF16 R80, R16.reuse, R76, R44 ;  /* 0x0000004c1050723c */ /* 0x040fe2000004182c */
[----:B------:R-:W3:Y:S07]  /*26e0*/  LDSM.16.M88.4 R44, [R217+0xd900] ;  /* 0x00d90000d92c783b */ /* 0x000eee0000000200 */
[C---:B------:R-:W-:Y:S01]  /*26f0*/  HMMA.16816.F32.BF16 R72, R16.reuse, R116, R48 ;  /* 0x000000741048723c */ /* 0x040fe20000041830 */
[----:B------:R-:W4:Y:S07]  /*2700*/  LDSM.16.M88.4 R48, [R217+0xd100] ;  /* 0x00d10000d930783b */ /* 0x000f2e0000000200 */
[C---:B------:R-:W-:Y:S01]  /*2710*/  HMMA.16816.F32.BF16 R68, R16.reuse, R118, R52 ;  /* 0x000000761044723c */ /* 0x040fe20000041834 */
[----:B------:R-:W5:Y:S04]  /*2720*/  LDSM.16.M88.4 R52, [R217+0xe100] ;  /* 0x00e10000d934783b */ /* 0x000f680000000200 */
[----:B------:R-:W-:Y:S03]  /*2730*/  LDSM.16.M88.4 R116, [R216+0x2000] ;  /* 0x00200000d874783b */ /* 0x000fe60000000200 */
[C---:B------:R-:W-:Y:S01]  /*2740*/  HMMA.16816.F32.BF16 R88, R16.reuse, R58, R12 ;  /* 0x0000003a1058723c */ /* 0x040fe2000004180c */
[----:B------:R-:W-:Y:S04]  /*2750*/  LDSM.16.M88.4 R12, [R220+0x18100] ;  /* 0x01810000dc0c783b */ /* 0x000fe80000000200 */
[----:B------:R-:W1:Y:S03]  /*2760*/  LDSM.16.M88.4 R56, [R216] ;  /* 0x00000000d838783b */ /* 0x000e660000000200 */
[----:B------:R-:W-:Y:S01]  /*2770*/  HMMA.16816.F32.BF16 R76, R16, R78, R40 ;  /* 0x0000004e104c723c */ /* 0x000fe20000041828 */
[----:B------:R-:W-:Y:S07]  /*2780*/  LDSM.16.M88.4 R40, [R216+0x800] ;  /* 0x00080000d828783b */ /* 0x000fee0000000200 */
[C---:B--2---:R-:W-:Y:S08]  /*2790*/  HMMA.16816.F32.BF16 R28, R8.reuse, R20, R104 ;  /* 0x00000014081c723c */ /* 0x044ff00000041868 */
[C---:B------:R-:W-:Y:S01]  /*27a0*/  HMMA.16816.F32.BF16 R24, R8.reuse, R22, R108 ;  /* 0x000000160818723c */ /* 0x040fe2000004186c */
[----:B------:R-:W2:Y:S07]  /*27b0*/  LDSM.16.M88.4 R108, [R216+0x1000] ;  /* 0x00100000d86c783b */ /* 0x000eae0000000200 */
[C---:B---3--:R-:W-:Y:S08]  /*27c0*/  HMMA.16816.F32.BF16 R80, R8.reuse, R44, R80 ;  /* 0x0000002c0850723c */ /* 0x048ff00000041850 */
[C---:B----4-:R-:W-:Y:S08]  /*27d0*/  HMMA.16816.F32.BF16 R84, R8.reuse, R48, R92 ;  /* 0x000000300854723c */ /* 0x050ff0000004185c */
[C---:B------:R-:W-:Y:S08]  /*27e0*/  HMMA.16816.F32.BF16 R88, R8.reuse, R50, R88 ;  /* 0x000000320858723c */ /* 0x040ff00000041858 */
[C---:B------:R-:W-:Y:S08]  /*27f0*/  HMMA.16816.F32.BF16 R48, R8.reuse, R46, R76 ;  /* 0x0000002e0830723c */ /* 0x040ff0000004184c */
[C---:B-----5:R-:W-:Y:S01]  /*2800*/  HMMA.16816.F32.BF16 R44, R8.reuse, R52, R72 ;  /* 0x00000034082c723c */ /* 0x060fe20000041848 */
[----:B------:R-:W-:Y:S07]  /*2810*/  LDSM.16.M88.4 R72, [R167+0x11100] ;  /* 0x01110000a748783b */ /* 0x000fee0000000200 */
[C---:B------:R-:W-:Y:S08]  /*2820*/  HMMA.16816.F32.BF16 R20, R8.reuse, R32, R100 ;  /* 0x000000200814723c */ /* 0x040ff00000041864 */
[C---:B------:R-:W-:Y:S08]  /*2830*/  HMMA.16816.F32.BF16 R68, R8.reuse, R54, R68 ;  /* 0x000000360844723c */ /* 0x040ff00000041844 */
[C---:B------:R-:W-:Y:S01]  /*2840*/  HMMA.16816.F32.BF16 R16, R8.reuse, R34, R96 ;  /* 0x000000220810723c */ /* 0x040fe20000041860 */
[----:B------:R-:W3:Y:S07]  /*2850*/  LDSM.16.M88.4 R32, [R216+0x2800] ;  /* 0x00280000d820783b */ /* 0x000eee0000000200 */
[C---:B------:R-:W-:Y:S08]  /*2860*/  HMMA.16816.F32.BF16 R52, R8.reuse, R64, R60 ;  /* 0x000000400834723c */ /* 0x040ff0000004183c */
[----:B------:R-:W-:Y:S01]  /*2870*/  HMMA.16816.F32.BF16 R104, R8, R66, R36 ;  /* 0x000000420868723c */ /* 0x000fe20000041824 */
[----:B------:R-:W-:Y:S07]  /*2880*/  LDSM.16.M88.4 R8, [R218+0x1c100] ;  /* 0x01c10000da08783b */ /* 0x000fee0000000200 */
[C---:B-1----:R-:W-:Y:S01]  /*2890*/  HMMA.16816.F32.BF16 R100, R12.reuse, R56, R28 ;  /* 0x000000380c64723c */ /* 0x042fe2000004181c */
[----:B------:R-:W1:Y:S07]  /*28a0*/  LDSM.16.M88.4 R28, [R167+0xf100] ;  /* 0x00f10000a71c783b */ /* 0x000e6e0000000200 */
[C---:B------:R-:W-:Y:S01]  /*28b0*/  HMMA.16816.F32.BF16 R96, R12.reuse, R58, R24 ;  /* 0x0000003a0c60723c */ /* 0x040fe20000041818 */
[----:B------:R-:W4:Y:S04]  /*28c0*/  LDSM.16.M88.4 R56, [R167+0x10900] ;  /* 0x01090000a738783b */ /* 0x000f280000000200 */
[----:B------:R-:W5:Y:S03]  /*28d0*/  LDSM.16.M88.4 R24, [R167+0xf900] ;  /* 0x00f90000a718783b */ /* 0x000f660000000200 */
[C---:B------:R-:W-:Y:S08]  /*28e0*/  HMMA.16816.F32.BF16 R80, R12.reuse, R112, R80 ;  /* 0x000000700c50723c */ /* 0x040ff00000041850 */
[C---:B------:R-:W-:Y:S01]  /*28f0*/  HMMA.16816.F32.BF16 R64, R12.reuse, R116, R44 ;  /* 0x000000740c40723c */ /* 0x040fe2000004182c */
[----:B------:R-:W1:Y:S07]  /*2900*/  LDSM.16.M88.4 R44, [R167+0x10100] ;  /* 0x01010000a72c783b */ /* 0x000e6e0000000200 */
[C---:B--2---:R-:W-:Y:S08]  /*2910*/  HMMA.16816.F32.BF16 R36, R12.reuse, R108, R84 ;  /* 0x0000006c0c24723c */ /* 0x044ff00000041854 */
[C---:B------:R-:W-:Y:S01]  /*2920*/  HMMA.16816.F32.BF16 R92, R12.reuse, R40, R20 ;  /* 0x000000280c5c723c */ /* 0x040fe20000041814 */
[----:B------:R-:W-:Y:S07]  /*2930*/  LDSM.16.M88.4 R20, [R219+0x1c100] ;  /* 0x01c10000db14783b */ /* 0x000fee0000000200 */
[C---:B------:R-:W-:Y:S01]  /*2940*/  HMMA.16816.F32.BF16 R84, R12.reuse, R110, R88 ;  /* 0x0000006e0c54723c */ /* 0x040fe20000041858 */
[----:B------:R-:W2:Y:S07]  /*2950*/  LDSM.16.M88.4 R108, [R222+0x3000] ;  /* 0x00300000de6c783b */ /* 0x000eae0000000200 */
[C---:B------:R-:W-:Y:S01]  /*2960*/  HMMA.16816.F32.BF16 R60, R12.reuse, R118, R68 ;  /* 0x000000760c3c723c */ /* 0x040fe20000041844 */
[----:B------:R-:W2:Y:S04]  /*2970*/  LDSM.16.M88.4 R68, [R167+0x11900] ;  /* 0x01190000a744783b */ /* 0x000ea80000000200 */
[----:B------:R-:W2:Y:S03]  /*2980*/  LDSM.16.M88.4 R116, [R222+0x4800] ;  /* 0x00480000de74783b */ /* 0x000ea60000000200 */
[C---:B------:R-:W-:Y:S08]  /*2990*/  HMMA.16816.F32.BF16 R16, R12.reuse, R42, R16 ;  /* 0x0000002a0c10723c */ /* 0x040ff00000041810 */
[C---:B------:R-:W-:Y:S01]  /*29a0*/  HMMA.16816.F32.BF16 R76, R12.reuse, R114, R48 ;  /* 0x000000720c4c723c */ /* 0x040fe20000041830 */
[----:B------:R-:W-:Y:S07]  /*29b0*/  LDSM.16.M88.4 R112, [R222+0x4000] ;  /* 0x00400000de70783b */ /* 0x000fee0000000200 */
[C---:B---3--:R-:W-:Y:S08]  /*29c0*/  HMMA.16816.F32.BF16 R52, R12.reuse, R32, R52 ;  /* 0x000000200c34723c */ /* 0x048ff00000041834 */
[----:B------:R-:W-:Y:S01]  /*29d0*/  HMMA.16816.F32.BF16 R48, R12, R34, R104 ;  /* 0x000000220c30723c */ /* 0x000fe20000041868 */
[----:B------:R-:W3:Y:S07]  /*29e0*/  LDSM.16.M88.4 R104, [R222+0x3800] ;  /* 0x00380000de68783b */ /* 0x000eee0000000200 */
[C---:B-1----:R-:W-:Y:S08]  /*29f0*/  HMMA.16816.F32.BF16 R40, R8.reuse, R28, R100 ;  /* 0x0000001c0828723c */ /* 0x042ff00000041864 */
[C---:B----4-:R-:W-:Y:S08]  /*2a00*/  HMMA.16816.F32.BF16 R12, R8.reuse, R56, R80 ;  /* 0x00000038080c723c */ /* 0x050ff00000041850 */
[C---:B------:R-:W-:Y:S08]  /*2a10*/  HMMA.16816.F32.BF16 R32, R8.reuse, R30, R96 ;  /* 0x0000001e0820723c */ /* 0x040ff00000041860 */
[C---:B------:R-:W-:Y:S01]  /*2a20*/  HMMA.16816.F32.BF16 R96, R8.reuse, R74, R60 ;  /* 0x0000004a0860723c */ /* 0x040fe2000004183c */
[----:B------:R-:W1:Y:S07]  /*2a30*/  LDSM.16.M88.4 R60, [R222+0x5000] ;  /* 0x00500000de3c783b */ /* 0x000e6e0000000200 */
[C---:B-----5:R-:W-:Y:S08]  /*2a40*/  HMMA.16816.F32.BF16 R88, R8.reuse, R24, R92 ;  /* 0x000000180858723c */ /* 0x060ff0000004185c */
[C---:B------:R-:W-:Y:S08]  /*2a50*/  HMMA.16816.F32.BF16 R28, R8.reuse, R26, R16 ;  /* 0x0000001a081c723c */ /* 0x040ff00000041810 */
[C---:B------:R-:W-:Y:S08]  /*2a60*/  HMMA.16816.F32.BF16 R24, R8.reuse, R44, R36 ;  /* 0x0000002c0818723c */ /* 0x040ff00000041824 */
[----:B------:R-:W-:Y:S01]  /*2a70*/  HMMA.16816.F32.BF16 R36, R8, R58, R76 ;  /* 0x0000003a0824723c */ /* 0x000fe2000004184c */
[----:B------:R-:W4:Y:S07]  /*2a80*/  LDSM.16.M88.4 R56, [R222+0x5800] ;  /* 0x00580000de38783b */ /* 0x000f2e0000000200 */
[----:B--2---:R-:W-:Y:S08]  /*2a90*/  HMMA.16816.F32.BF16 R76, R20, R108, R40 ;  /* 0x0000006c144c723c */ /* 0x004ff00000041828 */
[C---:B------:R-:W-:Y:S01]  /*2aa0*/  HMMA.16816.F32.BF16 R16, R8.reuse, R46, R84 ;  /* 0x0000002e0810723c */ /* 0x040fe20000041854 */
[----:B------:R-:W-:Y:S07]  /*2ab0*/  LDSM.16.M88.4 R44, [R217+0x10900] ;  /* 0x01090000d92c783b */ /* 0x000fee0000000200 */
[C---:B------:R-:W-:Y:S08]  /*2ac0*/  HMMA.16816.F32.BF16 R100, R8.reuse, R72, R64 ;  /* 0x000000480864723c */ /* 0x040ff00000041840 */
[C---:B------:R-:W-:Y:S01]  /*2ad0*/  HMMA.16816.F32.BF16 R92, R8.reuse, R68, R52 ;  /* 0x00000044085c723c */ /* 0x040fe20000041834 */
[----:B------:R-:W-:Y:S07]  /*2ae0*/  LDSM.16.M88.4 R52, [R217+0xf900] ;  /* 0x00f90000d934783b */ /* 0x000fee0000000200 */
[----:B------:R-:W-:Y:S01]  /*2af0*/  HMMA.16816.F32.BF16 R80, R8, R70, R48 ;  /* 0x000000460850723c */ /* 0x000fe20000041830 */
[----:B------:R-:W-:Y:S04]  /*2b00*/  LDSM.16.M88.4 R8, [R221+0x1c100] ;  /* 0x01c10000dd08783b */ /* 0x000fe80000000200 */
[----:B------:R-:W-:Y:S03]  /*2b10*/  LDSM.16.M88.4 R48, [R217+0x10100] ;  /* 0x01010000d930783b */ /* 0x000fe60000000200 */
[C---:B------:R-:W-:Y:S01]  /*2b20*/  HMMA.16816.F32.BF16 R40, R20.reuse, R116, R12 ;  /* 0x000000741428723c */ /* 0x040fe2000004180c */
[----:B------:R-:W2:Y:S07]  /*2b30*/  LDSM.16.M88.4 R12, [R217+0xf100] ;  /* 0x00f10000d90c783b */ /* 0x000eae0000000200 */
[C---:B------:R-:W-:Y:S01]  /*2b40*/  HMMA.16816.F32.BF16 R72, R20.reuse, R110, R32 ;  /* 0x0000006e1448723c */ /* 0x040fe20000041820 */
[----:B------:R-:W-:Y:S07]  /*2b50*/  LDSM.16.M88.4 R108, [R216+0x3000] ;  /* 0x00300000d86c783b */ /* 0x000fee0000000200 */
[C---:B---3--:R-:W-:Y:S08]  /*2b60*/  HMMA.16816.F32.BF16 R88, R20.reuse, R104, R88 ;  /* 0x000000681458723c */ /* 0x048ff00000041858 */
[C---:B------:R-:W-:Y:S01]  /*2b70*/  HMMA.16816.F32.BF16 R84, R20.reuse, R106, R28 ;  /* 0x0000006a1454723c */ /* 0x040fe2000004181c */
[----:B------:R-:W3:Y:S07]  /*2b80*/  LDSM.16.M88.4 R104, [R217+0x11100] ;  /* 0x01110000d968783b */ /* 0x000eee0000000200 */
[C---:B------:R-:W-:Y:S01]  /*2b90*/  HMMA.16816.F32.BF16 R64, R20.reuse, R114, R16 ;  /* 0x000000721440723c */ /* 0x040fe20000041810 */
[----:B------:R-:W-:Y:S07]  /*2ba0*/  LDSM.16.M88.4 R16, [R220+0x1c100] ;  /* 0x01c10000dc10783b */ /* 0x000fee0000000200 */
[C---:B-1----:R-:W-:Y:S01]  /*2bb0*/  HMMA.16816.F32.BF16 R32, R20.reuse, R60, R100 ;  /* 0x0000003c1420723c */ /* 0x042fe20000041864 */
[----:B------:R-:W1:Y:S07]  /*2bc0*/  LDSM.16.M88.4 R100, [R217+0x11900] ;  /* 0x01190000d964783b */ /* 0x000e6e0000000200 */
[C---:B------:R-:W-:Y:S08]  /*2bd0*/  HMMA.16816.F32.BF16 R36, R20.reuse, R118, R36 ;  /* 0x000000761424723c */ /* 0x040ff00000041824 */
[C---:B------:R-:W-:Y:S01]  /*2be0*/  HMMA.16816.F32.BF16 R68, R20.reuse, R112, R24 ;  /* 0x000000701444723c */ /* 0x040fe20000041818 */
[----:B------:R-:W-:Y:S07]  /*2bf0*/  LDSM.16.M88.4 R112, [R216+0x3800] ;  /* 0x00380000d870783b */ /* 0x000fee0000000200 */
[C---:B------:R-:W-:Y:S08]  /*2c00*/  HMMA.16816.F32.BF16 R28, R20.reuse, R62, R96 ;  /* 0x0000003e141c723c */ /* 0x040ff00000041860 */
[C---:B----4-:R-:W-:Y:S08]  /*2c10*/  HMMA.16816.F32.BF16 R60, R20.reuse, R56, R92 ;  /* 0x00000038143c723c */ /* 0x050ff0000004185c */
[----:B------:R-:W-:Y:S08]  /*2c20*/  HMMA.16816.F32.BF16 R24, R20, R58, R80 ;  /* 0x0000003a1418723c */ /* 0x000ff00000041850 */
[C---:B--2---:R-:W-:Y:S08]  /*2c30*/  HMMA.16816.F32.BF16 R20, R8.reuse, R12, R76 ;  /* 0x0000000c0814723c */ /* 0x044ff0000004184c */
[C---:B------:R-:W-:Y:S08]  /*2c40*/  HMMA.16816.F32.BF16 R56, R8.reuse, R52, R88 ;  /* 0x000000340838723c */ /* 0x040ff00000041858 */
[C---:B------:R-:W-:Y:S01]  /*2c50*/  HMMA.16816.F32.BF16 R84, R8.reuse, R54, R84 ;  /* 0x000000360854723c */ /* 0x040fe20000041854 */
[----:B------:R-:W2:Y:S07]  /*2c60*/  LDSM.16.M88.4 R52, [R216+0x4800] ;  /* 0x00480000d834783b */ /* 0x000eae0000000200 */
[C---:B------:R-:W-:Y:S08]  /*2c70*/  HMMA.16816.F32.BF16 R12, R8.reuse, R14, R72 ;  /* 0x0000000e080c723c */ /* 0x040ff00000041848 */
[C---:B------:R-:W-:Y:S08]  /*2c80*/  HMMA.16816.F32.BF16 R92, R8.reuse, R44, R40 ;  /* 0x0000002c085c723c */ /* 0x040ff00000041828 */
[C---:B------:R-:W-:Y:S01]  /*2c90*/  HMMA.16816.F32.BF16 R80, R8.reuse, R46, R36 ;  /* 0x0000002e0850723c */ /* 0x040fe20000041824 */
[----:B------:R-:W4:Y:S07]  /*2ca0*/  LDSM.16.M88.4 R44, [R216+0x4000] ;  /* 0x00400000d82c783b */ /* 0x000f2e0000000200 */
[C---:B------:R-:W-:Y:S08]  /*2cb0*/  HMMA.16816.F32.BF16 R96, R8.reuse, R48, R68 ;  /* 0x000000300860723c */ /* 0x040ff00000041844 */
[C---:B------:R-:W-:Y:S08]  /*2cc0*/  HMMA.16816.F32.BF16 R88, R8.reuse, R50, R64 ;  /* 0x000000320858723c */ /* 0x040ff00000041840 */
[C---:B---3--:R-:W-:Y:S08]  /*2cd0*/  HMMA.16816.F32.BF16 R76, R8.reuse, R104, R32 ;  /* 0x00000068084c723c */ /* 0x048ff00000041820 */
[C---:B------:R-:W-:Y:S08]  /*2ce0*/  HMMA.16816.F32.BF16 R72, R8.reuse, R106, R28 ;  /* 0x0000006a0848723c */ /* 0x040ff0000004181c */
[C---:B-1----:R-:W-:Y:S08]  /*2cf0*/  HMMA.16816.F32.BF16 R68, R8.reuse, R100, R60 ;  /* 0x000000640844723c */ /* 0x042ff0000004183c */
[----:B------:R-:W-:Y:S01]  /*2d00*/  HMMA.16816.F32.BF16 R64, R8, R102, R24 ;  /* 0x000000660840723c */ /* 0x000fe20000041818 */
[----:B------:R-:W-:Y:S04]  /*2d10*/  LDSM.16.M88.4 R8, [R216+0x5800] ;  /* 0x00580000d808783b */ /* 0x000fe80000000200 */
[----:B------:R-:W-:Y:S03]  /*2d20*/  LDSM.16.M88.4 R24, [R167+0x12100] ;  /* 0x01210000a718783b */ /* 0x000fe60000000200 */
[C---:B------:R-:W-:Y:S01]  /*2d30*/  HMMA.16816.F32.BF16 R40, R16.reuse, R108, R20 ;  /* 0x0000006c1028723c */ /* 0x040fe20000041814 */
[----:B------:R-:W1:Y:S07]  /*2d40*/  LDSM.16.M88.4 R20, [R216+0x5000] ;  /* 0x00500000d814783b */ /* 0x000e6e0000000200 */
[C---:B------:R-:W-:Y:S01]  /*2d50*/  HMMA.16816.F32.BF16 R36, R16.reuse, R110, R12 ;  /* 0x0000006e1024723c */ /* 0x040fe2000004180c */
[----:B------:R-:W3:Y:S07]  /*2d60*/  LDSM.16.M88.4 R12, [R218+0x20100] ;  /* 0x02010000da0c783b */ /* 0x000eee0000000200 */
[C---:B--2---:R-:W-:Y:S08]  /*2d70*/  HMMA.16816.F32.BF16 R100, R16.reuse, R52, R92 ;  /* 0x000000341064723c */ /* 0x044ff0000004185c */
[C---:B------:R-:W-:Y:S01]  /*2d80*/  HMMA.16816.F32.BF16 R108, R16.reuse, R54, R80 ;  /* 0x00000036106c723c */ /* 0x040fe20000041850 */
[----:B------:R-:W2:Y:S07]  /*2d90*/  LDSM.16.M88.4 R52, [R167+0x13100] ;  /* 0x01310000a734783b */ /* 0x000eae0000000200 */
[C---:B------:R-:W-:Y:S01]  /*2da0*/  HMMA.16816.F32.BF16 R32, R16.reuse, R112, R56 ;  /* 0x000000701020723c */ /* 0x040fe20000041838 */
[----:B------:R-:W5:Y:S07]  /*2db0*/  LDSM.16.M88.4 R56, [R167+0x13900] ;  /* 0x01390000a738783b */ /* 0x000f6e0000000200 */
[C---:B----4-:R-:W-:Y:S08]  /*2dc0*/  HMMA.16816.F32.BF16 R48, R16.reuse, R44, R96 ;  /* 0x0000002c1030723c */ /* 0x050ff00000041860 */
[C---:B------:R-:W-:Y:S01]  /*2dd0*/  HMMA.16816.F32.BF16 R60, R16.reuse, R46, R88 ;  /* 0x0000002e103c723c */ /* 0x040fe20000041858 */
[----:B------:R-:W4:Y:S07]  /*2de0*/  LDSM.16.M88.4 R44, [R167+0x12900] ;  /* 0x01290000a72c783b */ /* 0x000f2e0000000200 */
[C---:B------:R-:W-:Y:S08]  /*2df0*/  HMMA.16816.F32.BF16 R28, R16.reuse, R114, R84 ;  /* 0x00000072101c723c */ /* 0x040ff00000041854 */
[C---:B-1----:R-:W-:Y:S01]  /*2e00*/  HMMA.16816.F32.BF16 R96, R16.reuse, R20, R76 ;  /* 0x000000141060723c */ /* 0x042fe2000004184c */
[----:B------:R-:W-:Y:S07]  /*2e10*/  LDSM.16.M88.4 R76, [R222+0x7000] ;  /* 0x00700000de4c783b */ /* 0x000fee0000000200 */
[C---:B------:R-:W-:Y:S01]  /*2e20*/  HMMA.16816.F32.BF16 R104, R16.reuse, R22, R72 ;  /* 0x000000161068723c */ /* 0x040fe20000041848 */
[----:B------:R-:W-:Y:S07]  /*2e30*/  LDSM.16.M88.4 R20, [R167+0x14900] ;  /* 0x01490000a714783b */ /* 0x000fee0000000200 */
[C---:B------:R-:W-:Y:S01]  /*2e40*/  HMMA.16816.F32.BF16 R120, R16.reuse, R8, R68 ;  /* 0x000000081078723c */ /* 0x040fe20000041844 */
[----:B------:R-:W-:Y:S07]  /*2e50*/  LDSM.16.M88.4 R68, [R222+0x7800] ;  /* 0x00780000de44783b */ /* 0x000fee0000000200 */
[----:B------:R-:W-:Y:S01]  /*2e60*/  HMMA.16816.F32.BF16 R116, R16, R10, R64 ;  /* 0x0000000a1074723c */ /* 0x000fe20000041840 */
[----:B------:R-:W1:Y:S04]  /*2e70*/  LDSM.16.M88.4 R16, [R167+0x14100] ;  /* 0x01410000a710783b */ /* 0x000e680000000200 */
[----:B------:R-:W-:Y:S03]  /*2e80*/  LDSM.16.M88.4 R8, [R219+0x20100] ;  /* 0x02010000db08783b */ /* 0x000fe60000000200 */
[C---:B---3--:R-:W-:Y:S01]  /*2e90*/  HMMA.16816.F32.BF16 R112, R12.reuse, R24, R40 ;  /* 0x000000180c70723c */ /* 0x048fe20000041828 */
[----:B------:R-:W-:Y:S07]  /*2ea0*/  LDSM.16.M88.4 R40, [R222+0x6800] ;  /* 0x00680000de28783b */ /* 0x000fee0000000200 */
[C---:B------:R-:W-:Y:S01]  /*2eb0*/  HMMA.16816.F32.BF16 R92, R12.reuse, R26, R36 ;  /* 0x0000001a0c5c723c */ /* 0x040fe20000041824 */
[----:B------:R-:W3:Y:S07]  /*2ec0*/  LDSM.16.M88.4 R24, [R222+0x6000] ;  /* 0x00600000de18783b */ /* 0x000eee0000000200 */
[C---:B--2---:R-:W-:Y:S08]  /*2ed0*/  HMMA.16816.F32.BF16 R72, R12.reuse, R54, R60 ;  /* 0x000000360c48723c */ /* 0x044ff0000004183c */
[C---:B------:R-:W-:Y:S01]  /*2ee0*/  HMMA.16816.F32.BF16 R80, R12.reuse, R52, R48 ;  /* 0x000000340c50723c */ /* 0x040fe20000041830 */
[----:B------:R-:W-:Y:S07]  /*2ef0*/  LDSM.16.M88.4 R48, [R222+0x8800] ;  /* 0x00880000de30783b */ /* 0x000fee0000000200 */
[C---:B-----5:R-:W-:Y:S01]  /*2f00*/  HMMA.16816.F32.BF16 R64, R12.reuse, R56, R100 ;  /* 0x000000380c40723c */ /* 0x060fe20000041864 */
[----:B------:R-:W-:Y:S07]  /*2f10*/  LDSM.16.M88.4 R100, [R217+0x13900] ;  /* 0x01390000d964783b */ /* 0x000fee0000000200 */
[C---:B------:R-:W-:Y:S01]  /*2f20*/  HMMA.16816.F32.BF16 R60, R12.reuse, R58, R108 ;  /* 0x0000003a0c3c723c */ /* 0x040fe2000004186c */
[----:B------:R-:W2:Y:S04]  /*2f30*/  LDSM.16.M88.4 R56, [R222+0x8000] ;  /* 0x00800000de38783b */ /* 0x000ea80000000200 */
[----:B------:R-:W-:Y:S03]  /*2f40*/  LDSM.16.M88.4 R108, [R217+0x14100] ;  /* 0x01410000d96c783b */ /* 0x000fe60000000200 */
[C---:B----4-:R-:W-:Y:S08]  /*2f50*/  HMMA.16816.F32.BF16 R88, R12.reuse, R44, R32 ;  /* 0x0000002c0c58723c */ /* 0x050ff00000041820 */
[C---:B------:R-:W-:Y:S08]  /*2f60*/  HMMA.16816.F32.BF16 R84, R12.reuse, R46, R28 ;  /* 0x0000002e0c54723c */ /* 0x040ff0000004181c */
[C---:B-1----:R-:W-:Y:S01]  /*2f70*/  HMMA.16816.F32.BF16 R52, R12.reuse, R16, R96 ;  /* 0x000000100c34723c */ /* 0x042fe20000041860 */
[----:B------:R-:W-:Y:S07]  /*2f80*/  LDSM.16.M88.4 R96, [R217+0x12100] ;  /* 0x01210000d960783b */ /* 0x000fee0000000200 */
[C---:B------:R-:W-:Y:S01]  /*2f90*/  HMMA.16816.F32.BF16 R44, R12.reuse, R18, R104 ;  /* 0x000000120c2c723c */ /* 0x040fe20000041868 */
[----:B------:R-:W1:Y:S04]  /*2fa0*/  LDSM.16.M88.4 R16, [R221+0x20100] ;  /* 0x02010000dd10783b */ /* 0x000e680000000200 */
[----:B------:R-:W-:Y:S03]  /*2fb0*/  LDSM.16.M88.4 R104, [R217+0x12900] ;  /* 0x01290000d968783b */ /* 0x000fe60000000200 */
[C---:B------:R-:W-:Y:S01]  /*2fc0*/  HMMA.16816.F32.BF16 R36, R12.reuse, R20, R120 ;  /* 0x000000140c24723c */ /* 0x040fe20000041878 */
[----:B------:R-:W4:Y:S07]  /*2fd0*/  LDSM.16.M88.4 R120, [R217+0x13100] ;  /* 0x01310000d978783b */ /* 0x000f2e0000000200 */
[----:B------:R-:W-:Y:S08]  /*2fe0*/  HMMA.16816.F32.BF16 R32, R12, R22, R116 ;  /* 0x000000160c20723c */ /* 0x000ff00000041874 */
[C---:B---3--:R-:W-:Y:S08]  /*2ff0*/  HMMA.16816.F32.BF16 R28, R8.reuse, R24, R112 ;  /* 0x00000018081c723c */ /* 0x048ff00000041870 */
[C---:B------:R-:W-:Y:S08]  /*3000*/  HMMA.16816.F32.BF16 R20, R8.reuse, R40, R88 ;  /* 0x000000280814723c */ /* 0x040ff00000041858 */
[C---:B------:R-:W-:Y:S08]  /*3010*/  HMMA.16816.F32.BF16 R12, R8.reuse, R42, R84 ;  /* 0x0000002a080c723c */ /* 0x040ff00000041854 */
[C---:B------:R-:W-:Y:S08]  /*3020*/  HMMA.16816.F32.BF16 R24, R8.reuse, R26, R92 ;  /* 0x0000001a0818723c */ /* 0x040ff0000004185c */
[C---:B------:R-:W-:Y:S08]  /*3030*/  HMMA.16816.F32.BF16 R40, R8.reuse, R76, R80 ;  /* 0x0000004c0828723c */ /* 0x040ff00000041850 */
[C---:B------:R-:W-:Y:S08]  /*3040*/  HMMA.16816.F32.BF16 R84, R8.reuse, R78, R72 ;  /* 0x0000004e0854723c */ /* 0x040ff00000041848 */
[C---:B------:R-:W-:Y:S08]  /*3050*/  HMMA.16816.F32.BF16 R88, R8.reuse, R68, R64 ;  /* 0x000000440858723c */ /* 0x040ff00000041840 */
[C---:B------:R-:W-:Y:S08]  /*3060*/  HMMA.16816.F32.BF16 R92, R8.reuse, R70, R60 ;  /* 0x00000046085c723c */ /* 0x040ff0000004183c */
[C---:B--2---:R-:W-:Y:S01]  /*3070*/  HMMA.16816.F32.BF16 R80, R8.reuse, R56, R52 ;  /* 0x000000380850723c */ /* 0x044fe20000041834 */
[----:B------:R-:W-:Y:S07]  /*3080*/  LDSM.16.M88.4 R52, [R217+0x14900] ;  /* 0x01490000d934783b */ /* 0x000fee0000000200 */
[C---:B------:R-:W-:Y:S01]  /*3090*/  HMMA.16816.F32.BF16 R76, R8.reuse, R58, R44 ;  /* 0x0000003a084c723c */ /* 0x040fe2000004182c */
[----:B------:R-:W-:Y:S07]  /*30a0*/  LDSM.16.M88.4 R44, [R216+0x6800] ;  /* 0x00680000d82c783b */ /* 0x000fee0000000200 */
[C---:B------:R-:W-:Y:S01]  /*30b0*/  HMMA.16816.F32.BF16 R72, R8.reuse, R48, R36 ;  /* 0x000000300848723c */ /* 0x040fe20000041824 */
[----:B------:R-:W-:Y:S07]  /*30c0*/  LDSM.16.M88.4 R36, [R216+0x7800] ;  /* 0x00780000d824783b */ /* 0x000fee0000000200 */
[----:B------:R-:W-:Y:S01]  /*30d0*/  HMMA.16816.F32.BF16 R68, R8, R50, R32 ;  /* 0x000000320844723c */ /* 0x000fe20000041820 */
[----:B------:R-:W-:Y:S04]  /*30e0*/  LDSM.16.M88.4 R8, [R220+0x20100] ;  /* 0x02010000dc08783b */ /* 0x000fe80000000200 */
[----:B------:R-:W2:Y:S03]  /*30f0*/  LDSM.16.M88.4 R48, [R216+0x6000] ;  /* 0x00600000d830783b */ /* 0x000ea60000000200 */
[C---:B-1----:R-:W-:Y:S08]  /*3100*/  HMMA.16816.F32.BF16 R64, R16.reuse, R96, R28 ;  /* 0x000000601040723c */ /* 0x042ff0000004181c */
[C---:B------:R-:W-:Y:S08]  /*3110*/  HMMA.16816.F32.BF16 R60, R16.reuse, R98, R24 ;  /* 0x00000062103c723c */ /* 0x040ff00000041818 */
[C---:B----4-:R-:W-:Y:S01]  /*3120*/  HMMA.16816.F32.BF16 R28, R16.reuse, R120, R40 ;  /* 0x00000078101c723c */ /* 0x050fe20000041828 */
[----:B------:R-:W1:Y:S07]  /*3130*/  LDSM.16.M88.4 R40, [R216+0x7000] ;  /* 0x00700000d828783b */ /* 0x000e6e0000000200 */
[C---:B------:R-:W-:Y:S08]  /*3140*/  HMMA.16816.F32.BF16 R24, R16.reuse, R122, R84 ;  /* 0x0000007a1018723c */ /* 0x040ff00000041854 */
[C---:B------:R-:W-:Y:S08]  /*3150*/  HMMA.16816.F32.BF16 R56, R16.reuse, R104, R20 ;  /* 0x000000681038723c */ /* 0x040ff00000041814 */
[C---:B------:R-:W-:Y:S08]  /*3160*/  HMMA.16816.F32.BF16 R20, R16.reuse, R100, R88 ;  /* 0x000000641014723c */ /* 0x040ff00000041858 */
[C---:B------:R-:W-:Y:S08]  /*3170*/  HMMA.16816.F32.BF16 R88, R16.reuse, R108, R80 ;  /* 0x0000006c1058723c */ /* 0x040ff00000041850 */
[C---:B------:R-:W-:Y:S01]  /*3180*/  HMMA.16816.F32.BF16 R32, R16.reuse, R106, R12 ;  /* 0x0000006a1020723c */ /* 0x040fe2000004180c */
[----:B------:R-:W3:Y:S04]  /*3190*/  LDSM.16.M88.4 R104, [R216+0x8800] ;  /* 0x00880000d868783b */ /* 0x000ee80000000200 */
[----:B------:R-:W-:Y:S03]  /*31a0*/  LDSM.16.M88.4 R12, [R218+0x24100] ;  /* 0x02410000da0c783b */ /* 0x000fe60000000200 */
[C---:B------:R-:W-:Y:S01]  /*31b0*/  HMMA.16816.F32.BF16 R80, R16.reuse, R110, R76 ;  /* 0x0000006e1050723c */ /* 0x040fe2000004184c */
[----:B------:R-:W-:Y:S07]  /*31c0*/  LDSM.16.M88.4 R108, [R167+0x15100] ;  /* 0x01510000a76c783b */ /* 0x000fee0000000200 */
[----:B------:R-:W-:Y:S01]  /*31d0*/  HMMA.16816.F32.BF16 R92, R16, R102, R92 ;  /* 0x00000066105c723c */ /* 0x000fe2000004185c */
[----:B------:R-:W4:Y:S07]  /*31e0*/  LDSM.16.M88.4 R100, [R216+0x8000] ;  /* 0x00800000d864783b */ /* 0x000f2e0000000200 */
[C---:B--2---:R-:W-:Y:S08]  /*31f0*/  HMMA.16816.F32.BF16 R84, R8.reuse, R48, R64 ;  /* 0x000000300854723c */ /* 0x044ff00000041840 */
[----:B------:R-:W-:Y:S01]  /*3200*/  HMMA.16816.F32.BF16 R76, R8, R50, R60 ;  /* 0x00000032084c723c */ /* 0x000fe2000004183c */
[----:B------:R-:W2:Y:S07]  /*3210*/  LDSM.16.M88.4 R48, [R167+0x16100] ;  /* 0x01610000a730783b */ /* 0x000eae0000000200 */
[C---:B------:R-:W-:Y:S08]  /*3220*/  HMMA.16816.F32.BF16 R96, R16.reuse, R52, R72 ;  /* 0x000000341060723c */ /* 0x040ff00000041848 */
[----:B------:R-:W-:Y:S01]  /*3230*/  HMMA.16816.F32.BF16 R16, R16, R54, R68 ;  /* 0x000000361010723c */ /* 0x000fe20000041844 */
[----:B------:R-:W5:Y:S07]  /*3240*/  LDSM.16.M88.4 R52, [R167+0x15900] ;  /* 0x01590000a734783b */ /* 0x000f6e0000000200 */
[C---:B-1----:R-:W-:Y:S01]  /*3250*/  HMMA.16816.F32.BF16 R60, R8.reuse, R42, R24 ;  /* 0x0000002a083c723c */ /* 0x042fe20000041818 */
[----:B------:R-:W-:Y:S07]  /*3260*/  LDSM.16.M88.4 R24, [R167+0x17100] ;  /* 0x01710000a718783b */ /* 0x000fee0000000200 */
[C---:B------:R-:W-:Y:S08]  /*3270*/  HMMA.16816.F32.BF16 R72, R8.reuse, R44, R56 ;  /* 0x0000002c0848723c */ /* 0x040ff00000041838 */
[C---:B------:R-:W-:Y:S01]  /*3280*/  HMMA.16816.F32.BF16 R68, R8.reuse, R46, R32 ;  /* 0x0000002e0844723c */ /* 0x040fe20000041820 */
[----:B------:R-:W1:Y:S07]  /*3290*/  LDSM.16.M88.4 R44, [R167+0x16900] ;  /* 0x01690000a72c783b */ /* 0x000e6e0000000200 */
[C---:B------:R-:W-:Y:S01]  /*32a0*/  HMMA.16816.F32.BF16 R56, R8.reuse, R36, R20 ;  /* 0x000000240838723c */ /* 0x040fe20000041814 */
[----:B------:R-:W1:Y:S07]  /*32b0*/  LDSM.16.M88.4 R20, [R167+0x17900] ;  /* 0x01790000a714783b */ /* 0x000e6e0000000200 */
[C---:B------:R-:W-:Y:S08]  /*32c0*/  HMMA.16816.F32.BF16 R64, R8.reuse, R40, R28 ;  /* 0x000000280840723c */ /* 0x040ff0000004181c */
[C---:B------:R-:W-:Y:S08]  /*32d0*/  HMMA.16816.F32.BF16 R40, R8.reuse, R38, R92 ;  /* 0x000000260828723c */ /* 0x040ff0000004185c */
[C---:B---3--:R-:W-:Y:S08]  /*32e0*/  HMMA.16816.F32.BF16 R28, R8.reuse, R104, R96 ;  /* 0x00000068081c723c */ /* 0x048ff00000041860 */
[C---:B------:R-:W-:Y:S08]  /*32f0*/  HMMA.16816.F32.BF16 R16, R8.reuse, R106, R16 ;  /* 0x0000006a0810723c */ /* 0x040ff00000041810 */
[C---:B----4-:R-:W-:Y:S01]  /*3300*/  HMMA.16816.F32.BF16 R36, R8.reuse, R100, R88 ;  /* 0x000000640824723c */ /* 0x050fe20000041858 */
[----:B------:R-:W-:Y:S07]  /*3310*/  LDSM.16.M88.4 R88, [R222+0x9000] ;  /* 0x00900000de58783b */ /* 0x000fee0000000200 */
[----:B------:R-:W-:Y:S01]  /*3320*/  HMMA.16816.F32.BF16 R32, R8, R102, R80 ;  /* 0x000000660820723c */ /* 0x000fe20000041850 */
[----:B------:R-:W-:Y:S07]  /*3330*/  LDSM.16.M88.4 R8, [R219+0x24100] ;  /* 0x02410000db08783b */ /* 0x000fee0000000200 */
[C---:B--2---:R-:W-:Y:S01]  /*3340*/  HMMA.16816.F32.BF16 R104, R12.reuse, R50, R60 ;  /* 0x000000320c68723c */ /* 0x044fe2000004183c */
[----:B------:R-:W2:Y:S07]  /*3350*/  LDSM.16.M88.4 R60, [R222+0xa000] ;  /* 0x00a00000de3c783b */ /* 0x000eae0000000200 */
[C---:B-----5:R-:W-:Y:S01]  /*3360*/  HMMA.16816.F32.BF16 R120, R12.reuse, R52, R72 ;  /* 0x000000340c78723c */ /* 0x060fe20000041848 */
[----:B------:R-:W3:Y:S07]  /*3370*/  LDSM.16.M88.4 R72, [R222+0x9800] ;  /* 0x00980000de48783b */ /* 0x000eee0000000200 */
[C---:B------:R-:W-:Y:S08]  /*3380*/  HMMA.16816.F32.BF16 R84, R12.reuse, R108, R84 ;  /* 0x0000006c0c54723c */ /* 0x040ff00000041854 */
[C---:B------:R-:W-:Y:S01]  /*3390*/  HMMA.16816.F32.BF16 R108, R12.reuse, R110, R76 ;  /* 0x0000006e0c6c723c */ /* 0x040fe2000004184c */
[----:B------:R-:W4:Y:S07]  /*33a0*/  LDSM.16.M88.4 R76, [R222+0xa800] ;  /* 0x00a80000de4c783b */ /* 0x000f2e0000000200 */
[C---:B------:R-:W-:Y:S01]  /*33b0*/  HMMA.16816.F32.BF16 R116, R12.reuse, R54, R68 ;  /* 0x000000360c74723c */ /* 0x040fe20000041844 */
[----:B------:R-:W5:Y:S07]  /*33c0*/  LDSM.16.M88.4 R68, [R222+0xb000] ;  /* 0x00b00000de44783b */ /* 0x000f6e0000000200 */
[C---:B------:R-:W-:Y:S01]  /*33d0*/  HMMA.16816.F32.BF16 R112, R12.reuse, R48, R64 ;  /* 0x000000300c70723c */ /* 0x040fe20000041840 */
[----:B------:R-:W-:Y:S07]  /*33e0*/  LDSM.16.M88.4 R48, [R217+0x15100] ;  /* 0x01510000d930783b */ /* 0x000fee0000000200 */
[C---:B-1----:R-:W-:Y:S01]  /*33f0*/  HMMA.16816.F32.BF16 R100, R12.reuse, R44, R56 ;  /* 0x0000002c0c64723c */ /* 0x042fe20000041838 */
[----:B------:R-:W1:Y:S07]  /*3400*/  LDSM.16.M88.4 R56, [R222+0xb800] ;  /* 0x00b80000de38783b */ /* 0x000e6e0000000200 */
[C---:B------:R-:W-:Y:S01]  /*3410*/  HMMA.16816.F32.BF16 R96, R12.reuse, R46, R40 ;  /* 0x0000002e0c60723c */ /* 0x040fe20000041828 */
[----:B------:R-:W-:Y:S04]  /*3420*/  LDSM.16.M88.4 R40, [R217+0x16100] ;  /* 0x01610000d928783b */ /* 0x000fe80000000200 */
[----:B------:R-:W-:Y:S03]  /*3430*/  LDSM.16.M88.4 R44, [R217+0x15900] ;  /* 0x01590000d92c783b */ /* 0x000fe60000000200 */
[C---:B------:R-:W-:Y:S08]  /*3440*/  HMMA.16816.F32.BF16 R92, R12.reuse, R24, R36 ;  /* 0x000000180c5c723c */ /* 0x040ff00000041824 */
[C---:B------:R-:W-:Y:S08]  /*3450*/  HMMA.16816.F32.BF16 R80, R12.reuse, R26, R32 ;  /* 0x0000001a0c50723c */ /* 0x040ff00000041820 */
[C---:B------:R-:W-:Y:S08]  /*3460*/  HMMA.16816.F32.BF16 R64, R12.reuse, R20, R28 ;  /* 0x000000140c40723c */ /* 0x040ff0000004181c */
[----:B------:R-:W-:Y:S01]  /*3470*/  HMMA.16816.F32.BF16 R52, R12, R22, R16 ;  /* 0x000000160c34723c */ /* 0x000fe20000041810 */
[----:B------:R-:W1:Y:S07]  /*3480*/  LDSM.16.M88.4 R12, [R221+0x24100] ;  /* 0x02410000dd0c783b */ /* 0x000e6e0000000200 */
[C---:B--2---:R-:W-:Y:S08]  /*3490*/  HMMA.16816.F32.BF16 R16, R8.reuse, R62, R104 ;  /* 0x0000003e0810723c */ /* 0x044ff00000041868 */
[C---:B---3--:R-:W-:Y:S01]  /*34a0*/  HMMA.16816.F32.BF16 R28, R8.reuse, R72, R120 ;  /* 0x00000048081c723c */ /* 0x048fe20000041878 */
[----:B------:R-:W2:Y:S07]  /*34b0*/  LDSM.16.M88.4 R120, [R217+0x16900] ;  /* 0x01690000d978783b */ /* 0x000eae0000000200 */
[C---:B------:R-:W-:Y:S08]  /*34c0*/  HMMA.16816.F32.BF16 R20, R8.reuse, R60, R112 ;  /* 0x0000003c0814723c */ /* 0x040ff00000041870 */
[C---:B----4-:R-:W-:Y:S08]  /*34d0*/  HMMA.16816.F32.BF16 R60, R8.reuse, R76, R100 ;  /* 0x0000004c083c723c */ /* 0x050ff00000041864 */
[C---:B------:R-:W-:Y:S08]  /*34e0*/  HMMA.16816.F32.BF16 R36, R8.reuse, R88, R84 ;  /* 0x000000580824723c */ /* 0x040ff00000041854 */
[C---:B------:R-:W-:Y:S01]  /*34f0*/  HMMA.16816.F32.BF16 R32, R8.reuse, R90, R108 ;  /* 0x0000005a0820723c */ /* 0x040fe2000004186c */
[----:B------:R-:W3:Y:S07]  /*3500*/  LDSM.16.M88.4 R108, [R217+0x17100] ;  /* 0x01710000d96c783b */ /* 0x000eee0000000200 */
[C---:B-----5:R-:W-:Y:S08]  /*3510*/  HMMA.16816.F32.BF16 R100, R8.reuse, R68, R92 ;  /* 0x000000440864723c */ /* 0x060ff0000004185c */
[C---:B-1----:R-:W-:Y:S08]  /*3520*/  HMMA.16816.F32.BF16 R92, R8.reuse, R56, R64 ;  /* 0x00000038085c723c */ /* 0x042ff00000041840 */
[----:B------:R-:W-:Y:S08]  /*3530*/  HMMA.16816.F32.BF16 R24, R8, R74, R116 ;  /* 0x0000004a0818723c */ /* 0x000ff00000041874 */
[----:B------:R-:W-:Y:S01]  /*3540*/  HMMA.16816.F32.BF16 R64, R12, R42, R16 ;  /* 0x0000002a0c40723c */ /* 0x000fe20000041810 */
[----:B------:R-:W1:Y:S07]  /*3550*/  LDSM.16.M88.4 R16, [R217+0x17900] ;  /* 0x01790000d910783b */ /* 0x000e6e0000000200 */
[C---:B------:R-:W-:Y:S08]  /*3560*/  HMMA.16816.F32.BF16 R96, R8.reuse, R78, R96 ;  /* 0x0000004e0860723c */ /* 0x040ff00000041860 */
[C---:B------:R-:W-:Y:S08]  /*3570*/  HMMA.16816.F32.BF16 R104, R8.reuse, R70, R80 ;  /* 0x000000460868723c */ /* 0x040ff00000041850 */
[----:B------:R-:W-:Y:S01]  /*3580*/  HMMA.16816.F32.BF16 R88, R8, R58, R52 ;  /* 0x0000003a0858723c */ /* 0x000fe20000041834 */
[----:B------:R-:W-:Y:S04]  /*3590*/  LDSM.16.M88.4 R8, [R220+0x24100] ;  /* 0x02410000dc08783b */ /* 0x000fe80000000200 */
[----:B------:R-:W-:Y:S03]  /*35a0*/  LDSM.16.M88.4 R56, [R216+0x9800] ;  /* 0x00980000d838783b */ /* 0x000fe60000000200 */
[C---:B------:R-:W-:Y:S01]  /*35b0*/  HMMA.16816.F32.BF16 R84, R12.reuse, R48, R36 ;  /* 0x000000300c54723c */ /* 0x040fe20000041824 */
[----:B------:R-:W-:Y:S07]  /*35c0*/  LDSM.16.M88.4 R52, [R216+0xa000] ;  /* 0x00a00000d834783b */ /* 0x000fee0000000200 */
[C---:B------:R-:W-:Y:S01]  /*35d0*/  HMMA.16816.F32.BF16 R80, R12.reuse, R50, R32 ;  /* 0x000000320c50723c */ /* 0x040fe20000041820 */
[----:B------:R-:W4:Y:S07]  /*35e0*/  LDSM.16.M88.4 R48, [R216+0xa800] ;  /* 0x00a80000d830783b */ /* 0x000f2e0000000200 */
[C---:B------:R-:W-:Y:S08]  /*35f0*/  HMMA.16816.F32.BF16 R76, R12.reuse, R44, R28 ;  /* 0x0000002c0c4c723c */ /* 0x040ff0000004181c */
[C---:B------:R-:W-:Y:S01]  /*3600*/  HMMA.16816.F32.BF16 R72, R12.reuse, R46, R24 ;  /* 0x0000002e0c48723c */ /* 0x040fe20000041818 */
[----:B------:R-:W5:Y:S07]  /*3610*/  LDSM.16.M88.4 R44, [R216+0xb000] ;  /* 0x00b00000d82c783b */ /* 0x000f6e0000000200 */
[C---:B------:R-:W-:Y:S01]  /*3620*/  HMMA.16816.F32.BF16 R68, R12.reuse, R40, R20 ;  /* 0x000000280c44723c */ /* 0x040fe20000041814 */
[----:B------:R-:W4:Y:S07]  /*3630*/  LDSM.16.M88.4 R40, [R216+0xb800] ;  /* 0x00b80000d828783b */ /* 0x000f2e0000000200 */
[----:B--2---:R-:W-:Y:S01]  /*3640*/  HMMA.16816.F32.BF16 R36, R12, R120, R60 ;  /* 0x000000780c24723c */ /* 0x004fe2000004183c */
[----:B------:R-:W2:Y:S01]  /*3650*/  LDSM.16.M88.4 R60, [R216+0x9000] ;  /* 0x00900000d83c783b */ /* 0x000ea20000000200 */
[----:B------:R-:W-:-:S06]  /*3660*/  DEPBAR.LE SB0, 0x0 ;  /* 0x000080000000791a */ /* 0x000fcc0000000000 */
[C---:B------:R-:W-:Y:S08]  /*3670*/  HMMA.16816.F32.BF16 R32, R12.reuse, R122, R96 ;  /* 0x0000007a0c20723c */ /* 0x040ff00000041860 */
[C---:B---3--:R-:W-:Y:S08]  /*3680*/  HMMA.16816.F32.BF16 R28, R12.reuse, R108, R100 ;  /* 0x0000006c0c1c723c */ /* 0x048ff00000041864 */
[C---:B------:R-:W-:Y:S08]  /*3690*/  HMMA.16816.F32.BF16 R24, R12.reuse, R110, R104 ;  /* 0x0000006e0c18723c */ /* 0x040ff00000041868 */
[C---:B-1----:R-:W-:Y:S08]  /*36a0*/  HMMA.16816.F32.BF16 R20, R12.reuse, R16, R92 ;  /* 0x000000100c14723c */ /* 0x042ff0000004185c */
[----:B------:R-:W-:Y:S08]  /*36b0*/  HMMA.16816.F32.BF16 R12, R12, R18, R88 ;  /* 0x000000120c0c723c */ /* 0x000ff00000041858 */
[C---:B----4-:R-:W-:Y:S08]  /*36c0*/  HMMA.16816.F32.BF16 R36, R8.reuse, R48, R36 ;  /* 0x000000300824723c */ /* 0x050ff00000041824 */
[C---:B------:R-:W-:Y:S08]  /*36d0*/  HMMA.16816.F32.BF16 R48, R8.reuse, R50, R32 ;  /* 0x000000320830723c */ /* 0x040ff00000041820 */
[C---:B-----5:R-:W-:Y:S08]  /*36e0*/  HMMA.16816.F32.BF16 R32, R8.reuse, R44, R28 ;  /* 0x0000002c0820723c */ /* 0x060ff0000004181c */
        /* <DEDUP_REMOVED lines=8> */
[----:B------:R-:W-:Y:S01]  /*3770*/  HMMA.16816.F32.BF16 R40, R8, R42, R12 ;  /* 0x0000002a0828723c */ /* 0x000fe2000004180c */
[----:B------:R-:W-:Y:S06]  /*3780*/  BAR.SYNC.DEFER_BLOCKING 0x0 ;  /* 0x0000000000007b1d */ /* 0x000fec0000010000 */
[----:B------:R-:W-:Y:S05]  /*3790*/  @!P0 BRA `(.L_x_1216) ;  /* 0x0000024000008947 */ /* 0x000fea0003800000 */
[----:B------:R-:W-:Y:S01]  /*37a0*/  UIADD3 UR5, UR6, -0x2, URZ ;  /* 0xfffffffe06057890 */ /* 0x000fe2000fffe03f */
[C---:B------:R-:W-:Y:S01]  /*37b0*/  IMAD.SHL.U32 R13, R126.reuse, 0x40, RZ ;  /* 0x000000407e0d7824 */ /* 0x040fe200078e00ff */
[----:B------:R-:W-:-:S02]  /*37c0*/  SHF.L.U64.HI R3, R126, 0x6, R127 ;  /* 0x000000067e037819 */ /* 0x000fc4000001027f */
[----:B------:R-:W-:Y:S02]  /*37d0*/  USHF.R.S32.HI UR4, URZ, 0x1f, UR5 ;  /* 0x0000001f3f047899 */ /* 0x000fe40008011405 */
[----:B------:R-:W-:Y:S01]  /*37e0*/  UIMAD UR15, UR15, UR5, URZ ;  /* 0x000000050f0f72a4 */ /* 0x000fe2000f8e023f */
[----:B------:R-:W-:-:S03]  /*37f0*/  IMAD.WIDE.U32 R8, R124, UR5, R128 ;  /* 0x000000057c087c25 */ /* 0x000fc6000f8e0080 */
[----:B------:R-:W-:Y:S02]  /*3800*/  UIMAD UR4, UR4, UR16, UR15 ;  /* 0x00000010040472a4 */ /* 0x000fe4000f8e020f */
[----:B------:R-:W-:-:S04]  /*3810*/  LEA R6, P2, R8, c[0x0][0x1c8], 0x1 ;  /* 0x0000720008067a11 */ /* 0x000fc800078408ff */
[----:B------:R-:W-:Y:S02]  /*3820*/  IADD3 R0, R9, UR4, RZ ;  /* 0x0000000409007c10 */ /* 0x000fe4000fffe0ff */
[C---:B------:R-:W-:Y:S02]  /*3830*/  IADD3 R10, P3, R13.reuse, R6, RZ ;  /* 0x000000060d0a7210 */ /* 0x040fe40007f7e0ff */
[----:B------:R-:W-:Y:S02]  /*3840*/  LEA.HI.X R7, R8, c[0x0][0x1cc], R0, 0x1, P2 ;  /* 0x0000730008077a11 */ /* 0x000fe400010f0c00 */
[----:B------:R-:W-:-:S03]  /*3850*/  IADD3 R16, P1, P0, R13, 0x80, R6 ;  /* 0x000000800d107810 */ /* 0x000fc6000783e006 */
[--C-:B------:R-:W-:Y:S01]  /*3860*/  IMAD.X R11, R3, 0x1, R7.reuse, P3 ;  /* 0x00000001030b7824 */ /* 0x100fe200018e0607 */
[----:B------:R-:W-:Y:S01]  /*3870*/  LOP3.LUT P3, RZ, R165, 0x1, RZ, 0xc0, !PT ;  /* 0x00000001a5ff7812 */ /* 0x000fe2000786c0ff */
[----:B------:R-:W-:Y:S01]  /*3880*/  @!PT LDS RZ, [RZ] ;  /* 0x00000000fffff984 */ /* 0x000fe20000000800 */
[----:B------:R-:W-:Y:S01]  /*3890*/  @!PT LDS RZ, [RZ] ;  /* 0x00000000fffff984 */ /* 0x000fe20000000800 */
[----:B------:R-:W-:Y:S01]  /*38a0*/  @!PT LDS RZ, [RZ] ;  /* 0x00000000fffff984 */ /* 0x000fe20000000800 */
[----:B------:R1:W-:Y:S01]  /*38b0*/  LDGSTS.E.BYPASS.LTC128B.128 [R247+0xc100], [R6.64], !P4 ;  /* 0x0c10000006f77fae */ /* 0x0003e2000e101d4a */
[--C-:B------:R-:W-:Y:S02]  /*38c0*/  IADD3.X R17, R3, RZ, R7.reuse, P1, P0 ;  /* 0x000000ff03117210 */ /* 0x100fe40000fe0407 */
[--C-:B------:R-:W-:Y:S01]  /*38d0*/  IADD3 R14, P1, P0, R13, 0x100, R6.reuse ;  /* 0x000001000d0e7810 */ /* 0x100fe2000783e006 */
[----:B------:R1:W-:Y:S03]  /*38e0*/  LDGSTS.E.BYPASS.LTC128B.128 [R247+0xf100], [R6.64+0x80], !P6 ;  /* 0x0f10008006f77fae */ /* 0x0003e6000f101d4a */
[----:B------:R-:W-:Y:S02]  /*38f0*/  IADD3.X R15, R3, RZ, R7, P1, P0 ;  /* 0x000000ff030f7210 */ /* 0x000fe40000fe0407 */
[----:B------:R-:W-:-:S02]  /*3900*/  IADD3 R12, P2, P1, R13, 0x180, R6 ;  /* 0x000001800d0c7810 */ /* 0x000fc4000795e006 */
[----:B------:R-:W-:Y:S01]  /*3910*/  IADD3 R8, P0, R10, R13, RZ ;  /* 0x0000000d0a087210 */ /* 0x000fe20007f1e0ff */
[----:B------:R1:W-:Y:S01]  /*3920*/  LDGSTS.E.BYPASS.LTC128B.128 [R247+0x12100], [R6.64+0x100], !P3 ;  /* 0x1210010006f77fae */ /* 0x0003e2000d901d4a */
[----:B------:R-:W-:-:S03]  /*3930*/  IADD3.X R13, R3, RZ, R7, P2, P1 ;  /* 0x000000ff030d7210 */ /* 0x000fc600017e2407 */
[----:B------:R1:W-:Y:S01]  /*3940*/  LDGSTS.E.BYPASS.LTC128B.128 [R247+0x15100], [R6.64+0x180], !P5 ;  /* 0x1510018006f77fae */ /* 0x0003e2000e901d4a */
[----:B------:R-:W-:-:S03]  /*3950*/  IMAD.X R9, R11, 0x1, R3, P0 ;  /* 0x000000010b097824 */ /* 0x000fc600000e0603 */
[----:B------:R1:W-:Y:S04]  /*3960*/  LDGSTS.E.BYPASS.LTC128B.128 [R247+0xd100], [R10.64], !P4 ;  /* 0x0d1000000af77fae */ /* 0x0003e8000e101d4a */
[----:B------:R1:W-:Y:S04]  /*3970*/  LDGSTS.E.BYPASS.LTC128B.128 [R247+0x10100], [R16.64], !P6 ;  /* 0x1010000010f77fae */ /* 0x0003e8000f101d4a */
[----:B------:R1:W-:Y:S04]  /*3980*/  LDGSTS.E.BYPASS.LTC128B.128 [R247+0x13100], [R14.64], !P3 ;  /* 0x131000000ef77fae */ /* 0x0003e8000d901d4a */
[----:B------:R1:W-:Y:S04]  /*3990*/  LDGSTS.E.BYPASS.LTC128B.128 [R247+0x16100], [R12.64], !P5 ;  /* 0x161000000cf77fae */ /* 0x0003e8000e901d4a */
[----:B------:R1:W-:Y:S04]  /*39a0*/  LDGSTS.E.BYPASS.LTC128B.128 [R247+0xe100], [R8.64], !P4 ;  /* 0x0e10000008f77fae */ /* 0x0003e8000e101d4a */
[----:B------:R1:W-:Y:S04]  /*39b0*/  LDGSTS.E.BYPASS.LTC128B.128 [R247+0x11100], [R8.64+0x80], !P6 ;  /* 0x1110008008f77fae */ /* 0x0003e8000f101d4a */
[----:B------:R1:W-:Y:S04]  /*39c0*/  LDGSTS.E.BYPASS.LTC128B.128 [R247+0x14100], [R8.64+0x100], !P3 ;  /* 0x1410010008f77fae */ /* 0x0003e8000d901d4a */
[----:B------:R1:W-:Y:S02]  /*39d0*/  LDGSTS.E.BYPASS.LTC128B.128 [R247+0x17100], [R8.64+0x180], !P5 ;  /* 0x1710018008f77fae */ /* 0x0003e4000e901d4a */
.L_x_1216:
[----:B------:R-:W-:Y:S01]  /*39e0*/  LOP3.LUT R0, R125, 0xffffffe0, RZ, 0xc0, !PT ;  /* 0xffffffe07d007812 */ /* 0x000fe200078ec0ff */
[----:B------:R-:W-:Y:S01]  /*39f0*/  ULDC UR4, c[0x0][0x1d0] ;  /* 0x0000740000047ab9 */ /* 0x000fe20000000800 */
[----:B------:R-:W-:Y:S01]  /*3a00*/  STL [R1+0x50], R221 ;  /* 0x000050dd01007387 */ /* 0x000fe20000100800 */
[----:B------:R-:W-:Y:S01]  /*3a10*/  UIADD3 UR4, UR7, UR4, URZ ;  /* 0x0000000407047290 */ /* 0x000fe2000fffe03f */
[----:B------:R-:W-:-:S02]  /*3a20*/  IMAD.SHL.U32 R212, R5, 0x2, RZ ;  /* 0x0000000205d47824 */ /* 0x000fc400078e00ff */
[----:B------:R-:W-:Y:S01]  /*3a30*/  IMAD.IADD R0, R164, 0x1, -R0 ;  /* 0x00000001a4007824 */ /* 0x000fe200078e0a00 */
[----:B------:R-:W-:Y:S01]  /*3a40*/  STL [R1+0x4c], R220 ;  /* 0x00004cdc01007387 */ /* 0x000fe20000100800 */
[----:B------:R-:W-:Y:S01]  /*3a50*/  IMAD R215, R2, 0x2, R212 ;  /* 0x0000000202d77824 */ /* 0x000fe200078e02d4 */
[----:B------:R-:W-:Y:S01]  /*3a60*/  LEA R213, R4, R212, 0x1 ;  /* 0x000000d404d57211 */ /* 0x000fe200078e08ff */
[----:B-1----:R-:W-:Y:S01]  /*3a70*/  IMAD.U32 R6, RZ, RZ, UR4 ;  /* 0x00000004ff067e24 */ /* 0x002fe2000f8e00ff */
[----:B------:R-:W-:Y:S01]  /*3a80*/  SHF.R.S32.HI R3, RZ, 0x1f, R0 ;  /* 0x0000001fff037819 */ /* 0x000fe20000011400 */
[----:B------:R1:W-:Y:S02]  /*3a90*/  STL [R1+0x48], R219 ;  /* 0x000048db01007387 */ /* 0x0003e40000100800 */
[----:B------:R-:W-:Y:S01]  /*3aa0*/  IMAD R214, R2, 0x2, R213 ;  /* 0x0000000202d67824 */ /* 0x000fe200078e02d5 */
[----:B------:R-:W-:Y:S01]  /*3ab0*/  LEA.HI R3, R3, R0, RZ, 0x2 ;  /* 0x0000000003037211 */ /* 0x000fe200078f10ff */
[----:B------:R-:W-:Y:S03]  /*3ac0*/  STL [R1+0x44], R218 ;  /* 0x000044da01007387 */ /* 0x000fe60000100800 */
[----:B------:R-:W-:Y:S01]  /*3ad0*/  LOP3.LUT R3, R3, 0x7ffffffc, RZ, 0xc0, !PT ;  /* 0x7ffffffc03037812 */ /* 0x000fe200078ec0ff */
[----:B------:R-:W-:Y:S03]  /*3ae0*/  STL [R1+0x40], R217 ;  /* 0x000040d901007387 */ /* 0x000fe60000100800 */
[----:B------:R-:W-:Y:S01]  /*3af0*/  IADD3 R0, R0, -R3, RZ ;  /* 0x8000000300007210 */ /* 0x000fe20007ffe0ff */
[----:B------:R-:W-:Y:S04]  /*3b00*/  STL [R1+0x3c], R216 ;  /* 0x00003cd801007387 */ /* 0x000fe80000100800 */
[----:B------:R-:W-:Y:S01]  /*3b10*/  IMAD R0, R0, -0x2, R6 ;  /* 0xfffffffe00007824 */ /* 0x000fe200078e0206 */
[----:B------:R2:W-:Y:S04]  /*3b20*/  STL [R1+0x38], R167 ;  /* 0x000038a701007387 */ /* 0x0005e80000100800 */
[C---:B------:R-:W-:Y:S01]  /*3b30*/  ISETP.GT.AND P1, PT, R0.reuse, RZ, PT ;  /* 0x000000ff0000720c */ /* 0x040fe20003f24270 */
[----:B------:R-:W-:Y:S01]  /*3b40*/  LDSM.16.MT88.4 R56, [R214+0x900] ;  /* 0x00090000d638783b */ /* 0x000fe20000004200 */
[----:B------:R-:W-:-:S02]  /*3b50*/  ISETP.GT.AND P0, PT, R0, 0x1, PT ;  /* 0x000000010000780c */ /* 0x000fc40003f04270 */
[----:B------:R-:W-:Y:S01]  /*3b60*/  ISETP.GT.AND P3, PT, R0, 0x8, PT ;  /* 0x000000080000780c */ /* 0x000fe20003f64270 */
[----:B------:R-:W-:Y:S01]  /*3b70*/  LDSM.16.MT88.4 R52, [R212+0x3100] ;  /* 0x00310000d434783b */ /* 0x000fe20000004200 */
[----:B------:R-:W-:Y:S02]  /*3b80*/  FSEL R7, R84, -INF , P1 ;  /* 0xff80000054077808 */ /* 0x000fe40000800000 */
[----:B------:R-:W-:Y:S01]  /*3b90*/  FSEL R8, R85, -INF , P0 ;  /* 0xff80000055087808 */ /* 0x000fe20000000000 */
[----:B------:R-:W-:Y:S01]  /*3ba0*/  LDSM.16.MT88.4 R108, [R213+0x3900] ;  /* 0x00390000d56c783b */ /* 0x000fe20000004200 */
[----:B------:R-:W-:Y:S02]  /*3bb0*/  FSEL R17, R87, -INF , P0 ;  /* 0xff80000057117808 */ /* 0x000fe40000000000 */
[----:B------:R-:W-:Y:S01]  /*3bc0*/  ISETP.GT.AND P0, PT, R0, 0x9, PT ;  /* 0x000000090000780c */ /* 0x000fe20003f04270 */
[----:B------:R-:W-:Y:S01]  /*3bd0*/  LDSM.16.MT88.4 R60, [R214+0x6100] ;  /* 0x00610000d63c783b */ /* 0x000fe20000004200 */
[----:B------:R-:W-:-:S02]  /*3be0*/  FSEL R9, R80, -INF , P3 ;  /* 0xff80000050097808 */ /* 0x000fc40001800000 */
[----:B------:R-:W-:Y:S01]  /*3bf0*/  FMNMX.FTZ R3, R7, R8, !PT ;  /* 0x0000000807037209 */ /* 0x000fe20007810000 */
[----:B------:R-:W-:Y:S01]  /*3c00*/  LDSM.16.MT88.4 R120, [R215+0x9100] ;  /* 0x00910000d778783b */ /* 0x000fe20000004200 */
[C---:B------:R-:W-:Y:S02]  /*3c10*/  ISETP.GT.AND P2, PT, R0.reuse, 0x10, PT ;  /* 0x000000100000780c */ /* 0x040fe40003f44270 */
[----:B------:R-:W-:Y:S01]  /*3c20*/  FSEL R10, R81, -INF , P0 ;  /* 0xff800000510a7808 */ /* 0x000fe20000000000 */
[----:B------:R-:W-:Y:S01]  /*3c30*/  LDSM.16.MT88.4 R116, [R214+0x9100] ;  /* 0x00910000d674783b */ /* 0x000fe20000004200 */
[----:B------:R-:W-:Y:S02]  /*3c40*/  FMNMX.FTZ R3, R9, R3, !PT ;  /* 0x0000000309037209 */ /* 0x000fe40007810000 */
[----:B------:R-:W-:Y:S01]  /*3c50*/  FSEL R19, R83, -INF , P0 ;  /* 0xff80000053137808 */ /* 0x000fe20000000000 */
[----:B------:R-:W-:Y:S01]  /*3c60*/  LDSM.16.MT88.4 R96, [R212+0x6900] ;  /* 0x00690000d460783b */ /* 0x000fe20000004200 */
[----:B------:R-:W-:-:S02]  /*3c70*/  ISETP.GT.AND P0, PT, R0, 0x11, PT ;  /* 0x000000110000780c */ /* 0x000fc40003f04270 */
[----:B------:R-:W-:Y:S01]  /*3c80*/  FSEL R11, R76, -INF , P2 ;  /* 0xff8000004c0b7808 */ /* 0x000fe20001000000 */
[----:B------:R-:W-:Y:S01]  /*3c90*/  LDSM.16.MT88.4 R104, [R215+0x3900] ;  /* 0x00390000d768783b */ /* 0x000fe20000004200 */
[----:B------:R-:W-:Y:S02]  /*3ca0*/  FMNMX.FTZ R3, R10, R3, !PT ;  /* 0x000000030a037209 */ /* 0x000fe40007810000 */
[----:B------:R-:W-:Y:S01]  /*3cb0*/  FSEL R16, R86, -INF , P1 ;  /* 0xff80000056107808 */ /* 0x000fe20000800000 */
[----:B------:R-:W-:Y:S01]  /*3cc0*/  LDSM.16.MT88.4 R100, [R214+0x3900] ;  /* 0x00390000d664783b */ /* 0x000fe20000004200 */
[----:B------:R-:W-:Y:S02]  /*3cd0*/  ISETP.GT.AND P1, PT, R0, 0x18, PT ;  /* 0x000000180000780c */ /* 0x000fe40003f24270 */
[----:B------:R-:W-:Y:S01]  /*3ce0*/  FSEL R13, R77, -INF , P0 ;  /* 0xff8000004d0d7808 */ /* 0x000fe20000000000 */
[----:B------:R-:W-:Y:S01]  /*3cf0*/  LDSM.16.MT88.4 R84, [R212+0x3900] ;  /* 0x00390000d454783b */ /* 0x000fe20000004200 */
[----:B------:R-:W-:-:S02]  /*3d00*/  FMNMX.FTZ R3, R11, R3, !PT ;  /* 0x000000030b037209 */ /* 0x000fc40007810000 */
[----:B------:R-:W-:Y:S01]  /*3d10*/  FSEL R25, R79, -INF , P0 ;  /* 0xff8000004f197808 */ /* 0x000fe20000000000 */
[----:B------:R-:W-:Y:S01]  /*3d20*/  LDSM.16.MT88.4 R112, [R213+0x6900] ;  /* 0x00690000d570783b */ /* 0x000fe20000004200 */
[----:B------:R-:W-:Y:S02]  /*3d30*/  ISETP.GT.AND P0, PT, R0, 0x19, PT ;  /* 0x000000190000780c */ /* 0x000fe40003f04270 */
[----:B------:R-:W-:Y:S01]  /*3d40*/  FSEL R14, R72, -INF , P1 ;  /* 0xff800000480e7808 */ /* 0x000fe20000800000 */
[----:B------:R-:W0:Y:S01]  /*3d50*/  LDGDEPBAR ;  /* 0x00000000000079af */ /* 0x000e220000000000 */
        /* <DEDUP_REMOVED lines=18> */
[----:B------:R-:W-:Y:S01]  /*3e80*/  FSEL R149, R65, -INF , P0 ;  /* 0xff80000041957808 */ /* 0x000fe20000000000 */
[----:B------:R-:W-:Y:S01]  /*3e90*/  LDSM.16.MT88.4 R68, [R213+0x9100] ;  /* 0x00910000d544783b */ /* 0x000fe20000004200 */
[----:B------:R-:W-:Y:S02]  /*3ea0*/  ISETP.GT.AND P1, PT, R0, 0x30, PT ;  /* 0x000000300000780c */ /* 0x000fe40003f24270 */
[----:B------:R-:W-:-:S02]  /*3eb0*/  FMNMX.FTZ R3, R150, R3, !PT ;  /* 0x0000000396037209 */ /* 0x000fc40007810000 */
[----:B------:R-:W-:Y:S02]  /*3ec0*/  FSEL R161, R67, -INF , P0 ;  /* 0xff80000043a17808 */ /* 0x000fe40000000000 */
[----:B------:R-:W-:Y:S02]  /*3ed0*/  FSEL R18, R82, -INF , P3 ;  /* 0xff80000052127808 */ /* 0x000fe40001800000 */
[----:B------:R-:W-:Y:S02]  /*3ee0*/  ISETP.GT.AND P0, PT, R0, 0x31, PT ;  /* 0x000000310000780c */ /* 0x000fe40003f04270 */
[----:B------:R-:W-:Y:S02]  /*3ef0*/  FSEL R248, R36, -INF , P1 ;  /* 0xff80000024f87808 */ /* 0x000fe40000800000 */
[----:B------:R-:W-:Y:S02]  /*3f00*/  FMNMX.FTZ R6, R16, R17, !PT ;  /* 0x0000001110067209 */ /* 0x000fe40007810000 */
[----:B------:R-:W-:-:S02]  /*3f10*/  FMNMX.FTZ R3, R149, R3, !PT ;  /* 0x0000000395037209 */ /* 0x000fc40007810000 */
[----:B------:R-:W-:Y:S02]  /*3f20*/  FSEL R162, R66, -INF , P2 ;  /* 0xff80000042a27808 */ /* 0x000fe40001000000 */
[----:B------:R-:W-:Y:S01]  /*3f30*/  ISETP.GT.AND P2, PT, R0, 0x38, PT ;  /* 0x000000380000780c */ /* 0x000fe20003f44270 */
[----:B------:R-:W-:Y:S01]  /*3f40*/  LDSM.16.MT88.4 R64, [R212+0x9100] ;  /* 0x00910000d440783b */ /* 0x000fe20000004200 */
        /* <DEDUP_REMOVED lines=9> */
[----:B------:R-:W-:Y:S01]  /*3fe0*/  FSEL R166, R49, -INF , P0 ;  /* 0xff80000031a67808 */ /* 0x000fe20000000000 */
[----:B------:R-:W-:Y:S01]  /*3ff0*/  LDSM.16.MT88.4 R36, [R214+0x100] ;  /* 0x00010000d624783b */ /* 0x000fe20000004200 */
[----:B------:R-:W-:-:S02]  /*4000*/  ISETP.GT.AND P1, PT, R0, 0x40, PT ;  /* 0x000000400000780c */ /* 0x000fc40003f24270 */
[----:B------:R-:W-:Y:S02]  /*4010*/  FMNMX.FTZ R6, R24, R6, !PT ;  /* 0x0000000618067209 */ /* 0x000fe40007810000 */
[----:B------:R-:W-:Y:S02]  /*4020*/  FMNMX.FTZ R3, R165, R3, !PT ;  /* 0x00000003a5037209 */ /* 0x000fe40007810000 */
[----:B------:R-:W-:Y:S02]  /*4030*/  FSEL R252, R51, -INF , P0 ;  /* 0xff80000033fc7808 */ /* 0x000fe40000000000 */
[----:B------:R-:W-:Y:S02]  /*4040*/  ISETP.GT.AND P0, PT, R0, 0x41, PT ;  /* 0x000000410000780c */ /* 0x000fe40003f04270 */
[----:B------:R-:W-:Y:S02]  /*4050*/  FSEL R137, R32, -INF , P1 ;  /* 0xff80000020897808 */ /* 0x000fe40000800000 */
[----:B------:R-:W-:-:S02]  /*4060*/  FMNMX.FTZ R6, R25, R6, !PT ;  /* 0x0000000619067209 */ /* 0x000fc40007810000 */
[----:B------:R-:W-:Y:S02]  /*4070*/  FMNMX.FTZ R3, R166, R3, !PT ;  /* 0x00000003a6037209 */ /* 0x000fe40007810000 */
[----:B------:R-:W-:Y:S02]  /*4080*/  FSEL R154, R34, -INF , P1 ;  /* 0xff800000229a7808 */ /* 0x000fe40000800000 */
[----:B------:R-:W-:Y:S02]  /*4090*/  FSEL R143, R33, -INF , P0 ;  /* 0xff800000218f7808 */ /* 0x000fe40000000000 */
[----:B------:R-:W-:Y:S02]  /*40a0*/  ISETP.GT.AND P1, PT, R0, 0x48, PT ;  /* 0x000000480000780c */ /* 0x000fe40003f24270 */
        /* <DEDUP_REMOVED lines=9> */
[----:B------:R-:W-:Y:S02]  /*4140*/  FSEL R132, R45, -INF , P0 ;  /* 0xff8000002d847808 */ /* 0x000fe40000000000 */
[----:B------:R-:W-:Y:S02]  /*4150*/  ISETP.GT.AND P0, PT, R0, 0x50, PT ;  /* 0x000000500000780c */ /* 0x000fe40003f04270 */
[----:B------:R-:W-:Y:S02]  /*4160*/  FMNMX.FTZ R6, R160, R6, !PT ;  /* 0x00000006a0067209 */ /* 0x000fe40007810000 */
[----:B------:R-:W-:Y:S02]  /*4170*/  FMNMX.FTZ R3, R153, R3, !PT ;  /* 0x0000000399037209 */ /* 0x000fe40007810000 */
[----:B------:R-:W-:Y:S02]  /*4180*/  FSEL R251, R50, -INF , P2 ;  /* 0xff80000032fb7808 */ /* 0x000fe40001000000 */
[----:B------:R-:W-:Y:S01]  /*4190*/  ISETP.GT.AND P2, PT, R0, 0x51, PT ;  /* 0x000000510000780c */ /* 0x000fe20003f44270 */
[----:B------:R-:W-:Y:S01]  /*41a0*/  LDSM.16.MT88.4 R48, [R213+0x900] ;  /* 0x00090000d530783b */ /* 0x000fe20000004200 */
[----:B------:R-:W-:-:S02]  /*41b0*/  FSEL R136, R20, -INF , P0 ;  /* 0xff80000014887808 */ /* 0x000fc40000000000 */
[----:B------:R-:W-:Y:S02]  /*41c0*/  FMNMX.FTZ R6, R163, R6, !PT ;  /* 0x00000006a3067209 */ /* 0x000fe40007810000 */
[----:B------:R-:W-:Y:S02]  /*41d0*/  FMNMX.FTZ R3, R132, R3, !PT ;  /* 0x0000000384037209 */ /* 0x000fe40007810000 */
[----:B------:R-:W-:Y:S02]  /*41e0*/  FSEL R144, R46, -INF , P1 ;  /* 0xff8000002e907808 */ /* 0x000fe40000800000 */
[----:B------:R-:W-:Y:S01]  /*41f0*/  ISETP.GT.AND P1, PT, R0, 0x58, PT ;  /* 0x000000580000780c */ /* 0x000fe20003f24270 */
[----:B------:R-:W-:Y:S01]  /*4200*/  LDSM.16.MT88.4 R44, [R215+0x900] ;  /* 0x00090000d72c783b */ /* 0x000fe20000004200 */
[----:B------:R-:W-:Y:S02]  /*4210*/  FSEL R155, R21, -INF , P2 ;  /* 0xff800000159b7808 */ /* 0x000fe40001000000 */
[----:B------:R-:W-:-:S02]  /*4220*/  FMNMX.FTZ R6, R162, R6, !PT ;  /* 0x00000006a2067209 */ /* 0x000fc40007810000 */
[----:B------:R-:W-:Y:S02]  /*4230*/  FMNMX.FTZ R3, R136, R3, !PT ;  /* 0x0000000388037209 */ /* 0x000fe40007810000 */
[----:B------:R-:W-:Y:S02]  /*4240*/  FSEL R135, R22, -INF , P0 ;  /* 0xff80000016877808 */ /* 0x000fe40000000000 */
[----:B------:R-:W-:Y:S02]  /*4250*/  ISETP.GT.AND P0, PT, R0, 0x59, PT ;  /* 0x000000590000780c */ /* 0x000fe40003f04270 */
[----:B-1----:R-:W-:Y:S02]  /*4260*/  FSEL R219, R40, -INF , P1 ;  /* 0xff80000028db7808 */ /* 0x002fe40000800000 */
[----:B------:R-:W-:Y:S02]  /*4270*/  FMNMX.FTZ R0, R161, R6, !PT ;  /* 0x00000006a1007209 */ /* 0x000fe40007810000 */
[----:B------:R-:W-:-:S02]  /*4280*/  FMNMX.FTZ R164, R155, R3, !PT ;  /* 0x000000039ba47209 */ /* 0x000fc40007810000 */
[----:B------:R-:W-:Y:S02]  /*4290*/  FSEL R152, R41, -INF , P0 ;  /* 0xff80000029987808 */ /* 0x000fe40000000000 */
[----:B------:R-:W-:Y:S02]  /*42a0*/  FMNMX.FTZ R0, R249, R0, !PT ;  /* 0x00000000f9007209 */ /* 0x000fe40007810000 */
[----:B------:R-:W-:Y:S02]  /*42b0*/  FMNMX.FTZ R164, R219, R164, !PT ;  /* 0x000000a4dba47209 */ /* 0x000fe40007810000 */
[----:B------:R-:W-:Y:S02]  /*42c0*/  FMNMX.FTZ R0, R250, R0, !PT ;  /* 0x00000000fa007209 */ /* 0x000fe40007810000 */
[----:B------:R-:W-:Y:S02]  /*42d0*/  FMNMX.FTZ R164, R152, R164, !PT ;  /* 0x000000a498a47209 */ /* 0x000fe40007810000 */
[----:B------:R-:W-:-:S02]  /*42e0*/  FMNMX.FTZ R0, R251, R0, !PT ;  /* 0x00000000fb007209 */ /* 0x000fc40007810000 */
[----:B------:R-:W-:Y:S01]  /*42f0*/  FSEL R145, R23, -INF , P2 ;  /* 0xff80000017917808 */ /* 0x000fe20001000000 */
[----:B------:R-:W1:Y:S01]  /*4300*/  SHFL.BFLY PT, R3, R164, 0x2, 0x1f ;  /* 0x0c401f00a4037f89 */ /* 0x000e6200000e0000 */
[----:B------:R-:W-:Y:S02]  /*4310*/  FMNMX.FTZ R0, R252, R0, !PT ;  /* 0x00000000fc007209 */ /* 0x000fe40007810000 */
[----:B--2---:R-:W-:Y:S01]  /*4320*/  FSEL R167, R42, -INF , P1 ;  /* 0xff8000002aa77808 */ /* 0x004fe20000800000 */
[----:B------:R-:W-:Y:S01]  /*4330*/  LDSM.16.MT88.4 R20, [R212+0x100] ;  /* 0x00010000d414783b */ /* 0x000fe20000004200 */
[----:B------:R-:W-:Y:S02]  /*4340*/  FMNMX.FTZ R0, R154, R0, !PT ;  /* 0x000000009a007209 */ /* 0x000fe40007810000 */
[----:B------:R-:W-:Y:S02]  /*4350*/  FSEL R216, R43, -INF , P0 ;  /* 0xff8000002bd87808 */ /* 0x000fe40000000000 */
[----:B------:R-:W-:Y:S01]  /*4360*/  FMNMX.FTZ R0, R146, R0, !PT ;  /* 0x0000000092007209 */ /* 0x000fe20007810000 */
[----:B------:R-:W-:Y:S03]  /*4370*/  LDSM.16.MT88.4 R40, [R215+0x100] ;  /* 0x00010000d728783b */ /* 0x000fe60000004200 */
[----:B------:R-:W-:-:S04]  /*4380*/  FMNMX.FTZ R0, R144, R0, !PT ;  /* 0x0000000090007209 */ /* 0x000fc80007810000 */
[----:B------:R-:W-:-:S04]  /*4390*/  FMNMX.FTZ R0, R141, R0, !PT ;  /* 0x000000008d007209 */ /* 0x000fc80007810000 */
[----:B------:R-:W-:Y:S02]  /*43a0*/  FMNMX.FTZ R0, R135, R0, !PT ;  /* 0x0000000087007209 */ /* 0x000fe40007810000 */
[----:B-1----:R-:W-:Y:S02]  /*43b0*/  FMNMX.FTZ R164, R164, R3, !PT ;  /* 0x00000003a4a47209 */ /* 0x002fe40007810000 */
[----:B------:R-:W-:-:S03]  /*43c0*/  FMNMX.FTZ R3, R145, R0, !PT ;  /* 0x0000000091037209 */ /* 0x000fc60007810000 */
[----:B------:R-:W1:Y:S01]  /*43d0*/  SHFL.BFLY PT, R0, R164, 0x1, 0x1f ;  /* 0x0c201f00a4007f89 */ /* 0x000e6200000e0000 */
[----:B------:R-:W-:-:S04]  /*43e0*/  FMNMX.FTZ R3, R167, R3, !PT ;  /* 0x00000003a7037209 */ /* 0x000fc80007810000 */
[----:B------:R-:W-:-:S05]  /*43f0*/  FMNMX.FTZ R3, R216, R3, !PT ;  /* 0x00000003d8037209 */ /* 0x000fca0007810000 */
[----:B------:R-:W2:Y:S01]  /*4400*/  SHFL.BFLY PT, R6, R3, 0x2, 0x1f ;  /* 0x0c401f0003067f89 */ /* 0x000ea200000e0000 */
[----:B-1----:R-:W-:-:S04]  /*4410*/  FMNMX.FTZ R164, R164, R0, !PT ;  /* 0x00000000a4a47209 */ /* 0x002fc80007810000 */
[C---:B------:R-:W-:Y:S01]  /*4420*/  FSETP.NEU.FTZ.AND P0, PT, R164.reuse, -INF , PT ;  /* 0xff800000a400780b */ /* 0x040fe20003f1d000 */
[----:B------:R-:W-:-:S05]  /*4430*/  FMUL.FTZ R12, R164, c[0x0][0x2d0] ;  /* 0x0000b400a40c7a20 */ /* 0x000fca0000410000 */
[----:B------:R-:W-:Y:S02]  /*4440*/  FSEL R12, R12, RZ, P0 ;  /* 0x000000ff0c0c7208 */ /* 0x000fe40000000000 */
[----:B--2---:R-:W-:-:S03]  /*4450*/  FMNMX.FTZ R3, R3, R6, !PT ;  /* 0x0000000603037209 */ /* 0x004fc60007810000 */
[--C-:B------:R-:W-:Y:S02]  /*4460*/  FFMA.FTZ R0, R7, c[0x0][0x2d0], -R12.reuse ;  /* 0x0000b40007007a23 */ /* 0x100fe4000001080c */
[----:B------:R-:W1:Y:S01]  /*4470*/  SHFL.BFLY PT, R6, R3, 0x1, 0x1f ;  /* 0x0c201f0003067f89 */ /* 0x000e6200000e0000 */
[--C-:B------:R-:W-:Y:S01]  /*4480*/  FFMA.FTZ R2, R148, c[0x0][0x2d0], -R12.reuse ;  /* 0x0000b40094027a23 */ /* 0x100fe2000001080c */
        /* <DEDUP_REMOVED lines=13> */
[----:B------:R1:W2:Y:S02]  /*4560*/  MUFU.EX2 R217, R0 ;  /* 0x0000000000d97308 */ /* 0x0002a40000000800 */
[----:B-1----:R-:W-:Y:S01]  /*4570*/  FFMA.FTZ R0, R11, c[0x0][0x2d0], -R12 ;  /* 0x0000b4000b007a23 */ /* 0x002fe2000001080c */
[----:B--2---:R-:W-:-:S05]  /*4580*/  F2FP.BF16.PACK_AB R10, R217, R88 ;  /* 0x00000058d90a723e */ /* 0x004fca00000010ff */
[----:B------:R1:W2:Y:S02]  /*4590*/  MUFU.EX2 R27, R0 ;  /* 0x00000000001b7308 */ /* 0x0002a40000000800 */
[----:B-1----:R-:W-:Y:S02]  /*45a0*/  FFMA.FTZ R0, R13, c[0x0][0x2d0], -R12 ;  /* 0x0000b4000d007a23 */ /* 0x002fe4000001080c */
[----:B--2---:R-:W-:-:S04]  /*45b0*/  IMAD.MOV.U32 R15, RZ, RZ, R27 ;  /* 0x000000ffff0f7224 */ /* 0x004fc800078e001b */
[----:B------:R1:W-:Y:S02]  /*45c0*/  MUFU.EX2 R140, R0 ;  /* 0x00000000008c7308 */ /* 0x0003e40000000800 */
[----:B-1----:R-:W-:-:S05]  /*45d0*/  FMUL.FTZ R0, R3, c[0x0][0x2d0] ;  /* 0x0000b40003007a20 */ /* 0x002fca0000410000 */
[----:B------:R-:W-:-:S05]  /*45e0*/  FSEL R0, R0, RZ, P0 ;  /* 0x000000ff00007208 */ /* 0x000fca0000000000 */
[--C-:B------:R-:W-:Y:S02]  /*45f0*/  FFMA.FTZ R5, R17, c[0x0][0x2d0], -R0.reuse ;  /* 0x0000b40011057a23 */ /* 0x100fe40000010800 */
[--C-:B------:R-:W-:Y:S02]  /*4600*/  FFMA.FTZ R6, R16, c[0x0][0x2d0], -R0.reuse ;  /* 0x0000b40010067a23 */ /* 0x100fe40000010800 */
[----:B------:R1:W-:Y:S01]  /*4610*/  MUFU.EX2 R13, R5 ;  /* 0x00000005000d7308 */ /* 0x0003e20000000800 */
[----:B------:R-:W-:-:S07]  /*4620*/  FFMA.FTZ R4, R26, c[0x0][0x2d0], -R0 ;  /* 0x0000b4001a047a23 */ /* 0x000fce0000010800 */
[----:B------:R-:W2:Y:S01]  /*4630*/  MUFU.EX2 R72, R6 ;  /* 0x0000000600487308 */ /* 0x000ea20000000800 */
[----:B-1----:R-:W-:-:S07]  /*4640*/  FFMA.FTZ R5, R18, c[0x0][0x2d0], -R0 ;  /* 0x0000b40012057a23 */ /* 0x002fce0000010800 */
[----:B------:R1:W-:Y:S01]  /*4650*/  MUFU.EX2 R14, R4 ;  /* 0x00000004000e7308 */ /* 0x0003e20000000800 */
[----:B--2---:R-:W-:-:S07]  /*4660*/  F2FP.BF16.PACK_AB R9, R13, R72 ;  /* 0x000000480d09723e */ /* 0x004fce00000010ff */
[----:B------:R2:W-:Y:S01]  /*4670*/  MUFU.EX2 R220, R5 ;  /* 0x0000000500dc7308 */ /* 0x0005e20000000800 */
[----:B------:R-:W-:Y:S01]  /*4680*/  F2FP.BF16.PACK_AB R6, R138, R133 ;  /* 0x000000858a06723e */ /* 0x000fe200000010ff */
[----:B-1----:R-:W-:-:S06]  /*4690*/  FFMA.FTZ R4, R28, c[0x0][0x2d0], -R0 ;  /* 0x0000b4001c047a23 */ /* 0x002fcc0000010800 */
[----:B------:R1:W3:Y:S01]  /*46a0*/  MUFU.EX2 R139, R4 ;  /* 0x00000004008b7308 */ /* 0x0002e20000000800 */
[----:B--2---:R-:W-:-:S07]  /*46b0*/  FFMA.FTZ R5, R19, c[0x0][0x2d0], -R0 ;  /* 0x0000b40013057a23 */ /* 0x004fce0000010800 */
[----:B------:R2:W4:Y:S01]  /*46c0*/  MUFU.EX2 R147, R5 ;  /* 0x0000000500937308 */ /* 0x0005220000000800 */
[----:B-1----:R-:W-:Y:S02]  /*46d0*/  F2FP.BF16.PACK_AB R4, R140, R15 ;  /* 0x0000000f8c04723e */ /* 0x002fe400000010ff */
[----:B---3--:R-:W-:Y:S01]  /*46e0*/  F2FP.BF16.PACK_AB R7, R139, R14 ;  /* 0x0000000e8b07723e */ /* 0x008fe200000010ff */
[----:B--2---:R-:W-:Y:S01]  /*46f0*/  FFMA.FTZ R5, R24, c[0x0][0x2d0], -R0 ;  /* 0x0000b40018057a23 */ /* 0x004fe20000010800 */
[----:B----4-:R-:W-:-:S03]  /*4700*/  F2FP.BF16.PACK_AB R11, R147, R220 ;  /* 0x000000dc930b723e */ /* 0x010fc600000010ff */
[----:B------:R1:W-:Y:S04]  /*4710*/  MUFU.EX2 R134, R5 ;  /* 0x0000000500867308 */ /* 0x0003e80000000800 */
[C---:B------:R-:W-:Y:S08]  /*4720*/  HMMA.16816.F32.BF16 R16, R8.reuse, R20, RZ ;  /* 0x000000140810723c */ /* 0x040ff000000418ff */
[----:B------:R-:W-:Y:S01]  /*4730*/  HMMA.16816.F32.BF16 R92, R8, R54, RZ ;  /* 0x00000036085c723c */ /* 0x000fe200000418ff */
[----:B-1----:R-:W-:-:S02]  /*4740*/  FFMA.FTZ R5, R25, c[0x0][0x2d0], -R0 ;  /* 0x0000b40019057a23 */ /* 0x002fc40000010800 */
[----:B------:R-:W1:Y:S02]  /*4750*/  LDSM.16.MT88.4 R24, [R213+0x100] ;  /* 0x00010000d518783b */ /* 0x000e640000004200 */
[----:B------:R-:W2:Y:S03]  /*4760*/  MUFU.EX2 R221, R5 ;  /* 0x0000000500dd7308 */ /* 0x000ea60000000800 */
[C---:B------:R-:W-:Y:S08]  /*4770*/  HMMA.16816.F32.BF16 R124, R8.reuse, R120, RZ ;  /* 0x00000078087c723c */ /* 0x040ff000000418ff */
[----:B------:R-:W-:Y:S01]  /*4780*/  HMMA.16816.F32.BF16 R128, R8, R116, RZ ;  /* 0x000000740880723c */ /* 0x000fe200000418ff */
[----:B--2---:R-:W-:-:S07]  /*4790*/  F2FP.BF16.PACK_AB R5, R221, R134 ;  /* 0x00000086dd05723e */ /* 0x004fce00000010ff */
[----:B------:R-:W-:Y:S08]  /*47a0*/  HMMA.16816.F32.BF16 R120, R8, R122, RZ ;  /* 0x0000007a0878723c */ /* 0x000ff000000418ff */
[----:B------:R-:W-:Y:S08]  /*47b0*/  HMMA.16816.F32.BF16 R168, R4, R32, R16 ;  /* 0x0000002004a8723c */ /* 0x000ff00000041810 */
[C---:B------:R-:W-:Y:S08]  /*47c0*/  HMMA.16816.F32.BF16 R16, R8.reuse, R22, RZ ;  /* 0x000000160810723c */ /* 0x040ff000000418ff */
[C---:B-1----:R-:W-:Y:S08]  /*47d0*/  HMMA.16816.F32.BF16 R28, R8.reuse, R24, RZ ;  /* 0x00000018081c723c */ /* 0x042ff000000418ff */
[----:B------:R-:W-:Y:S08]  /*47e0*/  HMMA.16816.F32.BF16 R24, R8, R26, RZ ;  /* 0x0000001a0818723c */ /* 0x000ff000000418ff */
[----:B------:R-:W-:Y:S01]  /*47f0*/  HMMA.16816.F32.BF16 R208, R4, R34, R16 ;  /* 0x0000002204d0723c */ /* 0x000fe20000041810 */
[----:B------:R-:W-:Y:S07]  /*4800*/  LDSM.16.MT88.4 R32, [R214+0x3100] ;  /* 0x00310000d620783b */ /* 0x000fee0000004200 */
[C---:B------:R-:W-:Y:S08]  /*4810*/  HMMA.16816.F32.BF16 R20, R8.reuse, R40, RZ ;  /* 0x000000280814723c */ /* 0x040ff000000418ff */
[C---:B------:R-:W-:Y:S08]  /*4820*/  HMMA.16816.F32.BF16 R16, R8.reuse, R42, RZ ;  /* 0x0000002a0810723c */ /* 0x040ff000000418ff */
[----:B------:R-:W-:Y:S08]  /*4830*/  HMMA.16816.F32.BF16 R40, R8, R36, RZ ;  /* 0x000000240828723c */ /* 0x000ff000000418ff */
[C---:B------:R-:W-:Y:S01]  /*4840*/  HMMA.16816.F32.BF16 R196, R4.reuse, R50, R24 ;  /* 0x0000003204c4723c */ /* 0x040fe20000041818 */
[----:B------:R-:W1:Y:S07]  /*4850*/  LDSM.16.MT88.4 R24, [R213+0x3100] ;  /* 0x00310000d518783b */ /* 0x000e6e0000004200 */
[C---:B------:R-:W-:Y:S08]  /*4860*/  HMMA.16816.F32.BF16 R192, R4.reuse, R46, R16 ;  /* 0x0000002e04c0723c */ /* 0x040ff00000041810 */
[----:B------:R-:W-:Y:S01]  /*4870*/  HMMA.16816.F32.BF16 R188, R4, R56, R40 ;  /* 0x0000003804bc723c */ /* 0x000fe20000041828 */
[----:B------:R-:W2:Y:S07]  /*4880*/  LDSM.16.MT88.4 R40, [R212+0x6100] ;  /* 0x00610000d428783b */ /* 0x000eae0000004200 */
[----:B------:R-:W-:Y:S08]  /*4890*/  HMMA.16816.F32.BF16 R16, R8, R52, RZ ;  /* 0x000000340810723c */ /* 0x000ff000000418ff */
[C---:B------:R-:W-:Y:S01]  /*48a0*/  HMMA.16816.F32.BF16 R200, R4.reuse, R44, R20 ;  /* 0x0000002c04c8723c */ /* 0x040fe20000041814 */
[----:B------:R-:W3:Y:S04]  /*48b0*/  LDSM.16.MT88.4 R20, [R215+0x3100] ;  /* 0x00310000d714783b */ /* 0x000ee80000004200 */
[----:B------:R-:W-:Y:S03]  /*48c0*/  LDSM.16.MT88.4 R44, [R213+0x6100] ;  /* 0x00610000d52c783b */ /* 0x000fe60000004200 */
[C---:B------:R-:W-:Y:S01]  /*48d0*/  HMMA.16816.F32.BF16 R204, R4.reuse, R48, R28 ;  /* 0x0000003004cc723c */ /* 0x040fe2000004181c */
[----:B------:R-:W4:Y:S07]  /*48e0*/  LDSM.16.MT88.4 R48, [R215+0x6100] ;  /* 0x00610000d730783b */ /* 0x000f2e0000004200 */
[----:B------:R-:W-:Y:S07]  /*48f0*/  HMMA.16816.F32.BF16 R180, R4, R84, R16 ;  /* 0x0000005404b4723c */ /* 0x000fee0000041810 */
[----:B------:R-:W-:Y:S01]  /*4900*/  MOV R85, R88 ;  /* 0x0000005800557202 */ /* 0x000fe20000000f00 */
[----:B------:R-:W-:Y:S01]  /*4910*/  HMMA.16816.F32.BF16 R28, R8, R38, RZ ;  /* 0x00000026081c723c */ /* 0x000fe200000418ff */
[----:B------:R-:W-:-:S07]  /*4920*/  IMAD.MOV.U32 R84, RZ, RZ, R72 ;  /* 0x000000ffff547224 */ /* 0x000fce00078e0048 */
[C---:B-1----:R-:W-:Y:S08]  /*4930*/  HMMA.16816.F32.BF16 R88, R8.reuse, R24, RZ ;  /* 0x000000180858723c */ /* 0x042ff000000418ff */
[C---:B------:R-:W-:Y:S08]  /*4940*/  HMMA.16816.F32.BF16 R80, R8.reuse, R26, RZ ;  /* 0x0000001a0850723c */ /* 0x040ff000000418ff */
[----:B--2---:R-:W-:Y:S08]  /*4950*/  HMMA.16816.F32.BF16 R16, R8, R42, RZ ;  /* 0x0000002a0810723c */ /* 0x004ff000000418ff */
[----:B------:R-:W-:Y:S08]  /*4960*/  HMMA.16816.F32.BF16 R184, R4, R58, R28 ;  /* 0x0000003a04b8723c */ /* 0x000ff0000004181c */
[C---:B---3--:R-:W-:Y:S08]  /*4970*/  HMMA.16816.F32.BF16 R76, R8.reuse, R20, RZ ;  /* 0x00000014084c723c */ /* 0x048ff000000418ff */
[C---:B------:R-:W-:Y:S08]  /*4980*/  HMMA.16816.F32.BF16 R36, R8.reuse, R22, RZ ;  /* 0x000000160824723c */ /* 0x040ff000000418ff */
[C---:B------:R-:W-:Y:S08]  /*4990*/  HMMA.16816.F32.BF16 R28, R8.reuse, R32, RZ ;  /* 0x00000020081c723c */ /* 0x040ff000000418ff */
[C---:B------:R-:W-:Y:S08]  /*49a0*/  HMMA.16816.F32.BF16 R24, R8.reuse, R34, RZ ;  /* 0x000000220818723c */ /* 0x040ff000000418ff */
[C---:B------:R-:W-:Y:S08]  /*49b0*/  HMMA.16816.F32.BF16 R20, R8.reuse, R40, RZ ;  /* 0x000000280814723c */ /* 0x040ff000000418ff */
[C---:B----4-:R-:W-:Y:S08]  /*49c0*/  HMMA.16816.F32.BF16 R72, R8.reuse, R48, RZ ;  /* 0x000000300848723c */ /* 0x050ff000000418ff */
[----:B------:R-:W-:Y:S08]  /*49d0*/  HMMA.16816.F32.BF16 R56, R8, R50, RZ ;  /* 0x000000320838723c */ /* 0x000ff000000418ff */
[C---:B------:R-:W-:Y:S07]  /*49e0*/  HMMA.16816.F32.BF16 R172, R4.reuse, R86, R92 ;  /* 0x0000005604ac723c */ /* 0x040fee000004185c */
        /* <DEDUP_REMOVED lines=8> */
[----:B------:R-:W-:Y:S01]  /*4a70*/  HMMA.16816.F32.BF16 R156, R4, R110, R80 ;  /* 0x0000006e049c723c */ /* 0x000fe20000041850 */
[----:B------:R-:W-:Y:S01]  /*4a80*/  MOV R89, R147 ;  /* 0x0000009300597202 */ /* 0x000fe20000000f00 */
[----:B------:R-:W-:Y:S02]  /*4a90*/  IMAD.MOV.U32 R88, RZ, RZ, R146 ;  /* 0x000000ffff587224 */ /* 0x000fe400078e0092 */
[----:B------:R-:W-:Y:S02]  /*4aa0*/  IMAD.MOV.U32 R91, RZ, RZ, R153 ;  /* 0x000000ffff5b7224 */ /* 0x000fe400078e0099 */
[----:B------:R-:W-:Y:S01]  /*4ab0*/  IMAD.MOV.U32 R90, RZ, RZ, R152 ;  /* 0x000000ffff5a7224 */ /* 0x000fe200078e0098 */
[----:B------:R-:W-:Y:S01]  /*4ac0*/  MOV R111, R138 ;  /* 0x0000008a006f7202 */ /* 0x000fe20000000f00 */
[----:B------:R-:W-:Y:S01]  /*4ad0*/  HMMA.16816.F32.BF16 R32, R8, R44, RZ ;  /* 0x0000002c0820723c */ /* 0x000fe200000418ff */
[----:B------:R-:W-:Y:S01]  /*4ae0*/  IMAD.MOV.U32 R110, RZ, RZ, R139 ;  /* 0x000000ffff6e7224 */ /* 0x000fe200078e008b */
[----:B------:R-:W-:Y:S01]  /*4af0*/  MOV R82, R144 ;  /* 0x0000009000527202 */ /* 0x000fe20000000f00 */
[----:B------:R-:W-:-:S02]  /*4b00*/  IMAD.MOV.U32 R83, RZ, RZ, R145 ;  /* 0x000000ffff537224 */ /* 0x000fc400078e0091 */
[----:B------:R-:W-:Y:S02]  /*4b10*/  IMAD.MOV.U32 R81, RZ, RZ, R143 ;  /* 0x000000ffff517224 */ /* 0x000fe400078e008f */
[----:B------:R-:W-:Y:S01]  /*4b20*/  IMAD.MOV.U32 R80, RZ, RZ, R142 ;  /* 0x000000ffff507224 */ /* 0x000fe200078e008e */
[----:B------:R-:W-:Y:S01]  /*4b30*/  HMMA.16816.F32.BF16 R40, R8, R46, RZ ;  /* 0x0000002e0828723c */ /* 0x000fe200000418ff */
[----:B------:R-:W-:Y:S02]  /*4b40*/  IMAD.MOV.U32 R94, RZ, RZ, R134 ;  /* 0x000000ffff5e7224 */ /* 0x000fe400078e0086 */
[----:B------:R-:W-:Y:S02]  /*4b50*/  IMAD.MOV.U32 R109, RZ, RZ, R132 ;  /* 0x000000ffff6d7224 */ /* 0x000fe400078e0084 */
[----:B------:R-:W-:-:S03]  /*4b60*/  IMAD.MOV.U32 R148, RZ, RZ, R81 ;  /* 0x000000ffff947224 */ /* 0x000fc600078e0051 */
[C---:B------:R-:W-:Y:S08]  /*4b70*/  HMMA.16816.F32.BF16 R52, R8.reuse, R60, RZ ;  /* 0x0000003c0834723c */ /* 0x040ff000000418ff */
[C---:B------:R-:W-:Y:S08]  /*4b80*/  HMMA.16816.F32.BF16 R48, R8.reuse, R62, RZ ;  /* 0x0000003e0830723c */ /* 0x040ff000000418ff */
[C---:B------:R-:W-:Y:S08]  /*4b90*/  HMMA.16816.F32.BF16 R44, R8.reuse, R64, RZ ;  /* 0x00000040082c723c */ /* 0x040ff000000418ff */
[----:B------:R-:W-:Y:S08]  /*4ba0*/  HMMA.16816.F32.BF16 R60, R8, R68, RZ ;  /* 0x00000044083c723c */ /* 0x000ff000000418ff */
[----:B------:R-:W-:Y:S01]  /*4bb0*/  HMMA.16816.F32.BF16 R136, R4, R98, R16 ;  /* 0x000000620488723c */ /* 0x000fe20000041810 */
[----:B------:R-:W1:Y:S07]  /*4bc0*/  LDSM.16.MT88.4 R16, [R215+0x6900] ;  /* 0x00690000d710783b */ /* 0x000e6e0000004200 */
[C---:B------:R-:W-:Y:S08]  /*4bd0*/  HMMA.16816.F32.BF16 R64, R8.reuse, R66, RZ ;  /* 0x000000420840723c */ /* 0x040ff000000418ff */
[C---:B------:R-:W-:Y:S08]  /*4be0*/  HMMA.16816.F32.BF16 R68, R8.reuse, R70, RZ ;  /* 0x000000460844723c */ /* 0x040ff000000418ff */
[----:B------:R-:W-:Y:S01]  /*4bf0*/  HMMA.16816.F32.BF16 R116, R8, R118, RZ ;  /* 0x000000760874723c */ /* 0x000fe200000418ff */
[----:B------:R-:W2:Y:S07]  /*4c00*/  LDSM.16.MT88.4 R8, [R214+0x6900] ;  /* 0x00690000d608783b */ /* 0x000eae0000004200 */
[C---:B------:R-:W-:Y:S07]  /*4c10*/  HMMA.16816.F32.BF16 R144, R4.reuse, R106, R36 ;  /* 0x0000006a0490723c */ /* 0x040fee0000041824 */
[----:B------:R-:W-:Y:S01]  /*4c20*/  MOV R39, R141 ;  /* 0x0000008d00277202 */ /* 0x000fe20000000f00 */
[----:B------:R-:W-:Y:S01]  /*4c30*/  IMAD.MOV.U32 R38, RZ, RZ, R140 ;  /* 0x000000ffff267224 */ /* 0x000fe200078e008c */
[C---:B------:R-:W-:Y:S08]  /*4c40*/  HMMA.16816.F32.BF16 R152, R4.reuse, R104, R76 ;  /* 0x000000680498723c */ /* 0x040ff0000004184c */
[C---:B------:R-:W-:Y:S01]  /*4c50*/  HMMA.16816.F32.BF16 R140, R4.reuse, R96, R20 ;  /* 0x00000060048c723c */ /* 0x040fe20000041814 */
[----:B------:R-:W3:Y:S07]  /*4c60*/  LDSM.16.MT88.4 R20, [R212+0x9900] ;  /* 0x00990000d414783b */ /* 0x000eee0000004200 */
[C---:B-1----:R-:W-:Y:S08]  /*4c70*/  HMMA.16816.F32.BF16 R96, R4.reuse, R16, R72 ;  /* 0x000000100460723c */ /* 0x042ff00000041848 */
[C---:B------:R-:W-:Y:S01]  /*4c80*/  HMMA.16816.F32.BF16 R76, R4.reuse, R18, R56 ;  /* 0x00000012044c723c */ /* 0x040fe20000041838 */
[----:B------:R-:W-:Y:S07]  /*4c90*/  LDSM.16.MT88.4 R16, [R212+0x1100] ;  /* 0x00110000d410783b */ /* 0x000fee0000004200 */
[C---:B--2---:R-:W-:Y:S08]  /*4ca0*/  HMMA.16816.F32.BF16 R72, R4.reuse, R8, R52 ;  /* 0x000000080448723c */ /* 0x044ff00000041834 */
[C---:B------:R-:W-:Y:S01]  /*4cb0*/  HMMA.16816.F32.BF16 R56, R4.reuse, R10, R48 ;  /* 0x0000000a0438723c */ /* 0x040fe20000041830 */
[----:B------:R-:W1:Y:S07]  /*4cc0*/  LDSM.16.MT88.4 R8, [R215+0x9900] ;  /* 0x00990000d708783b */ /* 0x000e6e0000004200 */
[C---:B------:R-:W-:Y:S01]  /*4cd0*/  HMMA.16816.F32.BF16 R132, R4.reuse, R100, R28 ;  /* 0x000000640484723c */ /* 0x040fe2000004181c */
[----:B------:R2:W-:Y:S07]  /*4ce0*/  MUFU.EX2 R101, R2 ;  /* 0x0000000200657308 */ /* 0x0005ee0000000800 */
[C---:B------:R-:W-:Y:S01]  /*4cf0*/  HMMA.16816.F32.BF16 R28, R4.reuse, R102, R24 ;  /* 0x00000066041c723c */ /* 0x040fe20000041818 */
[----:B------:R-:W4:Y:S06]  /*4d00*/  LDSM.16.MT88.4 R24, [R213+0x9900] ;  /* 0x00990000d518783b */ /* 0x000f2c0000004200 */
[----:B------:R-:W-:Y:S01]  /*4d10*/  IMAD.MOV.U32 R102, RZ, RZ, R87 ;  /* 0x000000ffff667224 */ /* 0x000fe200078e0057 */
[----:B---3--:R-:W-:Y:S01]  /*4d20*/  HMMA.16816.F32.BF16 R52, R4, R20, R44 ;  /* 0x000000140434723c */ /* 0x008fe2000004182c */
[----:B--2---:R-:W-:-:S02]  /*4d30*/  FFMA.FTZ R2, R151, c[0x0][0x2d0], -R12 ;  /* 0x0000b40097027a23 */ /* 0x004fc4000001080c */
[----:B------:R-:W-:Y:S02]  /*4d40*/  IMAD.MOV.U32 R103, RZ, RZ, R84 ;  /* 0x000000ffff677224 */ /* 0x000fe400078e0054 */
[----:B------:R2:W3:Y:S01]  /*4d50*/  MUFU.EX2 R37, R2 ;  /* 0x0000000200257308 */ /* 0x0004e20000000800 */
[----:B------:R-:W-:Y:S02]  /*4d60*/  IMAD.MOV.U32 R151, RZ, RZ, R83 ;  /* 0x000000ffff977224 */ /* 0x000fe400078e0053 */
[C---:B------:R-:W-:Y:S01]  /*4d70*/  HMMA.16816.F32.BF16 R64, R4.reuse, R22, R64 ;  /* 0x000000160440723c */ /* 0x040fe20000041840 */
[----:B------:R-:W4:Y:S07]  /*4d80*/  LDSM.16.MT88.4 R20, [R214+0x9900] ;  /* 0x00990000d614783b */ /* 0x000f2e0000004200 */
[----:B------:R-:W-:Y:S01]  /*4d90*/  HMMA.16816.F32.BF16 R104, R4, R112, R32 ;  /* 0x000000700468723c */ /* 0x000fe20000041820 */
[----:B--2---:R-:W-:-:S02]  /*4da0*/  FFMA.FTZ R2, R150, c[0x0][0x2d0], -R12 ;  /* 0x0000b40096027a23 */ /* 0x004fc4000001080c */
[----:B------:R-:W-:-:S05]  /*4db0*/  IMAD.MOV.U32 R150, RZ, RZ, R88 ;  /* 0x000000ffff967224 */ /* 0x000fca00078e0058 */
[----:B-1----:R-:W-:Y:S01]  /*4dc0*/  HMMA.16816.F32.BF16 R48, R4, R8, R124 ;  /* 0x000000080430723c */ /* 0x002fe2000004187c */
[----:B------:R1:W2:Y:S01]  /*4dd0*/  MUFU.EX2 R100, R2 ;  /* 0x0000000200647308 */ /* 0x0002a20000000800 */
[----:B------:R-:W-:Y:S01]  /*4de0*/  IMAD.MOV.U32 R33, RZ, RZ, R90 ;  /* 0x000000ffff217224 */ /* 0x000fe200078e005a */
[----:B------:R-:W-:Y:S01]  /*4df0*/  MOV R35, R86 ;  /* 0x0000005600237202 */ /* 0x000fe20000000f00 */
[----:B------:R-:W-:-:S03]  /*4e00*/  IMAD.MOV.U32 R34, RZ, RZ, R91 ;  /* 0x000000ffff227224 */ /* 0x000fc600078e005b */
[----:B---3--:R-:W-:Y:S01]  /*4e10*/  MOV R126, R37 ;  /* 0x00000025007e7202 */ /* 0x008fe20000000f00 */
[----:B------:R-:W-:Y:S01]  /*4e20*/  HMMA.16816.F32.BF16 R44, R4, R10, R120 ;  /* 0x0000000a042c723c */ /* 0x000fe20000041878 */
[----:B------:R-:W3:Y:S01]  /*4e30*/  LDSM.16.MT88.4 R8, [R213+0x1100] ;  /* 0x00110000d508783b */ /* 0x000ee20000004200 */
[----:B------:R-:W-:-:S06]  /*4e40*/  IMAD.MOV.U32 R127, RZ, RZ, R38 ;  /* 0x000000ffff7f7224 */ /* 0x000fcc00078e0026 */
[C---:B----4-:R-:W-:Y:S01]  /*4e50*/  HMMA.16816.F32.BF16 R60, R4.reuse, R24, R60 ;  /* 0x00000018043c723c */ /* 0x050fe2000004183c */
[----:B-1----:R-:W-:Y:S01]  /*4e60*/  FFMA.FTZ R2, R149, c[0x0][0x2d0], -R12 ;  /* 0x0000b40095027a23 */ /* 0x002fe2000001080c */
[----:B------:R-:W-:Y:S01]  /*4e70*/  MOV R149, R89 ;  /* 0x0000005900957202 */ /* 0x000fe20000000f00 */
[----:B--2---:R-:W-:Y:S01]  /*4e80*/  IMAD.MOV.U32 R125, RZ, RZ, R100 ;  /* 0x000000ffff7d7224 */ /* 0x004fe200078e0064 */
[----:B------:R-:W-:Y:S01]  /*4e90*/  MOV R100, R85 ;  /* 0x0000005500647202 */ /* 0x000fe20000000f00 */
[----:B------:R1:W2:Y:S02]  /*4ea0*/  MUFU.EX2 R36, R2 ;  /* 0x0000000200247308 */ /* 0x0002a40000000800 */
[----:B------:R-:W-:Y:S01]  /*4eb0*/  MOV R25, R39 ;  /* 0x0000002700197202 */ /* 0x000fe20000000f00 */
[C---:B------:R-:W-:Y:S08]  /*4ec0*/  HMMA.16816.F32.BF16 R112, R4.reuse, R114, R40 ;  /* 0x000000720470723c */ /* 0x040ff00000041828 */
[----:B------:R-:W-:Y:S01]  /*4ed0*/  HMMA.16816.F32.BF16 R68, R4, R26, R68 ;  /* 0x0000001a0444723c */ /* 0x000fe20000041844 */
[----:B-1----:R-:W-:Y:S01]  /*4ee0*/  FFMA.FTZ R2, R160, c[0x0][0x2d0], -R0 ;  /* 0x0000b400a0027a23 */ /* 0x002fe20000010800 */
[----:B------:R-:W-:-:S05]  /*4ef0*/  MOV R160, R34 ;  /* 0x0000002200a07202 */ /* 0x000fca0000000f00 */
[----:B------:R-:W-:Y:S01]  /*4f00*/  IMAD.MOV.U32 R27, RZ, RZ, R80 ;  /* 0x000000ffff1b7224 */ /* 0x000fe200078e0050 */
[----:B------:R-:W-:Y:S01]  /*4f10*/  HMMA.16816.F32.BF16 R40, R4, R20, R128 ;  /* 0x000000140428723c */ /* 0x000fe20000041880 */
[----:B------:R1:W-:Y:S01]  /*4f20*/  MUFU.EX2 R32, R2 ;  /* 0x0000000200207308 */ /* 0x0003e20000000800 */
[----:B------:R-:W-:Y:S01]  /*4f30*/  MOV R26, R82 ;  /* 0x00000052001a7202 */ /* 0x000fe20000000f00 */
[----:B-1----:R-:W-:Y:S02]  /*4f40*/  FFMA.FTZ R2, R163, c[0x0][0x2d0], -R0 ;  /* 0x0000b400a3027a23 */ /* 0x002fe40000010800 */
[----:B--2---:R-:W-:-:S04]  /*4f50*/  IMAD.MOV.U32 R163, RZ, RZ, R36 ;  /* 0x000000ffffa37224 */ /* 0x004fc800078e0024 */
[----:B------:R1:W2:Y:S01]  /*4f60*/  MUFU.EX2 R124, R2 ;  /* 0x00000002007c7308 */ /* 0x0002a20000000800 */
[----:B------:R-:W-:Y:S01]  /*4f70*/  HMMA.16816.F32.BF16 R36, R4, R22, R116 ;  /* 0x000000160424723c */ /* 0x000fe20000041874 */
[----:B------:R-:W4:Y:S06]  /*4f80*/  LDSM.16.MT88.4 R20, [R215+0x1100] ;  /* 0x00110000d714783b */ /* 0x000f2c0000004200 */
[----:B------:R-:W-:Y:S02]  /*4f90*/  F2FP.BF16.PACK_AB R4, R126, R101 ;  /* 0x000000657e04723e */ /* 0x000fe400000010ff */
[----:B------:R-:W-:Y:S01]  /*4fa0*/  F2FP.BF16.PACK_AB R6, R163, R125 ;  /* 0x0000007da306723e */ /* 0x000fe200000010ff */
[----:B-1----:R-:W-:Y:S01]  /*4fb0*/  FFMA.FTZ R2, R162, c[0x0][0x2d0], -R0 ;  /* 0x0000b400a2027a23 */ /* 0x002fe20000010800 */
[----:B--2---:R-:W-:-:S03]  /*4fc0*/  F2FP.BF16.PACK_AB R5, R124, R32 ;  /* 0x000000207c05723e */ /* 0x004fc600000010ff */
[----:B------:R1:W-:Y:S02]  /*4fd0*/  MUFU.EX2 R24, R2 ;  /* 0x0000000200187308 */ /* 0x0003e40000000800 */
[----:B-1----:R-:W-:Y:S02]  /*4fe0*/  FFMA.FTZ R2, R161, c[0x0][0x2d0], -R0 ;  /* 0x0000b400a1027a23 */ /* 0x002fe40000010800 */
[----:B------:R-:W-:-:S04]  /*4ff0*/  IMAD.MOV.U32 R161, RZ, RZ, R35 ;  /* 0x000000ffffa17224 */ /* 0x000fc800078e0023 */
[----:B------:R-:W1:Y:S02]  /*5000*/  MUFU.EX2 R162, R2 ;  /* 0x0000000200a27308 */ /* 0x000e640000000800 */
[----:B-1----:R-:W-:Y:S02]  /*5010*/  F2FP.BF16.PACK_AB R7, R162, R24 ;  /* 0x00000018a207723e */ /* 0x002fe400000010ff */
[----:B------:R-:W-:-:S05]  /*5020*/  MOV R2, R94 ;  /* 0x0000005e00027202 */ /* 0x000fca0000000f00 */
[C---:B---3--:R-:W-:Y:S07]  /*5030*/  HMMA.16816.F32.BF16 R84, R4.reuse, R8, R204 ;  /* 0x000000080454723c */ /* 0x048fee00000418cc */
[----:B------:R-:W-:Y:S01]  /*5040*/  MOV R206, R101 ;  /* 0x0000006500ce7202 */ /* 0x000fe20000000f00 */
[----:B------:R-:W-:Y:S01]  /*5050*/  HMMA.16816.F32.BF16 R88, R4, R10, R196 ;  /* 0x0000000a0458723c */ /* 0x000fe200000418c4 */
[----:B------:R-:W1:Y:S01]  /*5060*/  LDSM.16.MT88.4 R8, [R212+0x4100] ;  /* 0x00410000d408783b */ /* 0x000e620000004200 */
[----:B------:R-:W-:Y:S01]  /*5070*/  IMAD.MOV.U32 R207, RZ, RZ, R110 ;  /* 0x000000ffffcf7224 */ /* 0x000fe200078e006e */
[----:B------:R-:W-:Y:S01]  /*5080*/  MOV R204, R108 ;  /* 0x0000006c00cc7202 */ /* 0x000fe20000000f00 */
[----:B------:R-:W-:-:S03]  /*5090*/  IMAD.MOV.U32 R205, RZ, RZ, R32 ;  /* 0x000000ffffcd7224 */ /* 0x000fc600078e0020 */
[----:B------:R-:W-:Y:S01]  /*50a0*/  IMAD.MOV.U32 R196, RZ, RZ, R102 ;  /* 0x000000ffffc47224 */ /* 0x000fe200078e0066 */
[C---:B------:R-:W-:Y:S01]  /*50b0*/  HMMA.16816.F32.BF16 R168, R4.reuse, R16, R168 ;  /* 0x0000001004a8723c */ /* 0x040fe200000418a8 */
[----:B------:R-:W-:Y:S01]  /*50c0*/  MOV R197, R103 ;  /* 0x0000006700c57202 */ /* 0x000fe20000000f00 */
[----:B------:R-:W-:Y:S02]  /*50d0*/  IMAD.MOV.U32 R199, RZ, RZ, R100 ;  /* 0x000000ffffc77224 */ /* 0x000fe400078e0064 */
[----:B------:R-:W-:Y:S02]  /*50e0*/  IMAD.MOV.U32 R198, RZ, RZ, R127 ;  /* 0x000000ffffc67224 */ /* 0x000fe400078e007f */
[----:B------:R-:W-:Y:S02]  /*50f0*/  IMAD.MOV.U32 R127, RZ, RZ, R33 ;  /* 0x000000ffff7f7224 */ /* 0x000fe400078e0021 */
[C---:B------:R-:W-:Y:S01]  /*5100*/  HMMA.16816.F32.BF16 R80, R4.reuse, R18, R208 ;  /* 0x000000120450723c */ /* 0x040fe200000418d0 */
[----:B------:R-:W2:Y:S04]  /*5110*/  LDSM.16.MT88.4 R16, [R214+0x1100] ;  /* 0x00110000d610783b */ /* 0x000ea80000004200 */
[----:B------:R-:W-:Y:S02]  /*5120*/  LDSM.16.MT88.4 R32, [R212+0x7100] ;  /* 0x00710000d420783b */ /* 0x000fe40000004200 */
[----:B------:R-:W-:Y:S01]  /*5130*/  IMAD.MOV.U32 R209, RZ, RZ, R92 ;  /* 0x000000ffffd17224 */ /* 0x000fe200078e005c */
[----:B----4-:R-:W-:Y:S01]  /*5140*/  HMMA.16816.F32.BF16 R100, R4, R22, R192 ;  /* 0x000000160464723c */ /* 0x010fe200000418c0 */
[----:B------:R-:W-:-:S02]  /*5150*/  IMAD.MOV.U32 R210, RZ, RZ, R93 ;  /* 0x000000ffffd27224 */ /* 0x000fc400078e005d */
[----:B------:R-:W-:Y:S02]  /*5160*/  IMAD.MOV.U32 R211, RZ, RZ, R95 ;  /* 0x000000ffffd37224 */ /* 0x000fe400078e005f */
[----:B------:R-:W-:-:S03]  /*5170*/  IMAD.MOV.U32 R208, RZ, RZ, R111 ;  /* 0x000000ffffd07224 */ /* 0x000fc600078e006f */
[C---:B------:R-:W-:Y:S01]  /*5180*/  HMMA.16816.F32.BF16 R92, R4.reuse, R20, R200 ;  /* 0x00000014045c723c */ /* 0x040fe200000418c8 */
[----:B------:R-:W3:Y:S06]  /*5190*/  LDSM.16.MT88.4 R20, [R213+0x4100] ;  /* 0x00410000d514783b */ /* 0x000eec0000004200 */
[----:B------:R-:W-:Y:S01]  /*51a0*/  IMAD.MOV.U32 R203, RZ, RZ, R109 ;  /* 0x000000ffffcb7224 */ /* 0x000fe200078e006d */
[----:B------:R-:W-:Y:S01]  /*51b0*/  MOV R202, R211 ;  /* 0x000000d300ca7202 */ /* 0x000fe20000000f00 */
[----:B-1----:R-:W-:Y:S01]  /*51c0*/  HMMA.16816.F32.BF16 R120, R4, R8, R180 ;  /* 0x000000080478723c */ /* 0x002fe200000418b4 */
[----:B------:R-:W-:Y:S01]  /*51d0*/  IMAD.MOV.U32 R201, RZ, RZ, R196 ;  /* 0x000000ffffc97224 */ /* 0x000fe200078e00c4 */
[----:B------:R-:W-:Y:S01]  /*51e0*/  MOV R196, R149 ;  /* 0x0000009500c47202 */ /* 0x000fe20000000f00 */
[----:B------:R-:W-:-:S02]  /*51f0*/  IMAD.MOV.U32 R149, RZ, RZ, R150 ;  /* 0x000000ffff957224 */ /* 0x000fc400078e0096 */
[----:B------:R-:W-:Y:S02]  /*5200*/  IMAD.MOV.U32 R200, RZ, RZ, R127 ;  /* 0x000000ffffc87224 */ /* 0x000fe400078e007f */
[----:B------:R-:W-:Y:S01]  /*5210*/  IMAD.MOV.U32 R150, RZ, RZ, R151 ;  /* 0x000000ffff967224 */ /* 0x000fe200078e0097 */
[----:B------:R-:W-:Y:S01]  /*5220*/  HMMA.16816.F32.BF16 R192, R4, R10, R172 ;  /* 0x0000000a04c0723c */ /* 0x000fe200000418ac */
[----:B------:R-:W1:Y:S01]  /*5230*/  LDSM.16.MT88.4 R8, [R214+0x4100] ;  /* 0x00410000d608783b */ /* 0x000e620000004200 */
[----:B------:R-:W-:Y:S01]  /*5240*/  MOV R151, R26 ;  /* 0x0000001a00977202 */ /* 0x000fe20000000f00 */
[----:B------:R-:W-:Y:S02]  /*5250*/  IMAD.MOV.U32 R127, RZ, RZ, R25 ;  /* 0x000000ffff7f7224 */ /* 0x000fe400078e0019 */
[----:B------:R-:W-:-:S03]  /*5260*/  IMAD.MOV.U32 R211, RZ, RZ, R162 ;  /* 0x000000ffffd37224 */ /* 0x000fc600078e00a2 */
[C---:B--2---:R-:W-:Y:S08]  /*5270*/  HMMA.16816.F32.BF16 R108, R4.reuse, R16, R188 ;  /* 0x00000010046c723c */ /* 0x044ff000000418bc */
[C---:B------:R-:W-:Y:S01]  /*5280*/  HMMA.16816.F32.BF16 R116, R4.reuse, R18, R184 ;  /* 0x000000120474723c */ /* 0x040fe200000418b8 */
[----:B------:R-:W2:Y:S07]  /*5290*/  LDSM.16.MT88.4 R16, [R215+0x4100] ;  /* 0x00410000d710783b */ /* 0x000eae0000004200 */
[C---:B---3--:R-:W-:Y:S08]  /*52a0*/  HMMA.16816.F32.BF16 R188, R4.reuse, R20, R176 ;  /* 0x0000001404bc723c */ /* 0x048ff000000418b0 */
[C---:B------:R-:W-:Y:S01]  /*52b0*/  HMMA.16816.F32.BF16 R184, R4.reuse, R22, R156 ;  /* 0x0000001604b8723c */ /* 0x040fe2000004189c */
[----:B------:R-:W3:Y:S06]  /*52c0*/  LDSM.16.MT88.4 R20, [R215+0x7100] ;  /* 0x00710000d714783b */ /* 0x000eec0000004200 */
[----:B------:R-:W-:Y:S01]  /*52d0*/  MOV R159, R204 ;  /* 0x000000cc009f7202 */ /* 0x000fe20000000f00 */
[----:B------:R-:W-:Y:S01]  /*52e0*/  IMAD.MOV.U32 R158, RZ, RZ, R197 ;  /* 0x000000ffff9e7224 */ /* 0x000fe200078e00c5 */
[----:B-1----:R-:W-:Y:S01]  /*52f0*/  HMMA.16816.F32.BF16 R176, R4, R8, R132 ;  /* 0x0000000804b0723c */ /* 0x002fe20000041884 */
[----:B------:R-:W-:Y:S01]  /*5300*/  MOV R204, R24 ;  /* 0x0000001800cc7202 */ /* 0x000fe20000000f00 */
[----:B------:R-:W-:-:S02]  /*5310*/  IMAD.MOV.U32 R197, RZ, RZ, R209 ;  /* 0x000000ffffc57224 */ /* 0x000fc400078e00d1 */
[----:B------:R-:W-:Y:S01]  /*5320*/  IMAD.MOV.U32 R209, RZ, RZ, R210 ;  /* 0x000000ffffd17224 */ /* 0x000fe200078e00d2 */
[----:B------:R-:W-:Y:S02]  /*5330*/  MOV R210, R163 ;  /* 0x000000a300d27202 */ /* 0x000fe40000000f00 */
[----:B------:R-:W-:Y:S01]  /*5340*/  IMAD.MOV.U32 R132, RZ, RZ, R27 ;  /* 0x000000ffff847224 */ /* 0x000fe200078e001b */
[----:B------:R-:W-:Y:S01]  /*5350*/  HMMA.16816.F32.BF16 R172, R4, R10, R28 ;  /* 0x0000000a04ac723c */ /* 0x000fe2000004181c */
[----:B------:R-:W1:Y:S01]  /*5360*/  LDSM.16.MT88.4 R24, [R213+0x7100] ;  /* 0x00710000d518783b */ /* 0x000e620000004200 */
[----:B------:R-:W-:Y:S01]  /*5370*/  MOV R134, R203 ;  /* 0x000000cb00867202 */ /* 0x000fe20000000f00 */
[----:B------:R-:W-:Y:S01]  /*5380*/  IMAD.MOV.U32 R203, RZ, RZ, R161 ;  /* 0x000000ffffcb7224 */ /* 0x000fe200078e00a1 */
[----:B------:R-:W-:Y:S01]  /*5390*/  MOV R135, R148 ;  /* 0x0000009400877202 */ /* 0x000fe20000000f00 */
[----:B------:R-:W-:Y:S01]  /*53a0*/  LDSM.16.MT88.4 R8, [R212+0xa100] ;  /* 0x00a10000d408783b */ /* 0x000fe20000004200 */
[----:B------:R-:W-:-:S02]  /*53b0*/  IMAD.MOV.U32 R133, RZ, RZ, R160 ;  /* 0x000000ffff857224 */ /* 0x000fc400078e00a0 */
[C---:B--2---:R-:W-:Y:S01]  /*53c0*/  HMMA.16816.F32.BF16 R128, R4.reuse, R16, R152 ;  /* 0x000000100480723c */ /* 0x044fe20000041898 */
[----:B------:R-:W-:Y:S07]  /*53d0*/  LDSM.16.MT88.4 R28, [R213+0xa100] ;  /* 0x00a10000d51c783b */ /* 0x000fee0000004200 */
[C---:B------:R-:W-:Y:S01]  /*53e0*/  HMMA.16816.F32.BF16 R180, R4.reuse, R18, R144 ;  /* 0x0000001204b4723c */ /* 0x040fe20000041890 */
[----:B------:R-:W2:Y:S07]  /*53f0*/  LDSM.16.MT88.4 R16, [R214+0x7100] ;  /* 0x00710000d610783b */ /* 0x000eae0000004200 */
[C---:B------:R-:W-:Y:S07]  /*5400*/  HMMA.16816.F32.BF16 R160, R4.reuse, R32, R140 ;  /* 0x0000002004a0723c */ /* 0x040fee000004188c */
[----:B------:R-:W-:Y:S01]  /*5410*/  IMAD.MOV.U32 R143, RZ, RZ, R158 ;  /* 0x000000ffff8f7224 */ /* 0x000fe200078e009e */
[----:B---3--:R-:W-:Y:S01]  /*5420*/  HMMA.16816.F32.BF16 R144, R4, R20, R96 ;  /* 0x000000140490723c */ /* 0x008fe20000041860 */
[----:B------:R-:W-:Y:S01]  /*5430*/  IMAD.MOV.U32 R142, RZ, RZ, R159 ;  /* 0x000000ffff8e7224 */ /* 0x000fe200078e009f */
[----:B------:R-:W-:Y:S01]  /*5440*/  MOV R141, R202 ;  /* 0x000000ca008d7202 */ /* 0x000fe20000000f00 */
[----:B------:R-:W-:-:S04]  /*5450*/  IMAD.MOV.U32 R140, RZ, RZ, R203 ;  /* 0x000000ffff8c7224 */ /* 0x000fc800078e00cb */
[----:B------:R-:W-:Y:S01]  /*5460*/  IMAD.MOV.U32 R98, RZ, RZ, R125 ;  /* 0x000000ffff627224 */ /* 0x000fe200078e007d */
[----:B------:R-:W-:Y:S01]  /*5470*/  HMMA.16816.F32.BF16 R156, R4, R34, R136 ;  /* 0x00000022049c723c */ /* 0x000fe20000041888 */
[----:B------:R-:W-:Y:S01]  /*5480*/  MOV R97, R124 ;  /* 0x0000007c00617202 */ /* 0x000fe20000000f00 */
[----:B------:R-:W-:Y:S01]  /*5490*/  IMAD.MOV.U32 R96, RZ, RZ, R126 ;  /* 0x000000ffff607224 */ /* 0x000fe200078e007e */
[----:B------:R-:W-:Y:S01]  /*54a0*/  LDSM.16.MT88.4 R32, [R212+0x4900] ;  /* 0x00490000d420783b */ /* 0x000fe20000004200 */
[----:B------:R-:W-:-:S03]  /*54b0*/  IMAD.MOV.U32 R99, RZ, RZ, R204 ;  /* 0x000000ffff637224 */ /* 0x000fc600078e00cc */
[----:B------:R-:W-:Y:S01]  /*54c0*/  IMAD.MOV.U32 R139, RZ, RZ, R196 ;  /* 0x000000ffff8b7224 */ /* 0x000fe200078e00c4 */
[----:B------:R-:W-:Y:S01]  /*54d0*/  MOV R138, R149 ;  /* 0x00000095008a7202 */ /* 0x000fe20000000f00 */
[----:B------:R-:W-:Y:S01]  /*54e0*/  IMAD.MOV.U32 R196, RZ, RZ, R150 ;  /* 0x000000ffffc47224 */ /* 0x000fe200078e0096 */
[----:B-1----:R-:W-:Y:S01]  /*54f0*/  HMMA.16816.F32.BF16 R152, R4, R26, R112 ;  /* 0x0000001a0498723c */ /* 0x002fe20000041870 */
[----:B------:R-:W-:Y:S02]  /*5500*/  IMAD.MOV.U32 R137, RZ, RZ, R151 ;  /* 0x000000ffff897224 */ /* 0x000fe400078e0097 */
[----:B------:R-:W-:-:S05]  /*5510*/  IMAD.MOV.U32 R136, RZ, RZ, R127 ;  /* 0x000000ffff887224 */ /* 0x000fca00078e007f */
[C---:B------:R-:W-:Y:S01]  /*5520*/  HMMA.16816.F32.BF16 R148, R4.reuse, R24, R104 ;  /* 0x000000180494723c */ /* 0x040fe20000041868 */
[----:B------:R-:W-:Y:S07]  /*5530*/  LDSM.16.MT88.4 R24, [R212+0x1900] ;  /* 0x00190000d418783b */ /* 0x000fee0000004200 */
[C---:B--2---:R-:W-:Y:S08]  /*5540*/  HMMA.16816.F32.BF16 R112, R4.reuse, R16, R72 ;  /* 0x000000100470723c */ /* 0x044ff00000041848 */
[C---:B------:R-:W-:Y:S01]  /*5550*/  HMMA.16816.F32.BF16 R104, R4.reuse, R18, R56 ;  /* 0x000000120468723c */ /* 0x040fe20000041838 */
[----:B------:R-:W1:Y:S06]  /*5560*/  LDSM.16.MT88.4 R16, [R214+0xa100] ;  /* 0x00a10000d610783b */ /* 0x000e6c0000004200 */
[----:B------:R-:W-:Y:S01]  /*5570*/  IMAD.MOV.U32 R58, RZ, RZ, R206 ;  /* 0x000000ffff3a7224 */ /* 0x000fe200078e00ce */
[----:B------:R-:W-:Y:S01]  /*5580*/  HMMA.16816.F32.BF16 R124, R4, R22, R76 ;  /* 0x00000016047c723c */ /* 0x000fe2000004184c */
[----:B------:R-:W-:Y:S01]  /*5590*/  MOV R56, R208 ;  /* 0x000000d000387202 */ /* 0x000fe20000000f00 */
[----:B------:R-:W-:Y:S01]  /*55a0*/  IMAD.MOV.U32 R57, RZ, RZ, R207 ;  /* 0x000000ffff397224 */ /* 0x000fe200078e00cf */
[----:B------:R-:W-:Y:S01]  /*55b0*/  LDSM.16.MT88.4 R20, [R213+0x1900] ;  /* 0x00190000d514783b */ /* 0x000fe20000004200 */
[----:B------:R-:W-:-:S04]  /*55c0*/  MOV R59, R205 ;  /* 0x000000cd003b7202 */ /* 0x000fc80000000f00 */
[C---:B------:R-:W-:Y:S08]  /*55d0*/  HMMA.16816.F32.BF16 R76, R4.reuse, R8, R52 ;  /* 0x00000008044c723c */ /* 0x040ff00000041834 */
[C---:B------:R-:W-:Y:S01]  /*55e0*/  HMMA.16816.F32.BF16 R72, R4.reuse, R10, R64 ;  /* 0x0000000a0448723c */ /* 0x040fe20000041840 */
[----:B------:R-:W2:Y:S06]  /*55f0*/  LDSM.16.MT88.4 R8, [R215+0xa100] ;  /* 0x00a10000d708783b */ /* 0x000eac0000004200 */
[----:B------:R-:W-:Y:S01]  /*5600*/  IMAD.MOV.U32 R66, RZ, RZ, R2 ;  /* 0x000000ffff427224 */ /* 0x000fe200078e0002 */
[----:B------:R-:W-:Y:S01]  /*5610*/  HMMA.16816.F32.BF16 R60, R4, R28, R60 ;  /* 0x0000001c043c723c */ /* 0x000fe2000004183c */
[----:B------:R-:W-:Y:S01]  /*5620*/  FFMA.FTZ R2, R248, c[0x0][0x2d0], -R12 ;  /* 0x0000b400f8027a23 */ /* 0x000fe2000001080c */
[----:B------:R-:W-:Y:S01]  /*5630*/  MOV R248, R99 ;  /* 0x0000006300f87202 */ /* 0x000fe20000000f00 */
[----:B------:R-:W-:-:S02]  /*5640*/  IMAD.MOV.U32 R67, RZ, RZ, R209 ;  /* 0x000000ffff437224 */ /* 0x000fc400078e00d1 */
[----:B------:R3:W-:Y:S03]  /*5650*/  MUFU.EX2 R206, R2 ;  /* 0x0000000200ce7308 */ /* 0x0007e60000000800 */
[C---:B------:R-:W-:Y:S01]  /*5660*/  HMMA.16816.F32.BF16 R68, R4.reuse, R30, R68 ;  /* 0x0000001e0444723c */ /* 0x040fe20000041844 */
[----:B------:R-:W-:Y:S07]  /*5670*/  LDSM.16.MT88.4 R28, [R213+0x7900] ;  /* 0x00790000d51c783b */ /* 0x000fee0000004200 */
[----:B-1----:R-:W-:Y:S01]  /*5680*/  HMMA.16816.F32.BF16 R40, R4, R16, R40 ;  /* 0x000000100428723c */ /* 0x002fe20000041828 */
[----:B---3--:R-:W-:-:S02]  /*5690*/  FFMA.FTZ R2, R246, c[0x0][0x2d0], -R12 ;  /* 0x0000b400f6027a23 */ /* 0x008fc4000001080c */
[----:B------:R-:W-:-:S05]  /*56a0*/  IMAD.MOV.U32 R246, RZ, RZ, R98 ;  /* 0x000000fffff67224 */ /* 0x000fca00078e0062 */
[C---:B------:R-:W-:Y:S01]  /*56b0*/  HMMA.16816.F32.BF16 R36, R4.reuse, R18, R36 ;  /* 0x000000120424723c */ /* 0x040fe20000041824 */
[----:B------:R1:W3:Y:S01]  /*56c0*/  MUFU.EX2 R209, R2 ;  /* 0x0000000200d17308 */ /* 0x0002e20000000800 */
[----:B------:R-:W4:Y:S06]  /*56d0*/  LDSM.16.MT88.4 R16, [R215+0x1900] ;  /* 0x00190000d710783b */ /* 0x000f2c0000004200 */
[----:B--2---:R-:W-:Y:S01]  /*56e0*/  HMMA.16816.F32.BF16 R48, R4, R8, R48 ;  /* 0x000000080430723c */ /* 0x004fe20000041830 */
[----:B-1----:R-:W-:-:S07]  /*56f0*/  FFMA.FTZ R2, R165, c[0x0][0x2d0], -R12 ;  /* 0x0000b400a5027a23 */ /* 0x002fce000001080c */
[----:B------:R-:W-:Y:S01]  /*5700*/  HMMA.16816.F32.BF16 R44, R4, R10, R44 ;  /* 0x0000000a042c723c */ /* 0x000fe2000004182c */
[----:B------:R-:W1:Y:S01]  /*5710*/  LDSM.16.MT88.4 R8, [R214+0x1900] ;  /* 0x00190000d608783b */ /* 0x000e620000004200 */
[----:B------:R-:W-:Y:S01]  /*5720*/  IMAD.MOV.U32 R165, RZ, RZ, R139 ;  /* 0x000000ffffa57224 */ /* 0x000fe200078e008b */
[----:B------:R2:W-:Y:S04]  /*5730*/  MUFU.EX2 R208, R2 ;  /* 0x0000000200d07308 */ /* 0x0005e80000000800 */
[----:B------:R-:W-:Y:S02]  /*5740*/  FFMA.FTZ R4, R251, c[0x0][0x2d0], -R0 ;  /* 0x0000b400fb047a23 */ /* 0x000fe40000010800 */
[----:B------:R-:W-:Y:S02]  /*5750*/  IMAD.MOV.U32 R251, RZ, RZ, R59 ;  /* 0x000000fffffb7224 */ /* 0x000fe400078e003b */
[----:B------:R3:W-:Y:S01]  /*5760*/  MUFU.EX2 R202, R4 ;  /* 0x0000000400ca7308 */ /* 0x0007e20000000800 */
[----:B--2---:R-:W-:Y:S01]  /*5770*/  FFMA.FTZ R2, R166, c[0x0][0x2d0], -R12 ;  /* 0x0000b400a6027a23 */ /* 0x004fe2000001080c */
[----:B------:R-:W-:-:S06]  /*5780*/  MOV R166, R141 ;  /* 0x0000008d00a67202 */ /* 0x000fcc0000000f00 */
[----:B------:R2:W2:Y:S01]  /*5790*/  MUFU.EX2 R207, R2 ;  /* 0x0000000200cf7308 */ /* 0x0004a20000000800 */
[----:B---3--:R-:W-:Y:S01]  /*57a0*/  F2FP.BF16.PACK_AB R4, R209, R206 ;  /* 0x000000ced104723e */ /* 0x008fe200000010ff */
[----:B--2---:R-:W-:Y:S01]  /*57b0*/  FFMA.FTZ R2, R249, c[0x0][0x2d0], -R0 ;  /* 0x0000b400f9027a23 */ /* 0x004fe20000010800 */
[----:B------:R-:W-:Y:S01]  /*57c0*/  F2FP.BF16.PACK_AB R6, R207, R208 ;  /* 0x000000d0cf06723e */ /* 0x000fe200000010ff */
[----:B------:R-:W-:-:S04]  /*57d0*/  IMAD.MOV.U32 R249, RZ, RZ, R97 ;  /* 0x000000fffff97224 */ /* 0x000fc800078e0061 */
[----:B------:R2:W-:Y:S02]  /*57e0*/  MUFU.EX2 R205, R2 ;  /* 0x0000000200cd7308 */ /* 0x0005e40000000800 */
[----:B--2---:R-:W-:Y:S01]  /*57f0*/  FFMA.FTZ R2, R250, c[0x0][0x2d0], -R0 ;  /* 0x0000b400fa027a23 */ /* 0x004fe20000010800 */
[----:B------:R-:W-:-:S05]  /*5800*/  MOV R250, R96 ;  /* 0x0000006000fa7202 */ /* 0x000fca0000000f00 */
[----:B------:R2:W3:Y:S02]  /*5810*/  MUFU.EX2 R204, R2 ;  /* 0x0000000200cc7308 */ /* 0x0004e40000000800 */
[----:B--2---:R-:W-:Y:S01]  /*5820*/  FFMA.FTZ R2, R252, c[0x0][0x2d0], -R0 ;  /* 0x0000b400fc027a23 */ /* 0x004fe20000010800 */
[----:B---3--:R-:W-:Y:S01]  /*5830*/  F2FP.BF16.PACK_AB R5, R204, R205 ;  /* 0x000000cdcc05723e */ /* 0x008fe200000010ff */
[----:B------:R-:W-:-:S04]  /*5840*/  IMAD.MOV.U32 R252, RZ, RZ, R58 ;  /* 0x000000fffffc7224 */ /* 0x000fc800078e003a */
[----:B------:R-:W2:Y:S02]  /*5850*/  MUFU.EX2 R203, R2 ;  /* 0x0000000200cb7308 */ /* 0x000ea40000000800 */
[----:B--2---:R-:W-:Y:S01]  /*5860*/  F2FP.BF16.PACK_AB R7, R203, R202 ;  /* 0x000000cacb07723e */ /* 0x004fe200000010ff */
[----:B------:R-:W-:-:S04]  /*5870*/  IMAD.MOV.U32 R2, RZ, RZ, R142 ;  /* 0x000000ffff027224 */ /* 0x000fc800078e008e */
[----:B------:R-:W-:Y:S02]  /*5880*/  FFMA.FTZ R2, R2, c[0x0][0x2d0], -R12 ;  /* 0x0000b40002027a23 */ /* 0x000fe4000001080c */
[C---:B------:R-:W-:Y:S07]  /*5890*/  HMMA.16816.F32.BF16 R52, R4.reuse, R26, R80 ;  /* 0x0000001a0434723c */ /* 0x040fee0000041850 */
[----:B------:R-:W-:Y:S01]  /*58a0*/  MOV R83, R66 ;  /* 0x0000004200537202 */ /* 0x000fe20000000f00 */
[----:B------:R-:W-:Y:S01]  /*58b0*/  IMAD.MOV.U32 R82, RZ, RZ, R67 ;  /* 0x000000ffff527224 */ /* 0x000fe200078e0043 */
[----:B------:R-:W-:Y:S01]  /*58c0*/  MOV R80, R57 ;  /* 0x0000003900507202 */ /* 0x000fe20000000f00 */
[----:B------:R-:W-:Y:S01]  /*58d0*/  IMAD.MOV.U32 R81, RZ, RZ, R56 ;  /* 0x000000ffff517224 */ /* 0x000fe200078e0038 */
[C---:B------:R-:W-:Y:S08]  /*58e0*/  HMMA.16816.F32.BF16 R64, R4.reuse, R22, R88 ;  /* 0x000000160440723c */ /* 0x040ff00000041858 */
[C---:B------:R-:W-:Y:S01]  /*58f0*/  HMMA.16816.F32.BF16 R56, R4.reuse, R20, R84 ;  /* 0x000000140438723c */ /* 0x040fe20000041854 */
[----:B------:R-:W-:Y:S07]  /*5900*/  LDSM.16.MT88.4 R20, [R215+0x4900] ;  /* 0x00490000d714783b */ /* 0x000fee0000004200 */
[C---:B----4-:R-:W-:Y:S08]  /*5910*/  HMMA.16816.F32.BF16 R84, R4.reuse, R16, R92 ;  /* 0x000000100454723c */ /* 0x050ff0000004185c */
[C---:B------:R-:W-:Y:S01]  /*5920*/  HMMA.16816.F32.BF16 R88, R4.reuse, R18, R100 ;  /* 0x000000120458723c */ /* 0x040fe20000041864 */
[----:B------:R-:W2:Y:S07]  /*5930*/  LDSM.16.MT88.4 R16, [R214+0x4900] ;  /* 0x00490000d610783b */ /* 0x000eae0000004200 */
[C---:B------:R-:W-:Y:S01]  /*5940*/  HMMA.16816.F32.BF16 R168, R4.reuse, R24, R168 ;  /* 0x0000001804a8723c */ /* 0x040fe200000418a8 */
[----:B------:R-:W3:Y:S07]  /*5950*/  LDSM.16.MT88.4 R24, [R213+0x4900] ;  /* 0x00490000d518783b */ /* 0x000eee0000004200 */
[C---:B-1----:R-:W-:Y:S08]  /*5960*/  HMMA.16816.F32.BF16 R92, R4.reuse, R8, R108 ;  /* 0x00000008045c723c */ /* 0x042ff0000004186c */
[C---:B------:R-:W-:Y:S01]  /*5970*/  HMMA.16816.F32.BF16 R96, R4.reuse, R10, R116 ;  /* 0x0000000a0460723c */ /* 0x040fe20000041874 */
[----:B------:R-:W1:Y:S07]  /*5980*/  LDSM.16.MT88.4 R8, [R212+0x7900] ;  /* 0x00790000d408783b */ /* 0x000e6e0000004200 */
[C---:B------:R-:W-:Y:S07]  /*5990*/  HMMA.16816.F32.BF16 R100, R4.reuse, R32, R120 ;  /* 0x000000200464723c */ /* 0x040fee0000041878 */
[----:B------:R-:W-:Y:S01]  /*59a0*/  IMAD.MOV.U32 R33, RZ, RZ, R136 ;  /* 0x000000ffff217224 */ /* 0x000fe200078e0088 */
[----:B------:R-:W-:Y:S01]  /*59b0*/  HMMA.16816.F32.BF16 R108, R4, R34, R192 ;  /* 0x00000022046c723c */ /* 0x000fe200000418c0 */
[----:B------:R-:W-:-:S06]  /*59c0*/  IMAD.MOV.U32 R32, RZ, RZ, R143 ;  /* 0x000000ffff207224 */ /* 0x000fcc00078e008f */
[----:B------:R-:W-:Y:S01]  /*59d0*/  IMAD.MOV.U32 R194, RZ, RZ, R137 ;  /* 0x000000ffffc27224 */ /* 0x000fe200078e0089 */
[----:B------:R-:W-:Y:S01]  /*59e0*/  MOV R193, R138 ;  /* 0x0000008a00c17202 */ /* 0x000fe20000000f00 */
[----:B------:R-:W-:Y:S01]  /*59f0*/  IMAD.MOV.U32 R192, RZ, RZ, R140 ;  /* 0x000000ffffc07224 */ /* 0x000fe200078e008c */
[----:B--2---:R-:W-:Y:S01]  /*5a00*/  HMMA.16816.F32.BF16 R136, R4, R16, R176 ;  /* 0x000000100488723c */ /* 0x004fe200000418b0 */
[----:B------:R-:W-:Y:S01]  /*5a10*/  MOV R195, R132 ;  /* 0x0000008400c37202 */ /* 0x000fe20000000f00 */
[----:B------:R-:W-:Y:S02]  /*5a20*/  IMAD.MOV.U32 R34, RZ, RZ, R133 ;  /* 0x000000ffff227224 */ /* 0x000fe400078e0085 */
[----:B------:R-:W-:-:S04]  /*5a30*/  IMAD.MOV.U32 R35, RZ, RZ, R134 ;  /* 0x000000ffff237224 */ /* 0x000fc800078e0086 */
[C---:B------:R-:W-:Y:S01]  /*5a40*/  HMMA.16816.F32.BF16 R140, R4.reuse, R18, R172 ;  /* 0x00000012048c723c */ /* 0x040fe200000418ac */
[----:B------:R-:W2:Y:S07]  /*5a50*/  LDSM.16.MT88.4 R16, [R215+0x7900] ;  /* 0x00790000d710783b */ /* 0x000eae0000004200 */
[C---:B---3--:R-:W-:Y:S07]  /*5a60*/  HMMA.16816.F32.BF16 R116, R4.reuse, R24, R188 ;  /* 0x000000180474723c */ /* 0x048fee00000418bc */
[----:B------:R-:W-:Y:S01]  /*5a70*/  MOV R25, R135 ;  /* 0x0000008700197202 */ /* 0x000fe20000000f00 */
[C---:B------:R-:W-:Y:S08]  /*5a80*/  HMMA.16816.F32.BF16 R120, R4.reuse, R26, R184 ;  /* 0x0000001a0478723c */ /* 0x040ff000000418b8 */
[C---:B-1----:R-:W-:Y:S08]  /*5a90*/  HMMA.16816.F32.BF16 R184, R4.reuse, R8, R160 ;  /* 0x0000000804b8723c */ /* 0x042ff000000418a0 */
[C---:B------:R-:W-:Y:S01]  /*5aa0*/  HMMA.16816.F32.BF16 R188, R4.reuse, R10, R156 ;  /* 0x0000000a04bc723c */ /* 0x040fe2000004189c */
[----:B------:R-:W1:Y:S07]  /*5ab0*/  LDSM.16.MT88.4 R8, [R214+0x7900] ;  /* 0x00790000d608783b */ /* 0x000e6e0000004200 */
[C---:B------:R-:W-:Y:S08]  /*5ac0*/  HMMA.16816.F32.BF16 R132, R4.reuse, R22, R180 ;  /* 0x000000160484723c */ /* 0x040ff000000418b4 */
[C---:B------:R-:W-:Y:S07]  /*5ad0*/  HMMA.16816.F32.BF16 R180, R4.reuse, R28, R148 ;  /* 0x0000001c04b4723c */ /* 0x040fee0000041894 */
[----:B------:R-:W-:Y:S01]  /*5ae0*/  IMAD.MOV.U32 R29, RZ, RZ, R25 ;  /* 0x000000ffff1d7224 */ /* 0x000fe200078e0019 */
[----:B------:R-:W-:Y:S01]  /*5af0*/  HMMA.16816.F32.BF16 R128, R4, R20, R128 ;  /* 0x000000140480723c */ /* 0x000fe20000041880 */
[----:B------:R-:W3:Y:S01]  /*5b00*/  LDSM.16.MT88.4 R20, [R212+0xa900] ;  /* 0x00a90000d414783b */ /* 0x000ee20000004200 */
[----:B------:R-:W-:-:S02]  /*5b10*/  IMAD.MOV.U32 R28, RZ, RZ, R194 ;  /* 0x000000ffff1c7224 */ /* 0x000fc400078e00c2 */
[----:B------:R-:W-:Y:S01]  /*5b20*/  IMAD.MOV.U32 R194, RZ, RZ, R221 ;  /* 0x000000ffffc27224 */ /* 0x000fe200078e00dd */
[----:B------:R-:W-:Y:S03]  /*5b30*/  LDSM.16.MT88.4 R24, [R213+0xa900] ;  /* 0x00a90000d518783b */ /* 0x000fe60000004200 */
[C---:B--2---:R-:W-:Y:S01]  /*5b40*/  HMMA.16816.F32.BF16 R148, R4.reuse, R16, R144 ;  /* 0x000000100494723c */ /* 0x044fe20000041890 */
[----:B------:R2:W5:Y:S06]  /*5b50*/  LDL.LU R221, [R1+0x50] ;  /* 0x0000500001dd7983 */ /* 0x00056c0000300800 */
[----:B------:R-:W-:Y:S01]  /*5b60*/  IMAD.MOV.U32 R145, RZ, RZ, R29 ;  /* 0x000000ffff917224 */ /* 0x000fe200078e001d */
[----:B------:R-:W-:Y:S01]  /*5b70*/  HMMA.16816.F32.BF16 R176, R4, R30, R152 ;  /* 0x0000001e04b0723c */ /* 0x000fe20000041898 */
[----:B------:R-:W-:Y:S01]  /*5b80*/  IMAD.MOV.U32 R147, RZ, RZ, R35 ;  /* 0x000000ffff937224 */ /* 0x000fe200078e0023 */
[----:B------:R-:W-:Y:S01]  /*5b90*/  MOV R146, R34 ;  /* 0x0000002200927202 */ /* 0x000fe20000000f00 */
[----:B------:R-:W-:Y:S01]  /*5ba0*/  IMAD.MOV.U32 R29, RZ, RZ, R33 ;  /* 0x000000ffff1d7224 */ /* 0x000fe200078e0021 */
[----:B------:R-:W-:Y:S01]  /*5bb0*/  MOV R34, R80 ;  /* 0x0000005000227202 */ /* 0x000fe20000000f00 */
[----:B------:R-:W-:-:S02]  /*5bc0*/  IMAD.MOV.U32 R35, RZ, RZ, R81 ;  /* 0x000000ffff237224 */ /* 0x000fc400078e0051 */
[----:B------:R-:W-:Y:S01]  /*5bd0*/  MOV R31, R193 ;  /* 0x000000c1001f7202 */ /* 0x000fe20000000f00 */
[----:B------:R-:W-:Y:S01]  /*5be0*/  IMAD.MOV.U32 R193, RZ, RZ, R198 ;  /* 0x000000ffffc17224 */ /* 0x000fe200078e00c6 */
[----:B-1----:R-:W-:Y:S01]  /*5bf0*/  HMMA.16816.F32.BF16 R160, R4, R8, R112 ;  /* 0x0000000804a0723c */ /* 0x002fe20000041870 */
[----:B------:R1:W-:Y:S01]  /*5c00*/  MUFU.EX2 R198, R2 ;  /* 0x0000000200c67308 */ /* 0x0003e20000000800 */
[----:B------:R-:W-:Y:S01]  /*5c10*/  IMAD.MOV.U32 R30, RZ, RZ, R192 ;  /* 0x000000ffff1e7224 */ /* 0x000fe200078e00c0 */
[----:B------:R-:W-:Y:S01]  /*5c20*/  MOV R192, R83 ;  /* 0x0000005300c07202 */ /* 0x000fe20000000f00 */
[----:B------:R-:W-:Y:S01]  /*5c30*/  IMAD.MOV.U32 R33, RZ, RZ, R82 ;  /* 0x000000ffff217224 */ /* 0x000fe200078e0052 */
[----:B------:R-:W-:-:S03]  /*5c40*/  MOV R144, R146 ;  /* 0x0000009200907202 */ /* 0x000fc60000000f00 */
[----:B------:R-:W-:Y:S01]  /*5c50*/  HMMA.16816.F32.BF16 R156, R4, R10, R104 ;  /* 0x0000000a049c723c */ /* 0x000fe20000041868 */
[----:B------:R-:W4:Y:S01]  /*5c60*/  LDSM.16.MT88.4 R8, [R215+0xa900] ;  /* 0x00a90000d708783b */ /* 0x000f220000004200 */
[----:B------:R-:W-:-:S06]  /*5c70*/  IMAD.MOV.U32 R146, RZ, RZ, R30 ;  /* 0x000000ffff927224 */ /* 0x000fcc00078e001e */
[C---:B------:R-:W-:Y:S01]  /*5c80*/  HMMA.16816.F32.BF16 R172, R4.reuse, R18, R124 ;  /* 0x0000001204ac723c */ /* 0x040fe2000004187c */
[----:B-1----:R-:W-:Y:S02]  /*5c90*/  FFMA.FTZ R2, R145, c[0x0][0x2d0], -R12 ;  /* 0x0000b40091027a23 */ /* 0x002fe4000001080c */
[----:B------:R-:W-:Y:S01]  /*5ca0*/  IMAD.MOV.U32 R145, RZ, RZ, R147 ;  /* 0x000000ffff917224 */ /* 0x000fe200078e0093 */
[----:B------:R-:W-:Y:S01]  /*5cb0*/  MOV R147, R31 ;  /* 0x0000001f00937202 */ /* 0x000fe20000000f00 */
[----:B------:R-:W-:Y:S02]  /*5cc0*/  IMAD.MOV.U32 R31, RZ, RZ, R29 ;  /* 0x000000ffff1f7224 */ /* 0x000fe400078e001d */
[----:B------:R-:W-:Y:S01]  /*5cd0*/  IMAD.MOV.U32 R29, RZ, RZ, R35 ;  /* 0x000000ffff1d7224 */ /* 0x000fe200078e0023 */
[----:B------:R-:W-:Y:S01]  /*5ce0*/  MOV R35, R193 ;  /* 0x000000c100237202 */ /* 0x000fe20000000f00 */
[----:B------:R-:W-:Y:S01]  /*5cf0*/  IMAD.MOV.U32 R193, RZ, RZ, R195 ;  /* 0x000000ffffc17224 */ /* 0x000fe200078e00c3 */
[----:B------:R-:W-:Y:S01]  /*5d00*/  MOV R17, R145 ;  /* 0x0000009100117202 */ /* 0x000fe20000000f00 */
[----:B------:R-:W-:Y:S01]  /*5d10*/  IMAD.MOV.U32 R30, RZ, RZ, R28 ;  /* 0x000000ffff1e7224 */ /* 0x000fe200078e001c */
[----:B------:R-:W-:Y:S01]  /*5d20*/  MOV R28, R34 ;  /* 0x00000022001c7202 */ /* 0x000fe20000000f00 */
[----:B------:R-:W-:Y:S01]  /*5d30*/  IMAD.MOV.U32 R195, RZ, RZ, R199 ;  /* 0x000000ffffc37224 */ /* 0x000fe200078e00c7 */
[----:B---3--:R-:W-:Y:S01]  /*5d40*/  HMMA.16816.F32.BF16 R152, R4, R20, R76 ;  /* 0x000000140498723c */ /* 0x008fe2000004184c */
[----:B------:R-:W-:Y:S01]  /*5d50*/  IMAD.MOV.U32 R145, RZ, RZ, R147 ;  /* 0x000000ffff917224 */ /* 0x000fe200078e0093 */
[----:B------:R1:W3:Y:S01]  /*5d60*/  MUFU.EX2 R199, R2 ;  /* 0x0000000200c77308 */ /* 0x0002e20000000800 */
[----:B------:R-:W-:Y:S01]  /*5d70*/  IMAD.MOV.U32 R147, RZ, RZ, R31 ;  /* 0x000000ffff937224 */ /* 0x000fe200078e001f */
[----:B------:R-:W-:Y:S01]  /*5d80*/  MOV R31, R29 ;  /* 0x0000001d001f7202 */ /* 0x000fe20000000f00 */
[----:B------:R-:W-:-:S02]  /*5d90*/  IMAD.MOV.U32 R34, RZ, RZ, R192 ;  /* 0x000000ffff227224 */ /* 0x000fc400078e00c0 */
[----:B------:R-:W-:Y:S01]  /*5da0*/  IMAD.MOV.U32 R192, RZ, RZ, R194 ;  /* 0x000000ffffc07224 */ /* 0x000fe200078e00c2 */
[----:B------:R-:W-:Y:S01]  /*5db0*/  MOV R194, R32 ;  /* 0x0000002000c27202 */ /* 0x000fe20000000f00 */
[----:B------:R-:W-:Y:S01]  /*5dc0*/  IMAD.MOV.U32 R29, RZ, RZ, R35 ;  /* 0x000000ffff1d7224 */ /* 0x000fe200078e0023 */
[C---:B------:R-:W-:Y:S01]  /*5dd0*/  HMMA.16816.F32.BF16 R112, R4.reuse, R22, R72 ;  /* 0x000000160470723c */ /* 0x040fe20000041848 */
[----:B------:R-:W-:Y:S01]  /*5de0*/  IMAD.MOV.U32 R35, RZ, RZ, R193 ;  /* 0x000000ffff237224 */ /* 0x000fe200078e00c1 */
[----:B------:R-:W-:Y:S01]  /*5df0*/  MOV R193, R195 ;  /* 0x000000c300c17202 */ /* 0x000fe20000000f00 */
[----:B------:R-:W-:Y:S01]  /*5e00*/  IMAD.MOV.U32 R32, RZ, RZ, R220 ;  /* 0x000000ffff207224 */ /* 0x000fe200078e00dc */
[----:B------:R-:W-:Y:S01]  /*5e10*/  MOV R195, R200 ;  /* 0x000000c800c37202 */ /* 0x000fe20000000f00 */
[----:B------:R-:W2:Y:S01]  /*5e20*/  LDSM.16.MT88.4 R20, [R214+0xa900] ;  /* 0x00a90000d614783b */ /* 0x000ea20000004200 */
[----:B-1----:R-:W-:Y:S02]  /*5e30*/  FFMA.FTZ R2, R144, c[0x0][0x2d0], -R12 ;  /* 0x0000b40090027a23 */ /* 0x002fe4000001080c */
[C---:B----4-:R-:W-:Y:S01]  /*5e40*/  HMMA.16816.F32.BF16 R72, R4.reuse, R8, R48 ;  /* 0x000000080448723c */ /* 0x050fe20000041830 */
[----:B------:R-:W-:Y:S01]  /*5e50*/  IMAD.MOV.U32 R144, RZ, RZ, R146 ;  /* 0x000000ffff907224 */ /* 0x000fe200078e0092 */
[----:B------:R-:W-:Y:S01]  /*5e60*/  MOV R146, R30 ;  /* 0x0000001e00927202 */ /* 0x000fe20000000f00 */
[----:B------:R-:W-:Y:S01]  /*5e70*/  IMAD.MOV.U32 R30, RZ, RZ, R28 ;  /* 0x000000ffff1e7224 */ /* 0x000fe200078e001c */
[----:B------:R1:W-:Y:S01]  /*5e80*/  MUFU.EX2 R200, R2 ;  /* 0x0000000200c87308 */ /* 0x0003e20000000800 */
[----:B------:R-:W-:Y:S01]  /*5e90*/  IMAD.MOV.U32 R28, RZ, RZ, R34 ;  /* 0x000000ffff1c7224 */ /* 0x000fe200078e0022 */
[----:B------:R-:W-:Y:S01]  /*5ea0*/  MOV R34, R192 ;  /* 0x000000c000227202 */ /* 0x000fe20000000f00 */
[----:B------:R-:W-:Y:S01]  /*5eb0*/  IMAD.MOV.U32 R192, RZ, RZ, R194 ;  /* 0x000000ffffc07224 */ /* 0x000fe200078e00c2 */
[----:B------:R-:W-:Y:S01]  /*5ec0*/  MOV R16, R144 ;  /* 0x0000009000107202 */ /* 0x000fe20000000f00 */
[----:B------:R-:W-:Y:S01]  /*5ed0*/  IMAD.MOV.U32 R194, RZ, RZ, R32 ;  /* 0x000000ffffc27224 */ /* 0x000fe200078e0020 */
[----:B------:R-:W-:Y:S01]  /*5ee0*/  MOV R144, R146 ;  /* 0x0000009200907202 */ /* 0x000fe20000000f00 */
[----:B------:R-:W-:Y:S01]  /*5ef0*/  HMMA.16816.F32.BF16 R44, R4, R10, R44 ;  /* 0x0000000a042c723c */ /* 0x000fe2000004182c */
[----:B------:R-:W-:Y:S01]  /*5f00*/  MOV R146, R30 ;  /* 0x0000001e00927202 */ /* 0x000fe20000000f00 */
[----:B------:R-:W-:Y:S01]  /*5f10*/  LDSM.16.MT88.4 R8, [R213+0x2100] ;  /* 0x00210000d508783b */ /* 0x000fe20000004200 */
[----:B------:R-:W-:Y:S01]  /*5f20*/  MOV R30, R28 ;  /* 0x0000001c001e7202 */ /* 0x000fe20000000f00 */
[----:B------:R-:W-:-:S02]  /*5f30*/  UIADD3 UR15, UR6, -0x2, URZ ;  /* 0xfffffffe060f7890 */ /* 0x000fc4000fffe03f */
[----:B------:R4:W5:Y:S02]  /*5f40*/  LDL.LU R220, [R1+0x4c] ;  /* 0x00004c0001dc7983 */ /* 0x0009640000300800 */
[----:B------:R-:W-:Y:S01]  /*5f50*/  HMMA.16816.F32.BF16 R104, R4, R24, R60 ;  /* 0x000000180468723c */ /* 0x000fe2000004183c */
[----:B-1----:R-:W-:Y:S02]  /*5f60*/  FFMA.FTZ R2, R17, c[0x0][0x2d0], -R12 ;  /* 0x0000b40011027a23 */ /* 0x002fe4000001080c */
[----:B------:R-:W-:Y:S02]  /*5f70*/  IMAD.MOV.U32 R17, RZ, RZ, R145 ;  /* 0x000000ffff117224 */ /* 0x000fe400078e0091 */
        /* <DEDUP_REMOVED lines=8> */
[----:B------:R-:W-:Y:S01]  /*6000*/  MOV R193, R201 ;  /* 0x000000c900c17202 */ /* 0x000fe20000000f00 */
[----:B------:R-:W-:Y:S01]  /*6010*/  IMAD.MOV.U32 R126, RZ, RZ, R144 ;  /* 0x000000ffff7e7224 */ /* 0x000fe200078e0090 */
[----:B------:R1:W1:Y:S01]  /*6020*/  MUFU.EX2 R201, R2 ;  /* 0x0000000200c97308 */ /* 0x0002620000000800 */
[----:B------:R-:W-:-:S02]  /*6030*/  MOV R144, R30 ;  /* 0x0000001e00907202 */ /* 0x000fc40000000f00 */
[----:B------:R-:W-:Y:S02]  /*6040*/  MOV R125, R17 ;  /* 0x00000011007d7202 */ /* 0x000fe40000000f00 */
        /* <DEDUP_REMOVED lines=9> */
[----:B-1----:R-:W-:-:S02]  /*60e0*/  FFMA.FTZ R2, R16, c[0x0][0x2d0], -R0 ;  /* 0x0000b40010027a23 */ /* 0x002fc40000010800 */
[----:B------:R-:W-:Y:S01]  /*60f0*/  IMAD.MOV.U32 R35, RZ, RZ, R166 ;  /* 0x000000ffff237224 */ /* 0x000fe200078e00a6 */
[----:B------:R-:W-:Y:S01]  /*6100*/  MOV R124, R126 ;  /* 0x0000007e007c7202 */ /* 0x000fe20000000f00 */
[----:B------:R1:W-:Y:S01]  /*6110*/  MUFU.EX2 R197, R2 ;  /* 0x0000000200c57308 */ /* 0x0003e20000000800 */
[----:B------:R-:W-:Y:S01]  /*6120*/  IMAD.MOV.U32 R166, RZ, RZ, R217 ;  /* 0x000000ffffa67224 */ /* 0x000fe200078e00d9 */
[----:B------:R-:W-:Y:S01]  /*6130*/  MOV R126, R144 ;  /* 0x00000090007e7202 */ /* 0x000fe20000000f00 */
[----:B------:R-:W2:Y:S01]  /*6140*/  LDSM.16.MT88.4 R16, [R212+0x2100] ;  /* 0x00210000d410783b */ /* 0x000ea20000004200 */
[----:B------:R-:W-:Y:S02]  /*6150*/  MOV R144, R30 ;  /* 0x0000001e00907202 */ /* 0x000fe40000000f00 */
[----:B------:R-:W-:Y:S02]  /*6160*/  MOV R30, R28 ;  /* 0x0000001c001e7202 */ /* 0x000fe40000000f00 */
[----:B------:R-:W-:Y:S01]  /*6170*/  MOV R28, R34 ;  /* 0x00000022001c7202 */ /* 0x000fe20000000f00 */
[----:B-1----:R-:W-:-:S02]  /*6180*/  FFMA.FTZ R2, R125, c[0x0][0x2d0], -R0 ;  /* 0x0000b4007d027a23 */ /* 0x002fc40000010800 */
[----:B------:R-:W-:Y:S02]  /*6190*/  IMAD.MOV.U32 R125, RZ, RZ, R127 ;  /* 0x000000ffff7d7224 */ /* 0x000fe400078e007f */
[----:B------:R-:W-:Y:S02]  /*61a0*/  IMAD.MOV.U32 R127, RZ, RZ, R147 ;  /* 0x000000ffff7f7224 */ /* 0x000fe400078e0093 */
[----:B------:R-:W-:Y:S02]  /*61b0*/  IMAD.MOV.U32 R147, RZ, RZ, R31 ;  /* 0x000000ffff937224 */ /* 0x000fe400078e001f */
[----:B------:R-:W-:Y:S02]  /*61c0*/  IMAD.MOV.U32 R31, RZ, RZ, R29 ;  /* 0x000000ffff1f7224 */ /* 0x000fe400078e001d */
[----:B------:R-:W-:Y:S02]  /*61d0*/  IMAD.MOV.U32 R29, RZ, RZ, R35 ;  /* 0x000000ffff1d7224 */ /* 0x000fe400078e0023 */
[----:B------:R-:W-:-:S02]  /*61e0*/  IMAD.MOV.U32 R35, RZ, RZ, R166 ;  /* 0x000000ffff237224 */ /* 0x000fc400078e00a6 */
[----:B------:R1:W1:Y:S01]  /*61f0*/  MUFU.EX2 R166, R2 ;  /* 0x0000000200a67308 */ /* 0x0002620000000800 */
[----:B------:R-:W-:Y:S02]  /*6200*/  MOV R34, R192 ;  /* 0x000000c000227202 */ /* 0x000fe40000000f00 */
[----:B------:R-:W-:Y:S01]  /*6210*/  MOV R192, R165 ;  /* 0x000000a500c07202 */ /* 0x000fe20000000f00 */
[----:B------:R-:W-:Y:S02]  /*6220*/  IMAD.MOV.U32 R165, RZ, RZ, R216 ;  /* 0x000000ffffa57224 */ /* 0x000fe400078e00d8 */
[----:B-1----:R-:W-:Y:S01]  /*6230*/  FFMA.FTZ R2, R124, c[0x0][0x2d0], -R0 ;  /* 0x0000b4007c027a23 */ /* 0x002fe20000010800 */
        /* <DEDUP_REMOVED lines=9> */
[----:B------:R-:W-:-:S02]  /*62d0*/  IMAD.MOV.U32 R165, RZ, RZ, R196 ;  /* 0x000000ffffa57224 */ /* 0x000fc400078e00c4 */
[----:B------:R1:W-:Y:S02]  /*62e0*/  MUFU.EX2 R196, R2 ;  /* 0x0000000200c47308 */ /* 0x0003e40000000800 */
        /* <DEDUP_REMOVED lines=9> */
[----:B------:R-:W-:-:S02]  /*6380*/  MOV R192, R165 ;  /* 0x000000a500c07202 */ /* 0x000fc40000000f00 */
[----:B------:R1:W1:Y:S01]  /*6390*/  MUFU.EX2 R165, R2 ;  /* 0x0000000200a57308 */ /* 0x0002620000000800 */
[C---:B------:R-:W-:Y:S08]  /*63a0*/  HMMA.16816.F32.BF16 R80, R4.reuse, R26, R68 ;  /* 0x0000001a0450723c */ /* 0x040ff00000041844 */
[C---:B--2---:R-:W-:Y:S08]  /*63b0*/  HMMA.16816.F32.BF16 R40, R4.reuse, R20, R40 ;  /* 0x000000140428723c */ /* 0x044ff00000041828 */
[----:B------:R-:W-:Y:S01]  /*63c0*/  HMMA.16816.F32.BF16 R36, R4, R22, R36 ;  /* 0x000000160424723c */ /* 0x000fe20000041824 */
[----:B------:R-:W2:Y:S01]  /*63d0*/  LDSM.16.MT88.4 R20, [R215+0x2100] ;  /* 0x00210000d714783b */ /* 0x000ea20000004200 */
[----:B------:R-:W-:-:S02]  /*63e0*/  IMAD.MOV.U32 R32, RZ, RZ, R219 ;  /* 0x000000ffff207224 */ /* 0x000fc400078e00db */
[----:B-1----:R-:W-:Y:S01]  /*63f0*/  IMAD.MOV.U32 R2, RZ, RZ, R33 ;  /* 0x000000ffff027224 */ /* 0x002fe200078e0021 */
[----:B------:R-:W-:Y:S02]  /*6400*/  LDSM.16.MT88.4 R24, [R213+0x8100] ;  /* 0x00810000d518783b */ /* 0x000fe40000004200 */
[----:B---3--:R-:W-:Y:S02]  /*6410*/  F2FP.BF16.PACK_AB R4, R199, R198 ;  /* 0x000000c6c704723e */ /* 0x008fe400000010ff */
[----:B------:R-:W-:Y:S02]  /*6420*/  F2FP.BF16.PACK_AB R6, R201, R200 ;  /* 0x000000c8c906723e */ /* 0x000fe400000010ff */
[----:B------:R-:W-:Y:S02]  /*6430*/  F2FP.BF16.PACK_AB R5, R166, R197 ;  /* 0x000000c5a605723e */ /* 0x000fe400000010ff */
[----:B------:R-:W-:Y:S01]  /*6440*/  F2FP.BF16.PACK_AB R7, R165, R196 ;  /* 0x000000c4a507723e */ /* 0x000fe200000010ff */
[----:B------:R4:W5:Y:S06]  /*6450*/  LDL.LU R219, [R1+0x48] ;  /* 0x0000480001db7983 */ /* 0x00096c0000300800 */
[C---:B------:R-:W-:Y:S08]  /*6460*/  HMMA.16816.F32.BF16 R168, R4.reuse, R16, R168 ;  /* 0x0000001004a8723c */ /* 0x040ff000000418a8 */
[C---:B------:R-:W-:Y:S01]  /*6470*/  HMMA.16816.F32.BF16 R48, R4.reuse, R18, R52 ;  /* 0x000000120430723c */ /* 0x040fe20000041834 */
[----:B------:R-:W1:Y:S07]  /*6480*/  LDSM.16.MT88.4 R16, [R214+0x2100] ;  /* 0x00210000d610783b */ /* 0x000e6e0000004200 */
[C---:B------:R-:W-:Y:S08]  /*6490*/  HMMA.16816.F32.BF16 R52, R4.reuse, R8, R56 ;  /* 0x000000080434723c */ /* 0x040ff00000041838 */
[C---:B------:R-:W-:Y:S01]  /*64a0*/  HMMA.16816.F32.BF16 R60, R4.reuse, R10, R64 ;  /* 0x0000000a043c723c */ /* 0x040fe20000041840 */
[----:B------:R-:W3:Y:S07]  /*64b0*/  LDSM.16.MT88.4 R8, [R212+0x5100] ;  /* 0x00510000d408783b */ /* 0x000eee0000004200 */
[C---:B--2---:R-:W-:Y:S08]  /*64c0*/  HMMA.16816.F32.BF16 R68, R4.reuse, R20, R84 ;  /* 0x000000140444723c */ /* 0x044ff00000041854 */
[C---:B-1----:R-:W-:Y:S08]  /*64d0*/  HMMA.16816.F32.BF16 R84, R4.reuse, R16, R92 ;  /* 0x000000100454723c */ /* 0x042ff0000004185c */
[C---:B------:R-:W-:Y:S01]  /*64e0*/  HMMA.16816.F32.BF16 R92, R4.reuse, R18, R96 ;  /* 0x00000012045c723c */ /* 0x040fe20000041860 */
[----:B------:R-:W1:Y:S07]  /*64f0*/  LDSM.16.MT88.4 R16, [R215+0x5100] ;  /* 0x00510000d710783b */ /* 0x000e6e0000004200 */
[C---:B---3--:R-:W-:Y:S08]  /*6500*/  HMMA.16816.F32.BF16 R100, R4.reuse, R8, R100 ;  /* 0x000000080464723c */ /* 0x048ff00000041864 */
[----:B------:R-:W-:Y:S01]  /*6510*/  HMMA.16816.F32.BF16 R108, R4, R10, R108 ;  /* 0x0000000a046c723c */ /* 0x000fe2000004186c */
[----:B------:R-:W2:Y:S01]  /*6520*/  LDSM.16.MT88.4 R8, [R214+0x5100] ;  /* 0x00510000d608783b */ /* 0x000ea20000004200 */
[----:B------:R-:W-:-:S02]  /*6530*/  IMAD.MOV.U32 R194, RZ, RZ, R32 ;  /* 0x000000ffffc27224 */ /* 0x000fc400078e0020 */
[----:B------:R-:W-:Y:S01]  /*6540*/  IMAD.MOV.U32 R32, RZ, RZ, R218 ;  /* 0x000000ffff207224 */ /* 0x000fe200078e00da */
[----:B------:R-:W-:Y:S01]  /*6550*/  MOV R57, R125 ;  /* 0x0000007d00397202 */ /* 0x000fe20000000f00 */
[----:B------:R-:W-:Y:S01]  /*6560*/  IMAD.MOV.U32 R58, RZ, RZ, R124 ;  /* 0x000000ffff3a7224 */ /* 0x000fe200078e007c */
[----:B------:R-:W-:Y:S01]  /*6570*/  MOV R67, R127 ;  /* 0x0000007f00437202 */ /* 0x000fe20000000f00 */
[----:B------:R-:W-:Y:S01]  /*6580*/  IMAD.MOV.U32 R56, RZ, RZ, R126 ;  /* 0x000000ffff387224 */ /* 0x000fe200078e007e */
[----:B------:R-:W-:Y:S01]  /*6590*/  HMMA.16816.F32.BF16 R76, R4, R22, R88 ;  /* 0x00000016044c723c */ /* 0x000fe20000041858 */
[----:B------:R-:W3:Y:S01]  /*65a0*/  LDSM.16.MT88.4 R20, [R213+0x5100] ;  /* 0x00510000d514783b */ /* 0x000ee20000004200 */
[----:B------:R-:W-:Y:S01]  /*65b0*/  IMAD.MOV.U32 R98, RZ, RZ, R34 ;  /* 0x000000ffff627224 */ /* 0x000fe200078e0022 */
[----:B------:R-:W-:Y:S02]  /*65c0*/  MOV R97, R35 ;  /* 0x0000002300617202 */ /* 0x000fe40000000f00 */
[----:B------:R-:W-:Y:S01]  /*65d0*/  MOV R59, R32 ;  /* 0x00000020003b7202 */ /* 0x000fe20000000f00 */
[----:B------:R-:W-:Y:S01]  /*65e0*/  IMAD.MOV.U32 R66, RZ, RZ, R144 ;  /* 0x000000ffff427224 */ /* 0x000fe200078e0090 */
[----:B------:R-:W3:Y:S01]  /*65f0*/  LDSM.16.MT88.4 R32, [R212+0x8100] ;  /* 0x00810000d420783b */ /* 0x000ee20000004200 */
[----:B------:R-:W-:Y:S01]  /*6600*/  MOV R65, R145 ;  /* 0x0000009100417202 */ /* 0x000fe20000000f00 */
[----:B------:R-:W-:-:S02]  /*6610*/  IMAD.MOV.U32 R64, RZ, RZ, R146 ;  /* 0x000000ffff407224 */ /* 0x000fc400078e0092 */
[----:B------:R-:W-:Y:S01]  /*6620*/  IMAD.MOV.U32 R96, RZ, RZ, R192 ;  /* 0x000000ffff607224 */ /* 0x000fe200078e00c0 */
[----:B------:R-:W-:Y:S01]  /*6630*/  MOV R99, R29 ;  /* 0x0000001d00637202 */ /* 0x000fe20000000f00 */
[----:B------:R-:W-:Y:S01]  /*6640*/  FFMA.FTZ R2, R2, c[0x0][0x2d0], -R12 ;  /* 0x0000b40002027a23 */ /* 0x000fe2000001080c */
[----:B------:R4:W5:Y:S01]  /*6650*/  LDL.LU R218, [R1+0x44] ;  /* 0x0000440001da7983 */ /* 0x0009620000300800 */
[C---:B-1----:R-:W-:Y:S01]  /*6660*/  HMMA.16816.F32.BF16 R124, R4.reuse, R16, R128 ;  /* 0x00000010047c723c */ /* 0x042fe20000041880 */
[----:B------:R-:W-:Y:S01]  /*6670*/  MOV R91, R147 ;  /* 0x00000093005b7202 */ /* 0x000fe20000000f00 */
[----:B------:R-:W-:Y:S01]  /*6680*/  IMAD.MOV.U32 R90, RZ, RZ, R30 ;  /* 0x000000ffff5a7224 */ /* 0x000fe200078e001e */
[----:B------:R-:W-:Y:S01]  /*6690*/  MOV R89, R31 ;  /* 0x0000001f00597202 */ /* 0x000fe20000000f00 */
[----:B------:R-:W-:Y:S01]  /*66a0*/  IMAD.MOV.U32 R88, RZ, RZ, R28 ;  /* 0x000000ffff587224 */ /* 0x000fe200078e001c */
[----:B------:R4:W5:Y:S03]  /*66b0*/  LDL.LU R217, [R1+0x40] ;  /* 0x0000400001d97983 */ /* 0x0009660000300800 */
[C---:B------:R-:W-:Y:S01]  /*66c0*/  HMMA.16816.F32.BF16 R128, R4.reuse, R18, R132 ;  /* 0x000000120480723c */ /* 0x040fe20000041884 */
[----:B------:R-:W-:Y:S04]  /*66d0*/  LDSM.16.MT88.4 R16, [R214+0x8100] ;  /* 0x00810000d610783b */ /* 0x000fe80000004200 */
[----:B------:R-:W-:Y:S03]  /*66e0*/  LDSM.16.MT88.4 R28, [R213+0xb100] ;  /* 0x00b10000d51c783b */ /* 0x000fe60000004200 */
[C---:B--2---:R-:W-:Y:S01]  /*66f0*/  HMMA.16816.F32.BF16 R132, R4.reuse, R8, R136 ;  /* 0x000000080484723c */ /* 0x044fe20000041888 */
[----:B------:R4:W5:Y:S07]  /*6700*/  LDL.LU R216, [R1+0x3c] ;  /* 0x00003c0001d87983 */ /* 0x00096e0000300800 */
[C---:B------:R-:W-:Y:S01]  /*6710*/  HMMA.16816.F32.BF16 R136, R4.reuse, R10, R140 ;  /* 0x0000000a0488723c */ /* 0x040fe2000004188c */
[----:B------:R-:W1:Y:S07]  /*6720*/  LDSM.16.MT88.4 R8, [R212+0xb100] ;  /* 0x00b10000d408783b */ /* 0x000e6e0000004200 */
[C---:B---3--:R-:W-:Y:S08]  /*6730*/  HMMA.16816.F32.BF16 R116, R4.reuse, R20, R116 ;  /* 0x000000140474723c */ /* 0x048ff00000041874 */
[C---:B------:R-:W-:Y:S01]  /*6740*/  HMMA.16816.F32.BF16 R120, R4.reuse, R22, R120 ;  /* 0x000000160478723c */ /* 0x040fe20000041878 */
[----:B------:R-:W2:Y:S07]  /*6750*/  LDSM.16.MT88.4 R20, [R215+0x8100] ;  /* 0x00810000d714783b */ /* 0x000eae0000004200 */
[C---:B------:R-:W-:Y:S08]  /*6760*/  HMMA.16816.F32.BF16 R140, R4.reuse, R32, R184 ;  /* 0x00000020048c723c */ /* 0x040ff000000418b8 */
[C---:B------:R-:W-:Y:S07]  /*6770*/  HMMA.16816.F32.BF16 R144, R4.reuse, R24, R180 ;  /* 0x000000180490723c */ /* 0x040fee00000418b4 */
[----:B------:R-:W-:Y:S01]  /*6780*/  IMAD.MOV.U32 R182, RZ, RZ, R194 ;  /* 0x000000ffffb67224 */ /* 0x000fe200078e00c2 */
[----:B-1----:R-:W-:Y:S01]  /*6790*/  HMMA.16816.F32.BF16 R152, R4, R8, R152 ;  /* 0x000000080498723c */ /* 0x002fe20000041898 */
[----:B------:R-:W-:-:S03]  /*67a0*/  MOV R181, R193 ;  /* 0x000000c100b57202 */ /* 0x000fc60000000f00 */
[----:B------:R-:W-:-:S04]  /*67b0*/  MOV R180, R182 ;  /* 0x000000b600b47202 */ /* 0x000fc80000000f00 */
[C---:B------:R-:W-:Y:S01]  /*67c0*/  HMMA.16816.F32.BF16 R184, R4.reuse, R10, R112 ;  /* 0x0000000a04b8723c */ /* 0x040fe20000041870 */
[----:B------:R-:W1:Y:S01]  /*67d0*/  LDSM.16.MT88.4 R8, [R215+0xb100] ;  /* 0x00b10000d708783b */ /* 0x000e620000004200 */
[----:B------:R-:W-:Y:S02]  /*67e0*/  MOV R183, R195 ;  /* 0x000000c300b77202 */ /* 0x000fe40000000f00 */
[----:B------:R-:W-:Y:S02]  /*67f0*/  MOV R182, R96 ;  /* 0x0000006000b67202 */ /* 0x000fe40000000f00 */
[----:B------:R-:W-:Y:S02]  /*6800*/  MOV R96, R64 ;  /* 0x0000004000607202 */ /* 0x000fe40000000f00 */
[----:B------:R-:W-:Y:S01]  /*6810*/  HMMA.16816.F32.BF16 R24, R4, R26, R176 ;  /* 0x0000001a0418723c */ /* 0x000fe200000418b0 */
[----:B------:R-:W-:Y:S02]  /*6820*/  MOV R64, R66 ;  /* 0x0000004200407202 */ /* 0x000fe40000000f00 */
[----:B------:R-:W-:-:S02]  /*6830*/  MOV R66, R56 ;  /* 0x0000003800427202 */ /* 0x000fc40000000f00 */
[----:B------:R-:W-:Y:S02]  /*6840*/  MOV R56, R58 ;  /* 0x0000003a00387202 */ /* 0x000fe40000000f00 */
[----:B------:R-:W-:Y:S01]  /*6850*/  IMAD.MOV.U32 R179, RZ, RZ, R181 ;  /* 0x000000ffffb37224 */ /* 0x000fe200078e00b5 */
[----:B------:R-:W-:Y:S01]  /*6860*/  MOV R58, R13 ;  /* 0x0000000d003a7202 */ /* 0x000fe20000000f00 */
[----:B------:R-:W-:Y:S01]  /*6870*/  IMAD.MOV.U32 R181, RZ, RZ, R183 ;  /* 0x000000ffffb57224 */ /* 0x000fe200078e00b7 */
[----:B------:R3:W-:Y:S01]  /*6880*/  MUFU.EX2 R13, R2 ;  /* 0x00000002000d7308 */ /* 0x0007e20000000800 */
[----:B------:R-:W-:Y:S02]  /*6890*/  IMAD.MOV.U32 R183, RZ, RZ, R97 ;  /* 0x000000ffffb77224 */ /* 0x000fe400078e0061 */
[----:B------:R-:W-:Y:S02]  /*68a0*/  IMAD.MOV.U32 R97, RZ, RZ, R65 ;  /* 0x000000ffff617224 */ /* 0x000fe400078e0041 */
[----:B------:R-:W-:-:S02]  /*68b0*/  IMAD.MOV.U32 R65, RZ, RZ, R67 ;  /* 0x000000ffff417224 */ /* 0x000fc400078e0043 */
[----:B------:R-:W-:Y:S02]  /*68c0*/  IMAD.MOV.U32 R67, RZ, RZ, R57 ;  /* 0x000000ffff437224 */ /* 0x000fe400078e0039 */
[----:B------:R-:W-:Y:S02]  /*68d0*/  IMAD.MOV.U32 R57, RZ, RZ, R15 ;  /* 0x000000ffff397224 */ /* 0x000fe400078e000f */
[----:B---3--:R-:W-:Y:S01]  /*68e0*/  FFMA.FTZ R2, R179, c[0x0][0x2d0], -R12 ;  /* 0x0000b400b3027a23 */ /* 0x008fe2000001080c */
[----:B------:R-:W-:Y:S01]  /*68f0*/  MOV R179, R180 ;  /* 0x000000b400b37202 */ /* 0x000fe20000000f00 */
[----:B------:R-:W-:Y:S01]  /*6900*/  IMAD.MOV.U32 R180, RZ, RZ, R181 ;  /* 0x000000ffffb47224 */ /* 0x000fe200078e00b5 */
[----:B------:R-:W-:Y:S01]  /*6910*/  MOV R181, R182 ;  /* 0x000000b600b57202 */ /* 0x000fe20000000f00 */
[----:B------:R-:W-:Y:S01]  /*6920*/  IMAD.MOV.U32 R182, RZ, RZ, R183 ;  /* 0x000000ffffb67224 */ /* 0x000fe200078e00b7 */
[----:B------:R-:W-:Y:S01]  /*6930*/  MOV R183, R96 ;  /* 0x0000006000b77202 */ /* 0x000fe20000000f00 */
[----:B------:R-:W-:-:S02]  /*6940*/  IMAD.MOV.U32 R15, RZ, RZ, R167 ;  /* 0x000000ffff0f7224 */ /* 0x000fc400078e00a7 */
[----:B------:R-:W-:Y:S01]  /*6950*/  IMAD.MOV.U32 R96, RZ, RZ, R97 ;  /* 0x000000ffff607224 */ /* 0x000fe200078e0061 */
[----:B------:R-:W-:Y:S01]  /*6960*/  MOV R97, R64 ;  /* 0x0000004000617202 */ /* 0x000fe20000000f00 */
[----:B------:R-:W-:Y:S01]  /*6970*/  IMAD.MOV.U32 R64, RZ, RZ, R65 ;  /* 0x000000ffff407224 */ /* 0x000fe200078e0041 */
[----:B------:R-:W-:Y:S01]  /*6980*/  MOV R65, R66 ;  /* 0x0000004200417202 */ /* 0x000fe20000000f00 */
[----:B------:R-:W-:Y:S01]  /*6990*/  IMAD.MOV.U32 R66, RZ, RZ, R67 ;  /* 0x000000ffff427224 */ /* 0x000fe200078e0043 */
[----:B------:R-:W-:Y:S01]  /*69a0*/  MOV R67, R15 ;  /* 0x0000000f00437202 */ /* 0x000fe20000000f00 */
[----:B------:R-:W-:Y:S01]  /*69b0*/  IMAD.MOV.U32 R15, RZ, RZ, R14 ;  /* 0x000000ffff0f7224 */ /* 0x000fe200078e000e */
[C---:B------:R-:W-:Y:S01]  /*69c0*/  HMMA.16816.F32.BF16 R160, R4.reuse, R16, R160 ;  /* 0x0000001004a0723c */ /* 0x040fe200000418a0 */
[----:B------:R3:W1:Y:S07]  /*69d0*/  MUFU.EX2 R14, R2 ;  /* 0x00000002000e7308 */ /* 0x00066e0000000800 */
[----:B------:R-:W-:Y:S01]  /*69e0*/  HMMA.16816.F32.BF16 R156, R4, R18, R156 ;  /* 0x00000012049c723c */ /* 0x000fe2000004189c */
[----:B------:R-:W4:Y:S01]  /*69f0*/  LDSM.16.MT88.4 R16, [R214+0xb100] ;  /* 0x00b10000d610783b */ /* 0x000f220000004200 */
[----:B------:R-:W-:-:S06]  /*6a00*/  MOV R115, R182 ;  /* 0x000000b600737202 */ /* 0x000fcc0000000f00 */
[C---:B--2---:R-:W-:Y:S01]  /*6a10*/  HMMA.16816.F32.BF16 R148, R4.reuse, R20, R148 ;  /* 0x000000140494723c */ /* 0x044fe20000041894 */
[--C-:B---3--:R-:W-:Y:S01]  /*6a20*/  FFMA.FTZ R2, R179, c[0x0][0x2d0], -R12.reuse ;  /* 0x0000b400b3027a23 */ /* 0x108fe2000001080c */
[----:B------:R-:W-:Y:S01]  /*6a30*/  MOV R179, R180 ;  /* 0x000000b400b37202 */ /* 0x000fe20000000f00 */
[----:B------:R-:W-:Y:S01]  /*6a40*/  IMAD.MOV.U32 R180, RZ, RZ, R15 ;  /* 0x000000ffffb47224 */ /* 0x000fe200078e000f */
[----:B------:R2:W5:Y:S01]  /*6a50*/  LDL.LU R167, [R1+0x38] ;  /* 0x0000380001a77983 */ /* 0x0005620000300800 */
[----:B------:R3:W-:Y:S03]  /*6a60*/  MUFU.EX2 R15, R2 ;  /* 0x00000002000f7308 */ /* 0x0007e60000000800 */
[----:B------:R-:W-:Y:S01]  /*6a70*/  HMMA.16816.F32.BF16 R20, R4, R22, R172 ;  /* 0x000000160414723c */ /* 0x000fe200000418ac */
[----:B------:R-:W2:Y:S01]  /*6a80*/  LDSM.16.MT88.4 R172, [R212+0x2900] ;  /* 0x00290000d4ac783b */ /* 0x000ea20000004200 */
[----:B---3--:R-:W-:-:S04]  /*6a90*/  FFMA.FTZ R2, R179, c[0x0][0x2d0], -R12 ;  /* 0x0000b400b3027a23 */ /* 0x008fc8000001080c */
[----:B------:R3:W2:Y:S02]  /*6aa0*/  MUFU.EX2 R12, R2 ;  /* 0x00000002000c7308 */ /* 0x0006a40000000800 */
[----:B-1----:R-:W-:Y:S01]  /*6ab0*/  HMMA.16816.F32.BF16 R44, R4, R10, R44 ;  /* 0x0000000a042c723c */ /* 0x002fe2000004182c */
        /* <DEDUP_REMOVED lines=8> */
[----:B------:R-:W1:Y:S01]  /*6b40*/  LDSM.16.MT88.4 R56, [R213+0x2900] ;  /* 0x00290000d538783b */ /* 0x000e620000004200 */
[----:B---3--:R-:W-:-:S04]  /*6b50*/  FFMA.FTZ R2, R180, c[0x0][0x2d0], -R0 ;  /* 0x0000b400b4027a23 */ /* 0x008fc80000010800 */
[----:B------:R3:W-:Y:S01]  /*6b60*/  MUFU.EX2 R11, R2 ;  /* 0x00000002000b7308 */ /* 0x0007e20000000800 */
[----:B------:R-:W-:Y:S01]  /*6b70*/  IMAD.MOV.U32 R180, RZ, RZ, R65 ;  /* 0x000000ffffb47224 */ /* 0x000fe200078e0041 */
[----:B------:R-:W-:Y:S01]  /*6b80*/  HMMA.16816.F32.BF16 R192, R4, R30, R80 ;  /* 0x0000001e04c0723c */ /* 0x000fe20000041850 */
[----:B------:R-:W-:Y:S01]  /*6b90*/  LDSM.16.MT88.4 R80, [R212+0x5900] ;  /* 0x00590000d450783b */ /* 0x000fe20000004200 */
[----:B---3--:R-:W-:Y:S01]  /*6ba0*/  FFMA.FTZ R2, R181, c[0x0][0x2d0], -R0 ;  /* 0x0000b400b5027a23 */ /* 0x008fe20000010800 */
[----:B------:R-:W-:-:S03]  /*6bb0*/  MOV R181, R66 ;  /* 0x0000004200b57202 */ /* 0x000fc60000000f00 */
[----:B------:R3:W1:Y:S02]  /*6bc0*/  MUFU.EX2 R10, R2 ;  /* 0x00000002000a7308 */ /* 0x0006640000000800 */
[----:B------:R-:W-:Y:S01]  /*6bd0*/  HMMA.16816.F32.BF16 R32, R4, R34, R188 ;  /* 0x000000220420723c */ /* 0x000fe200000418bc */
[--C-:B---3--:R-:W-:Y:S02]  /*6be0*/  FFMA.FTZ R2, R67, c[0x0][0x2d0], -R0.reuse ;  /* 0x0000b40043027a23 */ /* 0x108fe40000010800 */
[----:B------:R-:W3:Y:S01]  /*6bf0*/  LDSM.16.MT88.4 R64, [R215+0x2900] ;  /* 0x00290000d740783b */ /* 0x000ee20000004200 */
[----:B------:R-:W-:-:S03]  /*6c00*/  FFMA.FTZ R0, R115, c[0x0][0x2d0], -R0 ;  /* 0x0000b40073007a23 */ /* 0x000fc60000010800 */
[----:B------:R-:W1:Y:S01]  /*6c10*/  LDSM.16.MT88.4 R112, [R212+0x8900] ;  /* 0x00890000d470783b */ /* 0x000e620000004200 */
[C---:B------:R-:W-:Y:S03]  /*6c20*/  HMMA.16816.F32.BF16 R188, R4.reuse, R28, R104 ;  /* 0x0000001c04bc723c */ /* 0x040fe60000041868 */
[----:B------:R-:W3:Y:S05]  /*6c30*/  LDSM.16.MT88.4 R104, [R214+0x5900] ;  /* 0x00590000d668783b */ /* 0x000eea0000004200 */
[C---:B------:R-:W-:Y:S01]  /*6c40*/  HMMA.16816.F32.BF16 R28, R4.reuse, R8, R72 ;  /* 0x00000008041c723c */ /* 0x040fe20000041848 */
[----:B------:R-:W-:Y:S01]  /*6c50*/  MUFU.EX2 R8, R2 ;  /* 0x0000000200087308 */ /* 0x000fe20000000800 */
[----:B------:R-:W3:Y:S07]  /*6c60*/  LDSM.16.MT88.4 R72, [R214+0x2900] ;  /* 0x00290000d648783b */ /* 0x000eee0000004200 */
[----:B------:R-:W1:Y:S01]  /*6c70*/  MUFU.EX2 R9, R0 ;  /* 0x0000000000097308 */ /* 0x000e620000000800 */
[C---:B----4-:R-:W-:Y:S08]  /*6c80*/  HMMA.16816.F32.BF16 R40, R4.reuse, R16, R40 ;  /* 0x000000100428723c */ /* 0x050ff00000041828 */
[----:B------:R-:W-:Y:S07]  /*6c90*/  HMMA.16816.F32.BF16 R36, R4, R18, R36 ;  /* 0x000000120424723c */ /* 0x000fee0000041824 */
[----:B------:R-:W-:Y:S01]  /*6ca0*/  IMAD.MOV.U32 R7, RZ, RZ, R180 ;  /* 0x000000ffff077224 */ /* 0x000fe200078e00b4 */
[----:B------:R-:W-:Y:S01]  /*6cb0*/  MOV R6, R181 ;  /* 0x000000b500067202 */ /* 0x000fe20000000f00 */
[----:B------:R-:W-:Y:S01]  /*6cc0*/  IMAD.MOV.U32 R5, RZ, RZ, R182 ;  /* 0x000000ffff057224 */ /* 0x000fe200078e00b6 */
[----:B------:R-:W-:-:S02]  /*6cd0*/  MOV R4, R183 ;  /* 0x000000b700047202 */ /* 0x000fc40000000f00 */
[----:B------:R-:W-:Y:S02]  /*6ce0*/  F2FP.BF16.PACK_AB R180, R14, R13 ;  /* 0x0000000d0eb4723e */ /* 0x000fe400000010ff */
[----:B--2---:R-:W-:Y:S02]  /*6cf0*/  F2FP.BF16.PACK_AB R182, R12, R15 ;  /* 0x0000000f0cb6723e */ /* 0x004fe400000010ff */
[----:B-1----:R-:W-:Y:S02]  /*6d00*/  F2FP.BF16.PACK_AB R181, R10, R11 ;  /* 0x0000000b0ab5723e */ /* 0x002fe400000010ff */
[----:B------:R-:W-:Y:S01]  /*6d10*/  F2FP.BF16.PACK_AB R183, R9, R8 ;  /* 0x0000000809b7723e */ /* 0x000fe200000010ff */
[----:B------:R-:W-:Y:S01]  /*6d20*/  IMAD.MOV.U32 R0, RZ, RZ, R90 ;  /* 0x000000ffff007224 */ /* 0x000fe200078e005a */
[----:B------:R-:W-:-:S05]  /*6d30*/  MOV R2, R91 ;  /* 0x0000005b00027202 */ /* 0x000fca0000000f00 */
[----:B------:R-:W-:Y:S01]  /*6d40*/  HMMA.16816.F32.BF16 R168, R180, R172, R168 ;  /* 0x000000acb4a8723c */ /* 0x000fe200000418a8 */
[----:B------:R-:W-:Y:S01]  /*6d50*/  IMAD.MOV.U32 R19, RZ, RZ, R178 ;  /* 0x000000ffff137224 */ /* 0x000fe200078e00b2 */
[----:B------:R-:W-:-:S06]  /*6d60*/  MOV R18, R179 ;  /* 0x000000b300127202 */ /* 0x000fcc0000000f00 */
[----:B------:R-:W-:Y:S01]  /*6d70*/  HMMA.16816.F32.BF16 R172, R180, R174, R48 ;  /* 0x000000aeb4ac723c */ /* 0x000fe20000041830 */
[----:B------:R-:W-:-:S06]  /*6d80*/  IMAD.MOV.U32 R179, RZ, RZ, R96 ;  /* 0x000000ffffb37224 */ /* 0x000fcc00078e0060 */
[----:B------:R-:W-:Y:S01]  /*6d90*/  IMAD.MOV.U32 R49, RZ, RZ, R88 ;  /* 0x000000ffff317224 */ /* 0x000fe200078e0058 */
[----:B------:R-:W-:Y:S02]  /*6da0*/  MOV R48, R89 ;  /* 0x0000005900307202 */ /* 0x000fe40000000f00 */
[----:B------:R-:W1:Y:S01]  /*6db0*/  LDSM.16.MT88.4 R88, [R213+0x5900] ;  /* 0x00590000d558783b */ /* 0x000e620000004200 */
[----:B------:R-:W-:Y:S01]  /*6dc0*/  HMMA.16816.F32.BF16 R52, R180, R56, R52 ;  /* 0x00000038b434723c */ /* 0x000fe20000041834 */
[----:B------:R-:W-:-:S07]  /*6dd0*/  MOV R178, R97 ;  /* 0x0000006100b27202 */ /* 0x000fce0000000f00 */
[C---:B------:R-:W-:Y:S08]  /*6de0*/  HMMA.16816.F32.BF16 R56, R180.reuse, R58, R60 ;  /* 0x0000003ab438723c */ /* 0x040ff0000004183c */
[C---:B---3--:R-:W-:Y:S08]  /*6df0*/  HMMA.16816.F32.BF16 R60, R180.reuse, R64, R68 ;  /* 0x00000040b43c723c */ /* 0x048ff00000041844 */
[C---:B------:R-:W-:Y:S08]  /*6e00*/  HMMA.16816.F32.BF16 R64, R180.reuse, R66, R76 ;  /* 0x00000042b440723c */ /* 0x040ff0000004184c */
[C---:B------:R-:W-:Y:S08]  /*6e10*/  HMMA.16816.F32.BF16 R76, R180.reuse, R80, R100 ;  /* 0x00000050b44c723c */ /* 0x040ff00000041864 */
[C---:B------:R-:W-:Y:S08]  /*6e20*/  HMMA.16816.F32.BF16 R80, R180.reuse, R82, R108 ;  /* 0x00000052b450723c */ /* 0x040ff0000004186c */
[----:B------:R-:W-:Y:S07]  /*6e30*/  HMMA.16816.F32.BF16 R108, R180, R112, R140 ;  /* 0x00000070b46c723c */ /* 0x000fee000004188c */
[----:B------:R-:W-:Y:S01]  /*6e40*/  IMAD.MOV.U32 R142, RZ, RZ, R178 ;  /* 0x000000ffff8e7224 */ /* 0x000fe200078e00b2 */
[----:B------:R-:W-:-:S03]  /*6e50*/  MOV R143, R179 ;  /* 0x000000b3008f7202 */ /* 0x000fc60000000f00 */
[----:B------:R-:W-:Y:S02]  /*6e60*/  FADD.FTZ R2, R2, R142 ;  /* 0x0000008e02027221 */ /* 0x000fe40000010000 */
[----:B------:R-:W-:Y:S01]  /*6e70*/  FADD.FTZ R0, R0, R143 ;  /* 0x0000008f00007221 */ /* 0x000fe20000010000 */
[----:B------:R-:W-:Y:S01]  /*6e80*/  MOV R50, R99 ;  /* 0x0000006300327202 */ /* 0x000fe20000000f00 */
[----:B------:R-:W-:Y:S02]  /*6e90*/  FADD.FTZ R2, R48, R2 ;  /* 0x0000000230027221 */ /* 0x000fe40000010000 */
[----:B------:R-:W-:Y:S02]  /*6ea0*/  IMAD.MOV.U32 R51, RZ, RZ, R98 ;  /* 0x000000ffff337224 */ /* 0x000fe400078e0062 */
[----:B------:R-:W-:Y:S01]  /*6eb0*/  FADD.FTZ R0, R49, R0 ;  /* 0x0000000031007221 */ /* 0x000fe20000010000 */
[----:B------:R-:W-:Y:S01]  /*6ec0*/  MOV R16, R177 ;  /* 0x000000b100107202 */ /* 0x000fe20000000f00 */
[----:B------:R-:W-:-:S02]  /*6ed0*/  FADD.FTZ R2, R50, R2 ;  /* 0x0000000232027221 */ /* 0x000fc40000010000 */
[----:B------:R-:W-:Y:S01]  /*6ee0*/  IMAD.MOV.U32 R17, RZ, RZ, R176 ;  /* 0x000000ffff117224 */ /* 0x000fe200078e00b0 */
[----:B------:R-:W-:Y:S01]  /*6ef0*/  HMMA.16816.F32.BF16 R100, R180, R104, R132 ;  /* 0x00000068b464723c */ /* 0x000fe20000041884 */
[----:B------:R-:W-:Y:S01]  /*6f00*/  FADD.FTZ R0, R51, R0 ;  /* 0x0000000033007221 */ /* 0x000fe20000010000 */
[----:B------:R-:W-:Y:S01]  /*6f10*/  LDSM.16.MT88.4 R96, [R215+0x5900] ;  /* 0x00590000d760783b */ /* 0x000fe20000004200 */
[----:B------:R-:W-:Y:S02]  /*6f20*/  FADD.FTZ R2, R4, R2 ;  /* 0x0000000204027221 */ /* 0x000fe40000010000 */
[----:B------:R-:W-:Y:S01]  /*6f30*/  FADD.FTZ R0, R5, R0 ;  /* 0x0000000005007221 */ /* 0x000fe20000010000 */
[----:B------:R-:W-:Y:S01]  /*6f40*/  LDSM.16.MT88.4 R176, [R213+0xb900] ;  /* 0x00b90000d5b0783b */ /* 0x000fe20000004200 */
[----:B------:R-:W-:Y:S02]  /*6f50*/  FADD.FTZ R2, R6, R2 ;  /* 0x0000000206027221 */ /* 0x000fe40000010000 */
[----:B------:R-:W-:-:S02]  /*6f60*/  FADD.FTZ R0, R7, R0 ;  /* 0x0000000007007221 */ /* 0x000fc40000010000 */
[----:B------:R-:W-:Y:S01]  /*6f70*/  FADD.FTZ R2, R18, R2 ;  /* 0x0000000212027221 */ /* 0x000fe20000010000 */
[----:B------:R-:W-:Y:S01]  /*6f80*/  HMMA.16816.F32.BF16 R68, R180, R72, R84 ;  /* 0x00000048b444723c */ /* 0x000fe20000041854 */
[----:B------:R-:W-:Y:S01]  /*6f90*/  FADD.FTZ R0, R19, R0 ;  /* 0x0000000013007221 */ /* 0x000fe20000010000 */
[----:B------:R-:W-:Y:S01]  /*6fa0*/  LDSM.16.MT88.4 R4, [R214+0xb900] ;  /* 0x00b90000d604783b */ /* 0x000fe20000004200 */
[----:B------:R-:W-:Y:S02]  /*6fb0*/  FADD.FTZ R2, R16, R2 ;  /* 0x0000000210027221 */ /* 0x000fe40000010000 */
[----:B------:R-:W-:-:S03]  /*6fc0*/  FADD.FTZ R0, R17, R0 ;  /* 0x0000000011007221 */ /* 0x000fc60000010000 */
[----:B------:R-:W-:Y:S01]  /*6fd0*/  HMMA.16816.F32.BF16 R104, R180, R106, R136 ;  /* 0x0000006ab468723c */ /* 0x000fe20000041888 */
[----:B------:R-:W2:Y:S01]  /*6fe0*/  LDSM.16.MT88.4 R136, [R214+0x8900] ;  /* 0x00890000d688783b */ /* 0x000ea20000004200 */
[----:B------:R-:W-:Y:S02]  /*6ff0*/  FADD.FTZ R2, R252, R2 ;  /* 0x00000002fc027221 */ /* 0x000fe40000010000 */
[----:B------:R-:W-:-:S04]  /*7000*/  FADD.FTZ R0, R251, R0 ;  /* 0x00000000fb007221 */ /* 0x000fc80000010000 */
[----:B-1----:R-:W-:Y:S01]  /*7010*/  HMMA.16816.F32.BF16 R84, R180, R88, R116 ;  /* 0x00000058b454723c */ /* 0x002fe20000041874 */
[----:B------:R-:W-:-:S07]  /*7020*/  FADD.FTZ R2, R250, R2 ;  /* 0x00000002fa027221 */ /* 0x000fce0000010000 */
[----:B------:R-:W-:Y:S01]  /*7030*/  HMMA.16816.F32.BF16 R88, R180, R90, R120 ;  /* 0x0000005ab458723c */ /* 0x000fe20000041878 */
[----:B------:R-:W1:Y:S01]  /*7040*/  LDSM.16.MT88.4 R120, [R213+0x8900] ;  /* 0x00890000d578783b */ /* 0x000e620000004200 */
[----:B------:R-:W-:Y:S02]  /*7050*/  FADD.FTZ R0, R249, R0 ;  /* 0x00000000f9007221 */ /* 0x000fe40000010000 */
[----:B------:R-:W-:Y:S02]  /*7060*/  FADD.FTZ R2, R246, R2 ;  /* 0x00000002f6027221 */ /* 0x000fe40000010000 */
[----:B------:R-:W-:Y:S02]  /*7070*/  FADD.FTZ R0, R248, R0 ;  /* 0x00000000f8007221 */ /* 0x000fe40000010000 */
[----:B------:R-:W-:Y:S02]  /*7080*/  FADD.FTZ R2, R210, R2 ;  /* 0x00000002d2027221 */ /* 0x000fe40000010000 */
[----:B------:R-:W-:-:S02]  /*7090*/  FADD.FTZ R0, R211, R0 ;  /* 0x00000000d3007221 */ /* 0x000fc40000010000 */
[----:B------:R-:W-:Y:S02]  /*70a0*/  FADD.FTZ R2, R206, R2 ;  /* 0x00000002ce027221 */ /* 0x000fe40000010000 */
        /* <DEDUP_REMOVED lines=9> */
[----:B------:R-:W-:Y:S01]  /*7140*/  FADD.FTZ R2, R199, R2 ;  /* 0x00000002c7027221 */ /* 0x000fe20000010000 */
[----:B------:R-:W-:Y:S01]  /*7150*/  HMMA.16816.F32.BF16 R72, R180, R74, R92 ;  /* 0x0000004ab448723c */ /* 0x000fe2000004185c */
[----:B------:R-:W-:-:S07]  /*7160*/  FADD.FTZ R0, R166, R0 ;  /* 0x00000000a6007221 */ /* 0x000fce0000010000 */
[C---:B--2---:R-:W-:Y:S08]  /*7170*/  HMMA.16816.F32.BF16 R132, R180.reuse, R136, R160 ;  /* 0x00000088b484723c */ /* 0x044ff000000418a0 */
[C---:B------:R-:W-:Y:S08]  /*7180*/  HMMA.16816.F32.BF16 R92, R180.reuse, R96, R124 ;  /* 0x00000060b45c723c */ /* 0x040ff0000004187c */
[C---:B------:R-:W-:Y:S07]  /*7190*/  HMMA.16816.F32.BF16 R160, R180.reuse, R4, R40 ;  /* 0x00000004b4a0723c */ /* 0x040fee0000041828 */
[----:B------:R-:W-:Y:S01]  /*71a0*/  FADD.FTZ R4, R200, R2 ;  /* 0x00000002c8047221 */ /* 0x000fe20000010000 */
[----:B------:R-:W-:Y:S01]  /*71b0*/  HMMA.16816.F32.BF16 R96, R180, R98, R128 ;  /* 0x00000062b460723c */ /* 0x000fe20000041880 */
[----:B------:R-:W2:Y:S01]  /*71c0*/  LDSM.16.MT88.4 R128, [R215+0x8900] ;  /* 0x00890000d780783b */ /* 0x000ea20000004200 */
[----:B------:R-:W-:-:S02]  /*71d0*/  FADD.FTZ R2, R196, R0 ;  /* 0x00000000c4027221 */ /* 0x000fc40000010000 */
[----:B------:R-:W-:-:S04]  /*71e0*/  FADD.FTZ R0, R201, R4 ;  /* 0x00000004c9007221 */ /* 0x000fc80000010000 */
[----:B-1----:R-:W-:Y:S01]  /*71f0*/  HMMA.16816.F32.BF16 R116, R180, R120, R144 ;  /* 0x00000078b474723c */ /* 0x002fe20000041890 */
[----:B------:R-:W1:Y:S01]  /*7200*/  LDSM.16.MT88.4 R144, [R212+0xb900] ;  /* 0x00b90000d490783b */ /* 0x000e620000004200 */
[----:B------:R-:W-:-:S06]  /*7210*/  FADD.FTZ R2, R165, R2 ;  /* 0x00000002a5027221 */ /* 0x000fcc0000010000 */
[----:B------:R-:W-:Y:S01]  /*7220*/  HMMA.16816.F32.BF16 R136, R180, R138, R156 ;  /* 0x0000008ab488723c */ /* 0x000fe2000004189c */
[----:B------:R-:W3:Y:S01]  /*7230*/  LDSM.16.MT88.4 R156, [R215+0xb900] ;  /* 0x00b90000d79c783b */ /* 0x000ee20000004200 */
[----:B------:R-:W-:Y:S02]  /*7240*/  FADD.FTZ R0, R13, R0 ;  /* 0x000000000d007221 */ /* 0x000fe40000010000 */
[----:B------:R-:W-:Y:S02]  /*7250*/  FADD.FTZ R2, R11, R2 ;  /* 0x000000020b027221 */ /* 0x000fe40000010000 */
[----:B------:R-:W-:Y:S02]  /*7260*/  FADD.FTZ R0, R14, R0 ;  /* 0x000000000e007221 */ /* 0x000fe40000010000 */
[----:B------:R-:W-:Y:S02]  /*7270*/  FADD.FTZ R2, R10, R2 ;  /* 0x000000020a027221 */ /* 0x000fe40000010000 */
[----:B------:R-:W-:-:S02]  /*7280*/  FADD.FTZ R0, R15, R0 ;  /* 0x000000000f007221 */ /* 0x000fc40000010000 */
[----:B------:R-:W-:Y:S02]  /*7290*/  FADD.FTZ R2, R8, R2 ;  /* 0x0000000208027221 */ /* 0x000fe40000010000 */
[----:B------:R-:W-:Y:S02]  /*72a0*/  FADD.FTZ R4, R12, R0 ;  /* 0x000000000c047221 */ /* 0x000fe40000010000 */
[----:B------:R-:W-:Y:S01]  /*72b0*/  FADD.FTZ R0, R9, R2 ;  /* 0x0000000209007221 */ /* 0x000fe20000010000 */
[----:B------:R-:W-:-:S04]  /*72c0*/  UISETP.GE.AND UP0, UPT, UR15, UR8, UPT ;  /* 0x000000080f00728c */ /* 0x000fc8000bf06270 */
[----:B------:R4:W-:Y:S04]  /*72d0*/  STL [R1+0x4], R0 ;  /* 0x0000040001007387 */ /* 0x0009e80000100800 */
[----:B------:R4:W-:Y:S01]  /*72e0*/  STL [R1], R4 ;  /* 0x0000000401007387 */ /* 0x0009e20000100800 */
[----:B------:R-:W-:Y:S01]  /*72f0*/  PLOP3.LUT P0, PT, PT, PT, UP0, 0x80, 0x0 ;  /* 0x000000000000781c */ /* 0x000fe20003f0f008 */
[C---:B--2---:R-:W-:Y:S08]  /*7300*/  HMMA.16816.F32.BF16 R124, R180.reuse, R128, R148 ;  /* 0x00000080b47c723c */ /* 0x044ff00000041894 */
[C---:B-1----:R-:W-:Y:S08]  /*7310*/  HMMA.16816.F32.BF16 R140, R180.reuse, R144, R152 ;  /* 0x00000090b48c723c */ /* 0x042ff00000041898 */
[C---:B------:R-:W-:Y:S08]  /*7320*/  HMMA.16816.F32.BF16 R148, R180.reuse, R176, R188 ;  /* 0x000000b0b494723c */ /* 0x040ff000000418bc */
[C---:B---3--:R-:W-:Y:S08]  /*7330*/  HMMA.16816.F32.BF16 R152, R180.reuse, R156, R28 ;  /* 0x0000009cb498723c */ /* 0x048ff0000004181c */
[C---:B------:R-:W-:Y:S08]  /*7340*/  HMMA.16816.F32.BF16 R112, R180.reuse, R114, R32 ;  /* 0x00000072b470723c */ /* 0x040ff00000041820 */
[C---:B------:R-:W-:Y:S08]  /*7350*/  HMMA.16816.F32.BF16 R120, R180.reuse, R122, R24 ;  /* 0x0000007ab478723c */ /* 0x040ff00000041818 */
[C---:B------:R-:W-:Y:S08]  /*7360*/  HMMA.16816.F32.BF16 R128, R180.reuse, R130, R20 ;  /* 0x00000082b480723c */ /* 0x040ff00000041814 */
[C---:B------:R-:W-:Y:S08]  /*7370*/  HMMA.16816.F32.BF16 R144, R180.reuse, R146, R184 ;  /* 0x00000092b490723c */ /* 0x040ff000000418b8 */
[C---:B------:R-:W-:Y:S08]  /*7380*/  HMMA.16816.F32.BF16 R176, R180.reuse, R178, R192 ;  /* 0x000000b2b4b0723c */ /* 0x040ff000000418c0 */
[C---:B------:R-:W-:Y:S08]  /*7390*/  HMMA.16816.F32.BF16 R156, R180.reuse, R158, R44 ;  /* 0x0000009eb49c723c */ /* 0x040ff0000004182c */
[----:B------:R-:W-:Y:S01]  /*73a0*/  HMMA.16816.F32.BF16 R180, R180, R6, R36 ;  /* 0x00000006b4b4723c */ /* 0x000fe20000041824 */
[----:B------:R-:W-:Y:S08]  /*73b0*/  @!P0 BRA `(.L_x_1217) ;  /* 0x0000438000008947 */ /* 0x000ff00003800000 */
[----:B----4-:R-:W2:Y:S01]  /*73c0*/  LDL.LU.64 R248, [R1+0x28] ;  /* 0x0000280001f87983 */ /* 0x010ea20000300a00 */
[----:B------:R-:W-:Y:S01]  /*73d0*/  IMAD.MOV.U32 R166, RZ, RZ, R3 ;  /* 0x000000ffffa67224 */ /* 0x000fe200078e0003 */
[----:B------:R-:W-:Y:S01]  /*73e0*/  ULDC.64 UR6, c[0x0][0x208] ;  /* 0x0000820000067ab9 */ /* 0x000fe20000000a00 */
[----:B------:R-:W-:Y:S01]  /*73f0*/  IMAD.MOV.U32 R165, RZ, RZ, R164 ;  /* 0x000000ffffa57224 */ /* 0x000fe200078e00a4 */
[----:B------:R-:W3:Y:S01]  /*7400*/  LDL.LU.64 R210, [R1+0x30] ;  /* 0x0000300001d27983 */ /* 0x000ee20000300a00 */
[----:B------:R-:W-:Y:S01]  /*7410*/  ULDC.64 UR4, c[0x0][0x1e0] ;  /* 0x0000780000047ab9 */ /* 0x000fe20000000a00 */
[----:B--2---:R-:W-:-:S02]  /*7420*/  MOV R3, R249 ;  /* 0x000000f900037202 */ /* 0x004fc40000000f00 */
[----:B---3--:R-:W-:-:S05]  /*7430*/  MOV R2, R210 ;  /* 0x000000d200027202 */ /* 0x008fca0000000f00 */
[----:B------:R1:W-:Y:S02]  /*7440*/  STL.64 [R1+0x8], R2 ;  /* 0x0000080201007387 */ /* 0x0003e40000100a00 */
.L_x_1218:
[----:B------:R-:W2:Y:S01]  /*7450*/  LDL.64 R206, [R1+0x8] ;  /* 0x0000080001ce7983 */ /* 0x000ea20000100a00 */
[----:B------:R-:W-:Y:S04]  /*7460*/  DEPBAR.LE SB0, 0x0 ;  /* 0x000080000000791a */ /* 0x000fe80000000000 */
[----:B------:R-:W-:Y:S01]  /*7470*/  USHF.R.S32.HI UR14, URZ, 0x1f, UR15 ;  /* 0x0000001f3f0e7899 */ /* 0x000fe2000801140f */
[----:B------:R-:W3:Y:S01]  /*7480*/  LDL R204, [R1+0x18] ;  /* 0x0000180001cc7983 */ /* 0x000ee20000100800 */
[----:B------:R-:W-:Y:S02]  /*7490*/  UIMAD.WIDE.U32 UR16, UR15, UR6, URZ ;  /* 0x000000060f1072a5 */ /* 0x000fe4000f8e003f */
[----:B------:R-:W-:Y:S02]  /*74a0*/  UIMAD UR14, UR14, UR6, URZ ;  /* 0x000000060e0e72a4 */ /* 0x000fe4000f8e023f */
[----:B------:R-:W-:Y:S01]  /*74b0*/  UISETP.GT.AND UP0, UPT, UR15, UR8, UPT ;  /* 0x000000080f00728c */ /* 0x000fe2000bf04270 */
[----:B------:R-:W-:Y:S01]  /*74c0*/  BAR.SYNC.DEFER_BLOCKING 0x0 ;  /* 0x0000000000007b1d */ /* 0x000fe20000010000 */
[----:B------:R-:W-:Y:S01]  /*74d0*/  UIMAD UR14, UR15, UR7, UR14 ;  /* 0x000000070f0e72a4 */ /* 0x000fe2000f8e020e */
[----:B-1----:R-:W-:Y:S01]  /*74e0*/  MOV R2, UR16 ;  /* 0x0000001000027c02 */ /* 0x002fe20008000f00 */
[----:B------:R-:W-:Y:S02]  /*74f0*/  UIADD3 UR15, UR15, -0x1, URZ ;  /* 0xffffffff0f0f7890 */ /* 0x000fe4000fffe03f */
[----:B------:R-:W-:Y:S04]  /*7500*/  UIADD3 UR14, UR17, UR14, URZ ;  /* 0x0000000e110e7290 */ /* 0x000fe8000fffe03f */
[----:B------:R-:W-:Y:S02]  /*7510*/  UIMAD UR14, UR14, 0x60, URZ ;  /* 0x000000600e0e78a4 */ /* 0x000fe4000f8e023f */
[----:B------:R-:W-:Y:S01]  /*7520*/  @UP0 UIMAD.WIDE.U32 UR16, UR15, UR4, URZ ;  /* 0x000000040f1002a5 */ /* 0x000fe2000f8e003f */
[----:B-----5:R-:W-:Y:S06]  /*7530*/  LDSM.16.M88.4 R48, [R218+0x18100] ;  /* 0x01810000da30783b */ /* 0x020fec0000000200 */
[----:B------:R-:W1:Y:S06]  /*7540*/  LDSM.16.M88.4 R8, [R167+0xc100] ;  /* 0x00c10000a708783b */ /* 0x000e6c0000000200 */
[----:B------:R-:W4:Y:S06]  /*7550*/  LDSM.16.M88.4 R16, [R167+0xc900] ;  /* 0x00c90000a710783b */ /* 0x000f2c0000000200 */
[----:B------:R-:W4:Y:S06]  /*7560*/  LDSM.16.M88.4 R24, [R167+0xd100] ;  /* 0x00d10000a718783b */ /* 0x000f2c0000000200 */
[----:B------:R-:W4:Y:S06]  /*7570*/  LDSM.16.M88.4 R32, [R167+0xd900] ;  /* 0x00d90000a720783b */ /* 0x000f2c0000000200 */
[----:B------:R-:W4:Y:S06]  /*7580*/  LDSM.16.M88.4 R40, [R167+0xe100] ;  /* 0x00e10000a728783b */ /* 0x000f2c0000000200 */
[----:B------:R-:W4:Y:S06]  /*7590*/  LDSM.16.M88.4 R184, [R167+0xe900] ;  /* 0x00e90000a7b8783b */ /* 0x000f2c0000000200 */
[----:B------:R-:W-:Y:S01]  /*75a0*/  LDSM.16.M88.4 R188, [R219+0x18100] ;  /* 0x01810000dbbc783b */ /* 0x000fe20000000200 */
[C---:B-1----:R-:W-:Y:S05]  /*75b0*/  HMMA.16816.F32.BF16 R4, R48.reuse, R8, RZ ;  /* 0x000000083004723c */ /* 0x042fea00000418ff */
[----:B------:R-:W1:Y:S03]  /*75c0*/  LDSM.16.M88.4 R192, [R222] ;  /* 0x00000000dec0783b */ /* 0x000e660000000200 */
[C---:B------:R-:W-:Y:S03]  /*75d0*/  HMMA.16816.F32.BF16 R8, R48.reuse, R10, RZ ;  /* 0x0000000a3008723c */ /* 0x040fe600000418ff */
[----:B------:R-:W1:Y:S06]  /*75e0*/  LDSM.16.M88.4 R196, [R245] ;  /* 0x00000000f5c4783b */ /* 0x000e6c0000000200 */
[----:B------:R-:W1:Y:S01]  /*75f0*/  LDSM.16.M88.4 R200, [R244] ;  /* 0x00000000f4c8783b */ /* 0x000e620000000200 */
[C---:B----4-:R-:W-:Y:S05]  /*7600*/  HMMA.16816.F32.BF16 R12, R48.reuse, R16, RZ ;  /* 0x00000010300c723c */ /* 0x050fea00000418ff */
[----:B------:R-:W4:Y:S03]  /*7610*/  LDL.64 R250, [R1+0x10] ;  /* 0x0000100001fa7983 */ /* 0x000f260000100a00 */
[C---:B------:R-:W-:Y:S03]  /*7620*/  HMMA.16816.F32.BF16 R16, R48.reuse, R18, RZ ;  /* 0x000000123010723c */ /* 0x040fe600000418ff */
[----:B------:R-:W4:Y:S05]  /*7630*/  LDL.64 R248, [R1+0x20] ;  /* 0x0000200001f87983 */ /* 0x000f2a0000100a00 */
[C---:B------:R-:W-:Y:S08]  /*7640*/  HMMA.16816.F32.BF16 R20, R48.reuse, R24, RZ ;  /* 0x000000183014723c */ /* 0x040ff000000418ff */
[C---:B------:R-:W-:Y:S08]  /*7650*/  HMMA.16816.F32.BF16 R24, R48.reuse, R26, RZ ;  /* 0x0000001a3018723c */ /* 0x040ff000000418ff */
[C---:B------:R-:W-:Y:S08]  /*7660*/  HMMA.16816.F32.BF16 R28, R48.reuse, R32, RZ ;  /* 0x00000020301c723c */ /* 0x040ff000000418ff */
[C---:B------:R-:W-:Y:S08]  /*7670*/  HMMA.16816.F32.BF16 R32, R48.reuse, R34, RZ ;  /* 0x000000223020723c */ /* 0x040ff000000418ff */
[C---:B------:R-:W-:Y:S08]  /*7680*/  HMMA.16816.F32.BF16 R36, R48.reuse, R40, RZ ;  /* 0x000000283024723c */ /* 0x040ff000000418ff */
[C---:B------:R-:W-:Y:S08]  /*7690*/  HMMA.16816.F32.BF16 R40, R48.reuse, R42, RZ ;  /* 0x0000002a3028723c */ /* 0x040ff000000418ff */
[C---:B------:R-:W-:Y:S08]  /*76a0*/  HMMA.16816.F32.BF16 R44, R48.reuse, R184, RZ ;  /* 0x000000b8302c723c */ /* 0x040ff000000418ff */
[----:B------:R-:W-:Y:S01]  /*76b0*/  HMMA.16816.F32.BF16 R48, R48, R186, RZ ;  /* 0x000000ba3030723c */ /* 0x000fe200000418ff */
[----:B------:R-:W1:Y:S07]  /*76c0*/  LDSM.16.M88.4 R184, [R243] ;  /* 0x00000000f3b8783b */ /* 0x000e6e0000000200 */
[C---:B-1----:R-:W-:Y:S08]  /*76d0*/  HMMA.16816.F32.BF16 R4, R188.reuse, R192, R4 ;  /* 0x000000c0bc04723c */ /* 0x042ff00000041804 */
[C---:B------:R-:W-:Y:S01]  /*76e0*/  HMMA.16816.F32.BF16 R8, R188.reuse, R194, R8 ;  /* 0x000000c2bc08723c */ /* 0x040fe20000041808 */
[----:B------:R-:W1:Y:S07]  /*76f0*/  LDSM.16.M88.4 R192, [R242] ;  /* 0x00000000f2c0783b */ /* 0x000e6e0000000200 */
[C---:B------:R-:W-:Y:S08]  /*7700*/  HMMA.16816.F32.BF16 R12, R188.reuse, R196, R12 ;  /* 0x000000c4bc0c723c */ /* 0x040ff0000004180c */
[C---:B------:R-:W-:Y:S01]  /*7710*/  HMMA.16816.F32.BF16 R16, R188.reuse, R198, R16 ;  /* 0x000000c6bc10723c */ /* 0x040fe20000041810 */
[----:B------:R-:W1:Y:S07]  /*7720*/  LDSM.16.M88.4 R196, [R241] ;  /* 0x00000000f1c4783b */ /* 0x000e6e0000000200 */
[C---:B------:R-:W-:Y:S08]  /*7730*/  HMMA.16816.F32.BF16 R20, R188.reuse, R200, R20 ;  /* 0x000000c8bc14723c */ /* 0x040ff00000041814 */
[C---:B------:R-:W-:Y:S08]  /*7740*/  HMMA.16816.F32.BF16 R24, R188.reuse, R202, R24 ;  /* 0x000000cabc18723c */ /* 0x040ff00000041818 */
[C---:B------:R-:W-:Y:S08]  /*7750*/  HMMA.16816.F32.BF16 R28, R188.reuse, R184, R28 ;  /* 0x000000b8bc1c723c */ /* 0x040ff0000004181c */
[C---:B------:R-:W-:Y:S08]  /*7760*/  HMMA.16816.F32.BF16 R32, R188.reuse, R186, R32 ;  /* 0x000000babc20723c */ /* 0x040ff00000041820 */
[C---:B-1----:R-:W-:Y:S08]  /*7770*/  HMMA.16816.F32.BF16 R36, R188.reuse, R192, R36 ;  /* 0x000000c0bc24723c */ /* 0x042ff00000041824 */
[C---:B------:R-:W-:Y:S08]  /*7780*/  HMMA.16816.F32.BF16 R40, R188.reuse, R194, R40 ;  /* 0x000000c2bc28723c */ /* 0x040ff00000041828 */
[C---:B------:R-:W-:Y:S08]  /*7790*/  HMMA.16816.F32.BF16 R44, R188.reuse, R196, R44 ;  /* 0x000000c4bc2c723c */ /* 0x040ff0000004182c */
[----:B------:R-:W-:Y:S04]  /*77a0*/  HMMA.16816.F32.BF16 R48, R188, R198, R48 ;  /* 0x000000c6bc30723c */ /* 0x000fe80000041830 */
[----:B--2---:R-:W-:Y:S05]  /*77b0*/  IMAD.WIDE.U32 R2, R2, 0x60, R206 ;  /* 0x0000006002027825 */ /* 0x004fea00078e00ce */
[----:B------:R-:W-:Y:S03]  /*77c0*/  SHF.L.U32 R0, R2, 0x1, RZ ;  /* 0x0000000102007819 */ /* 0x000fe600000006ff */
[----:B------:R-:W-:Y:S01]  /*77d0*/  IADD3 R164, R3, UR14, RZ ;  /* 0x0000000e03a47c10 */ /* 0x000fe2000fffe0ff */
[----:B------:R-:W-:Y:S01]  /*77e0*/  @UP0 USHF.R.S32.HI UR14, URZ, 0x1f, UR15 ;  /* 0x0000001f3f0e0899 */ /* 0x000fe2000801140f */
[----:B------:R-:W-:Y:S02]  /*77f0*/  IADD3 R3, P3, R0, 0x80, RZ ;  /* 0x0000008000037810 */ /* 0x000fe40007f7e0ff */
[----:B------:R-:W-:Y:S01]  /*7800*/  SHF.L.U64.HI R164, R2, 0x1, R164 ;  /* 0x0000000102a47819 */ /* 0x000fe200000102a4 */
[----:B------:R-:W-:Y:S01]  /*7810*/  @UP0 UIMAD UR14, UR14, UR4, URZ ;  /* 0x000000040e0e02a4 */ /* 0x000fe2000f8e023f */
[----:B------:R-:W-:Y:S02]  /*7820*/  IADD3 R2, P0, R0, c[0x0][0x1f8], RZ ;  /* 0x00007e0000027a10 */ /* 0x000fe40007f1e0ff */
[----:B------:R-:W-:Y:S01]  /*7830*/  IADD3 R184, P2, R3, c[0x0][0x1f8], RZ ;  /* 0x00007e0003b87a10 */ /* 0x000fe20007f5e0ff */
[----:B------:R-:W-:Y:S01]  /*7840*/  @UP0 UIMAD UR14, UR15, UR5, UR14 ;  /* 0x000000050f0e02a4 */ /* 0x000fe2000f8e020e */
[----:B------:R-:W-:Y:S02]  /*7850*/  IADD3.X R3, R164, c[0x0][0x1fc], RZ, P0, !PT ;  /* 0x00007f00a4037a10 */ /* 0x000fe400007fe4ff */
[--C-:B------:R-:W-:Y:S01]  /*7860*/  IADD3.X R185, RZ, c[0x0][0x1fc], R164.reuse, P2, P3 ;  /* 0x00007f00ffb97a10 */ /* 0x100fe200017e64a4 */
[----:B------:R-:W-:Y:S01]  /*7870*/  @UP0 UIADD3 UR14, UR17, UR14, URZ ;  /* 0x0000000e110e0290 */ /* 0x000fe2000fffe03f */
[----:B---3--:R-:W-:Y:S01]  /*7880*/  LOP3.LUT P3, RZ, R204, 0x1, RZ, 0xc0, !PT ;  /* 0x00000001ccff7812 */ /* 0x008fe2000786c0ff */
[----:B------:R-:W-:Y:S01]  /*7890*/  @!PT LDS RZ, [RZ] ;  /* 0x00000000fffff984 */ /* 0x000fe20000000800 */
[----:B------:R-:W-:Y:S01]  /*78a0*/  @!PT LDS RZ, [RZ] ;  /* 0x00000000fffff984 */ /* 0x000fe20000000800 */
[----:B------:R-:W-:Y:S01]  /*78b0*/  @!PT LDS RZ, [RZ] ;  /* 0x00000000fffff984 */ /* 0x000fe20000000800 */
[----:B------:R1:W-:Y:S01]  /*78c0*/  LDGSTS.E.BYPASS.LTC128B.128 [R247+0x100], [R2.64], !P4 ;  /* 0x0010000002f77fae */ /* 0x0003e2000e101d4a */
[C---:B------:R-:W-:Y:S01]  /*78d0*/  IADD3 R200, P1, R0.reuse, 0x100, RZ ;  /* 0x0000010000c87810 */ /* 0x040fe20007f3e0ff */
[----:B------:R-:W-:Y:S01]  /*78e0*/  @UP0 UIMAD UR14, UR14, 0x60, URZ ;  /* 0x000000600e0e08a4 */ /* 0x000fe2000f8e023f */
[----:B------:R-:W-:Y:S02]  /*78f0*/  IADD3 R0, P2, R0, 0x180, RZ ;  /* 0x0000018000007810 */ /* 0x000fe40007f5e0ff */
[----:B------:R-:W-:Y:S01]  /*7900*/  IADD3 R200, P0, R200, c[0x0][0x1f8], RZ ;  /* 0x00007e00c8c87a10 */ /* 0x000fe20007f1e0ff */
[----:B------:R2:W-:Y:S03]  /*7910*/  LDGSTS.E.BYPASS.LTC128B.128 [R247+0x3100], [R184.64], !P6 ;  /* 0x03100000b8f77fae */ /* 0x0005e6000f101d4a */
[--C-:B------:R-:W-:Y:S02]  /*7920*/  IADD3.X R201, RZ, c[0x0][0x1fc], R164.reuse, P0, P1 ;  /* 0x00007f00ffc97a10 */ /* 0x100fe400007e24a4 */
[----:B------:R-:W-:Y:S03]  /*7930*/  IADD3 R186, P1, R0, c[0x0][0x1f8], RZ ;  /* 0x00007e0000ba7a10 */ /* 0x000fe60007f3e0ff */
[----:B------:R3:W-:Y:S01]  /*7940*/  LDGSTS.E.BYPASS.LTC128B.128 [R247+0x6100], [R200.64], !P3 ;  /* 0x06100000c8f77fae */ /* 0x0007e2000d901d4a */
[----:B------:R-:W-:Y:S05]  /*7950*/  IADD3.X R187, RZ, c[0x0][0x1fc], R164, P1, P2 ;  /* 0x00007f00ffbb7a10 */ /* 0x000fea0000fe44a4 */
[----:B------:R3:W-:Y:S01]  /*7960*/  LDGSTS.E.BYPASS.LTC128B.128 [R247+0x9100], [R186.64], !P5 ;  /* 0x09100000baf77fae */ /* 0x0007e2000e901d4a */
[----:B-1----:R-:W-:Y:S04]  /*7970*/  IADD3 R2, P0, R2, UR12, RZ ;  /* 0x0000000c02027c10 */ /* 0x002fe8000ff1e0ff */
[----:B------:R-:W-:Y:S02]  /*7980*/  IADD3.X R3, R3, UR13, RZ, P0, !PT ;  /* 0x0000000d03037c10 */ /* 0x000fe400087fe4ff */
[----:B--2---:R-:W-:Y:S03]  /*7990*/  IADD3 R184, P0, R2, UR12, RZ ;  /* 0x0000000c02b87c10 */ /* 0x004fe6000ff1e0ff */
[----:B------:R1:W-:Y:S01]  /*79a0*/  LDGSTS.E.BYPASS.LTC128B.128 [R247+0x1100], [R2.64], !P4 ;  /* 0x0110000002f77fae */ /* 0x0003e2000e101d4a */
[----:B------:R-:W-:Y:S02]  /*79b0*/  IADD3.X R185, R3, UR13, RZ, P0, !PT ;  /* 0x0000000d03b97c10 */ /* 0x000fe400087fe4ff */
[----:B------:R-:W-:Y:S03]  /*79c0*/  PLOP3.LUT P0, PT, PT, PT, UP0, 0x80, 0x0 ;  /* 0x000000000000781c */ /* 0x000fe60003f0f008 */
[----:B------:R1:W-:Y:S06]  /*79d0*/  LDGSTS.E.BYPASS.LTC128B.128 [R247+0x4100], [R2.64+0x80], !P6 ;  /* 0x0410008002f77fae */ /* 0x0003ec000f101d4a */
[----:B------:R1:W-:Y:S06]  /*79e0*/  LDGSTS.E.BYPASS.LTC128B.128 [R247+0x7100], [R2.64+0x100], !P3 ;  /* 0x0710010002f77fae */ /* 0x0003ec000d901d4a */
[----:B------:R1:W-:Y:S06]  /*79f0*/  LDGSTS.E.BYPASS.LTC128B.128 [R247+0xa100], [R2.64+0x180], !P5 ;  /* 0x0a10018002f77fae */ /* 0x0003ec000e901d4a */
[----:B------:R2:W-:Y:S06]  /*7a00*/  LDGSTS.E.BYPASS.LTC128B.128 [R247+0x2100], [R184.64], !P4 ;  /* 0x02100000b8f77fae */ /* 0x0005ec000e101d4a */
[----:B------:R2:W-:Y:S06]  /*7a10*/  LDGSTS.E.BYPASS.LTC128B.128 [R247+0x5100], [R184.64+0x80], !P6 ;  /* 0x05100080b8f77fae */ /* 0x0005ec000f101d4a */
[----:B------:R2:W-:Y:S06]  /*7a20*/  LDGSTS.E.BYPASS.LTC128B.128 [R247+0x8100], [R184.64+0x100], !P3 ;  /* 0x08100100b8f77fae */ /* 0x0005ec000d901d4a */
[----:B------:R2:W-:Y:S06]  /*7a30*/  LDGSTS.E.BYPASS.LTC128B.128 [R247+0xb100], [R184.64+0x180], !P5 ;  /* 0x0b100180b8f77fae */ /* 0x0005ec000e901d4a */
[----:B------:R-:W-:Y:S06]  /*7a40*/  LDSM.16.M88.4 R192, [R217+0xc100] ;  /* 0x00c10000d9c0783b */ /* 0x000fec0000000200 */
[----:B---3--:R-:W-:Y:S06]  /*7a50*/  LDSM.16.M88.4 R200, [R217+0xc900] ;  /* 0x00c90000d9c8783b */ /* 0x008fec0000000200 */
[----:B------:R-:W-:Y:S06]  /*7a60*/  LDSM.16.M88.4 R204, [R217+0xd100] ;  /* 0x00d10000d9cc783b */ /* 0x000fec0000000200 */
[----:B------:R-:W-:Y:S06]  /*7a70*/  LDSM.16.M88.4 R208, [R217+0xd900] ;  /* 0x00d90000d9d0783b */ /* 0x000fec0000000200 */
[----:B--2---:R-:W2:Y:S06]  /*7a80*/  LDSM.16.M88.4 R184, [R221+0x18100] ;  /* 0x01810000ddb8783b */ /* 0x004eac0000000200 */
[----:B------:R-:W0:Y:S06]  /*7a90*/  LDGDEPBAR ;  /* 0x00000000000079af */ /* 0x000e2c0000000000 */
[----:B------:R-:W3:Y:S06]  /*7aa0*/  LDSM.16.M88.4 R188, [R217+0xe100] ;  /* 0x00e10000d9bc783b */ /* 0x000eec0000000200 */
[----:B------:R-:W1:Y:S01]  /*7ab0*/  LDSM.16.M88.4 R196, [R217+0xe900] ;  /* 0x00e90000d9c4783b */ /* 0x000e620000000200 */
[C---:B--2---:R-:W-:Y:S08]  /*7ac0*/  HMMA.16816.F32.BF16 R4, R184.reuse, R192, R4 ;  /* 0x000000c0b804723c */ /* 0x044ff00000041804 */
[C---:B------:R-:W-:Y:S01]  /*7ad0*/  HMMA.16816.F32.BF16 R8, R184.reuse, R194, R8 ;  /* 0x000000c2b808723c */ /* 0x040fe20000041808 */
[----:B------:R-:W-:Y:S07]  /*7ae0*/  LDSM.16.M88.4 R192, [R216] ;  /* 0x00000000d8c0783b */ /* 0x000fee0000000200 */
[C---:B------:R-:W-:Y:S08]  /*7af0*/  HMMA.16816.F32.BF16 R12, R184.reuse, R200, R12 ;  /* 0x000000c8b80c723c */ /* 0x040ff0000004180c */
[C---:B------:R-:W-:Y:S01]  /*7b00*/  HMMA.16816.F32.BF16 R16, R184.reuse, R202, R16 ;  /* 0x000000cab810723c */ /* 0x040fe20000041810 */
[----:B------:R-:W-:Y:S07]  /*7b10*/  LDSM.16.M88.4 R200, [R216+0x800] ;  /* 0x00080000d8c8783b */ /* 0x000fee0000000200 */
[C---:B------:R-:W-:Y:S08]  /*7b20*/  HMMA.16816.F32.BF16 R20, R184.reuse, R204, R20 ;  /* 0x000000ccb814723c */ /* 0x040ff00000041814 */
[C---:B------:R-:W-:Y:S01]  /*7b30*/  HMMA.16816.F32.BF16 R24, R184.reuse, R206, R24 ;  /* 0x000000ceb818723c */ /* 0x040fe20000041818 */
[----:B------:R-:W-:Y:S07]  /*7b40*/  LDSM.16.M88.4 R204, [R216+0x1000] ;  /* 0x00100000d8cc783b */ /* 0x000fee0000000200 */
[C---:B------:R-:W-:Y:S08]  /*7b50*/  HMMA.16816.F32.BF16 R28, R184.reuse, R208, R28 ;  /* 0x000000d0b81c723c */ /* 0x040ff0000004181c */
[C---:B------:R-:W-:Y:S01]  /*7b60*/  HMMA.16816.F32.BF16 R32, R184.reuse, R210, R32 ;  /* 0x000000d2b820723c */ /* 0x040fe20000041820 */
[----:B------:R-:W-:Y:S07]  /*7b70*/  LDSM.16.M88.4 R208, [R216+0x1800] ;  /* 0x00180000d8d0783b */ /* 0x000fee0000000200 */
[C---:B---3--:R-:W-:Y:S08]  /*7b80*/  HMMA.16816.F32.BF16 R36, R184.reuse, R188, R36 ;  /* 0x000000bcb824723c */ /* 0x048ff00000041824 */
[C---:B------:R-:W-:Y:S01]  /*7b90*/  HMMA.16816.F32.BF16 R40, R184.reuse, R190, R40 ;  /* 0x000000beb828723c */ /* 0x040fe20000041828 */
[----:B------:R-:W2:Y:S07]  /*7ba0*/  LDSM.16.M88.4 R188, [R220+0x18100] ;  /* 0x01810000dcbc783b */ /* 0x000eae0000000200 */
[C---:B-1----:R-:W-:Y:S08]  /*7bb0*/  HMMA.16816.F32.BF16 R44, R184.reuse, R196, R44 ;  /* 0x000000c4b82c723c */ /* 0x042ff0000004182c */
[----:B------:R-:W-:Y:S01]  /*7bc0*/  HMMA.16816.F32.BF16 R48, R184, R198, R48 ;  /* 0x000000c6b830723c */ /* 0x000fe20000041830 */
[----:B------:R-:W1:Y:S06]  /*7bd0*/  LDSM.16.M88.4 R184, [R216+0x2000] ;  /* 0x00200000d8b8783b */ /* 0x000e6c0000000200 */
[----:B------:R-:W3:Y:S01]  /*7be0*/  LDSM.16.M88.4 R196, [R216+0x2800] ;  /* 0x00280000d8c4783b */ /* 0x000ee20000000200 */
[C---:B--2---:R-:W-:Y:S08]  /*7bf0*/  HMMA.16816.F32.BF16 R4, R188.reuse, R192, R4 ;  /* 0x000000c0bc04723c */ /* 0x044ff00000041804 */
        /* <DEDUP_REMOVED lines=11> */
[C---:B-1----:R-:W-:Y:S08]  /*7cb0*/  HMMA.16816.F32.BF16 R36, R188.reuse, R184, R36 ;  /* 0x000000b8bc24723c */ /* 0x042ff00000041824 */
[C---:B------:R-:W-:Y:S01]  /*7cc0*/  HMMA.16816.F32.BF16 R40, R188.reuse, R186, R40 ;  /* 0x000000babc28723c */ /* 0x040fe20000041828 */
[----:B------:R-:W1:Y:S07]  /*7cd0*/  LDSM.16.M88.4 R184, [R218+0x1c100] ;  /* 0x01c10000dab8783b */ /* 0x000e6e0000000200 */
[C---:B---3--:R-:W-:Y:S08]  /*7ce0*/  HMMA.16816.F32.BF16 R44, R188.reuse, R196, R44 ;  /* 0x000000c4bc2c723c */ /* 0x048ff0000004182c */
[----:B------:R-:W-:Y:S01]  /*7cf0*/  HMMA.16816.F32.BF16 R48, R188, R198, R48 ;  /* 0x000000c6bc30723c */ /* 0x000fe20000041830 */
[----:B------:R-:W2:Y:S06]  /*7d00*/  LDSM.16.M88.4 R188, [R167+0x11100] ;  /* 0x01110000a7bc783b */ /* 0x000eac0000000200 */
[----:B------:R-:W3:Y:S01]  /*7d10*/  LDSM.16.M88.4 R196, [R167+0x11900] ;  /* 0x01190000a7c4783b */ /* 0x000ee20000000200 */
[C---:B-1----:R-:W-:Y:S08]  /*7d20*/  HMMA.16816.F32.BF16 R4, R184.reuse, R192, R4 ;  /* 0x000000c0b804723c */ /* 0x042ff00000041804 */
[C---:B------:R-:W-:Y:S01]  /*7d30*/  HMMA.16816.F32.BF16 R8, R184.reuse, R194, R8 ;  /* 0x000000c2b808723c */ /* 0x040fe20000041808 */
[----:B------:R-:W-:Y:S07]  /*7d40*/  LDSM.16.M88.4 R192, [R240] ;  /* 0x00000000f0c0783b */ /* 0x000fee0000000200 */
[C---:B------:R-:W-:Y:S08]  /*7d50*/  HMMA.16816.F32.BF16 R12, R184.reuse, R200, R12 ;  /* 0x000000c8b80c723c */ /* 0x040ff0000004180c */
        /* <DEDUP_REMOVED lines=8> */
[C---:B--2---:R-:W-:Y:S08]  /*7de0*/  HMMA.16816.F32.BF16 R36, R184.reuse, R188, R36 ;  /* 0x000000bcb824723c */ /* 0x044ff00000041824 */
[C---:B------:R-:W-:Y:S01]  /*7df0*/  HMMA.16816.F32.BF16 R40, R184.reuse, R190, R40 ;  /* 0x000000beb828723c */ /* 0x040fe20000041828 */
[----:B------:R-:W1:Y:S07]  /*7e00*/  LDSM.16.M88.4 R188, [R219+0x1c100] ;  /* 0x01c10000dbbc783b */ /* 0x000e6e0000000200 */
[C---:B---3--:R-:W-:Y:S08]  /*7e10*/  HMMA.16816.F32.BF16 R44, R184.reuse, R196, R44 ;  /* 0x000000c4b82c723c */ /* 0x048ff0000004182c */
[----:B------:R-:W-:Y:S01]  /*7e20*/  HMMA.16816.F32.BF16 R48, R184, R198, R48 ;  /* 0x000000c6b830723c */ /* 0x000fe20000041830 */
[----:B------:R-:W2:Y:S06]  /*7e30*/  LDSM.16.M88.4 R184, [R236] ;  /* 0x00000000ecb8783b */ /* 0x000eac0000000200 */
[----:B------:R-:W3:Y:S01]  /*7e40*/  LDSM.16.M88.4 R196, [R235] ;  /* 0x00000000ebc4783b */ /* 0x000ee20000000200 */
[C---:B-1----:R-:W-:Y:S08]  /*7e50*/  HMMA.16816.F32.BF16 R4, R188.reuse, R192, R4 ;  /* 0x000000c0bc04723c */ /* 0x042ff00000041804 */
[C---:B------:R-:W-:Y:S01]  /*7e60*/  HMMA.16816.F32.BF16 R8, R188.reuse, R194, R8 ;  /* 0x000000c2bc08723c */ /* 0x040fe20000041808 */
        /* <DEDUP_REMOVED lines=9> */
[----:B------:R-:W4:Y:S07]  /*7f00*/  LDSM.16.M88.4 R208, [R217+0x10100] ;  /* 0x01010000d9d0783b */ /* 0x000f2e0000000200 */
[C---:B--2---:R-:W-:Y:S08]  /*7f10*/  HMMA.16816.F32.BF16 R36, R188.reuse, R184, R36 ;  /* 0x000000b8bc24723c */ /* 0x044ff00000041824 */
[C---:B------:R-:W-:Y:S01]  /*7f20*/  HMMA.16816.F32.BF16 R40, R188.reuse, R186, R40 ;  /* 0x000000babc28723c */ /* 0x040fe20000041828 */
[----:B------:R-:W2:Y:S07]  /*7f30*/  LDSM.16.M88.4 R184, [R217+0x10900] ;  /* 0x01090000d9b8783b */ /* 0x000eae0000000200 */
[C---:B---3--:R-:W-:Y:S08]  /*7f40*/  HMMA.16816.F32.BF16 R44, R188.reuse, R196, R44 ;  /* 0x000000c4bc2c723c */ /* 0x048ff0000004182c */
[----:B------:R-:W-:Y:S01]  /*7f50*/  HMMA.16816.F32.BF16 R48, R188, R198, R48 ;  /* 0x000000c6bc30723c */ /* 0x000fe20000041830 */
[----:B------:R-:W3:Y:S06]  /*7f60*/  LDSM.16.M88.4 R188, [R217+0x11100] ;  /* 0x01110000d9bc783b */ /* 0x000eec0000000200 */
[----:B------:R-:W2:Y:S01]  /*7f70*/  LDSM.16.M88.4 R196, [R217+0x11900] ;  /* 0x01190000d9c4783b */ /* 0x000ea20000000200 */
[C---:B-1----:R-:W-:Y:S08]  /*7f80*/  HMMA.16816.F32.BF16 R4, R192.reuse, R200, R4 ;  /* 0x000000c8c004723c */ /* 0x042ff00000041804 */
[C---:B------:R-:W-:Y:S01]  /*7f90*/  HMMA.16816.F32.BF16 R8, R192.reuse, R202, R8 ;  /* 0x000000cac008723c */ /* 0x040fe20000041808 */
[----:B------:R-:W-:Y:S07]  /*7fa0*/  LDSM.16.M88.4 R200, [R220+0x1c100] ;  /* 0x01c10000dcc8783b */ /* 0x000fee0000000200 */
[C---:B------:R-:W-:Y:S08]  /*7fb0*/  HMMA.16816.F32.BF16 R12, R192.reuse, R204, R12 ;  /* 0x000000ccc00c723c */ /* 0x040ff0000004180c */
        /* <DEDUP_REMOVED lines=13> */
[----:B------:R-:W3:Y:S06]  /*8090*/  LDSM.16.M88.4 R192, [R216+0x5000] ;  /* 0x00500000d8c0783b */ /* 0x000eec0000000200 */
[----:B------:R-:W3:Y:S01]  /*80a0*/  LDSM.16.M88.4 R196, [R216+0x5800] ;  /* 0x00580000d8c4783b */ /* 0x000ee20000000200 */
[C---:B-1----:R-:W-:Y:S08]  /*80b0*/  HMMA.16816.F32.BF16 R4, R200.reuse, R204, R4 ;  /* 0x000000ccc804723c */ /* 0x042ff00000041804 */
[C---:B------:R-:W-:Y:S01]  /*80c0*/  HMMA.16816.F32.BF16 R8, R200.reuse, R206, R8 ;  /* 0x000000cec808723c */ /* 0x040fe20000041808 */
[----:B------:R-:W-:Y:S07]  /*80d0*/  LDSM.16.M88.4 R204, [R167+0x12100] ;  /* 0x01210000a7cc783b */ /* 0x000fee0000000200 */
[C---:B----4-:R-:W-:Y:S08]  /*80e0*/  HMMA.16816.F32.BF16 R12, R200.reuse, R208, R12 ;  /* 0x000000d0c80c723c */ /* 0x050ff0000004180c */
[C---:B------:R-:W-:Y:S01]  /*80f0*/  HMMA.16816.F32.BF16 R16, R200.reuse, R210, R16 ;  /* 0x000000d2c810723c */ /* 0x040fe20000041810 */
[----:B------:R-:W-:Y:S07]  /*8100*/  LDSM.16.M88.4 R208, [R167+0x12900] ;  /* 0x01290000a7d0783b */ /* 0x000fee0000000200 */
[C---:B--2---:R-:W-:Y:S08]  /*8110*/  HMMA.16816.F32.BF16 R20, R200.reuse, R184, R20 ;  /* 0x000000b8c814723c */ /* 0x044ff00000041814 */
[C---:B------:R-:W-:Y:S01]  /*8120*/  HMMA.16816.F32.BF16 R24, R200.reuse, R186, R24 ;  /* 0x000000bac818723c */ /* 0x040fe20000041818 */
[----:B------:R-:W1:Y:S07]  /*8130*/  LDSM.16.M88.4 R184, [R218+0x20100] ;  /* 0x02010000dab8783b */ /* 0x000e6e0000000200 */
[C---:B---3--:R-:W-:Y:S08]  /*8140*/  HMMA.16816.F32.BF16 R28, R200.reuse, R188, R28 ;  /* 0x000000bcc81c723c */ /* 0x048ff0000004181c */
[C---:B------:R-:W-:Y:S01]  /*8150*/  HMMA.16816.F32.BF16 R32, R200.reuse, R190, R32 ;  /* 0x000000bec820723c */ /* 0x040fe20000041820 */
[----:B------:R-:W2:Y:S07]  /*8160*/  LDSM.16.M88.4 R188, [R167+0x13100] ;  /* 0x01310000a7bc783b */ /* 0x000eae0000000200 */
[C---:B------:R-:W-:Y:S08]  /*8170*/  HMMA.16816.F32.BF16 R36, R200.reuse, R192, R36 ;  /* 0x000000c0c824723c */ /* 0x040ff00000041824 */
[C---:B------:R-:W-:Y:S01]  /*8180*/  HMMA.16816.F32.BF16 R40, R200.reuse, R194, R40 ;  /* 0x000000c2c828723c */ /* 0x040fe20000041828 */
[----:B------:R-:W3:Y:S07]  /*8190*/  LDSM.16.M88.4 R192, [R167+0x13900] ;  /* 0x01390000a7c0783b */ /* 0x000eee0000000200 */
[C---:B------:R-:W-:Y:S08]  /*81a0*/  HMMA.16816.F32.BF16 R44, R200.reuse, R196, R44 ;  /* 0x000000c4c82c723c */ /* 0x040ff0000004182c */
[----:B------:R-:W-:Y:S01]  /*81b0*/  HMMA.16816.F32.BF16 R48, R200, R198, R48 ;  /* 0x000000c6c830723c */ /* 0x000fe20000041830 */
[----:B------:R-:W4:Y:S06]  /*81c0*/  LDSM.16.M88.4 R196, [R167+0x14100] ;  /* 0x01410000a7c4783b */ /* 0x000f2c0000000200 */
[----:B------:R-:W3:Y:S01]  /*81d0*/  LDSM.16.M88.4 R200, [R167+0x14900] ;  /* 0x01490000a7c8783b */ /* 0x000ee20000000200 */
[C---:B-1----:R-:W-:Y:S08]  /*81e0*/  HMMA.16816.F32.BF16 R4, R184.reuse, R204, R4 ;  /* 0x000000ccb804723c */ /* 0x042ff00000041804 */
        /* <DEDUP_REMOVED lines=9> */
[C---:B------:R-:W-:Y:S01]  /*8280*/  HMMA.16816.F32.BF16 R32, R184.reuse, R194, R32 ;  /* 0x000000c2b820723c */ /* 0x040fe20000041820 */
[----:B------:R-:W2:Y:S07]  /*8290*/  LDSM.16.M88.4 R192, [R232] ;  /* 0x00000000e8c0783b */ /* 0x000eae0000000200 */
[C---:B----4-:R-:W-:Y:S08]  /*82a0*/  HMMA.16816.F32.BF16 R36, R184.reuse, R196, R36 ;  /* 0x000000c4b824723c */ /* 0x050ff00000041824 */
[C---:B------:R-:W-:Y:S01]  /*82b0*/  HMMA.16816.F32.BF16 R40, R184.reuse, R198, R40 ;  /* 0x000000c6b828723c */ /* 0x040fe20000041828 */
[----:B------:R-:W3:Y:S07]  /*82c0*/  LDSM.16.M88.4 R196, [R231] ;  /* 0x00000000e7c4783b */ /* 0x000eee0000000200 */
[C---:B------:R-:W-:Y:S08]  /*82d0*/  HMMA.16816.F32.BF16 R44, R184.reuse, R200, R44 ;  /* 0x000000c8b82c723c */ /* 0x040ff0000004182c */
[----:B------:R-:W-:Y:S01]  /*82e0*/  HMMA.16816.F32.BF16 R48, R184, R202, R48 ;  /* 0x000000cab830723c */ /* 0x000fe20000041830 */
[----:B------:R-:W4:Y:S06]  /*82f0*/  LDSM.16.M88.4 R184, [R230] ;  /* 0x00000000e6b8783b */ /* 0x000f2c0000000200 */
[----:B------:R-:W3:Y:S01]  /*8300*/  LDSM.16.M88.4 R200, [R229] ;  /* 0x00000000e5c8783b */ /* 0x000ee20000000200 */
[C---:B-1----:R-:W-:Y:S08]  /*8310*/  HMMA.16816.F32.BF16 R4, R188.reuse, R204, R4 ;  /* 0x000000ccbc04723c */ /* 0x042ff00000041804 */
[C---:B------:R-:W-:Y:S01]  /*8320*/  HMMA.16816.F32.BF16 R8, R188.reuse, R206, R8 ;  /* 0x000000cebc08723c */ /* 0x040fe20000041808 */
        /* <DEDUP_REMOVED lines=8> */
[C---:B------:R-:W-:Y:S01]  /*83b0*/  HMMA.16816.F32.BF16 R32, R188.reuse, R198, R32 ;  /* 0x000000c6bc20723c */ /* 0x040fe20000041820 */
[----:B------:R-:W3:Y:S07]  /*83c0*/  LDSM.16.M88.4 R196, [R217+0x13100] ;  /* 0x01310000d9c4783b */ /* 0x000eee0000000200 */
[C---:B----4-:R-:W-:Y:S08]  /*83d0*/  HMMA.16816.F32.BF16 R36, R188.reuse, R184, R36 ;  /* 0x000000b8bc24723c */ /* 0x050ff00000041824 */
[C---:B------:R-:W-:Y:S01]  /*83e0*/  HMMA.16816.F32.BF16 R40, R188.reuse, R186, R40 ;  /* 0x000000babc28723c */ /* 0x040fe20000041828 */
[----:B------:R-:W4:Y:S07]  /*83f0*/  LDSM.16.M88.4 R184, [R217+0x13900] ;  /* 0x01390000d9b8783b */ /* 0x000f2e0000000200 */
[C---:B------:R-:W-:Y:S08]  /*8400*/  HMMA.16816.F32.BF16 R44, R188.reuse, R200, R44 ;  /* 0x000000c8bc2c723c */ /* 0x040ff0000004182c */
[----:B------:R-:W-:Y:S01]  /*8410*/  HMMA.16816.F32.BF16 R48, R188, R202, R48 ;  /* 0x000000cabc30723c */ /* 0x000fe20000041830 */
[----:B------:R-:W4:Y:S06]  /*8420*/  LDSM.16.M88.4 R188, [R217+0x14100] ;  /* 0x01410000d9bc783b */ /* 0x000f2c0000000200 */
[----:B------:R-:W-:Y:S01]  /*8430*/  LDSM.16.M88.4 R200, [R220+0x20100] ;  /* 0x02010000dcc8783b */ /* 0x000fe20000000200 */
[C---:B-1----:R-:W-:Y:S08]  /*8440*/  HMMA.16816.F32.BF16 R4, R204.reuse, R208, R4 ;  /* 0x000000d0cc04723c */ /* 0x042ff00000041804 */
        /* <DEDUP_REMOVED lines=8> */
[C---:B----4-:R-:W-:Y:S08]  /*84d0*/  HMMA.16816.F32.BF16 R28, R204.reuse, R184, R28 ;  /* 0x000000b8cc1c723c */ /* 0x050ff0000004181c */
[C---:B------:R-:W-:Y:S01]  /*84e0*/  HMMA.16816.F32.BF16 R32, R204.reuse, R186, R32 ;  /* 0x000000bacc20723c */ /* 0x040fe20000041820 */
[----:B------:R-:W3:Y:S07]  /*84f0*/  LDSM.16.M88.4 R184, [R216+0x7000] ;  /* 0x00700000d8b8783b */ /* 0x000eee0000000200 */
[C---:B------:R-:W-:Y:S08]  /*8500*/  HMMA.16816.F32.BF16 R36, R204.reuse, R188, R36 ;  /* 0x000000bccc24723c */ /* 0x040ff00000041824 */
[C---:B------:R-:W-:Y:S01]  /*8510*/  HMMA.16816.F32.BF16 R40, R204.reuse, R190, R40 ;  /* 0x000000becc28723c */ /* 0x040fe20000041828 */
[----:B------:R-:W4:Y:S07]  /*8520*/  LDSM.16.M88.4 R188, [R216+0x7800] ;  /* 0x00780000d8bc783b */ /* 0x000f2e0000000200 */
[C---:B-1----:R-:W-:Y:S08]  /*8530*/  HMMA.16816.F32.BF16 R44, R204.reuse, R192, R44 ;  /* 0x000000c0cc2c723c */ /* 0x042ff0000004182c */
[----:B------:R-:W-:Y:S01]  /*8540*/  HMMA.16816.F32.BF16 R48, R204, R194, R48 ;  /* 0x000000c2cc30723c */ /* 0x000fe20000041830 */
[----:B------:R-:W1:Y:S06]  /*8550*/  LDSM.16.M88.4 R192, [R216+0x8000] ;  /* 0x00800000d8c0783b */ /* 0x000e6c0000000200 */
[----:B------:R-:W-:Y:S01]  /*8560*/  LDSM.16.M88.4 R204, [R218+0x24100] ;  /* 0x02410000dacc783b */ /* 0x000fe20000000200 */
[C---:B------:R-:W-:Y:S08]  /*8570*/  HMMA.16816.F32.BF16 R4, R200.reuse, R208, R4 ;  /* 0x000000d0c804723c */ /* 0x040ff00000041804 */
[C---:B------:R-:W-:Y:S01]  /*8580*/  HMMA.16816.F32.BF16 R8, R200.reuse, R210, R8 ;  /* 0x000000d2c808723c */ /* 0x040fe20000041808 */
[----:B------:R-:W-:Y:S07]  /*8590*/  LDSM.16.M88.4 R208, [R167+0x15100] ;  /* 0x01510000a7d0783b */ /* 0x000fee0000000200 */
        /* <DEDUP_REMOVED lines=9> */
[C---:B-1----:R-:W-:Y:S08]  /*8630*/  HMMA.16816.F32.BF16 R36, R200.reuse, R192, R36 ;  /* 0x000000c0c824723c */ /* 0x042ff00000041824 */
[C---:B------:R-:W-:Y:S01]  /*8640*/  HMMA.16816.F32.BF16 R40, R200.reuse, R194, R40 ;  /* 0x000000c2c828723c */ /* 0x040fe20000041828 */
[----:B------:R-:W1:Y:S07]  /*8650*/  LDSM.16.M88.4 R192, [R167+0x16900] ;  /* 0x01690000a7c0783b */ /* 0x000e6e0000000200 */
[C---:B--2---:R-:W-:Y:S08]  /*8660*/  HMMA.16816.F32.BF16 R44, R200.reuse, R196, R44 ;  /* 0x000000c4c82c723c */ /* 0x044ff0000004182c */
[----:B------:R-:W-:Y:S01]  /*8670*/  HMMA.16816.F32.BF16 R48, R200, R198, R48 ;  /* 0x000000c6c830723c */ /* 0x000fe20000041830 */
[----:B------:R-:W2:Y:S06]  /*8680*/  LDSM.16.M88.4 R196, [R167+0x17100] ;  /* 0x01710000a7c4783b */ /* 0x000eac0000000200 */
[----:B------:R-:W-:Y:S01]  /*8690*/  LDSM.16.M88.4 R200, [R219+0x24100] ;  /* 0x02410000dbc8783b */ /* 0x000fe20000000200 */
[C---:B------:R-:W-:Y:S08]  /*86a0*/  HMMA.16816.F32.BF16 R4, R204.reuse, R208, R4 ;  /* 0x000000d0cc04723c */ /* 0x040ff00000041804 */
[C---:B------:R-:W-:Y:S01]  /*86b0*/  HMMA.16816.F32.BF16 R8, R204.reuse, R210, R8 ;  /* 0x000000d2cc08723c */ /* 0x040fe20000041808 */
[----:B------:R-:W-:Y:S07]  /*86c0*/  LDSM.16.M88.4 R208, [R228] ;  /* 0x00000000e4d0783b */ /* 0x000fee0000000200 */
[C---:B---3--:R-:W-:Y:S08]  /*86d0*/  HMMA.16816.F32.BF16 R12, R204.reuse, R184, R12 ;  /* 0x000000b8cc0c723c */ /* 0x048ff0000004180c */
[C---:B------:R-:W-:Y:S01]  /*86e0*/  HMMA.16816.F32.BF16 R16, R204.reuse, R186, R16 ;  /* 0x000000bacc10723c */ /* 0x040fe20000041810 */
[----:B------:R-:W3:Y:S07]  /*86f0*/  LDSM.16.M88.4 R184, [R167+0x17900] ;  /* 0x01790000a7b8783b */ /* 0x000eee0000000200 */
[C---:B----4-:R-:W-:Y:S08]  /*8700*/  HMMA.16816.F32.BF16 R20, R204.reuse, R188, R20 ;  /* 0x000000bccc14723c */ /* 0x050ff00000041814 */
[C---:B------:R-:W-:Y:S01]  /*8710*/  HMMA.16816.F32.BF16 R24, R204.reuse, R190, R24 ;  /* 0x000000becc18723c */ /* 0x040fe20000041818 */
[----:B------:R-:W4:Y:S07]  /*8720*/  LDSM.16.M88.4 R188, [R227] ;  /* 0x00000000e3bc783b */ /* 0x000f2e0000000200 */
[C---:B-1----:R-:W-:Y:S08]  /*8730*/  HMMA.16816.F32.BF16 R28, R204.reuse, R192, R28 ;  /* 0x000000c0cc1c723c */ /* 0x042ff0000004181c */
[C---:B------:R-:W-:Y:S01]  /*8740*/  HMMA.16816.F32.BF16 R32, R204.reuse, R194, R32 ;  /* 0x000000c2cc20723c */ /* 0x040fe20000041820 */
[----:B------:R-:W1:Y:S07]  /*8750*/  LDSM.16.M88.4 R192, [R226] ;  /* 0x00000000e2c0783b */ /* 0x000e6e0000000200 */
[C---:B--2---:R-:W-:Y:S08]  /*8760*/  HMMA.16816.F32.BF16 R36, R204.reuse, R196, R36 ;  /* 0x000000c4cc24723c */ /* 0x044ff00000041824 */
[C---:B------:R-:W-:Y:S01]  /*8770*/  HMMA.16816.F32.BF16 R40, R204.reuse, R198, R40 ;  /* 0x000000c6cc28723c */ /* 0x040fe20000041828 */
[----:B------:R-:W-:Y:S07]  /*8780*/  LDSM.16.M88.4 R196, [R224] ;  /* 0x00000000e0c4783b */ /* 0x000fee0000000200 */
[C---:B---3--:R-:W-:Y:S08]  /*8790*/  HMMA.16816.F32.BF16 R44, R204.reuse, R184, R44 ;  /* 0x000000b8cc2c723c */ /* 0x048ff0000004182c */
[----:B------:R-:W-:Y:S01]  /*87a0*/  HMMA.16816.F32.BF16 R48, R204, R186, R48 ;  /* 0x000000bacc30723c */ /* 0x000fe20000041830 */
[----:B------:R-:W2:Y:S06]  /*87b0*/  LDSM.16.M88.4 R184, [R225] ;  /* 0x00000000e1b8783b */ /* 0x000eac0000000200 */
[----:B------:R-:W-:Y:S01]  /*87c0*/  LDSM.16.M88.4 R204, [R221+0x24100] ;  /* 0x02410000ddcc783b */ /* 0x000fe20000000200 */
[C---:B------:R-:W-:Y:S08]  /*87d0*/  HMMA.16816.F32.BF16 R4, R200.reuse, R208, R4 ;  /* 0x000000d0c804723c */ /* 0x040ff00000041804 */
[C---:B------:R-:W-:Y:S01]  /*87e0*/  HMMA.16816.F32.BF16 R8, R200.reuse, R210, R8 ;  /* 0x000000d2c808723c */ /* 0x040fe20000041808 */
[----:B------:R-:W-:Y:S07]  /*87f0*/  LDSM.16.M88.4 R208, [R217+0x15100] ;  /* 0x01510000d9d0783b */ /* 0x000fee0000000200 */
[C---:B----4-:R-:W-:Y:S08]  /*8800*/  HMMA.16816.F32.BF16 R12, R200.reuse, R188, R12 ;  /* 0x000000bcc80c723c */ /* 0x050ff0000004180c */
[C---:B------:R-:W-:Y:S01]  /*8810*/  HMMA.16816.F32.BF16 R16, R200.reuse, R190, R16 ;  /* 0x000000bec810723c */ /* 0x040fe20000041810 */
[----:B------:R-:W3:Y:S07]  /*8820*/  LDSM.16.M88.4 R188, [R223] ;  /* 0x00000000dfbc783b */ /* 0x000eee0000000200 */
        /* <DEDUP_REMOVED lines=11> */
[----:B------:R-:W3:Y:S06]  /*88e0*/  LDSM.16.M88.4 R188, [R217+0x16900] ;  /* 0x01690000d9bc783b */ /* 0x000eec0000000200 */
[----:B------:R-:W-:Y:S01]  /*88f0*/  LDSM.16.M88.4 R200, [R220+0x24100] ;  /* 0x02410000dcc8783b */ /* 0x000fe20000000200 */
[C---:B------:R-:W-:Y:S08]  /*8900*/  HMMA.16816.F32.BF16 R4, R204.reuse, R208, R4 ;  /* 0x000000d0cc04723c */ /* 0x040ff00000041804 */
[C---:B------:R-:W-:Y:S01]  /*8910*/  HMMA.16816.F32.BF16 R8, R204.reuse, R210, R8 ;  /* 0x000000d2cc08723c */ /* 0x040fe20000041808 */
[----:B------:R-:W-:Y:S07]  /*8920*/  LDSM.16.M88.4 R208, [R216+0x9000] ;  /* 0x00900000d8d0783b */ /* 0x000fee0000000200 */
[C---:B-1----:R-:W-:Y:S08]  /*8930*/  HMMA.16816.F32.BF16 R12, R204.reuse, R192, R12 ;  /* 0x000000c0cc0c723c */ /* 0x042ff0000004180c */
        /* <DEDUP_REMOVED lines=9> */
[C---:B------:R-:W-:Y:S08]  /*89d0*/  HMMA.16816.F32.BF16 R40, R204.reuse, R198, R40 ;  /* 0x000000c6cc28723c */ /* 0x040ff00000041828 */
[C---:B-1----:R-:W-:Y:S08]  /*89e0*/  HMMA.16816.F32.BF16 R44, R204.reuse, R192, R44 ;  /* 0x000000c0cc2c723c */ /* 0x042ff0000004182c */
[----:B------:R-:W-:Y:S01]  /*89f0*/  HMMA.16816.F32.BF16 R48, R204, R194, R48 ;  /* 0x000000c2cc30723c */ /* 0x000fe20000041830 */
[----:B------:R-:W1:Y:S07]  /*8a00*/  LDSM.16.M88.4 R192, [R216+0xa800] ;  /* 0x00a80000d8c0783b */ /* 0x000e6e0000000200 */
[C---:B------:R-:W-:Y:S08]  /*8a10*/  HMMA.16816.F32.BF16 R4, R200.reuse, R208, R4 ;  /* 0x000000d0c804723c */ /* 0x040ff00000041804 */
[C---:B------:R-:W-:Y:S08]  /*8a20*/  HMMA.16816.F32.BF16 R8, R200.reuse, R210, R8 ;  /* 0x000000d2c808723c */ /* 0x040ff00000041808 */
[C---:B--2---:R-:W-:Y:S08]  /*8a30*/  HMMA.16816.F32.BF16 R12, R200.reuse, R184, R12 ;  /* 0x000000b8c80c723c */ /* 0x044ff0000004180c */
[C---:B------:R-:W-:Y:S01]  /*8a40*/  HMMA.16816.F32.BF16 R16, R200.reuse, R186, R16 ;  /* 0x000000bac810723c */ /* 0x040fe20000041810 */
[----:B------:R-:W2:Y:S03]  /*8a50*/  LDSM.16.M88.4 R184, [R216+0xb000] ;  /* 0x00b00000d8b8783b */ /* 0x000ea60000000200 */
[----:B------:R-:W-:Y:S02]  /*8a60*/  FMNMX.FTZ R0, R4, R165, !PT ;  /* 0x000000a504007209 */ /* 0x000fe40007810000 */
[----:B------:R-:W-:Y:S02]  /*8a70*/  FMNMX.FTZ R2, R6, R166, !PT ;  /* 0x000000a606027209 */ /* 0x000fe40007810000 */
[C---:B---3--:R-:W-:Y:S04]  /*8a80*/  HMMA.16816.F32.BF16 R20, R200.reuse, R188, R20 ;  /* 0x000000bcc814723c */ /* 0x048fe80000041814 */
[----:B------:R-:W-:Y:S02]  /*8a90*/  FMNMX.FTZ R0, R5, R0, !PT ;  /* 0x0000000005007209 */ /* 0x000fe40007810000 */
[----:B------:R-:W-:Y:S02]  /*8aa0*/  FMNMX.FTZ R2, R7, R2, !PT ;  /* 0x0000000207027209 */ /* 0x000fe40007810000 */
[C---:B------:R-:W-:Y:S01]  /*8ab0*/  HMMA.16816.F32.BF16 R24, R200.reuse, R190, R24 ;  /* 0x000000bec818723c */ /* 0x040fe20000041818 */
[----:B------:R-:W3:Y:S01]  /*8ac0*/  LDSM.16.M88.4 R188, [R216+0xb800] ;  /* 0x00b80000d8bc783b */ /* 0x000ee20000000200 */
[----:B------:R-:W-:Y:S04]  /*8ad0*/  DEPBAR.LE SB0, 0x0 ;  /* 0x000080000000791a */ /* 0x000fe80000000000 */
[----:B------:R-:W-:Y:S01]  /*8ae0*/  FMNMX.FTZ R0, R8, R0, !PT ;  /* 0x0000000008007209 */ /* 0x000fe20007810000 */
[----:B------:R-:W-:Y:S01]  /*8af0*/  BAR.SYNC.DEFER_BLOCKING 0x0 ;  /* 0x0000000000007b1d */ /* 0x000fe20000010000 */
[C---:B-1----:R-:W-:Y:S05]  /*8b00*/  HMMA.16816.F32.BF16 R28, R200.reuse, R192, R28 ;  /* 0x000000c0c81c723c */ /* 0x042fea000004181c */
[----:B------:R-:W-:Y:S02]  /*8b10*/  FMNMX.FTZ R0, R9, R0, !PT ;  /* 0x0000000009007209 */ /* 0x000fe40007810000 */
[----:B------:R-:W-:Y:S01]  /*8b20*/  FMNMX.FTZ R2, R10, R2, !PT ;  /* 0x000000020a027209 */ /* 0x000fe20007810000 */
[C---:B------:R-:W-:Y:S04]  /*8b30*/  HMMA.16816.F32.BF16 R32, R200.reuse, R194, R32 ;  /* 0x000000c2c820723c */ /* 0x040fe80000041820 */
[----:B------:R-:W-:Y:S02]  /*8b40*/  FMNMX.FTZ R0, R12, R0, !PT ;  /* 0x000000000c007209 */ /* 0x000fe40007810000 */
[----:B------:R-:W-:Y:S02]  /*8b50*/  FMNMX.FTZ R2, R11, R2, !PT ;  /* 0x000000020b027209 */ /* 0x000fe40007810000 */
[----:B------:R-:W-:Y:S01]  /*8b60*/  FMNMX.FTZ R0, R13, R0, !PT ;  /* 0x000000000d007209 */ /* 0x000fe20007810000 */
[C---:B--2---:R-:W-:Y:S03]  /*8b70*/  HMMA.16816.F32.BF16 R36, R200.reuse, R184, R36 ;  /* 0x000000b8c824723c */ /* 0x044fe60000041824 */
[----:B------:R-:W-:Y:S02]  /*8b80*/  FMNMX.FTZ R0, R16, R0, !PT ;  /* 0x0000000010007209 */ /* 0x000fe40007810000 */
[----:B------:R-:W-:Y:S02]  /*8b90*/  FMNMX.FTZ R2, R14, R2, !PT ;  /* 0x000000020e027209 */ /* 0x000fe40007810000 */
[----:B------:R-:W-:Y:S01]  /*8ba0*/  FMNMX.FTZ R0, R17, R0, !PT ;  /* 0x0000000011007209 */ /* 0x000fe20007810000 */
[C---:B------:R-:W-:Y:S04]  /*8bb0*/  HMMA.16816.F32.BF16 R40, R200.reuse, R186, R40 ;  /* 0x000000bac828723c */ /* 0x040fe80000041828 */
[----:B------:R-:W-:Y:S02]  /*8bc0*/  FMNMX.FTZ R2, R15, R2, !PT ;  /* 0x000000020f027209 */ /* 0x000fe40007810000 */
[----:B------:R-:W-:Y:S02]  /*8bd0*/  FMNMX.FTZ R0, R20, R0, !PT ;  /* 0x0000000014007209 */ /* 0x000fe40007810000 */
[C---:B---3--:R-:W-:Y:S01]  /*8be0*/  HMMA.16816.F32.BF16 R44, R200.reuse, R188, R44 ;  /* 0x000000bcc82c723c */ /* 0x048fe2000004182c */
[----:B------:R-:W-:Y:S03]  /*8bf0*/  MOV R187, UR17 ;  /* 0x0000001100bb7c02 */ /* 0x000fe60008000f00 */
[----:B------:R-:W-:Y:S02]  /*8c00*/  FMNMX.FTZ R2, R18, R2, !PT ;  /* 0x0000000212027209 */ /* 0x000fe40007810000 */
[----:B------:R-:W-:Y:S02]  /*8c10*/  FMNMX.FTZ R0, R21, R0, !PT ;  /* 0x0000000015007209 */ /* 0x000fe40007810000 */
[----:B------:R-:W-:Y:S01]  /*8c20*/  HMMA.16816.F32.BF16 R48, R200, R190, R48 ;  /* 0x000000bec830723c */ /* 0x000fe20000041830 */
[----:B------:R-:W-:Y:S01]  /*8c30*/  MOV R186, UR16 ;  /* 0x0000001000ba7c02 */ /* 0x000fe20008000f00 */
[----:B------:R-:W-:Y:S02]  /*8c40*/  @UP0 USHF.L.U64.HI UR16, UR4, 0x6, UR5 ;  /* 0x0000000604100899 */ /* 0x000fe40008010205 */
        /* <DEDUP_REMOVED lines=29> */
[----:B------:R-:W-:Y:S01]  /*8e20*/  @P0 MOV R185, R251 ;  /* 0x000000fb00b90202 */ /* 0x000fe20000000f00 */
[----:B------:R-:W1:Y:S01]  /*8e30*/  SHFL.BFLY PT, R3, R164, 0x2, 0x1f ;  /* 0x0c401f00a4037f89 */ /* 0x000e6200000e0000 */
[----:B------:R-:W-:Y:S04]  /*8e40*/  FMNMX.FTZ R0, R50, R0, !PT ;  /* 0x0000000032007209 */ /* 0x000fe80007810000 */
[----:B------:R-:W-:Y:S05]  /*8e50*/  FMNMX.FTZ R0, R51, R0, !PT ;  /* 0x0000000033007209 */ /* 0x000fea0007810000 */
[----:B------:R-:W2:Y:S01]  /*8e60*/  SHFL.BFLY PT, R2, R0, 0x2, 0x1f ;  /* 0x0c401f0000027f89 */ /* 0x000ea200000e0000 */
[----:B-1----:R-:W-:Y:S05]  /*8e70*/  FMNMX.FTZ R164, R164, R3, !PT ;  /* 0x00000003a4a47209 */ /* 0x002fea0007810000 */
[----:B------:R-:W1:Y:S01]  /*8e80*/  SHFL.BFLY PT, R184, R164, 0x1, 0x1f ;  /* 0x0c201f00a4b87f89 */ /* 0x000e6200000e0000 */
[----:B--2---:R-:W-:Y:S05]  /*8e90*/  FMNMX.FTZ R0, R0, R2, !PT ;  /* 0x0000000200007209 */ /* 0x004fea0007810000 */
[----:B------:R-:W2:Y:S01]  /*8ea0*/  SHFL.BFLY PT, R3, R0, 0x1, 0x1f ;  /* 0x0c201f0000037f89 */ /* 0x000ea200000e0000 */
[----:B-1----:R-:W-:Y:S02]  /*8eb0*/  FMNMX.FTZ R164, R164, R184, !PT ;  /* 0x000000b8a4a47209 */ /* 0x002fe40007810000 */
[----:B------:R-:W-:Y:S03]  /*8ec0*/  @P0 MOV R184, R248 ;  /* 0x000000f800b80202 */ /* 0x000fe60000000f00 */
[C---:B------:R-:W-:Y:S02]  /*8ed0*/  FADD.FTZ R2, -R164.reuse, R165 ;  /* 0x000000a5a4027221 */ /* 0x040fe40000010100 */
[----:B------:R-:W-:Y:S02]  /*8ee0*/  FMUL.FTZ R196, R164, c[0x0][0x2d0] ;  /* 0x0000b400a4c47a20 */ /* 0x000fe40000410000 */
[----:B------:R-:W-:Y:S01]  /*8ef0*/  @P0 IMAD.WIDE.U32 R184, R186, 0x60, R184 ;  /* 0x00000060bab80825 */ /* 0x000fe200078e00b8 */
[----:B--2---:R-:W-:Y:S03]  /*8f00*/  FMNMX.FTZ R3, R0, R3, !PT ;  /* 0x0000000300037209 */ /* 0x004fe60007810000 */
[----:B------:R-:W-:Y:S01]  /*8f10*/  FMUL.FTZ R0, R2, c[0x0][0x2d0] ;  /* 0x0000b40002007a20 */ /* 0x000fe20000410000 */
[----:B------:R-:W-:Y:S01]  /*8f20*/  @P0 IADD3 R165, R185, UR14, RZ ;  /* 0x0000000eb9a50c10 */ /* 0x000fe2000fffe0ff */
[--C-:B------:R-:W-:Y:S01]  /*8f30*/  FFMA.FTZ R4, R4, c[0x0][0x2d0], -R196.reuse ;  /* 0x0000b40004047a23 */ /* 0x100fe200000108c4 */
[----:B------:R-:W-:Y:S01]  /*8f40*/  @UP0 USHF.L.U32 UR14, UR4, 0x6, URZ ;  /* 0x00000006040e0899 */ /* 0x000fe2000800063f */
[----:B------:R1:W2:Y:S01]  /*8f50*/  MUFU.EX2 R2, R0 ;  /* 0x0000000000027308 */ /* 0x0002a20000000800 */
[--C-:B------:R-:W-:Y:S01]  /*8f60*/  FFMA.FTZ R5, R5, c[0x0][0x2d0], -R196.reuse ;  /* 0x0000b40005057a23 */ /* 0x100fe200000108c4 */
[----:B------:R-:W-:Y:S01]  /*8f70*/  @P0 SHF.L.U64.HI R165, R184, 0x1, R165 ;  /* 0x00000001b8a50819 */ /* 0x000fe200000102a5 */
[--C-:B------:R-:W-:Y:S02]  /*8f80*/  FFMA.FTZ R9, R9, c[0x0][0x2d0], -R196.reuse ;  /* 0x0000b40009097a23 */ /* 0x100fe400000108c4 */
        /* <DEDUP_REMOVED lines=9> */
[----:B------:R4:W-:Y:S01]  /*9020*/  MUFU.EX2 R208, R5 ;  /* 0x0000000500d07308 */ /* 0x0009e20000000800 */
[--C-:B------:R-:W-:Y:S02]  /*9030*/  FFMA.FTZ R25, R25, c[0x0][0x2d0], -R196.reuse ;  /* 0x0000b40019197a23 */ /* 0x100fe400000108c4 */
[----:B------:R-:W-:Y:S02]  /*9040*/  FFMA.FTZ R28, R28, c[0x0][0x2d0], -R196 ;  /* 0x0000b4001c1c7a23 */ /* 0x000fe400000108c4 */
[----:B-1----:R-:W-:Y:S01]  /*9050*/  FADD.FTZ R0, -R3, R166 ;  /* 0x000000a603007221 */ /* 0x002fe20000010100 */
[----:B------:R-:W-:Y:S01]  /*9060*/  @P0 SHF.L.U32 R166, R184, 0x1, RZ ;  /* 0x00000001b8a60819 */ /* 0x000fe200000006ff */
[----:B--2---:R-:W-:Y:S02]  /*9070*/  FMUL.FTZ R52, R2, R52 ;  /* 0x0000003402347220 */ /* 0x004fe40000410000 */
[----:B------:R-:W-:Y:S01]  /*9080*/  FMUL.FTZ R0, R0, c[0x0][0x2d0] ;  /* 0x0000b40000007a20 */ /* 0x000fe20000410000 */
[----:B------:R-:W-:Y:S01]  /*9090*/  @P0 IADD3 R186, P2, R166, 0x80, RZ ;  /* 0x00000080a6ba0810 */ /* 0x000fe20007f5e0ff */
[----:B------:R1:W-:Y:S01]  /*90a0*/  MUFU.EX2 R209, R9 ;  /* 0x0000000900d17308 */ /* 0x0003e20000000800 */
[----:B------:R-:W-:Y:S02]  /*90b0*/  FMUL.FTZ R53, R2, R53 ;  /* 0x0000003502357220 */ /* 0x000fe40000410000 */
[----:B------:R-:W-:Y:S01]  /*90c0*/  @P0 IADD3 R186, P1, R186, c[0x0][0x1c8], RZ ;  /* 0x00007200baba0a10 */ /* 0x000fe20007f3e0ff */
[C---:B------:R-:W-:Y:S02]  /*90d0*/  FMUL.FTZ R56, R2.reuse, R56 ;  /* 0x0000003802387220 */ /* 0x040fe40000410000 */
[C---:B------:R-:W-:Y:S01]  /*90e0*/  FMUL.FTZ R57, R2.reuse, R57 ;  /* 0x0000003902397220 */ /* 0x040fe20000410000 */
[--C-:B------:R-:W-:Y:S01]  /*90f0*/  @P0 IADD3.X R187, RZ, c[0x0][0x1cc], R165.reuse, P1, P2 ;  /* 0x00007300ffbb0a10 */ /* 0x100fe20000fe44a5 */
[----:B------:R-:W-:Y:S01]  /*9100*/  FMUL.FTZ R60, R2, R60 ;  /* 0x0000003c023c7220 */ /* 0x000fe20000410000 */
[C---:B---3--:R-:W-:Y:S01]  /*9110*/  @P0 IADD3 R4, P1, R166.reuse, c[0x0][0x1c8], RZ ;  /* 0x00007200a6040a10 */ /* 0x048fe20007f3e0ff */
[----:B------:R-:W2:Y:S01]  /*9120*/  MUFU.EX2 R189, R188 ;  /* 0x000000bc00bd7308 */ /* 0x000ea20000000800 */
[----:B------:R-:W-:Y:S01]  /*9130*/  @P0 IADD3 R184, P2, R166, 0x100, RZ ;  /* 0x00000100a6b80810 */ /* 0x000fe20007f5e0ff */
[C---:B------:R-:W-:Y:S01]  /*9140*/  FMUL.FTZ R61, R2.reuse, R61 ;  /* 0x0000003d023d7220 */ /* 0x040fe20000410000 */
[----:B----4-:R-:W-:Y:S01]  /*9150*/  @P0 IADD3.X R5, R165, c[0x0][0x1cc], RZ, P1, !PT ;  /* 0x00007300a5050a10 */ /* 0x010fe20000ffe4ff */
[----:B------:R-:W-:Y:S01]  /*9160*/  FMUL.FTZ R64, R2, R64 ;  /* 0x0000004002407220 */ /* 0x000fe20000410000 */
[----:B------:R-:W-:Y:S01]  /*9170*/  @P0 IADD3 R184, P1, R184, c[0x0][0x1c8], RZ ;  /* 0x00007200b8b80a10 */ /* 0x000fe20007f3e0ff */
[----:B------:R-:W-:Y:S02]  /*9180*/  FMUL.FTZ R65, R2, R65 ;  /* 0x0000004102417220 */ /* 0x000fe40000410000 */
[----:B------:R3:W-:Y:S01]  /*9190*/  @P0 LDGSTS.E.BYPASS.LTC128B.128 [R247+0xc100], [R4.64], !P4 ;  /* 0x0c10000004f70fae */ /* 0x0007e2000e101d4a */
[--C-:B------:R-:W-:Y:S01]  /*91a0*/  @P0 IADD3.X R185, RZ, c[0x0][0x1cc], R165.reuse, P1, P2 ;  /* 0x00007300ffb90a10 */ /* 0x100fe20000fe44a5 */
[----:B------:R-:W4:Y:S01]  /*91b0*/  MUFU.EX2 R0, R0 ;  /* 0x0000000000007308 */ /* 0x000f220000000800 */
[----:B------:R-:W-:Y:S01]  /*91c0*/  @P0 IADD3 R8, P2, R166, 0x180, RZ ;  /* 0x00000180a6080810 */ /* 0x000fe20007f5e0ff */
[----:B------:R-:W-:Y:S02]  /*91d0*/  FMUL.FTZ R166, R3, c[0x0][0x2d0] ;  /* 0x0000b40003a67a20 */ /* 0x000fe40000410000 */
[----:B------:R3:W-:Y:S01]  /*91e0*/  @P0 LDGSTS.E.BYPASS.LTC128B.128 [R247+0xf100], [R186.64], !P6 ;  /* 0x0f100000baf70fae */ /* 0x0007e2000f101d4a */
[----:B------:R-:W-:Y:S01]  /*91f0*/  @P0 IADD3 R8, P1, R8, c[0x0][0x1c8], RZ ;  /* 0x0000720008080a10 */ /* 0x000fe20007f3e0ff */
[--C-:B------:R-:W-:Y:S02]  /*9200*/  FFMA.FTZ R6, R6, c[0x0][0x2d0], -R166.reuse ;  /* 0x0000b40006067a23 */ /* 0x100fe400000108a6 */
[--C-:B------:R-:W-:Y:S01]  /*9210*/  FFMA.FTZ R10, R10, c[0x0][0x2d0], -R166.reuse ;  /* 0x0000b4000a0a7a23 */ /* 0x100fe200000108a6 */
[----:B-1----:R-:W-:Y:S01]  /*9220*/  @P0 IADD3.X R9, RZ, c[0x0][0x1cc], R165, P1, P2 ;  /* 0x00007300ff090a10 */ /* 0x002fe20000fe44a5 */
[----:B------:R1:W-:Y:S01]  /*9230*/  @P0 LDGSTS.E.BYPASS.LTC128B.128 [R247+0x12100], [R184.64], !P3 ;  /* 0x12100000b8f70fae */ /* 0x0003e2000d901d4a */
[----:B------:R1:W-:Y:S01]  /*9240*/  MUFU.EX2 R207, R6 ;  /* 0x0000000600cf7308 */ /* 0x0003e20000000800 */
[--C-:B------:R-:W-:Y:S01]  /*9250*/  FFMA.FTZ R11, R11, c[0x0][0x2d0], -R166.reuse ;  /* 0x0000b4000b0b7a23 */ /* 0x100fe200000108a6 */
[----:B--2---:R-:W-:Y:S01]  /*9260*/  MOV R165, R189 ;  /* 0x000000bd00a57202 */ /* 0x004fe20000000f00 */
[C---:B------:R-:W-:Y:S02]  /*9270*/  FMUL.FTZ R68, R2.reuse, R68 ;  /* 0x0000004402447220 */ /* 0x040fe40000410000 */
[----:B------:R2:W-:Y:S01]  /*9280*/  @P0 LDGSTS.E.BYPASS.LTC128B.128 [R247+0x15100], [R8.64], !P5 ;  /* 0x1510000008f70fae */ /* 0x0005e2000e901d4a */
[C---:B------:R-:W-:Y:S02]  /*9290*/  FMUL.FTZ R69, R2.reuse, R69 ;  /* 0x0000004502457220 */ /* 0x040fe40000410000 */
[C---:B------:R-:W-:Y:S02]  /*92a0*/  FMUL.FTZ R72, R2.reuse, R72 ;  /* 0x0000004802487220 */ /* 0x040fe40000410000 */
[----:B------:R2:W-:Y:S01]  /*92b0*/  MUFU.EX2 R205, R10 ;  /* 0x0000000a00cd7308 */ /* 0x0005e20000000800 */
[----:B------:R-:W-:Y:S02]  /*92c0*/  FMUL.FTZ R73, R2, R73 ;  /* 0x0000004902497220 */ /* 0x000fe40000410000 */
[----:B----4-:R-:W-:Y:S01]  /*92d0*/  FMUL.FTZ R54, R0, R54 ;  /* 0x0000003600367220 */ /* 0x010fe20000410000 */
[----:B---3--:R-:W-:Y:S01]  /*92e0*/  @P0 IADD3 R4, P1, R4, UR14, RZ ;  /* 0x0000000e04040c10 */ /* 0x008fe2000ff3e0ff */
[C---:B------:R-:W-:Y:S02]  /*92f0*/  FMUL.FTZ R55, R0.reuse, R55 ;  /* 0x0000003700377220 */ /* 0x040fe40000410000 */
[C---:B------:R-:W-:Y:S01]  /*9300*/  FMUL.FTZ R58, R0.reuse, R58 ;  /* 0x0000003a003a7220 */ /* 0x040fe20000410000 */
[----:B------:R-:W-:Y:S01]  /*9310*/  @P0 IADD3.X R5, R5, UR16, RZ, P1, !PT ;  /* 0x0000001005050c10 */ /* 0x000fe20008ffe4ff */
[C---:B------:R-:W-:Y:S01]  /*9320*/  FMUL.FTZ R59, R0.reuse, R59 ;  /* 0x0000003b003b7220 */ /* 0x040fe20000410000 */
[----:B------:R3:W-:Y:S01]  /*9330*/  MUFU.EX2 R204, R11 ;  /* 0x0000000b00cc7308 */ /* 0x0007e20000000800 */
[----:B------:R-:W-:Y:S02]  /*9340*/  FMUL.FTZ R62, R0, R62 ;  /* 0x0000003e003e7220 */ /* 0x000fe40000410000 */
[----:B------:R4:W-:Y:S01]  /*9350*/  @P0 LDGSTS.E.BYPASS.LTC128B.128 [R247+0xd100], [R4.64], !P4 ;  /* 0x0d10000004f70fae */ /* 0x0009e2000e101d4a */
[----:B-1----:R-:W-:Y:S01]  /*9360*/  @P0 IADD3 R6, P1, R4, UR14, RZ ;  /* 0x0000000e04060c10 */ /* 0x002fe2000ff3e0ff */
[C---:B------:R-:W-:Y:S02]  /*9370*/  FMUL.FTZ R63, R0.reuse, R63 ;  /* 0x0000003f003f7220 */ /* 0x040fe40000410000 */
[C---:B------:R-:W-:Y:S02]  /*9380*/  FMUL.FTZ R66, R0.reuse, R66 ;  /* 0x0000004200427220 */ /* 0x040fe40000410000 */
[----:B------:R4:W-:Y:S01]  /*9390*/  @P0 LDGSTS.E.BYPASS.LTC128B.128 [R247+0x10100], [R4.64+0x80], !P6 ;  /* 0x1010008004f70fae */ /* 0x0009e2000f101d4a */
[----:B------:R-:W-:Y:S01]  /*93a0*/  FMUL.FTZ R67, R0, R67 ;  /* 0x0000004300437220 */ /* 0x000fe20000410000 */
[----:B------:R-:W-:Y:S01]  /*93b0*/  MUFU.EX2 R203, R12 ;  /* 0x0000000c00cb7308 */ /* 0x000fe20000000800 */
[--C-:B--2---:R-:W-:Y:S01]  /*93c0*/  FFMA.FTZ R8, R7, c[0x0][0x2d0], -R166.reuse ;  /* 0x0000b40007087a23 */ /* 0x104fe200000108a6 */
[----:B------:R-:W-:Y:S01]  /*93d0*/  @P0 IADD3.X R7, R5, UR16, RZ, P1, !PT ;  /* 0x0000001005070c10 */ /* 0x000fe20008ffe4ff */
[----:B------:R-:W-:Y:S01]  /*93e0*/  FMUL.FTZ R9, R2, R173 ;  /* 0x000000ad02097220 */ /* 0x000fe20000410000 */
[----:B------:R4:W-:Y:S01]  /*93f0*/  @P0 LDGSTS.E.BYPASS.LTC128B.128 [R247+0x13100], [R4.64+0x100], !P3 ;  /* 0x1310010004f70fae */ /* 0x0009e2000d901d4a */
[C---:B------:R-:W-:Y:S02]  /*9400*/  FMUL.FTZ R10, R0.reuse, R174 ;  /* 0x000000ae000a7220 */ /* 0x040fe40000410000 */
[C---:B------:R-:W-:Y:S02]  /*9410*/  FMUL.FTZ R70, R0.reuse, R70 ;  /* 0x0000004600467220 */ /* 0x040fe40000410000 */
[C---:B------:R-:W-:Y:S01]  /*9420*/  FMUL.FTZ R71, R0.reuse, R71 ;  /* 0x0000004700477220 */ /* 0x040fe20000410000 */
[----:B------:R4:W-:Y:S01]  /*9430*/  @P0 LDGSTS.E.BYPASS.LTC128B.128 [R247+0x16100], [R4.64+0x180], !P5 ;  /* 0x1610018004f70fae */ /* 0x0009e2000e901d4a */
[----:B------:R1:W2:Y:S01]  /*9440*/  MUFU.EX2 R206, R8 ;  /* 0x0000000800ce7308 */ /* 0x0002a20000000800 */
[C---:B------:R-:W-:Y:S02]  /*9450*/  FMUL.FTZ R74, R0.reuse, R74 ;  /* 0x0000004a004a7220 */ /* 0x040fe40000410000 */
[C---:B---3--:R-:W-:Y:S02]  /*9460*/  FMUL.FTZ R11, R0.reuse, R175 ;  /* 0x000000af000b7220 */ /* 0x048fe40000410000 */
[----:B------:R3:W-:Y:S01]  /*9470*/  @P0 LDGSTS.E.BYPASS.LTC128B.128 [R247+0xe100], [R6.64], !P4 ;  /* 0x0e10000006f70fae */ /* 0x0007e2000e101d4a */
[----:B------:R-:W-:Y:S02]  /*9480*/  FMUL.FTZ R75, R0, R75 ;  /* 0x0000004b004b7220 */ /* 0x000fe40000410000 */
[C---:B------:R-:W-:Y:S02]  /*9490*/  FMUL.FTZ R76, R2.reuse, R76 ;  /* 0x0000004c024c7220 */ /* 0x040fe40000410000 */
[----:B------:R-:W-:Y:S01]  /*94a0*/  FMUL.FTZ R77, R2, R77 ;  /* 0x0000004d024d7220 */ /* 0x000fe20000410000 */
[----:B------:R3:W-:Y:S01]  /*94b0*/  @P0 LDGSTS.E.BYPASS.LTC128B.128 [R247+0x11100], [R6.64+0x80], !P6 ;  /* 0x1110008006f70fae */ /* 0x0007e2000f101d4a */
[C---:B------:R-:W-:Y:S01]  /*94c0*/  FMUL.FTZ R78, R0.reuse, R78 ;  /* 0x0000004e004e7220 */ /* 0x040fe20000410000 */
[----:B------:R3:W3:Y:S01]  /*94d0*/  MUFU.EX2 R201, R13 ;  /* 0x0000000d00c97308 */ /* 0x0006e20000000800 */
[----:B------:R-:W-:Y:S02]  /*94e0*/  FMUL.FTZ R79, R0, R79 ;  /* 0x0000004f004f7220 */ /* 0x000fe40000410000 */
[C---:B------:R-:W-:Y:S01]  /*94f0*/  FMUL.FTZ R80, R2.reuse, R80 ;  /* 0x0000005002507220 */ /* 0x040fe20000410000 */
[----:B------:R3:W-:Y:S01]  /*9500*/  @P0 LDGSTS.E.BYPASS.LTC128B.128 [R247+0x14100], [R6.64+0x100], !P3 ;  /* 0x1410010006f70fae */ /* 0x0007e2000d901d4a */
[----:B------:R-:W-:Y:S02]  /*9510*/  FMUL.FTZ R81, R2, R81 ;  /* 0x0000005102517220 */ /* 0x000fe40000410000 */
[C---:B------:R-:W-:Y:S02]  /*9520*/  FMUL.FTZ R82, R0.reuse, R82 ;  /* 0x0000005200527220 */ /* 0x040fe40000410000 */
[----:B------:R-:W-:Y:S01]  /*9530*/  FMUL.FTZ R83, R0, R83 ;  /* 0x0000005300537220 */ /* 0x000fe20000410000 */
[----:B------:R3:W-:Y:S01]  /*9540*/  @P0 LDGSTS.E.BYPASS.LTC128B.128 [R247+0x17100], [R6.64+0x180], !P5 ;  /* 0x1710018006f70fae */ /* 0x0007e2000e901d4a */
[C---:B-1----:R-:W-:Y:S01]  /*9550*/  FMUL.FTZ R8, R2.reuse, R172 ;  /* 0x000000ac02087220 */ /* 0x042fe20000410000 */
[----:B------:R1:W-:Y:S01]  /*9560*/  MUFU.EX2 R252, R16 ;  /* 0x0000001000fc7308 */ /* 0x0003e20000000800 */
[----:B----4-:R-:W-:Y:S01]  /*9570*/  FMUL.FTZ R4, R2, R168 ;  /* 0x000000a802047220 */ /* 0x010fe20000410000 */
[----:B------:R-:W-:Y:S01]  /*9580*/  F2FP.BF16.PACK_AB R168, R208, R197 ;  /* 0x000000c5d0a8723e */ /* 0x000fe200000010ff */
[----:B------:R-:W-:Y:S01]  /*9590*/  FMUL.FTZ R5, R2, R169 ;  /* 0x000000a902057220 */ /* 0x000fe20000410000 */
[----:B------:R-:W4:Y:S01]  /*95a0*/  LDSM.16.MT88.4 R184, [R212+0x100] ;  /* 0x00010000d4b8783b */ /* 0x000f220000004200 */
[----:B--2---:R-:W-:Y:S01]  /*95b0*/  F2FP.BF16.PACK_AB R169, R206, R207 ;  /* 0x000000cfcea9723e */ /* 0x004fe200000010ff */
[C---:B------:R-:W-:Y:S02]  /*95c0*/  FMUL.FTZ R84, R2.reuse, R84 ;  /* 0x0000005402547220 */ /* 0x040fe40000410000 */
[----:B------:R-:W-:Y:S02]  /*95d0*/  FMUL.FTZ R85, R2, R85 ;  /* 0x0000005502557220 */ /* 0x000fe40000410000 */
[----:B------:R-:W2:Y:S01]  /*95e0*/  LDSM.16.MT88.4 R188, [R213+0x100] ;  /* 0x00010000d5bc783b */ /* 0x000ea20000004200 */
[C---:B------:R-:W-:Y:S01]  /*95f0*/  FMUL.FTZ R86, R0.reuse, R86 ;  /* 0x0000005600567220 */ /* 0x040fe20000410000 */
[----:B------:R1:W-:Y:S01]  /*9600*/  MUFU.EX2 R251, R17 ;  /* 0x0000001100fb7308 */ /* 0x0003e20000000800 */
[----:B------:R-:W-:Y:S02]  /*9610*/  FMUL.FTZ R87, R0, R87 ;  /* 0x0000005700577220 */ /* 0x000fe40000410000 */
[C---:B------:R-:W-:Y:S01]  /*9620*/  FMUL.FTZ R88, R2.reuse, R88 ;  /* 0x0000005802587220 */ /* 0x040fe20000410000 */
[----:B------:R-:W2:Y:S01]  /*9630*/  LDSM.16.MT88.4 R192, [R215+0x100] ;  /* 0x00010000d7c0783b */ /* 0x000ea20000004200 */
[----:B------:R-:W-:Y:S02]  /*9640*/  FMUL.FTZ R89, R2, R89 ;  /* 0x0000005902597220 */ /* 0x000fe40000410000 */
[C---:B------:R-:W-:Y:S02]  /*9650*/  FMUL.FTZ R90, R0.reuse, R90 ;  /* 0x0000005a005a7220 */ /* 0x040fe40000410000 */
[----:B------:R-:W-:Y:S01]  /*9660*/  FMUL.FTZ R91, R0, R91 ;  /* 0x0000005b005b7220 */ /* 0x000fe20000410000 */
[----:B------:R-:W2:Y:S01]  /*9670*/  LDSM.16.MT88.4 R172, [R214+0x100] ;  /* 0x00010000d6ac783b */ /* 0x000ea20000004200 */
[----:B------:R-:W-:Y:S01]  /*9680*/  FMUL.FTZ R92, R2, R92 ;  /* 0x0000005c025c7220 */ /* 0x000fe20000410000 */
[----:B------:R-:W-:Y:S01]  /*9690*/  MUFU.EX2 R250, R20 ;  /* 0x0000001400fa7308 */ /* 0x000fe20000000800 */
[C---:B---3--:R-:W-:Y:S01]  /*96a0*/  FMUL.FTZ R6, R0.reuse, R170 ;  /* 0x000000aa00067220 */ /* 0x048fe20000410000 */
[----:B------:R-:W-:Y:S01]  /*96b0*/  F2FP.BF16.PACK_AB R170, R209, R165 ;  /* 0x000000a5d1aa723e */ /* 0x000fe200000010ff */
[----:B------:R-:W-:Y:S01]  /*96c0*/  FMUL.FTZ R7, R0, R171 ;  /* 0x000000ab00077220 */ /* 0x000fe20000410000 */
[----:B------:R-:W-:Y:S01]  /*96d0*/  F2FP.BF16.PACK_AB R171, R204, R205 ;  /* 0x000000cdccab723e */ /* 0x000fe200000010ff */
[----:B------:R-:W0:Y:S01]  /*96e0*/  LDGDEPBAR ;  /* 0x00000000000079af */ /* 0x000e220000000000 */
[C---:B------:R-:W-:Y:S02]  /*96f0*/  FMUL.FTZ R12, R2.reuse, R176 ;  /* 0x000000b0020c7220 */ /* 0x040fe40000410000 */
[C---:B------:R-:W-:Y:S02]  /*9700*/  FMUL.FTZ R13, R2.reuse, R177 ;  /* 0x000000b1020d7220 */ /* 0x040fe40000410000 */
[C---:B-1----:R-:W-:Y:S01]  /*9710*/  FMUL.FTZ R16, R2.reuse, R180 ;  /* 0x000000b402107220 */ /* 0x042fe20000410000 */
[----:B------:R-:W-:Y:S01]  /*9720*/  MUFU.EX2 R249, R21 ;  /* 0x0000001500f97308 */ /* 0x000fe20000000800 */
[----:B------:R-:W-:Y:S02]  /*9730*/  FMUL.FTZ R17, R2, R181 ;  /* 0x000000b502117220 */ /* 0x000fe40000410000 */
[--C-:B------:R-:W-:Y:S02]  /*9740*/  FFMA.FTZ R22, R22, c[0x0][0x2d0], -R166.reuse ;  /* 0x0000b40016167a23 */ /* 0x100fe400000108a6 */
[--C-:B------:R-:W-:Y:S02]  /*9750*/  FFMA.FTZ R23, R23, c[0x0][0x2d0], -R166.reuse ;  /* 0x0000b40017177a23 */ /* 0x100fe400000108a6 */
[--C-:B------:R-:W-:Y:S01]  /*9760*/  FFMA.FTZ R26, R26, c[0x0][0x2d0], -R166.reuse ;  /* 0x0000b4001a1a7a23 */ /* 0x100fe200000108a6 */
[C---:B----4-:R-:W-:Y:S02]  /*9770*/  HMMA.16816.F32.BF16 R4, R168.reuse, R184, R4 ;  /* 0x000000b8a804723c */ /* 0x050fe40000041804 */
[----:B------:R-:W-:Y:S03]  /*9780*/  MUFU.EX2 R248, R24 ;  /* 0x0000001800f87308 */ /* 0x000fe60000000800 */
[----:B------:R-:W-:Y:S02]  /*9790*/  FFMA.FTZ R27, R27, c[0x0][0x2d0], -R166 ;  /* 0x0000b4001b1b7a23 */ /* 0x000fe400000108a6 */
[----:B------:R-:W-:Y:S01]  /*97a0*/  FFMA.FTZ R29, R29, c[0x0][0x2d0], -R196 ;  /* 0x0000b4001d1d7a23 */ /* 0x000fe200000108c4 */
[C---:B------:R-:W-:Y:S01]  /*97b0*/  HMMA.16816.F32.BF16 R8, R168.reuse, R186, R8 ;  /* 0x000000baa808723c */ /* 0x040fe20000041808 */
[----:B------:R-:W1:Y:S03]  /*97c0*/  LDSM.16.MT88.4 R184, [R212+0x3100] ;  /* 0x00310000d4b8783b */ /* 0x000e660000004200 */
[----:B------:R-:W-:Y:S01]  /*97d0*/  MUFU.EX2 R246, R25 ;  /* 0x0000001900f67308 */ /* 0x000fe20000000800 */
[--C-:B------:R-:W-:Y:S02]  /*97e0*/  FFMA.FTZ R30, R30, c[0x0][0x2d0], -R166.reuse ;  /* 0x0000b4001e1e7a23 */ /* 0x100fe400000108a6 */
[----:B------:R-:W-:Y:S01]  /*97f0*/  FFMA.FTZ R31, R31, c[0x0][0x2d0], -R166 ;  /* 0x0000b4001f1f7a23 */ /* 0x000fe200000108a6 */
[C---:B--2---:R-:W-:Y:S04]  /*9800*/  HMMA.16816.F32.BF16 R52, R168.reuse, R188, R52 ;  /* 0x000000bca834723c */ /* 0x044fe80000041834 */
[--C-:B------:R-:W-:Y:S02]  /*9810*/  FFMA.FTZ R32, R32, c[0x0][0x2d0], -R196.reuse ;  /* 0x0000b40020207a23 */ /* 0x100fe400000108c4 */
[----:B------:R-:W-:Y:S01]  /*9820*/  MUFU.EX2 R211, R28 ;  /* 0x0000001c00d37308 */ /* 0x000fe20000000800 */
[----:B------:R-:W-:Y:S01]  /*9830*/  FFMA.FTZ R33, R33, c[0x0][0x2d0], -R196 ;  /* 0x0000b40021217a23 */ /* 0x000fe200000108c4 */
[C---:B------:R-:W-:Y:S01]  /*9840*/  HMMA.16816.F32.BF16 R56, R168.reuse, R190, R56 ;  /* 0x000000bea838723c */ /* 0x040fe20000041838 */
[----:B------:R-:W2:Y:S03]  /*9850*/  LDSM.16.MT88.4 R188, [R213+0x3100] ;  /* 0x00310000d5bc783b */ /* 0x000ea60000004200 */
[--C-:B------:R-:W-:Y:S02]  /*9860*/  FFMA.FTZ R34, R34, c[0x0][0x2d0], -R166.reuse ;  /* 0x0000b40022227a23 */ /* 0x100fe400000108a6 */
[----:B------:R-:W-:Y:S02]  /*9870*/  FFMA.FTZ R35, R35, c[0x0][0x2d0], -R166 ;  /* 0x0000b40023237a23 */ /* 0x000fe400000108a6 */
[----:B------:R-:W-:Y:S01]  /*9880*/  MUFU.EX2 R210, R29 ;  /* 0x0000001d00d27308 */ /* 0x000fe20000000800 */
[C---:B------:R-:W-:Y:S03]  /*9890*/  HMMA.16816.F32.BF16 R60, R168.reuse, R192, R60 ;  /* 0x000000c0a83c723c */ /* 0x040fe6000004183c */
[--C-:B------:R-:W-:Y:S02]  /*98a0*/  FFMA.FTZ R36, R36, c[0x0][0x2d0], -R196.reuse ;  /* 0x0000b40024247a23 */ /* 0x100fe400000108c4 */
[----:B------:R-:W-:Y:S03]  /*98b0*/  FFMA.FTZ R37, R37, c[0x0][0x2d0], -R196 ;  /* 0x0000b40025257a23 */ /* 0x000fe600000108c4 */
[C---:B------:R-:W-:Y:S01]  /*98c0*/  HMMA.16816.F32.BF16 R64, R168.reuse, R194, R64 ;  /* 0x000000c2a840723c */ /* 0x040fe20000041840 */
[----:B------:R-:W-:Y:S03]  /*98d0*/  LDSM.16.MT88.4 R192, [R214+0x900] ;  /* 0x00090000d6c0783b */ /* 0x000fe60000004200 */
[--C-:B------:R-:W-:Y:S02]  /*98e0*/  FFMA.FTZ R38, R38, c[0x0][0x2d0], -R166.reuse ;  /* 0x0000b40026267a23 */ /* 0x100fe400000108a6 */
[----:B------:R-:W-:Y:S02]  /*98f0*/  FFMA.FTZ R39, R39, c[0x0][0x2d0], -R166 ;  /* 0x0000b40027277a23 */ /* 0x000fe400000108a6 */
[C---:B------:R-:W-:Y:S04]  /*9900*/  HMMA.16816.F32.BF16 R68, R168.reuse, R172, R68 ;  /* 0x000000aca844723c */ /* 0x040fe80000041844 */
[--C-:B------:R-:W-:Y:S02]  /*9910*/  FFMA.FTZ R40, R40, c[0x0][0x2d0], -R196.reuse ;  /* 0x0000b40028287a23 */ /* 0x100fe400000108c4 */
[----:B------:R-:W-:Y:S02]  /*9920*/  FFMA.FTZ R41, R41, c[0x0][0x2d0], -R196 ;  /* 0x0000b40029297a23 */ /* 0x000fe400000108c4 */
[C---:B------:R-:W-:Y:S01]  /*9930*/  HMMA.16816.F32.BF16 R72, R168.reuse, R174, R72 ;  /* 0x000000aea848723c */ /* 0x040fe20000041848 */
[----:B------:R-:W3:Y:S03]  /*9940*/  LDSM.16.MT88.4 R172, [R215+0x3100] ;  /* 0x00310000d7ac783b */ /* 0x000ee60000004200 */
[--C-:B------:R-:W-:Y:S02]  /*9950*/  FFMA.FTZ R42, R42, c[0x0][0x2d0], -R166.reuse ;  /* 0x0000b4002a2a7a23 */ /* 0x100fe400000108a6 */
[--C-:B------:R-:W-:Y:S02]  /*9960*/  FFMA.FTZ R43, R43, c[0x0][0x2d0], -R166.reuse ;  /* 0x0000b4002b2b7a23 */ /* 0x100fe400000108a6 */
[C---:B-1----:R-:W-:Y:S04]  /*9970*/  HMMA.16816.F32.BF16 R76, R168.reuse, R184, R76 ;  /* 0x000000b8a84c723c */ /* 0x042fe8000004184c */
[----:B------:R-:W-:Y:S02]  /*9980*/  FMUL.FTZ R93, R2, R93 ;  /* 0x0000005d025d7220 */ /* 0x000fe40000410000 */
[C---:B------:R-:W-:Y:S02]  /*9990*/  FMUL.FTZ R94, R0.reuse, R94 ;  /* 0x0000005e005e7220 */ /* 0x040fe40000410000 */
[C---:B------:R-:W-:Y:S01]  /*99a0*/  HMMA.16816.F32.BF16 R80, R168.reuse, R186, R80 ;  /* 0x000000baa850723c */ /* 0x040fe20000041850 */
[----:B------:R-:W1:Y:S03]  /*99b0*/  LDSM.16.MT88.4 R184, [R214+0x3100] ;  /* 0x00310000d6b8783b */ /* 0x000e660000004200 */
[----:B------:R-:W-:Y:S02]  /*99c0*/  FMUL.FTZ R95, R0, R95 ;  /* 0x0000005f005f7220 */ /* 0x000fe40000410000 */
[C---:B------:R-:W-:Y:S02]  /*99d0*/  FMUL.FTZ R96, R2.reuse, R96 ;  /* 0x0000006002607220 */ /* 0x040fe40000410000 */
[C---:B--2---:R-:W-:Y:S04]  /*99e0*/  HMMA.16816.F32.BF16 R84, R168.reuse, R188, R84 ;  /* 0x000000bca854723c */ /* 0x044fe80000041854 */
[----:B------:R-:W-:Y:S02]  /*99f0*/  FMUL.FTZ R97, R2, R97 ;  /* 0x0000006102617220 */ /* 0x000fe40000410000 */
[C---:B------:R-:W-:Y:S02]  /*9a00*/  FMUL.FTZ R98, R0.reuse, R98 ;  /* 0x0000006200627220 */ /* 0x040fe40000410000 */
[C---:B------:R-:W-:Y:S01]  /*9a10*/  HMMA.16816.F32.BF16 R88, R168.reuse, R190, R88 ;  /* 0x000000bea858723c */ /* 0x040fe20000041858 */
[----:B------:R-:W2:Y:S03]  /*9a20*/  LDSM.16.MT88.4 R188, [R212+0x6100] ;  /* 0x00610000d4bc783b */ /* 0x000ea60000004200 */
[----:B------:R-:W-:Y:S02]  /*9a30*/  FMUL.FTZ R99, R0, R99 ;  /* 0x0000006300637220 */ /* 0x000fe40000410000 */
[C---:B------:R-:W-:Y:S02]  /*9a40*/  FMUL.FTZ R100, R2.reuse, R100 ;  /* 0x0000006402647220 */ /* 0x040fe40000410000 */
[----:B------:R-:W-:Y:S01]  /*9a50*/  FMUL.FTZ R101, R2, R101 ;  /* 0x0000006502657220 */ /* 0x000fe20000410000 */
[C---:B---3--:R-:W-:Y:S03]  /*9a60*/  HMMA.16816.F32.BF16 R92, R168.reuse, R172, R92 ;  /* 0x000000aca85c723c */ /* 0x048fe6000004185c */
[C---:B------:R-:W-:Y:S02]  /*9a70*/  FMUL.FTZ R102, R0.reuse, R102 ;  /* 0x0000006600667220 */ /* 0x040fe40000410000 */
[----:B------:R-:W-:Y:S02]  /*9a80*/  FMUL.FTZ R103, R0, R103 ;  /* 0x0000006700677220 */ /* 0x000fe40000410000 */
[C---:B------:R-:W-:Y:S01]  /*9a90*/  FMUL.FTZ R104, R2.reuse, R104 ;  /* 0x0000006802687220 */ /* 0x040fe20000410000 */
[C---:B------:R-:W-:Y:S01]  /*9aa0*/  HMMA.16816.F32.BF16 R96, R168.reuse, R174, R96 ;  /* 0x000000aea860723c */ /* 0x040fe20000041860 */
[----:B------:R-:W3:Y:S03]  /*9ab0*/  LDSM.16.MT88.4 R172, [R213+0x6100] ;  /* 0x00610000d5ac783b */ /* 0x000ee60000004200 */
[----:B------:R-:W-:Y:S02]  /*9ac0*/  FMUL.FTZ R105, R2, R105 ;  /* 0x0000006902697220 */ /* 0x000fe40000410000 */
[C---:B------:R-:W-:Y:S02]  /*9ad0*/  FMUL.FTZ R106, R0.reuse, R106 ;  /* 0x0000006a006a7220 */ /* 0x040fe40000410000 */
[C---:B-1----:R-:W-:Y:S04]  /*9ae0*/  HMMA.16816.F32.BF16 R100, R168.reuse, R184, R100 ;  /* 0x000000b8a864723c */ /* 0x042fe80000041864 */
[----:B------:R-:W-:Y:S02]  /*9af0*/  FMUL.FTZ R107, R0, R107 ;  /* 0x0000006b006b7220 */ /* 0x000fe40000410000 */
[C---:B------:R-:W-:Y:S02]  /*9b00*/  FMUL.FTZ R108, R2.reuse, R108 ;  /* 0x0000006c026c7220 */ /* 0x040fe40000410000 */
[----:B------:R-:W-:Y:S03]  /*9b10*/  FMUL.FTZ R109, R2, R109 ;  /* 0x0000006d026d7220 */ /* 0x000fe60000410000 */
[C---:B------:R-:W-:Y:S01]  /*9b20*/  HMMA.16816.F32.BF16 R104, R168.reuse, R186, R104 ;  /* 0x000000baa868723c */ /* 0x040fe20000041868 */
[----:B------:R-:W1:Y:S02]  /*9b30*/  LDSM.16.MT88.4 R184, [R215+0x6100] ;  /* 0x00610000d7b8783b */ /* 0x000e640000004200 */
[C---:B------:R-:W-:Y:S02]  /*9b40*/  FMUL.FTZ R110, R0.reuse, R110 ;  /* 0x0000006e006e7220 */ /* 0x040fe40000410000 */
[----:B------:R-:W-:Y:S02]  /*9b50*/  FMUL.FTZ R111, R0, R111 ;  /* 0x0000006f006f7220 */ /* 0x000fe40000410000 */
[C---:B------:R-:W-:Y:S02]  /*9b60*/  FMUL.FTZ R112, R2.reuse, R112 ;  /* 0x0000007002707220 */ /* 0x040fe40000410000 */
[----:B------:R-:W-:Y:S03]  /*9b70*/  FMUL.FTZ R113, R2, R113 ;  /* 0x0000007102717220 */ /* 0x000fe60000410000 */
[C---:B--2---:R-:W-:Y:S03]  /*9b80*/  HMMA.16816.F32.BF16 R108, R168.reuse, R188, R108 ;  /* 0x000000bca86c723c */ /* 0x044fe6000004186c */
[C---:B------:R-:W-:Y:S02]  /*9b90*/  FMUL.FTZ R114, R0.reuse, R114 ;  /* 0x0000007200727220 */ /* 0x040fe40000410000 */
[----:B------:R-:W-:Y:S02]  /*9ba0*/  FMUL.FTZ R115, R0, R115 ;  /* 0x0000007300737220 */ /* 0x000fe40000410000 */
[C---:B------:R-:W-:Y:S02]  /*9bb0*/  FMUL.FTZ R116, R2.reuse, R116 ;  /* 0x0000007402747220 */ /* 0x040fe40000410000 */
[----:B------:R-:W-:Y:S03]  /*9bc0*/  FMUL.FTZ R117, R2, R117 ;  /* 0x0000007502757220 */ /* 0x000fe60000410000 */
[C---:B------:R-:W-:Y:S01]  /*9bd0*/  HMMA.16816.F32.BF16 R112, R168.reuse, R190, R112 ;  /* 0x000000bea870723c */ /* 0x040fe20000041870 */
[----:B------:R-:W2:Y:S02]  /*9be0*/  LDSM.16.MT88.4 R188, [R214+0x6100] ;  /* 0x00610000d6bc783b */ /* 0x000ea40000004200 */
[C---:B------:R-:W-:Y:S02]  /*9bf0*/  FMUL.FTZ R118, R0.reuse, R118 ;  /* 0x0000007600767220 */ /* 0x040fe40000410000 */
[----:B------:R-:W-:Y:S02]  /*9c00*/  FMUL.FTZ R119, R0, R119 ;  /* 0x0000007700777220 */ /* 0x000fe40000410000 */
[C---:B------:R-:W-:Y:S02]  /*9c10*/  FMUL.FTZ R120, R2.reuse, R120 ;  /* 0x0000007802787220 */ /* 0x040fe40000410000 */
[----:B------:R-:W-:Y:S03]  /*9c20*/  FMUL.FTZ R121, R2, R121 ;  /* 0x0000007902797220 */ /* 0x000fe60000410000 */
        /* <DEDUP_REMOVED lines=9> */
[C---:B------:R-:W-:Y:S02]  /*9cc0*/  FMUL.FTZ R128, R2.reuse, R128 ;  /* 0x0000008002807220 */ /* 0x040fe40000410000 */
[----:B------:R-:W-:Y:S03]  /*9cd0*/  FMUL.FTZ R129, R2, R129 ;  /* 0x0000008102817220 */ /* 0x000fe60000410000 */
[C---:B-1----:R-:W-:Y:S03]  /*9ce0*/  HMMA.16816.F32.BF16 R124, R168.reuse, R184, R124 ;  /* 0x000000b8a87c723c */ /* 0x042fe6000004187c */
[C---:B------:R-:W-:Y:S02]  /*9cf0*/  FMUL.FTZ R130, R0.reuse, R130 ;  /* 0x0000008200827220 */ /* 0x040fe40000410000 */
        /* <DEDUP_REMOVED lines=12> */
[--C-:B------:R-:W-:Y:S02]  /*9dc0*/  FFMA.FTZ R14, R14, c[0x0][0x2d0], -R166.reuse ;  /* 0x0000b4000e0e7a23 */ /* 0x100fe400000108a6 */
[--C-:B------:R-:W-:Y:S02]  /*9dd0*/  FFMA.FTZ R15, R15, c[0x0][0x2d0], -R166.reuse ;  /* 0x0000b4000f0f7a23 */ /* 0x100fe400000108a6 */
[----:B------:R2:W-:Y:S01]  /*9de0*/  MUFU.EX2 R202, R14 ;  /* 0x0000000e00ca7308 */ /* 0x0005e20000000800 */
[C---:B------:R-:W-:Y:S01]  /*9df0*/  HMMA.16816.F32.BF16 R136, R168.reuse, R190, R136 ;  /* 0x000000bea888723c */ /* 0x040fe20000041888 */
[----:B------:R-:W4:Y:S02]  /*9e00*/  LDSM.16.MT88.4 R188, [R215+0x9100] ;  /* 0x00910000d7bc783b */ /* 0x000f240000004200 */
[C---:B------:R-:W-:Y:S02]  /*9e10*/  FMUL.FTZ R140, R2.reuse, R140 ;  /* 0x0000008c028c7220 */ /* 0x040fe40000410000 */
[----:B------:R-:W-:Y:S02]  /*9e20*/  FMUL.FTZ R141, R2, R141 ;  /* 0x0000008d028d7220 */ /* 0x000fe40000410000 */
[C---:B------:R-:W-:Y:S02]  /*9e30*/  FMUL.FTZ R142, R0.reuse, R142 ;  /* 0x0000008e008e7220 */ /* 0x040fe40000410000 */
[----:B------:R-:W-:Y:S01]  /*9e40*/  FMUL.FTZ R143, R0, R143 ;  /* 0x0000008f008f7220 */ /* 0x000fe20000410000 */
[----:B------:R1:W1:Y:S02]  /*9e50*/  MUFU.EX2 R200, R15 ;  /* 0x0000000f00c87308 */ /* 0x0002640000000800 */
[C---:B------:R-:W-:Y:S02]  /*9e60*/  FMUL.FTZ R144, R2.reuse, R144 ;  /* 0x0000009002907220 */ /* 0x040fe40000410000 */
[----:B------:R-:W-:Y:S02]  /*9e70*/  FMUL.FTZ R145, R2, R145 ;  /* 0x0000009102917220 */ /* 0x000fe40000410000 */
[C---:B---3--:R-:W-:Y:S03]  /*9e80*/  HMMA.16816.F32.BF16 R140, R168.reuse, R172, R140 ;  /* 0x000000aca88c723c */ /* 0x048fe6000004188c */
[C---:B------:R-:W-:Y:S02]  /*9e90*/  FMUL.FTZ R146, R0.reuse, R146 ;  /* 0x0000009200927220 */ /* 0x040fe40000410000 */
[C---:B------:R-:W-:Y:S02]  /*9ea0*/  FMUL.FTZ R147, R0.reuse, R147 ;  /* 0x0000009300937220 */ /* 0x040fe40000410000 */
[----:B--2---:R-:W-:Y:S02]  /*9eb0*/  FMUL.FTZ R14, R0, R178 ;  /* 0x000000b2000e7220 */ /* 0x004fe40000410000 */
[C---:B------:R-:W-:Y:S03]  /*9ec0*/  FMUL.FTZ R148, R2.reuse, R148 ;  /* 0x0000009402947220 */ /* 0x040fe60000410000 */
[C---:B------:R-:W-:Y:S01]  /*9ed0*/  HMMA.16816.F32.BF16 R144, R168.reuse, R174, R144 ;  /* 0x000000aea890723c */ /* 0x040fe20000041890 */
[----:B------:R-:W2:Y:S02]  /*9ee0*/  LDSM.16.MT88.4 R172, [R214+0x9100] ;  /* 0x00910000d6ac783b */ /* 0x000ea40000004200 */
[----:B------:R-:W-:Y:S02]  /*9ef0*/  FMUL.FTZ R149, R2, R149 ;  /* 0x0000009502957220 */ /* 0x000fe40000410000 */
[C---:B------:R-:W-:Y:S02]  /*9f00*/  FMUL.FTZ R150, R0.reuse, R150 ;  /* 0x0000009600967220 */ /* 0x040fe40000410000 */
[C---:B------:R-:W-:Y:S02]  /*9f10*/  FMUL.FTZ R151, R0.reuse, R151 ;  /* 0x0000009700977220 */ /* 0x040fe40000410000 */
[----:B-1----:R-:W-:Y:S02]  /*9f20*/  FMUL.FTZ R15, R0, R179 ;  /* 0x000000b3000f7220 */ /* 0x002fe40000410000 */
[----:B------:R-:W1:Y:S01]  /*9f30*/  LDSM.16.MT88.4 R176, [R212+0x900] ;  /* 0x00090000d4b0783b */ /* 0x000e620000004200 */
[--C-:B------:R-:W-:Y:S02]  /*9f40*/  FFMA.FTZ R18, R18, c[0x0][0x2d0], -R166.reuse ;  /* 0x0000b40012127a23 */ /* 0x100fe400000108a6 */
[C---:B------:R-:W-:Y:S02]  /*9f50*/  HMMA.16816.F32.BF16 R148, R168.reuse, R184, R148 ;  /* 0x000000b8a894723c */ /* 0x040fe40000041894 */
[----:B------:R3:W-:Y:S01]  /*9f60*/  MUFU.EX2 R199, R18 ;  /* 0x0000001200c77308 */ /* 0x0007e20000000800 */
[----:B------:R-:W-:Y:S02]  /*9f70*/  FFMA.FTZ R19, R19, c[0x0][0x2d0], -R166 ;  /* 0x0000b40013137a23 */ /* 0x000fe400000108a6 */
[C---:B------:R-:W-:Y:S02]  /*9f80*/  FMUL.FTZ R152, R2.reuse, R152 ;  /* 0x0000009802987220 */ /* 0x040fe40000410000 */
[----:B------:R-:W-:Y:S01]  /*9f90*/  FMUL.FTZ R153, R2, R153 ;  /* 0x0000009902997220 */ /* 0x000fe20000410000 */
[C---:B------:R-:W-:Y:S01]  /*9fa0*/  HMMA.16816.F32.BF16 R12, R168.reuse, R186, R12 ;  /* 0x000000baa80c723c */ /* 0x040fe2000004180c */
[----:B------:R-:W1:Y:S03]  /*9fb0*/  LDSM.16.MT88.4 R184, [R213+0x900] ;  /* 0x00090000d5b8783b */ /* 0x000e660000004200 */
[C---:B------:R-:W-:Y:S01]  /*9fc0*/  FMUL.FTZ R154, R0.reuse, R154 ;  /* 0x0000009a009a7220 */ /* 0x040fe20000410000 */
[----:B------:R2:W1:Y:S01]  /*9fd0*/  MUFU.EX2 R198, R19 ;  /* 0x0000001300c67308 */ /* 0x0004620000000800 */
[----:B------:R-:W-:Y:S02]  /*9fe0*/  FMUL.FTZ R155, R0, R155 ;  /* 0x0000009b009b7220 */ /* 0x000fe40000410000 */
[C---:B------:R-:W-:Y:S04]  /*9ff0*/  FMUL.FTZ R156, R2.reuse, R156 ;  /* 0x0000009c029c7220 */ /* 0x040fe80000410000 */
[----:B------:R-:W-:Y:S01]  /*a000*/  FMUL.FTZ R157, R2, R157 ;  /* 0x0000009d029d7220 */ /* 0x000fe20000410000 */
[C---:B----4-:R-:W-:Y:S03]  /*a010*/  HMMA.16816.F32.BF16 R152, R168.reuse, R188, R152 ;  /* 0x000000bca898723c */ /* 0x050fe60000041898 */
[C---:B------:R-:W-:Y:S02]  /*a020*/  FMUL.FTZ R158, R0.reuse, R158 ;  /* 0x0000009e009e7220 */ /* 0x040fe40000410000 */
[C---:B------:R-:W-:Y:S02]  /*a030*/  FMUL.FTZ R159, R0.reuse, R159 ;  /* 0x0000009f009f7220 */ /* 0x040fe40000410000 */
[----:B---3--:R-:W-:Y:S02]  /*a040*/  FMUL.FTZ R18, R0, R182 ;  /* 0x000000b600127220 */ /* 0x008fe40000410000 */
[C---:B------:R-:W-:Y:S03]  /*a050*/  FMUL.FTZ R160, R2.reuse, R160 ;  /* 0x000000a002a07220 */ /* 0x040fe60000410000 */
[C---:B------:R-:W-:Y:S01]  /*a060*/  HMMA.16816.F32.BF16 R156, R168.reuse, R190, R156 ;  /* 0x000000bea89c723c */ /* 0x040fe2000004189c */
[----:B------:R-:W3:Y:S02]  /*a070*/  LDSM.16.MT88.4 R188, [R215+0x900] ;  /* 0x00090000d7bc783b */ /* 0x000ee40000004200 */
[----:B------:R-:W-:Y:S02]  /*a080*/  FMUL.FTZ R161, R2, R161 ;  /* 0x000000a102a17220 */ /* 0x000fe40000410000 */
[C---:B------:R-:W-:Y:S02]  /*a090*/  FMUL.FTZ R162, R0.reuse, R162 ;  /* 0x000000a200a27220 */ /* 0x040fe40000410000 */
[C---:B------:R-:W-:Y:S02]  /*a0a0*/  FMUL.FTZ R163, R0.reuse, R163 ;  /* 0x000000a300a37220 */ /* 0x040fe40000410000 */
[----:B--2---:R-:W-:Y:S02]  /*a0b0*/  FMUL.FTZ R19, R0, R183 ;  /* 0x000000b700137220 */ /* 0x004fe40000410000 */
[----:B------:R-:W-:Y:S01]  /*a0c0*/  LDSM.16.MT88.4 R180, [R215+0x3900] ;  /* 0x00390000d7b4783b */ /* 0x000fe20000004200 */
[--C-:B------:R-:W-:Y:S02]  /*a0d0*/  FFMA.FTZ R49, R49, c[0x0][0x2d0], -R196.reuse ;  /* 0x0000b40031317a23 */ /* 0x100fe400000108c4 */
[C---:B------:R-:W-:Y:S03]  /*a0e0*/  HMMA.16816.F32.BF16 R160, R168.reuse, R172, R160 ;  /* 0x000000aca8a0723c */ /* 0x040fe600000418a0 */
[--C-:B------:R-:W-:Y:S01]  /*a0f0*/  FFMA.FTZ R44, R44, c[0x0][0x2d0], -R196.reuse ;  /* 0x0000b4002c2c7a23 */ /* 0x100fe200000108c4 */
[----:B------:R-:W-:Y:S01]  /*a100*/  MUFU.EX2 R49, R49 ;  /* 0x0000003100317308 */ /* 0x000fe20000000800 */
[----:B------:R-:W-:Y:S02]  /*a110*/  FFMA.FTZ R45, R45, c[0x0][0x2d0], -R196 ;  /* 0x0000b4002d2d7a23 */ /* 0x000fe400000108c4 */
[--C-:B------:R-:W-:Y:S01]  /*a120*/  FFMA.FTZ R46, R46, c[0x0][0x2d0], -R166.reuse ;  /* 0x0000b4002e2e7a23 */ /* 0x100fe200000108a6 */
[----:B------:R-:W-:Y:S01]  /*a130*/  HMMA.16816.F32.BF16 R16, R168, R174, R16 ;  /* 0x000000aea810723c */ /* 0x000fe20000041810 */
[----:B------:R-:W2:Y:S03]  /*a140*/  LDSM.16.MT88.4 R172, [R212+0x3900] ;  /* 0x00390000d4ac783b */ /* 0x000ea60000004200 */
[----:B------:R-:W-:Y:S02]  /*a150*/  FFMA.FTZ R47, R47, c[0x0][0x2d0], -R166 ;  /* 0x0000b4002f2f7a23 */ /* 0x000fe400000108a6 */
[----:B------:R-:W-:Y:S01]  /*a160*/  MUFU.EX2 R44, R44 ;  /* 0x0000002c002c7308 */ /* 0x000fe20000000800 */
[----:B------:R-:W-:Y:S01]  /*a170*/  F2FP.BF16.PACK_AB R168, R201, R203 ;  /* 0x000000cbc9a8723e */ /* 0x000fe200000010ff */
[----:B------:R-:W-:Y:S01]  /*a180*/  FFMA.FTZ R48, R48, c[0x0][0x2d0], -R196 ;  /* 0x0000b40030307a23 */ /* 0x000fe200000108c4 */
[----:B------:R-:W-:Y:S03]  /*a190*/  F2FP.BF16.PACK_AB R169, R200, R202 ;  /* 0x000000cac8a9723e */ /* 0x000fe600000010ff */
[----:B------:R-:W-:Y:S01]  /*a1a0*/  F2FP.BF16.PACK_AB R170, R251, R252 ;  /* 0x000000fcfbaa723e */ /* 0x000fe200000010ff */
[--C-:B------:R-:W-:Y:S01]  /*a1b0*/  FFMA.FTZ R50, R50, c[0x0][0x2d0], -R166.reuse ;  /* 0x0000b40032327a23 */ /* 0x100fe200000108a6 */
[----:B-1----:R-:W-:Y:S01]  /*a1c0*/  F2FP.BF16.PACK_AB R171, R198, R199 ;  /* 0x000000c7c6ab723e */ /* 0x002fe200000010ff */
[----:B------:R-:W-:Y:S01]  /*a1d0*/  FFMA.FTZ R166, R51, c[0x0][0x2d0], -R166 ;  /* 0x0000b40033a67a23 */ /* 0x000fe200000108a6 */
[----:B------:R-:W-:Y:S05]  /*a1e0*/  MUFU.EX2 R45, R45 ;  /* 0x0000002d002d7308 */ /* 0x000fea0000000800 */
[C---:B------:R-:W-:Y:S05]  /*a1f0*/  HMMA.16816.F32.BF16 R4, R168.reuse, R176, R4 ;  /* 0x000000b0a804723c */ /* 0x040fea0000041804 */
[----:B------:R-:W-:Y:S03]  /*a200*/  MUFU.EX2 R166, R166 ;  /* 0x000000a600a67308 */ /* 0x000fe60000000800 */
[C---:B------:R-:W-:Y:S01]  /*a210*/  HMMA.16816.F32.BF16 R8, R168.reuse, R178, R8 ;  /* 0x000000b2a808723c */ /* 0x040fe20000041808 */
[----:B------:R-:W1:Y:S06]  /*a220*/  LDSM.16.MT88.4 R176, [R213+0x3900] ;  /* 0x00390000d5b0783b */ /* 0x000e6c0000004200 */
[----:B------:R-:W-:Y:S01]  /*a230*/  MUFU.EX2 R46, R46 ;  /* 0x0000002e002e7308 */ /* 0x000fe20000000800 */
[C---:B------:R-:W-:Y:S08]  /*a240*/  HMMA.16816.F32.BF16 R52, R168.reuse, R184, R52 ;  /* 0x000000b8a834723c */ /* 0x040ff00000041834 */
[C---:B------:R-:W-:Y:S01]  /*a250*/  HMMA.16816.F32.BF16 R56, R168.reuse, R186, R56 ;  /* 0x000000baa838723c */ /* 0x040fe20000041838 */
[----:B------:R-:W4:Y:S01]  /*a260*/  LDSM.16.MT88.4 R184, [R214+0x3900] ;  /* 0x00390000d6b8783b */ /* 0x000f220000004200 */
[----:B------:R-:W-:Y:S06]  /*a270*/  MUFU.EX2 R47, R47 ;  /* 0x0000002f002f7308 */ /* 0x000fec0000000800 */
[C---:B---3--:R-:W-:Y:S04]  /*a280*/  HMMA.16816.F32.BF16 R60, R168.reuse, R188, R60 ;  /* 0x000000bca83c723c */ /* 0x048fe8000004183c */
[----:B------:R-:W-:Y:S04]  /*a290*/  MUFU.EX2 R48, R48 ;  /* 0x0000003000307308 */ /* 0x000fe80000000800 */
[C---:B------:R-:W-:Y:S01]  /*a2a0*/  HMMA.16816.F32.BF16 R64, R168.reuse, R190, R64 ;  /* 0x000000bea840723c */ /* 0x040fe20000041840 */
[----:B------:R-:W3:Y:S05]  /*a2b0*/  LDSM.16.MT88.4 R188, [R212+0x6900] ;  /* 0x00690000d4bc783b */ /* 0x000eea0000004200 */
[----:B------:R-:W-:Y:S02]  /*a2c0*/  MUFU.EX2 R50, R50 ;  /* 0x0000003200327308 */ /* 0x000fe40000000800 */
[C---:B------:R-:W-:Y:S08]  /*a2d0*/  HMMA.16816.F32.BF16 R68, R168.reuse, R192, R68 ;  /* 0x000000c0a844723c */ /* 0x040ff00000041844 */
[C---:B------:R-:W-:Y:S01]  /*a2e0*/  HMMA.16816.F32.BF16 R72, R168.reuse, R194, R72 ;  /* 0x000000c2a848723c */ /* 0x040fe20000041848 */
[----:B------:R-:W-:Y:S06]  /*a2f0*/  MUFU.EX2 R194, R22 ;  /* 0x0000001600c27308 */ /* 0x000fec0000000800 */
[----:B------:R-:W-:Y:S01]  /*a300*/  MOV R195, R209 ;  /* 0x000000d100c37202 */ /* 0x000fe20000000f00 */
[C---:B--2---:R-:W-:Y:S03]  /*a310*/  HMMA.16816.F32.BF16 R76, R168.reuse, R172, R76 ;  /* 0x000000aca84c723c */ /* 0x044fe6000004184c */
[----:B------:R2:W2:Y:S05]  /*a320*/  MUFU.EX2 R193, R23 ;  /* 0x0000001700c17308 */ /* 0x0004aa0000000800 */
[C---:B------:R-:W-:Y:S01]  /*a330*/  HMMA.16816.F32.BF16 R80, R168.reuse, R174, R80 ;  /* 0x000000aea850723c */ /* 0x040fe20000041850 */
[----:B------:R-:W3:Y:S04]  /*a340*/  LDSM.16.MT88.4 R172, [R213+0x6900] ;  /* 0x00690000d5ac783b */ /* 0x000ee80000004200 */
[----:B------:R-:W-:Y:S03]  /*a350*/  MUFU.EX2 R192, R26 ;  /* 0x0000001a00c07308 */ /* 0x000fe60000000800 */
[C---:B-1----:R-:W-:Y:S07]  /*a360*/  HMMA.16816.F32.BF16 R84, R168.reuse, R176, R84 ;  /* 0x000000b0a854723c */ /* 0x042fee0000041854 */
[----:B------:R-:W-:Y:S01]  /*a370*/  MUFU.EX2 R209, R32 ;  /* 0x0000002000d17308 */ /* 0x000fe20000000800 */
[C---:B------:R-:W-:Y:S01]  /*a380*/  HMMA.16816.F32.BF16 R88, R168.reuse, R178, R88 ;  /* 0x000000b2a858723c */ /* 0x040fe20000041858 */
[----:B------:R-:W1:Y:S06]  /*a390*/  LDSM.16.MT88.4 R176, [R215+0x6900] ;  /* 0x00690000d7b0783b */ /* 0x000e6c0000004200 */
[----:B--2---:R-:W-:Y:S01]  /*a3a0*/  LDSM.16.MT88.4 R20, [R214+0x9900] ;  /* 0x00990000d614783b */ /* 0x004fe20000004200 */
[C---:B------:R-:W-:Y:S08]  /*a3b0*/  HMMA.16816.F32.BF16 R92, R168.reuse, R180, R92 ;  /* 0x000000b4a85c723c */ /* 0x040ff0000004185c */
[C---:B------:R-:W-:Y:S01]  /*a3c0*/  HMMA.16816.F32.BF16 R96, R168.reuse, R182, R96 ;  /* 0x000000b6a860723c */ /* 0x040fe20000041860 */
[----:B------:R-:W2:Y:S07]  /*a3d0*/  LDSM.16.MT88.4 R180, [R214+0x6900] ;  /* 0x00690000d6b4783b */ /* 0x000eae0000004200 */
[C---:B----4-:R-:W-:Y:S08]  /*a3e0*/  HMMA.16816.F32.BF16 R100, R168.reuse, R184, R100 ;  /* 0x000000b8a864723c */ /* 0x050ff00000041864 */
[C---:B------:R-:W-:Y:S01]  /*a3f0*/  HMMA.16816.F32.BF16 R104, R168.reuse, R186, R104 ;  /* 0x000000baa868723c */ /* 0x040fe20000041868 */
[----:B------:R-:W4:Y:S07]  /*a400*/  LDSM.16.MT88.4 R184, [R212+0x9900] ;  /* 0x00990000d4b8783b */ /* 0x000f2e0000004200 */
[C---:B---3--:R-:W-:Y:S01]  /*a410*/  HMMA.16816.F32.BF16 R108, R168.reuse, R188, R108 ;  /* 0x000000bca86c723c */ /* 0x048fe2000004186c */
[----:B------:R-:W-:Y:S07]  /*a420*/  MUFU.EX2 R189, R31 ;  /* 0x0000001f00bd7308 */ /* 0x000fee0000000800 */
[C---:B------:R-:W-:Y:S03]  /*a430*/  HMMA.16816.F32.BF16 R112, R168.reuse, R190, R112 ;  /* 0x000000bea870723c */ /* 0x040fe60000041870 */
[----:B------:R3:W2:Y:S05]  /*a440*/  MUFU.EX2 R191, R27 ;  /* 0x0000001b00bf7308 */ /* 0x0006aa0000000800 */
[C---:B------:R-:W-:Y:S05]  /*a450*/  HMMA.16816.F32.BF16 R116, R168.reuse, R172, R116 ;  /* 0x000000aca874723c */ /* 0x040fea0000041874 */
[----:B------:R2:W2:Y:S03]  /*a460*/  MUFU.EX2 R190, R30 ;  /* 0x0000001e00be7308 */ /* 0x0004a60000000800 */
[C---:B------:R-:W-:Y:S01]  /*a470*/  HMMA.16816.F32.BF16 R120, R168.reuse, R174, R120 ;  /* 0x000000aea878723c */ /* 0x040fe20000041878 */
[----:B------:R-:W4:Y:S06]  /*a480*/  LDSM.16.MT88.4 R172, [R213+0x9900] ;  /* 0x00990000d5ac783b */ /* 0x000f2c0000004200 */
[----:B------:R-:W-:Y:S01]  /*a490*/  MUFU.EX2 R188, R34 ;  /* 0x0000002200bc7308 */ /* 0x000fe20000000800 */
[C---:B-1----:R-:W-:Y:S01]  /*a4a0*/  HMMA.16816.F32.BF16 R124, R168.reuse, R176, R124 ;  /* 0x000000b0a87c723c */ /* 0x042fe2000004187c */
[----:B---3--:R-:W-:Y:S07]  /*a4b0*/  LDSM.16.MT88.4 R24, [R213+0x1100] ;  /* 0x00110000d518783b */ /* 0x008fee0000004200 */
[C---:B------:R-:W-:Y:S01]  /*a4c0*/  HMMA.16816.F32.BF16 R128, R168.reuse, R178, R128 ;  /* 0x000000b2a880723c */ /* 0x040fe20000041880 */
[----:B------:R-:W1:Y:S06]  /*a4d0*/  LDSM.16.MT88.4 R176, [R215+0x9900] ;  /* 0x00990000d7b0783b */ /* 0x000e6c0000004200 */
[----:B--2---:R-:W-:Y:S01]  /*a4e0*/  LDSM.16.MT88.4 R28, [R212+0x1900] ;  /* 0x00190000d41c783b */ /* 0x004fe20000004200 */
[C---:B------:R-:W-:Y:S08]  /*a4f0*/  HMMA.16816.F32.BF16 R132, R168.reuse, R180, R132 ;  /* 0x000000b4a884723c */ /* 0x040ff00000041884 */
[C---:B------:R-:W-:Y:S01]  /*a500*/  HMMA.16816.F32.BF16 R136, R168.reuse, R182, R136 ;  /* 0x000000b6a888723c */ /* 0x040fe20000041888 */
[----:B------:R-:W2:Y:S07]  /*a510*/  LDSM.16.MT88.4 R180, [R212+0x1100] ;  /* 0x00110000d4b4783b */ /* 0x000eae0000004200 */
[C---:B----4-:R-:W-:Y:S01]  /*a520*/  HMMA.16816.F32.BF16 R140, R168.reuse, R184, R140 ;  /* 0x000000b8a88c723c */ /* 0x050fe2000004188c */
[----:B------:R-:W-:Y:S06]  /*a530*/  MUFU.EX2 R184, R42 ;  /* 0x0000002a00b87308 */ /* 0x000fec0000000800 */
[----:B------:R-:W-:Y:S01]  /*a540*/  MOV R185, R208 ;  /* 0x000000d000b97202 */ /* 0x000fe20000000f00 */
[C---:B------:R-:W-:Y:S03]  /*a550*/  HMMA.16816.F32.BF16 R144, R168.reuse, R186, R144 ;  /* 0x000000baa890723c */ /* 0x040fe60000041890 */
[----:B------:R-:W3:Y:S05]  /*a560*/  MUFU.EX2 R208, R33 ;  /* 0x0000002100d07308 */ /* 0x000eea0000000800 */
[C---:B------:R-:W-:Y:S05]  /*a570*/  HMMA.16816.F32.BF16 R148, R168.reuse, R172, R148 ;  /* 0x000000aca894723c */ /* 0x040fea0000041894 */
[----:B------:R4:W2:Y:S03]  /*a580*/  MUFU.EX2 R187, R35 ;  /* 0x0000002300bb7308 */ /* 0x0008a60000000800 */
[C---:B------:R-:W-:Y:S01]  /*a590*/  HMMA.16816.F32.BF16 R12, R168.reuse, R174, R12 ;  /* 0x000000aea80c723c */ /* 0x040fe2000004180c */
[----:B------:R-:W2:Y:S06]  /*a5a0*/  LDSM.16.MT88.4 R172, [R215+0x1100] ;  /* 0x00110000d7ac783b */ /* 0x000eac0000004200 */
[----:B------:R-:W-:Y:S01]  /*a5b0*/  MUFU.EX2 R186, R38 ;  /* 0x0000002600ba7308 */ /* 0x000fe20000000800 */
[C---:B-1----:R-:W-:Y:S08]  /*a5c0*/  HMMA.16816.F32.BF16 R152, R168.reuse, R176, R152 ;  /* 0x000000b0a898723c */ /* 0x042ff00000041898 */
[C---:B------:R-:W-:Y:S01]  /*a5d0*/  HMMA.16816.F32.BF16 R156, R168.reuse, R178, R156 ;  /* 0x000000b2a89c723c */ /* 0x040fe2000004189c */
[----:B------:R-:W1:Y:S06]  /*a5e0*/  LDSM.16.MT88.4 R176, [R214+0x1100] ;  /* 0x00110000d6b0783b */ /* 0x000e6c0000004200 */
[----:B----4-:R-:W-:Y:S01]  /*a5f0*/  LDSM.16.MT88.4 R32, [R213+0x1900] ;  /* 0x00190000d520783b */ /* 0x010fe20000004200 */
[C---:B------:R-:W-:Y:S07]  /*a600*/  HMMA.16816.F32.BF16 R160, R168.reuse, R20, R160 ;  /* 0x00000014a8a0723c */ /* 0x040fee00000418a0 */
[----:B------:R-:W-:Y:S01]  /*a610*/  F2FP.BF16.PACK_AB R20, R249, R250 ;  /* 0x000000faf914723e */ /* 0x000fe200000010ff */
[----:B------:R-:W-:Y:S01]  /*a620*/  HMMA.16816.F32.BF16 R16, R168, R22, R16 ;  /* 0x00000016a810723c */ /* 0x000fe20000041810 */
[----:B------:R-:W4:Y:S03]  /*a630*/  LDSM.16.MT88.4 R168, [R212+0x4100] ;  /* 0x00410000d4a8783b */ /* 0x000f260000004200 */
[----:B------:R-:W-:Y:S03]  /*a640*/  F2FP.BF16.PACK_AB R21, R193, R194 ;  /* 0x000000c2c115723e */ /* 0x000fe600000010ff */
[----:B------:R-:W-:Y:S02]  /*a650*/  F2FP.BF16.PACK_AB R22, R246, R248 ;  /* 0x000000f8f616723e */ /* 0x000fe400000010ff */
[----:B------:R-:W-:Y:S07]  /*a660*/  F2FP.BF16.PACK_AB R23, R191, R192 ;  /* 0x000000c0bf17723e */ /* 0x000fee00000010ff */
[C---:B--2---:R-:W-:Y:S08]  /*a670*/  HMMA.16816.F32.BF16 R4, R20.reuse, R180, R4 ;  /* 0x000000b41404723c */ /* 0x044ff00000041804 */
[C---:B------:R-:W-:Y:S01]  /*a680*/  HMMA.16816.F32.BF16 R8, R20.reuse, R182, R8 ;  /* 0x000000b61408723c */ /* 0x040fe20000041808 */
[----:B------:R-:W2:Y:S07]  /*a690*/  LDSM.16.MT88.4 R180, [R213+0x4100] ;  /* 0x00410000d5b4783b */ /* 0x000eae0000004200 */
[C---:B------:R-:W-:Y:S08]  /*a6a0*/  HMMA.16816.F32.BF16 R52, R20.reuse, R24, R52 ;  /* 0x000000181434723c */ /* 0x040ff00000041834 */
        /* <DEDUP_REMOVED lines=12> */
[C---:B------:R-:W-:Y:S01]  /*a770*/  HMMA.16816.F32.BF16 R88, R20.reuse, R182, R88 ;  /* 0x000000b61458723c */ /* 0x040fe20000041858 */
[----:B------:R-:W2:Y:S07]  /*a780*/  LDSM.16.MT88.4 R180, [R215+0x7100] ;  /* 0x00710000d7b4783b */ /* 0x000eae0000004200 */
[C---:B------:R-:W-:Y:S08]  /*a790*/  HMMA.16816.F32.BF16 R92, R20.reuse, R24, R92 ;  /* 0x00000018145c723c */ /* 0x040ff0000004185c */
[C---:B------:R-:W-:Y:S01]  /*a7a0*/  HMMA.16816.F32.BF16 R96, R20.reuse, R26, R96 ;  /* 0x0000001a1460723c */ /* 0x040fe20000041860 */
[----:B------:R-:W2:Y:S07]  /*a7b0*/  LDSM.16.MT88.4 R24, [R214+0x7100] ;  /* 0x00710000d618783b */ /* 0x000eae0000004200 */
[C---:B---3--:R-:W-:Y:S08]  /*a7c0*/  HMMA.16816.F32.BF16 R100, R20.reuse, R172, R100 ;  /* 0x000000ac1464723c */ /* 0x048ff00000041864 */
[C---:B------:R-:W-:Y:S01]  /*a7d0*/  HMMA.16816.F32.BF16 R104, R20.reuse, R174, R104 ;  /* 0x000000ae1468723c */ /* 0x040fe20000041868 */
[----:B------:R-:W3:Y:S07]  /*a7e0*/  LDSM.16.MT88.4 R172, [R212+0xa100] ;  /* 0x00a10000d4ac783b */ /* 0x000eee0000004200 */
[C---:B-1----:R-:W-:Y:S08]  /*a7f0*/  HMMA.16816.F32.BF16 R108, R20.reuse, R176, R108 ;  /* 0x000000b0146c723c */ /* 0x042ff0000004186c */
[C---:B------:R-:W-:Y:S01]  /*a800*/  HMMA.16816.F32.BF16 R112, R20.reuse, R178, R112 ;  /* 0x000000b21470723c */ /* 0x040fe20000041870 */
[----:B------:R-:W-:Y:S07]  /*a810*/  LDSM.16.MT88.4 R176, [R215+0xa100] ;  /* 0x00a10000d7b0783b */ /* 0x000fee0000004200 */
[C---:B----4-:R-:W-:Y:S08]  /*a820*/  HMMA.16816.F32.BF16 R116, R20.reuse, R168, R116 ;  /* 0x000000a81474723c */ /* 0x050ff00000041874 */
[C---:B------:R-:W-:Y:S01]  /*a830*/  HMMA.16816.F32.BF16 R120, R20.reuse, R170, R120 ;  /* 0x000000aa1478723c */ /* 0x040fe20000041878 */
[----:B------:R-:W1:Y:S07]  /*a840*/  LDSM.16.MT88.4 R168, [R213+0xa100] ;  /* 0x00a10000d5a8783b */ /* 0x000e6e0000004200 */
[C---:B--2---:R-:W-:Y:S07]  /*a850*/  HMMA.16816.F32.BF16 R124, R20.reuse, R180, R124 ;  /* 0x000000b4147c723c */ /* 0x044fee000004187c */
[----:B------:R-:W-:Y:S01]  /*a860*/  MOV R181, R203 ;  /* 0x000000cb00b57202 */ /* 0x000fe20000000f00 */
[C---:B------:R-:W-:Y:S01]  /*a870*/  HMMA.16816.F32.BF16 R128, R20.reuse, R182, R128 ;  /* 0x000000b61480723c */ /* 0x040fe20000041880 */
[----:B------:R-:W-:Y:S03]  /*a880*/  MUFU.EX2 R203, R36 ;  /* 0x0000002400cb7308 */ /* 0x000fe60000000800 */
[----:B------:R-:W-:Y:S02]  /*a890*/  MOV R180, R201 ;  /* 0x000000c900b47202 */ /* 0x000fe40000000f00 */
[----:B------:R-:W-:Y:S02]  /*a8a0*/  MOV R51, R181 ;  /* 0x000000b500337202 */ /* 0x000fe40000000f00 */
[C---:B------:R-:W-:Y:S03]  /*a8b0*/  HMMA.16816.F32.BF16 R132, R20.reuse, R24, R132 ;  /* 0x000000181484723c */ /* 0x040fe60000041884 */
[----:B------:R-:W2:Y:S01]  /*a8c0*/  MUFU.EX2 R201, R37 ;  /* 0x0000002500c97308 */ /* 0x000ea20000000800 */
[----:B------:R-:W-:Y:S02]  /*a8d0*/  MOV R183, R197 ;  /* 0x000000c500b77202 */ /* 0x000fe40000000f00 */
[----:B------:R-:W-:Y:S02]  /*a8e0*/  F2FP.BF16.PACK_AB R181, R47, R46 ;  /* 0x0000002e2fb5723e */ /* 0x000fe400000010ff */
[C---:B------:R-:W-:Y:S01]  /*a8f0*/  HMMA.16816.F32.BF16 R136, R20.reuse, R26, R136 ;  /* 0x0000001a1488723c */ /* 0x040fe20000041888 */
[----:B------:R-:W4:Y:S03]  /*a900*/  LDSM.16.MT88.4 R24, [R214+0xa100] ;  /* 0x00a10000d618783b */ /* 0x000f260000004200 */
[----:B------:R-:W-:Y:S01]  /*a910*/  F2FP.BF16.PACK_AB R182, R49, R48 ;  /* 0x0000003031b6723e */ /* 0x000fe200000010ff */
[----:B------:R-:W-:Y:S01]  /*a920*/  MUFU.EX2 R197, R40 ;  /* 0x0000002800c57308 */ /* 0x000fe20000000800 */
[----:B------:R-:W-:Y:S02]  /*a930*/  MOV R196, R180 ;  /* 0x000000b400c47202 */ /* 0x000fe40000000f00 */
[C---:B---3--:R-:W-:Y:S04]  /*a940*/  HMMA.16816.F32.BF16 R140, R20.reuse, R172, R140 ;  /* 0x000000ac148c723c */ /* 0x048fe8000004188c */
[----:B------:R-:W-:Y:S04]  /*a950*/  F2FP.BF16.PACK_AB R180, R45, R44 ;  /* 0x0000002c2db4723e */ /* 0x000fe800000010ff */
[C---:B------:R-:W-:Y:S01]  /*a960*/  HMMA.16816.F32.BF16 R144, R20.reuse, R174, R144 ;  /* 0x000000ae1490723c */ /* 0x040fe20000041890 */
[----:B------:R-:W-:Y:S07]  /*a970*/  LDSM.16.MT88.4 R172, [R214+0x1900] ;  /* 0x00190000d6ac783b */ /* 0x000fee0000004200 */
[C---:B-1----:R-:W-:Y:S08]  /*a980*/  HMMA.16816.F32.BF16 R148, R20.reuse, R168, R148 ;  /* 0x000000a81494723c */ /* 0x042ff00000041894 */
[C---:B------:R-:W-:Y:S01]  /*a990*/  HMMA.16816.F32.BF16 R12, R20.reuse, R170, R12 ;  /* 0x000000aa140c723c */ /* 0x040fe2000004180c */
[----:B------:R-:W1:Y:S07]  /*a9a0*/  LDSM.16.MT88.4 R168, [R215+0x1900] ;  /* 0x00190000d7a8783b */ /* 0x000e6e0000004200 */
[C---:B------:R-:W-:Y:S07]  /*a9b0*/  HMMA.16816.F32.BF16 R152, R20.reuse, R176, R152 ;  /* 0x000000b01498723c */ /* 0x040fee0000041898 */
[----:B------:R-:W-:Y:S01]  /*a9c0*/  MOV R177, R185 ;  /* 0x000000b900b17202 */ /* 0x000fe20000000f00 */
[C---:B------:R-:W-:Y:S01]  /*a9d0*/  HMMA.16816.F32.BF16 R156, R20.reuse, R178, R156 ;  /* 0x000000b2149c723c */ /* 0x040fe2000004189c */
[----:B------:R-:W3:Y:S01]  /*a9e0*/  LDL.LU R178, [R1] ;  /* 0x0000000001b27983 */ /* 0x000ee20000300800 */
[----:B------:R1:W1:Y:S02]  /*a9f0*/  MUFU.EX2 R185, R39 ;  /* 0x0000002700b97308 */ /* 0x0002640000000800 */
[----:B------:R-:W-:Y:S03]  /*aa00*/  MOV R176, R195 ;  /* 0x000000c300b07202 */ /* 0x000fe60000000f00 */
[----:B------:R-:W-:Y:S01]  /*aa10*/  MOV R179, R165 ;  /* 0x000000a500b37202 */ /* 0x000fe20000000f00 */
[C---:B----4-:R-:W-:Y:S04]  /*aa20*/  HMMA.16816.F32.BF16 R160, R20.reuse, R24, R160 ;  /* 0x0000001814a0723c */ /* 0x050fe800000418a0 */
[----:B------:R-:W4:Y:S04]  /*aa30*/  MUFU.EX2 R195, R41 ;  /* 0x0000002900c37308 */ /* 0x000f280000000800 */
[----:B------:R-:W-:Y:S01]  /*aa40*/  HMMA.16816.F32.BF16 R16, R20, R26, R16 ;  /* 0x0000001a1410723c */ /* 0x000fe20000041810 */
[----:B------:R-:W2:Y:S05]  /*aa50*/  LDSM.16.MT88.4 R24, [R212+0x4900] ;  /* 0x00490000d418783b */ /* 0x000eaa0000004200 */
[----:B------:R4:W2:Y:S01]  /*aa60*/  MUFU.EX2 R165, R43 ;  /* 0x0000002b00a57308 */ /* 0x0008a20000000800 */
[----:B------:R-:W-:Y:S02]  /*aa70*/  F2FP.BF16.PACK_AB R20, R210, R211 ;  /* 0x000000d3d214723e */ /* 0x000fe400000010ff */
[----:B------:R-:W-:Y:S01]  /*aa80*/  F2FP.BF16.PACK_AB R21, R189, R190 ;  /* 0x000000bebd15723e */ /* 0x000fe200000010ff */
[----:B-1----:R-:W-:Y:S02]  /*aa90*/  LDSM.16.MT88.4 R36, [R214+0x2100] ;  /* 0x00210000d624783b */ /* 0x002fe40000004200 */
[----:B------:R-:W-:Y:S02]  /*aaa0*/  F2FP.BF16.PACK_AB R22, R208, R209 ;  /* 0x000000d1d016723e */ /* 0x000fe400000010ff */
[----:B------:R-:W-:Y:S07]  /*aab0*/  F2FP.BF16.PACK_AB R23, R187, R188 ;  /* 0x000000bcbb17723e */ /* 0x000fee00000010ff */
[C---:B------:R-:W-:Y:S08]  /*aac0*/  HMMA.16816.F32.BF16 R4, R20.reuse, R28, R4 ;  /* 0x0000001c1404723c */ /* 0x040ff00000041804 */
[C---:B------:R-:W-:Y:S01]  /*aad0*/  HMMA.16816.F32.BF16 R8, R20.reuse, R30, R8 ;  /* 0x0000001e1408723c */ /* 0x040fe20000041808 */
[----:B------:R-:W1:Y:S06]  /*aae0*/  LDSM.16.MT88.4 R28, [R213+0x4900] ;  /* 0x00490000d51c783b */ /* 0x000e6c0000004200 */
[----:B----4-:R-:W-:Y:S01]  /*aaf0*/  LDSM.16.MT88.4 R40, [R212+0x5100] ;  /* 0x00510000d428783b */ /* 0x010fe20000004200 */
[C---:B------:R-:W-:Y:S08]  /*ab00*/  HMMA.16816.F32.BF16 R52, R20.reuse, R32, R52 ;  /* 0x000000201434723c */ /* 0x040ff00000041834 */
[C---:B------:R-:W-:Y:S01]  /*ab10*/  HMMA.16816.F32.BF16 R56, R20.reuse, R34, R56 ;  /* 0x000000221438723c */ /* 0x040fe20000041838 */
[----:B------:R-:W4:Y:S07]  /*ab20*/  LDSM.16.MT88.4 R32, [R215+0x4900] ;  /* 0x00490000d720783b */ /* 0x000f2e0000004200 */
[C---:B------:R-:W-:Y:S08]  /*ab30*/  HMMA.16816.F32.BF16 R60, R20.reuse, R168, R60 ;  /* 0x000000a8143c723c */ /* 0x040ff0000004183c */
[C---:B------:R-:W-:Y:S01]  /*ab40*/  HMMA.16816.F32.BF16 R64, R20.reuse, R170, R64 ;  /* 0x000000aa1440723c */ /* 0x040fe20000041840 */
[----:B------:R-:W4:Y:S07]  /*ab50*/  LDSM.16.MT88.4 R168, [R214+0x4900] ;  /* 0x00490000d6a8783b */ /* 0x000f2e0000004200 */
        /* <DEDUP_REMOVED lines=9> */
[C---:B----4-:R-:W-:Y:S08]  /*abf0*/  HMMA.16816.F32.BF16 R92, R20.reuse, R32, R92 ;  /* 0x00000020145c723c */ /* 0x050ff0000004185c */
[C---:B------:R-:W-:Y:S01]  /*ac00*/  HMMA.16816.F32.BF16 R96, R20.reuse, R34, R96 ;  /* 0x000000221460723c */ /* 0x040fe20000041860 */
[----:B------:R-:W4:Y:S07]  /*ac10*/  LDSM.16.MT88.4 R32, [R214+0x7900] ;  /* 0x00790000d620783b */ /* 0x000f2e0000004200 */
[C---:B------:R-:W-:Y:S08]  /*ac20*/  HMMA.16816.F32.BF16 R100, R20.reuse, R168, R100 ;  /* 0x000000a81464723c */ /* 0x040ff00000041864 */
[C---:B------:R-:W-:Y:S01]  /*ac30*/  HMMA.16816.F32.BF16 R104, R20.reuse, R170, R104 ;  /* 0x000000aa1468723c */ /* 0x040fe20000041868 */
[----:B------:R-:W4:Y:S07]  /*ac40*/  LDSM.16.MT88.4 R168, [R212+0xa900] ;  /* 0x00a90000d4a8783b */ /* 0x000f2e0000004200 */
[C---:B------:R-:W-:Y:S08]  /*ac50*/  HMMA.16816.F32.BF16 R108, R20.reuse, R172, R108 ;  /* 0x000000ac146c723c */ /* 0x040ff0000004186c */
[C---:B------:R-:W-:Y:S01]  /*ac60*/  HMMA.16816.F32.BF16 R112, R20.reuse, R174, R112 ;  /* 0x000000ae1470723c */ /* 0x040fe20000041870 */
[----:B------:R-:W-:Y:S07]  /*ac70*/  LDSM.16.MT88.4 R172, [R212+0x2900] ;  /* 0x00290000d4ac783b */ /* 0x000fee0000004200 */
        /* <DEDUP_REMOVED lines=10> */
[C---:B------:R-:W-:Y:S08]  /*ad20*/  HMMA.16816.F32.BF16 R144, R20.reuse, R170, R144 ;  /* 0x000000aa1490723c */ /* 0x040ff00000041890 */
[C---:B--2---:R-:W-:Y:S08]  /*ad30*/  HMMA.16816.F32.BF16 R148, R20.reuse, R24, R148 ;  /* 0x000000181494723c */ /* 0x044ff00000041894 */
[C---:B------:R-:W-:Y:S01]  /*ad40*/  HMMA.16816.F32.BF16 R12, R20.reuse, R26, R12 ;  /* 0x0000001a140c723c */ /* 0x040fe2000004180c */
[----:B------:R-:W2:Y:S07]  /*ad50*/  LDSM.16.MT88.4 R24, [R212+0x2100] ;  /* 0x00210000d418783b */ /* 0x000eae0000004200 */
[C---:B-1----:R-:W-:Y:S08]  /*ad60*/  HMMA.16816.F32.BF16 R152, R20.reuse, R28, R152 ;  /* 0x0000001c1498723c */ /* 0x042ff00000041898 */
[C---:B------:R-:W-:Y:S01]  /*ad70*/  HMMA.16816.F32.BF16 R156, R20.reuse, R30, R156 ;  /* 0x0000001e149c723c */ /* 0x040fe2000004189c */
[----:B------:R-:W1:Y:S07]  /*ad80*/  LDSM.16.MT88.4 R28, [R213+0x2100] ;  /* 0x00210000d51c783b */ /* 0x000e6e0000004200 */
[C---:B----4-:R-:W-:Y:S08]  /*ad90*/  HMMA.16816.F32.BF16 R160, R20.reuse, R32, R160 ;  /* 0x0000002014a0723c */ /* 0x050ff000000418a0 */
[----:B------:R-:W-:Y:S01]  /*ada0*/  HMMA.16816.F32.BF16 R16, R20, R34, R16 ;  /* 0x000000221410723c */ /* 0x000fe20000041810 */
[----:B------:R-:W4:Y:S06]  /*adb0*/  LDSM.16.MT88.4 R32, [R215+0x2100] ;  /* 0x00210000d720783b */ /* 0x000f2c0000004200 */
[----:B------:R-:W-:Y:S02]  /*adc0*/  F2FP.BF16.PACK_AB R20, R201, R203 ;  /* 0x000000cbc914723e */ /* 0x000fe400000010ff */
[----:B------:R-:W-:Y:S03]  /*add0*/  F2FP.BF16.PACK_AB R21, R185, R186 ;  /* 0x000000bab915723e */ /* 0x000fe600000010ff */
[----:B------:R-:W-:Y:S02]  /*ade0*/  F2FP.BF16.PACK_AB R22, R195, R197 ;  /* 0x000000c5c316723e */ /* 0x000fe400000010ff */
[----:B------:R-:W-:Y:S01]  /*adf0*/  F2FP.BF16.PACK_AB R23, R165, R184 ;  /* 0x000000b8a517723e */ /* 0x000fe200000010ff */
[----:B---3--:R-:W-:Y:S01]  /*ae00*/  FFMA.FTZ R2, R2, R178, R183 ;  /* 0x000000b202027223 */ /* 0x008fe200000100b7 */
[----:B------:R-:W-:Y:S05]  /*ae10*/  F2FP.BF16.PACK_AB R183, R166, R50 ;  /* 0x00000032a6b7723e */ /* 0x000fea00000010ff */
        /* <DEDUP_REMOVED lines=8> */
[----:B------:R-:W3:Y:S07]  /*aea0*/  LDSM.16.MT88.4 R32, [R214+0x5100] ;  /* 0x00510000d620783b */ /* 0x000eee0000004200 */
        /* <DEDUP_REMOVED lines=37> */
[----:B------:R-:W-:Y:S01]  /*b100*/  HMMA.16816.F32.BF16 R16, R20, R30, R16 ;  /* 0x0000001e1410723c */ /* 0x000fe20000041810 */
[----:B------:R-:W1:Y:S06]  /*b110*/  LDSM.16.MT88.4 R20, [R213+0x5900] ;  /* 0x00590000d514783b */ /* 0x000e6c0000004200 */
[----:B------:R-:W-:Y:S01]  /*b120*/  LDSM.16.MT88.4 R28, [R212+0x8900] ;  /* 0x00890000d41c783b */ /* 0x000fe20000004200 */
[C---:B------:R-:W-:Y:S05]  /*b130*/  HMMA.16816.F32.BF16 R168, R180.reuse, R172, R4 ;  /* 0x000000acb4a8723c */ /* 0x040fea0000041804 */
[----:B------:R-:W1:Y:S03]  /*b140*/  LDSM.16.MT88.4 R4, [R215+0x5900] ;  /* 0x00590000d704783b */ /* 0x000e660000004200 */
[C---:B------:R-:W-:Y:S03]  /*b150*/  HMMA.16816.F32.BF16 R172, R180.reuse, R174, R8 ;  /* 0x000000aeb4ac723c */ /* 0x040fe60000041808 */
[----:B------:R-:W1:Y:S05]  /*b160*/  LDSM.16.MT88.4 R8, [R214+0x5900] ;  /* 0x00590000d608783b */ /* 0x000e6a0000004200 */
[C---:B---3--:R-:W-:Y:S08]  /*b170*/  HMMA.16816.F32.BF16 R52, R180.reuse, R32, R52 ;  /* 0x00000020b434723c */ /* 0x048ff00000041834 */
[C---:B------:R-:W-:Y:S01]  /*b180*/  HMMA.16816.F32.BF16 R56, R180.reuse, R34, R56 ;  /* 0x00000022b438723c */ /* 0x040fe20000041838 */
[----:B------:R-:W3:Y:S07]  /*b190*/  LDSM.16.MT88.4 R32, [R213+0x8900] ;  /* 0x00890000d520783b */ /* 0x000eee0000004200 */
[C---:B----4-:R-:W-:Y:S07]  /*b1a0*/  HMMA.16816.F32.BF16 R60, R180.reuse, R36, R60 ;  /* 0x00000024b43c723c */ /* 0x050fee000004183c */
[----:B------:R-:W-:Y:S01]  /*b1b0*/  MOV R36, R179 ;  /* 0x000000b300247202 */ /* 0x000fe20000000f00 */
[C---:B------:R-:W-:Y:S01]  /*b1c0*/  HMMA.16816.F32.BF16 R64, R180.reuse, R38, R64 ;  /* 0x00000026b440723c */ /* 0x040fe20000041840 */
[----:B------:R-:W4:Y:S03]  /*b1d0*/  LDL.LU R38, [R1+0x4] ;  /* 0x0000040001267983 */ /* 0x000f260000300800 */
[----:B------:R-:W-:Y:S03]  /*b1e0*/  MOV R37, R176 ;  /* 0x000000b000257202 */ /* 0x000fe60000000f00 */
[----:B------:R-:W-:Y:S01]  /*b1f0*/  MOV R39, R177 ;  /* 0x000000b100277202 */ /* 0x000fe20000000f00 */
[C---:B------:R-:W-:Y:S01]  /*b200*/  HMMA.16816.F32.BF16 R68, R180.reuse, R40, R68 ;  /* 0x00000028b444723c */ /* 0x040fe20000041844 */
[----:B------:R-:W-:Y:S03]  /*b210*/  LDSM.16.MT88.4 R176, [R213+0xb900] ;  /* 0x00b90000d5b0783b */ /* 0x000fe60000004200 */
[----:B------:R-:W-:Y:S04]  /*b220*/  FADD.FTZ R2, R39, R2 ;  /* 0x0000000227027221 */ /* 0x000fe80000010000 */
[C---:B------:R-:W-:Y:S04]  /*b230*/  HMMA.16816.F32.BF16 R72, R180.reuse, R42, R72 ;  /* 0x0000002ab448723c */ /* 0x040fe80000041848 */
[----:B------:R-:W-:Y:S04]  /*b240*/  FADD.FTZ R2, R36, R2 ;  /* 0x0000000224027221 */ /* 0x000fe80000010000 */
[C---:B--2---:R-:W-:Y:S04]  /*b250*/  HMMA.16816.F32.BF16 R76, R180.reuse, R24, R76 ;  /* 0x00000018b44c723c */ /* 0x044fe8000004184c */
[----:B------:R-:W-:Y:S04]  /*b260*/  FADD.FTZ R2, R37, R2 ;  /* 0x0000000225027221 */ /* 0x000fe80000010000 */
[C---:B------:R-:W-:Y:S01]  /*b270*/  HMMA.16816.F32.BF16 R80, R180.reuse, R26, R80 ;  /* 0x0000001ab450723c */ /* 0x040fe20000041850 */
[----:B------:R-:W2:Y:S03]  /*b280*/  LDSM.16.MT88.4 R24, [R215+0x8900] ;  /* 0x00890000d718783b */ /* 0x000ea60000004200 */
[----:B------:R-:W-:Y:S04]  /*b290*/  FADD.FTZ R2, R51, R2 ;  /* 0x0000000233027221 */ /* 0x000fe80000010000 */
[C---:B-1----:R-:W-:Y:S04]  /*b2a0*/  HMMA.16816.F32.BF16 R84, R180.reuse, R20, R84 ;  /* 0x00000014b454723c */ /* 0x042fe80000041854 */
[----:B------:R-:W-:Y:S04]  /*b2b0*/  FADD.FTZ R2, R196, R2 ;  /* 0x00000002c4027221 */ /* 0x000fe80000010000 */
[C---:B------:R-:W-:Y:S01]  /*b2c0*/  HMMA.16816.F32.BF16 R88, R180.reuse, R22, R88 ;  /* 0x00000016b458723c */ /* 0x040fe20000041858 */
[----:B------:R-:W1:Y:S03]  /*b2d0*/  LDSM.16.MT88.4 R20, [R214+0x8900] ;  /* 0x00890000d614783b */ /* 0x000e660000004200 */
[----:B------:R-:W-:Y:S04]  /*b2e0*/  FADD.FTZ R2, R252, R2 ;  /* 0x00000002fc027221 */ /* 0x000fe80000010000 */
[C---:B------:R-:W-:Y:S04]  /*b2f0*/  HMMA.16816.F32.BF16 R92, R180.reuse, R4, R92 ;  /* 0x00000004b45c723c */ /* 0x040fe8000004185c */
        /* <DEDUP_REMOVED lines=11> */
[C---:B------:R-:W-:Y:S04]  /*b3b0*/  HMMA.16816.F32.BF16 R112, R180.reuse, R30, R112 ;  /* 0x0000001eb470723c */ /* 0x040fe80000041870 */
[----:B------:R-:W-:Y:S04]  /*b3c0*/  FADD.FTZ R2, R211, R2 ;  /* 0x00000002d3027221 */ /* 0x000fe80000010000 */
[C---:B---3--:R-:W-:Y:S04]  /*b3d0*/  HMMA.16816.F32.BF16 R116, R180.reuse, R32, R116 ;  /* 0x00000020b474723c */ /* 0x048fe80000041874 */
[----:B------:R-:W-:Y:S04]  /*b3e0*/  FADD.FTZ R2, R210, R2 ;  /* 0x00000002d2027221 */ /* 0x000fe80000010000 */
[C---:B------:R-:W-:Y:S04]  /*b3f0*/  HMMA.16816.F32.BF16 R120, R180.reuse, R34, R120 ;  /* 0x00000022b478723c */ /* 0x040fe80000041878 */
[----:B------:R-:W-:Y:S04]  /*b400*/  FADD.FTZ R2, R209, R2 ;  /* 0x00000002d1027221 */ /* 0x000fe80000010000 */
[C---:B--2---:R-:W-:Y:S04]  /*b410*/  HMMA.16816.F32.BF16 R124, R180.reuse, R24, R124 ;  /* 0x00000018b47c723c */ /* 0x044fe8000004187c */
[----:B------:R-:W-:Y:S04]  /*b420*/  FADD.FTZ R2, R208, R2 ;  /* 0x00000002d0027221 */ /* 0x000fe80000010000 */
[C---:B------:R-:W-:Y:S04]  /*b430*/  HMMA.16816.F32.BF16 R128, R180.reuse, R26, R128 ;  /* 0x0000001ab480723c */ /* 0x040fe80000041880 */
[----:B------:R-:W-:Y:S04]  /*b440*/  FADD.FTZ R2, R203, R2 ;  /* 0x00000002cb027221 */ /* 0x000fe80000010000 */
[C---:B-1----:R-:W-:Y:S04]  /*b450*/  HMMA.16816.F32.BF16 R132, R180.reuse, R20, R132 ;  /* 0x00000014b484723c */ /* 0x042fe80000041884 */
[----:B------:R-:W-:Y:S04]  /*b460*/  FADD.FTZ R2, R201, R2 ;  /* 0x00000002c9027221 */ /* 0x000fe80000010000 */
[C---:B------:R-:W-:Y:S04]  /*b470*/  HMMA.16816.F32.BF16 R136, R180.reuse, R22, R136 ;  /* 0x00000016b488723c */ /* 0x040fe80000041888 */
[----:B------:R-:W-:Y:S04]  /*b480*/  FADD.FTZ R2, R197, R2 ;  /* 0x00000002c5027221 */ /* 0x000fe80000010000 */
[C---:B------:R-:W-:Y:S04]  /*b490*/  HMMA.16816.F32.BF16 R140, R180.reuse, R4, R140 ;  /* 0x00000004b48c723c */ /* 0x040fe8000004188c */
[----:B------:R-:W-:Y:S04]  /*b4a0*/  FADD.FTZ R2, R195, R2 ;  /* 0x00000002c3027221 */ /* 0x000fe80000010000 */
[C---:B------:R-:W-:Y:S01]  /*b4b0*/  HMMA.16816.F32.BF16 R144, R180.reuse, R6, R144 ;  /* 0x00000006b490723c */ /* 0x040fe20000041890 */
[----:B------:R-:W1:Y:S07]  /*b4c0*/  LDSM.16.MT88.4 R4, [R214+0xb900] ;  /* 0x00b90000d604783b */ /* 0x000e6e0000004200 */
[C---:B------:R-:W-:Y:S08]  /*b4d0*/  HMMA.16816.F32.BF16 R148, R180.reuse, R176, R148 ;  /* 0x000000b0b494723c */ /* 0x040ff00000041894 */
[C---:B------:R-:W-:Y:S08]  /*b4e0*/  HMMA.16816.F32.BF16 R176, R180.reuse, R178, R12 ;  /* 0x000000b2b4b0723c */ /* 0x040ff0000004180c */
[C---:B------:R-:W-:Y:S08]  /*b4f0*/  HMMA.16816.F32.BF16 R152, R180.reuse, R8, R152 ;  /* 0x00000008b498723c */ /* 0x040ff00000041898 */
[C---:B------:R-:W-:Y:S08]  /*b500*/  HMMA.16816.F32.BF16 R156, R180.reuse, R10, R156 ;  /* 0x0000000ab49c723c */ /* 0x040ff0000004189c */
[C---:B-1----:R-:W-:Y:S08]  /*b510*/  HMMA.16816.F32.BF16 R160, R180.reuse, R4, R160 ;  /* 0x00000004b4a0723c */ /* 0x042ff000000418a0 */
[----:B------:R-:W-:Y:S04]  /*b520*/  HMMA.16816.F32.BF16 R180, R180, R6, R16 ;  /* 0x00000006b4b4723c */ /* 0x000fe80000041810 */
[----:B----4-:R-:W-:Y:S04]  /*b530*/  FFMA.FTZ R0, R0, R38, R207 ;  /* 0x0000002600007223 */ /* 0x010fe800000100cf */
[----:B------:R-:W-:Y:S04]  /*b540*/  FADD.FTZ R0, R206, R0 ;  /* 0x00000000ce007221 */ /* 0x000fe80000010000 */
        /* <DEDUP_REMOVED lines=17> */
[----:B------:R-:W-:Y:S01]  /*b660*/  FADD.FTZ R4, R165, R0 ;  /* 0x00000000a5047221 */ /* 0x000fe20000010000 */
[----:B------:R-:W-:Y:S01]  /*b670*/  MOV R165, R164 ;  /* 0x000000a400a57202 */ /* 0x000fe20000000f00 */
[----:B------:R-:W-:Y:S02]  /*b680*/  FADD.FTZ R0, R44, R2 ;  /* 0x000000022c007221 */ /* 0x000fe40000010000 */
[----:B------:R-:W-:Y:S02]  /*b690*/  FADD.FTZ R4, R46, R4 ;  /* 0x000000042e047221 */ /* 0x000fe40000010000 */
[----:B------:R-:W-:Y:S02]  /*b6a0*/  FADD.FTZ R0, R45, R0 ;  /* 0x000000002d007221 */ /* 0x000fe40000010000 */
[----:B------:R-:W-:Y:S02]  /*b6b0*/  FADD.FTZ R4, R47, R4 ;  /* 0x000000042f047221 */ /* 0x000fe40000010000 */
[----:B------:R-:W-:Y:S02]  /*b6c0*/  FADD.FTZ R2, R48, R0 ;  /* 0x0000000030027221 */ /* 0x000fe40000010000 */
[----:B------:R-:W-:Y:S02]  /*b6d0*/  FADD.FTZ R0, R50, R4 ;  /* 0x0000000432007221 */ /* 0x000fe40000010000 */
[----:B------:R-:W-:Y:S02]  /*b6e0*/  FADD.FTZ R2, R49, R2 ;  /* 0x0000000231027221 */ /* 0x000fe40000010000 */
[----:B------:R-:W-:Y:S01]  /*b6f0*/  FADD.FTZ R0, R166, R0 ;  /* 0x00000000a6007221 */ /* 0x000fe20000010000 */
[----:B------:R-:W-:Y:S02]  /*b700*/  MOV R166, R3 ;  /* 0x0000000300a67202 */ /* 0x000fe40000000f00 */
[----:B------:R1:W-:Y:S06]  /*b710*/  STL [R1], R2 ;  /* 0x0000000201007387 */ /* 0x0003ec0000100800 */
[----:B------:R1:W-:Y:S01]  /*b720*/  STL [R1+0x4], R0 ;  /* 0x0000040001007387 */ /* 0x0003e20000100800 */
[----:B------:R-:W-:-:S05]  /*b730*/  @P0 BRA `(.L_x_1218) ;  /* 0xffffbd1000000947 */ /* 0x000fca000383ffff */
.L_x_1217:
[----:B-1--4-:R-:W2:Y:S04]  /*b740*/  LDL.LU R0, [R1] ;  /* 0x0000000001007983 */ /* 0x012ea80000300800 */
        /* <DEDUP_REMOVED lines=8> */
[----:B------:R-:W1:Y:S01]  /*b7d0*/  SHFL.BFLY PT, R0, R6, 0x1, 0x1f ;  /* 0x0c201f0006007f89 */ /* 0x000e6200000e0000 */
[----:B------:R-:W-:-:S03]  /*b7e0*/  MOV R2, RZ ;  /* 0x000000ff00027202 */ /* 0x000fc60000000f00 */
[----:B------:R-:W2:Y:S01]  /*b7f0*/  SHFL.BFLY PT, R4, R7, 0x1, 0x1f ;  /* 0x0c201f0007047f89 */ /* 0x000ea200000e0000 */
[----:B-1----:R-:W-:Y:S01]  /*b800*/  FADD.FTZ R6, R6, R0 ;  /* 0x0000000006067221 */ /* 0x002fe20000010000 */
[----:B------:R-:W-:Y:S01]  /*b810*/  MOV R0, RZ ;  /* 0x000000ff00007202 */ /* 0x000fe20000000f00 */
[----:B--2---:R-:W-:-:S03]  /*b820*/  FADD.FTZ R7, R4, R7 ;  /* 0x0000000704077221 */ /* 0x004fc60000010000 */
[----:B------:R-:W-:Y:S02]  /*b830*/  FSETP.NE.FTZ.AND P1, PT, R6, RZ, PT ;  /* 0x000000ff0600720b */ /* 0x000fe40003f35000 */
[----:B------:R-:W-:-:S11]  /*b840*/  FSETP.NE.FTZ.AND P0, PT, R7, RZ, PT ;  /* 0x000000ff0700720b */ /* 0x000fd60003f15000 */
        /* <DEDUP_REMOVED lines=140> */
.L_x_1209:
        /* <DEDUP_REMOVED lines=311> */
.L_x_1221:
[----:B------:R-:W-:Y:S05]  /*d480*/  BSYNC B0 ;  /* 0x0000000000007941 */ /* 0x000fea0003800000 */
.L_x_1220:
        /* <DEDUP_REMOVED lines=195> */
.L_x_1219:
        /* <DEDUP_REMOVED lines=50> */
.L_x_1222:
        /* <DEDUP_REMOVED lines=10> */
.L_x_2619:


//--------------------- .text._ZN7cutlass13device_kernelIN5flash19enable_sm80_to_sm89INS1_16FlashAttnFwdSm80INS1_25CollectiveMainloopFwdSm80ILi8ELi1ELb0EN4cute5tupleIJNS5_1CILi128EEENS7_ILi64EEENS7_ILi256EEEEEELi256ENS_10bfloat16_tEfNS_4arch4Sm80ELb0ELb0ELb0ELb1ELb0ELb0ELb1ELb1EEENS1_21CollectiveEpilogueFwdINS6_IJS8_SA_S9_EEENS6_IJNS7_ILi1EEESI_SI_EEESC_SE_Li256ELb1ELb1ELb1ELb0EEENS1_36VarlenDynamicPersistentTileSchedulerILi128ELi64ELi256ELi256ELb1ELb1ELb0ELb0ELb1ELb1EEEEEEEEEvNT_6ParamsE --------------------------
	.section	.text._ZN7cutlass13device_kernelIN5flash19enable_sm80_to_sm89INS1_16FlashAttnFwdSm80INS1_25CollectiveMainloopFwdSm80ILi8ELi1ELb0EN4cute5tupleIJNS5_1CILi128EEENS7_ILi64EEENS7_ILi256EEEEEELi256ENS_10bfloat16_tEfNS_4arch4Sm80ELb0ELb0ELb0ELb1ELb0ELb0ELb1ELb1EEENS1_21CollectiveEpilogueFwdINS6_IJS8_SA_S9_EEENS6_IJNS7_ILi1EEESI_SI_EEESC_SE_Li256ELb1ELb1ELb1ELb0EEENS1_36VarlenDynamicPersistentTileSchedulerILi128ELi64ELi256ELi256ELb1ELb1ELb0ELb0ELb1ELb1EEEEEEEEEvNT_6ParamsE,"ax",@progbits
	.sectioninfo	@"SHI_REGISTERS=255"
	.align	128
.text._ZN7cutlass13device_kernelIN5flash19enable_sm80_to_sm89INS1_16FlashAttnFwdSm80INS1_25CollectiveMainloopFwdSm80ILi8ELi1ELb0EN4cute5tupleIJNS5_1CILi128EEENS7_ILi64EEENS7_ILi256EEEEEELi256ENS_10bfloat16_tEfNS_4arch4Sm80ELb0ELb0ELb0ELb1ELb0ELb0ELb1ELb1EEENS1_21CollectiveEpilogueFwdINS6_IJS8_SA_S9_EEENS6_IJNS7_ILi1EEESI_SI_EEESC_SE_Li256ELb1ELb1ELb1ELb0EEENS1_36VarlenDynamicPersistentTileSchedulerILi128ELi64ELi256ELi256ELb1ELb1ELb0ELb0ELb1ELb1EEEEEEEEEvNT_6ParamsE:
        .type           _ZN7cutlass13device_kernelIN5flash19enable_sm80_to_sm89INS1_16FlashAttnFwdSm80INS1_25CollectiveMainloopFwdSm80ILi8ELi1ELb0EN4cute5tupleIJNS5_1CILi128EEENS7_ILi64EEENS7_ILi256EEEEEELi256ENS_10bfloat16_tEfNS_4arch4Sm80ELb0ELb0ELb0ELb1ELb0ELb0ELb1ELb1EEENS1_21CollectiveEpilogueFwdINS6_IJS8_SA_S9_EEENS6_IJNS7_ILi1EEESI_SI_EEESC_SE_Li256ELb1ELb1ELb1ELb0EEENS1_36VarlenDynamicPersistentTileSchedulerILi128ELi64ELi256ELi256ELb1ELb1ELb0ELb0ELb1ELb1EEEEEEEEEvNT_6ParamsE,@function
        .size           _ZN7cutlass13device_kernelIN5flash19enable_sm80_to_sm89INS1_16FlashAttnFwdSm80INS1_25CollectiveMainloopFwdSm80ILi8ELi1ELb0EN4cute5tupleIJNS5_1CILi128EEENS7_ILi64EEENS7_ILi256EEEEEELi256ENS_10bfloat16_tEfNS_4arch4Sm80ELb0ELb0ELb0ELb1ELb0ELb0ELb1ELb1EEENS1_21CollectiveEpilogueFwdINS6_IJS8_SA_S9_EEENS6_IJNS7_ILi1EEESI_SI_EEESC_SE_Li256ELb1ELb1ELb1ELb0EEENS1_36VarlenDynamicPersistentTileSchedulerILi128ELi64ELi256ELi256ELb1ELb1ELb0ELb0ELb1ELb1EEEEEEEEEvNT_6ParamsE,(.L_x_2620 - _ZN7cutlass13device_kernelIN5flash19enable_sm80_to_sm89INS1_16FlashAttnFwdSm80INS1_25CollectiveMainloopFwdSm80ILi8ELi1ELb0EN4cute5tupleIJNS5_1CILi128EEENS7_ILi64EEENS7_ILi256EEEEEELi256ENS_10bfloat16_tEfNS_4arch4Sm80ELb0ELb0ELb0ELb1ELb0ELb0ELb1ELb1EEENS1_21CollectiveEpilogueFwdINS6_IJS8_SA_S9_EEENS6_IJNS7_ILi1EEESI_SI_EEESC_SE_Li256ELb1ELb1ELb1ELb0EEENS1_36VarlenDynamicPersistentTileSchedulerILi128ELi64ELi256ELi256ELb1ELb1ELb0ELb0ELb1ELb1EEEEEEEEEvNT_6ParamsE)
        .other          _ZN7cutlass13device_kernelIN5flash19enable_sm80_to_sm89INS1_16FlashAttnFwdSm80INS1_25CollectiveMainloopFwdSm80ILi8ELi1ELb0EN4cute5tupleIJNS5_1CILi128EEENS7_ILi64EEENS7_ILi256EEEEEELi256ENS_10bfloat16_tEfNS_4arch4Sm80ELb0ELb0ELb0ELb1ELb0ELb0ELb1ELb1EEENS1_21CollectiveEpilogueFwdINS6_IJS8_SA_S9_EEENS6_IJNS7_ILi1EEESI_SI_EEESC_SE_Li256ELb1ELb1ELb1ELb0EEENS1_36VarlenDynamicPersistentTileSchedulerILi128ELi64ELi256ELi256ELb1ELb1ELb0ELb0ELb1ELb1EEEEEEEEEvNT_6ParamsE,@"STO_CUDA_ENTRY STV_DEFAULT"
_ZN7cutlass13device_kernelIN5flash19enable_sm80_to_sm89INS1_16FlashAttnFwdSm80INS1_25CollectiveMainloopFwdSm80ILi8ELi1ELb0EN4cute5tupleIJNS5_1CILi128EEENS7_ILi64EEENS7_ILi256EEEEEELi256ENS_10bfloat16_tEfNS_4arch4Sm80ELb0ELb0ELb0ELb1ELb0ELb0ELb1ELb1EEENS1_21CollectiveEpilogueFwdINS6_IJS8_SA_S9_EEENS6_IJNS7_ILi1EEESI_SI_EEESC_SE_Li256ELb1ELb1ELb1ELb0EEENS1_36VarlenDynamicPersistentTileSchedulerILi128ELi64ELi256ELi256ELb1ELb1ELb0ELb0ELb1ELb1EEEEEEEEEvNT_6ParamsE:
[----:B------:R-:W-:-:S03]  /*0000*/  MOV R1, c[0x0][0x28] ;  /* 0x00000a0000017a02 */ /* 0x000fc60000000f00 */
[----:B------:R-:W1:Y:S01]  /*0010*/  S2R R2, SR_TID.X ;  /* 0x0000000000027919 */ /* 0x000e620000002100 */
[----:B------:R-:W-:Y:S01]  /*0020*/  IADD3 R1, R1, -0x40, RZ ;  /* 0xffffffc001017810 */ /* 0x000fe20007ffe0ff */
[----:B------:R-:W-:Y:S01]  /*0030*/  ULDC.64 UR6, c[0x0][0x118] ;  /* 0x0000460000067ab9 */ /* 0x000fe20000000a00 */
[----:B-1----:R-:W-:-:S05]  /*0040*/  SHF.R.U32.HI R0, RZ, 0x5, R2 ;  /* 0x00000005ff007819 */ /* 0x002fca0000011602 */
[----:B------:R-:W1:Y:S02]  /*0050*/  SHFL.IDX PT, R3, R0, RZ, 0x1f ;  /* 0x00001fff00037589 */ /* 0x000e6400000e0000 */
[----:B-1----:R-:W-:Y:S02]  /*0060*/  ISETP.NE.AND P0, PT, R3, RZ, PT ;  /* 0x000000ff0300720c */ /* 0x002fe40003f05270 */
[----:B------:R1:W-:Y:S11]  /*0070*/  STL [R1+0x30], R3 ;  /* 0x0000300301007387 */ /* 0x0003f60000100800 */
        /* <DEDUP_REMOVED lines=44> */
.L_x_1228:
        /* <DEDUP_REMOVED lines=17> */
.L_x_1316:
        /* <DEDUP_REMOVED lines=16> */
.L_x_1317:
[----:B---3--:R-:W-:-:S05]  /*0550*/  IMAD R0, R0, c[0x0][0x538], RZ ;  /* 0x00014e0000007a24 */ /* 0x008fca00078e02ff */
[----:B------:R-:W-:-:S04]  /*0560*/  IADD3 R6, R0, R6, RZ ;  /* 0x0000000600067210 */ /* 0x000fc80007ffe0ff */
[----:B------:R-:W-:-:S13]  /*0570*/  ISETP.GT.AND P0, PT, R6, UR4, PT ;  /* 0x0000000406007c0c */ /* 0x000fda000bf04270 */
[----:B-12---:R-:W-:Y:S05]  /*0580*/  @!P0 BRA `(.L_x_1228) ;  /* 0xfffffdb000008947 */ /* 0x006fea000383ffff */
.L_x_1224:
[----:B--2---:R-:W-:-:S05]  /*0590*/  IADD3 R240, -R0, R6, RZ ;  /* 0x0000000600f07210 */ /* 0x004fca0007ffe1ff */
[----:B------:R-:W-:-:S05]  /*05a0*/  IMAD R0, R4, c[0x0][0x538], R240 ;  /* 0x00014e0004007a24 */ /* 0x000fca00078e02f0 */
[----:B------:R-:W-:Y:S01]  /*05b0*/  ISETP.GT.AND P0, PT, R0, UR4, PT ;  /* 0x0000000400007c0c */ /* 0x000fe2000bf04270 */
[----:B------:R-:W-:-:S12]  /*05c0*/  BRA.DIV ~URZ, `(.L_x_1229) ;  /* 0x0000e5f27f007947 */ /* 0x000fd8000b800000 */
[----:B------:R-:W-:-:S04]  /*05d0*/  VOTE.ANY R6, PT, !P0 ;  /* 0x0000000000067806 */ /* 0x000fc800040e0100 */
.L_x_1318:
[----:B------:R1:W2:Y:S01]  /*05e0*/  POPC R243, R6 ;  /* 0x0000000600f37309 */ /* 0x0002a20000000000 */
[----:B------:R-:W-:Y:S05]  /*05f0*/  BRA.DIV ~URZ, `(.L_x_1230) ;  /* 0x0000e6127f007947 */ /* 0x000fea000b800000 */
[----:B--2---:R-:W2:Y:S04]  /*0600*/  SHFL.IDX PT, R11, R8, R243, 0x1f ;  /* 0x00001ff3080b7589 */ /* 0x004ea800000e0000 */
[----:B------:R3:W4:Y:S02]  /*0610*/  SHFL.IDX PT, R10, R7, R243, 0x1f ;  /* 0x00001ff3070a7589 */ /* 0x00072400000e0000 */
[----:B---3--:R-:W-:Y:S02]  /*0620*/  MOV R7, RZ ;  /* 0x000000ff00077202 */ /* 0x008fe40000000f00 */
.L_x_1319:
[----:B--2-4-:R-:W-:Y:S01]  /*0630*/  ISETP.NE.AND P0, PT, R6, RZ, PT ;  /* 0x000000ff0600720c */ /* 0x014fe20003f05270 */
[----:B------:R-:W-:-:S12]  /*0640*/  BSSY B0, `(.L_x_1231) ;  /* 0x0000005000007945 */ /* 0x000fd80003800000 */
[----:B------:R-:W-:Y:S05]  /*0650*/  @!P0 BRA `(.L_x_1232) ;  /* 0x0000003000008947 */ /* 0x000fea0003800000 */
[----:B------:R-:W-:Y:S01]  /*0660*/  IADD3 R3, R243, -0x1, RZ ;  /* 0xfffffffff3037810 */ /* 0x000fe20007ffe0ff */
[----:B------:R-:W-:Y:S05]  /*0670*/  BRA.DIV ~URZ, `(.L_x_1233) ;  /* 0x0000e6727f007947 */ /* 0x000fea000b800000 */
[----:B------:R2:W3:Y:S02]  /*0680*/  SHFL.IDX PT, R7, R4, R3, 0x1f ;  /* 0x00001f0304077589 */ /* 0x0004e400000e0000 */
.L_x_1232:
[----:B------:R-:W-:Y:S05]  /*0690*/  BSYNC B0 ;  /* 0x0000000000007941 */ /* 0x000fea0003800000 */
.L_x_1231:
        /* <DEDUP_REMOVED lines=65> */
.L_x_1225:
[----:B--2---:R-:W-:Y:S01]  /*0ab0*/  IMAD.MOV.U32 R241, RZ, RZ, RZ ;  /* 0x000000fffff17224 */ /* 0x004fe200078e00ff */
[----:B------:R-:W-:Y:S01]  /*0ac0*/  MOV R242, RZ ;  /* 0x000000ff00f27202 */ /* 0x000fe20000000f00 */
[----:B------:R-:W-:Y:S01]  /*0ad0*/  IMAD.U32 R240, RZ, RZ, UR4 ;  /* 0x00000004fff07e24 */ /* 0x000fe2000f8e00ff */
[----:B------:R-:W-:Y:S02]  /*0ae0*/  MOV R243, c[0x0][0x53c] ;  /* 0x00014f0000f37a02 */ /* 0x000fe40000000f00 */
.L_x_1234:
[----:B------:R-:W-:Y:S01]  /*0af0*/  ISETP.NE.AND P0, PT, R12, RZ, PT ;  /* 0x000000ff0c00720c */ /* 0x000fe20003f05270 */
[----:B------:R-:W-:-:S12]  /*0b00*/  WARPSYNC 0xffffffff ;  /* 0xffffffff00007948 */ /* 0x000fd80003800000 */
[----:B------:R1:W-:Y:S04]  /*0b10*/  @!P0 STS.128 [0x20100], R240 ;  /* 0x020100f0ff008388 */ /* 0x0003e80000000c00 */
[----:B------:R-:W-:Y:S06]  /*0b20*/  BAR.ARV 0x5, 0x100 ;  /* 0x0144000000007b1d */ /* 0x000fec0000002000 */
.L_x_1223:
[----:B-12---:R-:W-:-:S13]  /*0b30*/  ISETP.GE.AND P0, PT, R243, c[0x0][0x53c], PT ;  /* 0x00014f00f3007a0c */ /* 0x006fda0003f06270 */
[----:B------:R-:W-:Y:S05]  /*0b40*/  @P0 EXIT ;  /* 0x000000000000094d */ /* 0x000fea0003800000 */
[----:B------:R-:W1:Y:S02]  /*0b50*/  S2R R15, SR_TID.X ;  /* 0x00000000000f7919 */ /* 0x000e640000002100 */
[----:B-1----:R-:W-:-:S04]  /*0b60*/  SHF.R.S32.HI R10, RZ, 0x1f, R15 ;  /* 0x0000001fff0a7819 */ /* 0x002fc8000001140f */
[CC--:B------:R-:W-:Y:S02]  /*0b70*/  LEA.HI R2, R10.reuse, R15.reuse, RZ, 0x4 ;  /* 0x0000000f0a027211 */ /* 0x0c0fe400078f20ff */
[----:B------:R-:W-:Y:S02]  /*0b80*/  LEA.HI R7, R10, R15, RZ, 0x3 ;  /* 0x0000000f0a077211 */ /* 0x000fe400078f18ff */
[----:B------:R-:W-:Y:S02]  /*0b90*/  SHF.R.S32.HI R3, RZ, 0x4, R2 ;  /* 0x00000004ff037819 */ /* 0x000fe40000011402 */
[----:B------:R-:W-:Y:S02]  /*0ba0*/  LOP3.LUT R8, R7, 0xfffffff8, RZ, 0xc0, !PT ;  /* 0xfffffff807087812 */ /* 0x000fe400078ec0ff */
[----:B------:R-:W-:Y:S02]  /*0bb0*/  LEA.HI R0, R2, R3, RZ, 0x1 ;  /* 0x0000000302007211 */ /* 0x000fe400078f08ff */
[----:B------:R-:W-:Y:S01]  /*0bc0*/  SHF.R.S32.HI R17, RZ, 0x3, R7 ;  /* 0x00000003ff117819 */ /* 0x000fe20000011407 */
[----:B------:R-:W-:Y:S01]  /*0bd0*/  IMAD.IADD R8, R15, 0x1, -R8 ;  /* 0x000000010f087824 */ /* 0x000fe200078e0a08 */
[----:B------:R-:W-:-:S02]  /*0be0*/  LOP3.LUT R0, R0, 0xfffffffe, RZ, 0xc0, !PT ;  /* 0xfffffffe00007812 */ /* 0x000fc400078ec0ff */
[----:B------:R-:W-:Y:S01]  /*0bf0*/  LEA.HI R11, R10, R15, RZ, 0x2 ;  /* 0x0000000f0a0b7211 */ /* 0x000fe200078f10ff */
[----:B------:R-:W-:Y:S02]  /*0c00*/  IMAD.SHL.U32 R4, R17, 0x40, RZ ;  /* 0x0000004011047824 */ /* 0x000fe400078e00ff */
[----:B------:R-:W-:Y:S01]  /*0c10*/  IMAD.IADD R13, R3, 0x1, -R0 ;  /* 0x00000001030d7824 */ /* 0x000fe200078e0a00 */
[----:B------:R-:W-:Y:S01]  /*0c20*/  LOP3.LUT R0, R2, 0xfffffff0, RZ, 0xc0, !PT ;  /* 0xfffffff002007812 */ /* 0x000fe200078ec0ff */
[C---:B------:R-:W-:Y:S01]  /*0c30*/  IMAD.SHL.U32 R234, R8.reuse, 0x8, RZ ;  /* 0x0000000808ea7824 */ /* 0x040fe200078e00ff */
[--C-:B------:R-:W-:Y:S01]  /*0c40*/  SHF.R.S32.HI R9, RZ, 0x2, R11.reuse ;  /* 0x00000002ff097819 */ /* 0x100fe2000001140b */
[----:B------:R-:W-:Y:S01]  /*0c50*/  IMAD.SHL.U32 R6, R8, 0x40, RZ ;  /* 0x0000004008067824 */ /* 0x000fe200078e00ff */
[----:B------:R-:W-:Y:S01]  /*0c60*/  SHF.R.S32.HI R3, RZ, 0x1f, R11 ;  /* 0x0000001fff037819 */ /* 0x000fe2000001140b */
[----:B------:R-:W-:Y:S01]  /*0c70*/  IMAD.IADD R2, R15, 0x1, -R0 ;  /* 0x000000010f027824 */ /* 0x000fe200078e0a00 */
[----:B------:R-:W-:-:S02]  /*0c80*/  LOP3.LUT R0, R4, 0x1c0, RZ, 0xc0, !PT ;  /* 0x000001c004007812 */ /* 0x000fc400078ec0ff */
[----:B------:R-:W-:Y:S02]  /*0c90*/  LEA.HI R3, R3, R9, RZ, 0x3 ;  /* 0x0000000903037211 */ /* 0x000fe400078f18ff */
[----:B------:R-:W-:Y:S02]  /*0ca0*/  SHF.R.S32.HI R12, RZ, 0x1f, R2 ;  /* 0x0000001fff0c7819 */ /* 0x000fe40000011402 */
[----:B------:R-:W-:Y:S02]  /*0cb0*/  LOP3.LUT R4, R3, 0xfffffff8, RZ, 0xc0, !PT ;  /* 0xfffffff803047812 */ /* 0x000fe400078ec0ff */
[----:B------:R-:W-:Y:S02]  /*0cc0*/  LOP3.LUT R5, R0, 0x38, R234, 0xf8, !PT ;  /* 0x0000003800057812 */ /* 0x000fe400078ef8ea */
[----:B------:R-:W-:Y:S01]  /*0cd0*/  SHF.R.U32.HI R3, RZ, 0x3, R0 ;  /* 0x00000003ff037819 */ /* 0x000fe20000011600 */
[----:B------:R-:W-:Y:S01]  /*0ce0*/  IMAD.IADD R9, R9, 0x1, -R4 ;  /* 0x0000000109097824 */ /* 0x000fe200078e0a04 */
[----:B------:R-:W-:-:S02]  /*0cf0*/  LOP3.LUT R0, R6, 0x1c0, RZ, 0xc0, !PT ;  /* 0x000001c006007812 */ /* 0x000fc400078ec0ff */
[----:B------:R-:W-:Y:S02]  /*0d00*/  LEA.HI R12, R12, R2, RZ, 0x3 ;  /* 0x000000020c0c7211 */ /* 0x000fe400078f18ff */
[----:B------:R-:W-:Y:S02]  /*0d10*/  LOP3.LUT R5, R5, R3, RZ, 0x3c, !PT ;  /* 0x0000000305057212 */ /* 0x000fe400078e3cff */
[----:B------:R-:W-:Y:S02]  /*0d20*/  LOP3.LUT R3, R0, 0x8, R7, 0xf8, !PT ;  /* 0x0000000800037812 */ /* 0x000fe400078ef807 */
[----:B------:R-:W-:Y:S02]  /*0d30*/  SHF.R.U32.HI R0, RZ, 0x3, R0 ;  /* 0x00000003ff007819 */ /* 0x000fe40000011600 */
[----:B------:R-:W-:Y:S02]  /*0d40*/  LEA.HI R7, R10, R15, RZ, 0x5 ;  /* 0x0000000f0a077211 */ /* 0x000fe400078f28ff */
[----:B------:R-:W-:-:S02]  /*0d50*/  LOP3.LUT R4, R12, 0xfffffff8, RZ, 0xc0, !PT ;  /* 0xfffffff80c047812 */ /* 0x000fc400078ec0ff */
[----:B------:R-:W-:Y:S02]  /*0d60*/  LEA.HI R6, R10, R15, RZ, 0x6 ;  /* 0x0000000f0a067211 */ /* 0x000fe400078f30ff */
[----:B------:R-:W-:Y:S01]  /*0d70*/  LOP3.LUT R14, R3, R0, RZ, 0x3c, !PT ;  /* 0x00000000030e7212 */ /* 0x000fe200078e3cff */
[----:B------:R-:W-:Y:S01]  /*0d80*/  IMAD.IADD R10, R2, 0x1, -R4 ;  /* 0x00000001020a7824 */ /* 0x000fe200078e0a04 */
[----:B------:R-:W-:Y:S01]  /*0d90*/  LOP3.LUT R0, R7, 0xffffffe0, RZ, 0xc0, !PT ;  /* 0xffffffe007007812 */ /* 0x000fe200078ec0ff */
[----:B------:R-:W-:Y:S01]  /*0da0*/  IMAD.SHL.U32 R4, R6, 0x8, RZ ;  /* 0x0000000806047824 */ /* 0x000fe200078e00ff */
[--C-:B------:R-:W-:Y:S02]  /*0db0*/  SHF.R.S32.HI R6, RZ, 0x5, R7.reuse ;  /* 0x00000005ff067819 */ /* 0x100fe40000011407 */
[----:B------:R-:W-:Y:S01]  /*0dc0*/  SHF.R.S32.HI R2, RZ, 0x1f, R7 ;  /* 0x0000001fff027819 */ /* 0x000fe20000011407 */
[----:B------:R-:W-:Y:S01]  /*0dd0*/  IMAD.IADD R16, R15, 0x1, -R0 ;  /* 0x000000010f107824 */ /* 0x000fe200078e0a00 */
[----:B------:R-:W-:Y:S01]  /*0de0*/  LOP3.LUT R3, R11, 0xfffffffc, RZ, 0xc0, !PT ;  /* 0xfffffffc0b037812 */ /* 0x000fe200078ec0ff */
[----:B------:R-:W-:Y:S01]  /*0df0*/  IMAD.SHL.U32 R7, R13, 0x8, RZ ;  /* 0x000000080d077824 */ /* 0x000fe200078e00ff */
[----:B------:R-:W-:Y:S01]  /*0e00*/  LEA.HI R0, R2, R6, RZ, 0x3 ;  /* 0x0000000602007211 */ /* 0x000fe200078f18ff */
[----:B------:R-:W-:Y:S01]  /*0e10*/  IMAD.SHL.U32 R2, R10, 0x40, RZ ;  /* 0x000000400a027824 */ /* 0x000fe200078e00ff */
[----:B------:R-:W-:-:S02]  /*0e20*/  SHF.R.S32.HI R11, RZ, 0x1f, R16 ;  /* 0x0000001fff0b7819 */ /* 0x000fc40000011410 */
[----:B------:R-:W-:Y:S02]  /*0e30*/  LOP3.LUT R0, R0, 0xffffff8, RZ, 0xc0, !PT ;  /* 0x0ffffff800007812 */ /* 0x000fe400078ec0ff */
[----:B------:R-:W-:Y:S02]  /*0e40*/  LEA.HI R11, R11, R16, RZ, 0x2 ;  /* 0x000000100b0b7211 */ /* 0x000fe400078f10ff */
[----:B------:R-:W-:Y:S02]  /*0e50*/  LOP3.LUT R2, R2, 0x1c0, RZ, 0xc0, !PT ;  /* 0x000001c002027812 */ /* 0x000fe400078ec0ff */
[----:B------:R-:W-:Y:S01]  /*0e60*/  LOP3.LUT R218, R5, 0x7ffffe00, R4, 0xf8, !PT ;  /* 0x7ffffe0005da7812 */ /* 0x000fe200078ef804 */
[----:B------:R-:W-:Y:S01]  /*0e70*/  IMAD.IADD R5, R15, 0x1, -R3 ;  /* 0x000000010f057824 */ /* 0x000fe200078e0a03 */
[----:B------:R-:W-:Y:S01]  /*0e80*/  LOP3.LUT R7, R2, 0x8, R7, 0xf8, !PT ;  /* 0x0000000802077812 */ /* 0x000fe200078ef807 */
[----:B------:R-:W-:Y:S01]  /*0e90*/  IMAD.IADD R3, R6, 0x1, -R0 ;  /* 0x0000000106037824 */ /* 0x000fe200078e0a00 */
[----:B------:R-:W-:Y:S01]  /*0ea0*/  SHF.R.S32.HI R0, RZ, 0x2, R11 ;  /* 0x00000002ff007819 */ /* 0x000fe2000001140b */
[----:B------:R-:W-:Y:S01]  /*0eb0*/  IMAD.SHL.U32 R218, R218, 0x2, RZ ;  /* 0x00000002dada7824 */ /* 0x000fe200078e00ff */
[----:B------:R-:W-:-:S02]  /*0ec0*/  SHF.R.U32.HI R2, RZ, 0x3, R2 ;  /* 0x00000003ff027819 */ /* 0x000fc40000011602 */
[----:B------:R-:W-:Y:S01]  /*0ed0*/  LOP3.LUT R4, R9, 0x1, RZ, 0xc0, !PT ;  /* 0x0000000109047812 */ /* 0x000fe200078ec0ff */
[----:B------:R-:W-:Y:S01]  /*0ee0*/  IMAD R15, R3, 0x10, R0 ;  /* 0x00000010030f7824 */ /* 0x000fe200078e0200 */
[----:B------:R-:W-:Y:S01]  /*0ef0*/  LOP3.LUT R7, R7, R2, RZ, 0x3c, !PT ;  /* 0x0000000207077212 */ /* 0x000fe200078e3cff */
[----:B------:R-:W-:Y:S01]  /*0f00*/  IMAD.SHL.U32 R2, R9, 0x40, RZ ;  /* 0x0000004009027824 */ /* 0x000fe200078e00ff */
[----:B------:R-:W-:Y:S01]  /*0f10*/  LEA.HI R0, R5, R5, RZ, 0x1 ;  /* 0x0000000505007211 */ /* 0x000fe200078f08ff */
[----:B------:R-:W-:Y:S01]  /*0f20*/  IMAD.SHL.U32 R3, R12, 0x40, RZ ;  /* 0x000000400c037824 */ /* 0x000fe200078e00ff */
[----:B------:R-:W-:Y:S01]  /*0f30*/  ISETP.NE.U32.AND P0, PT, R4, 0x1, PT ;  /* 0x000000010400780c */ /* 0x000fe20003f05070 */
[----:B------:R-:W-:Y:S01]  /*0f40*/  IMAD.SHL.U32 R4, R6, 0x400, RZ ;  /* 0x0000040006047824 */ /* 0x000fe200078e00ff */
[----:B------:R-:W-:Y:S01]  /*0f50*/  LOP3.LUT R0, R0, 0x1ffffffe, RZ, 0xc0, !PT ;  /* 0x1ffffffe00007812 */ /* 0x000fe200078ec0ff */
[----:B------:R-:W-:Y:S01]  /*0f60*/  STL [R1+0x34], R15 ;  /* 0x0000340f01007387 */ /* 0x000fe20000100800 */
[----:B------:R-:W-:-:S02]  /*0f70*/  LOP3.LUT R2, R2, 0x1c0, RZ, 0xc0, !PT ;  /* 0x000001c002027812 */ /* 0x000fc400078ec0ff */
[----:B------:R-:W-:Y:S01]  /*0f80*/  LOP3.LUT R3, R3, 0xfffffe00, RZ, 0xc0, !PT ;  /* 0xfffffe0003037812 */ /* 0x000fe200078ec0ff */
[C---:B------:R-:W-:Y:S01]  /*0f90*/  IMAD.IADD R12, R5.reuse, 0x1, -R0 ;  /* 0x00000001050c7824 */ /* 0x040fe200078e0a00 */
[----:B------:R-:W-:Y:S01]  /*0fa0*/  LEA.HI R2, R2, R2, RZ, 0x1d ;  /* 0x0000000202027211 */ /* 0x000fe200078fe8ff */
[----:B------:R-:W-:Y:S01]  /*0fb0*/  IMAD R5, R5, 0x2, R4 ;  /* 0x0000000205057824 */ /* 0x000fe200078e0204 */
[----:B------:R-:W-:Y:S01]  /*0fc0*/  R2P PR, R9, 0x6 ;  /* 0x0000000609007804 */ /* 0x000fe20000000000 */
[----:B------:R-:W-:Y:S01]  /*0fd0*/  IMAD R0, R13, 0x200, R14 ;  /* 0x000002000d007824 */ /* 0x000fe200078e020e */
[-C--:B------:R-:W-:Y:S01]  /*0fe0*/  IADD3 R4, R7, R3.reuse, R4 ;  /* 0x0000000307047210 */ /* 0x080fe20007ffe004 */
[----:B------:R-:W-:Y:S01]  /*0ff0*/  IMAD.IADD R9, R5, 0x1, R2 ;  /* 0x0000000105097824 */ /* 0x000fe200078e0202 */
[----:B------:R-:W-:Y:S01]  /*1000*/  LOP3.LUT R5, R7, R3, RZ, 0xfc, !PT ;  /* 0x0000000307057212 */ /* 0x000fe200078efcff */
[----:B------:R-:W-:Y:S01]  /*1010*/  IMAD R3, R8, 0x20, R17 ;  /* 0x0000002008037824 */ /* 0x000fe200078e0211 */
[----:B------:R-:W-:Y:S01]  /*1020*/  IADD3 R237, R234, 0x40, RZ ;  /* 0x00000040eaed7810 */ /* 0x000fe20007ffe0ff */
[----:B------:R-:W-:Y:S01]  /*1030*/  IMAD.MOV.U32 R13, RZ, RZ, 0x20 ;  /* 0x00000020ff0d7424 */ /* 0x000fe200078e00ff */
[----:B------:R-:W-:-:S02]  /*1040*/  LOP3.LUT P4, RZ, R8, 0x2, RZ, 0xc0, !PT ;  /* 0x0000000208ff7812 */ /* 0x000fc4000788c0ff */
[----:B------:R1:W-:Y:S01]  /*1050*/  STL [R1+0x2c], R3 ;  /* 0x00002c0301007387 */ /* 0x0003e20000100800 */
[C---:B------:R-:W-:Y:S02]  /*1060*/  LOP3.LUT P6, RZ, R10.reuse, 0x2, RZ, 0xc0, !PT ;  /* 0x000000020aff7812 */ /* 0x040fe400078cc0ff */
[----:B------:R-:W-:Y:S01]  /*1070*/  LOP3.LUT P5, RZ, R10, 0x4, RZ, 0xc0, !PT ;  /* 0x000000040aff7812 */ /* 0x000fe200078ac0ff */
[----:B------:R-:W-:Y:S01]  /*1080*/  IMAD.MOV.U32 R10, RZ, RZ, 0x40 ;  /* 0x00000040ff0a7424 */ /* 0x000fe200078e00ff */
[----:B------:R-:W-:Y:S02]  /*1090*/  SHF.R.S32.HI R6, RZ, 0x1f, R237 ;  /* 0x0000001fff067819 */ /* 0x000fe400000114ed */
[----:B------:R-:W-:Y:S01]  /*10a0*/  LOP3.LUT P3, RZ, R8, 0x4, RZ, 0xc0, !PT ;  /* 0x0000000408ff7812 */ /* 0x000fe2000786c0ff */
[----:B------:R-:W-:Y:S01]  /*10b0*/  IMAD R8, R12, 0x8, R15 ;  /* 0x000000080c087824 */ /* 0x000fe200078e020f */
[----:B------:R-:W-:Y:S01]  /*10c0*/  LEA R151, R0, 0x8100, 0x1 ;  /* 0x0000810000977811 */ /* 0x000fe200078e08ff */
[----:B------:R2:W-:Y:S01]  /*10d0*/  STL [R1], R6 ;  /* 0x0000000601007387 */ /* 0x0005e20000100800 */
[----:B------:R-:W-:-:S02]  /*10e0*/  SEL R2, R10, 0xffffffc0, !P3 ;  /* 0xffffffc00a027807 */ /* 0x000fc40005800000 */
[----:B------:R-:W-:Y:S01]  /*10f0*/  SEL R0, R10, 0xffffffc0, !P5 ;  /* 0xffffffc00a007807 */ /* 0x000fe20006800000 */
[----:B------:R3:W-:Y:S01]  /*1100*/  STL [R1+0x38], R8 ;  /* 0x0000380801007387 */ /* 0x0007e20000100800 */
[----:B------:R-:W-:Y:S01]  /*1110*/  SEL R7, R13, 0xffffffe0, !P1 ;  /* 0xffffffe00d077807 */ /* 0x000fe20004800000 */
[C---:B------:R-:W-:Y:S01]  /*1120*/  IMAD.IADD R197, R151.reuse, 0x1, R2 ;  /* 0x0000000197c57824 */ /* 0x040fe200078e0202 */
[C---:B------:R-:W-:Y:S02]  /*1130*/  IADD3 R202, R151.reuse, 0x20, RZ ;  /* 0x0000002097ca7810 */ /* 0x040fe40007ffe0ff */
[----:B------:R-:W-:Y:S02]  /*1140*/  @P4 IADD3 R202, R151, -0x20, RZ ;  /* 0xffffffe097ca4810 */ /* 0x000fe40007ffe0ff */
[----:B------:R-:W-:Y:S02]  /*1150*/  LEA R198, R4, 0x10100, 0x1 ;  /* 0x0001010004c67811 */ /* 0x000fe400078e08ff */
[----:B------:R-:W-:Y:S01]  /*1160*/  LEA R192, R5, 0x100, 0x1 ;  /* 0x0000010005c07811 */ /* 0x000fe200078e08ff */
[----:B------:R-:W-:Y:S01]  /*1170*/  IMAD.IADD R194, R2, 0x1, R202 ;  /* 0x0000000102c27824 */ /* 0x000fe200078e02ca */
[----:B-1----:R-:W-:Y:S01]  /*1180*/  LOP3.LUT R3, R11, 0x7ffffffc, RZ, 0xc0, !PT ;  /* 0x7ffffffc0b037812 */ /* 0x002fe200078ec0ff */
[----:B------:R-:W-:Y:S01]  /*1190*/  IMAD.IADD R201, R198, 0x1, R0 ;  /* 0x00000001c6c97824 */ /* 0x000fe200078e0200 */
[----:B------:R-:W-:Y:S01]  /*11a0*/  IADD3 R236, R234, 0x80, RZ ;  /* 0x00000080eaec7810 */ /* 0x000fe20007ffe0ff */
[----:B------:R-:W-:Y:S01]  /*11b0*/  IMAD.IADD R196, R0, 0x1, R192 ;  /* 0x0000000100c47824 */ /* 0x000fe200078e02c0 */
[----:B------:R-:W-:Y:S01]  /*11c0*/  IADD3 R238, R234, 0xc0, RZ ;  /* 0x000000c0eaee7810 */ /* 0x000fe20007ffe0ff */
[----:B------:R-:W-:Y:S01]  /*11d0*/  IMAD.IADD R3, R16, 0x1, -R3 ;  /* 0x0000000110037824 */ /* 0x000fe200078e0a03 */
[----:B------:R-:W-:-:S02]  /*11e0*/  SHF.R.S32.HI R235, RZ, 0x1f, R234 ;  /* 0x0000001fffeb7819 */ /* 0x000fc400000114ea */
[----:B------:R-:W-:Y:S01]  /*11f0*/  SHF.R.S32.HI R252, RZ, 0x1f, R236 ;  /* 0x0000001ffffc7819 */ /* 0x000fe200000114ec */
[----:B------:R-:W-:Y:S01]  /*1200*/  IMAD.SHL.U32 R239, R3, 0x2, RZ ;  /* 0x0000000203ef7824 */ /* 0x000fe200078e00ff */
[----:B--2---:R-:W-:Y:S02]  /*1210*/  SEL R6, R10, 0xffffffc0, !P2 ;  /* 0xffffffc00a067807 */ /* 0x004fe40005000000 */
[----:B------:R-:W-:Y:S02]  /*1220*/  SEL R3, R13, 0xffffffe0, !P6 ;  /* 0xffffffe00d037807 */ /* 0x000fe40007000000 */
[C---:B------:R-:W-:Y:S02]  /*1230*/  IADD3 R22, R239.reuse, 0x98, RZ ;  /* 0x00000098ef167810 */ /* 0x040fe40007ffe0ff */
[C---:B------:R-:W-:Y:S01]  /*1240*/  IADD3 R19, R239.reuse, 0xb0, RZ ;  /* 0x000000b0ef137810 */ /* 0x040fe20007ffe0ff */
[----:B------:R-:W-:Y:S01]  /*1250*/  IMAD.IADD R199, R198, 0x1, R3 ;  /* 0x00000001c6c77824 */ /* 0x000fe200078e0203 */
[----:B------:R-:W-:Y:S01]  /*1260*/  IADD3 R10, R239, 0x8, RZ ;  /* 0x00000008ef0a7810 */ /* 0x000fe20007ffe0ff */
[----:B------:R-:W-:Y:S01]  /*1270*/  IMAD.IADD R193, R3, 0x1, R192 ;  /* 0x0000000103c17824 */ /* 0x000fe200078e02c0 */
[----:B------:R-:W-:Y:S01]  /*1280*/  IADD3 R16, R239, 0xc8, RZ ;  /* 0x000000c8ef107810 */ /* 0x000fe20007ffe0ff */
[----:B------:R-:W-:Y:S01]  /*1290*/  IMAD.IADD R200, R199, 0x1, R0 ;  /* 0x00000001c7c87824 */ /* 0x000fe200078e0200 */
[C---:B---3--:R-:W-:Y:S01]  /*12a0*/  IADD3 R8, R239.reuse, 0x10, RZ ;  /* 0x00000010ef087810 */ /* 0x048fe20007ffe0ff */
[----:B------:R-:W-:Y:S01]  /*12b0*/  IMAD.IADD R195, R0, 0x1, R193 ;  /* 0x0000000100c37824 */ /* 0x000fe200078e02c1 */
[----:B------:R-:W-:-:S02]  /*12c0*/  IADD3 R13, R239, 0xe0, RZ ;  /* 0x000000e0ef0d7810 */ /* 0x000fc40007ffe0ff */
[----:B------:R-:W-:Y:S02]  /*12d0*/  LEA R10, R9, 0x80, 0x1 ;  /* 0x00000080090a7811 */ /* 0x000fe400078e08ff */
[C---:B------:R-:W-:Y:S02]  /*12e0*/  IADD3 R8, R239.reuse, 0xf8, RZ ;  /* 0x000000f8ef087810 */ /* 0x040fe40007ffe0ff */
[----:B------:R-:W-:Y:S01]  /*12f0*/  SHF.R.S32.HI R9, RZ, 0x1f, R22 ;  /* 0x0000001fff097819 */ /* 0x000fe20000011416 */
[----:B------:R-:W-:Y:S01]  /*1300*/  STL [R1+0x8], R10 ;  /* 0x0000080a01007387 */ /* 0x000fe20000100800 */
[----:B------:R-:W-:Y:S02]  /*1310*/  SHF.R.S32.HI R9, RZ, 0x1f, R19 ;  /* 0x0000001fff097819 */ /* 0x000fe40000011413 */
[----:B------:R-:W-:Y:S02]  /*1320*/  IADD3 R11, R239, 0xf0, RZ ;  /* 0x000000f0ef0b7810 */ /* 0x000fe40007ffe0ff */
[----:B------:R-:W-:-:S02]  /*1330*/  SHF.R.S32.HI R9, RZ, 0x1f, R16 ;  /* 0x0000001fff097819 */ /* 0x000fc40000011410 */
[----:B------:R-:W-:Y:S02]  /*1340*/  SHF.R.S32.HI R9, RZ, 0x1f, R13 ;  /* 0x0000001fff097819 */ /* 0x000fe4000001140d */
[----:B------:R-:W-:Y:S01]  /*1350*/  SHF.R.S32.HI R9, RZ, 0x1f, R8 ;  /* 0x0000001fff097819 */ /* 0x000fe20000011408 */
[C---:B------:R-:W-:Y:S01]  /*1360*/  IMAD.IADD R9, R10.reuse, 0x1, R7 ;  /* 0x000000010a097824 */ /* 0x040fe200078e0207 */
[----:B------:R-:W-:Y:S01]  /*1370*/  SHF.R.S32.HI R11, RZ, 0x1f, R11 ;  /* 0x0000001fff0b7819 */ /* 0x000fe2000001140b */
[C-C-:B------:R-:W-:Y:S01]  /*1380*/  IMAD.IADD R11, R10.reuse, 0x1, R6.reuse ;  /* 0x000000010a0b7824 */ /* 0x140fe200078e0206 */
[C---:B------:R-:W-:Y:S01]  /*1390*/  IADD3 R8, R10.reuse, -0x10, RZ ;  /* 0xfffffff00a087810 */ /* 0x040fe20007ffe0ff */
[----:B------:R-:W-:Y:S01]  /*13a0*/  IMAD.IADD R2, R9, 0x1, R6 ;  /* 0x0000000109027824 */ /* 0x000fe200078e0206 */
[----:B------:R-:W-:Y:S02]  /*13b0*/  @P0 IADD3 R8, R10, 0x10, RZ ;  /* 0x000000100a080810 */ /* 0x000fe40007ffe0ff */
[----:B------:R-:W-:Y:S01]  /*13c0*/  STL [R1+0x24], R11 ;  /* 0x0000240b01007387 */ /* 0x000fe20000100800 */
[----:B------:R-:W-:-:S02]  /*13d0*/  IADD3 R23, R239, 0x90, RZ ;  /* 0x00000090ef177810 */ /* 0x000fc40007ffe0ff */
[----:B------:R-:W-:Y:S01]  /*13e0*/  IMAD.IADD R4, R6, 0x1, R8 ;  /* 0x0000000106047824 */ /* 0x000fe200078e0208 */
[----:B------:R-:W-:Y:S01]  /*13f0*/  STL [R1+0x14], R9 ;  /* 0x0000140901007387 */ /* 0x000fe20000100800 */
[C---:B------:R-:W-:Y:S02]  /*1400*/  IADD3 R21, R239.reuse, 0xa0, RZ ;  /* 0x000000a0ef157810 */ /* 0x040fe40007ffe0ff */
[C---:B------:R-:W-:Y:S01]  /*1410*/  IADD3 R20, R239.reuse, 0xa8, RZ ;  /* 0x000000a8ef147810 */ /* 0x040fe20007ffe0ff */
[----:B------:R1:W-:Y:S01]  /*1420*/  STL [R1+0x20], R2 ;  /* 0x0000200201007387 */ /* 0x0003e20000100800 */
[C---:B------:R-:W-:Y:S02]  /*1430*/  IADD3 R18, R239.reuse, 0xb8, RZ ;  /* 0x000000b8ef127810 */ /* 0x040fe40007ffe0ff */
[C---:B------:R-:W-:Y:S01]  /*1440*/  IADD3 R17, R239.reuse, 0xc0, RZ ;  /* 0x000000c0ef117810 */ /* 0x040fe20007ffe0ff */
[----:B------:R-:W-:Y:S01]  /*1450*/  STL [R1+0xc], R8 ;  /* 0x00000c0801007387 */ /* 0x000fe20000100800 */
[----:B------:R-:W-:-:S02]  /*1460*/  IADD3 R15, R239, 0xd0, RZ ;  /* 0x000000d0ef0f7810 */ /* 0x000fc40007ffe0ff */
[C---:B------:R-:W-:Y:S01]  /*1470*/  IADD3 R14, R239.reuse, 0xd8, RZ ;  /* 0x000000d8ef0e7810 */ /* 0x040fe20007ffe0ff */
[----:B------:R-:W-:Y:S01]  /*1480*/  STL [R1+0x1c], R4 ;  /* 0x00001c0401007387 */ /* 0x000fe20000100800 */
[----:B------:R-:W-:Y:S02]  /*1490*/  IADD3 R12, R239, 0xe8, RZ ;  /* 0x000000e8ef0c7810 */ /* 0x000fe40007ffe0ff */
[----:B------:R-:W-:Y:S02]  /*14a0*/  SHF.R.S32.HI R247, RZ, 0x1f, R238 ;  /* 0x0000001ffff77819 */ /* 0x000fe400000114ee */
[----:B------:R-:W-:Y:S02]  /*14b0*/  SHF.R.S32.HI R23, RZ, 0x1f, R23 ;  /* 0x0000001fff177819 */ /* 0x000fe40000011417 */
[----:B------:R-:W-:Y:S02]  /*14c0*/  SHF.R.S32.HI R21, RZ, 0x1f, R21 ;  /* 0x0000001fff157819 */ /* 0x000fe40000011415 */
[----:B------:R-:W-:-:S02]  /*14d0*/  SHF.R.S32.HI R20, RZ, 0x1f, R20 ;  /* 0x0000001fff147819 */ /* 0x000fc40000011414 */
[----:B------:R-:W-:Y:S02]  /*14e0*/  SHF.R.S32.HI R18, RZ, 0x1f, R18 ;  /* 0x0000001fff127819 */ /* 0x000fe40000011412 */
[----:B------:R-:W-:Y:S02]  /*14f0*/  SHF.R.S32.HI R17, RZ, 0x1f, R17 ;  /* 0x0000001fff117819 */ /* 0x000fe40000011411 */
[----:B------:R-:W-:Y:S01]  /*1500*/  SHF.R.S32.HI R15, RZ, 0x1f, R15 ;  /* 0x0000001fff0f7819 */ /* 0x000fe2000001140f */
[----:B-1----:R-:W-:Y:S01]  /*1510*/  IMAD.IADD R2, R7, 0x1, R8 ;  /* 0x0000000107027824 */ /* 0x002fe200078e0208 */
[----:B------:R-:W-:Y:S02]  /*1520*/  SHF.R.S32.HI R14, RZ, 0x1f, R14 ;  /* 0x0000001fff0e7819 */ /* 0x000fe4000001140e */
[----:B------:R-:W-:Y:S02]  /*1530*/  SHF.R.S32.HI R12, RZ, 0x1f, R12 ;  /* 0x0000001fff0c7819 */ /* 0x000fe4000001140c */
[----:B------:R1:W-:Y:S01]  /*1540*/  STL [R1+0x10], R2 ;  /* 0x0000100201007387 */ /* 0x0003e20000100800 */
        /* <DEDUP_REMOVED lines=11> */
[----:B------:R-:W-:Y:S01]  /*1600*/  IADD3 R206, R202, 0x6000, RZ ;  /* 0x00006000cace7810 */ /* 0x000fe20007ffe0ff */
[----:B-1----:R-:W-:Y:S01]  /*1610*/  IMAD.IADD R2, R2, 0x1, R6 ;  /* 0x0000000102027824 */ /* 0x002fe200078e0206 */
[----:B------:R-:W-:-:S02]  /*1620*/  IADD3 R205, R202, 0x6800, RZ ;  /* 0x00006800cacd7810 */ /* 0x000fc40007ffe0ff */
[C---:B------:R-:W-:Y:S02]  /*1630*/  IADD3 R204, R202.reuse, 0x7000, RZ ;  /* 0x00007000cacc7810 */ /* 0x040fe40007ffe0ff */
[----:B------:R1:W-:Y:S01]  /*1640*/  STL [R1+0x18], R2 ;  /* 0x0000180201007387 */ /* 0x0003e20000100800 */
[----:B------:R-:W-:-:S03]  /*1650*/  IADD3 R203, R202, 0x7800, RZ ;  /* 0x00007800cacb7810 */ /* 0x000fc60007ffe0ff */
.L_x_1315:
[----:B------:R-:W-:-:S04]  /*1660*/  IMAD.MOV.U32 R13, RZ, RZ, 0x4 ;  /* 0x00000004ff0d7424 */ /* 0x000fc800078e00ff */
[----:B-1----:R-:W-:-:S05]  /*1670*/  IMAD.WIDE R2, R243, R13, c[0x0][0x588] ;  /* 0x00016200f3027625 */ /* 0x002fca00078e020d */
[----:B------:R-:W2:Y:S01]  /*1680*/  LDG.E R244, [R2.64] ;  /* 0x0000000602f47981 */ /* 0x000ea2000c1e1900 */
[----:B------:R-:W-:Y:S01]  /*1690*/  ISETP.NE.U32.AND P0, PT, RZ, c[0x0][0x370], PT ;  /* 0x0000dc00ff007a0c */ /* 0x000fe20003f05070 */
[----:B------:R-:W-:Y:S01]  /*16a0*/  CS2R R6, SRZ ;  /* 0x0000000000067805 */ /* 0x000fe2000001ff00 */
[----:B------:R-:W-:Y:S02]  /*16b0*/  ISETP.NE.U32.AND P5, PT, RZ, c[0x0][0x360], PT ;  /* 0x0000d800ff007a0c */ /* 0x000fe40003fa5070 */
[----:B------:R-:W-:Y:S02]  /*16c0*/  ISETP.NE.AND.EX P0, PT, RZ, c[0x0][0x374], PT, P0 ;  /* 0x0000dd00ff007a0c */ /* 0x000fe40003f05300 */
[----:B------:R-:W-:Y:S02]  /*16d0*/  ISETP.NE.AND.EX P5, PT, RZ, c[0x0][0x364], PT, P5 ;  /* 0x0000d900ff007a0c */ /* 0x000fe40003fa5350 */
[----:B------:R-:W-:-:S04]  /*16e0*/  ISETP.NE.U32.AND P2, PT, RZ, c[0x0][0x348], PT ;  /* 0x0000d200ff007a0c */ /* 0x000fc80003f45070 */
[----:B------:R-:W-:Y:S01]  /*16f0*/  ISETP.NE.AND.EX P2, PT, RZ, c[0x0][0x34c], PT, P2 ;  /* 0x0000d300ff007a0c */ /* 0x000fe20003f45320 */
[----:B------:R-:W-:Y:S01]  /*1700*/  IMAD.MOV.U32 R10, RZ, RZ, RZ ;  /* 0x000000ffff0a7224 */ /* 0x000fe200078e00ff */
[----:B--2---:R-:W-:-:S03]  /*1710*/  SHF.R.S32.HI R246, RZ, 0x1f, R244 ;  /* 0x0000001ffff67819 */ /* 0x004fc600000114f4 */
[----:B------:R-:W-:-:S04]  /*1720*/  @P0 LEA R2, P1, R244, c[0x0][0x370], 0x2 ;  /* 0x0000dc00f4020a11 */ /* 0x000fc800078210ff */
[C-C-:B------:R-:W-:Y:S02]  /*1730*/  @P0 LEA.HI.X R3, R244.reuse, c[0x0][0x374], R246.reuse, 0x2, P1 ;  /* 0x0000dd00f4030a11 */ /* 0x140fe400008f14f6 */
[----:B------:R-:W-:Y:S02]  /*1740*/  ISETP.NE.U32.AND P1, PT, RZ, c[0x0][0x350], PT ;  /* 0x0000d400ff007a0c */ /* 0x000fe40003f25070 */
[C---:B------:R-:W-:Y:S01]  /*1750*/  LEA R4, P4, R244.reuse, c[0x0][0x348], 0x2 ;  /* 0x0000d200f4047a11 */ /* 0x040fe200078810ff */
[----:B------:R1:W5:Y:S01]  /*1760*/  @P0 LDG.E R7, [R2.64] ;  /* 0x0000000602070981 */ /* 0x000362000c1e1900 */
[----:B------:R-:W-:Y:S02]  /*1770*/  ISETP.NE.AND.EX P1, PT, RZ, c[0x0][0x354], PT, P1 ;  /* 0x0000d500ff007a0c */ /* 0x000fe40003f25310 */
[C---:B------:R-:W-:Y:S02]  /*1780*/  @P5 LEA R8, P0, R244.reuse, c[0x0][0x360], 0x2 ;  /* 0x0000d800f4085a11 */ /* 0x040fe400078010ff */
[----:B------:R-:W-:-:S02]  /*1790*/  LEA.HI.X R5, R244, c[0x0][0x34c], R246, 0x2, P4 ;  /* 0x0000d300f4057a11 */ /* 0x000fc400020f14f6 */
[----:B------:R-:W-:-:S03]  /*17a0*/  @P5 LEA.HI.X R9, R244, c[0x0][0x364], R246, 0x2, P0 ;  /* 0x0000d900f4095a11 */ /* 0x000fc600000f14f6 */
[----:B------:R2:W5:Y:S04]  /*17b0*/  @P2 LDG.E R6, [R4.64] ;  /* 0x0000000604062981 */ /* 0x000568000c1e1900 */
[----:B------:R2:W5:Y:S01]  /*17c0*/  @P5 LDG.E R18, [R8.64] ;  /* 0x0000000608125981 */ /* 0x000562000c1e1900 */
[----:B-1----:R-:W-:-:S04]  /*17d0*/  LEA R2, P3, R244, c[0x0][0x350], 0x2 ;  /* 0x0000d400f4027a11 */ /* 0x002fc800078610ff */
[----:B------:R-:W-:-:S05]  /*17e0*/  LEA.HI.X R3, R244, c[0x0][0x354], R246, 0x2, P3 ;  /* 0x0000d500f4037a11 */ /* 0x000fca00018f14f6 */
[----:B------:R2:W5:Y:S01]  /*17f0*/  @P1 LDG.E R10, [R2.64] ;  /* 0x00000006020a1981 */ /* 0x000562000c1e1900 */
[----:B------:R-:W-:Y:S01]  /*1800*/  YIELD ;  /* 0x0000000000007946 */ /* 0x000fe20003800000 */
[----:B------:R-:W-:Y:S01]  /*1810*/  LOP3.LUT R245, R242, 0xffff, RZ, 0xc0, !PT ;  /* 0x0000fffff2f57812 */ /* 0x000fe200078ec0ff */
[----:B------:R-:W-:Y:S05]  /*1820*/  @P5 BRA `(.L_x_1235) ;  /* 0x0000005000005947 */ /* 0x000fea0003800000 */
[----:B-----5:R-:W-:Y:S01]  /*1830*/  MOV R18, c[0x0][0x168] ;  /* 0x00005a0000127a02 */ /* 0x020fe20000000f00 */
[----:B------:R-:W-:Y:S05]  /*1840*/  @!P2 BRA `(.L_x_1235) ;  /* 0x000000300000a947 */ /* 0x000fea0003800000 */
[----:B--2---:R-:W2:Y:S04]  /*1850*/  LDG.E R8, [R4.64] ;  /* 0x0000000604087981 */ /* 0x004ea8000c1e1900 */
[----:B------:R-:W2:Y:S02]  /*1860*/  LDG.E R0, [R4.64+0x4] ;  /* 0x0000040604007981 */ /* 0x000ea4000c1e1900 */
[----:B--2---:R-:W-:-:S02]  /*1870*/  IADD3 R18, -R8, R0, RZ ;  /* 0x0000000008127210 */ /* 0x004fc40007ffe1ff */
.L_x_1235:
[----:B------:R-:W-:-:S04]  /*1880*/  ISETP.NE.U32.AND P0, PT, RZ, c[0x0][0x368], PT ;  /* 0x0000da00ff007a0c */ /* 0x000fc80003f05070 */
[----:B------:R-:W-:-:S13]  /*1890*/  ISETP.NE.AND.EX P0, PT, RZ, c[0x0][0x36c], PT, P0 ;  /* 0x0000db00ff007a0c */ /* 0x000fda0003f05300 */
[----:B------:R-:W-:Y:S05]  /*18a0*/  @!P0 BRA `(.L_x_1236) ;  /* 0x0000004000008947 */ /* 0x000fea0003800000 */
[----:B--2---:R-:W-:-:S04]  /*18b0*/  LEA R2, P0, R244, c[0x0][0x368], 0x2 ;  /* 0x0000da00f4027a11 */ /* 0x004fc800078010ff */
[----:B------:R-:W-:-:S05]  /*18c0*/  LEA.HI.X R3, R244, c[0x0][0x36c], R246, 0x2, P0 ;  /* 0x0000db00f4037a11 */ /* 0x000fca00000f14f6 */
[----:B------:R1:W5:Y:S01]  /*18d0*/  LDG.E R0, [R2.64] ;  /* 0x0000000602007981 */ /* 0x000362000c1e1900 */
[----:B------:R-:W-:Y:S05]  /*18e0*/  BRA `(.L_x_1237) ;  /* 0x0000005000007947 */ /* 0x000fea0003800000 */
.L_x_1236:
[----:B------:R-:W-:Y:S01]  /*18f0*/  MOV R0, c[0x0][0x1d0] ;  /* 0x0000740000007a02 */ /* 0x000fe20000000f00 */
[----:B------:R-:W-:Y:S05]  /*1900*/  @!P1 BRA `(.L_x_1237) ;  /* 0x0000003000009947 */ /* 0x000fea0003800000 */
[----:B--2---:R-:W2:Y:S04]  /*1910*/  LDG.E R4, [R2.64] ;  /* 0x0000000602047981 */ /* 0x004ea8000c1e1900 */
[----:B------:R-:W2:Y:S02]  /*1920*/  LDG.E R0, [R2.64+0x4] ;  /* 0x0000040602007981 */ /* 0x000ea4000c1e1900 */
[----:B--2---:R-:W-:-:S04]  /*1930*/  IADD3 R0, -R4, R0, RZ ;  /* 0x0000000004007210 */ /* 0x004fc80007ffe1ff */
.L_x_1237:
[----:B-12---:R-:W-:Y:S01]  /*1940*/  LOP3.LUT R2, R242, 0xff000000, RZ, 0xc0, !PT ;  /* 0xff000000f2027812 */ /* 0x006fe200078ec0ff */
[--C-:B-----5:R-:W-:Y:S01]  /*1950*/  IMAD.IADD R19, R0, 0x1, -R7.reuse ;  /* 0x0000000100137824 */ /* 0x120fe200078e0a07 */
[----:B------:R-:W-:Y:S01]  /*1960*/  LOP3.LUT R3, R242, 0xff0000, RZ, 0xc0, !PT ;  /* 0x00ff0000f2037812 */ /* 0x000fe200078ec0ff */
[----:B------:R-:W-:Y:S01]  /*1970*/  BSSY B0, `(.L_x_1238) ;  /* 0x000002d000007945 */ /* 0x000fe20003800000 */
[----:B------:R-:W-:Y:S01]  /*1980*/  SHF.R.U32.HI R4, RZ, 0x8, R2 ;  /* 0x00000008ff047819 */ /* 0x000fe20000011602 */
[----:B------:R-:W-:Y:S01]  /*1990*/  IMAD.IADD R12, R10, 0x1, R7 ;  /* 0x000000010a0c7824 */ /* 0x000fe200078e0207 */
[----:B------:R-:W-:-:S02]  /*19a0*/  ISETP.GE.AND P0, PT, R19, 0x1, PT ;  /* 0x000000011300780c */ /* 0x000fc40003f06270 */
[----:B------:R-:W-:Y:S02]  /*19b0*/  LEA.HI R3, R3, R4, RZ, 0x10 ;  /* 0x0000000403037211 */ /* 0x000fe400078f80ff */
[----:B------:R-:W-:Y:S02]  /*19c0*/  IADD3 R0, R19, 0x3f, RZ ;  /* 0x0000003f13007810 */ /* 0x000fe40007ffe0ff */
[----:B------:R-:W-:Y:S02]  /*19d0*/  LOP3.LUT R14, R3, 0xff, RZ, 0xc0, !PT ;  /* 0x000000ff030e7812 */ /* 0x000fe400078ec0ff */
[----:B------:R-:W-:Y:S02]  /*19e0*/  SHF.R.U32.HI R5, RZ, 0x10, R3 ;  /* 0x00000010ff057819 */ /* 0x000fe40000011603 */
[----:B------:R-:W-:Y:S01]  /*19f0*/  SHF.R.S32.HI R2, RZ, 0x1f, R0 ;  /* 0x0000001fff027819 */ /* 0x000fe20000011400 */
[----:B------:R1:W-:Y:S03]  /*1a00*/  STL [R1+0x28], R14 ;  /* 0x0000280e01007387 */ /* 0x0003e60000100800 */
[----:B------:R-:W-:Y:S01]  /*1a10*/  LEA.HI R0, R2, R0, RZ, 0x6 ;  /* 0x0000000002007211 */ /* 0x000fe200078f30ff */
[----:B------:R1:W-:Y:S01]  /*1a20*/  STL [R1+0x4], R5 ;  /* 0x0000040501007387 */ /* 0x0003e20000100800 */
[----:B------:R-:W-:-:S02]  /*1a30*/  IMAD.MOV.U32 R2, RZ, RZ, RZ ;  /* 0x000000ffff027224 */ /* 0x000fc400078e00ff */
[----:B------:R-:W-:Y:S01]  /*1a40*/  SHF.R.S32.HI R8, RZ, 0x6, R0 ;  /* 0x00000006ff087819 */ /* 0x000fe20000011400 */
        /* <DEDUP_REMOVED lines=31> */
.L_x_1239:
[----:B------:R-:W-:Y:S05]  /*1c40*/  BSYNC B0 ;  /* 0x0000000000007941 */ /* 0x000fea0003800000 */
.L_x_1238:
[----:B------:R-:W-:Y:S01]  /*1c50*/  IMAD R242, R14, R2, RZ ;  /* 0x000000020ef27224 */ /* 0x000fe200078e02ff */
[----:B------:R-:W-:Y:S01]  /*1c60*/  PRMT R0, RZ, 0x7610, R0 ;  /* 0x00007610ff007816 */ /* 0x000fe20000000000 */
[----:B------:R-:W-:Y:S01]  /*1c70*/  CS2R R20, SRZ ;  /* 0x0000000000147805 */ /* 0x000fe2000001ff00 */
[----:B------:R-:W-:Y:S01]  /*1c80*/  CS2R R58, SRZ ;  /* 0x00000000003a7805 */ /* 0x000fe2000001ff00 */
[----:B------:R-:W-:Y:S01]  /*1c90*/  IMAD.IADD R2, R242, 0x1, R2 ;  /* 0x00000001f2027824 */ /* 0x000fe200078e0202 */
[----:B------:R-:W-:Y:S01]  /*1ca0*/  CS2R R56, SRZ ;  /* 0x0000000000387805 */ /* 0x000fe2000001ff00 */
        /* <DEDUP_REMOVED lines=65> */
[----:B------:R-:W2:Y:S01]  /*20c0*/  LDL R4, [R1+0x2c] ;  /* 0x00002c0001047983 */ /* 0x000ea20000100800 */
[----:B------:R-:W-:-:S04]  /*20d0*/  ISETP.NE.U32.AND P0, PT, RZ, c[0x0][0x340], PT ;  /* 0x0000d000ff007a0c */ /* 0x000fc80003f05070 */
[----:B------:R-:W-:-:S13]  /*20e0*/  ISETP.NE.AND.EX P0, PT, RZ, c[0x0][0x344], PT, P0 ;  /* 0x0000d100ff007a0c */ /* 0x000fda0003f05300 */
[----:B------:R-:W-:-:S05]  /*20f0*/  @P0 IMAD.WIDE R2, R244, R13, c[0x0][0x340] ;  /* 0x0000d000f4020625 */ /* 0x000fca00078e020d */
[----:B------:R3:W4:Y:S01]  /*2100*/  @P0 LDG.E R11, [R2.64] ;  /* 0x00000006020b0981 */ /* 0x000722000c1e1900 */
[----:B------:R-:W-:Y:S02]  /*2110*/  SHF.R.S32.HI R0, RZ, 0x1f, R6 ;  /* 0x0000001fff007819 */ /* 0x000fe40000011406 */
[----:B------:R-:W-:Y:S01]  /*2120*/  SEL R7, R246, RZ, !P2 ;  /* 0x000000fff6077207 */ /* 0x000fe20005000000 */
[----:B------:R-:W5:Y:S01]  /*2130*/  S2R R9, SR_TID.X ;  /* 0x0000000000097919 */ /* 0x000f620000002100 */
[----:B------:R-:W-:Y:S01]  /*2140*/  ISETP.GE.AND P5, PT, R237, c[0x0][0x1d4], PT ;  /* 0x00007500ed007a0c */ /* 0x000fe20003fa6270 */
[----:B------:R-:W-:Y:S01]  /*2150*/  IMAD R0, R0, c[0x0][0x178], RZ ;  /* 0x00005e0000007a24 */ /* 0x000fe200078e02ff */
[----:B------:R-:W-:Y:S01]  /*2160*/  ISETP.GE.AND P4, PT, R234, c[0x0][0x1d4], PT ;  /* 0x00007500ea007a0c */ /* 0x000fe20003f86270 */
[----:B------:R-:W-:Y:S01]  /*2170*/  IMAD R8, R7, c[0x0][0x1c0], RZ ;  /* 0x0000700007087a24 */ /* 0x000fe200078e02ff */
[----:B------:R-:W-:Y:S01]  /*2180*/  SHF.R.S32.HI R7, RZ, 0x1f, R12 ;  /* 0x0000001fff077819 */ /* 0x000fe2000001140c */
[----:B------:R-:W-:Y:S01]  /*2190*/  IMAD R0, R6, c[0x0][0x17c], R0 ;  /* 0x00005f0006007a24 */ /* 0x000fe200078e0200 */
[----:B------:R-:W-:-:S02]  /*21a0*/  SEL R10, RZ, 0x1, P4 ;  /* 0x00000001ff0a7807 */ /* 0x000fc40002000000 */
[----:B------:R-:W-:Y:S02]  /*21b0*/  ISETP.GE.AND P6, PT, R238, c[0x0][0x1d4], PT ;  /* 0x00007500ee007a0c */ /* 0x000fe40003fc6270 */
[----:B------:R-:W-:Y:S02]  /*21c0*/  P2R R90, PR, RZ, 0x20 ;  /* 0x00000020ff5a7803 */ /* 0x000fe40000000000 */
[----:B------:R-:W-:Y:S02]  /*21d0*/  P2R R91, PR, RZ, 0x10 ;  /* 0x00000010ff5b7803 */ /* 0x000fe40000000000 */
[----:B------:R-:W-:Y:S02]  /*21e0*/  ISETP.GE.AND P4, PT, R237, c[0x0][0x198], PT ;  /* 0x00006600ed007a0c */ /* 0x000fe40003f86270 */
[----:B------:R-:W-:Y:S01]  /*21f0*/  IADD3 R88, R150, -0x1, RZ ;  /* 0xffffffff96587810 */ /* 0x000fe20007ffe0ff */
[----:B---3--:R-:W-:Y:S01]  /*2200*/  IMAD.MOV.U32 R2, RZ, RZ, c[0x0][0x2c4] ;  /* 0x0000b100ff027624 */ /* 0x008fe200078e00ff */
[----:B-----5:R-:W-:-:S04]  /*2210*/  SHF.R.S32.HI R122, RZ, 0x1f, R9 ;  /* 0x0000001fff7a7819 */ /* 0x020fc80000011409 */
[----:B------:R-:W-:Y:S01]  /*2220*/  ISETP.NE.AND P3, PT, R2, 0x1, PT ;  /* 0x000000010200780c */ /* 0x000fe20003f65270 */
[----:B------:R-:W-:Y:S01]  /*2230*/  IMAD.WIDE.U32 R2, R6, c[0x0][0x178], RZ ;  /* 0x00005e0006027a25 */ /* 0x000fe200078e00ff */
[----:B------:R-:W-:-:S03]  /*2240*/  LEA.HI R122, R122, R9, RZ, 0x3 ;  /* 0x000000097a7a7211 */ /* 0x000fc600078f18ff */
[----:B------:R-:W-:Y:S01]  /*2250*/  IMAD.IADD R3, R3, 0x1, R0 ;  /* 0x0000000103037824 */ /* 0x000fe200078e0200 */
[----:B------:R-:W-:-:S03]  /*2260*/  SHF.R.S32.HI R122, RZ, 0x3, R122 ;  /* 0x00000003ff7a7819 */ /* 0x000fc6000001147a */
[----:B------:R-:W-:-:S04]  /*2270*/  IMAD.WIDE.U32 R2, R245, c[0x0][0x1b8], R2 ;  /* 0x00006e00f5027a25 */ /* 0x000fc800078e0002 */
[----:B-1----:R-:W-:Y:S01]  /*2280*/  IMAD R5, R245, c[0x0][0x1bc], R3 ;  /* 0x00006f00f5057a24 */ /* 0x002fe200078e0203 */
[----:B------:R-:W-:-:S05]  /*2290*/  SEL R3, R244, RZ, !P2 ;  /* 0x000000fff4037207 */ /* 0x000fca0005000000 */
[----:B------:R-:W-:Y:S01]  /*22a0*/  IMAD R14, R3, c[0x0][0x1c4], R8 ;  /* 0x00007100030e7a24 */ /* 0x000fe200078e0208 */
[----:B--2---:R-:W-:-:S05]  /*22b0*/  LEA R6, R241, R4, 0x7 ;  /* 0x00000004f1067211 */ /* 0x004fca00078e38ff */
[----:B------:R-:W-:-:S04]  /*22c0*/  @P3 IMAD.HI.U32 R4, R6, c[0x0][0x2c8], RZ ;  /* 0x0000b20006043a27 */ /* 0x000fc800078e00ff */
[----:B------:R-:W-:Y:S01]  /*22d0*/  IMAD.MOV.U32 R0, RZ, RZ, R6 ;  /* 0x000000ffff007224 */ /* 0x000fe200078e0006 */
[----:B------:R-:W-:Y:S01]  /*22e0*/  @P3 SHF.R.U32.HI R0, RZ, c[0x0][0x2cc], R4 ;  /* 0x0000b300ff003a19 */ /* 0x000fe20000011604 */
[----:B------:R-:W-:Y:S01]  /*22f0*/  IMAD.MOV.U32 R4, RZ, RZ, R2 ;  /* 0x000000ffff047224 */ /* 0x000fe200078e0002 */
[----:B------:R-:W-:Y:S02]  /*2300*/  IADD3 R2, P2, R122, R12, RZ ;  /* 0x0000000c7a027210 */ /* 0x000fe40007f5e0ff */
[----:B------:R-:W-:Y:S01]  /*2310*/  ISETP.GE.AND P3, PT, R236, c[0x0][0x198], PT ;  /* 0x00006600ec007a0c */ /* 0x000fe20003f66270 */
[----:B------:R-:W-:Y:S01]  /*2320*/  IMAD.WIDE.U32 R4, R3, c[0x0][0x1c0], R4 ;  /* 0x0000700003047a25 */ /* 0x000fe200078e0004 */
[----:B------:R-:W-:Y:S02]  /*2330*/  LEA.HI.X.SX32 R3, R122, R7, 0x1, P2 ;  /* 0x000000077a037211 */ /* 0x000fe400010f0eff */
[----:B------:R-:W-:Y:S01]  /*2340*/  SEL R7, RZ, 0xffffffff, P5 ;  /* 0xffffffffff077807 */ /* 0x000fe20002800000 */
[----:B------:R-:W-:Y:S01]  /*2350*/  IMAD.WIDE.U32 R8, R2, c[0x0][0x1e0], R234 ;  /* 0x0000780002087a25 */ /* 0x000fe200078e00ea */
[----:B------:R-:W-:-:S02]  /*2360*/  ISETP.GE.AND P2, PT, R236, c[0x0][0x1d4], PT ;  /* 0x00007500ec007a0c */ /* 0x000fc40003f46270 */
[----:B------:R-:W-:Y:S01]  /*2370*/  SHF.L.U32 R17, R7, 0x1, RZ ;  /* 0x0000000107117819 */ /* 0x000fe200000006ff */
[C---:B------:R-:W-:Y:S01]  /*2380*/  IMAD R15, R3.reuse, c[0x0][0x1e0], RZ ;  /* 0x00007800030f7a24 */ /* 0x040fe200078e02ff */
[----:B------:R-:W-:Y:S01]  /*2390*/  P2R R20, PR, RZ, 0x4 ;  /* 0x00000004ff147803 */ /* 0x000fe20000000000 */
[----:B------:R-:W-:Y:S01]  /*23a0*/  IMAD R3, R3, c[0x0][0x208], RZ ;  /* 0x0000820003037a24 */ /* 0x000fe200078e02ff */
[----:B------:R-:W-:Y:S01]  /*23b0*/  LOP3.LUT R17, R17, 0x2, R10, 0xe2, !PT ;  /* 0x0000000211117812 */ /* 0x000fe200078ee20a */
[----:B------:R-:W-:Y:S01]  /*23c0*/  IMAD R16, R2, c[0x0][0x1e4], R15 ;  /* 0x0000790002107a24 */ /* 0x000fe200078e020f */
[----:B------:R-:W-:Y:S01]  /*23d0*/  ISETP.GE.AND P5, PT, R234, c[0x0][0x198], PT ;  /* 0x00006600ea007a0c */ /* 0x000fe20003fa6270 */
[----:B------:R-:W-:-:S04]  /*23e0*/  IMAD.WIDE.U32 R12, R2, c[0x0][0x208], R234 ;  /* 0x00008200020c7a25 */ /* 0x000fc800078e00ea */
[----:B------:R-:W-:Y:S01]  /*23f0*/  IMAD R15, R2, c[0x0][0x20c], R3 ;  /* 0x00008300020f7a24 */ /* 0x000fe200078e0203 */
[--C-:B------:R-:W-:Y:S01]  /*2400*/  SHF.R.S32.HI R2, RZ, 0x1f, R0.reuse ;  /* 0x0000001fff027819 */ /* 0x100fe20000011400 */
[----:B------:R-:W-:Y:S01]  /*2410*/  IMAD.MOV R7, RZ, RZ, -R0 ;  /* 0x000000ffff077224 */ /* 0x000fe200078e0a00 */
[----:B------:R-:W-:Y:S02]  /*2420*/  IADD3 R3, R5, R14, RZ ;  /* 0x0000000e05037210 */ /* 0x000fe40007ffe0ff */
[----:B------:R-:W-:Y:S01]  /*2430*/  SEL R14, RZ, 0x4, P2 ;  /* 0x00000004ff0e7807 */ /* 0x000fe20001000000 */
[----:B------:R-:W-:Y:S01]  /*2440*/  IMAD R5, R2, c[0x0][0x1b0], RZ ;  /* 0x00006c0002057a24 */ /* 0x000fe200078e02ff */
[----:B------:R-:W-:Y:S01]  /*2450*/  ISETP.GE.AND P2, PT, R238, c[0x0][0x198], PT ;  /* 0x00006600ee007a0c */ /* 0x000fe20003f46270 */
[----:B------:R-:W-:Y:S02]  /*2460*/  IMAD.MOV.U32 R2, RZ, RZ, R4 ;  /* 0x000000ffff027224 */ /* 0x000fe400078e0004 */
[C---:B------:R-:W-:Y:S01]  /*2470*/  IMAD R4, R0.reuse, c[0x0][0x1b4], R5 ;  /* 0x00006d0000047a24 */ /* 0x040fe200078e0205 */
[----:B------:R-:W-:Y:S01]  /*2480*/  IADD3 R5, R9, R16, RZ ;  /* 0x0000001009057210 */ /* 0x000fe20007ffe0ff */
[----:B------:R-:W-:-:S04]  /*2490*/  IMAD.WIDE.U32 R2, R0, c[0x0][0x1b0], R2 ;  /* 0x00006c0000027a25 */ /* 0x000fc800078e0002 */
[----:B------:R-:W-:Y:S01]  /*24a0*/  IMAD R10, R7, c[0x0][0x2c4], R6 ;  /* 0x0000b100070a7a24 */ /* 0x000fe200078e0206 */
[----:B------:R-:W-:Y:S01]  /*24b0*/  IADD3 R3, R3, R4, RZ ;  /* 0x0000000403037210 */ /* 0x000fe20007ffe0ff */
[----:B------:R-:W-:Y:S01]  /*24c0*/  IMAD.MOV.U32 R4, RZ, RZ, R8 ;  /* 0x000000ffff047224 */ /* 0x000fe200078e0008 */
[----:B------:R-:W-:Y:S01]  /*24d0*/  SEL R6, RZ, 0x8, P6 ;  /* 0x00000008ff067807 */ /* 0x000fe20003000000 */
[----:B------:R-:W-:Y:S01]  /*24e0*/  IMAD.IADD R7, R13, 0x1, R15 ;  /* 0x000000010d077824 */ /* 0x000fe200078e020f */
[----:B------:R-:W-:Y:S01]  /*24f0*/  SHF.R.S32.HI R0, RZ, 0x1f, R10 ;  /* 0x0000001fff007819 */ /* 0x000fe2000001140a */
[----:B------:R-:W-:Y:S01]  /*2500*/  IMAD.WIDE.U32 R8, R245, c[0x0][0x1e8], R4 ;  /* 0x00007a00f5087a25 */ /* 0x000fe200078e0004 */
[----:B------:R-:W-:Y:S02]  /*2510*/  LOP3.LUT R32, R6, R17, R14, 0xfe, !PT ;  /* 0x0000001106207212 */ /* 0x000fe400078efe0e */
[----:B------:R-:W-:Y:S01]  /*2520*/  MOV R6, R12 ;  /* 0x0000000c00067202 */ /* 0x000fe20000000f00 */
[----:B------:R-:W-:Y:S01]  /*2530*/  IMAD R4, R0, c[0x0][0x1a8], RZ ;  /* 0x00006a0000047a24 */ /* 0x000fe200078e02ff */
[----:B----4-:R-:W-:Y:S01]  /*2540*/  @P0 SHF.R.S32.HI R0, RZ, 0x1f, R11 ;  /* 0x0000001fff000819 */ /* 0x010fe2000001140b */
[----:B------:R-:W-:Y:S01]  /*2550*/  @!P0 IMAD.MOV.U32 R0, RZ, RZ, R246 ;  /* 0x000000ffff008224 */ /* 0x000fe200078e00f6 */
[----:B------:R-:W-:Y:S01]  /*2560*/  @!P0 MOV R11, R244 ;  /* 0x000000f4000b8202 */ /* 0x000fe20000000f00 */
[----:B------:R-:W-:-:S02]  /*2570*/  IMAD R12, R10, c[0x0][0x1ac], R4 ;  /* 0x00006b000a0c7a24 */ /* 0x000fc400078e0204 */
[----:B------:R-:W-:Y:S01]  /*2580*/  IMAD.WIDE.U32 R4, R245, c[0x0][0x210], R6 ;  /* 0x00008400f5047a25 */ /* 0x000fe200078e0006 */
[----:B------:R-:W-:Y:S02]  /*2590*/  SEL R6, R0, RZ, !P1 ;  /* 0x000000ff00067207 */ /* 0x000fe40004800000 */
[----:B------:R-:W-:Y:S01]  /*25a0*/  SEL R0, R11, RZ, !P1 ;  /* 0x000000ff0b007207 */ /* 0x000fe20004800000 */
[----:B------:R-:W-:-:S04]  /*25b0*/  IMAD.WIDE.U32 R2, R10, c[0x0][0x1a8], R2 ;  /* 0x00006a000a027a25 */ /* 0x000fc800078e0002 */
[----:B------:R-:W-:Y:S01]  /*25c0*/  IMAD.IADD R3, R3, 0x1, R12 ;  /* 0x0000000103037824 */ /* 0x000fe200078e020c */
[----:B------:R-:W-:Y:S01]  /*25d0*/  LEA R15, P0, R2, c[0x0][0x160], 0x1 ;  /* 0x00005800020f7a11 */ /* 0x000fe200078008ff */
[----:B------:R-:W-:Y:S01]  /*25e0*/  IMAD R7, R6, c[0x0][0x1f0], RZ ;  /* 0x00007c0006077a24 */ /* 0x000fe200078e02ff */
[----:B------:R-:W-:Y:S01]  /*25f0*/  LEA R12, R241, R122, 0x7 ;  /* 0x0000007af10c7211 */ /* 0x000fe200078e38ff */
[C---:B------:R-:W-:Y:S01]  /*2600*/  IMAD R5, R245.reuse, c[0x0][0x214], R5 ;  /* 0x00008500f5057a24 */ /* 0x040fe200078e0205 */
[----:B------:R-:W-:Y:S01]  /*2610*/  LEA.HI.X R14, R2, c[0x0][0x164], R3, 0x1, P0 ;  /* 0x00005900020e7a11 */ /* 0x000fe200000f0c03 */
[----:B------:R-:W-:Y:S02]  /*2620*/  IMAD R6, R6, c[0x0][0x218], RZ ;  /* 0x0000860006067a24 */ /* 0x000fe400078e02ff */
[----:B------:R-:W-:Y:S02]  /*2630*/  IMAD R9, R245, c[0x0][0x1ec], R9 ;  /* 0x00007b00f5097a24 */ /* 0x000fe400078e0209 */
[----:B------:R-:W-:-:S02]  /*2640*/  IMAD R2, R0, c[0x0][0x21c], R6 ;  /* 0x0000870000027a24 */ /* 0x000fc400078e0206 */
[----:B------:R-:W-:-:S04]  /*2650*/  IMAD.WIDE.U32 R222, R0, c[0x0][0x218], R4 ;  /* 0x0000860000de7a25 */ /* 0x000fc800078e0004 */
[C---:B------:R-:W-:Y:S01]  /*2660*/  IMAD R3, R0.reuse, c[0x0][0x1f4], R7 ;  /* 0x00007d0000037a24 */ /* 0x040fe200078e0207 */
[----:B------:R-:W-:Y:S01]  /*2670*/  IADD3 R226, R223, R2, RZ ;  /* 0x00000002dfe27210 */ /* 0x000fe20007ffe0ff */
[----:B------:R-:W-:-:S04]  /*2680*/  IMAD.WIDE.U32 R220, R0, c[0x0][0x1f0], R8 ;  /* 0x00007c0000dc7a25 */ /* 0x000fc800078e0008 */
[----:B------:R-:W-:Y:S01]  /*2690*/  IMAD.IADD R224, R221, 0x1, R3 ;  /* 0x00000001dde07824 */ /* 0x000fe200078e0203 */
[----:B------:R-:W-:Y:S05]  /*26a0*/  BRA.DIV ~URZ, `(.L_x_1241) ;  /* 0x0000c6a27f007947 */ /* 0x000fea000b800000 */
[----:B------:R1:W2:Y:S02]  /*26b0*/  SHFL.IDX PT, R4, R14, RZ, 0x181f ;  /* 0x00181fff0e047589 */ /* 0x0002a400000e0000 */
.L_x_1320:
[----:B------:R-:W-:Y:S05]  /*26c0*/  BRA.DIV ~URZ, `(.L_x_1242) ;  /* 0x0000c6f27f007947 */ /* 0x000fea000b800000 */
[----:B------:R3:W4:Y:S02]  /*26d0*/  SHFL.IDX PT, R0, R15, RZ, 0x181f ;  /* 0x00181fff0f007589 */ /* 0x00072400000e0000 */
.L_x_1321:
[----:B------:R-:W-:Y:S01]  /*26e0*/  IMAD R13, R18, c[0x0][0x2c4], RZ ;  /* 0x0000b100120d7a24 */ /* 0x000fe200078e02ff */
[----:B------:R-:W-:Y:S04]  /*26f0*/  BSSY B0, `(.L_x_1243) ;  /* 0x0000013000007945 */ /* 0x000fe80003800000 */
[----:B------:R-:W-:-:S13]  /*2700*/  ISETP.GE.AND P0, PT, R12, R13, PT ;  /* 0x0000000d0c00720c */ /* 0x000fda0003f06270 */
[----:B------:R-:W-:Y:S05]  /*2710*/  @P0 BRA `(.L_x_1244) ;  /* 0x0000010000000947 */ /* 0x000fea0003800000 */
[----:B------:R-:W5:Y:S01]  /*2720*/  LDL R2, [R1] ;  /* 0x0000000001027983 */ /* 0x000f620000100800 */
[----:B----4-:R-:W-:-:S04]  /*2730*/  LEA R10, P0, R234, R0, 0x1 ;  /* 0x00000000ea0a7211 */ /* 0x010fc800078008ff */
[----:B--2---:R-:W-:Y:S02]  /*2740*/  LEA.HI.X R11, R234, R4, R235, 0x1, P0 ;  /* 0x00000004ea0b7211 */ /* 0x004fe400000f0ceb */
[----:B------:R-:W-:-:S03]  /*2750*/  LEA R8, P0, R237, R0, 0x1 ;  /* 0x00000000ed087211 */ /* 0x000fc600078008ff */
[----:B------:R-:W-:Y:S01]  /*2760*/  @!PT LDS RZ, [RZ] ;  /* 0x00000000fffff984 */ /* 0x000fe20000000800 */
[----:B------:R-:W-:Y:S01]  /*2770*/  @!PT LDS RZ, [RZ] ;  /* 0x00000000fffff984 */ /* 0x000fe20000000800 */
[----:B------:R-:W-:Y:S01]  /*2780*/  @!PT LDS RZ, [RZ] ;  /* 0x00000000fffff984 */ /* 0x000fe20000000800 */
[----:B------:R2:W-:Y:S01]  /*2790*/  LDGSTS.E.BYPASS.LTC128B.128 [R218+0x10100], [R10.64], !P5 ;  /* 0x101000000ada7fae */ /* 0x0005e2000e901d46 */
[----:B-----5:R-:W-:Y:S02]  /*27a0*/  LEA.HI.X R9, R237, R4, R2, 0x1, P0 ;  /* 0x00000004ed097211 */ /* 0x020fe400000f0c02 */
[----:B------:R-:W-:-:S03]  /*27b0*/  LEA R6, P0, R236, R0, 0x1 ;  /* 0x00000000ec067211 */ /* 0x000fc600078008ff */
[----:B------:R2:W-:Y:S01]  /*27c0*/  LDGSTS.E.BYPASS.LTC128B.128 [R218+0x14100], [R8.64], !P4 ;  /* 0x1410000008da7fae */ /* 0x0005e2000e101d46 */
[----:B------:R-:W-:Y:S02]  /*27d0*/  LEA.HI.X R7, R236, R4, R252, 0x1, P0 ;  /* 0x00000004ec077211 */ /* 0x000fe400000f0cfc */
[----:B------:R-:W-:-:S03]  /*27e0*/  LEA R2, P0, R238, R0, 0x1 ;  /* 0x00000000ee027211 */ /* 0x000fc600078008ff */
[----:B------:R2:W-:Y:S01]  /*27f0*/  LDGSTS.E.BYPASS.LTC128B.128 [R218+0x18100], [R6.64], !P3 ;  /* 0x1810000006da7fae */ /* 0x0005e2000d901d46 */
[----:B------:R-:W-:-:S05]  /*2800*/  LEA.HI.X R3, R238, R4, R247, 0x1, P0 ;  /* 0x00000004ee037211 */ /* 0x000fca00000f0cf7 */
[----:B------:R2:W-:Y:S04]  /*2810*/  LDGSTS.E.BYPASS.LTC128B.128 [R218+0x1c100], [R2.64], !P2 ;  /* 0x1c10000002da7fae */ /* 0x0005e8000d101d46 */
.L_x_1244:
[----:B------:R-:W-:Y:S05]  /*2820*/  BSYNC B0 ;  /* 0x0000000000007941 */ /* 0x000fea0003800000 */
.L_x_1243:
[----:B------:R-:W-:Y:S05]  /*2830*/  BRA.DIV ~URZ, `(.L_x_1245) ;  /* 0x0000c5e27f007947 */ /* 0x000fea000b800000 */
[----:B--2---:R2:W1:Y:S04]  /*2840*/  SHFL.IDX PT, R4, R14, 0x1, 0x181f ;  /* 0x00381f000e047f89 */ /* 0x00446800000e0000 */
[----:B----4-:R2:W4:Y:S02]  /*2850*/  SHFL.IDX PT, R0, R15, 0x1, 0x181f ;  /* 0x00381f000f007f89 */ /* 0x01052400000e0000 */
.L_x_1322:
[----:B------:R-:W-:Y:S01]  /*2860*/  IADD3 R2, R12, 0x20, RZ ;  /* 0x000000200c027810 */ /* 0x000fe20007ffe0ff */
[----:B------:R-:W-:Y:S03]  /*2870*/  BSSY B0, `(.L_x_1246) ;  /* 0x0000013000007945 */ /* 0x000fe60003800000 */
[----:B------:R-:W-:-:S13]  /*2880*/  ISETP.GE.AND P0, PT, R2, R13, PT ;  /* 0x0000000d0200720c */ /* 0x000fda0003f06270 */
[----:B------:R-:W-:Y:S05]  /*2890*/  @P0 BRA `(.L_x_1247) ;  /* 0x0000010000000947 */ /* 0x000fea0003800000 */
[----:B------:R-:W5:Y:S01]  /*28a0*/  LDL R3, [R1] ;  /* 0x0000000001037983 */ /* 0x000f620000100800 */
[----:B----4-:R-:W-:-:S04]  /*28b0*/  LEA R10, P0, R234, R0, 0x1 ;  /* 0x00000000ea0a7211 */ /* 0x010fc800078008ff */
[----:B-1----:R-:W-:Y:S02]  /*28c0*/  LEA.HI.X R11, R234, R4, R235, 0x1, P0 ;  /* 0x00000004ea0b7211 */ /* 0x002fe400000f0ceb */
        /* <DEDUP_REMOVED lines=13> */
.L_x_1247:
[----:B------:R-:W-:Y:S05]  /*29a0*/  BSYNC B0 ;  /* 0x0000000000007941 */ /* 0x000fea0003800000 */
.L_x_1246:
[----:B------:R-:W-:Y:S05]  /*29b0*/  BRA.DIV ~URZ, `(.L_x_1248) ;  /* 0x0000c5227f007947 */ /* 0x000fea000b800000 */
[----:B-1----:R1:W2:Y:S02]  /*29c0*/  SHFL.IDX PT, R4, R14, 0x2, 0x181f ;  /* 0x00581f000e047f89 */ /* 0x0022a400000e0000 */
.L_x_1323:
[----:B------:R-:W-:Y:S05]  /*29d0*/  BRA.DIV ~URZ, `(.L_x_1249) ;  /* 0x0000c5727f007947 */ /* 0x000fea000b800000 */
[----:B----4-:R4:W1:Y:S02]  /*29e0*/  SHFL.IDX PT, R0, R15, 0x2, 0x181f ;  /* 0x00581f000f007f89 */ /* 0x01086400000e0000 */
.L_x_1324:
[----:B------:R-:W-:Y:S01]  /*29f0*/  IADD3 R2, R12, 0x40, RZ ;  /* 0x000000400c027810 */ /* 0x000fe20007ffe0ff */
[----:B------:R-:W-:Y:S03]  /*2a00*/  BSSY B0, `(.L_x_1250) ;  /* 0x0000013000007945 */ /* 0x000fe60003800000 */
[----:B------:R-:W-:-:S13]  /*2a10*/  ISETP.GE.AND P0, PT, R2, R13, PT ;  /* 0x0000000d0200720c */ /* 0x000fda0003f06270 */
[----:B------:R-:W-:Y:S05]  /*2a20*/  @P0 BRA `(.L_x_1251) ;  /* 0x0000010000000947 */ /* 0x000fea0003800000 */
[----:B------:R-:W5:Y:S01]  /*2a30*/  LDL R3, [R1] ;  /* 0x0000000001037983 */ /* 0x000f620000100800 */
[----:B-1----:R-:W-:-:S04]  /*2a40*/  LEA R10, P0, R234, R0, 0x1 ;  /* 0x00000000ea0a7211 */ /* 0x002fc800078008ff */
        /* <DEDUP_REMOVED lines=14> */
.L_x_1251:
[----:B------:R-:W-:Y:S05]  /*2b30*/  BSYNC B0 ;  /* 0x0000000000007941 */ /* 0x000fea0003800000 */
.L_x_1250:
[----:B------:R-:W-:Y:S05]  /*2b40*/  BRA.DIV ~URZ, `(.L_x_1252) ;  /* 0x0000c4627f007947 */ /* 0x000fea000b800000 */
[----:B--2---:R2:W3:Y:S04]  /*2b50*/  SHFL.IDX PT, R4, R14, 0x3, 0x181f ;  /* 0x00781f000e047f89 */ /* 0x0044e800000e0000 */
[----:B-1----:R2:W1:Y:S02]  /*2b60*/  SHFL.IDX PT, R0, R15, 0x3, 0x181f ;  /* 0x00781f000f007f89 */ /* 0x00246400000e0000 */
.L_x_1325:
[----:B------:R-:W5:Y:S01]  /*2b70*/  LDL R3, [R1] ;  /* 0x0000000001037983 */ /* 0x000f620000100800 */
[----:B------:R-:W-:Y:S01]  /*2b80*/  IADD3 R2, R12, 0x60, RZ ;  /* 0x000000600c027810 */ /* 0x000fe20007ffe0ff */
[----:B------:R-:W-:Y:S02]  /*2b90*/  IMAD R89, R88, -0x40, R19 ;  /* 0xffffffc058597824 */ /* 0x000fe400078e0213 */
[----:B------:R-:W2:Y:S01]  /*2ba0*/  S2R R5, SR_TID.X ;  /* 0x0000000000057919 */ /* 0x000ea20000002100 */
[----:B------:R-:W-:-:S13]  /*2bb0*/  ISETP.GE.AND P1, PT, R2, R13, PT ;  /* 0x0000000d0200720c */ /* 0x000fda0003f26270 */
[----:B-1----:R-:W-:-:S04]  /*2bc0*/  @!P1 LEA R8, P0, R234, R0, 0x1 ;  /* 0x00000000ea089211 */ /* 0x002fc800078008ff */
[----:B---3--:R-:W-:Y:S02]  /*2bd0*/  @!P1 LEA.HI.X R9, R234, R4, R235, 0x1, P0 ;  /* 0x00000004ea099211 */ /* 0x008fe400000f0ceb */
[----:B------:R-:W-:-:S03]  /*2be0*/  @!P1 LEA R6, P0, R237, R0, 0x1 ;  /* 0x00000000ed069211 */ /* 0x000fc600078008ff */
[----:B------:R-:W-:Y:S01]  /*2bf0*/  @!PT LDS RZ, [RZ] ;  /* 0x00000000fffff984 */ /* 0x000fe20000000800 */
[----:B------:R-:W-:Y:S01]  /*2c00*/  @!PT LDS RZ, [RZ] ;  /* 0x00000000fffff984 */ /* 0x000fe20000000800 */
[----:B------:R-:W-:Y:S01]  /*2c10*/  @!PT LDS RZ, [RZ] ;  /* 0x00000000fffff984 */ /* 0x000fe20000000800 */
[----:B------:R1:W-:Y:S01]  /*2c20*/  @!P1 LDGSTS.E.BYPASS.LTC128B.128 [R218+0x13100], [R8.64], !P5 ;  /* 0x1310000008da9fae */ /* 0x0003e2000e901d46 */
[----:B--2---:R-:W-:Y:S02]  /*2c30*/  SHF.R.S32.HI R10, RZ, 0x1f, R5 ;  /* 0x0000001fff0a7819 */ /* 0x004fe40000011405 */
[----:B------:R-:W-:Y:S02]  /*2c40*/  ISETP.NE.AND P5, PT, R20, RZ, PT ;  /* 0x000000ff1400720c */ /* 0x000fe40003fa5270 */
[----:B------:R-:W-:-:S04]  /*2c50*/  LEA.HI R10, R10, R5, RZ, 0x3 ;  /* 0x000000050a0a7211 */ /* 0x000fc800078f18ff */
[----:B------:R-:W-:-:S05]  /*2c60*/  SHF.R.S32.HI R10, RZ, 0x3, R10 ;  /* 0x00000003ff0a7819 */ /* 0x000fca000001140a */
[----:B------:R-:W-:Y:S01]  /*2c70*/  IMAD.IADD R5, R19, 0x1, -R10 ;  /* 0x0000000113057824 */ /* 0x000fe200078e0a0a */
[----:B-----5:R-:W-:Y:S02]  /*2c80*/  @!P1 LEA.HI.X R7, R237, R4, R3, 0x1, P0 ;  /* 0x00000004ed079211 */ /* 0x020fe400000f0c03 */
[----:B------:R-:W-:-:S03]  /*2c90*/  @!P1 LEA R2, P0, R236, R0, 0x1 ;  /* 0x00000000ec029211 */ /* 0x000fc600078008ff */
[----:B------:R2:W-:Y:S01]  /*2ca0*/  @!P1 LDGSTS.E.BYPASS.LTC128B.128 [R218+0x17100], [R6.64], !P4 ;  /* 0x1710000006da9fae */ /* 0x0005e2000e101d46 */
[----:B------:R-:W-:Y:S02]  /*2cb0*/  @!P1 LEA.HI.X R3, R236, R4, R252, 0x1, P0 ;  /* 0x00000004ec039211 */ /* 0x000fe400000f0cfc */
[----:B------:R-:W-:-:S03]  /*2cc0*/  ISETP.NE.AND P4, PT, R90, RZ, PT ;  /* 0x000000ff5a00720c */ /* 0x000fc60003f85270 */
[----:B------:R3:W-:Y:S01]  /*2cd0*/  @!P1 LDGSTS.E.BYPASS.LTC128B.128 [R218+0x1b100], [R2.64], !P3 ;  /* 0x1b10000002da9fae */ /* 0x0007e2000d901d46 */
[----:B------:R-:W-:Y:S02]  /*2ce0*/  ISETP.NE.AND P3, PT, R91, RZ, PT ;  /* 0x000000ff5b00720c */ /* 0x000fe40003f65270 */
[----:B--2---:R-:W-:-:S05]  /*2cf0*/  SHF.R.S32.HI R6, RZ, 0x1f, R88 ;  /* 0x0000001fff067819 */ /* 0x004fca0000011458 */
[----:B------:R-:W-:Y:S01]  /*2d00*/  IMAD R7, R6, c[0x0][0x1e0], RZ ;  /* 0x0000780006077a24 */ /* 0x000fe200078e02ff */
[----:B---3--:R-:W-:Y:S01]  /*2d10*/  @!P1 LEA R2, P0, R238, R0, 0x1 ;  /* 0x00000000ee029211 */ /* 0x008fe200078008ff */
[C---:B------:R-:W-:Y:S02]  /*2d20*/  IMAD R0, R88.reuse, -0x40, R5 ;  /* 0xffffffc058007824 */ /* 0x040fe400078e0205 */
[----:B------:R-:W-:Y:S01]  /*2d30*/  IMAD R7, R88, c[0x0][0x1e4], R7 ;  /* 0x0000790058077a24 */ /* 0x000fe200078e0207 */
[----:B------:R-:W-:Y:S01]  /*2d40*/  @!P1 LEA.HI.X R3, R238, R4, R247, 0x1, P0 ;  /* 0x00000004ee039211 */ /* 0x000fe200000f0cf7 */
[----:B------:R-:W-:Y:S01]  /*2d50*/  IMAD.WIDE.U32 R4, R88, c[0x0][0x1e0], RZ ;  /* 0x0000780058047a25 */ /* 0x000fe200078e00ff */
[----:B------:R-:W-:-:S03]  /*2d60*/  ISETP.GE.AND P0, PT, R0, 0x1, PT ;  /* 0x000000010000780c */ /* 0x000fc60003f06270 */
[----:B------:R2:W-:Y:S01]  /*2d70*/  @!P1 LDGSTS.E.BYPASS.LTC128B.128 [R218+0x1f100], [R2.64], !P2 ;  /* 0x1f10000002da9fae */ /* 0x0005e2000d101d46 */
[----:B------:R-:W-:Y:S02]  /*2d80*/  ISETP.GE.AND P2, PT, R0, 0x21, PT ;  /* 0x000000210000780c */ /* 0x000fe40003f46270 */
[----:B------:R-:W-:Y:S01]  /*2d90*/  LEA R0, P1, R4, R220, 0x6 ;  /* 0x000000dc04007211 */ /* 0x000fe200078230ff */
[----:B------:R-:W0:Y:S01]  /*2da0*/  LDGDEPBAR ;  /* 0x00000000000079af */ /* 0x000e220000000000 */
[----:B------:R-:W-:Y:S01]  /*2db0*/  WARPSYNC 0xffffffff ;  /* 0xffffffff00007948 */ /* 0x000fe20003800000 */
[----:B------:R-:W-:Y:S02]  /*2dc0*/  BSSY B0, `(.L_x_1253) ;  /* 0x0000132000007945 */ /* 0x000fe40003800000 */
[----:B------:R-:W-:Y:S01]  /*2dd0*/  BAR.SYNC.DEFER_BLOCKING 0x0 ;  /* 0x0000000000007b1d */ /* 0x000fe20000010000 */
[----:B--2---:R-:W-:Y:S02]  /*2de0*/  IMAD.IADD R2, R5, 0x1, R7 ;  /* 0x0000000105027824 */ /* 0x004fe400078e0207 */
[----:B------:R-:W-:-:S03]  /*2df0*/  IMAD.MOV.U32 R3, RZ, RZ, 0x20 ;  /* 0x00000020ff037424 */ /* 0x000fc600078e00ff */
[----:B------:R-:W-:Y:S01]  /*2e00*/  LEA.HI.X R2, R4, R224, R2, 0x6, P1 ;  /* 0x000000e004027211 */ /* 0x000fe200008f3402 */
[----:B-1----:R-:W-:Y:S01]  /*2e10*/  IMAD.WIDE.U32 R8, R3, c[0x0][0x1e0], RZ ;  /* 0x0000780003087a25 */ /* 0x002fe200078e00ff */
[----:B------:R-:W-:-:S03]  /*2e20*/  @P0 LEA R4, P1, R0, c[0x0][0x1c8], 0x1 ;  /* 0x0000720000040a11 */ /* 0x000fc600078208ff */
[----:B------:R-:W-:Y:S01]  /*2e30*/  IMAD R3, R3, c[0x0][0x1e4], RZ ;  /* 0x0000790003037a24 */ /* 0x000fe200078e02ff */
[C---:B------:R-:W-:Y:S02]  /*2e40*/  @P0 LEA.HI.X R5, R0.reuse, c[0x0][0x1cc], R2, 0x1, P1 ;  /* 0x0000730000050a11 */ /* 0x040fe400008f0c02 */
[----:B------:R-:W-:-:S03]  /*2e50*/  @P2 IADD3 R0, P1, R0, R8, RZ ;  /* 0x0000000800002210 */ /* 0x000fc60007f3e0ff */
[----:B------:R-:W-:Y:S01]  /*2e60*/  @!PT LDS RZ, [RZ] ;  /* 0x00000000fffff984 */ /* 0x000fe20000000800 */
[----:B------:R-:W-:Y:S01]  /*2e70*/  @!PT LDS RZ, [RZ] ;  /* 0x00000000fffff984 */ /* 0x000fe20000000800 */
[----:B------:R-:W-:Y:S01]  /*2e80*/  @!PT LDS RZ, [RZ] ;  /* 0x00000000fffff984 */ /* 0x000fe20000000800 */
[----:B------:R1:W-:Y:S01]  /*2e90*/  @P0 LDGSTS.E.BYPASS.LTC128B.128 [R218+0x8100], [R4.64], !P3 ;  /* 0x0810000004da0fae */ /* 0x0003e2000d901d46 */
[----:B------:R-:W-:Y:S02]  /*2ea0*/  @P2 IADD3.X R3, R2, R9, R3, P1, !PT ;  /* 0x0000000902032210 */ /* 0x000fe40000ffe403 */
[C---:B------:R-:W-:Y:S01]  /*2eb0*/  @P2 LEA R2, P1, R0.reuse, c[0x0][0x1c8], 0x1 ;  /* 0x0000720000022a11 */ /* 0x040fe200078208ff */
[----:B------:R1:W-:Y:S03]  /*2ec0*/  @P0 LDGSTS.E.BYPASS.LTC128B.128 [R218+0xa100], [R4.64+0x80], !P4 ;  /* 0x0a10008004da0fae */ /* 0x0003e6000e101d46 */
[----:B------:R-:W-:Y:S01]  /*2ed0*/  @P2 LEA.HI.X R3, R0, c[0x0][0x1cc], R3, 0x1, P1 ;  /* 0x0000730000032a11 */ /* 0x000fe200008f0c03 */
[----:B------:R1:W-:Y:S01]  /*2ee0*/  @P0 LDGSTS.E.BYPASS.LTC128B.128 [R218+0xc100], [R4.64+0x100], !P5 ;  /* 0x0c10010004da0fae */ /* 0x0003e2000e901d46 */
[----:B------:R-:W-:-:S03]  /*2ef0*/  IMAD R0, R6, c[0x0][0x208], RZ ;  /* 0x0000820006007a24 */ /* 0x000fc600078e02ff */
[----:B------:R1:W-:Y:S01]  /*2f00*/  @P0 LDGSTS.E.BYPASS.LTC128B.128 [R218+0xe100], [R4.64+0x180], !P6 ;  /* 0x0e10018004da0fae */ /* 0x0003e2000f101d46 */
[----:B------:R-:W-:-:S03]  /*2f10*/  IMAD R6, R88, c[0x0][0x20c], R0 ;  /* 0x0000830058067a24 */ /* 0x000fc600078e0200 */
[----:B------:R2:W-:Y:S04]  /*2f20*/  @P2 LDGSTS.E.BYPASS.LTC128B.128 [R218+0x9100], [R2.64], !P3 ;  /* 0x0910000002da2fae */ /* 0x0005e8000d901d46 */
[----:B------:R2:W-:Y:S04]  /*2f30*/  @P2 LDGSTS.E.BYPASS.LTC128B.128 [R218+0xb100], [R2.64+0x80], !P4 ;  /* 0x0b10008002da2fae */ /* 0x0005e8000e101d46 */
[----:B------:R2:W-:Y:S04]  /*2f40*/  @P2 LDGSTS.E.BYPASS.LTC128B.128 [R218+0xd100], [R2.64+0x100], !P5 ;  /* 0x0d10010002da2fae */ /* 0x0005e8000e901d46 */
[----:B------:R2:W-:Y:S01]  /*2f50*/  @P2 LDGSTS.E.BYPASS.LTC128B.128 [R218+0xf100], [R2.64+0x180], !P6 ;  /* 0x0f10018002da2fae */ /* 0x0005e2000f101d46 */
[----:B------:R-:W-:-:S03]  /*2f60*/  LOP3.LUT P2, RZ, R32, 0x2, RZ, 0xc0, !PT ;  /* 0x0000000220ff7812 */ /* 0x000fc6000784c0ff */
[----:B------:R-:W0:Y:S01]  /*2f70*/  LDGDEPBAR ;  /* 0x00000000000079af */ /* 0x000e220000000000 */
[----:B-1----:R-:W-:-:S05]  /*2f80*/  IMAD.WIDE.U32 R4, R88, c[0x0][0x208], RZ ;  /* 0x0000820058047a25 */ /* 0x002fca00078e00ff */
[----:B------:R-:W-:Y:S01]  /*2f90*/  LEA R0, P1, R4, R222, 0x6 ;  /* 0x000000de04007211 */ /* 0x000fe200078230ff */
[----:B--2---:R-:W-:Y:S01]  /*2fa0*/  IMAD.IADD R3, R5, 0x1, R6 ;  /* 0x0000000105037824 */ /* 0x004fe200078e0206 */
[----:B------:R-:W-:-:S04]  /*2fb0*/  DEPBAR.LE SB0, 0x1 ;  /* 0x000080400000791a */ /* 0x000fc80000000000 */
[----:B------:R-:W-:-:S04]  /*2fc0*/  DEPBAR.LE SB0, 0x0 ;  /* 0x000080000000791a */ /* 0x000fc80000000000 */
[----:B------:R-:W-:Y:S01]  /*2fd0*/  BAR.SYNC.DEFER_BLOCKING 0x0 ;  /* 0x0000000000007b1d */ /* 0x000fe20000010000 */
[----:B------:R-:W-:Y:S01]  /*2fe0*/  LEA R2, P0, R0, c[0x0][0x1f8], 0x1 ;  /* 0x00007e0000027a11 */ /* 0x000fe200078008ff */
[----:B------:R-:W-:Y:S01]  /*2ff0*/  IMAD.MOV.U32 R5, RZ, RZ, c[0x0][0x208] ;  /* 0x00008200ff057624 */ /* 0x000fe200078e00ff */
[----:B------:R-:W-:Y:S01]  /*3000*/  LEA.HI.X R3, R4, R226, R3, 0x6, P1 ;  /* 0x000000e204037211 */ /* 0x000fe200008f3403 */
[----:B------:R-:W-:Y:S01]  /*3010*/  IMAD.MOV.U32 R6, RZ, RZ, c[0x0][0x20c] ;  /* 0x00008300ff067624 */ /* 0x000fe200078e00ff */
[----:B------:R-:W-:Y:S02]  /*3020*/  LOP3.LUT R4, R32, 0x1, RZ, 0xc0, !PT ;  /* 0x0000000120047812 */ /* 0x000fe400078ec0ff */
[----:B------:R-:W-:Y:S01]  /*3030*/  LEA.HI.X R3, R0, c[0x0][0x1fc], R3, 0x1, P0 ;  /* 0x00007f0000037a11 */ /* 0x000fe200000f0c03 */
[----:B------:R-:W-:Y:S01]  /*3040*/  IMAD.IADD R0, R89, 0x1, -R10 ;  /* 0x0000000159007824 */ /* 0x000fe200078e0a0a */
[----:B------:R-:W-:Y:S02]  /*3050*/  LEA R12, P0, R5, R2, 0x6 ;  /* 0x00000002050c7211 */ /* 0x000fe400078030ff */
[----:B------:R-:W-:-:S02]  /*3060*/  ISETP.NE.U32.AND P3, PT, R4, 0x1, PT ;  /* 0x000000010400780c */ /* 0x000fc40003f65070 */
[----:B------:R-:W-:Y:S02]  /*3070*/  LEA.HI.X R13, R5, R3, R6, 0x6, P0 ;  /* 0x00000003050d7211 */ /* 0x000fe400000f3406 */
[----:B------:R-:W-:Y:S02]  /*3080*/  ISETP.LT.OR P0, PT, R0, 0x1, P3 ;  /* 0x000000010000780c */ /* 0x000fe40001f01670 */
[----:B------:R-:W-:Y:S02]  /*3090*/  LOP3.LUT P1, RZ, R32, 0x4, RZ, 0xc0, !PT ;  /* 0x0000000420ff7812 */ /* 0x000fe4000782c0ff */
[C---:B------:R-:W-:Y:S01]  /*30a0*/  ISETP.LT.OR P3, PT, R0.reuse, 0x21, P3 ;  /* 0x000000210000780c */ /* 0x040fe20001f61670 */
[----:B------:R-:W-:Y:S04]  /*30b0*/  LDSM.16.M88.4 R4, [R198] ;  /* 0x00000000c604783b */ /* 0x000fe80000000200 */
[----:B------:R-:W-:Y:S04]  /*30c0*/  LDSM.16.M88.4 R28, [R151] ;  /* 0x00000000971c783b */ /* 0x000fe80000000200 */
[----:B------:R-:W1:Y:S04]  /*30d0*/  LDSM.16.M88.4 R24, [R151+0x800] ;  /* 0x000800009718783b */ /* 0x000e680000000200 */
[----:B------:R-:W2:Y:S04]  /*30e0*/  LDSM.16.M88.4 R20, [R151+0x1000] ;  /* 0x001000009714783b */ /* 0x000ea80000000200 */
[----:B------:R-:W3:Y:S04]  /*30f0*/  LDSM.16.M88.4 R16, [R151+0x1800] ;  /* 0x001800009710783b */ /* 0x000ee80000000200 */
[----:B------:R-:W-:Y:S04]  /*3100*/  LDSM.16.M88.4 R8, [R199] ;  /* 0x00000000c708783b */ /* 0x000fe80000000200 */
[----:B------:R-:W5:Y:S04]  /*3110*/  LDSM.16.M88.4 R48, [R202] ;  /* 0x00000000ca30783b */ /* 0x000f680000000200 */
[----:B------:R-:W4:Y:S04]  /*3120*/  LDSM.16.M88.4 R60, [R217] ;  /* 0x00000000d93c783b */ /* 0x000f280000000200 */
[----:B------:R-:W3:Y:S04]  /*3130*/  LDSM.16.M88.4 R64, [R216] ;  /* 0x00000000d840783b */ /* 0x000ee80000000200 */
[----:B------:R-:W3:Y:S04]  /*3140*/  LDSM.16.M88.4 R72, [R215] ;  /* 0x00000000d748783b */ /* 0x000ee80000000200 */
[----:B------:R-:W-:Y:S01]  /*3150*/  @!PT LDS RZ, [RZ] ;  /* 0x00000000fffff984 */ /* 0x000fe20000000800 */
[----:B------:R-:W-:Y:S01]  /*3160*/  @!PT LDS RZ, [RZ] ;  /* 0x00000000fffff984 */ /* 0x000fe20000000800 */
[----:B------:R-:W-:Y:S01]  /*3170*/  @!PT LDS RZ, [RZ] ;  /* 0x00000000fffff984 */ /* 0x000fe20000000800 */
[----:B------:R3:W-:Y:S01]  /*3180*/  LDGSTS.E.BYPASS.LTC128B.128 [R218+0x100], [R2.64], !P0 ;  /* 0x0010000002da7fae */ /* 0x0007e2000c101d46 */
[----:B------:R-:W-:-:S02]  /*3190*/  ISETP.LT.OR P0, PT, R0, 0x1, !P2 ;  /* 0x000000010000780c */ /* 0x000fc40005701670 */
[C---:B------:R-:W-:Y:S01]  /*31a0*/  ISETP.LT.OR P2, PT, R0.reuse, 0x21, !P2 ;  /* 0x000000210000780c */ /* 0x040fe20005741670 */
[C---:B-1----:R-:W-:Y:S10]  /*31b0*/  HMMA.16816.F32.BF16 R36, R4.reuse, R24, RZ ;  /* 0x000000180424723c */ /* 0x042ff400000418ff */
[----:B------:R1:W-:Y:S01]  /*31c0*/  LDGSTS.E.BYPASS.LTC128B.128 [R218+0x2100], [R2.64+0x80], !P0 ;  /* 0x0210008002da7fae */ /* 0x0003e2000c101d46 */
[C---:B------:R-:W-:Y:S01]  /*31d0*/  ISETP.LT.OR P0, PT, R0.reuse, 0x1, !P1 ;  /* 0x000000010000780c */ /* 0x040fe20004f01670 */
[----:B------:R-:W-:Y:S01]  /*31e0*/  HMMA.16816.F32.BF16 R40, R4, R26, RZ ;  /* 0x0000001a0428723c */ /* 0x000fe200000418ff */
[----:B------:R-:W-:-:S07]  /*31f0*/  ISETP.LT.OR P1, PT, R0, 0x21, !P1 ;  /* 0x000000210000780c */ /* 0x000fce0004f21670 */
[----:B--2---:R-:W-:Y:S04]  /*3200*/  HMMA.16816.F32.BF16 R52, R4, R22, RZ ;  /* 0x000000160434723c */ /* 0x004fe800000418ff */
[----:B------:R1:W-:Y:S01]  /*3210*/  LDGSTS.E.BYPASS.LTC128B.128 [R218+0x4100], [R2.64+0x100], !P0 ;  /* 0x0410010002da7fae */ /* 0x0003e2000c101d46 */
[----:B------:R-:W-:-:S03]  /*3220*/  LOP3.LUT P0, RZ, R32, 0x8, RZ, 0xc0, !PT ;  /* 0x0000000820ff7812 */ /* 0x000fc6000780c0ff */
[----:B------:R-:W-:Y:S01]  /*3230*/  HMMA.16816.F32.BF16 R32, R4, R28, RZ ;  /* 0x0000001c0420723c */ /* 0x000fe200000418ff */
[C---:B------:R-:W-:Y:S02]  /*3240*/  ISETP.LT.OR P4, PT, R0.reuse, 0x1, !P0 ;  /* 0x000000010000780c */ /* 0x040fe40004781670 */
[----:B------:R-:W-:-:S05]  /*3250*/  ISETP.LT.OR P0, PT, R0, 0x21, !P0 ;  /* 0x000000210000780c */ /* 0x000fca0004701670 */
[C---:B------:R-:W-:Y:S06]  /*3260*/  HMMA.16816.F32.BF16 R28, R4.reuse, R30, RZ ;  /* 0x0000001e041c723c */ /* 0x040fec00000418ff */
[----:B------:R1:W-:Y:S02]  /*3270*/  LDGSTS.E.BYPASS.LTC128B.128 [R218+0x6100], [R2.64+0x180], !P4 ;  /* 0x0610018002da7fae */ /* 0x0003e4000e101d46 */
[C---:B------:R-:W-:Y:S02]  /*3280*/  HMMA.16816.F32.BF16 R44, R4.reuse, R20, RZ ;  /* 0x00000014042c723c */ /* 0x040fe400000418ff */
[----:B------:R2:W-:Y:S04]  /*3290*/  LDGSTS.E.BYPASS.LTC128B.128 [R218+0x1100], [R12.64], !P3 ;  /* 0x011000000cda7fae */ /* 0x0005e8000d901d46 */
[----:B------:R2:W-:Y:S02]  /*32a0*/  LDGSTS.E.BYPASS.LTC128B.128 [R218+0x3100], [R12.64+0x80], !P2 ;  /* 0x031000800cda7fae */ /* 0x0005e4000d101d46 */
[C---:B---3--:R-:W-:Y:S02]  /*32b0*/  HMMA.16816.F32.BF16 R56, R4.reuse, R16, RZ ;  /* 0x000000100438723c */ /* 0x048fe400000418ff */
[----:B------:R2:W-:Y:S04]  /*32c0*/  LDGSTS.E.BYPASS.LTC128B.128 [R218+0x5100], [R12.64+0x100], !P1 ;  /* 0x051001000cda7fae */ /* 0x0005e8000c901d46 */
[----:B------:R2:W-:Y:S01]  /*32d0*/  LDGSTS.E.BYPASS.LTC128B.128 [R218+0x7100], [R12.64+0x180], !P0 ;  /* 0x071001800cda7fae */ /* 0x0005e2000c101d46 */
[----:B------:R-:W-:Y:S01]  /*32e0*/  ISETP.GT.AND P0, PT, R88, R242, PT ;  /* 0x000000f25800720c */ /* 0x000fe20003f04270 */
[----:B------:R-:W-:Y:S02]  /*32f0*/  HMMA.16816.F32.BF16 R16, R4, R18, RZ ;  /* 0x000000120410723c */ /* 0x000fe400000418ff */
[----:B------:R-:W-:Y:S04]  /*3300*/  LDSM.16.M88.4 R4, [R201] ;  /* 0x00000000c904783b */ /* 0x000fe80000000200 */
[----:B------:R-:W3:Y:S02]  /*3310*/  LDSM.16.M88.4 R68, [R197] ;  /* 0x00000000c544783b */ /* 0x000ee40000000200 */
[C---:B-----5:R-:W-:Y:S02]  /*3320*/  HMMA.16816.F32.BF16 R20, R8.reuse, R48, R32 ;  /* 0x000000300814723c */ /* 0x060fe40000041820 */
[----:B------:R-:W5:Y:S04]  /*3330*/  LDSM.16.M88.4 R76, [R197+0x800] ;  /* 0x00080000c54c783b */ /* 0x000f680000000200 */
[----:B------:R-:W1:Y:S02]  /*3340*/  LDSM.16.M88.4 R80, [R197+0x1000] ;  /* 0x00100000c550783b */ /* 0x000e640000000200 */
[C---:B------:R-:W-:Y:S02]  /*3350*/  HMMA.16816.F32.BF16 R24, R8.reuse, R50, R28 ;  /* 0x000000320818723c */ /* 0x040fe4000004181c */
[----:B------:R-:W1:Y:S04]  /*3360*/  LDSM.16.M88.4 R84, [R197+0x1800] ;  /* 0x00180000c554783b */ /* 0x000e680000000200 */
[----:B------:R-:W-:Y:S02]  /*3370*/  LDSM.16.M88.4 R32, [R194] ;  /* 0x00000000c220783b */ /* 0x000fe40000000200 */
[C---:B----4-:R-:W-:Y:S02]  /*3380*/  HMMA.16816.F32.BF16 R28, R8.reuse, R60, R36 ;  /* 0x0000003c081c723c */ /* 0x050fe40000041824 */
[----:B------:R-:W0:Y:S06]  /*3390*/  LDGDEPBAR ;  /* 0x00000000000079af */ /* 0x000e2c0000000000 */
[C---:B------:R-:W-:Y:S01]  /*33a0*/  HMMA.16816.F32.BF16 R36, R8.reuse, R62, R40 ;  /* 0x0000003e0824723c */ /* 0x040fe20000041828 */
[----:B------:R-:W-:Y:S07]  /*33b0*/  LDSM.16.M88.4 R60, [R151+0x2800] ;  /* 0x00280000973c783b */ /* 0x000fee0000000200 */
[C---:B------:R-:W-:Y:S08]  /*33c0*/  HMMA.16816.F32.BF16 R48, R8.reuse, R66, R52 ;  /* 0x000000420830723c */ /* 0x040ff00000041834 */
[C---:B------:R-:W-:Y:S01]  /*33d0*/  HMMA.16816.F32.BF16 R40, R8.reuse, R64, R44 ;  /* 0x000000400828723c */ /* 0x040fe2000004182c */
[----:B------:R-:W-:Y:S04]  /*33e0*/  LDSM.16.M88.4 R64, [R194+0x1000] ;  /* 0x00100000c240783b */ /* 0x000fe80000000200 */
[----:B------:R-:W-:Y:S03]  /*33f0*/  LDSM.16.M88.4 R44, [R151+0x2000] ;  /* 0x00200000972c783b */ /* 0x000fe60000000200 */
[C---:B------:R-:W-:Y:S01]  /*3400*/  HMMA.16816.F32.BF16 R52, R8.reuse, R72, R56 ;  /* 0x000000480834723c */ /* 0x040fe20000041838 */
[----:B------:R-:W-:Y:S07]  /*3410*/  LDSM.16.M88.4 R56, [R194+0x800] ;  /* 0x00080000c238783b */ /* 0x000fee0000000200 */
[----:B--2---:R-:W-:Y:S01]  /*3420*/  HMMA.16816.F32.BF16 R12, R8, R74, R16 ;  /* 0x0000004a080c723c */ /* 0x004fe20000041810 */
[----:B------:R-:W2:Y:S04]  /*3430*/  LDSM.16.M88.4 R8, [R200] ;  /* 0x00000000c808783b */ /* 0x000ea80000000200 */
[----:B------:R-:W4:Y:S03]  /*3440*/  LDSM.16.M88.4 R72, [R194+0x1800] ;  /* 0x00180000c248783b */ /* 0x000f260000000200 */
[C---:B---3--:R-:W-:Y:S08]  /*3450*/  HMMA.16816.F32.BF16 R20, R4.reuse, R68, R20 ;  /* 0x000000440414723c */ /* 0x048ff00000041814 */
[C---:B------:R-:W-:Y:S01]  /*3460*/  HMMA.16816.F32.BF16 R16, R4.reuse, R70, R24 ;  /* 0x000000460410723c */ /* 0x040fe20000041818 */
[----:B------:R-:W-:Y:S04]  /*3470*/  LDSM.16.M88.4 R68, [R151+0x3000] ;  /* 0x003000009744783b */ /* 0x000fe80000000200 */
[----:B------:R-:W-:Y:S03]  /*3480*/  LDSM.16.M88.4 R24, [R214] ;  /* 0x00000000d618783b */ /* 0x000fe60000000200 */
        /* <DEDUP_REMOVED lines=11> */
[C---:B------:R-:W-:Y:S01]  /*3540*/  HMMA.16816.F32.BF16 R16, R8.reuse, R34, R16 ;  /* 0x000000220810723c */ /* 0x040fe20000041810 */
[----:B------:R-:W-:Y:S07]  /*3550*/  LDSM.16.M88.4 R32, [R197+0x2000] ;  /* 0x00200000c520783b */ /* 0x000fee0000000200 */
[C---:B------:R-:W-:Y:S08]  /*3560*/  HMMA.16816.F32.BF16 R28, R8.reuse, R56, R28 ;  /* 0x00000038081c723c */ /* 0x040ff0000004181c */
[C---:B------:R-:W-:Y:S01]  /*3570*/  HMMA.16816.F32.BF16 R36, R8.reuse, R58, R36 ;  /* 0x0000003a0824723c */ /* 0x040fe20000041824 */
[----:B------:R-:W-:Y:S07]  /*3580*/  LDSM.16.M88.4 R56, [R213] ;  /* 0x00000000d538783b */ /* 0x000fee0000000200 */
[C---:B------:R-:W-:Y:S08]  /*3590*/  HMMA.16816.F32.BF16 R40, R8.reuse, R64, R40 ;  /* 0x000000400828723c */ /* 0x040ff00000041828 */
[C---:B------:R-:W-:Y:S01]  /*35a0*/  HMMA.16816.F32.BF16 R48, R8.reuse, R66, R48 ;  /* 0x000000420830723c */ /* 0x040fe20000041830 */
[----:B------:R-:W-:Y:S07]  /*35b0*/  LDSM.16.M88.4 R64, [R212] ;  /* 0x00000000d440783b */ /* 0x000fee0000000200 */
[C---:B----4-:R-:W-:Y:S08]  /*35c0*/  HMMA.16816.F32.BF16 R52, R8.reuse, R72, R52 ;  /* 0x000000480834723c */ /* 0x050ff00000041834 */
[----:B------:R-:W-:Y:S01]  /*35d0*/  HMMA.16816.F32.BF16 R12, R8, R74, R12 ;  /* 0x0000004a080c723c */ /* 0x000fe2000004180c */
[----:B------:R-:W2:Y:S04]  /*35e0*/  LDSM.16.M88.4 R8, [R199+0x4000] ;  /* 0x00400000c708783b */ /* 0x000ea80000000200 */
[----:B------:R-:W3:Y:S03]  /*35f0*/  LDSM.16.M88.4 R72, [R211] ;  /* 0x00000000d348783b */ /* 0x000ee60000000200 */
[C---:B-1----:R-:W-:Y:S08]  /*3600*/  HMMA.16816.F32.BF16 R20, R4.reuse, R44, R20 ;  /* 0x0000002c0414723c */ /* 0x042ff00000041814 */
        /* <DEDUP_REMOVED lines=9> */
[----:B------:R-:W-:Y:S01]  /*36a0*/  HMMA.16816.F32.BF16 R12, R4, R78, R12 ;  /* 0x0000004e040c723c */ /* 0x000fe2000004180c */
[----:B------:R-:W1:Y:S04]  /*36b0*/  LDSM.16.M88.4 R4, [R201+0x4000] ;  /* 0x00400000c904783b */ /* 0x000e680000000200 */
[----:B------:R-:W4:Y:S03]  /*36c0*/  LDSM.16.M88.4 R76, [R197+0x3800] ;  /* 0x00380000c54c783b */ /* 0x000f260000000200 */
        /* <DEDUP_REMOVED lines=10> */
[----:B------:R-:W-:Y:S01]  /*3770*/  HMMA.16816.F32.BF16 R12, R8, R74, R12 ;  /* 0x0000004a080c723c */ /* 0x000fe2000004180c */
[----:B------:R-:W2:Y:S04]  /*3780*/  LDSM.16.M88.4 R8, [R200+0x4000] ;  /* 0x00400000c808783b */ /* 0x000ea80000000200 */
[----:B------:R-:W3:Y:S03]  /*3790*/  LDSM.16.M88.4 R72, [R194+0x3800] ;  /* 0x00380000c248783b */ /* 0x000ee60000000200 */
[C---:B-1----:R-:W-:Y:S08]  /*37a0*/  HMMA.16816.F32.BF16 R20, R4.reuse, R32, R20 ;  /* 0x000000200414723c */ /* 0x042ff00000041814 */
[C---:B------:R-:W-:Y:S01]  /*37b0*/  HMMA.16816.F32.BF16 R16, R4.reuse, R34, R16 ;  /* 0x000000220410723c */ /* 0x040fe20000041810 */
[----:B------:R-:W-:Y:S07]  /*37c0*/  LDSM.16.M88.4 R32, [R151+0x4000] ;  /* 0x004000009720783b */ /* 0x000fee0000000200 */
[C---:B------:R-:W-:Y:S08]  /*37d0*/  HMMA.16816.F32.BF16 R28, R4.reuse, R60, R28 ;  /* 0x0000003c041c723c */ /* 0x040ff0000004181c */
[C---:B------:R-:W-:Y:S01]  /*37e0*/  HMMA.16816.F32.BF16 R36, R4.reuse, R62, R36 ;  /* 0x0000003e0424723c */ /* 0x040fe20000041824 */
[----:B------:R-:W-:Y:S07]  /*37f0*/  LDSM.16.M88.4 R60, [R208] ;  /* 0x00000000d03c783b */ /* 0x000fee0000000200 */
[C---:B------:R-:W-:Y:S08]  /*3800*/  HMMA.16816.F32.BF16 R40, R4.reuse, R68, R40 ;  /* 0x000000440428723c */ /* 0x040ff00000041828 */
[C---:B------:R-:W-:Y:S01]  /*3810*/  HMMA.16816.F32.BF16 R48, R4.reuse, R70, R48 ;  /* 0x000000460430723c */ /* 0x040fe20000041830 */
[----:B------:R-:W-:Y:S07]  /*3820*/  LDSM.16.M88.4 R68, [R151+0x5000] ;  /* 0x005000009744783b */ /* 0x000fee0000000200 */
[C---:B----4-:R-:W-:Y:S08]  /*3830*/  HMMA.16816.F32.BF16 R52, R4.reuse, R76, R52 ;  /* 0x0000004c0434723c */ /* 0x050ff00000041834 */
[----:B------:R-:W-:Y:S01]  /*3840*/  HMMA.16816.F32.BF16 R12, R4, R78, R12 ;  /* 0x0000004e040c723c */ /* 0x000fe2000004180c */
[----:B------:R-:W1:Y:S04]  /*3850*/  LDSM.16.M88.4 R4, [R198+0x8000] ;  /* 0x00800000c604783b */ /* 0x000e680000000200 */
[----:B------:R-:W4:Y:S03]  /*3860*/  LDSM.16.M88.4 R76, [R151+0x5800] ;  /* 0x00580000974c783b */ /* 0x000f260000000200 */
[C---:B--2---:R-:W-:Y:S08]  /*3870*/  HMMA.16816.F32.BF16 R20, R8.reuse, R24, R20 ;  /* 0x000000180814723c */ /* 0x044ff00000041814 */
[C---:B------:R-:W-:Y:S01]  /*3880*/  HMMA.16816.F32.BF16 R16, R8.reuse, R26, R16 ;  /* 0x0000001a0810723c */ /* 0x040fe20000041810 */
[----:B------:R-:W-:Y:S07]  /*3890*/  LDSM.16.M88.4 R24, [R210] ;  /* 0x00000000d218783b */ /* 0x000fee0000000200 */
[C---:B------:R-:W-:Y:S08]  /*38a0*/  HMMA.16816.F32.BF16 R28, R8.reuse, R44, R28 ;  /* 0x0000002c081c723c */ /* 0x040ff0000004181c */
[C---:B------:R-:W-:Y:S01]  /*38b0*/  HMMA.16816.F32.BF16 R36, R8.reuse, R46, R36 ;  /* 0x0000002e0824723c */ /* 0x040fe20000041824 */
[----:B------:R-:W-:Y:S07]  /*38c0*/  LDSM.16.M88.4 R44, [R209] ;  /* 0x00000000d12c783b */ /* 0x000fee0000000200 */
[C---:B------:R-:W-:Y:S08]  /*38d0*/  HMMA.16816.F32.BF16 R40, R8.reuse, R64, R40 ;  /* 0x000000400828723c */ /* 0x040ff00000041828 */
[C---:B------:R-:W-:Y:S01]  /*38e0*/  HMMA.16816.F32.BF16 R48, R8.reuse, R66, R48 ;  /* 0x000000420830723c */ /* 0x040fe20000041830 */
[----:B------:R-:W-:Y:S07]  /*38f0*/  LDSM.16.M88.4 R64, [R197+0x5000] ;  /* 0x00500000c540783b */ /* 0x000fee0000000200 */
[C---:B---3--:R-:W-:Y:S08]  /*3900*/  HMMA.16816.F32.BF16 R52, R8.reuse, R72, R52 ;  /* 0x000000480834723c */ /* 0x048ff00000041834 */
        /* <DEDUP_REMOVED lines=28> */
[----:B------:R-:W-:Y:S03]  /*3ad0*/  LDSM.16.M88.4 R72, [R151+0x7800] ;  /* 0x007800009748783b */ /* 0x000fe60000000200 */
        /* <DEDUP_REMOVED lines=12> */
[----:B------:R-:W-:Y:S03]  /*3ba0*/  LDSM.16.M88.4 R76, [R194+0x7800] ;  /* 0x00780000c24c783b */ /* 0x000fe60000000200 */
        /* <DEDUP_REMOVED lines=10> */
[----:B------:R-:W-:Y:S01]  /*3c50*/  HMMA.16816.F32.BF16 R8, R8, R70, R12 ;  /* 0x000000460808723c */ /* 0x000fe2000004180c */
[----:B------:R-:W2:Y:S04]  /*3c60*/  LDSM.16.M88.4 R12, [R199+0xc000] ;  /* 0x00c00000c70c783b */ /* 0x000ea80000000200 */
[----:B------:R-:W3:Y:S03]  /*3c70*/  LDSM.16.M88.4 R68, [R203] ;  /* 0x00000000cb44783b */ /* 0x000ee60000000200 */
[C---:B-1----:R-:W-:Y:S08]  /*3c80*/  HMMA.16816.F32.BF16 R20, R4.reuse, R32, R20 ;  /* 0x000000200414723c */ /* 0x042ff00000041814 */
[C---:B------:R-:W-:Y:S08]  /*3c90*/  HMMA.16816.F32.BF16 R16, R4.reuse, R34, R16 ;  /* 0x000000220410723c */ /* 0x040ff00000041810 */
        /* <DEDUP_REMOVED lines=11> */
[C---:B------:R-:W-:Y:S08]  /*3d50*/  HMMA.16816.F32.BF16 R24, R12.reuse, R26, R16 ;  /* 0x0000001a0c18723c */ /* 0x040ff00000041810 */
[C---:B------:R-:W-:Y:S08]  /*3d60*/  HMMA.16816.F32.BF16 R20, R12.reuse, R44, R28 ;  /* 0x0000002c0c14723c */ /* 0x040ff0000004181c */
[C---:B------:R-:W-:Y:S08]  /*3d70*/  HMMA.16816.F32.BF16 R16, R12.reuse, R46, R36 ;  /* 0x0000002e0c10723c */ /* 0x040ff00000041824 */
[C---:B------:R-:W-:Y:S08]  /*3d80*/  HMMA.16816.F32.BF16 R28, R12.reuse, R60, R40 ;  /* 0x0000003c0c1c723c */ /* 0x040ff00000041828 */
[C---:B------:R-:W-:Y:S01]  /*3d90*/  HMMA.16816.F32.BF16 R48, R12.reuse, R62, R48 ;  /* 0x0000003e0c30723c */ /* 0x040fe20000041830 */
[----:B------:R-:W-:Y:S07]  /*3da0*/  LDSM.16.M88.4 R60, [R194+0x6800] ;  /* 0x00680000c23c783b */ /* 0x000fee0000000200 */
[C---:B---3--:R-:W-:Y:S08]  /*3db0*/  HMMA.16816.F32.BF16 R52, R12.reuse, R68, R52 ;  /* 0x000000440c34723c */ /* 0x048ff00000041834 */
[----:B------:R-:W-:Y:S01]  /*3dc0*/  HMMA.16816.F32.BF16 R44, R12, R70, R4 ;  /* 0x000000460c2c723c */ /* 0x000fe20000041804 */
[----:B------:R-:W2:Y:S04]  /*3dd0*/  LDSM.16.M88.4 R4, [R200+0xc000] ;  /* 0x00c00000c804783b */ /* 0x000ea80000000200 */
[----:B------:R-:W3:Y:S01]  /*3de0*/  LDSM.16.M88.4 R68, [R194+0x7000] ;  /* 0x00700000c244783b */ /* 0x000ee20000000200 */
[----:B------:R-:W-:-:S04]  /*3df0*/  DEPBAR.LE SB0, 0x0 ;  /* 0x000080000000791a */ /* 0x000fc80000000000 */
[C---:B-1----:R-:W-:Y:S08]  /*3e00*/  HMMA.16816.F32.BF16 R40, R8.reuse, R64, R32 ;  /* 0x000000400828723c */ /* 0x042ff00000041820 */
[C---:B------:R-:W-:Y:S08]  /*3e10*/  HMMA.16816.F32.BF16 R36, R8.reuse, R66, R24 ;  /* 0x000000420824723c */ /* 0x040ff00000041818 */
[C---:B----4-:R-:W-:Y:S08]  /*3e20*/  HMMA.16816.F32.BF16 R32, R8.reuse, R72, R20 ;  /* 0x000000480820723c */ /* 0x050ff00000041814 */
[C---:B------:R-:W-:Y:S08]  /*3e30*/  HMMA.16816.F32.BF16 R24, R8.reuse, R74, R16 ;  /* 0x0000004a0818723c */ /* 0x040ff00000041810 */
[C---:B------:R-:W-:Y:S08]  /*3e40*/  HMMA.16816.F32.BF16 R20, R8.reuse, R80, R28 ;  /* 0x000000500814723c */ /* 0x040ff0000004181c */
[C---:B------:R-:W-:Y:S08]  /*3e50*/  HMMA.16816.F32.BF16 R16, R8.reuse, R82, R48 ;  /* 0x000000520810723c */ /* 0x040ff00000041830 */
[C---:B------:R-:W-:Y:S08]  /*3e60*/  HMMA.16816.F32.BF16 R12, R8.reuse, R84, R52 ;  /* 0x00000054080c723c */ /* 0x040ff00000041834 */
[----:B------:R-:W-:Y:S08]  /*3e70*/  HMMA.16816.F32.BF16 R8, R8, R86, R44 ;  /* 0x000000560808723c */ /* 0x000ff0000004182c */
[C---:B--2---:R-:W-:Y:S08]  /*3e80*/  HMMA.16816.F32.BF16 R28, R4.reuse, R56, R40 ;  /* 0x00000038041c723c */ /* 0x044ff00000041828 */
[C---:B------:R-:W-:Y:S08]  /*3e90*/  HMMA.16816.F32.BF16 R36, R4.reuse, R58, R36 ;  /* 0x0000003a0424723c */ /* 0x040ff00000041824 */
[C---:B------:R-:W-:Y:S08]  /*3ea0*/  HMMA.16816.F32.BF16 R32, R4.reuse, R60, R32 ;  /* 0x0000003c0420723c */ /* 0x040ff00000041820 */
[C---:B------:R-:W-:Y:S08]  /*3eb0*/  HMMA.16816.F32.BF16 R24, R4.reuse, R62, R24 ;  /* 0x0000003e0418723c */ /* 0x040ff00000041818 */
[C---:B---3--:R-:W-:Y:S08]  /*3ec0*/  HMMA.16816.F32.BF16 R48, R4.reuse, R68, R20 ;  /* 0x000000440430723c */ /* 0x048ff00000041814 */
[C---:B------:R-:W-:Y:S08]  /*3ed0*/  HMMA.16816.F32.BF16 R52, R4.reuse, R70, R16 ;  /* 0x000000460434723c */ /* 0x040ff00000041810 */
[C---:B------:R-:W-:Y:S08]  /*3ee0*/  HMMA.16816.F32.BF16 R44, R4.reuse, R76, R12 ;  /* 0x0000004c042c723c */ /* 0x040ff0000004180c */
[----:B------:R-:W-:Y:S01]  /*3ef0*/  HMMA.16816.F32.BF16 R40, R4, R78, R8 ;  /* 0x0000004e0428723c */ /* 0x000fe20000041808 */
[----:B------:R-:W-:Y:S06]  /*3f00*/  BAR.SYNC.DEFER_BLOCKING 0x0 ;  /* 0x0000000000007b1d */ /* 0x000fec0000010000 */
[----:B------:R-:W-:Y:S01]  /*3f10*/  @!UPT UIADD3 URZ, URZ, URZ, URZ ;  /* 0x0000003f3f3ff290 */ /* 0x000fe2000fffe03f */
[----:B------:R-:W-:Y:S11]  /*3f20*/  @!P0 BRA `(.L_x_1254) ;  /* 0x000001b000008947 */ /* 0x000ff60003800000 */
[----:B------:R-:W-:Y:S01]  /*3f30*/  IADD3 R0, R150, -0x2, RZ ;  /* 0xfffffffe96007810 */ /* 0x000fe20007ffe0ff */
[----:B------:R-:W-:Y:S01]  /*3f40*/  IMAD.MOV.U32 R6, RZ, RZ, c[0x0][0x1e4] ;  /* 0x00007900ff067624 */ /* 0x000fe200078e00ff */
[----:B------:R-:W-:-:S02]  /*3f50*/  ISETP.NE.AND P3, PT, R91, RZ, PT ;  /* 0x000000ff5b00720c */ /* 0x000fc40003f65270 */
[----:B------:R-:W-:Y:S01]  /*3f60*/  SHF.R.S32.HI R2, RZ, 0x1f, R0 ;  /* 0x0000001fff027819 */ /* 0x000fe20000011400 */
[----:B------:R-:W-:Y:S01]  /*3f70*/  IMAD.WIDE.U32 R4, R0, c[0x0][0x1e0], RZ ;  /* 0x0000780000047a25 */ /* 0x000fe200078e00ff */
[----:B------:R-:W-:-:S03]  /*3f80*/  ISETP.NE.AND P4, PT, R90, RZ, PT ;  /* 0x000000ff5a00720c */ /* 0x000fc60003f85270 */
        /* <DEDUP_REMOVED lines=21> */
.L_x_1254:
[----:B------:R-:W-:Y:S05]  /*40e0*/  BSYNC B0 ;  /* 0x0000000000007941 */ /* 0x000fea0003800000 */
.L_x_1253:
[----:B------:R-:W-:Y:S01]  /*40f0*/  IMAD.IADD R0, R89, 0x1, -R239 ;  /* 0x0000000159007824 */ /* 0x000fe200078e0aef */
[----:B------:R-:W-:Y:S04]  /*4100*/  LDSM.16.MT88.4 R64, [R193+0x2800] ;  /* 0x00280000c140783b */ /* 0x000fe80000004200 */
[C---:B------:R-:W-:Y:S01]  /*4110*/  ISETP.GT.AND P1, PT, R0.reuse, RZ, PT ;  /* 0x000000ff0000720c */ /* 0x040fe20003f24270 */
[----:B------:R-:W-:Y:S01]  /*4120*/  LDSM.16.MT88.4 R72, [R192+0x4000] ;  /* 0x00400000c048783b */ /* 0x000fe20000004200 */
[----:B------:R-:W-:-:S02]  /*4130*/  ISETP.GT.AND P0, PT, R0, 0x1, PT ;  /* 0x000000010000780c */ /* 0x000fc40003f04270 */
[----:B------:R-:W-:Y:S01]  /*4140*/  ISETP.GT.AND P2, PT, R0, 0x8, PT ;  /* 0x000000080000780c */ /* 0x000fe20003f44270 */
[----:B------:R-:W-:Y:S01]  /*4150*/  LDSM.16.MT88.4 R60, [R196+0x2800] ;  /* 0x00280000c43c783b */ /* 0x000fe20000004200 */
[----:B-1----:R-:W-:Y:S02]  /*4160*/  FSEL R5, R28, -INF , P1 ;  /* 0xff8000001c057808 */ /* 0x002fe40000800000 */
[----:B------:R-:W-:Y:S01]  /*4170*/  FSEL R6, R29, -INF , P0 ;  /* 0xff8000001d067808 */ /* 0x000fe20000000000 */
[----:B------:R-:W-:Y:S01]  /*4180*/  LDSM.16.MT88.4 R68, [R192+0x4800] ;  /* 0x00480000c044783b */ /* 0x000fe20000004200 */
[----:B------:R-:W-:Y:S02]  /*4190*/  FSEL R13, R31, -INF , P0 ;  /* 0xff8000001f0d7808 */ /* 0x000fe40000000000 */
[----:B------:R-:W-:Y:S01]  /*41a0*/  ISETP.GT.AND P0, PT, R0, 0x9, PT ;  /* 0x000000090000780c */ /* 0x000fe20003f04270 */
[----:B------:R-:W0:Y:S01]  /*41b0*/  LDGDEPBAR ;  /* 0x00000000000079af */ /* 0x000e220000000000 */
        /* <DEDUP_REMOVED lines=11> */
[----:B------:R-:W-:Y:S01]  /*4270*/  ISETP.GT.AND P2, PT, R0, 0x18, PT ;  /* 0x000000180000780c */ /* 0x000fe20003f44270 */
[----:B------:R-:W-:Y:S01]  /*4280*/  LDSM.16.MT88.4 R36, [R196] ;  /* 0x00000000c424783b */ /* 0x000fe20000004200 */
[----:B------:R-:W-:-:S02]  /*4290*/  FSEL R10, R33, -INF , P0 ;  /* 0xff800000210a7808 */ /* 0x000fc40000000000 */
[----:B------:R-:W-:Y:S02]  /*42a0*/  FMNMX.FTZ R2, R9, R2, !PT ;  /* 0x0000000209027209 */ /* 0x000fe40007810000 */
[----:B------:R-:W-:Y:S02]  /*42b0*/  FSEL R19, R34, -INF , P1 ;  /* 0xff80000022137808 */ /* 0x000fe40000800000 */
[----:B------:R-:W-:Y:S02]  /*42c0*/  ISETP.GT.AND P1, PT, R0, 0x19, PT ;  /* 0x000000190000780c */ /* 0x000fe40003f24270 */
[----:B------:R-:W-:Y:S02]  /*42d0*/  FSEL R11, R24, -INF , P2 ;  /* 0xff800000180b7808 */ /* 0x000fe40001000000 */
[----:B------:R-:W-:Y:S02]  /*42e0*/  FMNMX.FTZ R2, R10, R2, !PT ;  /* 0x000000020a027209 */ /* 0x000fe40007810000 */
[----:B------:R-:W-:-:S02]  /*42f0*/  FSEL R20, R35, -INF , P0 ;  /* 0xff80000023147808 */ /* 0x000fc40000000000 */
[C---:B------:R-:W-:Y:S01]  /*4300*/  ISETP.GT.AND P0, PT, R0.reuse, 0x20, PT ;  /* 0x000000200000780c */ /* 0x040fe20003f04270 */
[----:B------:R-:W-:Y:S01]  /*4310*/  LDSM.16.MT88.4 R32, [R192+0x800] ;  /* 0x00080000c020783b */ /* 0x000fe20000004200 */
        /* <DEDUP_REMOVED lines=8> */
[----:B------:R-:W-:Y:S02]  /*43a0*/  FMNMX.FTZ R3, R12, R13, !PT ;  /* 0x0000000d0c037209 */ /* 0x000fe40007810000 */
[----:B------:R-:W-:Y:S02]  /*43b0*/  ISETP.GT.AND P4, PT, R0, 0x29, PT ;  /* 0x000000290000780c */ /* 0x000fe40003f84270 */
[----:B------:R-:W-:-:S02]  /*43c0*/  FSEL R102, R52, -INF , P5 ;  /* 0xff80000034667808 */ /* 0x000fc40002800000 */
[----:B------:R-:W-:Y:S02]  /*43d0*/  FMNMX.FTZ R2, R103, R2, !PT ;  /* 0x0000000267027209 */ /* 0x000fe40007810000 */
[----:B------:R-:W-:Y:S02]  /*43e0*/  FMNMX.FTZ R3, R14, R3, !PT ;  /* 0x000000030e037209 */ /* 0x000fe40007810000 */
[----:B------:R-:W-:Y:S02]  /*43f0*/  ISETP.GT.AND P3, PT, R0, 0x30, PT ;  /* 0x000000300000780c */ /* 0x000fe40003f64270 */
[----:B------:R-:W-:Y:S02]  /*4400*/  FSEL R101, R53, -INF , P4 ;  /* 0xff80000035657808 */ /* 0x000fe40002000000 */
[----:B------:R-:W-:Y:S02]  /*4410*/  FMNMX.FTZ R2, R102, R2, !PT ;  /* 0x0000000266027209 */ /* 0x000fe40007810000 */
        /* <DEDUP_REMOVED lines=15> */
[----:B------:R-:W-:Y:S02]  /*4510*/  FMNMX.FTZ R2, R21, R3, !PT ;  /* 0x0000000315027209 */ /* 0x000fe40007810000 */
[----:B------:R-:W-:Y:S02]  /*4520*/  FSEL R92, R41, -INF , P0 ;  /* 0xff800000295c7808 */ /* 0x000fe40000000000 */
[----:B------:R-:W-:Y:S02]  /*4530*/  FMNMX.FTZ R0, R95, R0, !PT ;  /* 0x000000005f007209 */ /* 0x000fe40007810000 */
[----:B------:R-:W-:-:S02]  /*4540*/  FMNMX.FTZ R2, R28, R2, !PT ;  /* 0x000000021c027209 */ /* 0x000fc40007810000 */
[----:B------:R-:W-:Y:S02]  /*4550*/  FMNMX.FTZ R0, R92, R0, !PT ;  /* 0x000000005c007209 */ /* 0x000fe40007810000 */
[----:B------:R-:W-:Y:S02]  /*4560*/  FSEL R98, R51, -INF , P6 ;  /* 0xff80000033627808 */ /* 0x000fe40003000000 */
[----:B------:R-:W-:Y:S01]  /*4570*/  FMNMX.FTZ R2, R105, R2, !PT ;  /* 0x0000000269027209 */ /* 0x000fe20007810000 */
[----:B------:R-:W1:Y:S01]  /*4580*/  SHFL.BFLY PT, R3, R0, 0x2, 0x1f ;  /* 0x0c401f0000037f89 */ /* 0x000e6200000e0000 */
[----:B------:R-:W-:Y:S02]  /*4590*/  FSEL R97, R54, -INF , P5 ;  /* 0xff80000036617808 */ /* 0x000fe40002800000 */
[----:B------:R-:W-:Y:S01]  /*45a0*/  FMNMX.FTZ R2, R98, R2, !PT ;  /* 0x0000000262027209 */ /* 0x000fe20007810000 */
[----:B------:R-:W-:Y:S01]  /*45b0*/  LDSM.16.MT88.4 R48, [R196+0x800] ;  /* 0x00080000c430783b */ /* 0x000fe20000004200 */
[----:B------:R-:W-:-:S02]  /*45c0*/  FSEL R96, R55, -INF , P4 ;  /* 0xff80000037607808 */ /* 0x000fc40002000000 */
[----:B------:R-:W-:Y:S01]  /*45d0*/  FMNMX.FTZ R2, R97, R2, !PT ;  /* 0x0000000261027209 */ /* 0x000fe20007810000 */
[----:B------:R-:W-:Y:S01]  /*45e0*/  LDSM.16.MT88.4 R52, [R195] ;  /* 0x00000000c334783b */ /* 0x000fe20000004200 */
[----:B------:R-:W-:Y:S02]  /*45f0*/  FSEL R94, R46, -INF , P3 ;  /* 0xff8000002e5e7808 */ /* 0x000fe40001800000 */
[----:B------:R-:W-:Y:S02]  /*4600*/  FMNMX.FTZ R2, R96, R2, !PT ;  /* 0x0000000260027209 */ /* 0x000fe40007810000 */
[----:B------:R-:W-:Y:S02]  /*4610*/  FSEL R93, R47, -INF , P2 ;  /* 0xff8000002f5d7808 */ /* 0x000fe40001000000 */
[----:B------:R-:W-:Y:S01]  /*4620*/  FMNMX.FTZ R2, R94, R2, !PT ;  /* 0x000000025e027209 */ /* 0x000fe20007810000 */
[----:B------:R-:W-:Y:S01]  /*4630*/  LDSM.16.MT88.4 R44, [R193+0x800] ;  /* 0x00080000c12c783b */ /* 0x000fe20000004200 */
[----:B------:R-:W-:-:S02]  /*4640*/  FSEL R91, R42, -INF , P1 ;  /* 0xff8000002a5b7808 */ /* 0x000fc40000800000 */
[----:B------:R-:W-:Y:S02]  /*4650*/  FMNMX.FTZ R2, R93, R2, !PT ;  /* 0x000000025d027209 */ /* 0x000fe40007810000 */
[----:B------:R-:W-:Y:S02]  /*4660*/  FSEL R90, R43, -INF , P0 ;  /* 0xff8000002b5a7808 */ /* 0x000fe40000000000 */
[----:B------:R-:W-:Y:S01]  /*4670*/  FMNMX.FTZ R2, R91, R2, !PT ;  /* 0x000000025b027209 */ /* 0x000fe20007810000 */
[----:B------:R-:W-:Y:S01]  /*4680*/  LDSM.16.MT88.4 R40, [R195+0x800] ;  /* 0x00080000c328783b */ /* 0x000fe20000004200 */
        /* <DEDUP_REMOVED lines=8> */
[----:B------:R-:W1:Y:S03]  /*4710*/  SHFL.BFLY PT, R4, R0, 0x1, 0x1f ;  /* 0x0c201f0000047f89 */ /* 0x000e6600000e0000 */
[----:B------:R-:W-:-:S05]  /*4720*/  FSEL R2, R2, RZ, P0 ;  /* 0x000000ff02027208 */ /* 0x000fca0000000000 */
[----:B------:R-:W-:-:S04]  /*4730*/  FFMA.FTZ R3, R5, c[0x0][0x2d0], -R2 ;  /* 0x0000b40005037a23 */ /* 0x000fc80000010802 */
[----:B------:R2:W-:Y:S01]  /*4740*/  MUFU.EX2 R80, R3 ;  /* 0x0000000300507308 */ /* 0x0005e20000000800 */
[----:B-1----:R-:W-:Y:S01]  /*4750*/  FMNMX.FTZ R16, R0, R4, !PT ;  /* 0x0000000400107209 */ /* 0x002fe20007810000 */
[--C-:B------:R-:W-:Y:S02]  /*4760*/  FFMA.FTZ R0, R9, c[0x0][0x2d0], -R2.reuse ;  /* 0x0000b40009007a23 */ /* 0x100fe40000010802 */
[----:B--2---:R-:W-:Y:S01]  /*4770*/  FFMA.FTZ R3, R6, c[0x0][0x2d0], -R2 ;  /* 0x0000b40006037a23 */ /* 0x004fe20000010802 */
[----:B------:R-:W-:-:S03]  /*4780*/  FSETP.NEU.FTZ.AND P0, PT, R16, -INF , PT ;  /* 0xff8000001000780b */ /* 0x000fc60003f1d000 */
[----:B------:R1:W-:Y:S08]  /*4790*/  MUFU.EX2 R82, R0 ;  /* 0x0000000000527308 */ /* 0x0003f00000000800 */
[----:B------:R2:W3:Y:S01]  /*47a0*/  MUFU.EX2 R79, R3 ;  /* 0x00000003004f7308 */ /* 0x0004e20000000800 */
[----:B-1----:R-:W-:-:S05]  /*47b0*/  FMUL.FTZ R0, R16, c[0x0][0x2d0] ;  /* 0x0000b40010007a20 */ /* 0x002fca0000410000 */
[----:B------:R-:W-:Y:S01]  /*47c0*/  FSEL R0, R0, RZ, P0 ;  /* 0x000000ff00007208 */ /* 0x000fe20000000000 */
[--C-:B--2---:R-:W-:Y:S02]  /*47d0*/  FFMA.FTZ R3, R7, c[0x0][0x2d0], -R2.reuse ;  /* 0x0000b40007037a23 */ /* 0x104fe40000010802 */
[----:B------:R-:W1:Y:S02]  /*47e0*/  LDSM.16.MT88.4 R4, [R192] ;  /* 0x00000000c004783b */ /* 0x000e640000004200 */
[----:B------:R2:W-:Y:S02]  /*47f0*/  MUFU.EX2 R81, R3 ;  /* 0x0000000300517308 */ /* 0x0005e40000000800 */
[----:B--2---:R-:W-:Y:S01]  /*4800*/  FFMA.FTZ R3, R8, c[0x0][0x2d0], -R2 ;  /* 0x0000b40008037a23 */ /* 0x004fe20000010802 */
[----:B---3--:R-:W-:-:S05]  /*4810*/  F2FP.BF16.PACK_AB R8, R79, R80 ;  /* 0x000000504f08723e */ /* 0x008fca00000010ff */
[----:B------:R2:W3:Y:S02]  /*4820*/  MUFU.EX2 R83, R3 ;  /* 0x0000000300537308 */ /* 0x0004e40000000800 */
[----:B--2---:R-:W-:Y:S01]  /*4830*/  FFMA.FTZ R3, R10, c[0x0][0x2d0], -R2 ;  /* 0x0000b4000a037a23 */ /* 0x004fe20000010802 */
[----:B---3--:R-:W-:-:S05]  /*4840*/  F2FP.BF16.PACK_AB R10, R83, R81 ;  /* 0x00000051530a723e */ /* 0x008fca00000010ff */
[----:B------:R2:W-:Y:S02]  /*4850*/  MUFU.EX2 R84, R3 ;  /* 0x0000000300547308 */ /* 0x0005e40000000800 */
[----:B--2---:R-:W-:-:S06]  /*4860*/  FFMA.FTZ R3, R11, c[0x0][0x2d0], -R2 ;  /* 0x0000b4000b037a23 */ /* 0x004fcc0000010802 */
[----:B------:R2:W-:Y:S02]  /*4870*/  MUFU.EX2 R86, R3 ;  /* 0x0000000300567308 */ /* 0x0005e40000000800 */
[----:B--2---:R-:W-:-:S06]  /*4880*/  FFMA.FTZ R3, R12, c[0x0][0x2d0], -R0 ;  /* 0x0000b4000c037a23 */ /* 0x004fcc0000010800 */
[----:B------:R2:W-:Y:S02]  /*4890*/  MUFU.EX2 R77, R3 ;  /* 0x00000003004d7308 */ /* 0x0005e40000000800 */
[----:B--2---:R-:W-:-:S06]  /*48a0*/  FFMA.FTZ R3, R13, c[0x0][0x2d0], -R0 ;  /* 0x0000b4000d037a23 */ /* 0x004fcc0000010800 */
[----:B------:R2:W3:Y:S02]  /*48b0*/  MUFU.EX2 R76, R3 ;  /* 0x00000003004c7308 */ /* 0x0004e40000000800 */
[--C-:B--2---:R-:W-:Y:S01]  /*48c0*/  FFMA.FTZ R3, R14, c[0x0][0x2d0], -R0.reuse ;  /* 0x0000b4000e037a23 */ /* 0x104fe20000010800 */
[----:B---3--:R-:W-:Y:S01]  /*48d0*/  F2FP.BF16.PACK_AB R9, R76, R77 ;  /* 0x0000004d4c09723e */ /* 0x008fe200000010ff */
[----:B------:R-:W2:Y:S04]  /*48e0*/  LDSM.16.MT88.4 R12, [R193] ;  /* 0x00000000c10c783b */ /* 0x000ea80000004200 */
[----:B------:R3:W-:Y:S02]  /*48f0*/  MUFU.EX2 R78, R3 ;  /* 0x00000003004e7308 */ /* 0x0007e40000000800 */
[----:B---3--:R-:W-:-:S06]  /*4900*/  FFMA.FTZ R3, R18, c[0x0][0x2d0], -R0 ;  /* 0x0000b40012037a23 */ /* 0x008fcc0000010800 */
[----:B------:R3:W4:Y:S02]  /*4910*/  MUFU.EX2 R18, R3 ;  /* 0x0000000300127308 */ /* 0x0007240000000800 */
[----:B---3--:R-:W-:Y:S01]  /*4920*/  FFMA.FTZ R3, R17, c[0x0][0x2d0], -R2 ;  /* 0x0000b40011037a23 */ /* 0x008fe20000010802 */
[----:B----4-:R-:W-:-:S05]  /*4930*/  F2FP.BF16.PACK_AB R11, R18, R78 ;  /* 0x0000004e120b723e */ /* 0x010fca00000010ff */
[----:B------:R3:W-:Y:S02]  /*4940*/  MUFU.EX2 R87, R3 ;  /* 0x0000000300577308 */ /* 0x0007e40000000800 */
[----:B-1----:R-:W-:Y:S01]  /*4950*/  HMMA.16816.F32.BF16 R24, R8, R4, RZ ;  /* 0x000000040818723c */ /* 0x002fe200000418ff */
[----:B---3--:R-:W-:-:S05]  /*4960*/  FFMA.FTZ R3, R19, c[0x0][0x2d0], -R0 ;  /* 0x0000b40013037a23 */ /* 0x008fca0000010800 */
[----:B------:R1:W-:Y:S02]  /*4970*/  MUFU.EX2 R19, R3 ;  /* 0x0000000300137308 */ /* 0x0003e40000000800 */
[----:B-1----:R-:W-:-:S06]  /*4980*/  FFMA.FTZ R3, R20, c[0x0][0x2d0], -R0 ;  /* 0x0000b40014037a23 */ /* 0x002fcc0000010800 */
[----:B------:R1:W3:Y:S02]  /*4990*/  MUFU.EX2 R85, R3 ;  /* 0x0000000300557308 */ /* 0x0002e40000000800 */
[----:B-1----:R-:W-:Y:S02]  /*49a0*/  FFMA.FTZ R3, R21, c[0x0][0x2d0], -R0 ;  /* 0x0000b40015037a23 */ /* 0x002fe40000010800 */
[C---:B------:R-:W-:Y:S04]  /*49b0*/  HMMA.16816.F32.BF16 R20, R8.reuse, R6, RZ ;  /* 0x000000060814723c */ /* 0x040fe800000418ff */
[----:B------:R1:W-:Y:S04]  /*49c0*/  MUFU.EX2 R89, R3 ;  /* 0x0000000300597308 */ /* 0x0003e80000000800 */
[----:B--2---:R-:W-:Y:S07]  /*49d0*/  HMMA.16816.F32.BF16 R4, R8, R12, RZ ;  /* 0x0000000c0804723c */ /* 0x004fee00000418ff */
[----:B------:R-:W-:-:S02]  /*49e0*/  F2FP.BF16.PACK_AB R12, R84, R82 ;  /* 0x00000052540c723e */ /* 0x000fc400000010ff */
[----:B---3--:R-:W-:Y:S01]  /*49f0*/  F2FP.BF16.PACK_AB R13, R85, R19 ;  /* 0x00000013550d723e */ /* 0x008fe200000010ff */
[----:B-1----:R-:W-:Y:S02]  /*4a00*/  FFMA.FTZ R3, R28, c[0x0][0x2d0], -R0 ;  /* 0x0000b4001c037a23 */ /* 0x002fe40000010800 */
[----:B------:R-:W-:Y:S02]  /*4a10*/  HMMA.16816.F32.BF16 R28, R8, R14, RZ ;  /* 0x0000000e081c723c */ /* 0x000fe400000418ff */
[----:B------:R-:W1:Y:S05]  /*4a20*/  MUFU.EX2 R88, R3 ;  /* 0x0000000300587308 */ /* 0x000e6a0000000800 */
[----:B------:R-:W-:-:S02]  /*4a30*/  F2FP.BF16.PACK_AB R14, R87, R86 ;  /* 0x00000056570e723e */ /* 0x000fc400000010ff */
[----:B-1----:R-:W-:-:S07]  /*4a40*/  F2FP.BF16.PACK_AB R15, R88, R89 ;  /* 0x00000059580f723e */ /* 0x002fce00000010ff */
[C---:B------:R-:W-:Y:S08]  /*4a50*/  HMMA.16816.F32.BF16 R4, R12.reuse, R44, R4 ;  /* 0x0000002c0c04723c */ /* 0x040ff00000041804 */
[----:B------:R-:W-:Y:S08]  /*4a60*/  HMMA.16816.F32.BF16 R56, R12, R34, R20 ;  /* 0x000000220c38723c */ /* 0x000ff00000041814 */
[----:B------:R-:W-:Y:S08]  /*4a70*/  HMMA.16816.F32.BF16 R20, R8, R38, RZ ;  /* 0x000000260814723c */ /* 0x000ff000000418ff */
[----:B------:R-:W-:Y:S01]  /*4a80*/  IMAD.MOV.U32 R121, RZ, RZ, R4 ;  /* 0x000000ffff797224 */ /* 0x000fe200078e0004 */
[----:B------:R-:W-:Y:S01]  /*4a90*/  MOV R3, R7 ;  /* 0x0000000700037202 */ /* 0x000fe20000000f00 */
[----:B------:R-:W-:Y:S01]  /*4aa0*/  IMAD.MOV.U32 R120, RZ, RZ, R5 ;  /* 0x000000ffff787224 */ /* 0x000fe200078e0005 */
[----:B------:R-:W-:Y:S01]  /*4ab0*/  HMMA.16816.F32.BF16 R152, R12, R32, R24 ;  /* 0x000000200c98723c */ /* 0x000fe20000041818 */
[----:B------:R-:W-:-:S04]  /*4ac0*/  IMAD.MOV.U32 R17, RZ, RZ, R6 ;  /* 0x000000ffff117224 */ /* 0x000fc800078e0006 */
[----:B------:R-:W-:Y:S02]  /*4ad0*/  IMAD.MOV.U32 R160, RZ, RZ, R56 ;  /* 0x000000ffffa07224 */ /* 0x000fe400078e0038 */
[----:B------:R-:W-:Y:S01]  /*4ae0*/  IMAD.MOV.U32 R149, RZ, RZ, R57 ;  /* 0x000000ffff957224 */ /* 0x000fe200078e0039 */
[----:B------:R-:W-:Y:S01]  /*4af0*/  HMMA.16816.F32.BF16 R4, R12, R46, R28 ;  /* 0x0000002e0c04723c */ /* 0x000fe2000004181c */
[----:B------:R-:W1:Y:S01]  /*4b00*/  LDSM.16.MT88.4 R28, [R192+0x2000] ;  /* 0x00200000c01c783b */ /* 0x000e620000004200 */
[----:B------:R-:W-:Y:S02]  /*4b10*/  IMAD.MOV.U32 R107, RZ, RZ, R58 ;  /* 0x000000ffff6b7224 */ /* 0x000fe400078e003a */
[----:B------:R-:W-:Y:S01]  /*4b20*/  IMAD.MOV.U32 R106, RZ, RZ, R59 ;  /* 0x000000ffff6a7224 */ /* 0x000fe200078e003b */
[----:B------:R-:W2:Y:S03]  /*4b30*/  LDSM.16.MT88.4 R44, [R193+0x2000] ;  /* 0x00200000c12c783b */ /* 0x000ea60000004200 */
[----:B------:R-:W-:Y:S01]  /*4b40*/  HMMA.16816.F32.BF16 R24, R8, R36, RZ ;  /* 0x000000240818723c */ /* 0x000fe200000418ff */
[----:B------:R-:W3:Y:S04]  /*4b50*/  LDSM.16.MT88.4 R36, [R196+0x2000] ;  /* 0x00200000c424783b */ /* 0x000ee80000004200 */
[----:B------:R-:W-:Y:S03]  /*4b60*/  LDSM.16.MT88.4 R56, [R195+0x2000] ;  /* 0x00200000c338783b */ /* 0x000fe60000004200 */
[----:B------:R-:W-:Y:S08]  /*4b70*/  HMMA.16816.F32.BF16 R20, R12, R50, R20 ;  /* 0x000000320c14723c */ /* 0x000ff00000041814 */
[----:B------:R-:W-:Y:S01]  /*4b80*/  IMAD.MOV.U32 R119, RZ, RZ, R4 ;  /* 0x000000ffff777224 */ /* 0x000fe200078e0004 */
[----:B------:R-:W-:Y:S01]  /*4b90*/  HMMA.16816.F32.BF16 R32, R8, R54, RZ ;  /* 0x000000360820723c */ /* 0x000fe200000418ff */
[----:B------:R-:W-:-:S02]  /*4ba0*/  IMAD.MOV.U32 R118, RZ, RZ, R5 ;  /* 0x000000ffff767224 */ /* 0x000fc400078e0005 */
[----:B------:R-:W-:Y:S02]  /*4bb0*/  IMAD.MOV.U32 R117, RZ, RZ, R6 ;  /* 0x000000ffff757224 */ /* 0x000fe400078e0006 */
[----:B------:R-:W-:-:S03]  /*4bc0*/  IMAD.MOV.U32 R116, RZ, RZ, R7 ;  /* 0x000000ffff747224 */ /* 0x000fc600078e0007 */
[----:B------:R-:W-:Y:S01]  /*4bd0*/  HMMA.16816.F32.BF16 R4, R8, R52, RZ ;  /* 0x000000340804723c */ /* 0x000fe200000418ff */
[----:B------:R-:W-:Y:S06]  /*4be0*/  LDSM.16.MT88.4 R52, [R193+0x4000] ;  /* 0x00400000c134783b */ /* 0x000fec0000004200 */
[----:B------:R-:W-:Y:S01]  /*4bf0*/  IMAD.MOV.U32 R111, RZ, RZ, R20 ;  /* 0x000000ffff6f7224 */ /* 0x000fe200078e0014 */
[----:B------:R-:W-:Y:S01]  /*4c00*/  HMMA.16816.F32.BF16 R24, R12, R48, R24 ;  /* 0x000000300c18723c */ /* 0x000fe20000041818 */
[----:B------:R-:W4:Y:S01]  /*4c10*/  LDSM.16.MT88.4 R48, [R192+0x2800] ;  /* 0x00280000c030783b */ /* 0x000f220000004200 */
[----:B------:R-:W-:-:S02]  /*4c20*/  IMAD.MOV.U32 R110, RZ, RZ, R21 ;  /* 0x000000ffff6e7224 */ /* 0x000fc400078e0015 */
[----:B------:R-:W-:Y:S02]  /*4c30*/  IMAD.MOV.U32 R109, RZ, RZ, R22 ;  /* 0x000000ffff6d7224 */ /* 0x000fe400078e0016 */
[----:B------:R-:W-:Y:S02]  /*4c40*/  IMAD.MOV.U32 R108, RZ, RZ, R23 ;  /* 0x000000ffff6c7224 */ /* 0x000fe400078e0017 */
[----:B-1----:R-:W-:Y:S08]  /*4c50*/  HMMA.16816.F32.BF16 R20, R8, R30, RZ ;  /* 0x0000001e0814723c */ /* 0x002ff000000418ff */
[C---:B------:R-:W-:Y:S08]  /*4c60*/  HMMA.16816.F32.BF16 R4, R12.reuse, R40, R4 ;  /* 0x000000280c04723c */ /* 0x040ff00000041804 */
[----:B------:R-:W-:Y:S01]  /*4c70*/  HMMA.16816.F32.BF16 R248, R12, R42, R32 ;  /* 0x0000002a0cf8723c */ /* 0x000fe20000041820 */
[----:B------:R-:W-:Y:S01]  /*4c80*/  IMAD.MOV.U32 R125, RZ, RZ, R24 ;  /* 0x000000ffff7d7224 */ /* 0x000fe200078e0018 */
[----:B------:R-:W-:Y:S01]  /*4c90*/  MOV R123, R26 ;  /* 0x0000001a007b7202 */ /* 0x000fe20000000f00 */
[----:B------:R-:W-:-:S02]  /*4ca0*/  IMAD.MOV.U32 R124, RZ, RZ, R25 ;  /* 0x000000ffff7c7224 */ /* 0x000fc400078e0019 */
[----:B------:R-:W-:-:S03]  /*4cb0*/  IMAD.MOV.U32 R122, RZ, RZ, R27 ;  /* 0x000000ffff7a7224 */ /* 0x000fc600078e001b */
[C---:B--2---:R-:W-:Y:S08]  /*4cc0*/  HMMA.16816.F32.BF16 R40, R8.reuse, R46, RZ ;  /* 0x0000002e0828723c */ /* 0x044ff000000418ff */
[----:B------:R-:W-:Y:S01]  /*4cd0*/  IMAD.MOV.U32 R115, RZ, RZ, R4 ;  /* 0x000000ffff737224 */ /* 0x000fe200078e0004 */
[----:B------:R-:W-:Y:S01]  /*4ce0*/  MOV R114, R5 ;  /* 0x0000000500727202 */ /* 0x000fe20000000f00 */
[----:B------:R-:W-:Y:S01]  /*4cf0*/  IMAD.MOV.U32 R113, RZ, RZ, R6 ;  /* 0x000000ffff717224 */ /* 0x000fe200078e0006 */
[----:B---3--:R-:W-:Y:S01]  /*4d00*/  HMMA.16816.F32.BF16 R32, R8, R36, RZ ;  /* 0x000000240820723c */ /* 0x008fe200000418ff */
[----:B------:R-:W-:-:S07]  /*4d10*/  IMAD.MOV.U32 R112, RZ, RZ, R7 ;  /* 0x000000ffff707224 */ /* 0x000fce00078e0007 */
[----:B------:R-:W-:Y:S01]  /*4d20*/  HMMA.16816.F32.BF16 R4, R8, R44, RZ ;  /* 0x0000002c0804723c */ /* 0x000fe200000418ff */
[----:B------:R-:W1:Y:S07]  /*4d30*/  LDSM.16.MT88.4 R44, [R195+0x2800] ;  /* 0x00280000c32c783b */ /* 0x000e6e0000004200 */
[----:B----4-:R-:W-:Y:S08]  /*4d40*/  HMMA.16816.F32.BF16 R228, R12, R50, R20 ;  /* 0x000000320ce4723c */ /* 0x010ff00000041814 */
[----:B------:R-:W-:Y:S08]  /*4d50*/  HMMA.16816.F32.BF16 R24, R8, R28, RZ ;  /* 0x0000001c0818723c */ /* 0x000ff000000418ff */
[----:B------:R-:W-:Y:S07]  /*4d60*/  HMMA.16816.F32.BF16 R184, R12, R64, R4 ;  /* 0x000000400cb8723c */ /* 0x000fee0000041804 */
[----:B------:R-:W-:Y:S01]  /*4d70*/  IMAD.MOV.U32 R64, RZ, RZ, R115 ;  /* 0x000000ffff407224 */ /* 0x000fe200078e0073 */
[----:B------:R-:W-:Y:S01]  /*4d80*/  HMMA.16816.F32.BF16 R20, R8, R58, RZ ;  /* 0x0000003a0814723c */ /* 0x000fe200000418ff */
[----:B------:R-:W-:-:S07]  /*4d90*/  IMAD.MOV.U32 R65, RZ, RZ, R114 ;  /* 0x000000ffff417224 */ /* 0x000fce00078e0072 */
[C---:B------:R-:W-:Y:S08]  /*4da0*/  HMMA.16816.F32.BF16 R4, R8.reuse, R72, RZ ;  /* 0x000000480804723c */ /* 0x040ff000000418ff */
[----:B------:R-:W-:Y:S01]  /*4db0*/  HMMA.16816.F32.BF16 R28, R8, R38, RZ ;  /* 0x00000026081c723c */ /* 0x000fe200000418ff */
[----:B------:R-:W2:Y:S07]  /*4dc0*/  LDSM.16.MT88.4 R36, [R193+0x4800] ;  /* 0x00480000c124783b */ /* 0x000eae0000004200 */
[C---:B------:R-:W-:Y:S01]  /*4dd0*/  HMMA.16816.F32.BF16 R156, R12.reuse, R60, R32 ;  /* 0x0000003c0c9c723c */ /* 0x040fe20000041820 */
[----:B------:R-:W3:Y:S06]  /*4de0*/  LDSM.16.MT88.4 R32, [R196+0x4000] ;  /* 0x00400000c420783b */ /* 0x000eec0000004200 */
[----:B------:R-:W-:Y:S01]  /*4df0*/  MOV R60, R111 ;  /* 0x0000006f003c7202 */ /* 0x000fe20000000f00 */
[----:B------:R-:W-:Y:S01]  /*4e00*/  HMMA.16816.F32.BF16 R180, R12, R66, R40 ;  /* 0x000000420cb4723c */ /* 0x000fe20000041828 */
[----:B------:R-:W4:Y:S01]  /*4e10*/  LDSM.16.MT88.4 R40, [R195+0x4000] ;  /* 0x00400000c328783b */ /* 0x000f220000004200 */
[----:B------:R-:W-:-:S05]  /*4e20*/  IMAD.MOV.U32 R61, RZ, RZ, R110 ;  /* 0x000000ffff3d7224 */ /* 0x000fca00078e006e */
[----:B------:R-:W-:Y:S01]  /*4e30*/  IMAD.MOV.U32 R66, RZ, RZ, R113 ;  /* 0x000000ffff427224 */ /* 0x000fe200078e0071 */
[----:B------:R-:W-:Y:S01]  /*4e40*/  HMMA.16816.F32.BF16 R188, R12, R48, R24 ;  /* 0x000000300cbc723c */ /* 0x000fe20000041818 */
[----:B------:R-:W-:-:S07]  /*4e50*/  IMAD.MOV.U32 R67, RZ, RZ, R112 ;  /* 0x000000ffff437224 */ /* 0x000fce00078e0070 */
[C---:B-1----:R-:W-:Y:S07]  /*4e60*/  HMMA.16816.F32.BF16 R172, R12.reuse, R46, R20 ;  /* 0x0000002e0cac723c */ /* 0x042fee0000041814 */
[----:B------:R-:W-:Y:S01]  /*4e70*/  IMAD.MOV.U32 R46, RZ, RZ, R117 ;  /* 0x000000ffff2e7224 */ /* 0x000fe200078e0075 */
[----:B------:R-:W-:Y:S01]  /*4e80*/  HMMA.16816.F32.BF16 R112, R12, R68, R4 ;  /* 0x000000440c70723c */ /* 0x000fe20000041804 */
[----:B------:R-:W-:-:S06]  /*4e90*/  IMAD.MOV.U32 R47, RZ, RZ, R116 ;  /* 0x000000ffff2f7224 */ /* 0x000fcc00078e0074 */
[----:B------:R-:W-:Y:S01]  /*4ea0*/  IMAD.MOV.U32 R68, RZ, RZ, R121 ;  /* 0x000000ffff447224 */ /* 0x000fe200078e0079 */
[----:B------:R-:W-:Y:S01]  /*4eb0*/  HMMA.16816.F32.BF16 R24, R8, R56, RZ ;  /* 0x000000380818723c */ /* 0x000fe200000418ff */
[----:B------:R-:W-:-:S07]  /*4ec0*/  IMAD.MOV.U32 R69, RZ, RZ, R120 ;  /* 0x000000ffff457224 */ /* 0x000fce00078e0078 */
[C---:B------:R-:W-:Y:S07]  /*4ed0*/  HMMA.16816.F32.BF16 R20, R8.reuse, R52, RZ ;  /* 0x000000340814723c */ /* 0x040fee00000418ff */
[----:B------:R-:W-:Y:S01]  /*4ee0*/  IMAD.MOV.U32 R52, RZ, RZ, R125 ;  /* 0x000000ffff347224 */ /* 0x000fe200078e007d */
[----:B------:R-:W-:Y:S01]  /*4ef0*/  HMMA.16816.F32.BF16 R4, R8, R54, RZ ;  /* 0x000000360804723c */ /* 0x000fe200000418ff */
[----:B------:R-:W-:-:S06]  /*4f00*/  IMAD.MOV.U32 R53, RZ, RZ, R124 ;  /* 0x000000ffff357224 */ /* 0x000fcc00078e007c */
[----:B------:R-:W-:Y:S01]  /*4f10*/  IMAD.MOV.U32 R54, RZ, RZ, R123 ;  /* 0x000000ffff367224 */ /* 0x000fe200078e007b */
[----:B------:R-:W-:Y:S01]  /*4f20*/  HMMA.16816.F32.BF16 R176, R12, R62, R28 ;  /* 0x0000003e0cb0723c */ /* 0x000fe2000004181c */
[----:B------:R-:W1:Y:S01]  /*4f30*/  LDSM.16.MT88.4 R28, [R196+0x4800] ;  /* 0x00480000c41c783b */ /* 0x000e620000004200 */
[----:B------:R-:W-:-:S05]  /*4f40*/  MOV R55, R122 ;  /* 0x0000007a00377202 */ /* 0x000fca0000000f00 */
[----:B------:R-:W-:Y:S01]  /*4f50*/  IMAD.MOV.U32 R62, RZ, RZ, R109 ;  /* 0x000000ffff3e7224 */ /* 0x000fe200078e006d */
[----:B--2---:R-:W-:Y:S01]  /*4f60*/  HMMA.16816.F32.BF16 R120, R12, R36, R20 ;  /* 0x000000240c78723c */ /* 0x004fe20000041814 */
[----:B------:R-:W-:-:S07]  /*4f70*/  IMAD.MOV.U32 R63, RZ, RZ, R108 ;  /* 0x000000ffff3f7224 */ /* 0x000fce00078e006c */
[C---:B------:R-:W-:Y:S07]  /*4f80*/  HMMA.16816.F32.BF16 R108, R12.reuse, R44, R24 ;  /* 0x0000002c0c6c723c */ /* 0x040fee0000041818 */
[----:B------:R-:W-:Y:S01]  /*4f90*/  IMAD.MOV.U32 R44, RZ, RZ, R119 ;  /* 0x000000ffff2c7224 */ /* 0x000fe200078e0077 */
[----:B------:R-:W-:Y:S01]  /*4fa0*/  HMMA.16816.F32.BF16 R124, R12, R38, R4 ;  /* 0x000000260c7c723c */ /* 0x000fe20000041804 */
[----:B------:R-:W2:Y:S01]  /*4fb0*/  LDSM.16.MT88.4 R36, [R195+0x4800] ;  /* 0x00480000c324783b */ /* 0x000ea20000004200 */
[----:B------:R-:W-:-:S06]  /*4fc0*/  IMAD.MOV.U32 R45, RZ, RZ, R118 ;  /* 0x000000ffff2d7224 */ /* 0x000fcc00078e0076 */
[C---:B------:R-:W-:Y:S08]  /*4fd0*/  HMMA.16816.F32.BF16 R24, R8.reuse, R74, RZ ;  /* 0x0000004a0818723c */ /* 0x040ff000000418ff */
[C---:B---3--:R-:W-:Y:S07]  /*4fe0*/  HMMA.16816.F32.BF16 R20, R8.reuse, R34, RZ ;  /* 0x000000220814723c */ /* 0x048fee00000418ff */
[--C-:B------:R-:W-:Y:S01]  /*4ff0*/  FFMA.FTZ R35, R95, c[0x0][0x2d0], -R2.reuse ;  /* 0x0000b4005f237a23 */ /* 0x100fe20000010802 */
[----:B----4-:R-:W-:Y:S01]  /*5000*/  HMMA.16816.F32.BF16 R4, R8, R40, RZ ;  /* 0x000000280804723c */ /* 0x010fe200000418ff */
[----:B------:R-:W-:-:S06]  /*5010*/  FFMA.FTZ R34, R92, c[0x0][0x2d0], -R2 ;  /* 0x0000b4005c227a23 */ /* 0x000fcc0000010802 */
[--C-:B------:R-:W-:Y:S01]  /*5020*/  FFMA.FTZ R40, R94, c[0x0][0x2d0], -R0.reuse ;  /* 0x0000b4005e287a23 */ /* 0x100fe20000010800 */
[----:B------:R-:W-:Y:S01]  /*5030*/  HMMA.16816.F32.BF16 R116, R12, R70, R24 ;  /* 0x000000460c74723c */ /* 0x000fe20000041818 */
[----:B------:R-:W-:-:S06]  /*5040*/  FFMA.FTZ R41, R93, c[0x0][0x2d0], -R0 ;  /* 0x0000b4005d297a23 */ /* 0x000fcc0000010800 */
[----:B------:R-:W-:Y:S01]  /*5050*/  MOV R70, R17 ;  /* 0x0000001100467202 */ /* 0x000fe20000000f00 */
[----:B------:R-:W-:Y:S01]  /*5060*/  HMMA.16816.F32.BF16 R24, R8, R32, RZ ;  /* 0x000000200818723c */ /* 0x000fe200000418ff */
[----:B------:R-:W-:Y:S02]  /*5070*/  FADD.FTZ R17, R77, R76 ;  /* 0x0000004c4d117221 */ /* 0x000fe40000010000 */
[----:B------:R-:W-:Y:S02]  /*5080*/  IMAD.MOV.U32 R76, RZ, RZ, R160 ;  /* 0x000000ffff4c7224 */ /* 0x000fe400078e00a0 */
[----:B------:R-:W-:Y:S02]  /*5090*/  IMAD.MOV.U32 R71, RZ, RZ, R3 ;  /* 0x000000ffff477224 */ /* 0x000fe400078e0003 */
[----:B------:R-:W-:Y:S01]  /*50a0*/  FADD.FTZ R3, R80, R79 ;  /* 0x0000004f50037221 */ /* 0x000fe20000010000 */
[----:B-1----:R-:W-:Y:S01]  /*50b0*/  HMMA.16816.F32.BF16 R132, R12, R30, R20 ;  /* 0x0000001e0c84723c */ /* 0x002fe20000041814 */
[----:B------:R-:W1:Y:S01]  /*50c0*/  LDSM.16.MT88.4 R20, [R192+0x6000] ;  /* 0x00600000c014783b */ /* 0x000e620000004200 */
[----:B------:R-:W-:-:S02]  /*50d0*/  FFMA.FTZ R32, R100, c[0x0][0x2d0], -R2 ;  /* 0x0000b40064207a23 */ /* 0x000fc40000010802 */
[----:B------:R-:W-:Y:S02]  /*50e0*/  FADD.FTZ R3, R81, R3 ;  /* 0x0000000351037221 */ /* 0x000fe40000010000 */
[----:B------:R-:W-:Y:S02]  /*50f0*/  FFMA.FTZ R33, R99, c[0x0][0x2d0], -R2 ;  /* 0x0000b40063217a23 */ /* 0x000fe40000010802 */
[----:B--2---:R-:W-:Y:S01]  /*5100*/  HMMA.16816.F32.BF16 R136, R12, R36, R4 ;  /* 0x000000240c88723c */ /* 0x004fe20000041804 */
[----:B------:R-:W-:Y:S02]  /*5110*/  FADD.FTZ R3, R83, R3 ;  /* 0x0000000353037221 */ /* 0x000fe40000010000 */
[----:B------:R-:W-:Y:S02]  /*5120*/  IMAD.MOV.U32 R79, RZ, RZ, R106 ;  /* 0x000000ffff4f7224 */ /* 0x000fe400078e006a */
[----:B------:R-:W-:Y:S02]  /*5130*/  FADD.FTZ R3, R82, R3 ;  /* 0x0000000352037221 */ /* 0x000fe40000010000 */
[----:B------:R-:W-:Y:S01]  /*5140*/  FFMA.FTZ R36, R98, c[0x0][0x2d0], -R0 ;  /* 0x0000b40062247a23 */ /* 0x000fe20000010800 */
[----:B------:R-:W-:Y:S01]  /*5150*/  HMMA.16816.F32.BF16 R4, R8, R42, RZ ;  /* 0x0000002a0804723c */ /* 0x000fe200000418ff */
[----:B------:R-:W-:-:S02]  /*5160*/  FADD.FTZ R3, R84, R3 ;  /* 0x0000000354037221 */ /* 0x000fc40000010000 */
[----:B------:R-:W-:-:S04]  /*5170*/  IMAD.MOV.U32 R77, RZ, RZ, R149 ;  /* 0x000000ffff4d7224 */ /* 0x000fc800078e0095 */
[--C-:B------:R-:W-:Y:S01]  /*5180*/  FFMA.FTZ R42, R91, c[0x0][0x2d0], -R0.reuse ;  /* 0x0000b4005b2a7a23 */ /* 0x100fe20000010800 */
[----:B------:R-:W-:Y:S01]  /*5190*/  HMMA.16816.F32.BF16 R128, R12, R28, R24 ;  /* 0x0000001c0c80723c */ /* 0x000fe20000041818 */
[----:B------:R-:W2:Y:S01]  /*51a0*/  LDSM.16.MT88.4 R28, [R192+0x6800] ;  /* 0x00680000c01c783b */ /* 0x000ea20000004200 */
[----:B------:R-:W-:-:S03]  /*51b0*/  FFMA.FTZ R43, R90, c[0x0][0x2d0], -R0 ;  /* 0x0000b4005a2b7a23 */ /* 0x000fc60000010800 */
[----:B------:R-:W3:Y:S11]  /*51c0*/  LDSM.16.MT88.4 R24, [R193+0x6000] ;  /* 0x00600000c118783b */ /* 0x000ef60000004200 */
[----:B------:R-:W-:Y:S07]  /*51d0*/  HMMA.16816.F32.BF16 R140, R12, R38, R4 ;  /* 0x000000260c8c723c */ /* 0x000fee0000041804 */
[--C-:B------:R-:W-:Y:S01]  /*51e0*/  FFMA.FTZ R38, R97, c[0x0][0x2d0], -R0.reuse ;  /* 0x0000b40061267a23 */ /* 0x100fe20000010800 */
[----:B-1----:R-:W-:Y:S01]  /*51f0*/  HMMA.16816.F32.BF16 R4, R8, R20, RZ ;  /* 0x000000140804723c */ /* 0x002fe200000418ff */
[----:B------:R-:W-:Y:S11]  /*5200*/  FFMA.FTZ R39, R96, c[0x0][0x2d0], -R0 ;  /* 0x0000b40060277a23 */ /* 0x000ff60000010800 */
[----:B------:R-:W-:Y:S11]  /*5210*/  @!UPT UIADD3 URZ, URZ, URZ, URZ ;  /* 0x0000003f3f3ff290 */ /* 0x000ff6000fffe03f */
[----:B------:R-:W-:Y:S01]  /*5220*/  @!UPT UIADD3 URZ, URZ, URZ, URZ ;  /* 0x0000003f3f3ff290 */ /* 0x000fe2000fffe03f */
[----:B--2---:R-:W-:Y:S07]  /*5230*/  HMMA.16816.F32.BF16 R144, R12, R28, R4 ;  /* 0x0000001c0c90723c */ /* 0x004fee0000041804 */
[----:B------:R-:W-:Y:S02]  /*5240*/  FADD.FTZ R4, R78, R17 ;  /* 0x000000114e047221 */ /* 0x000fe40000010000 */
[----:B------:R-:W-:Y:S02]  /*5250*/  IMAD.MOV.U32 R78, RZ, RZ, R107 ;  /* 0x000000ffff4e7224 */ /* 0x000fe400078e006b */
[----:B------:R-:W-:-:S02]  /*5260*/  FADD.FTZ R17, R18, R4 ;  /* 0x0000000412117221 */ /* 0x000fc40000010000 */
[----:B------:R-:W-:Y:S01]  /*5270*/  HMMA.16816.F32.BF16 R4, R8, R22, RZ ;  /* 0x000000160804723c */ /* 0x000fe200000418ff */
[----:B------:R-:W1:Y:S01]  /*5280*/  LDSM.16.MT88.4 R20, [R193+0x6800] ;  /* 0x00680000c114783b */ /* 0x000e620000004200 */
[----:B------:R-:W-:Y:S02]  /*5290*/  FFMA.FTZ R18, R102, c[0x0][0x2d0], -R2 ;  /* 0x0000b40066127a23 */ /* 0x000fe40000010802 */
[----:B------:R-:W-:Y:S02]  /*52a0*/  FADD.FTZ R17, R19, R17 ;  /* 0x0000001113117221 */ /* 0x000fe40000010000 */
[----:B------:R-:W-:-:S06]  /*52b0*/  FFMA.FTZ R19, R105, c[0x0][0x2d0], -R0 ;  /* 0x0000b40069137a23 */ /* 0x000fcc0000010800 */
[----:B------:R-:W-:Y:S11]  /*52c0*/  MUFU.EX2 R19, R19 ;  /* 0x0000001300137308 */ /* 0x000ff60000000800 */
[----:B------:R-:W-:Y:S01]  /*52d0*/  @!UPT UIADD3 URZ, URZ, URZ, URZ ;  /* 0x0000003f3f3ff290 */ /* 0x000fe2000fffe03f */
[----:B------:R-:W-:Y:S01]  /*52e0*/  HMMA.16816.F32.BF16 R168, R12, R30, R4 ;  /* 0x0000001e0ca8723c */ /* 0x000fe20000041804 */
[----:B------:R-:W2:Y:S07]  /*52f0*/  LDSM.16.MT88.4 R28, [R196+0x6000] ;  /* 0x00600000c41c783b */ /* 0x000eae0000004200 */
[----:B---3--:R-:W-:Y:S11]  /*5300*/  HMMA.16816.F32.BF16 R4, R8, R24, RZ ;  /* 0x000000180804723c */ /* 0x008ff600000418ff */
[----:B------:R-:W-:Y:S11]  /*5310*/  @!UPT UIADD3 URZ, URZ, URZ, URZ ;  /* 0x0000003f3f3ff290 */ /* 0x000ff6000fffe03f */
[----:B------:R-:W-:Y:S02]  /*5320*/  @!UPT UIADD3 URZ, URZ, URZ, URZ ;  /* 0x0000003f3f3ff290 */ /* 0x000fe4000fffe03f */
[----:B-1----:R-:W-:Y:S08]  /*5330*/  HMMA.16816.F32.BF16 R160, R12, R20, R4 ;  /* 0x000000140ca0723c */ /* 0x002ff00000041804 */
[----:B------:R-:W-:Y:S01]  /*5340*/  HMMA.16816.F32.BF16 R4, R8, R26, RZ ;  /* 0x0000001a0804723c */ /* 0x000fe200000418ff */
[----:B------:R-:W1:Y:S11]  /*5350*/  LDSM.16.MT88.4 R24, [R196+0x6800] ;  /* 0x00680000c418783b */ /* 0x000e760000004200 */
[----:B------:R-:W-:Y:S11]  /*5360*/  @!UPT UIADD3 URZ, URZ, URZ, URZ ;  /* 0x0000003f3f3ff290 */ /* 0x000ff6000fffe03f */
[----:B------:R-:W-:Y:S01]  /*5370*/  @!UPT UIADD3 URZ, URZ, URZ, URZ ;  /* 0x0000003f3f3ff290 */ /* 0x000fe2000fffe03f */
[----:B------:R-:W-:Y:S07]  /*5380*/  HMMA.16816.F32.BF16 R72, R12, R22, R4 ;  /* 0x000000160c48723c */ /* 0x000fee0000041804 */
[----:B------:R-:W-:Y:S01]  /*5390*/  FADD.FTZ R4, R86, R3 ;  /* 0x0000000356047221 */ /* 0x000fe20000010000 */
[----:B--2---:R-:W-:Y:S01]  /*53a0*/  HMMA.16816.F32.BF16 R20, R8, R28, RZ ;  /* 0x0000001c0814723c */ /* 0x004fe200000418ff */
[--C-:B------:R-:W-:Y:S02]  /*53b0*/  FFMA.FTZ R3, R104, c[0x0][0x2d0], -R2.reuse ;  /* 0x0000b40068037a23 */ /* 0x100fe40000010802 */
[----:B------:R-:W-:-:S02]  /*53c0*/  FFMA.FTZ R6, R103, c[0x0][0x2d0], -R2 ;  /* 0x0000b40067067a23 */ /* 0x000fc40000010802 */
[----:B------:R-:W-:Y:S02]  /*53d0*/  FFMA.FTZ R7, R101, c[0x0][0x2d0], -R2 ;  /* 0x0000b40065077a23 */ /* 0x000fe40000010802 */
[----:B------:R-:W2:Y:S01]  /*53e0*/  MUFU.EX2 R3, R3 ;  /* 0x0000000300037308 */ /* 0x000ea20000000800 */
[----:B------:R-:W-:Y:S02]  /*53f0*/  FADD.FTZ R4, R87, R4 ;  /* 0x0000000457047221 */ /* 0x000fe40000010000 */
[----:B------:R-:W-:-:S04]  /*5400*/  FADD.FTZ R5, R85, R17 ;  /* 0x0000001155057221 */ /* 0x000fc80000010000 */
[----:B------:R-:W-:Y:S01]  /*5410*/  FADD.FTZ R5, R89, R5 ;  /* 0x0000000559057221 */ /* 0x000fe20000010000 */
[----:B------:R-:W3:Y:S03]  /*5420*/  MUFU.EX2 R2, R6 ;  /* 0x0000000600027308 */ /* 0x000ee60000000800 */
[----:B------:R-:W-:Y:S02]  /*5430*/  FADD.FTZ R37, R88, R5 ;  /* 0x0000000558257221 */ /* 0x000fe40000010000 */
[----:B------:R-:W-:Y:S01]  /*5440*/  LDSM.16.MT88.4 R88, [R195+0x3800] ;  /* 0x00380000c358783b */ /* 0x000fe20000004200 */
[----:B--2---:R-:W-:-:S03]  /*5450*/  FADD.FTZ R0, R3, R4 ;  /* 0x0000000403007221 */ /* 0x004fc60000010000 */
[----:B-1----:R-:W-:Y:S01]  /*5460*/  HMMA.16816.F32.BF16 R56, R12, R24, R20 ;  /* 0x000000180c38723c */ /* 0x002fe20000041814 */
[----:B------:R-:W-:Y:S01]  /*5470*/  MUFU.EX2 R5, R32 ;  /* 0x0000002000057308 */ /* 0x000fe20000000800 */
[C---:B---3--:R-:W-:Y:S01]  /*5480*/  FADD.FTZ R6, R2.reuse, R0 ;  /* 0x0000000002067221 */ /* 0x048fe20000010000 */
[----:B------:R-:W-:-:S05]  /*5490*/  F2FP.BF16.PACK_AB R4, R2, R3 ;  /* 0x000000030204723e */ /* 0x000fca00000010ff */
[----:B------:R-:W-:Y:S01]  /*54a0*/  HMMA.16816.F32.BF16 R20, R8, R30, RZ ;  /* 0x0000001e0814723c */ /* 0x000fe200000418ff */
[----:B------:R-:W1:Y:S08]  /*54b0*/  MUFU.EX2 R2, R18 ;  /* 0x0000001200027308 */ /* 0x000e700000000800 */
[----:B------:R-:W2:Y:S08]  /*54c0*/  MUFU.EX2 R0, R7 ;  /* 0x0000000700007308 */ /* 0x000eb00000000800 */
[----:B------:R-:W3:Y:S01]  /*54d0*/  MUFU.EX2 R3, R33 ;  /* 0x0000002100037308 */ /* 0x000ee20000000800 */
[----:B-1----:R-:W-:-:S06]  /*54e0*/  FADD.FTZ R6, R2, R6 ;  /* 0x0000000602067221 */ /* 0x002fcc0000010000 */
[----:B------:R-:W-:Y:S01]  /*54f0*/  HMMA.16816.F32.BF16 R48, R12, R26, R20 ;  /* 0x0000001a0c30723c */ /* 0x000fe20000041814 */
[C---:B--2---:R-:W-:Y:S01]  /*5500*/  FADD.FTZ R6, R0.reuse, R6 ;  /* 0x0000000600067221 */ /* 0x044fe20000010000 */
[----:B------:R-:W1:Y:S05]  /*5510*/  MUFU.EX2 R17, R35 ;  /* 0x0000002300117308 */ /* 0x000e6a0000000800 */
[----:B------:R-:W-:Y:S01]  /*5520*/  FADD.FTZ R20, R5, R6 ;  /* 0x0000000605147221 */ /* 0x000fe20000010000 */
[----:B------:R-:W-:Y:S01]  /*5530*/  F2FP.BF16.PACK_AB R6, R0, R2 ;  /* 0x000000020006723e */ /* 0x000fe200000010ff */
[----:B------:R-:W-:Y:S01]  /*5540*/  FADD.FTZ R2, R19, R37 ;  /* 0x0000002513027221 */ /* 0x000fe20000010000 */
[----:B------:R-:W2:Y:S01]  /*5550*/  MUFU.EX2 R7, R34 ;  /* 0x0000002200077308 */ /* 0x000ea20000000800 */
[C---:B---3--:R-:W-:Y:S01]  /*5560*/  FADD.FTZ R0, R3.reuse, R20 ;  /* 0x0000001403007221 */ /* 0x048fe20000010000 */
[----:B------:R-:W-:Y:S01]  /*5570*/  F2FP.BF16.PACK_AB R164, R3, R5 ;  /* 0x0000000503a4723e */ /* 0x000fe200000010ff */
[----:B------:R-:W3:Y:S05]  /*5580*/  LDSM.16.MT88.4 R20, [R195+0x6000] ;  /* 0x00600000c314783b */ /* 0x000eea0000004200 */
[----:B------:R-:W4:Y:S01]  /*5590*/  MUFU.EX2 R18, R36 ;  /* 0x0000002400127308 */ /* 0x000f220000000800 */
[----:B-1----:R-:W-:-:S04]  /*55a0*/  FADD.FTZ R0, R17, R0 ;  /* 0x0000000011007221 */ /* 0x002fc80000010000 */
[C---:B--2---:R-:W-:Y:S01]  /*55b0*/  FADD.FTZ R233, R7.reuse, R0 ;  /* 0x0000000007e97221 */ /* 0x044fe20000010000 */
[----:B------:R-:W-:Y:S02]  /*55c0*/  F2FP.BF16.PACK_AB R166, R7, R17 ;  /* 0x0000001107a6723e */ /* 0x000fe400000010ff */
[----:B------:R-:W-:Y:S01]  /*55d0*/  MUFU.EX2 R3, R39 ;  /* 0x0000002700037308 */ /* 0x000fe20000000800 */
[C---:B----4-:R-:W-:Y:S01]  /*55e0*/  FADD.FTZ R0, R18.reuse, R2 ;  /* 0x0000000212007221 */ /* 0x050fe20000010000 */
[----:B------:R-:W-:-:S06]  /*55f0*/  F2FP.BF16.PACK_AB R5, R18, R19 ;  /* 0x000000131205723e */ /* 0x000fcc00000010ff */
[----:B------:R-:W1:Y:S08]  /*5600*/  MUFU.EX2 R7, R38 ;  /* 0x0000002600077308 */ /* 0x000e700000000800 */
[----:B------:R-:W-:Y:S08]  /*5610*/  MUFU.EX2 R18, R40 ;  /* 0x0000002800127308 */ /* 0x000ff00000000800 */
[----:B------:R-:W2:Y:S01]  /*5620*/  MUFU.EX2 R17, R41 ;  /* 0x0000002900117308 */ /* 0x000ea20000000800 */
[C---:B---3--:R-:W-:Y:S07]  /*5630*/  HMMA.16816.F32.BF16 R24, R8.reuse, R20, RZ ;  /* 0x000000140818723c */ /* 0x048fee00000418ff */
[----:B------:R-:W3:Y:S01]  /*5640*/  MUFU.EX2 R2, R42 ;  /* 0x0000002a00027308 */ /* 0x000ee20000000800 */
[----:B------:R-:W-:Y:S07]  /*5650*/  HMMA.16816.F32.BF16 R20, R8, R22, RZ ;  /* 0x000000160814723c */ /* 0x000fee00000418ff */
[----:B-1----:R-:W-:Y:S01]  /*5660*/  FADD.FTZ R8, R7, R0 ;  /* 0x0000000007087221 */ /* 0x002fe20000010000 */
[----:B------:R-:W-:Y:S01]  /*5670*/  F2FP.BF16.PACK_AB R7, R3, R7 ;  /* 0x000000070307723e */ /* 0x000fe200000010ff */
[----:B------:R-:W1:Y:S01]  /*5680*/  MUFU.EX2 R0, R43 ;  /* 0x0000002b00007308 */ /* 0x000e620000000800 */
[----:B--2---:R-:W-:Y:S01]  /*5690*/  F2FP.BF16.PACK_AB R165, R17, R18 ;  /* 0x0000001211a5723e */ /* 0x004fe200000010ff */
[----:B------:R-:W-:-:S04]  /*56a0*/  FADD.FTZ R8, R3, R8 ;  /* 0x0000000803087221 */ /* 0x000fc80000010000 */
[----:B------:R-:W-:-:S04]  /*56b0*/  FADD.FTZ R8, R18, R8 ;  /* 0x0000000812087221 */ /* 0x000fc80000010000 */
[----:B------:R-:W-:-:S04]  /*56c0*/  FADD.FTZ R8, R17, R8 ;  /* 0x0000000811087221 */ /* 0x000fc80000010000 */
[----:B---3--:R-:W-:Y:S02]  /*56d0*/  FADD.FTZ R3, R2, R8 ;  /* 0x0000000802037221 */ /* 0x008fe40000010000 */
[----:B------:R-:W2:Y:S01]  /*56e0*/  LDSM.16.MT88.4 R8, [R195+0x6800] ;  /* 0x00680000c308783b */ /* 0x000ea20000004200 */
[C---:B-1----:R-:W-:Y:S01]  /*56f0*/  F2FP.BF16.PACK_AB R167, R0.reuse, R2 ;  /* 0x0000000200a7723e */ /* 0x042fe200000010ff */
[----:B------:R-:W-:Y:S01]  /*5700*/  FADD.FTZ R232, R0, R3 ;  /* 0x0000000300e87221 */ /* 0x000fe20000010000 */
[----:B------:R-:W-:Y:S01]  /*5710*/  IADD3 R0, R150, -0x2, RZ ;  /* 0xfffffffe96007810 */ /* 0x000fe20007ffe0ff */
[----:B------:R-:W-:Y:S03]  /*5720*/  LDSM.16.MT88.4 R40, [R193+0x1800] ;  /* 0x00180000c128783b */ /* 0x000fe60000004200 */
[----:B------:R-:W-:Y:S01]  /*5730*/  ISETP.GE.AND P0, PT, R0, R242, PT ;  /* 0x000000f20000720c */ /* 0x000fe20003f06270 */
[C---:B--2---:R-:W-:Y:S08]  /*5740*/  HMMA.16816.F32.BF16 R32, R12.reuse, R8, R24 ;  /* 0x000000080c20723c */ /* 0x044ff00000041818 */
[----:B------:R-:W-:Y:S01]  /*5750*/  HMMA.16816.F32.BF16 R24, R12, R10, R20 ;  /* 0x0000000a0c18723c */ /* 0x000fe20000041814 */
[----:B------:R-:W1:Y:S04]  /*5760*/  LDSM.16.MT88.4 R12, [R193+0x1000] ;  /* 0x00100000c10c783b */ /* 0x000e680000004200 */
[----:B------:R-:W2:Y:S04]  /*5770*/  LDSM.16.MT88.4 R8, [R192+0x1000] ;  /* 0x00100000c008783b */ /* 0x000ea80000004200 */
[----:B------:R-:W3:Y:S01]  /*5780*/  LDSM.16.MT88.4 R20, [R193+0x7000] ;  /* 0x00700000c114783b */ /* 0x000ee20000004200 */
[C---:B-1----:R-:W-:Y:S08]  /*5790*/  HMMA.16816.F32.BF16 R36, R4.reuse, R12, R68 ;  /* 0x0000000c0424723c */ /* 0x042ff00000041844 */
[C---:B------:R-:W-:Y:S01]  /*57a0*/  HMMA.16816.F32.BF16 R44, R4.reuse, R14, R44 ;  /* 0x0000000e042c723c */ /* 0x040fe2000004182c */
[----:B------:R-:W1:Y:S07]  /*57b0*/  LDSM.16.MT88.4 R12, [R195+0x1000] ;  /* 0x00100000c30c783b */ /* 0x000e6e0000004200 */
[C---:B--2---:R-:W-:Y:S08]  /*57c0*/  HMMA.16816.F32.BF16 R152, R4.reuse, R8, R152 ;  /* 0x000000080498723c */ /* 0x044ff00000041898 */
[C---:B------:R-:W-:Y:S01]  /*57d0*/  HMMA.16816.F32.BF16 R28, R4.reuse, R10, R76 ;  /* 0x0000000a041c723c */ /* 0x040fe2000004184c */
[----:B------:R-:W2:Y:S07]  /*57e0*/  LDSM.16.MT88.4 R8, [R196+0x1000] ;  /* 0x00100000c408783b */ /* 0x000eae0000004200 */
[----:B---3--:R-:W-:Y:S08]  /*57f0*/  HMMA.16816.F32.BF16 R160, R4, R20, R160 ;  /* 0x0000001404a0723c */ /* 0x008ff000000418a0 */
[C---:B------:R-:W-:Y:S08]  /*5800*/  HMMA.16816.F32.BF16 R36, R164.reuse, R40, R36 ;  /* 0x00000028a424723c */ /* 0x040ff00000041824 */
[----:B------:R-:W-:Y:S08]  /*5810*/  HMMA.16816.F32.BF16 R40, R164, R42, R44 ;  /* 0x0000002aa428723c */ /* 0x000ff0000004182c */
        /* <DEDUP_REMOVED lines=15> */
[C---:B------:R-:W-:Y:S01]  /*5910*/  HMMA.16816.F32.BF16 R172, R4.reuse, R22, R72 ;  /* 0x0000001604ac723c */ /* 0x040fe20000041848 */
[----:B------:R-:W-:Y:S07]  /*5920*/  LDSM.16.MT88.4 R72, [R193+0x3800] ;  /* 0x00380000c148783b */ /* 0x000fee0000004200 */
[C---:B--2---:R-:W-:Y:S01]  /*5930*/  HMMA.16816.F32.BF16 R96, R4.reuse, R8, R156 ;  /* 0x000000080460723c */ /* 0x044fe2000004189c */
[----:B------:R-:W2:Y:S07]  /*5940*/  LDSM.16.MT88.4 R156, [R192+0x1800] ;  /* 0x00180000c09c783b */ /* 0x000eae0000004200 */
[C---:B------:R-:W-:Y:S01]  /*5950*/  HMMA.16816.F32.BF16 R100, R4.reuse, R10, R176 ;  /* 0x0000000a0464723c */ /* 0x040fe200000418b0 */
[----:B------:R-:W3:Y:S07]  /*5960*/  LDSM.16.MT88.4 R8, [R192+0x5000] ;  /* 0x00500000c008783b */ /* 0x000eee0000004200 */
[C---:B-1----:R-:W-:Y:S08]  /*5970*/  HMMA.16816.F32.BF16 R120, R4.reuse, R12, R120 ;  /* 0x0000000c0478723c */ /* 0x042ff00000041878 */
[----:B------:R-:W-:Y:S01]  /*5980*/  HMMA.16816.F32.BF16 R124, R4, R14, R124 ;  /* 0x0000000e047c723c */ /* 0x000fe2000004187c */
[----:B------:R-:W1:Y:S07]  /*5990*/  LDSM.16.MT88.4 R12, [R195+0x5000] ;  /* 0x00500000c30c783b */ /* 0x000e6e0000004200 */
[----:B--2---:R-:W-:Y:S08]  /*59a0*/  HMMA.16816.F32.BF16 R152, R164, R156, R152 ;  /* 0x0000009ca498723c */ /* 0x004ff00000041898 */
[C---:B---3--:R-:W-:Y:S08]  /*59b0*/  HMMA.16816.F32.BF16 R112, R4.reuse, R8, R112 ;  /* 0x000000080470723c */ /* 0x048ff00000041870 */
[----:B------:R-:W-:Y:S01]  /*59c0*/  HMMA.16816.F32.BF16 R116, R4, R10, R116 ;  /* 0x0000000a0474723c */ /* 0x000fe20000041874 */
[----:B------:R-:W2:Y:S07]  /*59d0*/  LDSM.16.MT88.4 R8, [R196+0x5000] ;  /* 0x00500000c408783b */ /* 0x000eae0000004200 */
[----:B------:R-:W-:Y:S08]  /*59e0*/  HMMA.16816.F32.BF16 R156, R164, R158, R28 ;  /* 0x0000009ea49c723c */ /* 0x000ff0000004181c */
[C---:B-1----:R-:W-:Y:S08]  /*59f0*/  HMMA.16816.F32.BF16 R136, R4.reuse, R12, R136 ;  /* 0x0000000c0488723c */ /* 0x042ff00000041888 */
[C---:B------:R-:W-:Y:S01]  /*5a00*/  HMMA.16816.F32.BF16 R140, R4.reuse, R14, R140 ;  /* 0x0000000e048c723c */ /* 0x040fe2000004188c */
[----:B------:R-:W1:Y:S07]  /*5a10*/  LDSM.16.MT88.4 R12, [R196+0x7000] ;  /* 0x00700000c40c783b */ /* 0x000e6e0000004200 */
[C---:B--2---:R-:W-:Y:S08]  /*5a20*/  HMMA.16816.F32.BF16 R128, R4.reuse, R8, R128 ;  /* 0x000000080480723c */ /* 0x044ff00000041880 */
[C---:B------:R-:W-:Y:S01]  /*5a30*/  HMMA.16816.F32.BF16 R132, R4.reuse, R10, R132 ;  /* 0x0000000a0484723c */ /* 0x040fe20000041884 */
[----:B------:R-:W2:Y:S07]  /*5a40*/  LDSM.16.MT88.4 R8, [R192+0x7000] ;  /* 0x00700000c008783b */ /* 0x000eae0000004200 */
[C---:B-1----:R-:W-:Y:S01]  /*5a50*/  HMMA.16816.F32.BF16 R20, R4.reuse, R12, R56 ;  /* 0x0000000c0414723c */ /* 0x042fe20000041838 */
[----:B------:R-:W-:Y:S07]  /*5a60*/  LDSM.16.MT88.4 R56, [R195+0x1800] ;  /* 0x00180000c338783b */ /* 0x000fee0000004200 */
[C---:B------:R-:W-:Y:S01]  /*5a70*/  HMMA.16816.F32.BF16 R12, R4.reuse, R14, R48 ;  /* 0x0000000e040c723c */ /* 0x040fe20000041830 */
[----:B------:R-:W1:Y:S07]  /*5a80*/  LDSM.16.MT88.4 R48, [R196+0x1800] ;  /* 0x00180000c430783b */ /* 0x000e6e0000004200 */
[C---:B--2---:R-:W-:Y:S08]  /*5a90*/  HMMA.16816.F32.BF16 R144, R4.reuse, R8, R144 ;  /* 0x000000080490723c */ /* 0x044ff00000041890 */
[----:B------:R-:W-:Y:S01]  /*5aa0*/  HMMA.16816.F32.BF16 R168, R4, R10, R168 ;  /* 0x0000000a04a8723c */ /* 0x000fe200000418a8 */
[----:B------:R-:W-:Y:S07]  /*5ab0*/  LDSM.16.MT88.4 R8, [R195+0x7000] ;  /* 0x00700000c308783b */ /* 0x000fee0000004200 */
[C---:B-1----:R-:W-:Y:S08]  /*5ac0*/  HMMA.16816.F32.BF16 R44, R164.reuse, R48, R52 ;  /* 0x00000030a42c723c */ /* 0x042ff00000041834 */
[C---:B------:R-:W-:Y:S01]  /*5ad0*/  HMMA.16816.F32.BF16 R52, R164.reuse, R56, R64 ;  /* 0x00000038a434723c */ /* 0x040fe20000041840 */
[----:B------:R-:W1:Y:S07]  /*5ae0*/  LDSM.16.MT88.4 R64, [R192+0x3800] ;  /* 0x00380000c040783b */ /* 0x000e6e0000004200 */
[C---:B------:R-:W-:Y:S08]  /*5af0*/  HMMA.16816.F32.BF16 R48, R164.reuse, R50, R60 ;  /* 0x00000032a430723c */ /* 0x040ff0000004183c */
[C---:B------:R-:W-:Y:S08]  /*5b00*/  HMMA.16816.F32.BF16 R56, R164.reuse, R58, R68 ;  /* 0x0000003aa438723c */ /* 0x040ff00000041844 */
[C---:B------:R-:W-:Y:S08]  /*5b10*/  HMMA.16816.F32.BF16 R68, R164.reuse, R72, R84 ;  /* 0x00000048a444723c */ /* 0x040ff00000041854 */
[C---:B------:R-:W-:Y:S01]  /*5b20*/  HMMA.16816.F32.BF16 R84, R164.reuse, R88, R104 ;  /* 0x00000058a454723c */ /* 0x040fe20000041868 */
[----:B------:R-:W-:Y:S07]  /*5b30*/  LDSM.16.MT88.4 R104, [R193+0x5800] ;  /* 0x00580000c168783b */ /* 0x000fee0000004200 */
[C---:B------:R-:W-:Y:S08]  /*5b40*/  HMMA.16816.F32.BF16 R72, R164.reuse, R74, R92 ;  /* 0x0000004aa448723c */ /* 0x040ff0000004185c */
[C---:B-1----:R-:W-:Y:S08]  /*5b50*/  HMMA.16816.F32.BF16 R60, R164.reuse, R64, R76 ;  /* 0x00000040a43c723c */ /* 0x042ff0000004184c */
[C---:B------:R-:W-:Y:S01]  /*5b60*/  HMMA.16816.F32.BF16 R64, R164.reuse, R66, R80 ;  /* 0x00000042a440723c */ /* 0x040fe20000041850 */
[----:B------:R-:W1:Y:S07]  /*5b70*/  LDSM.16.MT88.4 R80, [R196+0x3800] ;  /* 0x00380000c450783b */ /* 0x000e6e0000004200 */
[----:B------:R-:W-:Y:S08]  /*5b80*/  HMMA.16816.F32.BF16 R88, R164, R90, R108 ;  /* 0x0000005aa458723c */ /* 0x000ff0000004186c */
[C---:B------:R-:W-:Y:S08]  /*5b90*/  HMMA.16816.F32.BF16 R32, R4.reuse, R8, R32 ;  /* 0x000000080420723c */ /* 0x040ff00000041820 */
[----:B------:R-:W-:Y:S01]  /*5ba0*/  HMMA.16816.F32.BF16 R24, R4, R10, R24 ;  /* 0x0000000a0418723c */ /* 0x000fe20000041818 */
[----:B------:R-:W-:Y:S07]  /*5bb0*/  LDSM.16.MT88.4 R4, [R195+0x7800] ;  /* 0x00780000c304783b */ /* 0x000fee0000004200 */
[C---:B-1----:R-:W-:Y:S01]  /*5bc0*/  HMMA.16816.F32.BF16 R76, R164.reuse, R80, R96 ;  /* 0x00000050a44c723c */ /* 0x042fe20000041860 */
[----:B------:R-:W1:Y:S07]  /*5bd0*/  LDSM.16.MT88.4 R96, [R192+0x5800] ;  /* 0x00580000c060783b */ /* 0x000e6e0000004200 */
[C---:B------:R-:W-:Y:S08]  /*5be0*/  HMMA.16816.F32.BF16 R80, R164.reuse, R82, R100 ;  /* 0x00000052a450723c */ /* 0x040ff00000041864 */
[C---:B------:R-:W-:Y:S01]  /*5bf0*/  HMMA.16816.F32.BF16 R100, R164.reuse, R104, R120 ;  /* 0x00000068a464723c */ /* 0x040fe20000041878 */
[----:B------:R-:W2:Y:S07]  /*5c00*/  LDSM.16.MT88.4 R120, [R195+0x5800] ;  /* 0x00580000c378783b */ /* 0x000eae0000004200 */
[C---:B------:R-:W-:Y:S08]  /*5c10*/  HMMA.16816.F32.BF16 R104, R164.reuse, R106, R124 ;  /* 0x0000006aa468723c */ /* 0x040ff0000004187c */
[C---:B-1----:R-:W-:Y:S01]  /*5c20*/  HMMA.16816.F32.BF16 R92, R164.reuse, R96, R112 ;  /* 0x00000060a45c723c */ /* 0x042fe20000041870 */
[----:B------:R-:W1:Y:S07]  /*5c30*/  LDSM.16.MT88.4 R112, [R196+0x5800] ;  /* 0x00580000c470783b */ /* 0x000e6e0000004200 */
[C---:B------:R-:W-:Y:S08]  /*5c40*/  HMMA.16816.F32.BF16 R96, R164.reuse, R98, R116 ;  /* 0x00000062a460723c */ /* 0x040ff00000041874 */
[C---:B--2---:R-:W-:Y:S01]  /*5c50*/  HMMA.16816.F32.BF16 R116, R164.reuse, R120, R136 ;  /* 0x00000078a474723c */ /* 0x044fe20000041888 */
[----:B------:R-:W2:Y:S07]  /*5c60*/  LDSM.16.MT88.4 R136, [R193+0x7800] ;  /* 0x00780000c188783b */ /* 0x000eae0000004200 */
[C---:B------:R-:W-:Y:S01]  /*5c70*/  HMMA.16816.F32.BF16 R120, R164.reuse, R122, R140 ;  /* 0x0000007aa478723c */ /* 0x040fe2000004188c */
[----:B------:R-:W3:Y:S07]  /*5c80*/  LDSM.16.MT88.4 R140, [R196+0x7800] ;  /* 0x00780000c48c783b */ /* 0x000eee0000004200 */
[C---:B-1----:R-:W-:Y:S01]  /*5c90*/  HMMA.16816.F32.BF16 R108, R164.reuse, R112, R128 ;  /* 0x00000070a46c723c */ /* 0x042fe20000041880 */
[----:B------:R-:W1:Y:S07]  /*5ca0*/  LDSM.16.MT88.4 R128, [R192+0x7800] ;  /* 0x00780000c080783b */ /* 0x000e6e0000004200 */
[C---:B------:R-:W-:Y:S08]  /*5cb0*/  HMMA.16816.F32.BF16 R112, R164.reuse, R114, R132 ;  /* 0x00000072a470723c */ /* 0x040ff00000041884 */
[C---:B--2---:R-:W-:Y:S08]  /*5cc0*/  HMMA.16816.F32.BF16 R132, R164.reuse, R136, R160 ;  /* 0x00000088a484723c */ /* 0x044ff000000418a0 */
[C---:B---3--:R-:W-:Y:S08]  /*5cd0*/  HMMA.16816.F32.BF16 R160, R164.reuse, R140, R20 ;  /* 0x0000008ca4a0723c */ /* 0x048ff00000041814 */
[C---:B------:R-:W-:Y:S08]  /*5ce0*/  HMMA.16816.F32.BF16 R136, R164.reuse, R138, R172 ;  /* 0x0000008aa488723c */ /* 0x040ff000000418ac */
[C---:B------:R-:W-:Y:S08]  /*5cf0*/  HMMA.16816.F32.BF16 R140, R164.reuse, R142, R12 ;  /* 0x0000008ea48c723c */ /* 0x040ff0000004180c */
[C---:B-1----:R-:W-:Y:S08]  /*5d00*/  HMMA.16816.F32.BF16 R124, R164.reuse, R128, R144 ;  /* 0x00000080a47c723c */ /* 0x042ff00000041890 */
[C---:B------:R-:W-:Y:S08]  /*5d10*/  HMMA.16816.F32.BF16 R128, R164.reuse, R130, R168 ;  /* 0x00000082a480723c */ /* 0x040ff000000418a8 */
[C---:B------:R-:W-:Y:S08]  /*5d20*/  HMMA.16816.F32.BF16 R144, R164.reuse, R4, R32 ;  /* 0x00000004a490723c */ /* 0x040ff00000041820 */
[----:B------:R-:W-:Y:S01]  /*5d30*/  HMMA.16816.F32.BF16 R164, R164, R6, R24 ;  /* 0x00000006a4a4723c */ /* 0x000fe20000041818 */
[----:B------:R-:W-:Y:S07]  /*5d40*/  @!UPT UIADD3 URZ, URZ, URZ, URZ ;  /* 0x0000003f3f3ff290 */ /* 0x000fee000fffe03f */
[----:B------:R-:W-:Y:S11]  /*5d50*/  @!P0 BRA `(.L_x_1255) ;  /* 0x000033c000008947 */ /* 0x000ff60003800000 */
[----:B------:R-:W-:Y:S02]  /*5d60*/  MOV R219, R0 ;  /* 0x0000000000db7202 */ /* 0x000fe40000000f00 */
[----:B------:R-:W-:-:S02]  /*5d70*/  MOV R150, R16 ;  /* 0x0000001000967202 */ /* 0x000fc40000000f00 */
[----:B------:R-:W-:Y:S02]  /*5d80*/  MOV R149, R148 ;  /* 0x0000009400957202 */ /* 0x000fe40000000f00 */
.L_x_1256:
[----:B------:R-:W-:Y:S01]  /*5d90*/  SHF.R.S32.HI R0, RZ, 0x1f, R219 ;  /* 0x0000001fff007819 */ /* 0x000fe200000114db */
[----:B------:R-:W-:Y:S04]  /*5da0*/  DEPBAR.LE SB0, 0x0 ;  /* 0x000080000000791a */ /* 0x000fe80000000000 */
[----:B------:R-:W-:Y:S01]  /*5db0*/  WARPSYNC 0xffffffff ;  /* 0xffffffff00007948 */ /* 0x000fe20003800000 */
[----:B------:R-:W-:Y:S01]  /*5dc0*/  BAR.SYNC.DEFER_BLOCKING 0x0 ;  /* 0x0000000000007b1d */ /* 0x000fe20000010000 */
[----:B------:R-:W-:Y:S01]  /*5dd0*/  IMAD R0, R0, c[0x0][0x208], RZ ;  /* 0x0000820000007a24 */ /* 0x000fe200078e02ff */
[C---:B------:R-:W-:Y:S01]  /*5de0*/  IADD3 R14, P2, R222.reuse, 0x40, RZ ;  /* 0x00000040de0e7810 */ /* 0x040fe20007f5e0ff */
[C---:B------:R-:W-:Y:S01]  /*5df0*/  IMAD.WIDE.U32 R4, R219.reuse, c[0x0][0x208], RZ ;  /* 0x00008200db047a25 */ /* 0x040fe200078e00ff */
[----:B------:R-:W-:Y:S02]  /*5e00*/  IADD3 R15, P3, R222, 0x80, RZ ;  /* 0x00000080de0f7810 */ /* 0x000fe40007f7e0ff */
[-C--:B------:R-:W-:Y:S01]  /*5e10*/  IADD3.X R20, RZ, R226.reuse, RZ, P2, !PT ;  /* 0x000000e2ff147210 */ /* 0x080fe200017fe4ff */
[----:B------:R-:W-:Y:S01]  /*5e20*/  IMAD R0, R219, c[0x0][0x20c], R0 ;  /* 0x00008300db007a24 */ /* 0x000fe200078e0200 */
[C---:B------:R-:W-:Y:S02]  /*5e30*/  SHF.L.U32 R3, R4.reuse, 0x6, RZ ;  /* 0x0000000604037819 */ /* 0x040fe400000006ff */
[----:B------:R-:W-:Y:S02]  /*5e40*/  IADD3.X R21, RZ, R226, RZ, P3, !PT ;  /* 0x000000e2ff157210 */ /* 0x000fe40001ffe4ff */
[----:B------:R-:W-:Y:S02]  /*5e50*/  IADD3 R0, R5, R0, RZ ;  /* 0x0000000005007210 */ /* 0x000fe40007ffe0ff */
[C---:B------:R-:W-:Y:S02]  /*5e60*/  IADD3 R2, P1, R3.reuse, R222, RZ ;  /* 0x000000de03027210 */ /* 0x040fe40007f3e0ff */
[----:B------:R-:W-:Y:S02]  /*5e70*/  SHF.L.U64.HI R0, R4, 0x6, R0 ;  /* 0x0000000604007819 */ /* 0x000fe40000010200 */
[----:B------:R-:W-:Y:S02]  /*5e80*/  IADD3 R4, P0, R3, R14, RZ ;  /* 0x0000000e03047210 */ /* 0x000fe40007f1e0ff */
[C---:B------:R-:W-:Y:S02]  /*5e90*/  IADD3.X R5, R0.reuse, R226, RZ, P1, !PT ;  /* 0x000000e200057210 */ /* 0x040fe40000ffe4ff */
[----:B------:R-:W-:Y:S02]  /*5ea0*/  IADD3.X R8, R0, R20, RZ, P0, !PT ;  /* 0x0000001400087210 */ /* 0x000fe400007fe4ff */
[----:B------:R-:W-:Y:S01]  /*5eb0*/  LEA R12, P1, R4, c[0x0][0x1f8], 0x1 ;  /* 0x00007e00040c7a11 */ /* 0x000fe200078208ff */
[----:B------:R-:W-:Y:S01]  /*5ec0*/  LDSM.16.M88.4 R32, [R198] ;  /* 0x00000000c620783b */ /* 0x000fe20000000200 */
[----:B------:R-:W-:Y:S02]  /*5ed0*/  ISETP.GE.AND P0, PT, R234, c[0x0][0x1d4], PT ;  /* 0x00007500ea007a0c */ /* 0x000fe40003f06270 */
[----:B------:R-:W-:Y:S02]  /*5ee0*/  LEA R6, P2, R2, c[0x0][0x1f8], 0x1 ;  /* 0x00007e0002067a11 */ /* 0x000fe400078408ff */
[----:B------:R-:W-:Y:S02]  /*5ef0*/  LEA.HI.X R13, R4, c[0x0][0x1fc], R8, 0x1, P1 ;  /* 0x00007f00040d7a11 */ /* 0x000fe400008f0c08 */
[----:B------:R-:W1:Y:S01]  /*5f00*/  LDSM.16.M88.4 R8, [R151] ;  /* 0x000000009708783b */ /* 0x000e620000000200 */
[----:B------:R-:W-:Y:S02]  /*5f10*/  ISETP.GE.AND P1, PT, R237, c[0x0][0x1d4], PT ;  /* 0x00007500ed007a0c */ /* 0x000fe40003f26270 */
[----:B------:R-:W-:Y:S02]  /*5f20*/  LEA.HI.X R7, R2, c[0x0][0x1fc], R5, 0x1, P2 ;  /* 0x00007f0002077a11 */ /* 0x000fe400010f0c05 */
[----:B------:R-:W-:Y:S02]  /*5f30*/  ISETP.GE.AND P2, PT, R236, c[0x0][0x1d4], PT ;  /* 0x00007500ec007a0c */ /* 0x000fe40003f46270 */
[----:B------:R-:W2:Y:S01]  /*5f40*/  LDSM.16.M88.4 R16, [R151+0x800] ;  /* 0x000800009710783b */ /* 0x000ea20000000200 */
[C---:B------:R-:W-:Y:S04]  /*5f50*/  IADD3 R2, P4, R3.reuse, R15, RZ ;  /* 0x0000000f03027210 */ /* 0x040fe80007f9e0ff */
[----:B------:R-:W-:Y:S02]  /*5f60*/  LEA R4, P3, R2, c[0x0][0x1f8], 0x1 ;  /* 0x00007e0002047a11 */ /* 0x000fe400078608ff */
[----:B------:R-:W3:Y:S01]  /*5f70*/  LDSM.16.M88.4 R24, [R151+0x1000] ;  /* 0x001000009718783b */ /* 0x000ee20000000200 */
[----:B------:R-:W-:Y:S04]  /*5f80*/  IADD3.X R5, R0, R21, RZ, P4, !PT ;  /* 0x0000001500057210 */ /* 0x000fe800027fe4ff */
[----:B------:R-:W-:Y:S02]  /*5f90*/  LEA.HI.X R5, R2, c[0x0][0x1fc], R5, 0x1, P3 ;  /* 0x00007f0002057a11 */ /* 0x000fe400018f0c05 */
[----:B------:R-:W4:Y:S07]  /*5fa0*/  LDSM.16.M88.4 R168, [R151+0x1800] ;  /* 0x0018000097a8783b */ /* 0x000f2e0000000200 */
[----:B------:R-:W-:Y:S07]  /*5fb0*/  LDSM.16.M88.4 R172, [R199] ;  /* 0x00000000c7ac783b */ /* 0x000fee0000000200 */
[----:B------:R-:W5:Y:S07]  /*5fc0*/  LDSM.16.M88.4 R176, [R202] ;  /* 0x00000000cab0783b */ /* 0x000f6e0000000200 */
[----:B------:R-:W1:Y:S07]  /*5fd0*/  LDSM.16.M88.4 R180, [R217] ;  /* 0x00000000d9b4783b */ /* 0x000e6e0000000200 */
[----:B------:R-:W1:Y:S07]  /*5fe0*/  LDSM.16.M88.4 R184, [R216] ;  /* 0x00000000d8b8783b */ /* 0x000e6e0000000200 */
[----:B------:R-:W1:Y:S07]  /*5ff0*/  LDSM.16.M88.4 R188, [R215] ;  /* 0x00000000d7bc783b */ /* 0x000e6e0000000200 */
[----:B------:R-:W-:Y:S01]  /*6000*/  @!PT LDS RZ, [RZ] ;  /* 0x00000000fffff984 */ /* 0x000fe20000000800 */
[----:B------:R-:W-:Y:S01]  /*6010*/  @!PT LDS RZ, [RZ] ;  /* 0x00000000fffff984 */ /* 0x000fe20000000800 */
[----:B------:R-:W-:Y:S01]  /*6020*/  @!PT LDS RZ, [RZ] ;  /* 0x00000000fffff984 */ /* 0x000fe20000000800 */
[----:B------:R2:W-:Y:S07]  /*6030*/  LDGSTS.E.BYPASS.LTC128B.128 [R218+0x100], [R6.64], !P0 ;  /* 0x0010000006da7fae */ /* 0x0005ee000c101d46 */
[----:B------:R1:W-:Y:S07]  /*6040*/  LDGSTS.E.BYPASS.LTC128B.128 [R218+0x2100], [R12.64], !P1 ;  /* 0x021000000cda7fae */ /* 0x0003ee000c901d46 */
[----:B------:R1:W-:Y:S01]  /*6050*/  LDGSTS.E.BYPASS.LTC128B.128 [R218+0x4100], [R4.64], !P2 ;  /* 0x0410000004da7fae */ /* 0x0003e2000d101d46 */
[----:B--2---:R-:W-:Y:S02]  /*6060*/  IADD3 R7, P3, R222, 0xc0, RZ ;  /* 0x000000c0de077810 */ /* 0x004fe40007f7e0ff */
[----:B------:R-:W-:Y:S02]  /*6070*/  MOV R6, c[0x0][0x208] ;  /* 0x0000820000067a02 */ /* 0x000fe40000000f00 */
[----:B------:R-:W-:Y:S02]  /*6080*/  IADD3.X R22, RZ, R226, RZ, P3, !PT ;  /* 0x000000e2ff167210 */ /* 0x000fe40001ffe4ff */
[----:B------:R-:W-:Y:S02]  /*6090*/  ISETP.GE.AND P3, PT, R238, c[0x0][0x1d4], PT ;  /* 0x00007500ee007a0c */ /* 0x000fe40003f66270 */
[C---:B------:R-:W-:Y:S02]  /*60a0*/  LEA R2, P4, R6.reuse, R3, 0x5 ;  /* 0x0000000306027211 */ /* 0x040fe400078828ff */
[----:B-1----:R-:W-:Y:S02]  /*60b0*/  MOV R4, c[0x0][0x20c] ;  /* 0x0000830000047a02 */ /* 0x002fe40000000f00 */
[----:B------:R-:W-:Y:S02]  /*60c0*/  IADD3 R5, P5, R3, R7, RZ ;  /* 0x0000000703057210 */ /* 0x000fe40007fbe0ff */
[----:B------:R-:W-:Y:S02]  /*60d0*/  LEA.HI.X R3, R6, R0, R4, 0x5, P4 ;  /* 0x0000000006037211 */ /* 0x000fe400020f2c04 */
[C---:B------:R-:W-:Y:S02]  /*60e0*/  LEA R4, P4, R5.reuse, c[0x0][0x1f8], 0x1 ;  /* 0x00007e0005047a11 */ /* 0x040fe400078808ff */
[----:B------:R-:W-:Y:S04]  /*60f0*/  IADD3.X R0, R0, R22, RZ, P5, !PT ;  /* 0x0000001600007210 */ /* 0x000fe80002ffe4ff */
[----:B------:R-:W-:Y:S02]  /*6100*/  LEA.HI.X R5, R5, c[0x0][0x1fc], R0, 0x1, P4 ;  /* 0x00007f0005057a11 */ /* 0x000fe400020f0c00 */
[----:B------:R-:W-:Y:S03]  /*6110*/  IADD3 R6, P4, R2, R222, RZ ;  /* 0x000000de02067210 */ /* 0x000fe60007f9e0ff */
[----:B------:R1:W-:Y:S01]  /*6120*/  LDGSTS.E.BYPASS.LTC128B.128 [R218+0x6100], [R4.64], !P3 ;  /* 0x0610000004da7fae */ /* 0x0003e2000d901d46 */
[----:B------:R-:W-:Y:S02]  /*6130*/  LEA R12, P5, R6, c[0x0][0x1f8], 0x1 ;  /* 0x00007e00060c7a11 */ /* 0x000fe400078a08ff */
[C---:B-1----:R-:W-:Y:S02]  /*6140*/  IADD3.X R4, R3.reuse, R226, RZ, P4, !PT ;  /* 0x000000e203047210 */ /* 0x042fe400027fe4ff */
[----:B------:R-:W-:Y:S02]  /*6150*/  IADD3 R0, P4, R2, R14, RZ ;  /* 0x0000000e02007210 */ /* 0x000fe40007f9e0ff */
[----:B------:R-:W-:Y:S02]  /*6160*/  LEA.HI.X R13, R6, c[0x0][0x1fc], R4, 0x1, P5 ;  /* 0x00007f00060d7a11 */ /* 0x000fe400028f0c04 */
[----:B------:R-:W-:Y:S02]  /*6170*/  LEA R14, P5, R0, c[0x0][0x1f8], 0x1 ;  /* 0x00007e00000e7a11 */ /* 0x000fe400078a08ff */
[C---:B------:R-:W-:Y:S01]  /*6180*/  IADD3.X R5, R3.reuse, R20, RZ, P4, !PT ;  /* 0x0000001403057210 */ /* 0x040fe200027fe4ff */
[----:B------:R1:W-:Y:S01]  /*6190*/  LDGSTS.E.BYPASS.LTC128B.128 [R218+0x1100], [R12.64], !P0 ;  /* 0x011000000cda7fae */ /* 0x0003e2000c101d46 */
[----:B------:R-:W-:Y:S02]  /*61a0*/  IADD3 R4, P4, R2, R15, RZ ;  /* 0x0000000f02047210 */ /* 0x000fe40007f9e0ff */
[----:B------:R-:W-:Y:S02]  /*61b0*/  LEA.HI.X R15, R0, c[0x0][0x1fc], R5, 0x1, P5 ;  /* 0x00007f00000f7a11 */ /* 0x000fe400028f0c05 */
[----:B------:R-:W-:Y:S02]  /*61c0*/  LEA R20, P5, R4, c[0x0][0x1f8], 0x1 ;  /* 0x00007e0004147a11 */ /* 0x000fe400078a08ff */
[C---:B------:R-:W-:Y:S01]  /*61d0*/  IADD3.X R5, R3.reuse, R21, RZ, P4, !PT ;  /* 0x0000001503057210 */ /* 0x040fe200027fe4ff */
[----:B------:R1:W-:Y:S01]  /*61e0*/  LDGSTS.E.BYPASS.LTC128B.128 [R218+0x3100], [R14.64], !P1 ;  /* 0x031000000eda7fae */ /* 0x0003e2000c901d46 */
[----:B------:R-:W-:Y:S02]  /*61f0*/  IADD3 R0, P4, R2, R7, RZ ;  /* 0x0000000702007210 */ /* 0x000fe40007f9e0ff */
[----:B------:R-:W-:Y:S02]  /*6200*/  LEA.HI.X R21, R4, c[0x0][0x1fc], R5, 0x1, P5 ;  /* 0x00007f0004157a11 */ /* 0x000fe400028f0c05 */
[C---:B------:R-:W-:Y:S03]  /*6210*/  HMMA.16816.F32.BF16 R4, R32.reuse, R8, RZ ;  /* 0x000000082004723c */ /* 0x040fe600000418ff */
[----:B------:R3:W-:Y:S01]  /*6220*/  LDGSTS.E.BYPASS.LTC128B.128 [R218+0x5100], [R20.64], !P2 ;  /* 0x0510000014da7fae */ /* 0x0007e2000d101d46 */
[----:B------:R-:W-:Y:S02]  /*6230*/  IADD3.X R3, R3, R22, RZ, P4, !PT ;  /* 0x0000001603037210 */ /* 0x000fe400027fe4ff */
[C---:B------:R-:W-:Y:S02]  /*6240*/  LEA R2, P4, R0.reuse, c[0x0][0x1f8], 0x1 ;  /* 0x00007e0000027a11 */ /* 0x040fe400078808ff */
[C---:B------:R-:W-:Y:S04]  /*6250*/  HMMA.16816.F32.BF16 R8, R32.reuse, R10, RZ ;  /* 0x0000000a2008723c */ /* 0x040fe800000418ff */
[----:B------:R-:W-:Y:S02]  /*6260*/  LEA.HI.X R3, R0, c[0x0][0x1fc], R3, 0x1, P4 ;  /* 0x00007f0000037a11 */ /* 0x000fe400020f0c03 */
[C---:B------:R-:W-:Y:S02]  /*6270*/  ISETP.GT.AND P4, PT, R219.reuse, R242, PT ;  /* 0x000000f2db00720c */ /* 0x040fe40003f84270 */
[----:B------:R-:W-:Y:S01]  /*6280*/  IADD3 R219, R219, -0x1, RZ ;  /* 0xffffffffdbdb7810 */ /* 0x000fe20007ffe0ff */
[----:B------:R2:W-:Y:S01]  /*6290*/  LDGSTS.E.BYPASS.LTC128B.128 [R218+0x7100], [R2.64], !P3 ;  /* 0x0710000002da7fae */ /* 0x0005e2000d901d46 */
[C---:B-1----:R-:W-:Y:S06]  /*62a0*/  HMMA.16816.F32.BF16 R12, R32.reuse, R16, RZ ;  /* 0x00000010200c723c */ /* 0x042fec00000418ff */
[----:B------:R-:W0:Y:S03]  /*62b0*/  LDGDEPBAR ;  /* 0x00000000000079af */ /* 0x000e260000000000 */
[----:B------:R-:W-:Y:S01]  /*62c0*/  @P4 SHF.R.S32.HI R0, RZ, 0x1f, R219 ;  /* 0x0000001fff004819 */ /* 0x000fe200000114db */
[C---:B------:R-:W-:Y:S04]  /*62d0*/  HMMA.16816.F32.BF16 R16, R32.reuse, R18, RZ ;  /* 0x000000122010723c */ /* 0x040fe800000418ff */
[----:B------:R-:W-:Y:S04]  /*62e0*/  @P4 IMAD R0, R0, c[0x0][0x1e0], RZ ;  /* 0x0000780000004a24 */ /* 0x000fe800078e02ff */
[C---:B---3--:R-:W-:Y:S01]  /*62f0*/  HMMA.16816.F32.BF16 R20, R32.reuse, R24, RZ ;  /* 0x000000182014723c */ /* 0x048fe200000418ff */
[----:B------:R-:W-:Y:S07]  /*6300*/  @P4 IMAD R0, R219, c[0x0][0x1e4], R0 ;  /* 0x00007900db004a24 */ /* 0x000fee00078e0200 */
[C---:B------:R-:W-:Y:S08]  /*6310*/  HMMA.16816.F32.BF16 R24, R32.reuse, R26, RZ ;  /* 0x0000001a2018723c */ /* 0x040ff000000418ff */
[C---:B----4-:R-:W-:Y:S08]  /*6320*/  HMMA.16816.F32.BF16 R28, R32.reuse, R168, RZ ;  /* 0x000000a8201c723c */ /* 0x050ff000000418ff */
[----:B------:R-:W-:Y:S01]  /*6330*/  HMMA.16816.F32.BF16 R32, R32, R170, RZ ;  /* 0x000000aa2020723c */ /* 0x000fe200000418ff */
[----:B------:R-:W-:Y:S07]  /*6340*/  LDSM.16.M88.4 R168, [R201] ;  /* 0x00000000c9a8783b */ /* 0x000fee0000000200 */
[C---:B-----5:R-:W-:Y:S08]  /*6350*/  HMMA.16816.F32.BF16 R4, R172.reuse, R176, R4 ;  /* 0x000000b0ac04723c */ /* 0x060ff00000041804 */
[C---:B------:R-:W-:Y:S01]  /*6360*/  HMMA.16816.F32.BF16 R8, R172.reuse, R178, R8 ;  /* 0x000000b2ac08723c */ /* 0x040fe20000041808 */
[----:B------:R-:W1:Y:S07]  /*6370*/  LDSM.16.M88.4 R176, [R197] ;  /* 0x00000000c5b0783b */ /* 0x000e6e0000000200 */
[C---:B------:R-:W-:Y:S08]  /*6380*/  HMMA.16816.F32.BF16 R12, R172.reuse, R180, R12 ;  /* 0x000000b4ac0c723c */ /* 0x040ff0000004180c */
[C---:B------:R-:W-:Y:S01]  /*6390*/  HMMA.16816.F32.BF16 R16, R172.reuse, R182, R16 ;  /* 0x000000b6ac10723c */ /* 0x040fe20000041810 */
[----:B------:R-:W3:Y:S07]  /*63a0*/  LDSM.16.M88.4 R180, [R197+0x800] ;  /* 0x00080000c5b4783b */ /* 0x000eee0000000200 */
[C---:B------:R-:W-:Y:S08]  /*63b0*/  HMMA.16816.F32.BF16 R20, R172.reuse, R184, R20 ;  /* 0x000000b8ac14723c */ /* 0x040ff00000041814 */
[C---:B------:R-:W-:Y:S01]  /*63c0*/  HMMA.16816.F32.BF16 R24, R172.reuse, R186, R24 ;  /* 0x000000baac18723c */ /* 0x040fe20000041818 */
[----:B------:R-:W-:Y:S07]  /*63d0*/  LDSM.16.M88.4 R184, [R197+0x1800] ;  /* 0x00180000c5b8783b */ /* 0x000fee0000000200 */
[C---:B------:R-:W-:Y:S08]  /*63e0*/  HMMA.16816.F32.BF16 R28, R172.reuse, R188, R28 ;  /* 0x000000bcac1c723c */ /* 0x040ff0000004181c */
[----:B------:R-:W-:Y:S01]  /*63f0*/  HMMA.16816.F32.BF16 R32, R172, R190, R32 ;  /* 0x000000beac20723c */ /* 0x000fe20000041820 */
[----:B------:R-:W4:Y:S07]  /*6400*/  LDSM.16.M88.4 R172, [R197+0x1000] ;  /* 0x00100000c5ac783b */ /* 0x000f2e0000000200 */
[C---:B-1----:R-:W-:Y:S08]  /*6410*/  HMMA.16816.F32.BF16 R4, R168.reuse, R176, R4 ;  /* 0x000000b0a804723c */ /* 0x042ff00000041804 */
[C---:B------:R-:W-:Y:S01]  /*6420*/  HMMA.16816.F32.BF16 R8, R168.reuse, R178, R8 ;  /* 0x000000b2a808723c */ /* 0x040fe20000041808 */
[----:B------:R-:W-:Y:S07]  /*6430*/  LDSM.16.M88.4 R176, [R194] ;  /* 0x00000000c2b0783b */ /* 0x000fee0000000200 */
[C---:B---3--:R-:W-:Y:S08]  /*6440*/  HMMA.16816.F32.BF16 R12, R168.reuse, R180, R12 ;  /* 0x000000b4a80c723c */ /* 0x048ff0000004180c */
[C---:B------:R-:W-:Y:S01]  /*6450*/  HMMA.16816.F32.BF16 R16, R168.reuse, R182, R16 ;  /* 0x000000b6a810723c */ /* 0x040fe20000041810 */
[----:B------:R-:W-:Y:S07]  /*6460*/  LDSM.16.M88.4 R180, [R194+0x800] ;  /* 0x00080000c2b4783b */ /* 0x000fee0000000200 */
[C---:B----4-:R-:W-:Y:S08]  /*6470*/  HMMA.16816.F32.BF16 R20, R168.reuse, R172, R20 ;  /* 0x000000aca814723c */ /* 0x050ff00000041814 */
[C---:B------:R-:W-:Y:S01]  /*6480*/  HMMA.16816.F32.BF16 R24, R168.reuse, R174, R24 ;  /* 0x000000aea818723c */ /* 0x040fe20000041818 */
[----:B------:R-:W1:Y:S07]  /*6490*/  LDSM.16.M88.4 R172, [R200] ;  /* 0x00000000c8ac783b */ /* 0x000e6e0000000200 */
[C---:B------:R-:W-:Y:S08]  /*64a0*/  HMMA.16816.F32.BF16 R28, R168.reuse, R184, R28 ;  /* 0x000000b8a81c723c */ /* 0x040ff0000004181c */
[----:B------:R-:W-:Y:S01]  /*64b0*/  HMMA.16816.F32.BF16 R32, R168, R186, R32 ;  /* 0x000000baa820723c */ /* 0x000fe20000041820 */
[----:B------:R-:W3:Y:S07]  /*64c0*/  LDSM.16.M88.4 R168, [R194+0x1000] ;  /* 0x00100000c2a8783b */ /* 0x000eee0000000200 */
[----:B------:R-:W4:Y:S01]  /*64d0*/  LDSM.16.M88.4 R184, [R194+0x1800] ;  /* 0x00180000c2b8783b */ /* 0x000f220000000200 */
[C---:B-1----:R-:W-:Y:S08]  /*64e0*/  HMMA.16816.F32.BF16 R4, R172.reuse, R176, R4 ;  /* 0x000000b0ac04723c */ /* 0x042ff00000041804 */
[C---:B------:R-:W-:Y:S01]  /*64f0*/  HMMA.16816.F32.BF16 R8, R172.reuse, R178, R8 ;  /* 0x000000b2ac08723c */ /* 0x040fe20000041808 */
[----:B------:R-:W-:Y:S07]  /*6500*/  LDSM.16.M88.4 R176, [R151+0x2000] ;  /* 0x0020000097b0783b */ /* 0x000fee0000000200 */
[C---:B------:R-:W-:Y:S08]  /*6510*/  HMMA.16816.F32.BF16 R12, R172.reuse, R180, R12 ;  /* 0x000000b4ac0c723c */ /* 0x040ff0000004180c */
[C---:B------:R-:W-:Y:S01]  /*6520*/  HMMA.16816.F32.BF16 R16, R172.reuse, R182, R16 ;  /* 0x000000b6ac10723c */ /* 0x040fe20000041810 */
[----:B------:R-:W-:Y:S07]  /*6530*/  LDSM.16.M88.4 R180, [R151+0x2800] ;  /* 0x0028000097b4783b */ /* 0x000fee0000000200 */
[C---:B---3--:R-:W-:Y:S08]  /*6540*/  HMMA.16816.F32.BF16 R20, R172.reuse, R168, R20 ;  /* 0x000000a8ac14723c */ /* 0x048ff00000041814 */
[C---:B------:R-:W-:Y:S01]  /*6550*/  HMMA.16816.F32.BF16 R24, R172.reuse, R170, R24 ;  /* 0x000000aaac18723c */ /* 0x040fe20000041818 */
[----:B------:R-:W1:Y:S07]  /*6560*/  LDSM.16.M88.4 R168, [R198+0x4000] ;  /* 0x00400000c6a8783b */ /* 0x000e6e0000000200 */
[C---:B----4-:R-:W-:Y:S08]  /*6570*/  HMMA.16816.F32.BF16 R28, R172.reuse, R184, R28 ;  /* 0x000000b8ac1c723c */ /* 0x050ff0000004181c */
[----:B------:R-:W-:Y:S01]  /*6580*/  HMMA.16816.F32.BF16 R32, R172, R186, R32 ;  /* 0x000000baac20723c */ /* 0x000fe20000041820 */
[----:B------:R-:W3:Y:S07]  /*6590*/  LDSM.16.M88.4 R172, [R151+0x3000] ;  /* 0x0030000097ac783b */ /* 0x000eee0000000200 */
[----:B------:R-:W4:Y:S01]  /*65a0*/  LDSM.16.M88.4 R184, [R151+0x3800] ;  /* 0x0038000097b8783b */ /* 0x000f220000000200 */
[C---:B-1----:R-:W-:Y:S08]  /*65b0*/  HMMA.16816.F32.BF16 R4, R168.reuse, R176, R4 ;  /* 0x000000b0a804723c */ /* 0x042ff00000041804 */
[C---:B------:R-:W-:Y:S01]  /*65c0*/  HMMA.16816.F32.BF16 R8, R168.reuse, R178, R8 ;  /* 0x000000b2a808723c */ /* 0x040fe20000041808 */
[----:B------:R-:W-:Y:S07]  /*65d0*/  LDSM.16.M88.4 R176, [R214] ;  /* 0x00000000d6b0783b */ /* 0x000fee0000000200 */
[C---:B------:R-:W-:Y:S08]  /*65e0*/  HMMA.16816.F32.BF16 R12, R168.reuse, R180, R12 ;  /* 0x000000b4a80c723c */ /* 0x040ff0000004180c */
[C---:B------:R-:W-:Y:S01]  /*65f0*/  HMMA.16816.F32.BF16 R16, R168.reuse, R182, R16 ;  /* 0x000000b6a810723c */ /* 0x040fe20000041810 */
[----:B------:R-:W-:Y:S07]  /*6600*/  LDSM.16.M88.4 R180, [R213] ;  /* 0x00000000d5b4783b */ /* 0x000fee0000000200 */
[C---:B---3--:R-:W-:Y:S08]  /*6610*/  HMMA.16816.F32.BF16 R20, R168.reuse, R172, R20 ;  /* 0x000000aca814723c */ /* 0x048ff00000041814 */
[C---:B------:R-:W-:Y:S01]  /*6620*/  HMMA.16816.F32.BF16 R24, R168.reuse, R174, R24 ;  /* 0x000000aea818723c */ /* 0x040fe20000041818 */
[----:B------:R-:W1:Y:S07]  /*6630*/  LDSM.16.M88.4 R172, [R199+0x4000] ;  /* 0x00400000c7ac783b */ /* 0x000e6e0000000200 */
[C---:B----4-:R-:W-:Y:S08]  /*6640*/  HMMA.16816.F32.BF16 R28, R168.reuse, R184, R28 ;  /* 0x000000b8a81c723c */ /* 0x050ff0000004181c */
[----:B------:R-:W-:Y:S01]  /*6650*/  HMMA.16816.F32.BF16 R32, R168, R186, R32 ;  /* 0x000000baa820723c */ /* 0x000fe20000041820 */
[----:B------:R-:W3:Y:S07]  /*6660*/  LDSM.16.M88.4 R168, [R212] ;  /* 0x00000000d4a8783b */ /* 0x000eee0000000200 */
[----:B------:R-:W4:Y:S01]  /*6670*/  LDSM.16.M88.4 R184, [R211] ;  /* 0x00000000d3b8783b */ /* 0x000f220000000200 */
        /* <DEDUP_REMOVED lines=122> */
[----:B------:R-:W1:Y:S07]  /*6e20*/  LDSM.16.M88.4 R180, [R194+0x6000] ;  /* 0x00600000c2b4783b */ /* 0x000e6e0000000200 */
[C---:B---3--:R-:W-:Y:S08]  /*6e30*/  HMMA.16816.F32.BF16 R20, R168.reuse, R172, R20 ;  /* 0x000000aca814723c */ /* 0x048ff00000041814 */
[C---:B------:R-:W-:Y:S01]  /*6e40*/  HMMA.16816.F32.BF16 R24, R168.reuse, R174, R24 ;  /* 0x000000aea818723c */ /* 0x040fe20000041818 */
[----:B------:R-:W3:Y:S07]  /*6e50*/  LDSM.16.M88.4 R172, [R194+0x6800] ;  /* 0x00680000c2ac783b */ /* 0x000eee0000000200 */
[C---:B----4-:R-:W-:Y:S08]  /*6e60*/  HMMA.16816.F32.BF16 R28, R168.reuse, R184, R28 ;  /* 0x000000b8a81c723c */ /* 0x050ff0000004181c */
[----:B------:R-:W-:Y:S01]  /*6e70*/  HMMA.16816.F32.BF16 R32, R168, R186, R32 ;  /* 0x000000baa820723c */ /* 0x000fe20000041820 */
[----:B------:R-:W4:Y:S07]  /*6e80*/  LDSM.16.M88.4 R168, [R194+0x7000] ;  /* 0x00700000c2a8783b */ /* 0x000f2e0000000200 */
[----:B------:R-:W5:Y:S01]  /*6e90*/  LDSM.16.M88.4 R184, [R194+0x7800] ;  /* 0x00780000c2b8783b */ /* 0x000f620000000200 */
[C---:B-1----:R-:W-:Y:S01]  /*6ea0*/  HMMA.16816.F32.BF16 R4, R176.reuse, R180, R4 ;  /* 0x000000b4b004723c */ /* 0x042fe20000041804 */
[----:B------:R-:W-:Y:S05]  /*6eb0*/  DEPBAR.LE SB0, 0x0 ;  /* 0x000080000000791a */ /* 0x000fea0000000000 */
[----:B------:R-:W-:Y:S02]  /*6ec0*/  BAR.SYNC.DEFER_BLOCKING 0x0 ;  /* 0x0000000000007b1d */ /* 0x000fe40000010000 */
[C---:B------:R-:W-:Y:S08]  /*6ed0*/  HMMA.16816.F32.BF16 R8, R176.reuse, R182, R8 ;  /* 0x000000b6b008723c */ /* 0x040ff00000041808 */
[C---:B---3--:R-:W-:Y:S08]  /*6ee0*/  HMMA.16816.F32.BF16 R12, R176.reuse, R172, R12 ;  /* 0x000000acb00c723c */ /* 0x048ff0000004180c */
[C---:B------:R-:W-:Y:S04]  /*6ef0*/  HMMA.16816.F32.BF16 R16, R176.reuse, R174, R16 ;  /* 0x000000aeb010723c */ /* 0x040fe80000041810 */
[----:B--2---:R-:W-:Y:S04]  /*6f00*/  FMNMX.FTZ R3, R4, R149, !PT ;  /* 0x0000009504037209 */ /* 0x004fe80007810000 */
[C---:B----4-:R-:W-:Y:S04]  /*6f10*/  HMMA.16816.F32.BF16 R20, R176.reuse, R168, R20 ;  /* 0x000000a8b014723c */ /* 0x050fe80000041814 */
[----:B------:R-:W-:Y:S03]  /*6f20*/  FMNMX.FTZ R3, R5, R3, !PT ;  /* 0x0000000305037209 */ /* 0x000fe60007810000 */
[----:B------:R-:W-:Y:S01]  /*6f30*/  @P4 IMAD.WIDE.U32 R168, R219, c[0x0][0x1e0], RZ ;  /* 0x00007800dba84a25 */ /* 0x000fe200078e00ff */
[C---:B------:R-:W-:Y:S04]  /*6f40*/  HMMA.16816.F32.BF16 R24, R176.reuse, R170, R24 ;  /* 0x000000aab018723c */ /* 0x040fe80000041818 */
[----:B------:R-:W-:Y:S02]  /*6f50*/  FMNMX.FTZ R148, R8, R3, !PT ;  /* 0x0000000308947209 */ /* 0x000fe40007810000 */
[----:B------:R-:W-:Y:S02]  /*6f60*/  @P4 IADD3 R0, R169, R0, RZ ;  /* 0x00000000a9004210 */ /* 0x000fe40007ffe0ff */
[C---:B-----5:R-:W-:Y:S01]  /*6f70*/  HMMA.16816.F32.BF16 R28, R176.reuse, R184, R28 ;  /* 0x000000b8b01c723c */ /* 0x060fe2000004181c */
[----:B------:R-:W-:Y:S03]  /*6f80*/  @P4 MOV R3, c[0x0][0x1e0] ;  /* 0x0000780000034a02 */ /* 0x000fe60000000f00 */
[----:B------:R-:W-:Y:S02]  /*6f90*/  FMNMX.FTZ R169, R9, R148, !PT ;  /* 0x0000009409a97209 */ /* 0x000fe40007810000 */
[----:B------:R-:W-:Y:S02]  /*6fa0*/  @P4 SHF.L.U32 R2, R168, 0x6, RZ ;  /* 0x00000006a8024819 */ /* 0x000fe400000006ff */
[----:B------:R-:W-:Y:S01]  /*6fb0*/  HMMA.16816.F32.BF16 R32, R176, R186, R32 ;  /* 0x000000bab020723c */ /* 0x000fe20000041820 */
[----:B------:R-:W-:Y:S03]  /*6fc0*/  @P4 MOV R171, c[0x0][0x1e4] ;  /* 0x0000790000ab4a02 */ /* 0x000fe60000000f00 */
[----:B------:R-:W-:Y:S02]  /*6fd0*/  @P4 IADD3 R148, P6, R2, R220, RZ ;  /* 0x000000dc02944210 */ /* 0x000fe40007fde0ff */
[----:B------:R-:W-:Y:S02]  /*6fe0*/  FMNMX.FTZ R169, R12, R169, !PT ;  /* 0x000000a90ca97209 */ /* 0x000fe40007810000 */
[----:B------:R-:W-:Y:S04]  /*6ff0*/  @P4 SHF.L.U64.HI R0, R168, 0x6, R0 ;  /* 0x00000006a8004819 */ /* 0x000fe80000010200 */
[----:B------:R-:W-:Y:S02]  /*7000*/  @P4 LEA R168, P5, R3, R2, 0x5 ;  /* 0x0000000203a84211 */ /* 0x000fe400078a28ff */
[----:B------:R-:W-:Y:S02]  /*7010*/  @P4 IADD3.X R172, R0, R224, RZ, P6, !PT ;  /* 0x000000e000ac4210 */ /* 0x000fe400037fe4ff */
[C---:B------:R-:W-:Y:S02]  /*7020*/  @P4 LEA R182, P6, R148.reuse, c[0x0][0x1c8], 0x1 ;  /* 0x0000720094b64a11 */ /* 0x040fe400078c08ff */
[----:B------:R-:W-:Y:S02]  /*7030*/  FMNMX.FTZ R170, R13, R169, !PT ;  /* 0x000000a90daa7209 */ /* 0x000fe40007810000 */
[----:B------:R-:W-:Y:S02]  /*7040*/  @P4 LEA.HI.X R183, R148, c[0x0][0x1cc], R172, 0x1, P6 ;  /* 0x0000730094b74a11 */ /* 0x000fe400030f0cac */
[----:B------:R-:W-:Y:S02]  /*7050*/  @P4 LEA.HI.X R169, R3, R0, R171, 0x5, P5 ;  /* 0x0000000003a94211 */ /* 0x000fe400028f2cab */
[----:B------:R-:W-:Y:S01]  /*7060*/  FMNMX.FTZ R3, R16, R170, !PT ;  /* 0x000000aa10037209 */ /* 0x000fe20007810000 */
[----:B------:R-:W-:Y:S01]  /*7070*/  @!PT LDS RZ, [RZ] ;  /* 0x00000000fffff984 */ /* 0x000fe20000000800 */
[----:B------:R-:W-:Y:S01]  /*7080*/  @!PT LDS RZ, [RZ] ;  /* 0x00000000fffff984 */ /* 0x000fe20000000800 */
[----:B------:R-:W-:Y:S01]  /*7090*/  @!PT LDS RZ, [RZ] ;  /* 0x00000000fffff984 */ /* 0x000fe20000000800 */
[----:B------:R1:W-:Y:S01]  /*70a0*/  @P4 LDGSTS.E.BYPASS.LTC128B.128 [R218+0x8100], [R182.64], !P0 ;  /* 0x08100000b6da4fae */ /* 0x0003e2000c101d46 */
[----:B------:R-:W-:Y:S02]  /*70b0*/  FMNMX.FTZ R148, R6, R150, !PT ;  /* 0x0000009606947209 */ /* 0x000fe40007810000 */
[----:B------:R-:W-:Y:S02]  /*70c0*/  @P4 IADD3 R174, P5, R220, 0x40, RZ ;  /* 0x00000040dcae4810 */ /* 0x000fe40007fbe0ff */
[----:B------:R-:W-:Y:S02]  /*70d0*/  FMNMX.FTZ R170, R7, R148, !PT ;  /* 0x0000009407aa7209 */ /* 0x000fe40007810000 */
[----:B------:R-:W-:Y:S02]  /*70e0*/  FMNMX.FTZ R148, R17, R3, !PT ;  /* 0x0000000311947209 */ /* 0x000fe40007810000 */
[----:B------:R-:W-:Y:S02]  /*70f0*/  FMNMX.FTZ R170, R10, R170, !PT ;  /* 0x000000aa0aaa7209 */ /* 0x000fe40007810000 */
[----:B------:R-:W-:Y:S02]  /*7100*/  FMNMX.FTZ R148, R20, R148, !PT ;  /* 0x0000009414947209 */ /* 0x000fe40007810000 */
[----:B------:R-:W-:Y:S02]  /*7110*/  @P4 IADD3 R3, P6, R2, R174, RZ ;  /* 0x000000ae02034210 */ /* 0x000fe40007fde0ff */
[----:B------:R-:W-:Y:S02]  /*7120*/  FMNMX.FTZ R148, R21, R148, !PT ;  /* 0x0000009415947209 */ /* 0x000fe40007810000 */
[----:B------:R-:W-:Y:S02]  /*7130*/  @P4 IADD3.X R173, RZ, R224, RZ, P5, !PT ;  /* 0x000000e0ffad4210 */ /* 0x000fe40002ffe4ff */
[----:B------:R-:W-:Y:S02]  /*7140*/  FMNMX.FTZ R170, R11, R170, !PT ;  /* 0x000000aa0baa7209 */ /* 0x000fe40007810000 */
[C---:B------:R-:W-:Y:S02]  /*7150*/  @P4 LEA R180, P5, R3.reuse, c[0x0][0x1c8], 0x1 ;  /* 0x0000720003b44a11 */ /* 0x040fe400078a08ff */
[----:B------:R-:W-:Y:S02]  /*7160*/  FMNMX.FTZ R148, R24, R148, !PT ;  /* 0x0000009418947209 */ /* 0x000fe40007810000 */
[----:B------:R-:W-:Y:S02]  /*7170*/  @P4 IADD3.X R171, R0, R173, RZ, P6, !PT ;  /* 0x000000ad00ab4210 */ /* 0x000fe400037fe4ff */
[----:B------:R-:W-:Y:S02]  /*7180*/  @P4 IADD3 R172, P6, R220, 0x80, RZ ;  /* 0x00000080dcac4810 */ /* 0x000fe40007fde0ff */
[----:B------:R-:W-:Y:S02]  /*7190*/  FMNMX.FTZ R170, R14, R170, !PT ;  /* 0x000000aa0eaa7209 */ /* 0x000fe40007810000 */
[----:B------:R-:W-:Y:S02]  /*71a0*/  @P4 LEA.HI.X R181, R3, c[0x0][0x1cc], R171, 0x1, P5 ;  /* 0x0000730003b54a11 */ /* 0x000fe400028f0cab */
[----:B------:R-:W-:Y:S02]  /*71b0*/  FMNMX.FTZ R148, R25, R148, !PT ;  /* 0x0000009419947209 */ /* 0x000fe40007810000 */
[----:B------:R-:W-:Y:S01]  /*71c0*/  @P4 IADD3 R3, P5, R2, R172, RZ ;  /* 0x000000ac02034210 */ /* 0x000fe20007fbe0ff */
[----:B------:R2:W-:Y:S01]  /*71d0*/  @P4 LDGSTS.E.BYPASS.LTC128B.128 [R218+0xa100], [R180.64], !P1 ;  /* 0x0a100000b4da4fae */ /* 0x0005e2000c901d46 */
[----:B------:R-:W-:Y:S02]  /*71e0*/  @P4 IADD3.X R171, RZ, R224, RZ, P6, !PT ;  /* 0x000000e0ffab4210 */ /* 0x000fe400037fe4ff */
[----:B------:R-:W-:Y:S02]  /*71f0*/  FMNMX.FTZ R170, R15, R170, !PT ;  /* 0x000000aa0faa7209 */ /* 0x000fe40007810000 */
[C---:B------:R-:W-:Y:S02]  /*7200*/  @P4 LEA R178, P6, R3.reuse, c[0x0][0x1c8], 0x1 ;  /* 0x0000720003b24a11 */ /* 0x040fe400078c08ff */
[----:B------:R-:W-:Y:S02]  /*7210*/  FMNMX.FTZ R148, R28, R148, !PT ;  /* 0x000000941c947209 */ /* 0x000fe40007810000 */
[----:B------:R-:W-:Y:S02]  /*7220*/  @P4 IADD3.X R176, R0, R171, RZ, P5, !PT ;  /* 0x000000ab00b04210 */ /* 0x000fe40002ffe4ff */
[----:B------:R-:W-:Y:S02]  /*7230*/  FMNMX.FTZ R175, R18, R170, !PT ;  /* 0x000000aa12af7209 */ /* 0x000fe40007810000 */
[----:B------:R-:W-:Y:S02]  /*7240*/  @P4 IADD3 R170, P5, R220, 0xc0, RZ ;  /* 0x000000c0dcaa4810 */ /* 0x000fe40007fbe0ff */
[----:B------:R-:W-:Y:S02]  /*7250*/  @P4 LEA.HI.X R179, R3, c[0x0][0x1cc], R176, 0x1, P6 ;  /* 0x0000730003b34a11 */ /* 0x000fe400030f0cb0 */
[----:B------:R-:W-:Y:S02]  /*7260*/  FMNMX.FTZ R3, R29, R148, !PT ;  /* 0x000000941d037209 */ /* 0x000fe40007810000 */
[----:B------:R-:W-:Y:S01]  /*7270*/  FMNMX.FTZ R176, R19, R175, !PT ;  /* 0x000000af13b07209 */ /* 0x000fe20007810000 */
[----:B------:R3:W-:Y:S01]  /*7280*/  @P4 LDGSTS.E.BYPASS.LTC128B.128 [R218+0xc100], [R178.64], !P2 ;  /* 0x0c100000b2da4fae */ /* 0x0007e2000d101d46 */
[----:B------:R-:W-:Y:S02]  /*7290*/  @P4 IADD3 R2, P6, R2, R170, RZ ;  /* 0x000000aa02024210 */ /* 0x000fe40007fde0ff */
[----:B------:R-:W-:Y:S02]  /*72a0*/  @P4 IADD3.X R175, RZ, R224, RZ, P5, !PT ;  /* 0x000000e0ffaf4210 */ /* 0x000fe40002ffe4ff */
[----:B------:R-:W-:Y:S02]  /*72b0*/  FMNMX.FTZ R3, R32, R3, !PT ;  /* 0x0000000320037209 */ /* 0x000fe40007810000 */
[----:B------:R-:W-:Y:S02]  /*72c0*/  FMNMX.FTZ R148, R22, R176, !PT ;  /* 0x000000b016947209 */ /* 0x000fe40007810000 */
[----:B------:R-:W-:Y:S02]  /*72d0*/  @P4 LEA R176, P5, R2, c[0x0][0x1c8], 0x1 ;  /* 0x0000720002b04a11 */ /* 0x000fe400078a08ff */
[----:B------:R-:W-:Y:S02]  /*72e0*/  @P4 IADD3.X R0, R0, R175, RZ, P6, !PT ;  /* 0x000000af00004210 */ /* 0x000fe400037fe4ff */
[----:B------:R-:W-:Y:S02]  /*72f0*/  FMNMX.FTZ R3, R33, R3, !PT ;  /* 0x0000000321037209 */ /* 0x000fe40007810000 */
[----:B------:R-:W-:Y:S02]  /*7300*/  FMNMX.FTZ R148, R23, R148, !PT ;  /* 0x0000009417947209 */ /* 0x000fe40007810000 */
[----:B------:R-:W-:Y:S02]  /*7310*/  @P4 LEA.HI.X R177, R2, c[0x0][0x1cc], R0, 0x1, P5 ;  /* 0x0000730002b14a11 */ /* 0x000fe400028f0c00 */
[----:B------:R-:W4:Y:S01]  /*7320*/  SHFL.BFLY PT, R2, R3, 0x2, 0x1f ;  /* 0x0c401f0003027f89 */ /* 0x000f2200000e0000 */
[----:B------:R-:W-:Y:S02]  /*7330*/  FMNMX.FTZ R0, R26, R148, !PT ;  /* 0x000000941a007209 */ /* 0x000fe40007810000 */
[C---:B------:R-:W-:Y:S02]  /*7340*/  @P4 IADD3 R174, P5, R168.reuse, R174, RZ ;  /* 0x000000aea8ae4210 */ /* 0x040fe40007fbe0ff */
[----:B------:R-:W-:Y:S02]  /*7350*/  FMNMX.FTZ R0, R27, R0, !PT ;  /* 0x000000001b007209 */ /* 0x000fe40007810000 */
[----:B------:R-:W-:Y:S01]  /*7360*/  @P4 IADD3 R172, P6, R168, R172, RZ ;  /* 0x000000aca8ac4210 */ /* 0x000fe20007fde0ff */
[----:B------:R3:W-:Y:S01]  /*7370*/  @P4 LDGSTS.E.BYPASS.LTC128B.128 [R218+0xe100], [R176.64], !P3 ;  /* 0x0e100000b0da4fae */ /* 0x0007e2000d901d46 */
[----:B------:R-:W-:Y:S02]  /*7380*/  FMNMX.FTZ R0, R30, R0, !PT ;  /* 0x000000001e007209 */ /* 0x000fe40007810000 */
[----:B------:R-:W-:Y:S02]  /*7390*/  @P4 IADD3.X R184, R169, R173, RZ, P5, !PT ;  /* 0x000000ada9b84210 */ /* 0x000fe40002ffe4ff */
[----:B------:R-:W-:Y:S02]  /*73a0*/  FMNMX.FTZ R0, R31, R0, !PT ;  /* 0x000000001f007209 */ /* 0x000fe40007810000 */
[----:B------:R-:W-:Y:S02]  /*73b0*/  @P4 IADD3 R173, P5, R168, R170, RZ ;  /* 0x000000aaa8ad4210 */ /* 0x000fe40007fbe0ff */
[----:B------:R-:W-:Y:S02]  /*73c0*/  FMNMX.FTZ R0, R34, R0, !PT ;  /* 0x0000000022007209 */ /* 0x000fe40007810000 */
[----:B------:R-:W-:Y:S02]  /*73d0*/  @P4 IADD3.X R185, R169, R171, RZ, P6, !PT ;  /* 0x000000aba9b94210 */ /* 0x000fe400037fe4ff */
[----:B------:R-:W-:Y:S02]  /*73e0*/  FMNMX.FTZ R0, R35, R0, !PT ;  /* 0x0000000023007209 */ /* 0x000fe40007810000 */
[----:B------:R-:W-:Y:S02]  /*73f0*/  @P4 IADD3.X R175, R169, R175, RZ, P5, !PT ;  /* 0x000000afa9af4210 */ /* 0x000fe40002ffe4ff */
[----:B----4-:R-:W-:Y:S02]  /*7400*/  FMNMX.FTZ R3, R3, R2, !PT ;  /* 0x0000000203037209 */ /* 0x010fe40007810000 */
[----:B------:R-:W4:Y:S07]  /*7410*/  SHFL.BFLY PT, R2, R0, 0x2, 0x1f ;  /* 0x0c401f0000027f89 */ /* 0x000f2e00000e0000 */
[----:B------:R-:W5:Y:S01]  /*7420*/  SHFL.BFLY PT, R148, R3, 0x1, 0x1f ;  /* 0x0c201f0003947f89 */ /* 0x000f6200000e0000 */
[----:B----4-:R-:W-:Y:S02]  /*7430*/  FMNMX.FTZ R0, R0, R2, !PT ;  /* 0x0000000200007209 */ /* 0x010fe40007810000 */
[----:B-----5:R-:W-:Y:S04]  /*7440*/  FMNMX.FTZ R148, R3, R148, !PT ;  /* 0x0000009403947209 */ /* 0x020fe80007810000 */
[----:B------:R-:W4:Y:S01]  /*7450*/  SHFL.BFLY PT, R3, R0, 0x1, 0x1f ;  /* 0x0c201f0000037f89 */ /* 0x000f2200000e0000 */
[----:B------:R-:W-:Y:S01]  /*7460*/  FADD.FTZ R2, -R148, R149 ;  /* 0x0000009594027221 */ /* 0x000fe20000010100 */
[----:B------:R-:W-:Y:S04]  /*7470*/  @P4 IADD3 R149, P6, R168, R220, RZ ;  /* 0x000000dca8954210 */ /* 0x000fe80007fde0ff */
[----:B------:R-:W-:Y:S02]  /*7480*/  @P4 LEA R170, P5, R149, c[0x0][0x1c8], 0x1 ;  /* 0x0000720095aa4a11 */ /* 0x000fe400078a08ff */
[----:B------:R-:W-:Y:S04]  /*7490*/  @P4 IADD3.X R169, R169, R224, RZ, P6, !PT ;  /* 0x000000e0a9a94210 */ /* 0x000fe800037fe4ff */
[----:B------:R-:W-:Y:S02]  /*74a0*/  @P4 LEA.HI.X R171, R149, c[0x0][0x1cc], R169, 0x1, P5 ;  /* 0x0000730095ab4a11 */ /* 0x000fe400028f0ca9 */
[C---:B------:R-:W-:Y:S03]  /*74b0*/  @P4 LEA R168, P5, R174.reuse, c[0x0][0x1c8], 0x1 ;  /* 0x00007200aea84a11 */ /* 0x040fe600078a08ff */
[----:B------:R5:W-:Y:S01]  /*74c0*/  @P4 LDGSTS.E.BYPASS.LTC128B.128 [R218+0x9100], [R170.64], !P0 ;  /* 0x09100000aada4fae */ /* 0x000be2000c101d46 */
[----:B------:R-:W-:Y:S02]  /*74d0*/  @P4 LEA.HI.X R169, R174, c[0x0][0x1cc], R184, 0x1, P5 ;  /* 0x00007300aea94a11 */ /* 0x000fe400028f0cb8 */
[----:B----4-:R-:W-:Y:S01]  /*74e0*/  FMNMX.FTZ R3, R0, R3, !PT ;  /* 0x0000000300037209 */ /* 0x010fe20007810000 */
[----:B------:R-:W-:Y:S03]  /*74f0*/  FMUL.FTZ R0, R2, c[0x0][0x2d0] ;  /* 0x0000b40002007a20 */ /* 0x000fe60000410000 */
[----:B------:R5:W-:Y:S01]  /*7500*/  @P4 LDGSTS.E.BYPASS.LTC128B.128 [R218+0xb100], [R168.64], !P1 ;  /* 0x0b100000a8da4fae */ /* 0x000be2000c901d46 */
[----:B------:R4:W3:Y:S01]  /*7510*/  MUFU.EX2 R2, R0 ;  /* 0x0000000000027308 */ /* 0x0008e20000000800 */
[----:B------:R-:W-:Y:S04]  /*7520*/  FMUL.FTZ R149, R3, c[0x0][0x2d0] ;  /* 0x0000b40003957a20 */ /* 0x000fe80000410000 */
[--C-:B------:R-:W-:Y:S02]  /*7530*/  FFMA.FTZ R6, R6, c[0x0][0x2d0], -R149.reuse ;  /* 0x0000b40006067a23 */ /* 0x100fe40000010895 */
[--C-:B------:R-:W-:Y:S02]  /*7540*/  FFMA.FTZ R7, R7, c[0x0][0x2d0], -R149.reuse ;  /* 0x0000b40007077a23 */ /* 0x100fe40000010895 */
[--C-:B------:R-:W-:Y:S01]  /*7550*/  FFMA.FTZ R30, R30, c[0x0][0x2d0], -R149.reuse ;  /* 0x0000b4001e1e7a23 */ /* 0x100fe20000010895 */
[----:B-1----:R1:W-:Y:S01]  /*7560*/  MUFU.EX2 R182, R6 ;  /* 0x0000000600b67308 */ /* 0x0023e20000000800 */
[--C-:B------:R-:W-:Y:S02]  /*7570*/  FFMA.FTZ R31, R31, c[0x0][0x2d0], -R149.reuse ;  /* 0x0000b4001f1f7a23 */ /* 0x100fe40000010895 */
[--C-:B------:R-:W-:Y:S02]  /*7580*/  FFMA.FTZ R14, R14, c[0x0][0x2d0], -R149.reuse ;  /* 0x0000b4000e0e7a23 */ /* 0x100fe40000010895 */
[--C-:B------:R-:W-:Y:S02]  /*7590*/  FFMA.FTZ R15, R15, c[0x0][0x2d0], -R149.reuse ;  /* 0x0000b4000f0f7a23 */ /* 0x100fe40000010895 */
[--C-:B------:R-:W-:Y:S02]  /*75a0*/  FFMA.FTZ R18, R18, c[0x0][0x2d0], -R149.reuse ;  /* 0x0000b40012127a23 */ /* 0x100fe40000010895 */
[--C-:B------:R-:W-:Y:S01]  /*75b0*/  FFMA.FTZ R19, R19, c[0x0][0x2d0], -R149.reuse ;  /* 0x0000b40013137a23 */ /* 0x100fe20000010895 */
[----:B--2---:R-:W-:Y:S01]  /*75c0*/  MUFU.EX2 R181, R14 ;  /* 0x0000000e00b57308 */ /* 0x004fe20000000800 */
[--C-:B------:R-:W-:Y:S02]  /*75d0*/  FFMA.FTZ R22, R22, c[0x0][0x2d0], -R149.reuse ;  /* 0x0000b40016167a23 */ /* 0x100fe40000010895 */
[--C-:B------:R-:W-:Y:S02]  /*75e0*/  FFMA.FTZ R23, R23, c[0x0][0x2d0], -R149.reuse ;  /* 0x0000b40017177a23 */ /* 0x100fe40000010895 */
[----:B----4-:R-:W-:Y:S02]  /*75f0*/  FADD.FTZ R0, -R3, R150 ;  /* 0x0000009603007221 */ /* 0x010fe40000010100 */
[----:B------:R-:W-:Y:S02]  /*7600*/  FMUL.FTZ R150, R148, c[0x0][0x2d0] ;  /* 0x0000b40094967a20 */ /* 0x000fe40000410000 */
[----:B------:R-:W-:Y:S02]  /*7610*/  FMUL.FTZ R0, R0, c[0x0][0x2d0] ;  /* 0x0000b40000007a20 */ /* 0x000fe40000410000 */
[--C-:B------:R-:W-:Y:S02]  /*7620*/  FFMA.FTZ R4, R4, c[0x0][0x2d0], -R150.reuse ;  /* 0x0000b40004047a23 */ /* 0x100fe40000010896 */
[--C-:B------:R-:W-:Y:S02]  /*7630*/  FFMA.FTZ R5, R5, c[0x0][0x2d0], -R150.reuse ;  /* 0x0000b40005057a23 */ /* 0x100fe40000010896 */
[----:B------:R2:W-:Y:S01]  /*7640*/  MUFU.EX2 R228, R4 ;  /* 0x0000000400e47308 */ /* 0x0005e20000000800 */
[----:B-1----:R-:W-:Y:S02]  /*7650*/  FFMA.FTZ R6, R10, c[0x0][0x2d0], -R149 ;  /* 0x0000b4000a067a23 */ /* 0x002fe40000010895 */
[C---:B---3--:R-:W-:Y:S02]  /*7660*/  FMUL.FTZ R36, R2.reuse, R36 ;  /* 0x0000002402247220 */ /* 0x048fe40000410000 */
        /* <DEDUP_REMOVED lines=11> */
[----:B------:R-:W-:Y:S02]  /*7720*/  FMUL.FTZ R56, R2, R56 ;  /* 0x0000003802387220 */ /* 0x000fe40000410000 */
[--C-:B--2---:R-:W-:Y:S01]  /*7730*/  FFMA.FTZ R4, R8, c[0x0][0x2d0], -R150.reuse ;  /* 0x0000b40008047a23 */ /* 0x104fe20000010896 */
[----:B------:R-:W-:Y:S01]  /*7740*/  @P4 LEA R8, P5, R172, c[0x0][0x1c8], 0x1 ;  /* 0x00007200ac084a11 */ /* 0x000fe200078a08ff */
        /* <DEDUP_REMOVED lines=11> */
[C---:B-1----:R-:W-:Y:S02]  /*7800*/  FMUL.FTZ R10, R0.reuse, R158 ;  /* 0x0000009e000a7220 */ /* 0x042fe40000410000 */
[C---:B------:R-:W-:Y:S02]  /*7810*/  FMUL.FTZ R38, R0.reuse, R38 ;  /* 0x0000002600267220 */ /* 0x040fe40000410000 */
[C---:B------:R-:W-:Y:S02]  /*7820*/  FMUL.FTZ R39, R0.reuse, R39 ;  /* 0x0000002700277220 */ /* 0x040fe40000410000 */
[C---:B------:R-:W-:Y:S02]  /*7830*/  FMUL.FTZ R42, R0.reuse, R42 ;  /* 0x0000002a002a7220 */ /* 0x040fe40000410000 */
[----:B------:R-:W-:Y:S02]  /*7840*/  FMUL.FTZ R43, R0, R43 ;  /* 0x0000002b002b7220 */ /* 0x000fe40000410000 */
[--C-:B--2---:R-:W-:Y:S01]  /*7850*/  FFMA.FTZ R4, R9, c[0x0][0x2d0], -R150.reuse ;  /* 0x0000b40009047a23 */ /* 0x104fe20000010896 */
[----:B------:R-:W-:Y:S01]  /*7860*/  @P4 LEA.HI.X R9, R172, c[0x0][0x1cc], R185, 0x1, P5 ;  /* 0x00007300ac094a11 */ /* 0x000fe200028f0cb9 */
[C---:B------:R-:W-:Y:S01]  /*7870*/  FMUL.FTZ R46, R0.reuse, R46 ;  /* 0x0000002e002e7220 */ /* 0x040fe20000410000 */
[----:B------:R1:W-:Y:S01]  /*7880*/  MUFU.EX2 R185, R7 ;  /* 0x0000000700b97308 */ /* 0x0003e20000000800 */
[C---:B------:R-:W-:Y:S02]  /*7890*/  FMUL.FTZ R47, R0.reuse, R47 ;  /* 0x0000002f002f7220 */ /* 0x040fe40000410000 */
[----:B------:R2:W-:Y:S01]  /*78a0*/  @P4 LDGSTS.E.BYPASS.LTC128B.128 [R218+0xd100], [R8.64], !P2 ;  /* 0x0d10000008da4fae */ /* 0x0005e2000d101d46 */
[C---:B------:R-:W-:Y:S02]  /*78b0*/  FMUL.FTZ R50, R0.reuse, R50 ;  /* 0x0000003200327220 */ /* 0x040fe40000410000 */
[C---:B---3--:R-:W-:Y:S02]  /*78c0*/  FMUL.FTZ R6, R0.reuse, R154 ;  /* 0x0000009a00067220 */ /* 0x048fe40000410000 */
[C---:B------:R-:W-:Y:S02]  /*78d0*/  FMUL.FTZ R51, R0.reuse, R51 ;  /* 0x0000003300337220 */ /* 0x040fe40000410000 */
[----:B------:R3:W4:Y:S01]  /*78e0*/  MUFU.EX2 R229, R4 ;  /* 0x0000000400e57308 */ /* 0x0007220000000800 */
        /* <DEDUP_REMOVED lines=9> */
[----:B------:R-:W-:Y:S02]  /*7980*/  FMUL.FTZ R70, R0, R70 ;  /* 0x0000004600467220 */ /* 0x000fe40000410000 */
[C---:B--2---:R-:W-:Y:S02]  /*7990*/  FMUL.FTZ R8, R2.reuse, R156 ;  /* 0x0000009c02087220 */ /* 0x044fe40000410000 */
[----:B------:R-:W-:Y:S01]  /*79a0*/  FMUL.FTZ R9, R2, R157 ;  /* 0x0000009d02097220 */ /* 0x000fe20000410000 */
[----:B---3--:R-:W-:Y:S01]  /*79b0*/  @P4 LEA R4, P5, R173, c[0x0][0x1c8], 0x1 ;  /* 0x00007200ad044a11 */ /* 0x008fe200078a08ff */
[C---:B------:R-:W-:Y:S01]  /*79c0*/  FMUL.FTZ R71, R0.reuse, R71 ;  /* 0x0000004700477220 */ /* 0x040fe20000410000 */
[----:B----4-:R-:W-:Y:S01]  /*79d0*/  F2FP.BF16.PACK_AB R154, R229, R230 ;  /* 0x000000e6e59a723e */ /* 0x010fe200000010ff */
[C---:B------:R-:W-:Y:S01]  /*79e0*/  FMUL.FTZ R74, R0.reuse, R74 ;  /* 0x0000004a004a7220 */ /* 0x040fe20000410000 */
[----:B------:R-:W-:Y:S01]  /*79f0*/  @P4 LEA.HI.X R5, R173, c[0x0][0x1cc], R175, 0x1, P5 ;  /* 0x00007300ad054a11 */ /* 0x000fe200028f0caf */
[----:B------:R-:W-:Y:S02]  /*7a00*/  FMUL.FTZ R75, R0, R75 ;  /* 0x0000004b004b7220 */ /* 0x000fe40000410000 */
[C---:B------:R-:W-:Y:S02]  /*7a10*/  FMUL.FTZ R76, R2.reuse, R76 ;  /* 0x0000004c024c7220 */ /* 0x040fe40000410000 */
[----:B------:R1:W-:Y:S01]  /*7a20*/  @P4 LDGSTS.E.BYPASS.LTC128B.128 [R218+0xf100], [R4.64], !P3 ;  /* 0x0f10000004da4fae */ /* 0x0003e2000d901d46 */
[----:B------:R-:W-:Y:S02]  /*7a30*/  FMUL.FTZ R77, R2, R77 ;  /* 0x0000004d024d7220 */ /* 0x000fe40000410000 */
[C---:B------:R-:W-:Y:S02]  /*7a40*/  FMUL.FTZ R78, R0.reuse, R78 ;  /* 0x0000004e004e7220 */ /* 0x040fe40000410000 */
[----:B------:R-:W-:Y:S02]  /*7a50*/  FMUL.FTZ R79, R0, R79 ;  /* 0x0000004f004f7220 */ /* 0x000fe40000410000 */
[----:B-----5:R-:W2:Y:S01]  /*7a60*/  LDSM.16.MT88.4 R168, [R192] ;  /* 0x00000000c0a8783b */ /* 0x020ea20000004200 */
[C---:B------:R-:W-:Y:S02]  /*7a70*/  FMUL.FTZ R80, R2.reuse, R80 ;  /* 0x0000005002507220 */ /* 0x040fe40000410000 */
[----:B------:R-:W-:Y:S02]  /*7a80*/  FMUL.FTZ R81, R2, R81 ;  /* 0x0000005102517220 */ /* 0x000fe40000410000 */
[C---:B------:R-:W-:Y:S02]  /*7a90*/  FMUL.FTZ R82, R0.reuse, R82 ;  /* 0x0000005200527220 */ /* 0x040fe40000410000 */
[----:B------:R-:W3:Y:S01]  /*7aa0*/  LDSM.16.MT88.4 R172, [R193] ;  /* 0x00000000c1ac783b */ /* 0x000ee20000004200 */
[----:B------:R-:W-:Y:S02]  /*7ab0*/  FMUL.FTZ R83, R0, R83 ;  /* 0x0000005300537220 */ /* 0x000fe40000410000 */
[C---:B------:R-:W-:Y:S02]  /*7ac0*/  FMUL.FTZ R84, R2.reuse, R84 ;  /* 0x0000005402547220 */ /* 0x040fe40000410000 */
[----:B------:R-:W-:Y:S02]  /*7ad0*/  FMUL.FTZ R85, R2, R85 ;  /* 0x0000005502557220 */ /* 0x000fe40000410000 */
[----:B------:R-:W4:Y:S01]  /*7ae0*/  LDSM.16.MT88.4 R176, [R196] ;  /* 0x00000000c4b0783b */ /* 0x000f220000004200 */
[C---:B------:R-:W-:Y:S02]  /*7af0*/  FMUL.FTZ R86, R0.reuse, R86 ;  /* 0x0000005600567220 */ /* 0x040fe40000410000 */
[C---:B------:R-:W-:Y:S02]  /*7b00*/  FMUL.FTZ R87, R0.reuse, R87 ;  /* 0x0000005700577220 */ /* 0x040fe40000410000 */
[----:B------:R-:W-:Y:S02]  /*7b10*/  FMUL.FTZ R14, R0, R162 ;  /* 0x000000a2000e7220 */ /* 0x000fe40000410000 */
[--C-:B-1----:R-:W-:Y:S01]  /*7b20*/  FFMA.FTZ R4, R11, c[0x0][0x2d0], -R149.reuse ;  /* 0x0000b4000b047a23 */ /* 0x102fe20000010895 */
[----:B------:R-:W0:Y:S01]  /*7b30*/  LDGDEPBAR ;  /* 0x00000000000079af */ /* 0x000e220000000000 */
[----:B------:R-:W-:Y:S01]  /*7b40*/  FMUL.FTZ R5, R2, R153 ;  /* 0x0000009902057220 */ /* 0x000fe20000410000 */
[----:B------:R-:W-:Y:S01]  /*7b50*/  F2FP.BF16.PACK_AB R153, R185, R182 ;  /* 0x000000b6b999723e */ /* 0x000fe200000010ff */
[----:B------:R-:W1:Y:S01]  /*7b60*/  MUFU.EX2 R183, R4 ;  /* 0x0000000400b77308 */ /* 0x000e620000000800 */
[----:B------:R-:W-:Y:S02]  /*7b70*/  FMUL.FTZ R11, R0, R159 ;  /* 0x0000009f000b7220 */ /* 0x000fe40000410000 */
[--C-:B------:R-:W-:Y:S01]  /*7b80*/  FFMA.FTZ R29, R29, c[0x0][0x2d0], -R150.reuse ;  /* 0x0000b4001d1d7a23 */ /* 0x100fe20000010896 */
[----:B------:R-:W5:Y:S01]  /*7b90*/  LDSM.16.MT88.4 R156, [R195] ;  /* 0x00000000c39c783b */ /* 0x000f620000004200 */
[--C-:B------:R-:W-:Y:S02]  /*7ba0*/  FFMA.FTZ R33, R33, c[0x0][0x2d0], -R150.reuse ;  /* 0x0000b40021217a23 */ /* 0x100fe40000010896 */
        /* <DEDUP_REMOVED lines=8> */
[C---:B------:R-:W-:Y:S01]  /*7c30*/  FMUL.FTZ R96, R2.reuse, R96 ;  /* 0x0000006002607220 */ /* 0x040fe20000410000 */
[----:B-1----:R-:W-:Y:S01]  /*7c40*/  F2FP.BF16.PACK_AB R155, R183, R184 ;  /* 0x000000b8b79b723e */ /* 0x002fe200000010ff */
[C---:B------:R-:W-:Y:S01]  /*7c50*/  FMUL.FTZ R4, R2.reuse, R152 ;  /* 0x0000009802047220 */ /* 0x040fe20000410000 */
[----:B------:R-:W-:Y:S01]  /*7c60*/  F2FP.BF16.PACK_AB R152, R231, R228 ;  /* 0x000000e4e798723e */ /* 0x000fe200000010ff */
[----:B------:R-:W-:Y:S02]  /*7c70*/  FMUL.FTZ R97, R2, R97 ;  /* 0x0000006102617220 */ /* 0x000fe40000410000 */
[C---:B------:R-:W-:Y:S02]  /*7c80*/  FMUL.FTZ R98, R0.reuse, R98 ;  /* 0x0000006200627220 */ /* 0x040fe40000410000 */
[----:B------:R-:W-:Y:S02]  /*7c90*/  FMUL.FTZ R99, R0, R99 ;  /* 0x0000006300637220 */ /* 0x000fe40000410000 */
[C---:B--2---:R-:W-:Y:S05]  /*7ca0*/  HMMA.16816.F32.BF16 R4, R152.reuse, R168, R4 ;  /* 0x000000a89804723c */ /* 0x044fea0000041804 */
[C---:B------:R-:W-:Y:S02]  /*7cb0*/  FMUL.FTZ R100, R2.reuse, R100 ;  /* 0x0000006402647220 */ /* 0x040fe40000410000 */
[----:B------:R-:W-:Y:S01]  /*7cc0*/  FMUL.FTZ R101, R2, R101 ;  /* 0x0000006502657220 */ /* 0x000fe20000410000 */
        /* <DEDUP_REMOVED lines=8> */
[----:B------:R-:W2:Y:S03]  /*7d50*/  LDSM.16.MT88.4 R172, [R193+0x2000] ;  /* 0x00200000c1ac783b */ /* 0x000ea60000004200 */
[C---:B------:R-:W-:Y:S02]  /*7d60*/  FMUL.FTZ R106, R0.reuse, R106 ;  /* 0x0000006a006a7220 */ /* 0x040fe40000410000 */
[----:B------:R-:W-:Y:S02]  /*7d70*/  FMUL.FTZ R107, R0, R107 ;  /* 0x0000006b006b7220 */ /* 0x000fe40000410000 */
[C---:B----4-:R-:W-:Y:S01]  /*7d80*/  HMMA.16816.F32.BF16 R44, R152.reuse, R176, R44 ;  /* 0x000000b0982c723c */ /* 0x050fe2000004182c */
[----:B------:R3:W-:Y:S03]  /*7d90*/  MUFU.EX2 R177, R18 ;  /* 0x0000001200b17308 */ /* 0x0007e60000000800 */
[C---:B------:R-:W-:Y:S02]  /*7da0*/  FMUL.FTZ R108, R2.reuse, R108 ;  /* 0x0000006c026c7220 */ /* 0x040fe40000410000 */
[----:B------:R-:W-:Y:S02]  /*7db0*/  FMUL.FTZ R109, R2, R109 ;  /* 0x0000006d026d7220 */ /* 0x000fe40000410000 */
[C---:B------:R-:W-:Y:S03]  /*7dc0*/  HMMA.16816.F32.BF16 R48, R152.reuse, R178, R48 ;  /* 0x000000b29830723c */ /* 0x040fe60000041830 */
[----:B------:R-:W-:Y:S01]  /*7dd0*/  MUFU.EX2 R178, R29 ;  /* 0x0000001d00b27308 */ /* 0x000fe20000000800 */
[C---:B------:R-:W-:Y:S02]  /*7de0*/  FMUL.FTZ R110, R0.reuse, R110 ;  /* 0x0000006e006e7220 */ /* 0x040fe40000410000 */
[----:B------:R-:W-:Y:S02]  /*7df0*/  FMUL.FTZ R111, R0, R111 ;  /* 0x0000006f006f7220 */ /* 0x000fe40000410000 */
[C---:B-----5:R-:W-:Y:S04]  /*7e00*/  HMMA.16816.F32.BF16 R52, R152.reuse, R156, R52 ;  /* 0x0000009c9834723c */ /* 0x060fe80000041834 */
[C---:B------:R-:W-:Y:S01]  /*7e10*/  FMUL.FTZ R112, R2.reuse, R112 ;  /* 0x0000007002707220 */ /* 0x040fe20000410000 */
[----:B------:R4:W-:Y:S01]  /*7e20*/  MUFU.EX2 R179, R15 ;  /* 0x0000000f00b37308 */ /* 0x0009e20000000800 */
[----:B------:R-:W-:Y:S02]  /*7e30*/  FMUL.FTZ R113, R2, R113 ;  /* 0x0000007102717220 */ /* 0x000fe40000410000 */
[C---:B------:R-:W-:Y:S01]  /*7e40*/  HMMA.16816.F32.BF16 R56, R152.reuse, R158, R56 ;  /* 0x0000009e9838723c */ /* 0x040fe20000041838 */
[----:B------:R-:W5:Y:S03]  /*7e50*/  LDSM.16.MT88.4 R156, [R196+0x2000] ;  /* 0x00200000c49c783b */ /* 0x000f660000004200 */
[C---:B---3--:R-:W-:Y:S02]  /*7e60*/  FMUL.FTZ R18, R0.reuse, R166 ;  /* 0x000000a600127220 */ /* 0x048fe40000410000 */
[C---:B------:R-:W-:Y:S01]  /*7e70*/  FMUL.FTZ R114, R0.reuse, R114 ;  /* 0x0000007200727220 */ /* 0x040fe20000410000 */
[----:B------:R3:W-:Y:S01]  /*7e80*/  MUFU.EX2 R176, R19 ;  /* 0x0000001300b07308 */ /* 0x0007e20000000800 */
[C---:B-1----:R-:W-:Y:S04]  /*7e90*/  HMMA.16816.F32.BF16 R60, R152.reuse, R168, R60 ;  /* 0x000000a8983c723c */ /* 0x042fe8000004183c */
[----:B------:R-:W-:Y:S02]  /*7ea0*/  FMUL.FTZ R115, R0, R115 ;  /* 0x0000007300737220 */ /* 0x000fe40000410000 */
[C---:B------:R-:W-:Y:S02]  /*7eb0*/  FMUL.FTZ R116, R2.reuse, R116 ;  /* 0x0000007402747220 */ /* 0x040fe40000410000 */
[C---:B------:R-:W-:Y:S01]  /*7ec0*/  HMMA.16816.F32.BF16 R64, R152.reuse, R170, R64 ;  /* 0x000000aa9840723c */ /* 0x040fe20000041840 */
[----:B------:R-:W1:Y:S03]  /*7ed0*/  LDSM.16.MT88.4 R168, [R195+0x2000] ;  /* 0x00200000c3a8783b */ /* 0x000e660000004200 */
[----:B------:R-:W-:Y:S02]  /*7ee0*/  FMUL.FTZ R117, R2, R117 ;  /* 0x0000007502757220 */ /* 0x000fe40000410000 */
[C---:B----4-:R-:W-:Y:S02]  /*7ef0*/  FMUL.FTZ R15, R0.reuse, R163 ;  /* 0x000000a3000f7220 */ /* 0x050fe40000410000 */
[C---:B--2---:R-:W-:Y:S04]  /*7f00*/  HMMA.16816.F32.BF16 R68, R152.reuse, R172, R68 ;  /* 0x000000ac9844723c */ /* 0x044fe80000041844 */
[C---:B------:R-:W-:Y:S02]  /*7f10*/  FMUL.FTZ R118, R0.reuse, R118 ;  /* 0x0000007600767220 */ /* 0x040fe40000410000 */
[C---:B------:R-:W-:Y:S02]  /*7f20*/  FMUL.FTZ R119, R0.reuse, R119 ;  /* 0x0000007700777220 */ /* 0x040fe40000410000 */
[C---:B------:R-:W-:Y:S01]  /*7f30*/  HMMA.16816.F32.BF16 R72, R152.reuse, R174, R72 ;  /* 0x000000ae9848723c */ /* 0x040fe20000041848 */
[----:B------:R-:W2:Y:S03]  /*7f40*/  LDSM.16.MT88.4 R172, [R192+0x4000] ;  /* 0x00400000c0ac783b */ /* 0x000ea60000004200 */
[----:B---3--:R-:W-:Y:S02]  /*7f50*/  FMUL.FTZ R19, R0, R167 ;  /* 0x000000a700137220 */ /* 0x008fe40000410000 */
[C---:B------:R-:W-:Y:S02]  /*7f60*/  FMUL.FTZ R120, R2.reuse, R120 ;  /* 0x0000007802787220 */ /* 0x040fe40000410000 */
[----:B------:R-:W-:Y:S01]  /*7f70*/  FMUL.FTZ R121, R2, R121 ;  /* 0x0000007902797220 */ /* 0x000fe20000410000 */
[C---:B-----5:R-:W-:Y:S03]  /*7f80*/  HMMA.16816.F32.BF16 R76, R152.reuse, R156, R76 ;  /* 0x0000009c984c723c */ /* 0x060fe6000004184c */
        /* <DEDUP_REMOVED lines=9> */
[--C-:B------:R-:W-:Y:S02]  /*8020*/  FFMA.FTZ R12, R12, c[0x0][0x2d0], -R150.reuse ;  /* 0x0000b4000c0c7a23 */ /* 0x100fe40000010896 */
[C---:B------:R-:W-:Y:S01]  /*8030*/  HMMA.16816.F32.BF16 R88, R152.reuse, R170, R88 ;  /* 0x000000aa9858723c */ /* 0x040fe20000041858 */
[----:B------:R-:W1:Y:S01]  /*8040*/  LDSM.16.MT88.4 R168, [R196+0x4000] ;  /* 0x00400000c4a8783b */ /* 0x000e620000004200 */
[----:B------:R4:W-:Y:S02]  /*8050*/  MUFU.EX2 R227, R12 ;  /* 0x0000000c00e37308 */ /* 0x0009e40000000800 */
[--C-:B------:R-:W-:Y:S02]  /*8060*/  FFMA.FTZ R13, R13, c[0x0][0x2d0], -R150.reuse ;  /* 0x0000b4000d0d7a23 */ /* 0x100fe40000010896 */
[C---:B------:R-:W-:Y:S02]  /*8070*/  FMUL.FTZ R128, R2.reuse, R128 ;  /* 0x0000008002807220 */ /* 0x040fe40000410000 */
[C---:B--2---:R-:W-:Y:S04]  /*8080*/  HMMA.16816.F32.BF16 R92, R152.reuse, R172, R92 ;  /* 0x000000ac985c723c */ /* 0x044fe8000004185c */
[----:B------:R-:W-:Y:S01]  /*8090*/  FMUL.FTZ R129, R2, R129 ;  /* 0x0000008102817220 */ /* 0x000fe20000410000 */
[----:B------:R2:W5:Y:S01]  /*80a0*/  MUFU.EX2 R225, R13 ;  /* 0x0000000d00e17308 */ /* 0x0005620000000800 */
[C---:B------:R-:W-:Y:S02]  /*80b0*/  FMUL.FTZ R130, R0.reuse, R130 ;  /* 0x0000008200827220 */ /* 0x040fe40000410000 */
[C---:B------:R-:W-:Y:S01]  /*80c0*/  HMMA.16816.F32.BF16 R96, R152.reuse, R174, R96 ;  /* 0x000000ae9860723c */ /* 0x040fe20000041860 */
[----:B------:R-:W5:Y:S03]  /*80d0*/  LDSM.16.MT88.4 R172, [R195+0x4000] ;  /* 0x00400000c3ac783b */ /* 0x000f660000004200 */
[----:B------:R-:W-:Y:S02]  /*80e0*/  FMUL.FTZ R131, R0, R131 ;  /* 0x0000008300837220 */ /* 0x000fe40000410000 */
[C---:B------:R-:W-:Y:S02]  /*80f0*/  FMUL.FTZ R132, R2.reuse, R132 ;  /* 0x0000008402847220 */ /* 0x040fe40000410000 */
[C---:B------:R-:W-:Y:S01]  /*8100*/  FMUL.FTZ R133, R2.reuse, R133 ;  /* 0x0000008502857220 */ /* 0x040fe20000410000 */
[C---:B---3--:R-:W-:Y:S03]  /*8110*/  HMMA.16816.F32.BF16 R100, R152.reuse, R156, R100 ;  /* 0x0000009c9864723c */ /* 0x048fe60000041864 */
[----:B----4-:R-:W-:Y:S02]  /*8120*/  FMUL.FTZ R12, R2, R160 ;  /* 0x000000a0020c7220 */ /* 0x010fe40000410000 */
[C---:B------:R-:W-:Y:S02]  /*8130*/  FMUL.FTZ R134, R0.reuse, R134 ;  /* 0x0000008600867220 */ /* 0x040fe40000410000 */
[----:B------:R-:W-:Y:S01]  /*8140*/  FMUL.FTZ R135, R0, R135 ;  /* 0x0000008700877220 */ /* 0x000fe20000410000 */
[C---:B------:R-:W-:Y:S01]  /*8150*/  HMMA.16816.F32.BF16 R104, R152.reuse, R158, R104 ;  /* 0x0000009e9868723c */ /* 0x040fe20000041868 */
[----:B------:R-:W3:Y:S03]  /*8160*/  LDSM.16.MT88.4 R156, [R192+0x6000] ;  /* 0x00600000c09c783b */ /* 0x000ee60000004200 */
[C---:B--2---:R-:W-:Y:S02]  /*8170*/  FMUL.FTZ R13, R2.reuse, R161 ;  /* 0x000000a1020d7220 */ /* 0x044fe40000410000 */
[C---:B------:R-:W-:Y:S02]  /*8180*/  FMUL.FTZ R136, R2.reuse, R136 ;  /* 0x0000008802887220 */ /* 0x040fe40000410000 */
[C---:B-1----:R-:W-:Y:S01]  /*8190*/  HMMA.16816.F32.BF16 R108, R152.reuse, R168, R108 ;  /* 0x000000a8986c723c */ /* 0x042fe2000004186c */
[----:B------:R-:W-:Y:S03]  /*81a0*/  LDSM.16.MT88.4 R160, [R192+0x800] ;  /* 0x00080000c0a0783b */ /* 0x000fe60000004200 */
[----:B------:R-:W-:Y:S02]  /*81b0*/  FMUL.FTZ R137, R2, R137 ;  /* 0x0000008902897220 */ /* 0x000fe40000410000 */
[C---:B------:R-:W-:Y:S02]  /*81c0*/  FMUL.FTZ R138, R0.reuse, R138 ;  /* 0x0000008a008a7220 */ /* 0x040fe40000410000 */
[C---:B------:R-:W-:Y:S01]  /*81d0*/  HMMA.16816.F32.BF16 R112, R152.reuse, R170, R112 ;  /* 0x000000aa9870723c */ /* 0x040fe20000041870 */
[----:B------:R-:W1:Y:S03]  /*81e0*/  LDSM.16.MT88.4 R168, [R193+0x6000] ;  /* 0x00600000c1a8783b */ /* 0x000e660000004200 */
[----:B------:R-:W-:Y:S02]  /*81f0*/  FMUL.FTZ R139, R0, R139 ;  /* 0x0000008b008b7220 */ /* 0x000fe40000410000 */
[--C-:B------:R-:W-:Y:S02]  /*8200*/  FFMA.FTZ R16, R16, c[0x0][0x2d0], -R150.reuse ;  /* 0x0000b40010107a23 */ /* 0x100fe40000010896 */
[C---:B-----5:R-:W-:Y:S02]  /*8210*/  HMMA.16816.F32.BF16 R116, R152.reuse, R172, R116 ;  /* 0x000000ac9874723c */ /* 0x060fe40000041874 */
[----:B------:R2:W-:Y:S02]  /*8220*/  MUFU.EX2 R191, R16 ;  /* 0x0000001000bf7308 */ /* 0x0005e40000000800 */
[--C-:B------:R-:W-:Y:S02]  /*8230*/  FFMA.FTZ R17, R17, c[0x0][0x2d0], -R150.reuse ;  /* 0x0000b40011117a23 */ /* 0x100fe40000010896 */
[C---:B------:R-:W-:Y:S02]  /*8240*/  FMUL.FTZ R144, R2.reuse, R144 ;  /* 0x0000009002907220 */ /* 0x040fe40000410000 */
[C---:B------:R-:W-:Y:S01]  /*8250*/  HMMA.16816.F32.BF16 R120, R152.reuse, R174, R120 ;  /* 0x000000ae9878723c */ /* 0x040fe20000041878 */
[----:B------:R-:W4:Y:S03]  /*8260*/  LDSM.16.MT88.4 R172, [R196+0x6000] ;  /* 0x00600000c4ac783b */ /* 0x000f260000004200 */
[----:B------:R5:W4:Y:S01]  /*8270*/  MUFU.EX2 R190, R17 ;  /* 0x0000001100be7308 */ /* 0x000b220000000800 */
[----:B------:R-:W-:Y:S02]  /*8280*/  FMUL.FTZ R145, R2, R145 ;  /* 0x0000009102917220 */ /* 0x000fe40000410000 */
[C---:B------:R-:W-:Y:S01]  /*8290*/  FMUL.FTZ R146, R0.reuse, R146 ;  /* 0x0000009200927220 */ /* 0x040fe20000410000 */
[C---:B---3--:R-:W-:Y:S04]  /*82a0*/  HMMA.16816.F32.BF16 R124, R152.reuse, R156, R124 ;  /* 0x0000009c987c723c */ /* 0x048fe8000004187c */
[----:B------:R-:W-:Y:S02]  /*82b0*/  FMUL.FTZ R147, R0, R147 ;  /* 0x0000009300937220 */ /* 0x000fe40000410000 */
[--C-:B------:R-:W-:Y:S02]  /*82c0*/  FFMA.FTZ R20, R20, c[0x0][0x2d0], -R150.reuse ;  /* 0x0000b40014147a23 */ /* 0x100fe40000010896 */
[--C-:B------:R-:W-:Y:S01]  /*82d0*/  FFMA.FTZ R21, R21, c[0x0][0x2d0], -R150.reuse ;  /* 0x0000b40015157a23 */ /* 0x100fe20000010896 */
[C---:B------:R-:W-:Y:S01]  /*82e0*/  HMMA.16816.F32.BF16 R128, R152.reuse, R158, R128 ;  /* 0x0000009e9880723c */ /* 0x040fe20000041880 */
[----:B------:R-:W3:Y:S01]  /*82f0*/  LDSM.16.MT88.4 R156, [R195+0x6000] ;  /* 0x00600000c39c783b */ /* 0x000ee20000004200 */
[----:B------:R4:W-:Y:S01]  /*8300*/  MUFU.EX2 R189, R20 ;  /* 0x0000001400bd7308 */ /* 0x0009e20000000800 */
[C---:B--2---:R-:W-:Y:S02]  /*8310*/  FMUL.FTZ R16, R2.reuse, R164 ;  /* 0x000000a402107220 */ /* 0x044fe40000410000 */
[C---:B------:R-:W-:Y:S03]  /*8320*/  FMUL.FTZ R140, R2.reuse, R140 ;  /* 0x0000008c028c7220 */ /* 0x040fe60000410000 */
[C---:B-1----:R-:W-:Y:S04]  /*8330*/  HMMA.16816.F32.BF16 R132, R152.reuse, R168, R132 ;  /* 0x000000a89884723c */ /* 0x042fe80000041884 */
[C---:B-----5:R-:W-:Y:S01]  /*8340*/  FMUL.FTZ R17, R2.reuse, R165 ;  /* 0x000000a502117220 */ /* 0x060fe20000410000 */
[----:B------:R-:W-:Y:S01]  /*8350*/  MUFU.EX2 R188, R21 ;  /* 0x0000001500bc7308 */ /* 0x000fe20000000800 */
[----:B------:R-:W-:Y:S01]  /*8360*/  LDSM.16.MT88.4 R164, [R192+0x2800] ;  /* 0x00280000c0a4783b */ /* 0x000fe20000004200 */
[----:B------:R-:W-:Y:S01]  /*8370*/  FMUL.FTZ R141, R2, R141 ;  /* 0x0000008d028d7220 */ /* 0x000fe20000410000 */
[C---:B------:R-:W-:Y:S04]  /*8380*/  HMMA.16816.F32.BF16 R136, R152.reuse, R170, R136 ;  /* 0x000000aa9888723c */ /* 0x040fe80000041888 */
[C---:B------:R-:W-:Y:S01]  /*8390*/  FMUL.FTZ R142, R0.reuse, R142 ;  /* 0x0000008e008e7220 */ /* 0x040fe20000410000 */
[----:B------:R-:W1:Y:S01]  /*83a0*/  LDSM.16.MT88.4 R168, [R193+0x800] ;  /* 0x00080000c1a8783b */ /* 0x000e620000004200 */
[----:B------:R-:W-:Y:S02]  /*83b0*/  FMUL.FTZ R143, R0, R143 ;  /* 0x0000008f008f7220 */ /* 0x000fe40000410000 */
[C---:B----4-:R-:W-:Y:S01]  /*83c0*/  HMMA.16816.F32.BF16 R12, R152.reuse, R172, R12 ;  /* 0x000000ac980c723c */ /* 0x050fe2000004180c */
[----:B------:R-:W-:Y:S03]  /*83d0*/  MUFU.EX2 R173, R22 ;  /* 0x0000001600ad7308 */ /* 0x000fe60000000800 */
[----:B------:R-:W-:Y:S02]  /*83e0*/  FFMA.FTZ R20, R24, c[0x0][0x2d0], -R150 ;  /* 0x0000b40018147a23 */ /* 0x000fe40000010896 */
[----:B------:R-:W-:Y:S02]  /*83f0*/  FFMA.FTZ R2, R2, R233, R228 ;  /* 0x000000e902027223 */ /* 0x000fe400000100e4 */
[C---:B------:R-:W-:Y:S03]  /*8400*/  HMMA.16816.F32.BF16 R140, R152.reuse, R174, R140 ;  /* 0x000000ae988c723c */ /* 0x040fe6000004188c */
[----:B------:R-:W-:Y:S01]  /*8410*/  MUFU.EX2 R174, R33 ;  /* 0x0000002100ae7308 */ /* 0x000fe20000000800 */
[----:B------:R-:W-:Y:S02]  /*8420*/  FFMA.FTZ R0, R0, R232, R182 ;  /* 0x000000e800007223 */ /* 0x000fe400000100b6 */
[----:B------:R-:W-:Y:S02]  /*8430*/  FADD.FTZ R2, R231, R2 ;  /* 0x00000002e7027221 */ /* 0x000fe40000010000 */
[----:B------:R-:W-:Y:S01]  /*8440*/  FADD.FTZ R0, R185, R0 ;  /* 0x00000000b9007221 */ /* 0x000fe20000010000 */
[C---:B---3--:R-:W-:Y:S03]  /*8450*/  HMMA.16816.F32.BF16 R144, R152.reuse, R156, R144 ;  /* 0x0000009c9890723c */ /* 0x048fe60000041890 */
[----:B------:R-:W-:Y:S01]  /*8460*/  FADD.FTZ R2, R230, R2 ;  /* 0x00000002e6027221 */ /* 0x000fe20000010000 */
[----:B------:R2:W-:Y:S01]  /*8470*/  MUFU.EX2 R187, R20 ;  /* 0x0000001400bb7308 */ /* 0x0005e20000000800 */
[----:B------:R-:W-:Y:S02]  /*8480*/  FADD.FTZ R0, R184, R0 ;  /* 0x00000000b8007221 */ /* 0x000fe40000010000 */
[----:B------:R-:W-:Y:S01]  /*8490*/  FADD.FTZ R2, R229, R2 ;  /* 0x00000002e5027221 */ /* 0x000fe20000010000 */
[----:B------:R-:W-:Y:S01]  /*84a0*/  HMMA.16816.F32.BF16 R16, R152, R158, R16 ;  /* 0x0000009e9810723c */ /* 0x000fe20000041810 */
[----:B------:R-:W3:Y:S03]  /*84b0*/  LDSM.16.MT88.4 R156, [R196+0x800] ;  /* 0x00080000c49c783b */ /* 0x000ee60000004200 */
[----:B------:R-:W-:Y:S02]  /*84c0*/  FADD.FTZ R0, R183, R0 ;  /* 0x00000000b7007221 */ /* 0x000fe40000010000 */
[----:B------:R-:W4:Y:S01]  /*84d0*/  MUFU.EX2 R172, R23 ;  /* 0x0000001700ac7308 */ /* 0x000f220000000800 */
[----:B------:R-:W-:Y:S01]  /*84e0*/  F2FP.BF16.PACK_AB R152, R225, R227 ;  /* 0x000000e3e198723e */ /* 0x000fe200000010ff */
[----:B------:R-:W-:Y:S01]  /*84f0*/  FADD.FTZ R2, R227, R2 ;  /* 0x00000002e3027221 */ /* 0x000fe20000010000 */
[----:B------:R-:W-:Y:S03]  /*8500*/  F2FP.BF16.PACK_AB R153, R179, R181 ;  /* 0x000000b5b399723e */ /* 0x000fe600000010ff */
[----:B------:R-:W-:Y:S01]  /*8510*/  F2FP.BF16.PACK_AB R154, R190, R191 ;  /* 0x000000bfbe9a723e */ /* 0x000fe200000010ff */
[----:B------:R-:W-:Y:S01]  /*8520*/  FADD.FTZ R0, R181, R0 ;  /* 0x00000000b5007221 */ /* 0x000fe20000010000 */
[----:B------:R-:W-:Y:S01]  /*8530*/  F2FP.BF16.PACK_AB R155, R176, R177 ;  /* 0x000000b1b09b723e */ /* 0x000fe200000010ff */
[----:B------:R-:W-:Y:S02]  /*8540*/  FADD.FTZ R2, R225, R2 ;  /* 0x00000002e1027221 */ /* 0x000fe40000010000 */
[----:B------:R-:W-:Y:S02]  /*8550*/  FADD.FTZ R0, R179, R0 ;  /* 0x00000000b3007221 */ /* 0x000fe40000010000 */
[----:B------:R-:W-:Y:S02]  /*8560*/  FADD.FTZ R2, R191, R2 ;  /* 0x00000002bf027221 */ /* 0x000fe40000010000 */
[C---:B------:R-:W-:Y:S03]  /*8570*/  HMMA.16816.F32.BF16 R4, R152.reuse, R160, R4 ;  /* 0x000000a09804723c */ /* 0x040fe60000041804 */
[----:B--2---:R-:W-:Y:S02]  /*8580*/  FFMA.FTZ R20, R25, c[0x0][0x2d0], -R150 ;  /* 0x0000b40019147a23 */ /* 0x004fe40000010896 */
[----:B------:R-:W-:Y:S02]  /*8590*/  FADD.FTZ R0, R177, R0 ;  /* 0x00000000b1007221 */ /* 0x000fe40000010000 */
[----:B------:R-:W2:Y:S01]  /*85a0*/  MUFU.EX2 R186, R20 ;  /* 0x0000001400ba7308 */ /* 0x000ea20000000800 */
[C---:B------:R-:W-:Y:S01]  /*85b0*/  HMMA.16816.F32.BF16 R8, R152.reuse, R162, R8 ;  /* 0x000000a29808723c */ /* 0x040fe20000041808 */
[----:B------:R-:W5:Y:S03]  /*85c0*/  LDSM.16.MT88.4 R160, [R195+0x800] ;  /* 0x00080000c3a0783b */ /* 0x000f660000004200 */
[----:B----4-:R-:W-:Y:S01]  /*85d0*/  F2FP.BF16.PACK_AB R21, R172, R173 ;  /* 0x000000adac15723e */ /* 0x010fe200000010ff */
[----:B------:R-:W-:Y:S02]  /*85e0*/  FADD.FTZ R2, R190, R2 ;  /* 0x00000002be027221 */ /* 0x000fe40000010000 */
[----:B------:R-:W-:Y:S01]  /*85f0*/  FADD.FTZ R0, R176, R0 ;  /* 0x00000000b0007221 */ /* 0x000fe20000010000 */
[C---:B-1----:R-:W-:Y:S01]  /*8600*/  HMMA.16816.F32.BF16 R36, R152.reuse, R168, R36 ;  /* 0x000000a89824723c */ /* 0x042fe20000041824 */
[----:B------:R-:W-:Y:S03]  /*8610*/  MUFU.EX2 R169, R30 ;  /* 0x0000001e00a97308 */ /* 0x000fe60000000800 */
[----:B------:R-:W-:Y:S02]  /*8620*/  FADD.FTZ R2, R189, R2 ;  /* 0x00000002bd027221 */ /* 0x000fe40000010000 */
[----:B------:R-:W-:Y:S02]  /*8630*/  FADD.FTZ R0, R173, R0 ;  /* 0x00000000ad007221 */ /* 0x000fe40000010000 */
[C---:B------:R-:W-:Y:S03]  /*8640*/  HMMA.16816.F32.BF16 R40, R152.reuse, R170, R40 ;  /* 0x000000aa9828723c */ /* 0x040fe60000041828 */
[----:B------:R-:W-:Y:S01]  /*8650*/  MUFU.EX2 R168, R31 ;  /* 0x0000001f00a87308 */ /* 0x000fe20000000800 */
[----:B------:R-:W-:Y:S02]  /*8660*/  FADD.FTZ R2, R188, R2 ;  /* 0x00000002bc027221 */ /* 0x000fe40000010000 */
[----:B------:R-:W-:Y:S01]  /*8670*/  FADD.FTZ R0, R172, R0 ;  /* 0x00000000ac007221 */ /* 0x000fe20000010000 */
[----:B--2---:R-:W-:Y:S01]  /*8680*/  F2FP.BF16.PACK_AB R22, R186, R187 ;  /* 0x000000bbba16723e */ /* 0x004fe200000010ff */
[C---:B---3--:R-:W-:Y:S04]  /*8690*/  HMMA.16816.F32.BF16 R44, R152.reuse, R156, R44 ;  /* 0x0000009c982c723c */ /* 0x048fe8000004182c */
[--C-:B------:R-:W-:Y:S02]  /*86a0*/  FFMA.FTZ R20, R26, c[0x0][0x2d0], -R149.reuse ;  /* 0x0000b4001a147a23 */ /* 0x100fe40000010895 */
[----:B------:R-:W-:Y:S02]  /*86b0*/  FADD.FTZ R2, R187, R2 ;  /* 0x00000002bb027221 */ /* 0x000fe40000010000 */
[C---:B------:R-:W-:Y:S01]  /*86c0*/  HMMA.16816.F32.BF16 R48, R152.reuse, R158, R48 ;  /* 0x0000009e9830723c */ /* 0x040fe20000041830 */
[----:B------:R-:W1:Y:S01]  /*86d0*/  LDSM.16.MT88.4 R156, [R193+0x2800] ;  /* 0x00280000c19c783b */ /* 0x000e620000004200 */
[----:B------:R2:W3:Y:S06]  /*86e0*/  MUFU.EX2 R171, R20 ;  /* 0x0000001400ab7308 */ /* 0x0004ec0000000800 */
[C---:B-----5:R-:W-:Y:S08]  /*86f0*/  HMMA.16816.F32.BF16 R52, R152.reuse, R160, R52 ;  /* 0x000000a09834723c */ /* 0x060ff00000041834 */
[C---:B------:R-:W-:Y:S01]  /*8700*/  HMMA.16816.F32.BF16 R56, R152.reuse, R162, R56 ;  /* 0x000000a29838723c */ /* 0x040fe20000041838 */
[----:B------:R-:W4:Y:S07]  /*8710*/  LDSM.16.MT88.4 R160, [R196+0x2800] ;  /* 0x00280000c4a0783b */ /* 0x000f2e0000004200 */
[C---:B------:R-:W-:Y:S04]  /*8720*/  HMMA.16816.F32.BF16 R60, R152.reuse, R164, R60 ;  /* 0x000000a4983c723c */ /* 0x040fe8000004183c */
[--C-:B--2---:R-:W-:Y:S02]  /*8730*/  FFMA.FTZ R20, R27, c[0x0][0x2d0], -R149.reuse ;  /* 0x0000b4001b147a23 */ /* 0x104fe40000010895 */
[----:B------:R-:W-:Y:S01]  /*8740*/  LDSM.16.MT88.4 R24, [R196+0x1000] ;  /* 0x00100000c418783b */ /* 0x000fe20000004200 */
[----:B---3--:R-:W-:Y:S01]  /*8750*/  FADD.FTZ R0, R171, R0 ;  /* 0x00000000ab007221 */ /* 0x008fe20000010000 */
[C---:B------:R-:W-:Y:S01]  /*8760*/  HMMA.16816.F32.BF16 R64, R152.reuse, R166, R64 ;  /* 0x000000a69840723c */ /* 0x040fe20000041840 */
[----:B------:R2:W3:Y:S04]  /*8770*/  MUFU.EX2 R170, R20 ;  /* 0x0000001400aa7308 */ /* 0x0004e80000000800 */
[----:B------:R-:W5:Y:S03]  /*8780*/  LDSM.16.MT88.4 R164, [R195+0x2800] ;  /* 0x00280000c3a4783b */ /* 0x000f660000004200 */
[C---:B-1----:R-:W-:Y:S08]  /*8790*/  HMMA.16816.F32.BF16 R68, R152.reuse, R156, R68 ;  /* 0x0000009c9844723c */ /* 0x042ff00000041844 */
[C---:B------:R-:W-:Y:S01]  /*87a0*/  HMMA.16816.F32.BF16 R72, R152.reuse, R158, R72 ;  /* 0x0000009e9848723c */ /* 0x040fe20000041848 */
[----:B------:R-:W1:Y:S07]  /*87b0*/  LDSM.16.MT88.4 R156, [R192+0x4800] ;  /* 0x00480000c09c783b */ /* 0x000e6e0000004200 */
[C---:B----4-:R-:W-:Y:S04]  /*87c0*/  HMMA.16816.F32.BF16 R76, R152.reuse, R160, R76 ;  /* 0x000000a0984c723c */ /* 0x050fe8000004184c */
[----:B--2---:R-:W-:Y:S02]  /*87d0*/  F2FP.BF16.PACK_AB R20, R188, R189 ;  /* 0x000000bdbc14723e */ /* 0x004fe400000010ff */
[----:B---3--:R-:W-:Y:S02]  /*87e0*/  F2FP.BF16.PACK_AB R23, R170, R171 ;  /* 0x000000abaa17723e */ /* 0x008fe400000010ff */
[C---:B------:R-:W-:Y:S01]  /*87f0*/  HMMA.16816.F32.BF16 R80, R152.reuse, R162, R80 ;  /* 0x000000a29850723c */ /* 0x040fe20000041850 */
[----:B------:R-:W2:Y:S07]  /*8800*/  LDSM.16.MT88.4 R160, [R193+0x4800] ;  /* 0x00480000c1a0783b */ /* 0x000eae0000004200 */
[C---:B-----5:R-:W-:Y:S08]  /*8810*/  HMMA.16816.F32.BF16 R84, R152.reuse, R164, R84 ;  /* 0x000000a49854723c */ /* 0x060ff00000041854 */
        /* <DEDUP_REMOVED lines=23> */
[C---:B--2---:R-:W-:Y:S08]  /*8990*/  HMMA.16816.F32.BF16 R144, R152.reuse, R160, R144 ;  /* 0x000000a09890723c */ /* 0x044ff00000041890 */
[----:B------:R-:W-:Y:S01]  /*89a0*/  HMMA.16816.F32.BF16 R16, R152, R162, R16 ;  /* 0x000000a29810723c */ /* 0x000fe20000041810 */
[----:B------:R-:W2:Y:S07]  /*89b0*/  LDSM.16.MT88.4 R152, [R195+0x1000] ;  /* 0x00100000c398783b */ /* 0x000eae0000004200 */
[C---:B-1----:R-:W-:Y:S08]  /*89c0*/  HMMA.16816.F32.BF16 R4, R20.reuse, R156, R4 ;  /* 0x0000009c1404723c */ /* 0x042ff00000041804 */
[C---:B------:R-:W-:Y:S01]  /*89d0*/  HMMA.16816.F32.BF16 R8, R20.reuse, R158, R8 ;  /* 0x0000009e1408723c */ /* 0x040fe20000041808 */
[----:B------:R-:W1:Y:S07]  /*89e0*/  LDSM.16.MT88.4 R156, [R192+0x3000] ;  /* 0x00300000c09c783b */ /* 0x000e6e0000004200 */
[C---:B------:R-:W-:Y:S07]  /*89f0*/  HMMA.16816.F32.BF16 R36, R20.reuse, R164, R36 ;  /* 0x000000a41424723c */ /* 0x040fee0000041824 */
[----:B------:R-:W-:Y:S01]  /*8a00*/  F2FP.BF16.PACK_AB R165, R168, R169 ;  /* 0x000000a9a8a5723e */ /* 0x000fe200000010ff */
[C---:B------:R-:W-:Y:S08]  /*8a10*/  HMMA.16816.F32.BF16 R40, R20.reuse, R166, R40 ;  /* 0x000000a61428723c */ /* 0x040ff00000041828 */
[C---:B------:R-:W-:Y:S08]  /*8a20*/  HMMA.16816.F32.BF16 R44, R20.reuse, R24, R44 ;  /* 0x00000018142c723c */ /* 0x040ff0000004182c */
        /* <DEDUP_REMOVED lines=25> */
[----:B------:R-:W-:Y:S07]  /*8bc0*/  LDSM.16.MT88.4 R156, [R196+0x7000] ;  /* 0x00700000c49c783b */ /* 0x000fee0000004200 */
[C---:B---3--:R-:W-:Y:S07]  /*8bd0*/  HMMA.16816.F32.BF16 R116, R20.reuse, R24, R116 ;  /* 0x000000181474723c */ /* 0x048fee0000041874 */
[--C-:B------:R-:W-:Y:S01]  /*8be0*/  FFMA.FTZ R24, R28, c[0x0][0x2d0], -R150.reuse ;  /* 0x0000b4001c187a23 */ /* 0x100fe20000010896 */
[C---:B------:R-:W-:Y:S03]  /*8bf0*/  HMMA.16816.F32.BF16 R120, R20.reuse, R26, R120 ;  /* 0x0000001a1478723c */ /* 0x040fe60000041878 */
[----:B------:R1:W3:Y:S01]  /*8c00*/  MUFU.EX2 R180, R24 ;  /* 0x0000001800b47308 */ /* 0x0002e20000000800 */
[----:B------:R-:W-:Y:S04]  /*8c10*/  FFMA.FTZ R28, R32, c[0x0][0x2d0], -R150 ;  /* 0x0000b400201c7a23 */ /* 0x000fe80000010896 */
[C---:B--2---:R-:W-:Y:S05]  /*8c20*/  HMMA.16816.F32.BF16 R124, R20.reuse, R152, R124 ;  /* 0x00000098147c723c */ /* 0x044fea000004187c */
[----:B------:R2:W4:Y:S03]  /*8c30*/  MUFU.EX2 R175, R28 ;  /* 0x0000001c00af7308 */ /* 0x0005260000000800 */
[C---:B------:R-:W-:Y:S01]  /*8c40*/  HMMA.16816.F32.BF16 R128, R20.reuse, R154, R128 ;  /* 0x0000009a1480723c */ /* 0x040fe20000041880 */
[----:B-1----:R-:W1:Y:S03]  /*8c50*/  LDSM.16.MT88.4 R24, [R193+0x7000] ;  /* 0x00700000c118783b */ /* 0x002e660000004200 */
[----:B---3--:R-:W-:Y:S04]  /*8c60*/  F2FP.BF16.PACK_AB R164, R178, R180 ;  /* 0x000000b4b2a4723e */ /* 0x008fe800000010ff */
[----:B--2---:R-:W2:Y:S01]  /*8c70*/  LDSM.16.MT88.4 R28, [R195+0x7000] ;  /* 0x00700000c31c783b */ /* 0x004ea20000004200 */
[----:B----4-:R-:W-:Y:S01]  /*8c80*/  F2FP.BF16.PACK_AB R166, R174, R175 ;  /* 0x000000afaea6723e */ /* 0x010fe200000010ff */
[C---:B-1----:R-:W-:Y:S07]  /*8c90*/  HMMA.16816.F32.BF16 R132, R20.reuse, R24, R132 ;  /* 0x000000181484723c */ /* 0x042fee0000041884 */
[--C-:B------:R-:W-:Y:S01]  /*8ca0*/  FFMA.FTZ R24, R34, c[0x0][0x2d0], -R149.reuse ;  /* 0x0000b40022187a23 */ /* 0x100fe20000010895 */
[C---:B------:R-:W-:Y:S03]  /*8cb0*/  HMMA.16816.F32.BF16 R136, R20.reuse, R26, R136 ;  /* 0x0000001a1488723c */ /* 0x040fe60000041888 */
[----:B------:R1:W-:Y:S01]  /*8cc0*/  MUFU.EX2 R150, R24 ;  /* 0x0000001800967308 */ /* 0x0003e20000000800 */
[----:B------:R-:W-:Y:S02]  /*8cd0*/  FFMA.FTZ R149, R35, c[0x0][0x2d0], -R149 ;  /* 0x0000b40023957a23 */ /* 0x000fe40000010895 */
[----:B------:R-:W-:Y:S02]  /*8ce0*/  LDSM.16.MT88.4 R32, [R193+0x1800] ;  /* 0x00180000c120783b */ /* 0x000fe40000004200 */
[C---:B------:R-:W-:Y:S05]  /*8cf0*/  HMMA.16816.F32.BF16 R12, R20.reuse, R156, R12 ;  /* 0x0000009c140c723c */ /* 0x040fea000004180c */
[----:B------:R-:W3:Y:S03]  /*8d00*/  MUFU.EX2 R149, R149 ;  /* 0x0000009500957308 */ /* 0x000ee60000000800 */
[C---:B------:R-:W-:Y:S08]  /*8d10*/  HMMA.16816.F32.BF16 R140, R20.reuse, R158, R140 ;  /* 0x0000009e148c723c */ /* 0x040ff0000004188c */
[C---:B--2---:R-:W-:Y:S01]  /*8d20*/  HMMA.16816.F32.BF16 R144, R20.reuse, R28, R144 ;  /* 0x0000001c1490723c */ /* 0x044fe20000041890 */
[----:B-1----:R-:W1:Y:S07]  /*8d30*/  LDSM.16.MT88.4 R24, [R192+0x1800] ;  /* 0x00180000c018783b */ /* 0x002e6e0000004200 */
[----:B------:R-:W-:Y:S01]  /*8d40*/  HMMA.16816.F32.BF16 R16, R20, R30, R16 ;  /* 0x0000001e1410723c */ /* 0x000fe20000041810 */
[----:B------:R-:W2:Y:S03]  /*8d50*/  LDSM.16.MT88.4 R20, [R196+0x1800] ;  /* 0x00180000c414783b */ /* 0x000ea60000004200 */
[----:B---3--:R-:W-:Y:S07]  /*8d60*/  F2FP.BF16.PACK_AB R167, R149, R150 ;  /* 0x0000009695a7723e */ /* 0x008fee00000010ff */
[C---:B-1----:R-:W-:Y:S01]  /*8d70*/  HMMA.16816.F32.BF16 R152, R164.reuse, R24, R4 ;  /* 0x00000018a498723c */ /* 0x042fe20000041804 */
[----:B------:R-:W1:Y:S07]  /*8d80*/  LDSM.16.MT88.4 R4, [R195+0x1800] ;  /* 0x00180000c304783b */ /* 0x000e6e0000004200 */
[C---:B------:R-:W-:Y:S01]  /*8d90*/  HMMA.16816.F32.BF16 R156, R164.reuse, R26, R8 ;  /* 0x0000001aa49c723c */ /* 0x040fe20000041808 */
[----:B------:R-:W3:Y:S07]  /*8da0*/  LDSM.16.MT88.4 R8, [R192+0x3800] ;  /* 0x00380000c008783b */ /* 0x000eee0000004200 */
[C---:B------:R-:W-:Y:S01]  /*8db0*/  HMMA.16816.F32.BF16 R36, R164.reuse, R32, R36 ;  /* 0x00000020a424723c */ /* 0x040fe20000041824 */
[----:B------:R-:W4:Y:S07]  /*8dc0*/  LDSM.16.MT88.4 R24, [R193+0x3800] ;  /* 0x00380000c118783b */ /* 0x000f2e0000004200 */
[C---:B------:R-:W-:Y:S08]  /*8dd0*/  HMMA.16816.F32.BF16 R40, R164.reuse, R34, R40 ;  /* 0x00000022a428723c */ /* 0x040ff00000041828 */
        /* <DEDUP_REMOVED lines=32> */
[C---:B----4-:R-:W-:Y:S08]  /*8fe0*/  HMMA.16816.F32.BF16 R132, R164.reuse, R24, R132 ;  /* 0x00000018a484723c */ /* 0x050ff00000041884 */
[C---:B------:R-:W-:Y:S08]  /*8ff0*/  HMMA.16816.F32.BF16 R136, R164.reuse, R26, R136 ;  /* 0x0000001aa488723c */ /* 0x040ff00000041888 */
[C---:B--2---:R-:W-:Y:S08]  /*9000*/  HMMA.16816.F32.BF16 R160, R164.reuse, R20, R12 ;  /* 0x00000014a4a0723c */ /* 0x044ff0000004180c */
[C---:B------:R-:W-:Y:S08]  /*9010*/  HMMA.16816.F32.BF16 R140, R164.reuse, R22, R140 ;  /* 0x00000016a48c723c */ /* 0x040ff0000004188c */
[C---:B-1----:R-:W-:Y:S07]  /*9020*/  HMMA.16816.F32.BF16 R144, R164.reuse, R4, R144 ;  /* 0x00000004a490723c */ /* 0x042fee0000041890 */
[----:B------:R-:W-:Y:S01]  /*9030*/  FADD.FTZ R4, R186, R2 ;  /* 0x00000002ba047221 */ /* 0x000fe20000010000 */
[----:B------:R-:W-:Y:S04]  /*9040*/  HMMA.16816.F32.BF16 R164, R164, R6, R16 ;  /* 0x00000006a4a4723c */ /* 0x000fe80000041810 */
[----:B------:R-:W-:Y:S02]  /*9050*/  FADD.FTZ R2, R170, R0 ;  /* 0x00000000aa027221 */ /* 0x000fe40000010000 */
[----:B------:R-:W-:Y:S01]  /*9060*/  FADD.FTZ R0, R180, R4 ;  /* 0x00000004b4007221 */ /* 0x000fe20000010000 */
[-C--:B------:R-:W-:Y:S01]  /*9070*/  MOV R16, R3.reuse ;  /* 0x0000000300107202 */ /* 0x080fe20000000f00 */
[----:B------:R-:W-:Y:S04]  /*9080*/  FADD.FTZ R2, R169, R2 ;  /* 0x00000002a9027221 */ /* 0x000fe80000010000 */
[----:B------:R-:W-:Y:S02]  /*9090*/  FADD.FTZ R0, R178, R0 ;  /* 0x00000000b2007221 */ /* 0x000fe40000010000 */
        /* <DEDUP_REMOVED lines=8> */
.L_x_1255:
        /* <DEDUP_REMOVED lines=8> */
.L_x_1326:
[----:B------:R-:W-:Y:S01]  /*91a0*/  FSETP.NE.FTZ.AND P1, PT, R0, RZ, PT ;  /* 0x000000ff0000720b */ /* 0x000fe20003f35000 */
[----:B---3--:R-:W-:Y:S01]  /*91b0*/  FADD.FTZ R3, R3, R4 ;  /* 0x0000000403037221 */ /* 0x008fe20000010000 */
[----:B------:R-:W-:Y:S02]  /*91c0*/  MOV R2, RZ ;  /* 0x000000ff00027202 */ /* 0x000fe40000000f00 */
[----:B------:R-:W-:Y:S02]  /*91d0*/  MOV R21, 0xff800000 ;  /* 0xff80000000157802 */ /* 0x000fe40000000f00 */
[----:B------:R-:W-:-:S02]  /*91e0*/  FSETP.NE.FTZ.AND P0, PT, R3, RZ, PT ;  /* 0x000000ff0300720b */ /* 0x000fc40003f15000 */
[----:B------:R-:W-:-:S05]  /*91f0*/  MOV R20, 0xff800000 ;  /* 0xff80000000147802 */ /* 0x000fca0000000f00 */
[----:B------:R-:W1:Y:S01]  /*9200*/  @P1 MUFU.LG2 R5, R0 ;  /* 0x0000000000051308 */ /* 0x000e620000000c00 */
[----:B--2---:R-:W-:-:S05]  /*9210*/  @P1 MOV R4, 0x3f317218 ;  /* 0x3f31721800041802 */ /* 0x004fca0000000f00 */
[----:B------:R-:W-:Y:S02]  /*9220*/  @P1 FMUL.FTZ R4, R4, c[0x0][0x2d0] ;  /* 0x0000b40004041a20 */ /* 0x000fe40000410000 */
[----:B------:R2:W3:Y:S01]  /*9230*/  @P1 MUFU.RCP R2, R0 ;  /* 0x0000000000021308 */ /* 0x0004e20000001000 */
[----:B-1----:R-:W-:-:S04]  /*9240*/  @P1 FMUL.FTZ R5, R5, 0.69314718246459960938 ;  /* 0x3f31721805051820 */ /* 0x002fc80000410000 */
[----:B------:R-:W-:Y:S01]  /*9250*/  @P1 FFMA.FTZ R21, R4, R148, R5 ;  /* 0x0000009404151223 */ /* 0x000fe20000010005 */
[----:B------:R-:W-:Y:S02]  /*9260*/  MOV R4, 0x1 ;  /* 0x0000000100047802 */ /* 0x000fe40000000f00 */
[----:B--2---:R-:W-:Y:S01]  /*9270*/  MOV R0, RZ ;  /* 0x000000ff00007202 */ /* 0x004fe20000000f00 */
[C---:B---3--:R-:W-:Y:S02]  /*9280*/  FMUL.FTZ R24, R2.reuse, R152 ;  /* 0x0000009802187220 */ /* 0x048fe40000410000 */
[C---:B------:R-:W-:Y:S02]  /*9290*/  FMUL.FTZ R25, R2.reuse, R153 ;  /* 0x0000009902197220 */ /* 0x040fe40000410000 */
[C---:B------:R-:W-:Y:S01]  /*92a0*/  FMUL.FTZ R30, R2.reuse, R40 ;  /* 0x00000028021e7220 */ /* 0x040fe20000410000 */
[----:B------:R-:W1:Y:S01]  /*92b0*/  @P0 MUFU.RCP R0, R3 ;  /* 0x0000000300000308 */ /* 0x000e620000001000 */
        /* <DEDUP_REMOVED lines=61> */
[----:B------:R2:W3:Y:S01]  /*9690*/  @P0 MUFU.LG2 R2, R3 ;  /* 0x0000000300020308 */ /* 0x0004e20000000c00 */
[C---:B-1----:R-:W-:Y:S02]  /*96a0*/  FMUL.FTZ R128, R0.reuse, R46 ;  /* 0x0000002e00807220 */ /* 0x042fe40000410000 */
[C---:B------:R-:W-:Y:S02]  /*96b0*/  FMUL.FTZ R129, R0.reuse, R47 ;  /* 0x0000002f00817220 */ /* 0x040fe40000410000 */
[C---:B------:R-:W-:Y:S02]  /*96c0*/  FMUL.FTZ R144, R0.reuse, R74 ;  /* 0x0000004a00907220 */ /* 0x040fe40000410000 */
[C---:B------:R-:W-:Y:S02]  /*96d0*/  FMUL.FTZ R145, R0.reuse, R75 ;  /* 0x0000004b00917220 */ /* 0x040fe40000410000 */
[C---:B------:R-:W-:Y:S02]  /*96e0*/  FMUL.FTZ R140, R0.reuse, R78 ;  /* 0x0000004e008c7220 */ /* 0x040fe40000410000 */
[----:B------:R-:W-:-:S02]  /*96f0*/  FMUL.FTZ R141, R0, R79 ;  /* 0x0000004f008d7220 */ /* 0x000fc40000410000 */
[C---:B------:R-:W-:Y:S02]  /*9700*/  FMUL.FTZ R120, R0.reuse, R154 ;  /* 0x0000009a00787220 */ /* 0x040fe40000410000 */
[----:B------:R-:W-:Y:S01]  /*9710*/  FMUL.FTZ R121, R0, R155 ;  /* 0x0000009b00797220 */ /* 0x000fe20000410000 */
[----:B--2---:R-:W-:Y:S01]  /*9720*/  @P0 MOV R3, 0x3f317218 ;  /* 0x3f31721800030802 */ /* 0x004fe20000000f00 */
[----:B---3--:R-:W-:Y:S02]  /*9730*/  @P0 FMUL.FTZ R2, R2, 0.69314718246459960938 ;  /* 0x3f31721802020820 */ /* 0x008fe40000410000 */
[C---:B------:R-:W-:Y:S02]  /*9740*/  FMUL.FTZ R124, R0.reuse, R158 ;  /* 0x0000009e007c7220 */ /* 0x040fe40000410000 */
        /* <DEDUP_REMOVED lines=55> */
[----:B------:R-:W-:Y:S01]  /*9ac0*/  FMUL.FTZ R59, R0, R167 ;  /* 0x000000a7003b7220 */ /* 0x000fe20000410000 */
[----:B------:R-:W-:Y:S01]  /*9ad0*/  PRMT R0, R4, 0x7610, R0 ;  /* 0x0000761004007816 */ /* 0x000fe20000000000 */
[----:B------:R-:W-:-:S02]  /*9ae0*/  @P0 FFMA.FTZ R20, R3, R16, R2 ;  /* 0x0000001003140223 */ /* 0x000fc40000010002 */
.L_x_1240:
[----:B------:R-:W2:Y:S01]  /*9af0*/  S2R R2, SR_TID.X ;  /* 0x0000000000027919 */ /* 0x000ea20000002100 */
[----:B------:R-:W-:Y:S01]  /*9b00*/  BSSY B0, `(.L_x_1258) ;  /* 0x0000010000007945 */ /* 0x000fe20003800000 */
[----:B--2---:R-:W-:-:S13]  /*9b10*/  LOP3.LUT P0, RZ, R2, 0xff, RZ, 0xc0, !PT ;  /* 0x000000ff02ff7812 */ /* 0x004fda000780c0ff */
[----:B------:R-:W-:Y:S05]  /*9b20*/  @P0 BRA `(.L_x_1259) ;  /* 0x000000d000000947 */ /* 0x000fea0003800000 */
[----:B------:R-:W2:Y:S01]  /*9b30*/  S2R R4, SR_LANEID ;  /* 0x0000000000047919 */ /* 0x000ea20000000000 */
        /* <DEDUP_REMOVED lines=11> */
[----:B--2---:R-:W-:-:S06]  /*9bf0*/  IADD3 R240, R3, c[0x0][0xc], R2 ;  /* 0x0000030003f07a10 */ /* 0x004fcc0007ffe002 */
.L_x_1259:
[----:B------:R-:W-:Y:S05]  /*9c00*/  BSYNC B0 ;  /* 0x0000000000007941 */ /* 0x000fea0003800000 */
.L_x_1258:
[----:B------:R-:W-:Y:S01]  /*9c10*/  PRMT R0, R0, 0x9910, RZ ;  /* 0x0000991000007816 */ /* 0x000fe200000000ff */
[----:B------:R-:W-:Y:S01]  /*9c20*/  BSSY B1, `(.L_x_1260) ;  /* 0x000041f000017945 */ /* 0x000fe20003800000 */
[----:B------:R-:W-:Y:S02]  /*9c30*/  IMAD.MOV.U32 R122, RZ, RZ, R240 ;  /* 0x000000ffff7a7224 */ /* 0x000fe400078e00f0 */
[----:B------:R-:W-:-:S13]  /*9c40*/  ISETP.NE.AND P0, PT, R0, RZ, PT ;  /* 0x000000ff0000720c */ /* 0x000fda0003f05270 */
[----:B------:R-:W-:Y:S05]  /*9c50*/  @!P0 BRA `(.L_x_1261) ;  /* 0x0000344000008947 */ /* 0x000fea0003800000 */
[----:B------:R-:W2:Y:S04]  /*9c60*/  LDL R12, [R1+0x8] ;  /* 0x00000800010c7983 */ /* 0x000ea80000100800 */
[----:B------:R-:W3:Y:S04]  /*9c70*/  LDL R11, [R1+0xc] ;  /* 0x00000c00010b7983 */ /* 0x000ee80000100800 */
[----:B------:R-:W4:Y:S04]  /*9c80*/  LDL R8, [R1+0x14] ;  /* 0x0000140001087983 */ /* 0x000f280000100800 */
[----:B------:R-:W4:Y:S04]  /*9c90*/  LDL R10, [R1+0x10] ;  /* 0x00001000010a7983 */ /* 0x000f280000100800 */
[----:B------:R-:W4:Y:S04]  /*9ca0*/  LDL R7, [R1+0x24] ;  /* 0x0000240001077983 */ /* 0x000f280000100800 */
[----:B------:R-:W4:Y:S04]  /*9cb0*/  LDL R6, [R1+0x1c] ;  /* 0x00001c0001067983 */ /* 0x000f280000100800 */
[----:B-1----:R-:W4:Y:S04]  /*9cc0*/  LDL R5, [R1+0x20] ;  /* 0x0000200001057983 */ /* 0x002f280000100800 */
        /* <DEDUP_REMOVED lines=8> */
[----:B------:R-:W-:Y:S02]  /*9d50*/  ISETP.NE.AND.EX P2, PT, RZ, c[0x0][0x50c], PT, P2 ;  /* 0x00014300ff007a0c */ /* 0x000fe40003f45320 */
        /* <DEDUP_REMOVED lines=112> */
[----:B------:R-:W2:Y:S01]  /*a460*/  LDL.LU R8, [R1+0x4] ;  /* 0x0000040001087983 */ /* 0x000ea20000300800 */
[----:B------:R-:W-:Y:S01]  /*a470*/  IMAD.MOV.U32 R12, RZ, RZ, c[0x0][0x388] ;  /* 0x0000e200ff0c7624 */ /* 0x000fe200078e00ff */
[----:B----4-:R-:W-:Y:S02]  /*a480*/  F2FP.BF16.PACK_AB R2, R111, R110 ;  /* 0x0000006e6f02723e */ /* 0x010fe400000010ff */
[----:B------:R3:W-:Y:S04]  /*a490*/  STS [R7+0xc000], R3 ;  /* 0x00c0000307007388 */ /* 0x0007e80000000800 */
[----:B------:R4:W-:Y:S01]  /*a4a0*/  STS [R7+0xc400], R2 ;  /* 0x00c4000207007388 */ /* 0x0009e20000000800 */
[----:B-1----:R-:W-:-:S05]  /*a4b0*/  F2FP.BF16.PACK_AB R0, R113, R112 ;  /* 0x000000707100723e */ /* 0x002fca00000010ff */
[----:B------:R1:W-:Y:S01]  /*a4c0*/  STS [R6+0xc000], R0 ;  /* 0x00c0000006007388 */ /* 0x0003e20000000800 */
[----:B---3--:R-:W-:Y:S02]  /*a4d0*/  F2FP.BF16.PACK_AB R3, R95, R94 ;  /* 0x0000005e5f03723e */ /* 0x008fe400000010ff */
[----:B----4-:R-:W-:-:S03]  /*a4e0*/  F2FP.BF16.PACK_AB R2, R105, R104 ;  /* 0x000000686902723e */ /* 0x010fc600000010ff */
[----:B------:R3:W-:Y:S04]  /*a4f0*/  STS [R6+0xc400], R3 ;  /* 0x00c4000306007388 */ /* 0x0007e80000000800 */
[----:B------:R4:W-:Y:S01]  /*a500*/  STS [R5+0xc000], R2 ;  /* 0x00c0000205007388 */ /* 0x0009e20000000800 */
[----:B-1----:R-:W-:-:S05]  /*a510*/  F2FP.BF16.PACK_AB R0, R67, R66 ;  /* 0x000000424300723e */ /* 0x002fca00000010ff */
[----:B------:R1:W-:Y:S01]  /*a520*/  STS [R5+0xc400], R0 ;  /* 0x00c4000005007388 */ /* 0x0003e20000000800 */
[----:B---3--:R-:W-:Y:S01]  /*a530*/  F2FP.BF16.PACK_AB R3, R57, R56 ;  /* 0x000000383903723e */ /* 0x008fe200000010ff */
[----:B------:R-:W-:Y:S02]  /*a540*/  IMAD.MOV.U32 R6, RZ, RZ, 0x4 ;  /* 0x00000004ff067424 */ /* 0x000fe400078e00ff */
[----:B----4-:R-:W-:Y:S02]  /*a550*/  IMAD.MOV.U32 R2, RZ, RZ, RZ ;  /* 0x000000ffff027224 */ /* 0x010fe400078e00ff */
[----:B------:R-:W-:Y:S01]  /*a560*/  STS [R9+0xc000], R3 ;  /* 0x00c0000309007388 */ /* 0x000fe20000000800 */
[C---:B------:R-:W-:Y:S01]  /*a570*/  IMAD.WIDE R6, R244.reuse, R6, c[0x0][0x500] ;  /* 0x00014000f4067625 */ /* 0x040fe200078e0206 */
[----:B-1----:R-:W-:Y:S02]  /*a580*/  F2FP.BF16.PACK_AB R0, R59, R58 ;  /* 0x0000003a3b00723e */ /* 0x002fe400000010ff */
[----:B------:R-:W-:-:S03]  /*a590*/  @P2 LEA.HI.X R5, R244, c[0x0][0x50c], R246, 0x2, P0 ;  /* 0x00014300f4052a11 */ /* 0x000fc600000f14f6 */
[----:B------:R1:W-:Y:S04]  /*a5a0*/  STS [R9+0xc400], R0 ;  /* 0x00c4000009007388 */ /* 0x0003e80000000800 */
[----:B------:R-:W-:Y:S06]  /*a5b0*/  BAR.SYNC.DEFER_BLOCKING 0x1, 0x100 ;  /* 0x0044000000007b1d */ /* 0x000fec0000010000 */
[----:B------:R3:W5:Y:S04]  /*a5c0*/  @P2 LDG.E R12, [R4.64] ;  /* 0x00000006040c2981 */ /* 0x000768000c1e1900 */
[----:B------:R3:W5:Y:S01]  /*a5d0*/  @P1 LDG.E R2, [R6.64] ;  /* 0x0000000606021981 */ /* 0x000762000c1e1900 */
[----:B--2---:R-:W-:-:S04]  /*a5e0*/  ISETP.NE.AND P0, PT, R8, RZ, PT ;  /* 0x000000ff0800720c */ /* 0x004fc80003f05270 */
[----:B-1----:R-:W-:Y:S01]  /*a5f0*/  SEL R0, R8, c[0x0][0x3d4], P0 ;  /* 0x0000f50008007a07 */ /* 0x002fe20000000000 */
[----:B------:R-:W-:Y:S05]  /*a600*/  @P2 BRA `(.L_x_1262) ;  /* 0x0000004000002947 */ /* 0x000fea0003800000 */
[----:B---3--:R-:W-:Y:S05]  /*a610*/  @!P1 BRA `(.L_x_1262) ;  /* 0x0000003000009947 */ /* 0x008fea0003800000 */
[----:B-----5:R1:W2:Y:S04]  /*a620*/  LDG.E R12, [R6.64] ;  /* 0x00000006060c7981 */ /* 0x0202a8000c1e1900 */
[----:B-1----:R-:W2:Y:S02]  /*a630*/  LDG.E R6, [R6.64+0x4] ;  /* 0x0000040606067981 */ /* 0x002ea4000c1e1900 */
[----:B--2---:R-:W-:Y:S02]  /*a640*/  IADD3 R12, -R12, R6, RZ ;  /* 0x000000060c0c7210 */ /* 0x004fe40007ffe1ff */
.L_x_1262:
[----:B---3--:R-:W-:Y:S01]  /*a650*/  IMAD.MOV.U32 R10, RZ, RZ, 0x368 ;  /* 0x00000368ff0a7424 */ /* 0x008fe200078e00ff */
[----:B------:R-:W-:Y:S01]  /*a660*/  ISETP.GT.AND P2, PT, R0, 0x1, PT ;  /* 0x000000010000780c */ /* 0x000fe20003f44270 */
[----:B------:R-:W2:Y:S03]  /*a670*/  LDL R123, [R1+0x38] ;  /* 0x00003800017b7983 */ /* 0x000ea60000100800 */
[----:B------:R-:W-:Y:S01]  /*a680*/  SEL R10, R10, 0x328, P2 ;  /* 0x000003280a0a7807 */ /* 0x000fe20001000000 */
[----:B------:R-:W3:Y:S03]  /*a690*/  LDL R126, [R1+0x28] ;  /* 0x00002800017e7983 */ /* 0x000ee60000100800 */
[----:B------:R-:W1:Y:S02]  /*a6a0*/  LDC.64 R14, c[0x0][R10+0x168] ;  /* 0x00005a000a0e7b82 */ /* 0x000e640000000a00 */
[----:B-1----:R-:W-:-:S02]  /*a6b0*/  IMAD R8, R15, R245, RZ ;  /* 0x000000f50f087224 */ /* 0x002fc400078e02ff */
[----:B------:R-:W4:Y:S04]  /*a6c0*/  LDL R15, [R1+0x34] ;  /* 0x00003400010f7983 */ /* 0x000f280000100800 */
[----:B------:R-:W1:Y:S08]  /*a6d0*/  LDC.64 R6, c[0x0][R10+0x170] ;  /* 0x00005c000a067b82 */ /* 0x000e700000000a00 */
[----:B------:R-:W2:Y:S01]  /*a6e0*/  LDC.64 R16, c[0x0][R10+0x178] ;  /* 0x00005e000a107b82 */ /* 0x000ea20000000a00 */
[----:B------:R-:W-:-:S07]  /*a6f0*/  ISETP.NE.U32.AND P0, PT, RZ, c[0x0][0x500], PT ;  /* 0x00014000ff007a0c */ /* 0x000fce0003f05070 */
[----:B------:R1:W2:Y:S01]  /*a700*/  LDC.64 R18, c[0x0][R10+0x160] ;  /* 0x000058000a127b82 */ /* 0x0002a20000000a00 */
[----:B------:R-:W-:Y:S01]  /*a710*/  ISETP.NE.AND.EX P0, PT, RZ, c[0x0][0x504], PT, P0 ;  /* 0x00014100ff007a0c */ /* 0x000fe20003f05300 */
[----:B------:R-:W-:-:S03]  /*a720*/  IMAD.MOV.U32 R5, RZ, RZ, c[0x0][0x4e8] ;  /* 0x00013a00ff057624 */ /* 0x000fc600078e00ff */
[----:B------:R-:W-:Y:S02]  /*a730*/  SEL R0, R244, RZ, !P0 ;  /* 0x000000fff4007207 */ /* 0x000fe40004000000 */
[----:B------:R-:W-:Y:S02]  /*a740*/  SEL R4, R246, RZ, !P0 ;  /* 0x000000fff6047207 */ /* 0x000fe40004000000 */
[----:B------:R-:W-:Y:S01]  /*a750*/  ISETP.NE.AND P1, PT, R5, 0x1, PT ;  /* 0x000000010500780c */ /* 0x000fe20003f25270 */
[----:B-1----:R-:W-:-:S04]  /*a760*/  IMAD R3, R7, R0, RZ ;  /* 0x0000000007037224 */ /* 0x002fc800078e02ff */
[C---:B------:R-:W-:Y:S02]  /*a770*/  IMAD R3, R6.reuse, R4, R3 ;  /* 0x0000000406037224 */ /* 0x040fe400078e0203 */
[----:B------:R-:W-:-:S04]  /*a780*/  IMAD.WIDE.U32 R4, R6, R0, RZ ;  /* 0x0000000006047225 */ /* 0x000fc800078e00ff */
[----:B------:R-:W-:-:S04]  /*a790*/  IMAD.WIDE.U32 R6, R14, R245, RZ ;  /* 0x000000f50e067225 */ /* 0x000fc800078e00ff */
[----:B------:R-:W-:Y:S01]  /*a7a0*/  IMAD.IADD R13, R5, 0x1, R3 ;  /* 0x00000001050d7824 */ /* 0x000fe200078e0203 */
[----:B-----5:R-:W-:Y:S01]  /*a7b0*/  IADD3 R9, P5, P4, R4, R6, R2 ;  /* 0x0000000604097210 */ /* 0x020fe20007cbe002 */
[----:B------:R-:W-:Y:S02]  /*a7c0*/  IMAD.IADD R11, R7, 0x1, R8 ;  /* 0x00000001070b7824 */ /* 0x000fe400078e0208 */
[----:B--2---:R-:W-:Y:S01]  /*a7d0*/  IMAD R3, R241, 0x80, R123 ;  /* 0x00000080f1037824 */ /* 0x004fe200078e027b */
[----:B---3--:R-:W-:-:S03]  /*a7e0*/  SEL R4, R126, RZ, P2 ;  /* 0x000000ff7e047207 */ /* 0x008fc60001000000 */
[----:B------:R-:W-:Y:S01]  /*a7f0*/  @P1 IMAD.HI.U32 R5, R3, c[0x0][0x4ec], RZ ;  /* 0x00013b0003051a27 */ /* 0x000fe200078e00ff */
[----:B------:R-:W1:Y:S03]  /*a800*/  S2R R123, SR_TID.X ;  /* 0x00000000007b7919 */ /* 0x000e660000002100 */
[-C--:B------:R-:W-:Y:S02]  /*a810*/  IMAD R8, R17, R4.reuse, RZ ;  /* 0x0000000411087224 */ /* 0x080fe400078e02ff */
[----:B------:R-:W-:-:S04]  /*a820*/  IMAD.WIDE.U32 R6, R16, R4, RZ ;  /* 0x0000000410067225 */ /* 0x000fc800078e00ff */
[----:B------:R-:W-:Y:S01]  /*a830*/  IMAD.MOV.U32 R4, RZ, RZ, R3 ;  /* 0x000000ffff047224 */ /* 0x000fe200078e0003 */
[----:B------:R-:W-:Y:S01]  /*a840*/  @P1 SHF.R.U32.HI R4, RZ, c[0x0][0x4f0], R5 ;  /* 0x00013c00ff041a19 */ /* 0x000fe20000011605 */
[----:B------:R-:W-:-:S03]  /*a850*/  IMAD.IADD R10, R7, 0x1, R8 ;  /* 0x00000001070a7824 */ /* 0x000fc600078e0208 */
[----:B------:R-:W-:Y:S01]  /*a860*/  IADD3 R8, P3, P0, R4, R9, R6 ;  /* 0x0000000904087210 */ /* 0x000fe2000787e006 */
[----:B------:R-:W-:Y:S01]  /*a870*/  IMAD.MOV R5, RZ, RZ, -R4 ;  /* 0x000000ffff057224 */ /* 0x000fe200078e0a04 */
[----:B------:R-:W-:Y:S02]  /*a880*/  SHF.R.S32.HI R6, RZ, 0x1f, R2 ;  /* 0x0000001fff067819 */ /* 0x000fe40000011402 */
[----:B------:R-:W-:Y:S01]  /*a890*/  SHF.R.S32.HI R7, RZ, 0x1f, R4 ;  /* 0x0000001fff077819 */ /* 0x000fe20000011404 */
[----:B------:R-:W-:Y:S01]  /*a8a0*/  IMAD R4, R5, c[0x0][0x4e8], R3 ;  /* 0x00013a0005047a24 */ /* 0x000fe200078e0203 */
[----:B------:R-:W-:-:S04]  /*a8b0*/  IADD3.X R9, R13, R11, R6, P5, P4 ;  /* 0x0000000b0d097210 */ /* 0x000fc80002fe8406 */
[----:B------:R-:W-:Y:S01]  /*a8c0*/  IADD3.X R9, R7, R9, R10, P3, P0 ;  /* 0x0000000907097210 */ /* 0x000fe20001fe040a */
[----:B------:R-:W-:Y:S01]  /*a8d0*/  IMAD R5, R19, R4, RZ ;  /* 0x0000000413057224 */ /* 0x000fe200078e02ff */
[----:B------:R-:W-:Y:S01]  /*a8e0*/  SHF.R.S32.HI R7, RZ, 0x1f, R4 ;  /* 0x0000001fff077819 */ /* 0x000fe20000011404 */
[----:B------:R-:W-:-:S04]  /*a8f0*/  IMAD.MOV.U32 R10, RZ, RZ, c[0x0][0x4a8] ;  /* 0x00012a00ff0a7624 */ /* 0x000fc800078e00ff */
[C---:B------:R-:W-:Y:S02]  /*a900*/  IMAD R7, R18.reuse, R7, R5 ;  /* 0x0000000712077224 */ /* 0x040fe400078e0205 */
        /* <DEDUP_REMOVED lines=14> */
[----:B----4-:R-:W-:-:S03]  /*a9f0*/  IMAD R5, R241, 0x80, R15 ;  /* 0x00000080f1057824 */ /* 0x010fc600078e020f */
[----:B------:R2:W3:Y:S01]  /*aa00*/  SHFL.IDX PT, R9, R4, 0x1, 0x1c1f ;  /* 0x003c1f0004097f89 */ /* 0x0004e200000e0000 */
[----:B------:R-:W-:Y:S02]  /*aa10*/  LOP3.LUT P0, RZ, R14, 0x3, RZ, 0xc0, !PT ;  /* 0x000000030eff7812 */ /* 0x000fe4000780c0ff */
[----:B------:R-:W-:Y:S01]  /*aa20*/  IADD3 R7, R5, 0x8, RZ ;  /* 0x0000000805077810 */ /* 0x000fe20007ffe0ff */
[----:B--2---:R-:W-:-:S05]  /*aa30*/  IMAD R4, R12, c[0x0][0x4e8], RZ ;  /* 0x00013a000c047a24 */ /* 0x004fca00078e02ff */
[-C--:B------:R-:W-:Y:S02]  /*aa40*/  ISETP.GE.OR P3, PT, R5, R4.reuse, P0 ;  /* 0x000000040500720c */ /* 0x080fe40000766670 */
[----:B------:R-:W-:-:S11]  /*aa50*/  ISETP.GE.OR P0, PT, R7, R4, P0 ;  /* 0x000000040700720c */ /* 0x000fd60000706670 */
[----:B-1----:R1:W-:Y:S01]  /*aa60*/  @!P3 ST.E [R10.64], R21 ;  /* 0x000000150a00b985 */ /* 0x0023e2000c101906 */
[----:B------:R-:W-:-:S03]  /*aa70*/  ISETP.GE.AND P3, PT, R5, R4, PT ;  /* 0x000000040500720c */ /* 0x000fc60003f66270 */
[----:B---3--:R1:W-:Y:S01]  /*aa80*/  @!P0 ST.E [R8.64], R20 ;  /* 0x0000001408008985 */ /* 0x0083e2000c101906 */
[----:B------:R-:W-:Y:S01]  /*aa90*/  ISETP.GE.AND P0, PT, R7, R4, PT ;  /* 0x000000040700720c */ /* 0x000fe20003f06270 */
[----:B------:R-:W-:Y:S05]  /*aaa0*/  @P2 BRA `(.L_x_1263) ;  /* 0x0000099000002947 */ /* 0x000fea0003800000 */
[----:B------:R-:W2:Y:S01]  /*aab0*/  LDL R14, [R1+0x2c] ;  /* 0x00002c00010e7983 */ /* 0x000ea20000100800 */
[----:B------:R-:W-:Y:S01]  /*aac0*/  IMAD R3, R6, c[0x0][0x3a0], RZ ;  /* 0x0000e80006037a24 */ /* 0x000fe200078e02ff */
[----:B-1----:R-:W-:Y:S01]  /*aad0*/  SHF.R.S32.HI R8, RZ, 0x1f, R0 ;  /* 0x0000001fff087819 */ /* 0x002fe20000011400 */
[C---:B------:R-:W-:Y:S01]  /*aae0*/  IMAD.WIDE.U32 R6, R2.reuse, c[0x0][0x3a0], RZ ;  /* 0x0000e80002067a25 */ /* 0x040fe200078e00ff */
[----:B------:R1:W3:Y:S03]  /*aaf0*/  LDS.128 R28, [R218+0x80] ;  /* 0x00008000da1c7984 */ /* 0x0002e60000000c00 */
[----:B------:R-:W-:Y:S01]  /*ab00*/  IMAD R2, R2, c[0x0][0x3a4], R3 ;  /* 0x0000e90002027a24 */ /* 0x000fe200078e0203 */
[----:B------:R1:W4:Y:S04]  /*ab10*/  LDS.128 R44, [R218+0x1080] ;  /* 0x00108000da2c7984 */ /* 0x0003280000000c00 */
[----:B------:R-:W-:Y:S01]  /*ab20*/  IADD3 R3, R7, R2, RZ ;  /* 0x0000000207037210 */ /* 0x000fe20007ffe0ff */
[----:B------:R1:W1:Y:S01]  /*ab30*/  LDS.128 R60, [R218+0x2080] ;  /* 0x00208000da3c7984 */ /* 0x0002620000000c00 */
[----:B------:R-:W-:-:S03]  /*ab40*/  MOV R2, R6 ;  /* 0x0000000600027202 */ /* 0x000fc60000000f00 */
[----:B------:R1:W1:Y:S02]  /*ab50*/  LDS.128 R72, [R218+0x3080] ;  /* 0x00308000da487984 */ /* 0x0002640000000c00 */
[C---:B------:R-:W-:Y:S02]  /*ab60*/  IMAD.WIDE.U32 R6, R245.reuse, c[0x0][0x3e8], R2 ;  /* 0x0000fa00f5067a25 */ /* 0x040fe400078e0002 */
[----:B------:R1:W1:Y:S02]  /*ab70*/  LDS.128 R24, [R218+0x4080] ;  /* 0x00408000da187984 */ /* 0x0002640000000c00 */
[----:B------:R-:W-:Y:S02]  /*ab80*/  IMAD R3, R8, c[0x0][0x3f0], RZ ;  /* 0x0000fc0008037a24 */ /* 0x000fe400078e02ff */
[----:B------:R1:W1:Y:S01]  /*ab90*/  LDS.128 R40, [R218+0x5080] ;  /* 0x00508000da287984 */ /* 0x0002620000000c00 */
[----:B------:R-:W-:-:S03]  /*aba0*/  IMAD R7, R245, c[0x0][0x3ec], R7 ;  /* 0x0000fb00f5077a24 */ /* 0x000fc600078e0207 */
[----:B------:R1:W1:Y:S01]  /*abb0*/  LDS.128 R56, [R218+0x6080] ;  /* 0x00608000da387984 */ /* 0x0002620000000c00 */
[----:B------:R-:W-:-:S03]  /*abc0*/  IMAD.WIDE.U32 R6, R0, c[0x0][0x3f0], R6 ;  /* 0x0000fc0000067a25 */ /* 0x000fc600078e0006 */
[----:B------:R1:W1:Y:S04]  /*abd0*/  LDS.128 R68, [R218+0x7080] ;  /* 0x00708000da447984 */ /* 0x0002680000000c00 */
        /* <DEDUP_REMOVED lines=8> */
[----:B------:R-:W5:Y:S02]  /*ac60*/  S2R R10, SR_TID.X ;  /* 0x00000000000a7919 */ /* 0x000f640000002100 */
[----:B-----5:R-:W-:-:S04]  /*ac70*/  SHF.R.S32.HI R9, RZ, 0x1f, R10 ;  /* 0x0000001fff097819 */ /* 0x020fc8000001140a */
[----:B------:R-:W-:-:S04]  /*ac80*/  LEA.HI R9, R9, R10, RZ, 0x3 ;  /* 0x0000000a09097211 */ /* 0x000fc800078f18ff */
[----:B------:R-:W-:Y:S02]  /*ac90*/  SHF.R.S32.HI R9, RZ, 0x3, R9 ;  /* 0x00000003ff097819 */ /* 0x000fe40000011409 */
[----:B--2---:R-:W-:-:S04]  /*aca0*/  LEA R5, R241, R14, 0x7 ;  /* 0x0000000ef1057211 */ /* 0x004fc800078e38ff */
[----:B------:R-:W-:Y:S01]  /*acb0*/  MOV R2, R5 ;  /* 0x0000000500027202 */ /* 0x000fe20000000f00 */
[----:B------:R-:W-:-:S05]  /*acc0*/  @P1 IMAD.HI.U32 R8, R5, c[0x0][0x4ec], RZ ;  /* 0x00013b0005081a27 */ /* 0x000fca00078e00ff */
[----:B------:R-:W-:Y:S01]  /*acd0*/  @P1 SHF.R.U32.HI R2, RZ, c[0x0][0x4f0], R8 ;  /* 0x00013c00ff021a19 */ /* 0x000fe20000011608 */
[----:B------:R-:W-:-:S03]  /*ace0*/  IMAD R8, R0, c[0x0][0x3f4], R3 ;  /* 0x0000fd0000087a24 */ /* 0x000fc600078e0203 */
[----:B------:R-:W-:Y:S02]  /*acf0*/  SHF.R.S32.HI R3, RZ, 0x1f, R2 ;  /* 0x0000001fff037819 */ /* 0x000fe40000011402 */
[----:B------:R-:W-:Y:S02]  /*ad00*/  IADD3 R0, -R2, RZ, RZ ;  /* 0x000000ff02007210 */ /* 0x000fe40007ffe1ff */
[----:B------:R-:W-:Y:S01]  /*ad10*/  IADD3 R7, R7, R8, RZ ;  /* 0x0000000807077210 */ /* 0x000fe20007ffe0ff */
[----:B------:R-:W-:Y:S02]  /*ad20*/  IMAD R3, R3, c[0x0][0x3e0], RZ ;  /* 0x0000f80003037a24 */ /* 0x000fe400078e02ff */
[----:B------:R-:W-:Y:S02]  /*ad30*/  IMAD R0, R0, c[0x0][0x4e8], R5 ;  /* 0x00013a0000007a24 */ /* 0x000fe400078e0205 */
[C---:B------:R-:W-:Y:S02]  /*ad40*/  IMAD R8, R2.reuse, c[0x0][0x3e4], R3 ;  /* 0x0000f90002087a24 */ /* 0x040fe400078e0203 */
[----:B------:R-:W-:Y:S01]  /*ad50*/  IMAD.WIDE.U32 R2, R2, c[0x0][0x3e0], R6 ;  /* 0x0000f80002027a25 */ /* 0x000fe200078e0006 */
[----:B------:R-:W-:-:S02]  /*ad60*/  SHF.R.S32.HI R5, RZ, 0x1f, R0 ;  /* 0x0000001fff057819 */ /* 0x000fc40000011400 */
[----:B------:R-:W-:Y:S02]  /*ad70*/  LEA R7, R241, R9, 0x7 ;  /* 0x00000009f1077211 */ /* 0x000fe400078e38ff */
        /* <DEDUP_REMOVED lines=8> */
[----:B-1-34-:R1:W2:Y:S02]  /*ae00*/  SHFL.IDX PT, R6, R14, RZ, 0x181f ;  /* 0x00181fff0e067589 */ /* 0x01a2a400000e0000 */
.L_x_1327:
[----:B------:R-:W-:Y:S05]  /*ae10*/  BRA.DIV ~URZ, `(.L_x_1265) ;  /* 0x000044327f007947 */ /* 0x000fea000b800000 */
[----:B------:R3:W4:Y:S02]  /*ae20*/  SHFL.IDX PT, R0, R15, RZ, 0x181f ;  /* 0x00181fff0f007589 */ /* 0x00072400000e0000 */
.L_x_1328:
[----:B------:R-:W-:Y:S01]  /*ae30*/  ISETP.GE.AND P0, PT, R7, R4, PT ;  /* 0x000000040700720c */ /* 0x000fe20003f06270 */
[----:B------:R-:W-:-:S12]  /*ae40*/  BSSY B0, `(.L_x_1266) ;  /* 0x0000013000007945 */ /* 0x000fd80003800000 */
[----:B------:R-:W-:Y:S05]  /*ae50*/  @P0 BRA `(.L_x_1267) ;  /* 0x0000011000000947 */ /* 0x000fea0003800000 */
[----:B------:R-:W5:Y:S01]  /*ae60*/  LDL R5, [R1] ;  /* 0x0000000001057983 */ /* 0x000f620000100800 */
        /* <DEDUP_REMOVED lines=10> */
[----:B------:R2:W-:Y:S01]  /*af10*/  @!P6 ST.E.128 [R12.64], R28 ;  /* 0x0000001c0c00e985 */ /* 0x0005e2000c101d06 */
[----:B------:R-:W-:-:S02]  /*af20*/  @!P3 LEA.HI.X R3, R238, R6, R247, 0x1, P0 ;  /* 0x00000006ee03b211 */ /* 0x000fc400000f0cf7 */
[----:B-----5:R-:W-:-:S05]  /*af30*/  @!P5 LEA.HI.X R11, R237, R6, R5, 0x1, P2 ;  /* 0x00000006ed0bd211 */ /* 0x020fca00010f0c05 */
[----:B------:R2:W-:Y:S04]  /*af40*/  @!P5 ST.E.128 [R10.64], R24 ;  /* 0x000000180a00d985 */ /* 0x0005e8000c101d06 */
[----:B------:R2:W-:Y:S04]  /*af50*/  @!P4 ST.E.128 [R8.64], R20 ;  /* 0x000000140800c985 */ /* 0x0005e8000c101d06 */
[----:B------:R2:W-:Y:S02]  /*af60*/  @!P3 ST.E.128 [R2.64], R16 ;  /* 0x000000100200b985 */ /* 0x0005e4000c101d06 */
.L_x_1267:
[----:B------:R-:W-:Y:S05]  /*af70*/  BSYNC B0 ;  /* 0x0000000000007941 */ /* 0x000fea0003800000 */
.L_x_1266:
[----:B------:R-:W-:Y:S05]  /*af80*/  BRA.DIV ~URZ, `(.L_x_1268) ;  /* 0x000043227f007947 */ /* 0x000fea000b800000 */
[----:B--2---:R2:W1:Y:S04]  /*af90*/  SHFL.IDX PT, R6, R14, 0x1, 0x181f ;  /* 0x00381f000e067f89 */ /* 0x00446800000e0000 */
[----:B----4-:R2:W4:Y:S02]  /*afa0*/  SHFL.IDX PT, R0, R15, 0x1, 0x181f ;  /* 0x00381f000f007f89 */ /* 0x01052400000e0000 */
.L_x_1329:
[----:B------:R-:W-:Y:S01]  /*afb0*/  IADD3 R2, R7, 0x20, RZ ;  /* 0x0000002007027810 */ /* 0x000fe20007ffe0ff */
[----:B------:R-:W-:Y:S03]  /*afc0*/  BSSY B0, `(.L_x_1269) ;  /* 0x0000014000007945 */ /* 0x000fe60003800000 */
[----:B------:R-:W-:-:S13]  /*afd0*/  ISETP.GE.AND P0, PT, R2, R4, PT ;  /* 0x000000040200720c */ /* 0x000fda0003f06270 */
        /* <DEDUP_REMOVED lines=18> */
.L_x_1270:
[----:B------:R-:W-:Y:S05]  /*b100*/  BSYNC B0 ;  /* 0x0000000000007941 */ /* 0x000fea0003800000 */
.L_x_1269:
[----:B------:R-:W-:Y:S05]  /*b110*/  BRA.DIV ~URZ, `(.L_x_1271) ;  /* 0x000042527f007947 */ /* 0x000fea000b800000 */
[----:B-1----:R1:W2:Y:S02]  /*b120*/  SHFL.IDX PT, R6, R14, 0x2, 0x181f ;  /* 0x00581f000e067f89 */ /* 0x0022a400000e0000 */
.L_x_1330:
[----:B------:R-:W-:Y:S05]  /*b130*/  BRA.DIV ~URZ, `(.L_x_1272) ;  /* 0x000042a27f007947 */ /* 0x000fea000b800000 */
[----:B----4-:R4:W1:Y:S02]  /*b140*/  SHFL.IDX PT, R0, R15, 0x2, 0x181f ;  /* 0x00581f000f007f89 */ /* 0x01086400000e0000 */
.L_x_1331:
        /* <DEDUP_REMOVED lines=21> */
.L_x_1274:
[----:B------:R-:W-:Y:S05]  /*b2a0*/  BSYNC B0 ;  /* 0x0000000000007941 */ /* 0x000fea0003800000 */
.L_x_1273:
[----:B------:R-:W-:Y:S05]  /*b2b0*/  BRA.DIV ~URZ, `(.L_x_1275) ;  /* 0x000041827f007947 */ /* 0x000fea000b800000 */
[----:B--2---:R2:W3:Y:S04]  /*b2c0*/  SHFL.IDX PT, R6, R14, 0x3, 0x181f ;  /* 0x00781f000e067f89 */ /* 0x0044e800000e0000 */
[----:B-1----:R2:W1:Y:S02]  /*b2d0*/  SHFL.IDX PT, R0, R15, 0x3, 0x181f ;  /* 0x00781f000f007f89 */ /* 0x00246400000e0000 */
.L_x_1332:
[----:B------:R-:W-:-:S04]  /*b2e0*/  IADD3 R2, R7, 0x60, RZ ;  /* 0x0000006007027810 */ /* 0x000fc80007ffe0ff */
[----:B------:R-:W-:-:S13]  /*b2f0*/  ISETP.GE.AND P0, PT, R2, R4, PT ;  /* 0x000000040200720c */ /* 0x000fda0003f06270 */
[----:B------:R-:W-:Y:S05]  /*b300*/  @P0 BRA `(.L_x_1276) ;  /* 0x00002b0000000947 */ /* 0x000fea0003800000 */
[----:B------:R-:W5:Y:S01]  /*b310*/  LDL R10, [R1] ;  /* 0x00000000010a7983 */ /* 0x000f620000100800 */
[----:B------:R-:W-:Y:S02]  /*b320*/  ISETP.GE.AND P2, PT, R234, c[0x0][0x3c8], PT ;  /* 0x0000f200ea007a0c */ /* 0x000fe40003f46270 */
[----:B------:R-:W-:Y:S02]  /*b330*/  ISETP.GE.AND P1, PT, R237, c[0x0][0x3c8], PT ;  /* 0x0000f200ed007a0c */ /* 0x000fe40003f26270 */
[----:B------:R-:W-:-:S09]  /*b340*/  ISETP.GE.AND P0, PT, R236, c[0x0][0x3c8], PT ;  /* 0x0000f200ec007a0c */ /* 0x000fd20003f06270 */
[-C--:B-1----:R-:W-:Y:S02]  /*b350*/  @!P2 LEA R8, P5, R234, R0.reuse, 0x1 ;  /* 0x00000000ea08a211 */ /* 0x082fe400078a08ff */
[-C--:B------:R-:W-:Y:S02]  /*b360*/  @!P1 LEA R4, P4, R237, R0.reuse, 0x1 ;  /* 0x00000000ed049211 */ /* 0x080fe400078808ff */
[----:B------:R-:W-:Y:S02]  /*b370*/  @!P0 LEA R2, P3, R236, R0, 0x1 ;  /* 0x00000000ec028211 */ /* 0x000fe400078608ff */
[-C--:B---3--:R-:W-:Y:S02]  /*b380*/  @!P2 LEA.HI.X R9, R234, R6.reuse, R235, 0x1, P5 ;  /* 0x00000006ea09a211 */ /* 0x088fe400028f0ceb */
[----:B------:R-:W-:-:S03]  /*b390*/  @!P0 LEA.HI.X R3, R236, R6, R252, 0x1, P3 ;  /* 0x00000006ec038211 */ /* 0x000fc600018f0cfc */
[----:B------:R1:W-:Y:S01]  /*b3a0*/  @!P2 ST.E.128 [R8.64], R72 ;  /* 0x000000480800a985 */ /* 0x0003e2000c101d06 */
[----:B-----5:R-:W-:-:S05]  /*b3b0*/  @!P1 LEA.HI.X R5, R237, R6, R10, 0x1, P4 ;  /* 0x00000006ed059211 */ /* 0x020fca00020f0c0a */
        /* <DEDUP_REMOVED lines=8> */
.L_x_1263:
[----:B------:R-:W2:Y:S01]  /*b440*/  LDL.LU R7, [R1+0x28] ;  /* 0x0000280001077983 */ /* 0x000ea20000300800 */
[----:B------:R-:W-:Y:S02]  /*b450*/  IMAD R6, R6, c[0x0][0x408], RZ ;  /* 0x0001020006067a24 */ /* 0x000fe400078e02ff */
[----:B------:R-:W-:-:S04]  /*b460*/  IMAD.WIDE.U32 R4, R2, c[0x0][0x408], RZ ;  /* 0x0001020002047a25 */ /* 0x000fc800078e00ff */
[----:B------:R-:W-:Y:S02]  /*b470*/  IMAD R2, R2, c[0x0][0x40c], R6 ;  /* 0x0001030002027a24 */ /* 0x000fe400078e0206 */
[----:B------:R-:W-:-:S03]  /*b480*/  @P1 IMAD.HI.U32 R6, R3, c[0x0][0x4ec], RZ ;  /* 0x00013b0003061a27 */ /* 0x000fc600078e00ff */
[----:B------:R-:W-:Y:S02]  /*b490*/  IADD3 R5, R5, R2, RZ ;  /* 0x0000000205057210 */ /* 0x000fe40007ffe0ff */
[----:B------:R-:W-:-:S03]  /*b4a0*/  SHF.R.S32.HI R2, RZ, 0x1f, R0 ;  /* 0x0000001fff027819 */ /* 0x000fc60000011400 */
[----:B------:R-:W-:-:S04]  /*b4b0*/  IMAD.WIDE.U32 R4, R245, c[0x0][0x438], R4 ;  /* 0x00010e00f5047a25 */ /* 0x000fc800078e0004 */
[----:B------:R-:W-:Y:S02]  /*b4c0*/  IMAD R2, R2, c[0x0][0x440], RZ ;  /* 0x0001100002027a24 */ /* 0x000fe400078e02ff */
[----:B------:R-:W-:Y:S02]  /*b4d0*/  IMAD R5, R245, c[0x0][0x43c], R5 ;  /* 0x00010f00f5057a24 */ /* 0x000fe400078e0205 */
[C---:B------:R-:W-:Y:S02]  /*b4e0*/  IMAD R2, R0.reuse, c[0x0][0x444], R2 ;  /* 0x0001110000027a24 */ /* 0x040fe400078e0202 */
[----:B------:R-:W-:Y:S01]  /*b4f0*/  IMAD.WIDE.U32 R4, R0, c[0x0][0x440], R4 ;  /* 0x0001100000047a25 */ /* 0x000fe200078e0004 */
[----:B------:R-:W-:Y:S02]  /*b500*/  MOV R0, R3 ;  /* 0x0000000300007202 */ /* 0x000fe40000000f00 */
[----:B------:R-:W-:Y:S02]  /*b510*/  @P1 SHF.R.U32.HI R0, RZ, c[0x0][0x4f0], R6 ;  /* 0x00013c00ff001a19 */ /* 0x000fe40000011606 */
[----:B------:R-:W-:-:S02]  /*b520*/  IADD3 R5, R5, R2, RZ ;  /* 0x0000000205057210 */ /* 0x000fc40007ffe0ff */
[----:B------:R-:W-:Y:S02]  /*b530*/  SHF.R.S32.HI R2, RZ, 0x1f, R0 ;  /* 0x0000001fff027819 */ /* 0x000fe40000011400 */
[----:B------:R-:W-:-:S03]  /*b540*/  IADD3 R6, -R0, RZ, RZ ;  /* 0x000000ff00067210 */ /* 0x000fc60007ffe1ff */
[----:B------:R-:W-:Y:S02]  /*b550*/  IMAD R2, R2, c[0x0][0x430], RZ ;  /* 0x00010c0002027a24 */ /* 0x000fe400078e02ff */
[----:B------:R-:W-:Y:S02]  /*b560*/  IMAD R6, R6, c[0x0][0x4e8], R3 ;  /* 0x00013a0006067a24 */ /* 0x000fe400078e0203 */
[----:B--2---:R-:W-:-:S04]  /*b570*/  IMAD.WIDE.U32 R4, R7, c[0x0][0x448], R4 ;  /* 0x0001120007047a25 */ /* 0x004fc800078e0004 */
        /* <DEDUP_REMOVED lines=8> */
[----:B-1----:R-:W-:-:S04]  /*b600*/  LEA R21, P1, R2, c[0x0][0x400], 0x2 ;  /* 0x0001000002157a11 */ /* 0x002fc800078210ff */
[----:B------:R-:W-:-:S04]  /*b610*/  IADD3 R6, R3, R6, RZ ;  /* 0x0000000603067210 */ /* 0x000fc80007ffe0ff */
[----:B------:R-:W-:Y:S01]  /*b620*/  LEA.HI.X R20, R2, c[0x0][0x404], R6, 0x2, P1 ;  /* 0x0001010002147a11 */ /* 0x000fe200008f1406 */
[----:B------:R-:W-:Y:S05]  /*b630*/  BRA.DIV ~URZ, `(.L_x_1277) ;  /* 0x00003ec27f007947 */ /* 0x000fea000b800000 */
[----:B------:R1:W2:Y:S02]  /*b640*/  SHFL.IDX PT, R4, R20, RZ, 0x1c1f ;  /* 0x001c1fff14047589 */ /* 0x0002a400000e0000 */
.L_x_1333:
[----:B------:R-:W-:Y:S05]  /*b650*/  BRA.DIV ~URZ, `(.L_x_1278) ;  /* 0x00003f127f007947 */ /* 0x000fea000b800000 */
[----:B------:R3:W4:Y:S02]  /*b660*/  SHFL.IDX PT, R0, R21, RZ, 0x1c1f ;  /* 0x001c1fff15007589 */ /* 0x00072400000e0000 */
.L_x_1334:
[----:B------:R-:W-:Y:S01]  /*b670*/  BSSY B0, `(.L_x_1279) ;  /* 0x00000cf000007945 */ /* 0x000fe20003800000 */
[----:B------:R-:W-:Y:S05]  /*b680*/  @P3 BRA `(.L_x_1280) ;  /* 0x00000cd000003947 */ /* 0x000fea0003800000 */
[C---:B------:R-:W-:Y:S02]  /*b690*/  IADD3 R10, R239.reuse, 0x8, RZ ;  /* 0x00000008ef0a7810 */ /* 0x040fe40007ffe0ff */
[C---:B------:R-:W-:Y:S02]  /*b6a0*/  ISETP.GE.AND P2, PT, R239.reuse, c[0x0][0x3c8], PT ;  /* 0x0000f200ef007a0c */ /* 0x040fe40003f46270 */
[----:B------:R-:W-:Y:S02]  /*b6b0*/  ISETP.GE.AND P1, PT, R10, c[0x0][0x3c8], PT ;  /* 0x0000f2000a007a0c */ /* 0x000fe40003f26270 */
[C---:B------:R-:W-:Y:S02]  /*b6c0*/  IADD3 R12, R239.reuse, 0x10, RZ ;  /* 0x00000010ef0c7810 */ /* 0x040fe40007ffe0ff */
[----:B------:R-:W-:-:S02]  /*b6d0*/  IADD3 R6, R239, 0x18, RZ ;  /* 0x00000018ef067810 */ /* 0x000fc40007ffe0ff */
[----:B------:R-:W-:Y:S02]  /*b6e0*/  ISETP.GE.AND P3, PT, R12, c[0x0][0x3c8], PT ;  /* 0x0000f2000c007a0c */ /* 0x000fe40003f66270 */
[----:B------:R-:W-:Y:S02]  /*b6f0*/  ISETP.GE.AND P5, PT, R6, c[0x0][0x3c8], PT ;  /* 0x0000f20006007a0c */ /* 0x000fe40003fa6270 */
[----:B------:R-:W-:Y:S01]  /*b700*/  SHF.R.S32.HI R7, RZ, 0x1f, R10 ;  /* 0x0000001fff077819 */ /* 0x000fe2000001140a */
[----:B----4-:R-:W-:Y:S01]  /*b710*/  @!P2 IMAD.MOV.U32 R2, RZ, RZ, R0 ;  /* 0x000000ffff02a224 */ /* 0x010fe200078e0000 */
[C---:B------:R-:W-:Y:S01]  /*b720*/  IADD3 R5, R239.reuse, 0x20, RZ ;  /* 0x00000020ef057810 */ /* 0x040fe20007ffe0ff */
[----:B--2---:R-:W-:Y:S01]  /*b730*/  @!P2 IMAD.MOV.U32 R3, RZ, RZ, R4 ;  /* 0x000000ffff03a224 */ /* 0x004fe200078e0004 */
[C---:B------:R-:W-:Y:S02]  /*b740*/  @!P1 LEA R8, P4, R10.reuse, R0, 0x2 ;  /* 0x000000000a089211 */ /* 0x040fe400078810ff */
[----:B------:R-:W-:Y:S01]  /*b750*/  SHF.R.S32.HI R11, RZ, 0x1f, R6 ;  /* 0x0000001fff0b7819 */ /* 0x000fe20000011406 */
[----:B------:R-:W-:Y:S01]  /*b760*/  @!P2 IMAD.WIDE R2, R239, 0x4, R2 ;  /* 0x00000004ef02a825 */ /* 0x000fe200078e0202 */
[----:B------:R-:W-:-:S02]  /*b770*/  @!P1 LEA.HI.X R9, R10, R4, R7, 0x2, P4 ;  /* 0x000000040a099211 */ /* 0x000fc400020f1407 */
[----:B------:R-:W-:Y:S02]  /*b780*/  ISETP.GE.AND P4, PT, R5, c[0x0][0x3c8], PT ;  /* 0x0000f20005007a0c */ /* 0x000fe40003f86270 */
[----:B------:R2:W-:Y:S01]  /*b790*/  @!P2 ST.E.64 [R2.64], R24 ;  /* 0x000000180200a985 */ /* 0x0005e2000c101b06 */
[----:B------:R-:W-:Y:S02]  /*b7a0*/  SHF.R.S32.HI R7, RZ, 0x1f, R12 ;  /* 0x0000001fff077819 */ /* 0x000fe4000001140c */
[----:B------:R-:W-:Y:S01]  /*b7b0*/  SHF.R.S32.HI R13, RZ, 0x1f, R5 ;  /* 0x0000001fff0d7819 */ /* 0x000fe20000011405 */
[----:B------:R4:W-:Y:S01]  /*b7c0*/  @!P1 ST.E.64 [R8.64], R22 ;  /* 0x0000001608009985 */ /* 0x0009e2000c101b06 */
[C---:B------:R-:W-:Y:S02]  /*b7d0*/  @!P5 LEA R10, P1, R6.reuse, R0, 0x2 ;  /* 0x00000000060ad211 */ /* 0x040fe400078210ff */
[----:B------:R-:W-:Y:S02]  /*b7e0*/  IADD3 R123, R239, 0xa0, RZ ;  /* 0x000000a0ef7b7810 */ /* 0x000fe40007ffe0ff */
[----:B------:R-:W-:-:S02]  /*b7f0*/  @!P5 LEA.HI.X R11, R6, R4, R11, 0x2, P1 ;  /* 0x00000004060bd211 */ /* 0x000fc400008f140b */
[C---:B------:R-:W-:Y:S02]  /*b800*/  IADD3 R6, R239.reuse, 0x40, RZ ;  /* 0x00000040ef067810 */ /* 0x040fe40007ffe0ff */
[C---:B------:R-:W-:Y:S02]  /*b810*/  IADD3 R126, R239.reuse, 0x90, RZ ;  /* 0x00000090ef7e7810 */ /* 0x040fe40007ffe0ff */
[C---:B------:R-:W-:Y:S02]  /*b820*/  IADD3 R127, R239.reuse, 0xa0, RZ ;  /* 0x000000a0ef7f7810 */ /* 0x040fe40007ffe0ff */
[----:B------:R-:W-:Y:S02]  /*b830*/  SHF.R.S32.HI R126, RZ, 0x1f, R126 ;  /* 0x0000001fff7e7819 */ /* 0x000fe4000001147e */
[----:B------:R-:W-:Y:S02]  /*b840*/  SHF.R.S32.HI R127, RZ, 0x1f, R127 ;  /* 0x0000001fff7f7819 */ /* 0x000fe4000001147f */
[----:B--2---:R-:W-:-:S02]  /*b850*/  IADD3 R3, R239, 0x28, RZ ;  /* 0x00000028ef037810 */ /* 0x004fc40007ffe0ff */
[----:B------:R-:W-:Y:S02]  /*b860*/  IADD3 R2, R239, 0x30, RZ ;  /* 0x00000030ef027810 */ /* 0x000fe40007ffe0ff */
[----:B------:R-:W-:Y:S02]  /*b870*/  ISETP.GE.AND P6, PT, R3, c[0x0][0x3c8], PT ;  /* 0x0000f20003007a0c */ /* 0x000fe40003fc6270 */
[----:B----4-:R-:W-:Y:S02]  /*b880*/  @!P3 LEA R8, P2, R12, R0, 0x2 ;  /* 0x000000000c08b211 */ /* 0x010fe400078410ff */
[----:B------:R-:W-:Y:S02]  /*b890*/  ISETP.GE.AND P1, PT, R2, c[0x0][0x3c8], PT ;  /* 0x0000f20002007a0c */ /* 0x000fe40003f26270 */
[----:B------:R-:W-:Y:S02]  /*b8a0*/  @!P3 LEA.HI.X R9, R12, R4, R7, 0x2, P2 ;  /* 0x000000040c09b211 */ /* 0x000fe400010f1407 */
[----:B------:R-:W-:-:S02]  /*b8b0*/  IADD3 R7, R239, 0x38, RZ ;  /* 0x00000038ef077810 */ /* 0x000fc40007ffe0ff */
[----:B------:R-:W-:Y:S01]  /*b8c0*/  @!P4 LEA R12, P2, R5, R0, 0x2 ;  /* 0x00000000050cc211 */ /* 0x000fe200078410ff */
[----:B------:R2:W-:Y:S01]  /*b8d0*/  @!P3 ST.E.64 [R8.64], R26 ;  /* 0x0000001a0800b985 */ /* 0x0005e2000c101b06 */
[----:B------:R-:W-:Y:S02]  /*b8e0*/  ISETP.GE.AND P3, PT, R7, c[0x0][0x3c8], PT ;  /* 0x0000f20007007a0c */ /* 0x000fe40003f66270 */
[----:B------:R-:W-:Y:S01]  /*b8f0*/  @!P4 LEA.HI.X R13, R5, R4, R13, 0x2, P2 ;  /* 0x00000004050dc211 */ /* 0x000fe200010f140d */
[----:B------:R4:W-:Y:S01]  /*b900*/  @!P5 ST.E.64 [R10.64], R30 ;  /* 0x0000001e0a00d985 */ /* 0x0009e2000c101b06 */
[----:B------:R-:W-:Y:S02]  /*b910*/  SHF.R.S32.HI R5, RZ, 0x1f, R3 ;  /* 0x0000001fff057819 */ /* 0x000fe40000011403 */
[----:B------:R-:W-:Y:S01]  /*b920*/  @!P6 LEA R16, P2, R3, R0, 0x2 ;  /* 0x000000000310e211 */ /* 0x000fe200078410ff */
[----:B------:R5:W-:Y:S01]  /*b930*/  @!P4 ST.E.64 [R12.64], R28 ;  /* 0x0000001c0c00c985 */ /* 0x000be2000c101b06 */
[----:B------:R-:W-:-:S02]  /*b940*/  ISETP.GE.AND P5, PT, R6, c[0x0][0x3c8], PT ;  /* 0x0000f20006007a0c */ /* 0x000fc40003fa6270 */
[----:B------:R-:W-:Y:S02]  /*b950*/  @!P6 LEA.HI.X R17, R3, R4, R5, 0x2, P2 ;  /* 0x000000040311e211 */ /* 0x000fe400010f1405 */
[----:B------:R-:W-:Y:S02]  /*b960*/  SHF.R.S32.HI R3, RZ, 0x1f, R2 ;  /* 0x0000001fff037819 */ /* 0x000fe40000011402 */
[C---:B------:R-:W-:Y:S01]  /*b970*/  IADD3 R5, R239.reuse, 0x48, RZ ;  /* 0x00000048ef057810 */ /* 0x040fe20007ffe0ff */
[----:B------:R-:W-:Y:S01]  /*b980*/  @!P6 ST.E.64 [R16.64], R34 ;  /* 0x000000221000e985 */ /* 0x000fe2000c101b06 */
[----:B------:R-:W-:Y:S02]  /*b990*/  IADD3 R25, R239, 0x90, RZ ;  /* 0x00000090ef197810 */ /* 0x000fe40007ffe0ff */
[----:B------:R-:W-:Y:S02]  /*b9a0*/  ISETP.GE.AND P4, PT, R5, c[0x0][0x3c8], PT ;  /* 0x0000f20005007a0c */ /* 0x000fe40003f86270 */
[----:B------:R-:W-:-:S02]  /*b9b0*/  IADD3 R22, R239, 0x98, RZ ;  /* 0x00000098ef167810 */ /* 0x000fc40007ffe0ff */
[C---:B------:R-:W-:Y:S02]  /*b9c0*/  IADD3 R24, R239.reuse, 0xa8, RZ ;  /* 0x000000a8ef187810 */ /* 0x040fe40007ffe0ff */
[----:B------:R-:W-:Y:S02]  /*b9d0*/  IADD3 R23, R239, 0x98, RZ ;  /* 0x00000098ef177810 */ /* 0x000fe40007ffe0ff */
[C---:B--2---:R-:W-:Y:S02]  /*b9e0*/  @!P1 LEA R8, P2, R2.reuse, R0, 0x2 ;  /* 0x0000000002089211 */ /* 0x044fe400078410ff */
[----:B------:R-:W-:Y:S02]  /*b9f0*/  SHF.R.S32.HI R23, RZ, 0x1f, R23 ;  /* 0x0000001fff177819 */ /* 0x000fe40000011417 */
[----:B------:R-:W-:Y:S02]  /*ba00*/  @!P1 LEA.HI.X R9, R2, R4, R3, 0x2, P2 ;  /* 0x0000000402099211 */ /* 0x000fe400010f1403 */
[----:B------:R-:W-:-:S02]  /*ba10*/  SHF.R.S32.HI R2, RZ, 0x1f, R7 ;  /* 0x0000001fff027819 */ /* 0x000fc40000011407 */
[----:B------:R-:W-:Y:S01]  /*ba20*/  @!P3 LEA R14, P2, R7, R0, 0x2 ;  /* 0x00000000070eb211 */ /* 0x000fe200078410ff */
[----:B------:R2:W-:Y:S01]  /*ba30*/  @!P1 ST.E.64 [R8.64], R32 ;  /* 0x0000002008009985 */ /* 0x0005e2000c101b06 */
[----:B------:R-:W-:Y:S02]  /*ba40*/  IADD3 R3, R239, 0x50, RZ ;  /* 0x00000050ef037810 */ /* 0x000fe40007ffe0ff */
[----:B------:R-:W-:Y:S02]  /*ba50*/  @!P3 LEA.HI.X R15, R7, R4, R2, 0x2, P2 ;  /* 0x00000004070fb211 */ /* 0x000fe400010f1402 */
[----:B------:R-:W-:Y:S02]  /*ba60*/  ISETP.GE.AND P6, PT, R3, c[0x0][0x3c8], PT ;  /* 0x0000f20003007a0c */ /* 0x000fe40003fc6270 */
[----:B----4-:R-:W-:Y:S01]  /*ba70*/  @!P5 LEA R10, P2, R6, R0, 0x2 ;  /* 0x00000000060ad211 */ /* 0x010fe200078410ff */
[----:B------:R4:W-:Y:S01]  /*ba80*/  @!P3 ST.E.64 [R14.64], R36 ;  /* 0x000000240e00b985 */ /* 0x0009e2000c101b06 */
[----:B------:R-:W-:-:S02]  /*ba90*/  IADD3 R2, R239, 0x58, RZ ;  /* 0x00000058ef027810 */ /* 0x000fc40007ffe0ff */
[----:B------:R-:W-:Y:S02]  /*baa0*/  SHF.R.S32.HI R7, RZ, 0x1f, R5 ;  /* 0x0000001fff077819 */ /* 0x000fe40000011405 */
[----:B-----5:R-:W-:-:S04]  /*bab0*/  @!P4 LEA R12, P1, R5, R0, 0x2 ;  /* 0x00000000050cc211 */ /* 0x020fc800078210ff */
[----:B------:R-:W-:Y:S02]  /*bac0*/  @!P4 LEA.HI.X R13, R5, R4, R7, 0x2, P1 ;  /* 0x00000004050dc211 */ /* 0x000fe400008f1407 */
[----:B------:R-:W-:Y:S02]  /*bad0*/  @!P6 LEA R18, P1, R3, R0, 0x2 ;  /* 0x000000000312e211 */ /* 0x000fe400078210ff */
[----:B------:R-:W-:-:S04]  /*bae0*/  IADD3 R5, R239, 0x60, RZ ;  /* 0x00000060ef057810 */ /* 0x000fc80007ffe0ff */
[----:B------:R-:W-:Y:S02]  /*baf0*/  ISETP.GE.AND P3, PT, R5, c[0x0][0x3c8], PT ;  /* 0x0000f20005007a0c */ /* 0x000fe40003f66270 */
[----:B------:R-:W-:Y:S02]  /*bb00*/  SHF.R.S32.HI R7, RZ, 0x1f, R5 ;  /* 0x0000001fff077819 */ /* 0x000fe40000011405 */
[----:B--2---:R-:W-:-:S04]  /*bb10*/  SHF.R.S32.HI R8, RZ, 0x1f, R6 ;  /* 0x0000001fff087819 */ /* 0x004fc80000011406 */
[-C--:B------:R-:W-:Y:S02]  /*bb20*/  @!P5 LEA.HI.X R11, R6, R4.reuse, R8, 0x2, P2 ;  /* 0x00000004060bd211 */ /* 0x080fe400010f1408 */
[----:B------:R-:W-:Y:S02]  /*bb30*/  ISETP.GE.AND P2, PT, R2, c[0x0][0x3c8], PT ;  /* 0x0000f20002007a0c */ /* 0x000fe40003f46270 */
[----:B------:R-:W-:Y:S01]  /*bb40*/  SHF.R.S32.HI R6, RZ, 0x1f, R3 ;  /* 0x0000001fff067819 */ /* 0x000fe20000011403 */
[----:B------:R-:W-:Y:S03]  /*bb50*/  @!P5 ST.E.64 [R10.64], R44 ;  /* 0x0000002c0a00d985 */ /* 0x000fe6000c101b06 */
[----:B------:R-:W-:Y:S01]  /*bb60*/  @!P6 LEA.HI.X R19, R3, R4, R6, 0x2, P1 ;  /* 0x000000040313e211 */ /* 0x000fe200008f1406 */
[----:B------:R2:W-:Y:S01]  /*bb70*/  @!P4 ST.E.64 [R12.64], R40 ;  /* 0x000000280c00c985 */ /* 0x0005e2000c101b06 */
[----:B------:R-:W-:-:S02]  /*bb80*/  SHF.R.S32.HI R3, RZ, 0x1f, R2 ;  /* 0x0000001fff037819 */ /* 0x000fc40000011402 */
[----:B------:R-:W-:Y:S01]  /*bb90*/  IADD3 R6, R239, 0x78, RZ ;  /* 0x00000078ef067810 */ /* 0x000fe20007ffe0ff */
[----:B------:R-:W-:Y:S01]  /*bba0*/  @!P6 ST.E.64 [R18.64], R52 ;  /* 0x000000341200e985 */ /* 0x000fe2000c101b06 */
[-C--:B------:R-:W-:Y:S02]  /*bbb0*/  @!P3 LEA R16, P4, R5, R0.reuse, 0x2 ;  /* 0x000000000510b211 */ /* 0x080fe400078810ff */
[----:B------:R-:W-:Y:S02]  /*bbc0*/  @!P2 LEA R8, P1, R2, R0, 0x2 ;  /* 0x000000000208a211 */ /* 0x000fe400078210ff */
[----:B------:R-:W-:Y:S02]  /*bbd0*/  ISETP.GE.AND P6, PT, R6, c[0x0][0x3c8], PT ;  /* 0x0000f20006007a0c */ /* 0x000fe40003fc6270 */
[----:B------:R-:W-:Y:S02]  /*bbe0*/  @!P2 LEA.HI.X R9, R2, R4, R3, 0x2, P1 ;  /* 0x000000040209a211 */ /* 0x000fe400008f1403 */
[----:B------:R-:W-:-:S02]  /*bbf0*/  IADD3 R3, R239, 0x68, RZ ;  /* 0x00000068ef037810 */ /* 0x000fc40007ffe0ff */
[----:B------:R-:W-:Y:S01]  /*bc00*/  IADD3 R2, R239, 0x70, RZ ;  /* 0x00000070ef027810 */ /* 0x000fe20007ffe0ff */
[----:B------:R5:W-:Y:S01]  /*bc10*/  @!P2 ST.E.64 [R8.64], R48 ;  /* 0x000000300800a985 */ /* 0x000be2000c101b06 */
[----:B------:R-:W-:Y:S02]  /*bc20*/  ISETP.GE.AND P5, PT, R3, c[0x0][0x3c8], PT ;  /* 0x0000f20003007a0c */ /* 0x000fe40003fa6270 */
[----:B------:R-:W-:Y:S02]  /*bc30*/  ISETP.GE.AND P1, PT, R2, c[0x0][0x3c8], PT ;  /* 0x0000f20002007a0c */ /* 0x000fe40003f26270 */
[----:B------:R-:W-:Y:S02]  /*bc40*/  @!P3 LEA.HI.X R17, R5, R4, R7, 0x2, P4 ;  /* 0x000000040511b211 */ /* 0x000fe400020f1407 */
[----:B------:R-:W-:Y:S02]  /*bc50*/  SHF.R.S32.HI R7, RZ, 0x1f, R2 ;  /* 0x0000001fff077819 */ /* 0x000fe40000011402 */
[----:B------:R-:W-:Y:S01]  /*bc60*/  IADD3 R5, R239, 0x80, RZ ;  /* 0x00000080ef057810 */ /* 0x000fe20007ffe0ff */
[----:B------:R-:W-:Y:S04]  /*bc70*/  @!P3 ST.E.64 [R16.64], R152 ;  /* 0x000000981000b985 */ /* 0x000fe8000c101b06 */
[----:B----4-:R-:W-:-:S02]  /*bc80*/  @!P5 LEA R14, P4, R3, R0, 0x2 ;  /* 0x00000000030ed211 */ /* 0x010fc400078810ff */
[----:B--2---:R-:W-:-:S04]  /*bc90*/  @!P1 LEA R12, P2, R2, R0, 0x2 ;  /* 0x00000000020c9211 */ /* 0x004fc800078410ff */
[----:B------:R-:W-:Y:S02]  /*bca0*/  @!P1 LEA.HI.X R13, R2, R4, R7, 0x2, P2 ;  /* 0x00000004020d9211 */ /* 0x000fe400010f1407 */
[----:B------:R-:W-:Y:S02]  /*bcb0*/  @!P6 LEA R10, P2, R6, R0, 0x2 ;  /* 0x00000000060ae211 */ /* 0x000fe400078410ff */
[----:B------:R-:W-:Y:S02]  /*bcc0*/  IADD3 R2, R239, 0x88, RZ ;  /* 0x00000088ef027810 */ /* 0x000fe40007ffe0ff */
[----:B-----5:R-:W-:-:S04]  /*bcd0*/  SHF.R.S32.HI R8, RZ, 0x1f, R3 ;  /* 0x0000001fff087819 */ /* 0x020fc80000011403 */
[-C--:B------:R-:W-:Y:S02]  /*bce0*/  @!P5 LEA.HI.X R15, R3, R4.reuse, R8, 0x2, P4 ;  /* 0x00000004030fd211 */ /* 0x080fe400020f1408 */
[----:B------:R-:W-:Y:S02]  /*bcf0*/  ISETP.GE.AND P4, PT, R5, c[0x0][0x3c8], PT ;  /* 0x0000f20005007a0c */ /* 0x000fe40003f86270 */
[----:B------:R-:W-:Y:S01]  /*bd00*/  SHF.R.S32.HI R3, RZ, 0x1f, R6 ;  /* 0x0000001fff037819 */ /* 0x000fe20000011406 */
[----:B------:R2:W-:Y:S01]  /*bd10*/  @!P5 ST.E.64 [R14.64], R168 ;  /* 0x000000a80e00d985 */ /* 0x0005e2000c101b06 */
[----:B------:R-:W-:Y:S02]  /*bd20*/  ISETP.GE.AND P5, PT, R25, c[0x0][0x3c8], PT ;  /* 0x0000f20019007a0c */ /* 0x000fe40003fa6270 */
[----:B------:R-:W-:Y:S01]  /*bd30*/  @!P6 LEA.HI.X R11, R6, R4, R3, 0x2, P2 ;  /* 0x00000004060be211 */ /* 0x000fe200010f1403 */
[----:B------:R-:W-:Y:S01]  /*bd40*/  @!P1 ST.E.64 [R12.64], R148 ;  /* 0x000000940c009985 */ /* 0x000fe2000c101b06 */
[----:B------:R-:W-:-:S02]  /*bd50*/  ISETP.GE.AND P2, PT, R2, c[0x0][0x3c8], PT ;  /* 0x0000f20002007a0c */ /* 0x000fc40003f46270 */
[----:B------:R-:W-:Y:S01]  /*bd60*/  SHF.R.S32.HI R3, RZ, 0x1f, R5 ;  /* 0x0000001fff037819 */ /* 0x000fe20000011405 */
[----:B------:R4:W-:Y:S01]  /*bd70*/  @!P6 ST.E.64 [R10.64], R156 ;  /* 0x0000009c0a00e985 */ /* 0x0009e2000c101b06 */
[----:B------:R-:W-:Y:S02]  /*bd80*/  ISETP.GE.AND P1, PT, R22, c[0x0][0x3c8], PT ;  /* 0x0000f20016007a0c */ /* 0x000fe40003f26270 */
[----:B------:R-:W-:Y:S02]  /*bd90*/  @!P4 LEA R8, P3, R5, R0, 0x2 ;  /* 0x000000000508c211 */ /* 0x000fe400078610ff */
[----:B------:R-:W-:Y:S02]  /*bda0*/  ISETP.GE.AND P6, PT, R123, c[0x0][0x3c8], PT ;  /* 0x0000f2007b007a0c */ /* 0x000fe40003fc6270 */
[----:B------:R-:W-:Y:S02]  /*bdb0*/  @!P4 LEA.HI.X R9, R5, R4, R3, 0x2, P3 ;  /* 0x000000040509c211 */ /* 0x000fe400018f1403 */
[----:B------:R-:W-:-:S02]  /*bdc0*/  SHF.R.S32.HI R3, RZ, 0x1f, R2 ;  /* 0x0000001fff037819 */ /* 0x000fc40000011402 */
[C---:B------:R-:W-:Y:S01]  /*bdd0*/  @!P2 LEA R6, P3, R2.reuse, R0, 0x2 ;  /* 0x000000000206a211 */ /* 0x040fe200078610ff */
[----:B------:R-:W-:Y:S01]  /*bde0*/  @!P4 ST.E.64 [R8.64], R60 ;  /* 0x0000003c0800c985 */ /* 0x000fe2000c101b06 */
[----:B------:R-:W-:Y:S02]  /*bdf0*/  IADD3 R5, R239, 0xd0, RZ ;  /* 0x000000d0ef057810 */ /* 0x000fe40007ffe0ff */
[----:B------:R-:W-:Y:S02]  /*be00*/  @!P2 LEA.HI.X R7, R2, R4, R3, 0x2, P3 ;  /* 0x000000040207a211 */ /* 0x000fe400018f1403 */
[----:B------:R-:W-:Y:S02]  /*be10*/  @!P5 LEA R2, P4, R25, R0, 0x2 ;  /* 0x000000001902d211 */ /* 0x000fe400078810ff */
[----:B------:R-:W-:Y:S01]  /*be20*/  SHF.R.S32.HI R5, RZ, 0x1f, R5 ;  /* 0x0000001fff057819 */ /* 0x000fe20000011405 */
[----:B------:R5:W-:Y:S01]  /*be30*/  @!P2 ST.E.64 [R6.64], R64 ;  /* 0x000000400600a985 */ /* 0x000be2000c101b06 */
[----:B------:R-:W-:-:S02]  /*be40*/  ISETP.GE.AND P2, PT, R24, c[0x0][0x3c8], PT ;  /* 0x0000f20018007a0c */ /* 0x000fc40003f46270 */
[----:B------:R-:W-:Y:S02]  /*be50*/  @!P5 LEA.HI.X R3, R25, R4, R126, 0x2, P4 ;  /* 0x000000041903d211 */ /* 0x000fe400020f147e */
[C---:B------:R-:W-:Y:S02]  /*be60*/  IADD3 R126, R239.reuse, 0xb0, RZ ;  /* 0x000000b0ef7e7810 */ /* 0x040fe40007ffe0ff */
[C---:B------:R-:W-:Y:S01]  /*be70*/  IADD3 R25, R239.reuse, 0xa8, RZ ;  /* 0x000000a8ef197810 */ /* 0x040fe20007ffe0ff */
[----:B------:R1:W-:Y:S01]  /*be80*/  @!P5 ST.E.64 [R2.64], R68 ;  /* 0x000000440200d985 */ /* 0x0003e2000c101b06 */
[----:B------:R-:W-:Y:S02]  /*be90*/  ISETP.GE.AND P5, PT, R126, c[0x0][0x3c8], PT ;  /* 0x0000f2007e007a0c */ /* 0x000fe40003fa6270 */
[----:B------:R-:W-:Y:S02]  /*bea0*/  SHF.R.S32.HI R25, RZ, 0x1f, R25 ;  /* 0x0000001fff197819 */ /* 0x000fe40000011419 */
[----:B--2---:R-:W-:-:S02]  /*beb0*/  IADD3 R15, R239, 0xe8, RZ ;  /* 0x000000e8ef0f7810 */ /* 0x004fc40007ffe0ff */
[C---:B----4-:R-:W-:Y:S02]  /*bec0*/  IADD3 R10, R239.reuse, 0xd8, RZ ;  /* 0x000000d8ef0a7810 */ /* 0x050fe40007ffe0ff */
[C---:B------:R-:W-:Y:S02]  /*bed0*/  IADD3 R13, R239.reuse, 0xf0, RZ ;  /* 0x000000f0ef0d7810 */ /* 0x040fe40007ffe0ff */
[----:B------:R-:W-:Y:S02]  /*bee0*/  SHF.R.S32.HI R10, RZ, 0x1f, R10 ;  /* 0x0000001fff0a7819 */ /* 0x000fe4000001140a */
[C---:B------:R-:W-:Y:S02]  /*bef0*/  IADD3 R12, R239.reuse, 0xe0, RZ ;  /* 0x000000e0ef0c7810 */ /* 0x040fe40007ffe0ff */
[----:B------:R-:W-:Y:S02]  /*bf00*/  IADD3 R16, R239, 0xe8, RZ ;  /* 0x000000e8ef107810 */ /* 0x000fe40007ffe0ff */
[----:B------:R-:W-:-:S02]  /*bf10*/  SHF.R.S32.HI R12, RZ, 0x1f, R12 ;  /* 0x0000001fff0c7819 */ /* 0x000fc4000001140c */
[----:B------:R-:W-:Y:S02]  /*bf20*/  SHF.R.S32.HI R16, RZ, 0x1f, R16 ;  /* 0x0000001fff107819 */ /* 0x000fe40000011410 */
[C---:B-----5:R-:W-:Y:S02]  /*bf30*/  @!P1 LEA R6, P3, R22.reuse, R0, 0x2 ;  /* 0x0000000016069211 */ /* 0x060fe400078610ff */
[C---:B------:R-:W-:Y:S02]  /*bf40*/  IADD3 R14, R239.reuse, 0xf0, RZ ;  /* 0x000000f0ef0e7810 */ /* 0x040fe40007ffe0ff */
[----:B------:R-:W-:Y:S02]  /*bf50*/  @!P1 LEA.HI.X R7, R22, R4, R23, 0x2, P3 ;  /* 0x0000000416079211 */ /* 0x000fe400018f1417 */
[----:B------:R-:W-:Y:S02]  /*bf60*/  IADD3 R23, R239, 0xb8, RZ ;  /* 0x000000b8ef177810 */ /* 0x000fe40007ffe0ff */
[----:B-1----:R-:W-:Y:S01]  /*bf70*/  @!P6 LEA R2, P4, R123, R0, 0x2 ;  /* 0x000000007b02e211 */ /* 0x002fe200078810ff */
[----:B------:R1:W-:Y:S01]  /*bf80*/  @!P1 ST.E.64 [R6.64], R72 ;  /* 0x0000004806009985 */ /* 0x0003e2000c101b06 */
[----:B------:R-:W-:-:S02]  /*bf90*/  ISETP.GE.AND P1, PT, R23, c[0x0][0x3c8], PT ;  /* 0x0000f20017007a0c */ /* 0x000fc40003f26270 */
[----:B------:R-:W-:Y:S02]  /*bfa0*/  @!P6 LEA.HI.X R3, R123, R4, R127, 0x2, P4 ;  /* 0x000000047b03e211 */ /* 0x000fe400020f147f */
[C---:B------:R-:W-:Y:S02]  /*bfb0*/  IADD3 R22, R239.reuse, 0xc0, RZ ;  /* 0x000000c0ef167810 */ /* 0x040fe40007ffe0ff */
[----:B------:R-:W-:Y:S01]  /*bfc0*/  @!P2 LEA R8, P3, R24, R0, 0x2 ;  /* 0x000000001808a211 */ /* 0x000fe200078610ff */
[----:B------:R2:W-:Y:S01]  /*bfd0*/  @!P6 ST.E.64 [R2.64], R76 ;  /* 0x0000004c0200e985 */ /* 0x0005e2000c101b06 */
[----:B------:R-:W-:Y:S02]  /*bfe0*/  ISETP.GE.AND P6, PT, R22, c[0x0][0x3c8], PT ;  /* 0x0000f20016007a0c */ /* 0x000fe40003fc6270 */
[----:B------:R-:W-:Y:S02]  /*bff0*/  IADD3 R127, R239, 0xb0, RZ ;  /* 0x000000b0ef7f7810 */ /* 0x000fe40007ffe0ff */
[----:B------:R-:W-:-:S02]  /*c000*/  @!P2 LEA.HI.X R9, R24, R4, R25, 0x2, P3 ;  /* 0x000000041809a211 */ /* 0x000fc400018f1419 */
[C---:B------:R-:W-:Y:S02]  /*c010*/  IADD3 R25, R239.reuse, 0xc8, RZ ;  /* 0x000000c8ef197810 */ /* 0x040fe40007ffe0ff */
[C---:B------:R-:W-:Y:S01]  /*c020*/  IADD3 R123, R239.reuse, 0xb8, RZ ;  /* 0x000000b8ef7b7810 */ /* 0x040fe20007ffe0ff */
[----:B------:R4:W-:Y:S01]  /*c030*/  @!P2 ST.E.64 [R8.64], R80 ;  /* 0x000000500800a985 */ /* 0x0009e2000c101b06 */
[----:B------:R-:W-:Y:S02]  /*c040*/  SHF.R.S32.HI R127, RZ, 0x1f, R127 ;  /* 0x0000001fff7f7819 */ /* 0x000fe4000001147f */
[----:B------:R-:W-:Y:S02]  /*c050*/  IADD3 R24, R239, 0xd0, RZ ;  /* 0x000000d0ef187810 */ /* 0x000fe40007ffe0ff */
[----:B------:R-:W-:Y:S02]  /*c060*/  ISETP.GE.AND P4, PT, R25, c[0x0][0x3c8], PT ;  /* 0x0000f20019007a0c */ /* 0x000fe40003f86270 */
[----:B------:R-:W-:-:S02]  /*c070*/  SHF.R.S32.HI R123, RZ, 0x1f, R123 ;  /* 0x0000001fff7b7819 */ /* 0x000fc4000001147b */
[----:B------:R-:W-:Y:S02]  /*c080*/  SHF.R.S32.HI R14, RZ, 0x1f, R14 ;  /* 0x0000001fff0e7819 */ /* 0x000fe4000001140e */
[----:B-1----:R-:W-:-:S04]  /*c090*/  @!P5 LEA R6, P3, R126, R0, 0x2 ;  /* 0x000000007e06d211 */ /* 0x002fc800078610ff */
[----:B------:R-:W-:Y:S02]  /*c0a0*/  @!P5 LEA.HI.X R7, R126, R4, R127, 0x2, P3 ;  /* 0x000000047e07d211 */ /* 0x000fe400018f147f */
[----:B------:R-:W-:Y:S02]  /*c0b0*/  ISETP.GE.AND P3, PT, R24, c[0x0][0x3c8], PT ;  /* 0x0000f20018007a0c */ /* 0x000fe40003f66270 */
[----:B--2---:R-:W-:Y:S01]  /*c0c0*/  @!P1 LEA R2, P2, R23, R0, 0x2 ;  /* 0x0000000017029211 */ /* 0x004fe200078410ff */
[----:B------:R1:W-:Y:S01]  /*c0d0*/  @!P5 ST.E.64 [R6.64], R84 ;  /* 0x000000540600d985 */ /* 0x0003e2000c101b06 */
[----:B------:R-:W-:Y:S02]  /*c0e0*/  IADD3 R126, R239, 0xc0, RZ ;  /* 0x000000c0ef7e7810 */ /* 0x000fe40007ffe0ff */
[----:B------:R-:W-:Y:S02]  /*c0f0*/  @!P1 LEA.HI.X R3, R23, R4, R123, 0x2, P2 ;  /* 0x0000000417039211 */ /* 0x000fe400010f147b */
[----:B------:R-:W-:-:S02]  /*c100*/  IADD3 R23, R239, 0xd8, RZ ;  /* 0x000000d8ef177810 */ /* 0x000fc40007ffe0ff */
[----:B------:R-:W-:Y:S01]  /*c110*/  SHF.R.S32.HI R126, RZ, 0x1f, R126 ;  /* 0x0000001fff7e7819 */ /* 0x000fe2000001147e */
[----:B------:R2:W-:Y:S01]  /*c120*/  @!P1 ST.E.64 [R2.64], R88 ;  /* 0x0000005802009985 */ /* 0x0005e2000c101b06 */
[C---:B----4-:R-:W-:Y:S02]  /*c130*/  @!P6 LEA R8, P2, R22.reuse, R0, 0x2 ;  /* 0x000000001608e211 */ /* 0x050fe400078410ff */
[----:B------:R-:W-:Y:S02]  /*c140*/  IADD3 R123, R239, 0xc8, RZ ;  /* 0x000000c8ef7b7810 */ /* 0x000fe40007ffe0ff */
[----:B------:R-:W-:Y:S02]  /*c150*/  ISETP.GE.AND P1, PT, R23, c[0x0][0x3c8], PT ;  /* 0x0000f20017007a0c */ /* 0x000fe40003f26270 */
[----:B------:R-:W-:Y:S02]  /*c160*/  @!P6 LEA.HI.X R9, R22, R4, R126, 0x2, P2 ;  /* 0x000000041609e211 */ /* 0x000fe400010f147e */
[----:B------:R-:W-:-:S02]  /*c170*/  IADD3 R22, R239, 0xe0, RZ ;  /* 0x000000e0ef167810 */ /* 0x000fc40007ffe0ff */
[----:B------:R-:W-:Y:S01]  /*c180*/  SHF.R.S32.HI R123, RZ, 0x1f, R123 ;  /* 0x0000001fff7b7819 */ /* 0x000fe2000001147b */
[----:B------:R-:W-:Y:S01]  /*c190*/  @!P6 ST.E.64 [R8.64], R108 ;  /* 0x0000006c0800e985 */ /* 0x000fe2000c101b06 */
[----:B------:R-:W-:Y:S02]  /*c1a0*/  ISETP.GE.AND P6, PT, R22, c[0x0][0x3c8], PT ;  /* 0x0000f20016007a0c */ /* 0x000fe40003fc6270 */
[----:B-1----:R-:W-:-:S04]  /*c1b0*/  @!P3 LEA R6, P2, R24, R0, 0x2 ;  /* 0x000000001806b211 */ /* 0x002fc800078410ff */
[----:B------:R-:W-:Y:S02]  /*c1c0*/  @!P3 LEA.HI.X R7, R24, R4, R5, 0x2, P2 ;  /* 0x000000041807b211 */ /* 0x000fe400010f1405 */
[----:B------:R-:W-:Y:S02]  /*c1d0*/  IADD3 R5, R239, 0xf8, RZ ;  /* 0x000000f8ef057810 */ /* 0x000fe40007ffe0ff */
[----:B--2---:R-:W-:-:S04]  /*c1e0*/  @!P4 LEA R2, P5, R25, R0, 0x2 ;  /* 0x000000001902c211 */ /* 0x004fc800078a10ff */
        /* <DEDUP_REMOVED lines=8> */
[----:B------:R-:W-:-:S03]  /*c270*/  @!P6 LEA R10, P2, R22, R0, 0x2 ;  /* 0x00000000160ae211 */ /* 0x000fc600078410ff */
[----:B------:R1:W-:Y:S01]  /*c280*/  @!P1 ST.E.64 [R2.64], R100 ;  /* 0x0000006402009985 */ /* 0x0003e2000c101b06 */
[----:B------:R-:W-:Y:S02]  /*c290*/  @!P5 LEA R8, P1, R15, R0, 0x2 ;  /* 0x000000000f08d211 */ /* 0x000fe400078210ff */
[----:B------:R-:W-:Y:S02]  /*c2a0*/  @!P6 LEA.HI.X R11, R22, R4, R12, 0x2, P2 ;  /* 0x00000004160be211 */ /* 0x000fe400010f140c */
[----:B------:R-:W-:Y:S02]  /*c2b0*/  IADD3 R12, R239, 0xf8, RZ ;  /* 0x000000f8ef0c7810 */ /* 0x000fe40007ffe0ff */
[----:B--2---:R-:W-:Y:S01]  /*c2c0*/  @!P4 LEA R6, P2, R13, R0, 0x2 ;  /* 0x000000000d06c211 */ /* 0x004fe200078410ff */
[----:B------:R2:W-:Y:S01]  /*c2d0*/  @!P6 ST.E.64 [R10.64], R116 ;  /* 0x000000740a00e985 */ /* 0x0005e2000c101b06 */
[----:B------:R-:W-:Y:S02]  /*c2e0*/  @!P5 LEA.HI.X R9, R15, R4, R16, 0x2, P1 ;  /* 0x000000040f09d211 */ /* 0x000fe400008f1410 */
[----:B------:R-:W-:-:S02]  /*c2f0*/  SHF.R.S32.HI R12, RZ, 0x1f, R12 ;  /* 0x0000001fff0c7819 */ /* 0x000fc4000001140c */
[----:B------:R-:W-:Y:S01]  /*c300*/  @!P4 LEA.HI.X R7, R13, R4, R14, 0x2, P2 ;  /* 0x000000040d07c211 */ /* 0x000fe200010f140e */
[----:B------:R2:W-:Y:S04]  /*c310*/  @!P5 ST.E.64 [R8.64], R112 ;  /* 0x000000700800d985 */ /* 0x0005e8000c101b06 */
[----:B------:R2:W-:Y:S01]  /*c320*/  @!P4 ST.E.64 [R6.64], R104 ;  /* 0x000000680600c985 */ /* 0x0005e2000c101b06 */
[----:B-1----:R-:W-:-:S04]  /*c330*/  @!P3 LEA R2, P1, R5, R0, 0x2 ;  /* 0x000000000502b211 */ /* 0x002fc800078210ff */
[----:B------:R-:W-:-:S05]  /*c340*/  @!P3 LEA.HI.X R3, R5, R4, R12, 0x2, P1 ;  /* 0x000000040503b211 */ /* 0x000fca00008f140c */
[----:B------:R2:W-:Y:S04]  /*c350*/  @!P3 ST.E.64 [R2.64], R56 ;  /* 0x000000380200b985 */ /* 0x0005e8000c101b06 */
.L_x_1280:
[----:B------:R-:W-:Y:S05]  /*c360*/  BSYNC B0 ;  /* 0x0000000000007941 */ /* 0x000fea0003800000 */
.L_x_1279:
[----:B------:R-:W-:Y:S05]  /*c370*/  BRA.DIV ~URZ, `(.L_x_1281) ;  /* 0x000032527f007947 */ /* 0x000fea000b800000 */
[----:B--2---:R2:W1:Y:S04]  /*c380*/  SHFL.IDX PT, R4, R20, 0x1, 0x1c1f ;  /* 0x003c1f0014047f89 */ /* 0x00446800000e0000 */
[----:B----4-:R2:W4:Y:S02]  /*c390*/  SHFL.IDX PT, R0, R21, 0x1, 0x1c1f ;  /* 0x003c1f0015007f89 */ /* 0x01052400000e0000 */
.L_x_1335:
[----:B------:R-:W-:Y:S05]  /*c3a0*/  @P0 BRA `(.L_x_1276) ;  /* 0x00001a6000000947 */ /* 0x000fea0003800000 */
[C---:B------:R-:W-:Y:S02]  /*c3b0*/  ISETP.GE.AND P0, PT, R239.reuse, c[0x0][0x3c8], PT ;  /* 0x0000f200ef007a0c */ /* 0x040fe40003f06270 */
[C---:B------:R-:W-:Y:S02]  /*c3c0*/  IADD3 R2, R239.reuse, 0x18, RZ ;  /* 0x00000018ef027810 */ /* 0x040fe40007ffe0ff */
[----:B------:R-:W-:Y:S02]  /*c3d0*/  IADD3 R13, R239, 0x8, RZ ;  /* 0x00000008ef0d7810 */ /* 0x000fe40007ffe0ff */
[----:B------:R-:W-:-:S02]  /*c3e0*/  ISETP.GE.AND P3, PT, R2, c[0x0][0x3c8], PT ;  /* 0x0000f20002007a0c */ /* 0x000fc40003f66270 */
[----:B------:R-:W-:Y:S02]  /*c3f0*/  ISETP.GE.AND P5, PT, R13, c[0x0][0x3c8], PT ;  /* 0x0000f2000d007a0c */ /* 0x000fe40003fa6270 */
[C---:B------:R-:W-:Y:S02]  /*c400*/  IADD3 R12, R239.reuse, 0x10, RZ ;  /* 0x00000010ef0c7810 */ /* 0x040fe40007ffe0ff */
[----:B------:R-:W-:Y:S01]  /*c410*/  SHF.R.S32.HI R5, RZ, 0x1f, R2 ;  /* 0x0000001fff057819 */ /* 0x000fe20000011402 */
[----:B----4-:R-:W-:Y:S01]  /*c420*/  @!P0 IMAD.MOV.U32 R6, RZ, RZ, R0 ;  /* 0x000000ffff068224 */ /* 0x010fe200078e0000 */
[----:B------:R-:W-:Y:S01]  /*c430*/  ISETP.GE.AND P4, PT, R12, c[0x0][0x3c8], PT ;  /* 0x0000f2000c007a0c */ /* 0x000fe20003f86270 */
[----:B-1----:R-:W-:Y:S01]  /*c440*/  @!P0 IMAD.MOV.U32 R7, RZ, RZ, R4 ;  /* 0x000000ffff078224 */ /* 0x002fe200078e0004 */
[C---:B------:R-:W-:Y:S02]  /*c450*/  IADD3 R3, R239.reuse, 0x20, RZ ;  /* 0x00000020ef037810 */ /* 0x040fe40007ffe0ff */
[C---:B--2---:R-:W-:Y:S01]  /*c460*/  IADD3 R20, R239.reuse, 0x90, RZ ;  /* 0x00000090ef147810 */ /* 0x044fe20007ffe0ff */
[----:B------:R-:W-:Y:S01]  /*c470*/  @!P0 IMAD.WIDE R6, R239, 0x4, R6 ;  /* 0x00000004ef068825 */ /* 0x000fe200078e0206 */
[----:B------:R-:W-:-:S02]  /*c480*/  @!P3 LEA R16, P1, R2, R0, 0x2 ;  /* 0x000000000210b211 */ /* 0x000fc400078210ff */
[----:B------:R-:W-:Y:S02]  /*c490*/  ISETP.GE.AND P2, PT, R3, c[0x0][0x3c8], PT ;  /* 0x0000f20003007a0c */ /* 0x000fe40003f46270 */
[----:B------:R1:W-:Y:S01]  /*c4a0*/  @!P0 ST.E.64 [R6.64], R120 ;  /* 0x0000007806008985 */ /* 0x0003e2000c101b06 */
[----:B------:R-:W-:Y:S02]  /*c4b0*/  @!P3 LEA.HI.X R17, R2, R4, R5, 0x2, P1 ;  /* 0x000000040211b211 */ /* 0x000fe400008f1405 */
[-C--:B------:R-:W-:Y:S02]  /*c4c0*/  @!P5 LEA R10, P1, R13, R0.reuse, 0x2 ;  /* 0x000000000d0ad211 */ /* 0x080fe400078210ff */
[C---:B------:R-:W-:Y:S02]  /*c4d0*/  IADD3 R2, R239.reuse, 0x28, RZ ;  /* 0x00000028ef027810 */ /* 0x040fe40007ffe0ff */
[----:B------:R-:W-:Y:S02]  /*c4e0*/  @!P4 LEA R8, P0, R12, R0, 0x2 ;  /* 0x000000000c08c211 */ /* 0x000fe400078010ff */
[----:B------:R-:W-:-:S02]  /*c4f0*/  IADD3 R5, R239, 0x30, RZ ;  /* 0x00000030ef057810 */ /* 0x000fc40007ffe0ff */
[C---:B------:R-:W-:Y:S02]  /*c500*/  IADD3 R22, R239.reuse, 0x98, RZ ;  /* 0x00000098ef167810 */ /* 0x040fe40007ffe0ff */
[C---:B------:R-:W-:Y:S02]  /*c510*/  IADD3 R24, R239.reuse, 0x90, RZ ;  /* 0x00000090ef187810 */ /* 0x040fe40007ffe0ff */
[C---:B------:R-:W-:Y:S02]  /*c520*/  IADD3 R23, R239.reuse, 0xa0, RZ ;  /* 0x000000a0ef177810 */ /* 0x040fe40007ffe0ff */
[----:B------:R-:W-:Y:S02]  /*c530*/  SHF.R.S32.HI R24, RZ, 0x1f, R24 ;  /* 0x0000001fff187819 */ /* 0x000fe40000011418 */
[C---:B------:R-:W-:Y:S02]  /*c540*/  IADD3 R25, R239.reuse, 0x98, RZ ;  /* 0x00000098ef197810 */ /* 0x040fe40007ffe0ff */
[----:B---3--:R-:W-:-:S02]  /*c550*/  IADD3 R21, R239, 0xa8, RZ ;  /* 0x000000a8ef157810 */ /* 0x008fc40007ffe0ff */
[----:B------:R-:W-:Y:S02]  /*c560*/  SHF.R.S32.HI R25, RZ, 0x1f, R25 ;  /* 0x0000001fff197819 */ /* 0x000fe40000011419 */
[C---:B------:R-:W-:Y:S02]  /*c570*/  IADD3 R26, R239.reuse, 0xb0, RZ ;  /* 0x000000b0ef1a7810 */ /* 0x040fe40007ffe0ff */
[----:B------:R-:W-:Y:S02]  /*c580*/  IADD3 R27, R239, 0xb0, RZ ;  /* 0x000000b0ef1b7810 */ /* 0x000fe40007ffe0ff */
[----:B-1----:R-:W-:Y:S02]  /*c590*/  SHF.R.S32.HI R6, RZ, 0x1f, R13 ;  /* 0x0000001fff067819 */ /* 0x002fe4000001140d */
[----:B------:R-:W-:Y:S02]  /*c5a0*/  SHF.R.S32.HI R7, RZ, 0x1f, R12 ;  /* 0x0000001fff077819 */ /* 0x000fe4000001140c */
[----:B------:R-:W-:-:S02]  /*c5b0*/  @!P5 LEA.HI.X R11, R13, R4, R6, 0x2, P1 ;  /* 0x000000040d0bd211 */ /* 0x000fc400008f1406 */
[----:B------:R-:W-:Y:S02]  /*c5c0*/  ISETP.GE.AND P1, PT, R2, c[0x0][0x3c8], PT ;  /* 0x0000f20002007a0c */ /* 0x000fe40003f26270 */
[----:B------:R-:W-:Y:S01]  /*c5d0*/  @!P4 LEA.HI.X R9, R12, R4, R7, 0x2, P0 ;  /* 0x000000040c09c211 */ /* 0x000fe200000f1407 */
[----:B------:R1:W-:Y:S01]  /*c5e0*/  @!P5 ST.E.64 [R10.64], R124 ;  /* 0x0000007c0a00d985 */ /* 0x0003e2000c101b06 */
[----:B------:R-:W-:Y:S02]  /*c5f0*/  ISETP.GE.AND P0, PT, R5, c[0x0][0x3c8], PT ;  /* 0x0000f20005007a0c */ /* 0x000fe40003f06270 */
[----:B------:R-:W-:Y:S01]  /*c600*/  SHF.R.S32.HI R13, RZ, 0x1f, R3 ;  /* 0x0000001fff0d7819 */ /* 0x000fe20000011403 */
[----:B------:R2:W-:Y:S01]  /*c610*/  @!P4 ST.E.64 [R8.64], R38 ;  /* 0x000000260800c985 */ /* 0x0005e2000c101b06 */
[----:B------:R-:W-:Y:S02]  /*c620*/  @!P2 LEA R12, P6, R3, R0, 0x2 ;  /* 0x00000000030ca211 */ /* 0x000fe400078c10ff */
[----:B------:R-:W-:Y:S01]  /*c630*/  IADD3 R6, R239, 0x38, RZ ;  /* 0x00000038ef067810 */ /* 0x000fe20007ffe0ff */
[----:B------:R-:W-:Y:S01]  /*c640*/  @!P3 ST.E.64 [R16.64], R42 ;  /* 0x0000002a1000b985 */ /* 0x000fe2000c101b06 */
[----:B------:R-:W-:-:S02]  /*c650*/  @!P2 LEA.HI.X R13, R3, R4, R13, 0x2, P6 ;  /* 0x00000004030da211 */ /* 0x000fc400030f140d */
[----:B------:R-:W-:Y:S02]  /*c660*/  ISETP.GE.AND P5, PT, R6, c[0x0][0x3c8], PT ;  /* 0x0000f20006007a0c */ /* 0x000fe40003fa6270 */
[----:B------:R-:W-:Y:S01]  /*c670*/  SHF.R.S32.HI R7, RZ, 0x1f, R2 ;  /* 0x0000001fff077819 */ /* 0x000fe20000011402 */
[----:B------:R3:W-:Y:S01]  /*c680*/  @!P2 ST.E.64 [R12.64], R128 ;  /* 0x000000800c00a985 */ /* 0x0007e2000c101b06 */
[----:B------:R-:W-:Y:S02]  /*c690*/  IADD3 R3, R239, 0x40, RZ ;  /* 0x00000040ef037810 */ /* 0x000fe40007ffe0ff */
[-C--:B------:R-:W-:Y:S02]  /*c6a0*/  @!P0 LEA R14, P6, R5, R0.reuse, 0x2 ;  /* 0x00000000050e8211 */ /* 0x080fe400078c10ff */
[----:B------:R-:W-:Y:S02]  /*c6b0*/  SHF.R.S32.HI R27, RZ, 0x1f, R27 ;  /* 0x0000001fff1b7819 */ /* 0x000fe4000001141b */
[----:B-1----:R-:W-:-:S04]  /*c6c0*/  @!P1 LEA R10, P4, R2, R0, 0x2 ;  /* 0x00000000020a9211 */ /* 0x002fc800078810ff */
[-C--:B------:R-:W-:Y:S02]  /*c6d0*/  @!P1 LEA.HI.X R11, R2, R4.reuse, R7, 0x2, P4 ;  /* 0x00000004020b9211 */ /* 0x080fe400020f1407 */
[----:B------:R-:W-:Y:S02]  /*c6e0*/  ISETP.GE.AND P4, PT, R3, c[0x0][0x3c8], PT ;  /* 0x0000f20003007a0c */ /* 0x000fe40003f86270 */
[----:B--2---:R-:W-:Y:S01]  /*c6f0*/  SHF.R.S32.HI R8, RZ, 0x1f, R5 ;  /* 0x0000001fff087819 */ /* 0x004fe20000011405 */
[----:B------:R-:W-:Y:S01]  /*c700*/  @!P1 ST.E.64 [R10.64], R46 ;  /* 0x0000002e0a009985 */ /* 0x000fe2000c101b06 */
[----:B------:R-:W-:Y:S02]  /*c710*/  IADD3 R2, R239, 0x48, RZ ;  /* 0x00000048ef027810 */ /* 0x000fe40007ffe0ff */
[----:B------:R-:W-:Y:S02]  /*c720*/  @!P0 LEA.HI.X R15, R5, R4, R8, 0x2, P6 ;  /* 0x00000004050f8211 */ /* 0x000fe400030f1408 */
[----:B------:R-:W-:-:S02]  /*c730*/  SHF.R.S32.HI R5, RZ, 0x1f, R6 ;  /* 0x0000001fff057819 */ /* 0x000fc40000011406 */
[----:B------:R-:W-:Y:S01]  /*c740*/  @!P5 LEA R8, P6, R6, R0, 0x2 ;  /* 0x000000000608d211 */ /* 0x000fe200078c10ff */
[----:B------:R-:W-:Y:S01]  /*c750*/  @!P0 ST.E.64 [R14.64], R54 ;  /* 0x000000360e008985 */ /* 0x000fe2000c101b06 */
[----:B------:R-:W-:Y:S02]  /*c760*/  ISETP.GE.AND P3, PT, R2, c[0x0][0x3c8], PT ;  /* 0x0000f20002007a0c */ /* 0x000fe40003f66270 */
[----:B------:R-:W-:Y:S02]  /*c770*/  @!P5 LEA.HI.X R9, R6, R4, R5, 0x2, P6 ;  /* 0x000000040609d211 */ /* 0x000fe400030f1405 */
[----:B------:R-:W-:Y:S02]  /*c780*/  SHF.R.S32.HI R5, RZ, 0x1f, R3 ;  /* 0x0000001fff057819 */ /* 0x000fe40000011403 */
[----:B------:R-:W-:Y:S01]  /*c790*/  @!P4 LEA R18, P6, R3, R0, 0x2 ;  /* 0x000000000312c211 */ /* 0x000fe200078c10ff */
[----:B------:R1:W-:Y:S01]  /*c7a0*/  @!P5 ST.E.64 [R8.64], R50 ;  /* 0x000000320800d985 */ /* 0x0003e2000c101b06 */
[----:B------:R-:W-:-:S02]  /*c7b0*/  SHF.R.S32.HI R6, RZ, 0x1f, R2 ;  /* 0x0000001fff067819 */ /* 0x000fc40000011402 */
[----:B------:R-:W-:Y:S02]  /*c7c0*/  @!P4 LEA.HI.X R19, R3, R4, R5, 0x2, P6 ;  /* 0x000000040313c211 */ /* 0x000fe400030f1405 */
[C---:B------:R-:W-:Y:S02]  /*c7d0*/  IADD3 R5, R239.reuse, 0x50, RZ ;  /* 0x00000050ef057810 */ /* 0x040fe40007ffe0ff */
[----:B------:R-:W-:Y:S01]  /*c7e0*/  IADD3 R3, R239, 0x58, RZ ;  /* 0x00000058ef037810 */ /* 0x000fe20007ffe0ff */
[----:B------:R-:W-:Y:S01]  /*c7f0*/  @!P4 ST.E.64 [R18.64], R132 ;  /* 0x000000841200c985 */ /* 0x000fe2000c101b06 */
[----:B------:R-:W-:Y:S02]  /*c800*/  ISETP.GE.AND P2, PT, R5, c[0x0][0x3c8], PT ;  /* 0x0000f20005007a0c */ /* 0x000fe40003f46270 */
[----:B------:R-:W-:Y:S02]  /*c810*/  ISETP.GE.AND P1, PT, R3, c[0x0][0x3c8], PT ;  /* 0x0000f20003007a0c */ /* 0x000fe40003f26270 */
[----:B---3--:R-:W-:-:S02]  /*c820*/  @!P3 LEA R12, P6, R2, R0, 0x2 ;  /* 0x00000000020cb211 */ /* 0x008fc400078c10ff */
[----:B------:R-:W-:Y:S02]  /*c830*/  IADD3 R7, R239, 0x60, RZ ;  /* 0x00000060ef077810 */ /* 0x000fe40007ffe0ff */
[----:B------:R-:W-:Y:S02]  /*c840*/  @!P3 LEA.HI.X R13, R2, R4, R6, 0x2, P6 ;  /* 0x00000004020db211 */ /* 0x000fe400030f1406 */
[----:B------:R-:W-:Y:S02]  /*c850*/  ISETP.GE.AND P0, PT, R7, c[0x0][0x3c8], PT ;  /* 0x0000f20007007a0c */ /* 0x000fe40003f06270 */
[----:B------:R-:W-:Y:S01]  /*c860*/  IADD3 R2, R239, 0x68, RZ ;  /* 0x00000068ef027810 */ /* 0x000fe20007ffe0ff */
[----:B------:R-:W-:Y:S01]  /*c870*/  @!P3 ST.E.64 [R12.64], R136 ;  /* 0x000000880c00b985 */ /* 0x000fe2000c101b06 */
[----:B------:R-:W-:Y:S02]  /*c880*/  SHF.R.S32.HI R6, RZ, 0x1f, R3 ;  /* 0x0000001fff067819 */ /* 0x000fe40000011403 */
[----:B------:R-:W-:-:S02]  /*c890*/  @!P1 LEA R16, P6, R3, R0, 0x2 ;  /* 0x0000000003109211 */ /* 0x000fc400078c10ff */
[----:B-1----:R-:W-:Y:S02]  /*c8a0*/  SHF.R.S32.HI R9, RZ, 0x1f, R5 ;  /* 0x0000001fff097819 */ /* 0x002fe40000011405 */
[----:B------:R-:W-:Y:S02]  /*c8b0*/  @!P2 LEA R8, P5, R5, R0, 0x2 ;  /* 0x000000000508a211 */ /* 0x000fe400078a10ff */
[-C--:B------:R-:W-:Y:S02]  /*c8c0*/  @!P1 LEA.HI.X R17, R3, R4.reuse, R6, 0x2, P6 ;  /* 0x0000000403119211 */ /* 0x080fe400030f1406 */
[----:B------:R-:W-:Y:S02]  /*c8d0*/  @!P2 LEA.HI.X R9, R5, R4, R9, 0x2, P5 ;  /* 0x000000040509a211 */ /* 0x000fe400028f1409 */
[----:B------:R-:W-:Y:S02]  /*c8e0*/  ISETP.GE.AND P5, PT, R2, c[0x0][0x3c8], PT ;  /* 0x0000f20002007a0c */ /* 0x000fe40003fa6270 */
[----:B------:R-:W-:Y:S01]  /*c8f0*/  IADD3 R6, R239, 0x70, RZ ;  /* 0x00000070ef067810 */ /* 0x000fe20007ffe0ff */
[----:B------:R1:W-:Y:S01]  /*c900*/  @!P2 ST.E.64 [R8.64], R70 ;  /* 0x000000460800a985 */ /* 0x0003e2000c101b06 */
[----:B------:R-:W-:-:S02]  /*c910*/  SHF.R.S32.HI R3, RZ, 0x1f, R7 ;  /* 0x0000001fff037819 */ /* 0x000fc40000011407 */
[----:B------:R-:W-:Y:S01]  /*c920*/  ISETP.GE.AND P4, PT, R6, c[0x0][0x3c8], PT ;  /* 0x0000f20006007a0c */ /* 0x000fe20003f86270 */
[----:B------:R-:W-:Y:S01]  /*c930*/  @!P1 ST.E.64 [R16.64], R144 ;  /* 0x0000009010009985 */ /* 0x000fe2000c101b06 */
[----:B------:R-:W-:Y:S02]  /*c940*/  @!P0 LEA R10, P6, R7, R0, 0x2 ;  /* 0x00000000070a8211 */ /* 0x000fe400078c10ff */
[----:B------:R-:W-:Y:S02]  /*c950*/  IADD3 R5, R239, 0x78, RZ ;  /* 0x00000078ef057810 */ /* 0x000fe40007ffe0ff */
[----:B------:R-:W-:Y:S02]  /*c960*/  @!P0 LEA.HI.X R11, R7, R4, R3, 0x2, P6 ;  /* 0x00000004070b8211 */ /* 0x000fe400030f1403 */
[----:B------:R-:W-:Y:S02]  /*c970*/  SHF.R.S32.HI R3, RZ, 0x1f, R2 ;  /* 0x0000001fff037819 */ /* 0x000fe40000011402 */
[----:B------:R-:W-:Y:S01]  /*c980*/  @!P5 LEA R14, P6, R2, R0, 0x2 ;  /* 0x00000000020ed211 */ /* 0x000fe200078c10ff */
[----:B------:R2:W-:Y:S01]  /*c990*/  @!P0 ST.E.64 [R10.64], R140 ;  /* 0x0000008c0a008985 */ /* 0x0005e2000c101b06 */
[----:B------:R-:W-:-:S02]  /*c9a0*/  ISETP.GE.AND P3, PT, R5, c[0x0][0x3c8], PT ;  /* 0x0000f20005007a0c */ /* 0x000fc40003f66270 */
[----:B------:R-:W-:Y:S02]  /*c9b0*/  @!P5 LEA.HI.X R15, R2, R4, R3, 0x2, P6 ;  /* 0x00000004020fd211 */ /* 0x000fe400030f1403 */
[----:B------:R-:W-:Y:S02]  /*c9c0*/  IADD3 R3, R239, 0x80, RZ ;  /* 0x00000080ef037810 */ /* 0x000fe40007ffe0ff */
[----:B------:R-:W-:Y:S01]  /*c9d0*/  SHF.R.S32.HI R2, RZ, 0x1f, R6 ;  /* 0x0000001fff027819 */ /* 0x000fe20000011406 */
[----:B------:R3:W-:Y:S01]  /*c9e0*/  @!P5 ST.E.64 [R14.64], R164 ;  /* 0x000000a40e00d985 */ /* 0x0007e2000c101b06 */
[----:B------:R-:W-:Y:S02]  /*c9f0*/  ISETP.GE.AND P2, PT, R3, c[0x0][0x3c8], PT ;  /* 0x0000f20003007a0c */ /* 0x000fe40003f46270 */
[----:B------:R-:W-:Y:S02]  /*ca00*/  SHF.R.S32.HI R7, RZ, 0x1f, R5 ;  /* 0x0000001fff077819 */ /* 0x000fe40000011405 */
[----:B------:R-:W-:-:S02]  /*ca10*/  ISETP.GE.AND P5, PT, R22, c[0x0][0x3c8], PT ;  /* 0x0000f20016007a0c */ /* 0x000fc40003fa6270 */
[C---:B-1----:R-:W-:Y:S02]  /*ca20*/  @!P4 LEA R8, P6, R6.reuse, R0, 0x2 ;  /* 0x000000000608c211 */ /* 0x042fe400078c10ff */
[C---:B------:R-:W-:Y:S02]  /*ca30*/  IADD3 R13, R239.reuse, 0xe8, RZ ;  /* 0x000000e8ef0d7810 */ /* 0x040fe40007ffe0ff */
[----:B------:R-:W-:Y:S02]  /*ca40*/  @!P4 LEA.HI.X R9, R6, R4, R2, 0x2, P6 ;  /* 0x000000040609c211 */ /* 0x000fe400030f1402 */
[----:B------:R-:W-:Y:S02]  /*ca50*/  IADD3 R2, R239, 0x88, RZ ;  /* 0x00000088ef027810 */ /* 0x000fe40007ffe0ff */
[----:B------:R-:W-:Y:S01]  /*ca60*/  @!P3 LEA R6, P0, R5, R0, 0x2 ;  /* 0x000000000506b211 */ /* 0x000fe200078010ff */
[----:B------:R1:W-:Y:S01]  /*ca70*/  @!P4 ST.E.64 [R8.64], R154 ;  /* 0x0000009a0800c985 */ /* 0x0003e2000c101b06 */
[----:B------:R-:W-:-:S02]  /*ca80*/  ISETP.GE.AND P1, PT, R2, c[0x0][0x3c8], PT ;  /* 0x0000f20002007a0c */ /* 0x000fc40003f26270 */
[----:B------:R-:W-:Y:S02]  /*ca90*/  @!P3 LEA.HI.X R7, R5, R4, R7, 0x2, P0 ;  /* 0x000000040507b211 */ /* 0x000fe400000f1407 */
[----:B------:R-:W-:Y:S02]  /*caa0*/  ISETP.GE.AND P0, PT, R20, c[0x0][0x3c8], PT ;  /* 0x0000f20014007a0c */ /* 0x000fe40003f06270 */
[----:B--2---:R-:W-:Y:S01]  /*cab0*/  SHF.R.S32.HI R11, RZ, 0x1f, R3 ;  /* 0x0000001fff0b7819 */ /* 0x004fe20000011403 */
[----:B------:R2:W-:Y:S01]  /*cac0*/  @!P3 ST.E.64 [R6.64], R82 ;  /* 0x000000520600b985 */ /* 0x0005e2000c101b06 */
[----:B------:R-:W-:Y:S02]  /*cad0*/  @!P2 LEA R10, P6, R3, R0, 0x2 ;  /* 0x00000000030aa211 */ /* 0x000fe400078c10ff */
[----:B------:R-:W-:Y:S02]  /*cae0*/  ISETP.GE.AND P4, PT, R23, c[0x0][0x3c8], PT ;  /* 0x0000f20017007a0c */ /* 0x000fe40003f86270 */
[----:B------:R-:W-:-:S02]  /*caf0*/  @!P2 LEA.HI.X R11, R3, R4, R11, 0x2, P6 ;  /* 0x00000004030ba211 */ /* 0x000fc400030f140b */
[----:B------:R-:W-:Y:S02]  /*cb00*/  SHF.R.S32.HI R3, RZ, 0x1f, R2 ;  /* 0x0000001fff037819 */ /* 0x000fe40000011402 */
[C---:B---3--:R-:W-:Y:S01]  /*cb10*/  IADD3 R15, R239.reuse, 0xe0, RZ ;  /* 0x000000e0ef0f7810 */ /* 0x048fe20007ffe0ff */
[----:B------:R3:W-:Y:S01]  /*cb20*/  @!P2 ST.E.64 [R10.64], R158 ;  /* 0x0000009e0a00a985 */ /* 0x0007e2000c101b06 */
[----:B------:R-:W-:Y:S02]  /*cb30*/  ISETP.GE.AND P2, PT, R26, c[0x0][0x3c8], PT ;  /* 0x0000f2001a007a0c */ /* 0x000fe40003f46270 */
[C---:B------:R-:W-:Y:S02]  /*cb40*/  IADD3 R5, R239.reuse, 0xf0, RZ ;  /* 0x000000f0ef057810 */ /* 0x040fe40007ffe0ff */
[C---:B------:R-:W-:Y:S02]  /*cb50*/  IADD3 R12, R239.reuse, 0xd8, RZ ;  /* 0x000000d8ef0c7810 */ /* 0x040fe40007ffe0ff */
[----:B------:R-:W-:-:S02]  /*cb60*/  IADD3 R16, R239, 0xe0, RZ ;  /* 0x000000e0ef107810 */ /* 0x000fc40007ffe0ff */
[----:B------:R-:W-:Y:S02]  /*cb70*/  SHF.R.S32.HI R12, RZ, 0x1f, R12 ;  /* 0x0000001fff0c7819 */ /* 0x000fe4000001140c */
[C---:B-1----:R-:W-:Y:S02]  /*cb80*/  @!P1 LEA R8, P3, R2.reuse, R0, 0x2 ;  /* 0x0000000002089211 */ /* 0x042fe400078610ff */
[----:B------:R-:W-:Y:S02]  /*cb90*/  IADD3 R14, R239, 0xe8, RZ ;  /* 0x000000e8ef0e7810 */ /* 0x000fe40007ffe0ff */
[----:B------:R-:W-:Y:S02]  /*cba0*/  @!P1 LEA.HI.X R9, R2, R4, R3, 0x2, P3 ;  /* 0x0000000402099211 */ /* 0x000fe400018f1403 */
[----:B------:R-:W-:Y:S02]  /*cbb0*/  ISETP.GE.AND P3, PT, R21, c[0x0][0x3c8], PT ;  /* 0x0000f20015007a0c */ /* 0x000fe40003f66270 */
[----:B--2---:R-:W-:Y:S01]  /*cbc0*/  @!P0 LEA R6, P6, R20, R0, 0x2 ;  /* 0x0000000014068211 */ /* 0x004fe200078c10ff */
[----:B------:R1:W-:Y:S01]  /*cbd0*/  @!P1 ST.E.64 [R8.64], R98 ;  /* 0x0000006208009985 */ /* 0x0003e2000c101b06 */
[----:B------:R-:W-:-:S02]  /*cbe0*/  SHF.R.S32.HI R16, RZ, 0x1f, R16 ;  /* 0x0000001fff107819 */ /* 0x000fc40000011410 */
[----:B------:R-:W-:Y:S02]  /*cbf0*/  @!P0 LEA.HI.X R7, R20, R4, R24, 0x2, P6 ;  /* 0x0000000414078211 */ /* 0x000fe400030f1418 */
[C---:B------:R-:W-:Y:S02]  /*cc00*/  IADD3 R20, R239.reuse, 0xc0, RZ ;  /* 0x000000c0ef147810 */ /* 0x040fe40007ffe0ff */
[C---:B------:R-:W-:Y:S01]  /*cc10*/  IADD3 R24, R239.reuse, 0xb8, RZ ;  /* 0x000000b8ef187810 */ /* 0x040fe20007ffe0ff */
[----:B------:R2:W-:Y:S01]  /*cc20*/  @!P0 ST.E.64 [R6.64], R74 ;  /* 0x0000004a06008985 */ /* 0x0005e2000c101b06 */
[----:B---3--:R-:W-:Y:S02]  /*cc30*/  IADD3 R11, R239, 0xc8, RZ ;  /* 0x000000c8ef0b7810 */ /* 0x008fe40007ffe0ff */
[----:B------:R-:W-:Y:S02]  /*cc40*/  ISETP.GE.AND P1, PT, R24, c[0x0][0x3c8], PT ;  /* 0x0000f20018007a0c */ /* 0x000fe40003f26270 */
[----:B------:R-:W-:-:S02]  /*cc50*/  SHF.R.S32.HI R11, RZ, 0x1f, R11 ;  /* 0x0000001fff0b7819 */ /* 0x000fc4000001140b */
[----:B------:R-:W-:Y:S02]  /*cc60*/  IADD3 R10, R239, 0xd0, RZ ;  /* 0x000000d0ef0a7810 */ /* 0x000fe40007ffe0ff */
[----:B------:R-:W-:Y:S02]  /*cc70*/  SHF.R.S32.HI R14, RZ, 0x1f, R14 ;  /* 0x0000001fff0e7819 */ /* 0x000fe4000001140e */
[----:B------:R-:W-:Y:S02]  /*cc80*/  SHF.R.S32.HI R10, RZ, 0x1f, R10 ;  /* 0x0000001fff0a7819 */ /* 0x000fe4000001140a */
[----:B-1----:R-:W-:-:S04]  /*cc90*/  @!P5 LEA R8, P6, R22, R0, 0x2 ;  /* 0x000000001608d211 */ /* 0x002fc800078c10ff */
[----:B------:R-:W-:Y:S02]  /*cca0*/  @!P5 LEA.HI.X R9, R22, R4, R25, 0x2, P6 ;  /* 0x000000041609d211 */ /* 0x000fe400030f1419 */
[----:B------:R-:W-:Y:S02]  /*ccb0*/  IADD3 R25, R239, 0xa0, RZ ;  /* 0x000000a0ef197810 */ /* 0x000fe40007ffe0ff */
[----:B--2---:R-:W-:Y:S01]  /*ccc0*/  @!P4 LEA R6, P0, R23, R0, 0x2 ;  /* 0x000000001706c211 */ /* 0x004fe200078010ff */
[----:B------:R1:W-:Y:S01]  /*ccd0*/  @!P5 ST.E.64 [R8.64], R160 ;  /* 0x000000a00800d985 */ /* 0x0003e2000c101b06 */
[----:B------:R-:W-:Y:S02]  /*cce0*/  SHF.R.S32.HI R25, RZ, 0x1f, R25 ;  /* 0x0000001fff197819 */ /* 0x000fe40000011419 */
[----:B------:R-:W-:Y:S02]  /*ccf0*/  IADD3 R22, R239, 0xa8, RZ ;  /* 0x000000a8ef167810 */ /* 0x000fe40007ffe0ff */
[----:B------:R-:W-:-:S02]  /*cd00*/  @!P4 LEA.HI.X R7, R23, R4, R25, 0x2, P0 ;  /* 0x000000041707c211 */ /* 0x000fc400000f1419 */
[----:B------:R-:W-:Y:S02]  /*cd10*/  ISETP.GE.AND P0, PT, R20, c[0x0][0x3c8], PT ;  /* 0x0000f20014007a0c */ /* 0x000fe40003f06270 */
[----:B------:R-:W-:Y:S01]  /*cd20*/  SHF.R.S32.HI R22, RZ, 0x1f, R22 ;  /* 0x0000001fff167819 */ /* 0x000fe20000011416 */
[----:B------:R2:W-:Y:S01]  /*cd30*/  @!P4 ST.E.64 [R6.64], R102 ;  /* 0x000000660600c985 */ /* 0x0005e2000c101b06 */
[----:B------:R-:W-:Y:S02]  /*cd40*/  @!P3 LEA R2, P6, R21, R0, 0x2 ;  /* 0x000000001502b211 */ /* 0x000fe400078c10ff */
[----:B------:R-:W-:Y:S02]  /*cd50*/  IADD3 R23, R239, 0xc0, RZ ;  /* 0x000000c0ef177810 */ /* 0x000fe40007ffe0ff */
[----:B------:R-:W-:Y:S02]  /*cd60*/  @!P3 LEA.HI.X R3, R21, R4, R22, 0x2, P6 ;  /* 0x000000041503b211 */ /* 0x000fe400030f1416 */
[----:B------:R-:W-:-:S02]  /*cd70*/  IADD3 R22, R239, 0xc8, RZ ;  /* 0x000000c8ef167810 */ /* 0x000fc40007ffe0ff */
[C---:B------:R-:W-:Y:S01]  /*cd80*/  IADD3 R25, R239.reuse, 0xb8, RZ ;  /* 0x000000b8ef197810 */ /* 0x040fe20007ffe0ff */
[----:B------:R3:W-:Y:S01]  /*cd90*/  @!P3 ST.E.64 [R2.64], R78 ;  /* 0x0000004e0200b985 */ /* 0x0007e2000c101b06 */
[----:B------:R-:W-:Y:S02]  /*cda0*/  ISETP.GE.AND P4, PT, R22, c[0x0][0x3c8], PT ;  /* 0x0000f20016007a0c */ /* 0x000fe40003f86270 */
[----:B------:R-:W-:Y:S02]  /*cdb0*/  IADD3 R21, R239, 0xd0, RZ ;  /* 0x000000d0ef157810 */ /* 0x000fe40007ffe0ff */
[----:B------:R-:W-:Y:S02]  /*cdc0*/  SHF.R.S32.HI R23, RZ, 0x1f, R23 ;  /* 0x0000001fff177819 */ /* 0x000fe40000011417 */
[----:B------:R-:W-:Y:S02]  /*cdd0*/  SHF.R.S32.HI R25, RZ, 0x1f, R25 ;  /* 0x0000001fff197819 */ /* 0x000fe40000011419 */
[----:B-1----:R-:W-:-:S04]  /*cde0*/  @!P2 LEA R8, P5, R26, R0, 0x2 ;  /* 0x000000001a08a211 */ /* 0x002fc800078a10ff */
[----:B------:R-:W-:Y:S02]  /*cdf0*/  @!P2 LEA.HI.X R9, R26, R4, R27, 0x2, P5 ;  /* 0x000000041a09a211 */ /* 0x000fe400028f141b */
[----:B------:R-:W-:-:S03]  /*ce00*/  ISETP.GE.AND P5, PT, R21, c[0x0][0x3c8], PT ;  /* 0x0000f20015007a0c */ /* 0x000fc60003fa6270 */
[----:B------:R-:W-:Y:S01]  /*ce10*/  @!P2 ST.E.64 [R8.64], R114 ;  /* 0x000000720800a985 */ /* 0x000fe2000c101b06 */
[C---:B--2---:R-:W-:Y:S02]  /*ce20*/  @!P1 LEA R6, P6, R24.reuse, R0, 0x2 ;  /* 0x0000000018069211 */ /* 0x044fe400078c10ff */
[----:B------:R-:W-:Y:S02]  /*ce30*/  ISETP.GE.AND P2, PT, R15, c[0x0][0x3c8], PT ;  /* 0x0000f2000f007a0c */ /* 0x000fe40003f46270 */
[----:B------:R-:W-:-:S05]  /*ce40*/  @!P1 LEA.HI.X R7, R24, R4, R25, 0x2, P6 ;  /* 0x0000000418079211 */ /* 0x000fca00030f1419 */
[----:B------:R1:W-:Y:S01]  /*ce50*/  @!P1 ST.E.64 [R6.64], R106 ;  /* 0x0000006a06009985 */ /* 0x0003e2000c101b06 */
[C---:B---3--:R-:W-:Y:S02]  /*ce60*/  @!P0 LEA R2, P3, R20.reuse, R0, 0x2 ;  /* 0x0000000014028211 */ /* 0x048fe400078610ff */
[----:B------:R-:W-:Y:S02]  /*ce70*/  ISETP.GE.AND P1, PT, R13, c[0x0][0x3c8], PT ;  /* 0x0000f2000d007a0c */ /* 0x000fe40003f26270 */
[----:B------:R-:W-:Y:S02]  /*ce80*/  @!P0 LEA.HI.X R3, R20, R4, R23, 0x2, P3 ;  /* 0x0000000414038211 */ /* 0x000fe400018f1417 */
[----:B------:R-:W-:-:S03]  /*ce90*/  IADD3 R20, R239, 0xd8, RZ ;  /* 0x000000d8ef147810 */ /* 0x000fc60007ffe0ff */
[----:B------:R2:W-:Y:S01]  /*cea0*/  @!P0 ST.E.64 [R2.64], R62 ;  /* 0x0000003e02008985 */ /* 0x0005e2000c101b06 */
[----:B------:R-:W-:Y:S02]  /*ceb0*/  ISETP.GE.AND P3, PT, R20, c[0x0][0x3c8], PT ;  /* 0x0000f20014007a0c */ /* 0x000fe40003f66270 */
[----:B-1----:R-:W-:-:S04]  /*cec0*/  @!P4 LEA R6, P0, R22, R0, 0x2 ;  /* 0x000000001606c211 */ /* 0x002fc800078010ff */
[----:B------:R-:W-:Y:S02]  /*ced0*/  @!P4 LEA.HI.X R7, R22, R4, R11, 0x2, P0 ;  /* 0x000000041607c211 */ /* 0x000fe400000f140b */
[----:B------:R-:W-:-:S03]  /*cee0*/  ISETP.GE.AND P0, PT, R5, c[0x0][0x3c8], PT ;  /* 0x0000f20005007a0c */ /* 0x000fc60003f06270 */
[----:B------:R1:W-:Y:S01]  /*cef0*/  @!P4 ST.E.64 [R6.64], R86 ;  /* 0x000000560600c985 */ /* 0x0003e2000c101b06 */
[----:B--2---:R-:W-:-:S04]  /*cf00*/  @!P5 LEA R2, P6, R21, R0, 0x2 ;  /* 0x000000001502d211 */ /* 0x004fc800078c10ff */
[----:B------:R-:W-:Y:S02]  /*cf10*/  @!P5 LEA.HI.X R3, R21, R4, R10, 0x2, P6 ;  /* 0x000000041503d211 */ /* 0x000fe400030f140a */
[CC--:B------:R-:W-:Y:S02]  /*cf20*/  @!P3 LEA R10, P4, R20.reuse, R0.reuse, 0x2 ;  /* 0x00000000140ab211 */ /* 0x0c0fe400078810ff */
[----:B------:R-:W-:Y:S01]  /*cf30*/  @!P2 LEA R8, P6, R15, R0, 0x2 ;  /* 0x000000000f08a211 */ /* 0x000fe200078c10ff */
[----:B------:R2:W-:Y:S01]  /*cf40*/  @!P5 ST.E.64 [R2.64], R90 ;  /* 0x0000005a0200d985 */ /* 0x0005e2000c101b06 */
[-C--:B------:R-:W-:Y:S02]  /*cf50*/  @!P3 LEA.HI.X R11, R20, R4.reuse, R12, 0x2, P4 ;  /* 0x00000004140bb211 */ /* 0x080fe400020f140c */
[----:B------:R-:W-:Y:S02]  /*cf60*/  IADD3 R12, R239, 0xf0, RZ ;  /* 0x000000f0ef0c7810 */ /* 0x000fe40007ffe0ff */
[----:B------:R-:W-:Y:S01]  /*cf70*/  @!P2 LEA.HI.X R9, R15, R4, R16, 0x2, P6 ;  /* 0x000000040f09a211 */ /* 0x000fe200030f1410 */
[----:B------:R3:W-:Y:S01]  /*cf80*/  @!P3 ST.E.64 [R10.64], R118 ;  /* 0x000000760a00b985 */ /* 0x0007e2000c101b06 */
[----:B------:R-:W-:-:S03]  /*cf90*/  SHF.R.S32.HI R12, RZ, 0x1f, R12 ;  /* 0x0000001fff0c7819 */ /* 0x000fc6000001140c */
[----:B------:R3:W-:Y:S01]  /*cfa0*/  @!P2 ST.E.64 [R8.64], R110 ;  /* 0x0000006e0800a985 */ /* 0x0007e2000c101b06 */
[----:B-1----:R-:W-:-:S04]  /*cfb0*/  @!P1 LEA R6, P5, R13, R0, 0x2 ;  /* 0x000000000d069211 */ /* 0x002fc800078a10ff */
[----:B------:R-:W-:-:S05]  /*cfc0*/  @!P1 LEA.HI.X R7, R13, R4, R14, 0x2, P5 ;  /* 0x000000040d079211 */ /* 0x000fca00028f140e */
[----:B------:R3:W-:Y:S01]  /*cfd0*/  @!P1 ST.E.64 [R6.64], R94 ;  /* 0x0000005e06009985 */ /* 0x0007e2000c101b06 */
[----:B--2---:R-:W-:-:S04]  /*cfe0*/  @!P0 LEA R2, P4, R5, R0, 0x2 ;  /* 0x0000000005028211 */ /* 0x004fc800078810ff */
[----:B------:R-:W-:Y:S02]  /*cff0*/  @!P0 LEA.HI.X R3, R5, R4, R12, 0x2, P4 ;  /* 0x0000000405038211 */ /* 0x000fe400020f140c */
[----:B------:R-:W-:-:S03]  /*d000*/  IADD3 R5, R239, 0xf8, RZ ;  /* 0x000000f8ef057810 */ /* 0x000fc60007ffe0ff */
[----:B------:R3:W-:Y:S01]  /*d010*/  @!P0 ST.E.64 [R2.64], R66 ;  /* 0x0000004202008985 */ /* 0x0007e2000c101b06 */
[----:B------:R-:W-:-:S13]  /*d020*/  ISETP.GE.AND P0, PT, R5, c[0x0][0x3c8], PT ;  /* 0x0000f20005007a0c */ /* 0x000fda0003f06270 */
[----:B------:R-:W-:Y:S05]  /*d030*/  @P0 BRA `(.L_x_1276) ;  /* 0x00000dd000000947 */ /* 0x000fea0003800000 */
[----:B------:R-:W-:Y:S02]  /*d040*/  IADD3 R12, R239, 0xf8, RZ ;  /* 0x000000f8ef0c7810 */ /* 0x000fe40007ffe0ff */
[----:B---3--:R-:W-:Y:S02]  /*d050*/  LEA R2, P0, R5, R0, 0x2 ;  /* 0x0000000005027211 */ /* 0x008fe400078010ff */
[----:B------:R-:W-:-:S04]  /*d060*/  SHF.R.S32.HI R12, RZ, 0x1f, R12 ;  /* 0x0000001fff0c7819 */ /* 0x000fc8000001140c */
[----:B------:R-:W-:-:S05]  /*d070*/  LEA.HI.X R3, R5, R4, R12, 0x2, P0 ;  /* 0x0000000405037211 */ /* 0x000fca00000f140c */
[----:B------:R1:W-:Y:S01]  /*d080*/  ST.E.64 [R2.64], R58 ;  /* 0x0000003a02007985 */ /* 0x0003e2000c101b06 */
[----:B------:R-:W-:Y:S05]  /*d090*/  BRA `(.L_x_1276) ;  /* 0x00000d7000007947 */ /* 0x000fea0003800000 */
.L_x_1261:
[----:B------:R-:W-:Y:S01]  /*d0a0*/  ISETP.NE.U32.AND P1, PT, RZ, c[0x0][0x508], PT ;  /* 0x00014200ff007a0c */ /* 0x000fe20003f25070 */
[----:B------:R-:W2:Y:S01]  /*d0b0*/  LDL.LU R6, [R1+0x4] ;  /* 0x0000040001067983 */ /* 0x000ea20000300800 */
[----:B------:R-:W-:Y:S01]  /*d0c0*/  ISETP.NE.U32.AND P2, PT, RZ, c[0x0][0x500], PT ;  /* 0x00014000ff007a0c */ /* 0x000fe20003f45070 */
[----:B------:R-:W-:Y:S01]  /*d0d0*/  IMAD.MOV.U32 R4, RZ, RZ, 0x4 ;  /* 0x00000004ff047424 */ /* 0x000fe200078e00ff */
[----:B------:R-:W-:Y:S01]  /*d0e0*/  ISETP.NE.AND.EX P1, PT, RZ, c[0x0][0x50c], PT, P1 ;  /* 0x00014300ff007a0c */ /* 0x000fe20003f25310 */
[----:B------:R-:W-:Y:S01]  /*d0f0*/  IMAD.MOV.U32 R0, RZ, RZ, RZ ;  /* 0x000000ffff007224 */ /* 0x000fe200078e00ff */
[----:B------:R-:W-:Y:S01]  /*d100*/  ISETP.NE.AND.EX P2, PT, RZ, c[0x0][0x504], PT, P2 ;  /* 0x00014100ff007a0c */ /* 0x000fe20003f45320 */
[----:B------:R-:W-:Y:S02]  /*d110*/  IMAD.MOV.U32 R17, RZ, RZ, c[0x0][0x388] ;  /* 0x0000e200ff117624 */ /* 0x000fe400078e00ff */
[----:B-1----:R-:W-:-:S08]  /*d120*/  IMAD.WIDE R4, R244, R4, c[0x0][0x500] ;  /* 0x00014000f4047625 */ /* 0x002fd000078e0204 */
[C---:B------:R-:W-:Y:S02]  /*d130*/  @P1 LEA R2, P0, R244.reuse, c[0x0][0x508], 0x2 ;  /* 0x00014200f4021a11 */ /* 0x040fe400078010ff */
[----:B------:R1:W5:Y:S02]  /*d140*/  @P2 LDG.E R0, [R4.64] ;  /* 0x0000000604002981 */ /* 0x000364000c1e1900 */
[----:B------:R-:W-:-:S05]  /*d150*/  @P1 LEA.HI.X R3, R244, c[0x0][0x50c], R246, 0x2, P0 ;  /* 0x00014300f4031a11 */ /* 0x000fca00000f14f6 */
[----:B------:R1:W5:Y:S01]  /*d160*/  @P1 LDG.E R17, [R2.64] ;  /* 0x0000000602111981 */ /* 0x000362000c1e1900 */
[----:B--2---:R-:W-:-:S04]  /*d170*/  ISETP.NE.AND P0, PT, R6, RZ, PT ;  /* 0x000000ff0600720c */ /* 0x004fc80003f05270 */
[----:B------:R-:W-:Y:S01]  /*d180*/  SEL R16, R6, c[0x0][0x3d4], P0 ;  /* 0x0000f50006107a07 */ /* 0x000fe20000000000 */
[----:B------:R-:W-:Y:S05]  /*d190*/  @P1 BRA `(.L_x_1282) ;  /* 0x0000004000001947 */ /* 0x000fea0003800000 */
[----:B-1----:R-:W-:Y:S05]  /*d1a0*/  @!P2 BRA `(.L_x_1282) ;  /* 0x000000300000a947 */ /* 0x002fea0003800000 */
[----:B------:R1:W2:Y:S04]  /*d1b0*/  LDG.E R2, [R4.64] ;  /* 0x0000000604027981 */ /* 0x0002a8000c1e1900 */
[----:B-1----:R-:W2:Y:S02]  /*d1c0*/  LDG.E R4, [R4.64+0x4] ;  /* 0x0000040604047981 */ /* 0x002ea4000c1e1900 */
[----:B--2--5:R-:W-:Y:S02]  /*d1d0*/  IADD3 R17, -R2, R4, RZ ;  /* 0x0000000402117210 */ /* 0x024fe40007ffe1ff */
.L_x_1282:
        /* <DEDUP_REMOVED lines=11> */
[----:B------:R-:W2:Y:S01]  /*d290*/  LDL.LU R21, [R1+0x28] ;  /* 0x0000280001157983 */ /* 0x000ea20000300800 */
[----:B------:R-:W-:Y:S01]  /*d2a0*/  IMAD.MOV.U32 R2, RZ, RZ, 0x368 ;  /* 0x00000368ff027424 */ /* 0x000fe200078e00ff */
[----:B------:R-:W-:-:S04]  /*d2b0*/  ISETP.GT.AND P2, PT, R16, 0x1, PT ;  /* 0x000000011000780c */ /* 0x000fc80003f44270 */
[----:B------:R-:W-:-:S04]  /*d2c0*/  SEL R2, R2, 0x328, P2 ;  /* 0x0000032802027807 */ /* 0x000fc80001000000 */
[----:B------:R1:W3:Y:S08]  /*d2d0*/  LDC.64 R8, c[0x0][R2+0x170] ;  /* 0x00005c0002087b82 */ /* 0x0002f00000000a00 */
[----:B------:R1:W4:Y:S08]  /*d2e0*/  LDC.64 R6, c[0x0][R2+0x168] ;  /* 0x00005a0002067b82 */ /* 0x0003300000000a00 */
[----:B------:R1:W5:Y:S08]  /*d2f0*/  LDC.64 R14, c[0x0][R2+0x178] ;  /* 0x00005e00020e7b82 */ /* 0x0003700000000a00 */
[----:B------:R1:W2:Y:S02]  /*d300*/  LDC.64 R10, c[0x0][R2+0x160] ;  /* 0x00005800020a7b82 */ /* 0x0002a40000000a00 */
[----:B-1----:R-:W-:-:S02]  /*d310*/  IMAD.MOV.U32 R2, RZ, RZ, c[0x0][0x4e8] ;  /* 0x00013a00ff027624 */ /* 0x002fc400078e00ff */
[-C--:B---3--:R-:W-:Y:S02]  /*d320*/  IMAD R9, R9, R3.reuse, RZ ;  /* 0x0000000309097224 */ /* 0x088fe400078e02ff */
[----:B------:R-:W-:Y:S01]  /*d330*/  IMAD.WIDE.U32 R4, R8, R3, RZ ;  /* 0x0000000308047225 */ /* 0x000fe200078e00ff */
[----:B------:R-:W-:Y:S02]  /*d340*/  ISETP.NE.AND P0, PT, R2, 0x1, PT ;  /* 0x000000010200780c */ /* 0x000fe40003f05270 */
[----:B------:R-:W-:Y:S01]  /*d350*/  MOV R2, R12 ;  /* 0x0000000c00027202 */ /* 0x000fe20000000f00 */
[----:B------:R-:W-:Y:S02]  /*d360*/  IMAD R9, R8, R20, R9 ;  /* 0x0000001408097224 */ /* 0x000fe400078e0209 */
[-C--:B----4-:R-:W-:Y:S02]  /*d370*/  IMAD R18, R7, R245.reuse, RZ ;  /* 0x000000f507127224 */ /* 0x090fe400078e02ff */
[----:B------:R-:W-:Y:S01]  /*d380*/  IMAD.WIDE.U32 R6, R6, R245, RZ ;  /* 0x000000f506067225 */ /* 0x000fe200078e00ff */
[----:B------:R-:W-:-:S03]  /*d390*/  IADD3 R5, R5, R9, RZ ;  /* 0x0000000905057210 */ /* 0x000fc60007ffe0ff */
[----:B------:R-:W-:Y:S02]  /*d3a0*/  IMAD.IADD R18, R7, 0x1, R18 ;  /* 0x0000000107127824 */ /* 0x000fe400078e0212 */
[----:B------:R-:W-:-:S05]  /*d3b0*/  @P0 IMAD.HI.U32 R19, R12, c[0x0][0x4ec], RZ ;  /* 0x00013b000c130a27 */ /* 0x000fca00078e00ff */
[----:B------:R-:W-:Y:S02]  /*d3c0*/  @P0 SHF.R.U32.HI R2, RZ, c[0x0][0x4f0], R19 ;  /* 0x00013c00ff020a19 */ /* 0x000fe40000011613 */
[----:B------:R-:W-:-:S03]  /*d3d0*/  IADD3 R19, P1, P0, R4, R6, R0 ;  /* 0x0000000604137210 */ /* 0x000fc6000783e000 */
[----:B------:R-:W-:-:S04]  /*d3e0*/  IMAD.MOV R4, RZ, RZ, -R2 ;  /* 0x000000ffff047224 */ /* 0x000fc800078e0a02 */
[----:B------:R-:W-:Y:S01]  /*d3f0*/  IMAD R4, R4, c[0x0][0x4e8], R12 ;  /* 0x00013a0004047a24 */ /* 0x000fe200078e020c */
[----:B------:R-:W-:Y:S02]  /*d400*/  IADD3.X R12, R5, R18, R13, P1, P0 ;  /* 0x00000012050c7210 */ /* 0x000fe40000fe040d */
[----:B------:R-:W-:Y:S02]  /*d410*/  SHF.R.S32.HI R5, RZ, 0x1f, R2 ;  /* 0x0000001fff057819 */ /* 0x000fe40000011402 */
[----:B--2---:R-:W-:-:S05]  /*d420*/  SEL R8, R21, RZ, P2 ;  /* 0x000000ff15087207 */ /* 0x004fca0001000000 */
[-C--:B-----5:R-:W-:Y:S02]  /*d430*/  IMAD R9, R15, R8.reuse, RZ ;  /* 0x000000080f097224 */ /* 0x0a0fe400078e02ff */
[----:B------:R-:W-:Y:S01]  /*d440*/  IMAD.WIDE.U32 R6, R14, R8, RZ ;  /* 0x000000080e067225 */ /* 0x000fe200078e00ff */
[----:B------:R-:W-:-:S04]  /*d450*/  SHF.R.S32.HI R8, RZ, 0x1f, R4 ;  /* 0x0000001fff087819 */ /* 0x000fc80000011404 */
[----:B------:R-:W-:Y:S01]  /*d460*/  IADD3 R7, R7, R9, RZ ;  /* 0x0000000907077210 */ /* 0x000fe20007ffe0ff */
[----:B------:R-:W-:Y:S01]  /*d470*/  IMAD.MOV.U32 R9, RZ, RZ, c[0x0][0x4a8] ;  /* 0x00012a00ff097624 */ /* 0x000fe200078e00ff */
[----:B------:R-:W-:Y:S01]  /*d480*/  IADD3 R6, P1, P0, R2, R19, R6 ;  /* 0x0000001302067210 */ /* 0x000fe2000783e006 */
[----:B------:R-:W-:-:S03]  /*d490*/  IMAD R2, R11, R4, RZ ;  /* 0x000000040b027224 */ /* 0x000fc600078e02ff */
[----:B------:R-:W-:Y:S01]  /*d4a0*/  IADD3.X R7, R5, R12, R7, P1, P0 ;  /* 0x0000000c05077210 */ /* 0x000fe20000fe0407 */
[----:B------:R-:W-:-:S04]  /*d4b0*/  IMAD R2, R10, R8, R2 ;  /* 0x000000080a027224 */ /* 0x000fc800078e0202 */
        /* <DEDUP_REMOVED lines=9> */
.L_x_1284:
[----:B------:R-:W-:Y:S05]  /*d550*/  BSYNC B0 ;  /* 0x0000000000007941 */ /* 0x000fea0003800000 */
.L_x_1283:
[----:B------:R-:W-:-:S13]  /*d560*/  ISETP.GT.AND P0, PT, R16, 0x1, PT ;  /* 0x000000011000780c */ /* 0x000fda0003f04270 */
[----:B------:R-:W-:Y:S05]  /*d570*/  @P0 BRA `(.L_x_1276) ;  /* 0x0000089000000947 */ /* 0x000fea0003800000 */
[----:B-1----:R-:W2:Y:S01]  /*d580*/  LDL R6, [R1+0x2c] ;  /* 0x00002c0001067983 */ /* 0x002ea20000100800 */
[----:B------:R-:W-:Y:S01]  /*d590*/  MOV R4, c[0x0][0x4e8] ;  /* 0x00013a0000047a02 */ /* 0x000fe20000000f00 */
[----:B------:R-:W-:Y:S02]  /*d5a0*/  IMAD R2, R13, c[0x0][0x3a0], RZ ;  /* 0x0000e8000d027a24 */ /* 0x000fe400078e02ff */
[----:B------:R-:W1:Y:S01]  /*d5b0*/  S2R R11, SR_TID.X ;  /* 0x00000000000b7919 */ /* 0x000e620000002100 */
[----:B------:R-:W-:Y:S01]  /*d5c0*/  ISETP.NE.AND P0, PT, R4, 0x1, PT ;  /* 0x000000010400780c */ /* 0x000fe20003f05270 */
[----:B------:R-:W-:-:S04]  /*d5d0*/  IMAD.WIDE.U32 R4, R0, c[0x0][0x3a0], RZ ;  /* 0x0000e80000047a25 */ /* 0x000fc800078e00ff */
[----:B------:R-:W-:-:S05]  /*d5e0*/  IMAD R0, R0, c[0x0][0x3a4], R2 ;  /* 0x0000e90000007a24 */ /* 0x000fca00078e0202 */
[----:B------:R-:W-:-:S05]  /*d5f0*/  IADD3 R5, R5, R0, RZ ;  /* 0x0000000005057210 */ /* 0x000fca0007ffe0ff */
[----:B------:R-:W-:-:S04]  /*d600*/  IMAD.WIDE.U32 R4, R245, c[0x0][0x3e8], R4 ;  /* 0x0000fa00f5047a25 */ /* 0x000fc800078e0004 */
[----:B------:R-:W-:Y:S01]  /*d610*/  IMAD R5, R245, c[0x0][0x3ec], R5 ;  /* 0x0000fb00f5057a24 */ /* 0x000fe200078e0205 */
[----:B-1----:R-:W-:-:S04]  /*d620*/  SHF.R.S32.HI R10, RZ, 0x1f, R11 ;  /* 0x0000001fff0a7819 */ /* 0x002fc8000001140b */
[----:B------:R-:W-:-:S04]  /*d630*/  LEA.HI R10, R10, R11, RZ, 0x3 ;  /* 0x0000000b0a0a7211 */ /* 0x000fc800078f18ff */
[----:B------:R-:W-:-:S04]  /*d640*/  SHF.R.S32.HI R10, RZ, 0x3, R10 ;  /* 0x00000003ff0a7819 */ /* 0x000fc8000001140a */
[C---:B------:R-:W-:Y:S02]  /*d650*/  LEA R14, R241.reuse, R10, 0x7 ;  /* 0x0000000af10e7211 */ /* 0x040fe400078e38ff */
[----:B--2---:R-:W-:Y:S01]  /*d660*/  LEA R2, R241, R6, 0x7 ;  /* 0x00000006f1027211 */ /* 0x004fe200078e38ff */
[----:B------:R-:W-:-:S03]  /*d670*/  IMAD R6, R20, c[0x0][0x3f0], RZ ;  /* 0x0000fc0014067a24 */ /* 0x000fc600078e02ff */
[----:B------:R-:W-:Y:S01]  /*d680*/  MOV R0, R2 ;  /* 0x0000000200007202 */ /* 0x000fe20000000f00 */
[----:B------:R-:W-:-:S04]  /*d690*/  @P0 IMAD.HI.U32 R7, R2, c[0x0][0x4ec], RZ ;  /* 0x00013b0002070a27 */ /* 0x000fc800078e00ff */
[C---:B------:R-:W-:Y:S01]  /*d6a0*/  IMAD R9, R3.reuse, c[0x0][0x3f4], R6 ;  /* 0x0000fd0003097a24 */ /* 0x040fe200078e0206 */
[----:B------:R-:W-:Y:S01]  /*d6b0*/  @P0 SHF.R.U32.HI R0, RZ, c[0x0][0x4f0], R7 ;  /* 0x00013c00ff000a19 */ /* 0x000fe20000011607 */
[----:B------:R-:W-:-:S03]  /*d6c0*/  IMAD.WIDE.U32 R6, R3, c[0x0][0x3f0], R4 ;  /* 0x0000fc0003067a25 */ /* 0x000fc600078e0004 */
[----:B------:R-:W-:Y:S02]  /*d6d0*/  IADD3 R4, -R0, RZ, RZ ;  /* 0x000000ff00047210 */ /* 0x000fe40007ffe1ff */
[----:B------:R-:W-:Y:S02]  /*d6e0*/  SHF.R.S32.HI R8, RZ, 0x1f, R0 ;  /* 0x0000001fff087819 */ /* 0x000fe40000011400 */
[----:B------:R-:W-:Y:S01]  /*d6f0*/  IADD3 R3, R7, R9, RZ ;  /* 0x0000000907037210 */ /* 0x000fe20007ffe0ff */
[----:B------:R-:W-:Y:S01]  /*d700*/  IMAD R4, R4, c[0x0][0x4e8], R2 ;  /* 0x00013a0004047a24 */ /* 0x000fe200078e0202 */
[----:B------:R-:W-:Y:S01]  /*d710*/  MOV R2, R6 ;  /* 0x0000000600027202 */ /* 0x000fe20000000f00 */
[----:B------:R-:W-:-:S04]  /*d720*/  IMAD R5, R8, c[0x0][0x3e0], RZ ;  /* 0x0000f80008057a24 */ /* 0x000fc800078e02ff */
        /* <DEDUP_REMOVED lines=12> */
.L_x_1336:
[----:B------:R-:W-:Y:S05]  /*d7f0*/  BRA.DIV ~URZ, `(.L_x_1286) ;  /* 0x00001f027f007947 */ /* 0x000fea000b800000 */
[----:B------:R3:W4:Y:S02]  /*d800*/  SHFL.IDX PT, R0, R15, RZ, 0x181f ;  /* 0x00181fff0f007589 */ /* 0x00072400000e0000 */
.L_x_1337:
[----:B------:R-:W-:Y:S01]  /*d810*/  IMAD R13, R17, c[0x0][0x4e8], RZ ;  /* 0x00013a00110d7a24 */ /* 0x000fe200078e02ff */
[----:B------:R-:W-:Y:S04]  /*d820*/  BSSY B0, `(.L_x_1287) ;  /* 0x0000014000007945 */ /* 0x000fe80003800000 */
        /* <DEDUP_REMOVED lines=15> */
[----:B-----5:R-:W-:-:S05]  /*d920*/  @!P2 LEA.HI.X R9, R237, R4, R5, 0x1, P6 ;  /* 0x00000004ed09a211 */ /* 0x020fca00030f0c05 */
[----:B------:R2:W-:Y:S04]  /*d930*/  @!P2 ST.E.128 [R8.64], RZ ;  /* 0x000000ff0800a985 */ /* 0x0005e8000c101d06 */
[----:B------:R2:W-:Y:S04]  /*d940*/  @!P1 ST.E.128 [R6.64], RZ ;  /* 0x000000ff06009985 */ /* 0x0005e8000c101d06 */
[----:B------:R2:W-:Y:S02]  /*d950*/  @!P0 ST.E.128 [R2.64], RZ ;  /* 0x000000ff02008985 */ /* 0x0005e4000c101d06 */
.L_x_1288:
[----:B------:R-:W-:Y:S05]  /*d960*/  BSYNC B0 ;  /* 0x0000000000007941 */ /* 0x000fea0003800000 */
.L_x_1287:
[----:B------:R-:W-:Y:S05]  /*d970*/  BRA.DIV ~URZ, `(.L_x_1289) ;  /* 0x00001de27f007947 */ /* 0x000fea000b800000 */
[----:B--2---:R2:W1:Y:S04]  /*d980*/  SHFL.IDX PT, R4, R12, 0x1, 0x181f ;  /* 0x00381f000c047f89 */ /* 0x00446800000e0000 */
[----:B----4-:R2:W4:Y:S02]  /*d990*/  SHFL.IDX PT, R0, R15, 0x1, 0x181f ;  /* 0x00381f000f007f89 */ /* 0x01052400000e0000 */
.L_x_1338:
        /* <DEDUP_REMOVED lines=21> */
.L_x_1291:
[----:B------:R-:W-:Y:S05]  /*daf0*/  BSYNC B0 ;  /* 0x0000000000007941 */ /* 0x000fea0003800000 */
.L_x_1290:
[----:B------:R-:W-:Y:S05]  /*db00*/  BRA.DIV ~URZ, `(.L_x_1292) ;  /* 0x00001d127f007947 */ /* 0x000fea000b800000 */
[----:B-1----:R1:W2:Y:S02]  /*db10*/  SHFL.IDX PT, R4, R12, 0x2, 0x181f ;  /* 0x00581f000c047f89 */ /* 0x0022a400000e0000 */
.L_x_1339:
[----:B------:R-:W-:Y:S05]  /*db20*/  BRA.DIV ~URZ, `(.L_x_1293) ;  /* 0x00001d627f007947 */ /* 0x000fea000b800000 */
[----:B----4-:R4:W1:Y:S02]  /*db30*/  SHFL.IDX PT, R0, R15, 0x2, 0x181f ;  /* 0x00581f000f007f89 */ /* 0x01086400000e0000 */
.L_x_1340:
        /* <DEDUP_REMOVED lines=21> */
.L_x_1295:
[----:B------:R-:W-:Y:S05]  /*dc90*/  BSYNC B0 ;  /* 0x0000000000007941 */ /* 0x000fea0003800000 */
.L_x_1294:
[----:B------:R-:W-:Y:S05]  /*dca0*/  BRA.DIV ~URZ, `(.L_x_1296) ;  /* 0x00001c427f007947 */ /* 0x000fea000b800000 */
[----:B--2---:R2:W3:Y:S04]  /*dcb0*/  SHFL.IDX PT, R4, R12, 0x3, 0x181f ;  /* 0x00781f000c047f89 */ /* 0x0044e800000e0000 */
[----:B-1----:R2:W1:Y:S02]  /*dcc0*/  SHFL.IDX PT, R0, R15, 0x3, 0x181f ;  /* 0x00781f000f007f89 */ /* 0x00246400000e0000 */
.L_x_1341:
[----:B------:R-:W-:-:S04]  /*dcd0*/  IADD3 R14, R14, 0x60, RZ ;  /* 0x000000600e0e7810 */ /* 0x000fc80007ffe0ff */
        /* <DEDUP_REMOVED lines=10> */
[----:B---3--:R-:W-:Y:S02]  /*dd80*/  @!P3 LEA.HI.X R11, R234, R4, R235, 0x1, P4 ;  /* 0x00000004ea0bb211 */ /* 0x008fe400020f0ceb */
        /* <DEDUP_REMOVED lines=8> */
.L_x_1276:
[----:B------:R-:W-:Y:S05]  /*de10*/  BSYNC B1 ;  /* 0x0000000000017941 */ /* 0x000fea0003800000 */
.L_x_1260:
[----:B-1--4-:R-:W4:Y:S02]  /*de20*/  LDL R0, [R1+0x30] ;  /* 0x0000300001007983 */ /* 0x012f240000100800 */
[----:B----4-:R-:W-:-:S13]  /*de30*/  ISETP.NE.AND P0, PT, R0, RZ, PT ;  /* 0x000000ff0000720c */ /* 0x010fda0003f05270 */
[----:B------:R-:W-:Y:S01]  /*de40*/  @P0 WARPSYNC 0xffffffff ;  /* 0xffffffff00000948 */ /* 0x000fe20003800000 */
[----:B------:R-:W-:Y:S06]  /*de50*/  @P0 BAR.SYNC.DEFER_BLOCKING 0x5, 0x100 ;  /* 0x0144000000000b1d */ /* 0x000fec0000010000 */
[----:B------:R-:W1:Y:S04]  /*de60*/  @P0 LDS.128 R240, [0x20100] ;  /* 0x02010000fff00984 */ /* 0x000e680000000c00 */
[----:B------:R-:W-:Y:S06]  /*de70*/  @P0 BAR.ARV 0x4, 0x100 ;  /* 0x0104000000000b1d */ /* 0x000fec0000002000 */
[----:B------:R-:W-:Y:S05]  /*de80*/  @P0 BRA `(.L_x_1297) ;  /* 0x00000ae000000947 */ /* 0x000fea0003800000 */
[----:B------:R-:W4:Y:S01]  /*de90*/  S2R R0, SR_TID.X ;  /* 0x0000000000007919 */ /* 0x000f220000002100 */
[----:B---3--:R-:W-:Y:S01]  /*dea0*/  IMAD.MOV.U32 R7, RZ, RZ, RZ ;  /* 0x000000ffff077224 */ /* 0x008fe200078e00ff */
[----:B--2-4-:R-:W-:-:S04]  /*deb0*/  LOP3.LUT R14, R0, 0x1f, RZ, 0xc0, !PT ;  /* 0x0000001f000e7812 */ /* 0x014fc800078ec0ff */
[----:B------:R-:W-:Y:S01]  /*dec0*/  ISETP.NE.AND P5, PT, R14, 0x1f, PT ;  /* 0x0000001f0e00780c */ /* 0x000fe20003fa5270 */
[----:B------:R-:W-:Y:S10]  /*ded0*/  BRA.DIV ~URZ, `(.L_x_1298) ;  /* 0x00001ad27f007947 */ /* 0x000ff4000b800000 */
[----:B------:R2:W3:Y:S02]  /*dee0*/  SHFL.IDX PT, R9, R122, RZ, 0x1f ;  /* 0x00001fff7a097589 */ /* 0x0004e400000e0000 */
.L_x_1342:
[----:B------:R-:W-:Y:S05]  /*def0*/  BRA.DIV ~URZ, `(.L_x_1299) ;  /* 0x00001b227f007947 */ /* 0x000fea000b800000 */
[----:B------:R4:W2:Y:S02]  /*df00*/  SHFL.IDX PT, R8, R122, 0x1, 0x1f ;  /* 0x00201f007a087f89 */ /* 0x0008a400000e0000 */
.L_x_1343:
[----:B-1----:R-:W-:Y:S02]  /*df10*/  IMAD.IADD R0, R243, 0x1, R14 ;  /* 0x00000001f3007824 */ /* 0x002fe400078e020e */
[----:B------:R-:W-:-:S03]  /*df20*/  IMAD.MOV.U32 R6, RZ, RZ, RZ ;  /* 0x000000ffff067224 */ /* 0x000fc600078e00ff */
        /* <DEDUP_REMOVED lines=16> */
.L_x_1344:
        /* <DEDUP_REMOVED lines=16> */
.L_x_1345:
[----:B----4-:R-:W-:Y:S01]  /*e130*/  IMAD R0, R0, c[0x0][0x538], RZ ;  /* 0x00014e0000007a24 */ /* 0x010fe200078e02ff */
[----:B------:R-:W-:Y:S04]  /*e140*/  BSSY B1, `(.L_x_1302) ;  /* 0x000007d000017945 */ /* 0x000fe80003800000 */
[----:B--2---:R-:W-:-:S04]  /*e150*/  IADD3 R8, R0, R8, RZ ;  /* 0x0000000800087210 */ /* 0x004fc80007ffe0ff */
[----:B---3--:R-:W-:-:S13]  /*e160*/  ISETP.GT.AND P6, PT, R8, R9, PT ;  /* 0x000000090800720c */ /* 0x008fda0003fc4270 */
[----:B------:R-:W-:Y:S05]  /*e170*/  @P6 BRA `(.L_x_1303) ;  /* 0x0000024000006947 */ /* 0x000fea0003800000 */
.L_x_1307:
        /* <DEDUP_REMOVED lines=16> */
.L_x_1346:
        /* <DEDUP_REMOVED lines=16> */
.L_x_1347:
[----:B--2---:R-:W-:-:S05]  /*e380*/  IMAD R0, R0, c[0x0][0x538], RZ ;  /* 0x00014e0000007a24 */ /* 0x004fca00078e02ff */
[----:B------:R-:W-:-:S04]  /*e390*/  IADD3 R8, R0, R8, RZ ;  /* 0x0000000800087210 */ /* 0x000fc80007ffe0ff */
[----:B------:R-:W-:-:S13]  /*e3a0*/  ISETP.GT.AND P6, PT, R8, R9, PT ;  /* 0x000000090800720c */ /* 0x000fda0003fc4270 */
[----:B-1----:R-:W-:Y:S05]  /*e3b0*/  @!P6 BRA `(.L_x_1307) ;  /* 0xfffffdc00000e947 */ /* 0x002fea000383ffff */
.L_x_1303:
[----:B------:R-:W-:-:S05]  /*e3c0*/  IADD3 R12, -R0, R8, RZ ;  /* 0x00000008000c7210 */ /* 0x000fca0007ffe1ff */
[----:B------:R-:W-:-:S05]  /*e3d0*/  IMAD R0, R4, c[0x0][0x538], R12 ;  /* 0x00014e0004007a24 */ /* 0x000fca00078e020c */
[----:B------:R-:W-:Y:S01]  /*e3e0*/  ISETP.GT.AND P0, PT, R0, R9, PT ;  /* 0x000000090000720c */ /* 0x000fe20003f04270 */
[----:B------:R-:W-:-:S12]  /*e3f0*/  BRA.DIV ~URZ, `(.L_x_1308) ;  /* 0x00001a627f007947 */ /* 0x000fd8000b800000 */
[----:B------:R-:W-:-:S04]  /*e400*/  VOTE.ANY R11, PT, !P0 ;  /* 0x00000000000b7806 */ /* 0x000fc800040e0100 */
.L_x_1348:
[----:B------:R2:W3:Y:S01]  /*e410*/  POPC R10, R11 ;  /* 0x0000000b000a7309 */ /* 0x0004e20000000000 */
[----:B------:R-:W-:Y:S05]  /*e420*/  BRA.DIV ~URZ, `(.L_x_1309) ;  /* 0x00001a827f007947 */ /* 0x000fea000b800000 */
[----:B---3--:R3:W4:Y:S04]  /*e430*/  SHFL.IDX PT, R8, R6, R10, 0x1f ;  /* 0x00001f0a06087589 */ /* 0x00872800000e0000 */
[----:B------:R3:W1:Y:S02]  /*e440*/  SHFL.IDX PT, R7, R7, R10, 0x1f ;  /* 0x00001f0a07077589 */ /* 0x00066400000e0000 */
.L_x_1349:
[----:B------:R-:W-:Y:S01]  /*e450*/  ISETP.NE.AND P0, PT, R11, RZ, PT ;  /* 0x000000ff0b00720c */ /* 0x000fe20003f05270 */
[----:B------:R-:W-:-:S12]  /*e460*/  BSSY B0, `(.L_x_1310) ;  /* 0x0000005000007945 */ /* 0x000fd80003800000 */
[----:B------:R-:W-:Y:S05]  /*e470*/  @!P0 BRA `(.L_x_1311) ;  /* 0x0000003000008947 */ /* 0x000fea0003800000 */
[----:B------:R-:W-:Y:S01]  /*e480*/  IADD3 R3, R10, -0x1, RZ ;  /* 0xffffffff0a037810 */ /* 0x000fe20007ffe0ff */
[----:B------:R-:W-:Y:S05]  /*e490*/  BRA.DIV ~URZ, `(.L_x_1312) ;  /* 0x00001ae27f007947 */ /* 0x000fea000b800000 */
[----:B------:R2:W3:Y:S02]  /*e4a0*/  SHFL.IDX PT, R13, R4, R3, 0x1f ;  /* 0x00001f03040d7589 */ /* 0x0004e400000e0000 */
.L_x_1311:
[----:B------:R-:W-:Y:S05]  /*e4b0*/  BSYNC B0 ;  /* 0x0000000000007941 */ /* 0x000fea0003800000 */
.L_x_1310:
[----:B----4-:R-:W-:Y:S01]  /*e4c0*/  IABS R2, R8 ;  /* 0x0000000800027213 */ /* 0x010fe20000000000 */
[----:B---3--:R-:W-:Y:S01]  /*e4d0*/  IMAD R240, R13, c[0x0][0x538], R12 ;  /* 0x00014e000df07a24 */ /* 0x008fe200078e020c */
[----:B-12---:R-:W-:Y:S01]  /*e4e0*/  IABS R3, R7 ;  /* 0x0000000700037213 */ /* 0x006fe20000000000 */
[----:B------:R-:W-:Y:S01]  /*e4f0*/  IMAD.IADD R243, R10, 0x1, R243 ;  /* 0x000000010af37824 */ /* 0x000fe200078e02f3 */
[----:B------:R-:W1:Y:S01]  /*e500*/  I2F.RP R4, R2 ;  /* 0x0000000200047306 */ /* 0x000e620000209400 */
[----:B------:R-:W-:Y:S01]  /*e510*/  IMAD.IADD R9, R9, 0x1, -R240 ;  /* 0x0000000109097824 */ /* 0x000fe200078e0af0 */
[----:B------:R-:W-:-:S04]  /*e520*/  MOV R6, R3 ;  /* 0x0000000300067202 */ /* 0x000fc80000000f00 */
[----:B------:R-:W-:Y:S02]  /*e530*/  IABS R11, R9 ;  /* 0x00000009000b7213 */ /* 0x000fe40000000000 */
[----:B------:R-:W-:Y:S08]  /*e540*/  I2F.RP R12, R6 ;  /* 0x00000006000c7306 */ /* 0x000ff00000209400 */
        /* <DEDUP_REMOVED lines=9> */
[----:B------:R-:W-:-:S03]  /*e5e0*/  IMAD.HI.U32 R5, R5, R3, R4 ;  /* 0x0000000305057227 */ /* 0x000fc600078e0004 */
[----:B------:R-:W-:Y:S01]  /*e5f0*/  MOV R4, R0 ;  /* 0x0000000000047202 */ /* 0x000fe20000000f00 */
        /* <DEDUP_REMOVED lines=45> */
.L_x_1304:
[----:B------:R-:W-:Y:S01]  /*e8d0*/  IMAD.MOV.U32 R240, RZ, RZ, R9 ;  /* 0x000000fffff07224 */ /* 0x000fe200078e0009 */
[----:B------:R-:W-:Y:S01]  /*e8e0*/  MOV R242, RZ ;  /* 0x000000ff00f27202 */ /* 0x000fe20000000f00 */
[----:B------:R-:W-:Y:S01]  /*e8f0*/  IMAD.MOV.U32 R241, RZ, RZ, RZ ;  /* 0x000000fffff17224 */ /* 0x000fe200078e00ff */
[----:B------:R-:W-:Y:S02]  /*e900*/  MOV R243, c[0x0][0x53c] ;  /* 0x00014f0000f37a02 */ /* 0x000fe40000000f00 */
.L_x_1313:
[----:B------:R-:W-:Y:S05]  /*e910*/  BSYNC B1 ;  /* 0x0000000000017941 */ /* 0x000fea0003800000 */
.L_x_1302:
[----:B------:R-:W-:Y:S01]  /*e920*/  WARPSYNC 0xffffffff ;  /* 0xffffffff00007948 */ /* 0x000fe20003800000 */
[----:B------:R-:W-:Y:S01]  /*e930*/  BAR.SYNC.DEFER_BLOCKING 0x4, 0x100 ;  /* 0x0104000000007b1d */ /* 0x000fe20000010000 */
[----:B------:R-:W-:-:S13]  /*e940*/  ISETP.NE.AND P0, PT, R14, RZ, PT ;  /* 0x000000ff0e00720c */ /* 0x000fda0003f05270 */
[----:B------:R2:W-:Y:S04]  /*e950*/  @!P0 STS.128 [0x20100], R240 ;  /* 0x020100f0ff008388 */ /* 0x0005e80000000c00 */
[----:B------:R-:W-:Y:S06]  /*e960*/  BAR.ARV 0x5, 0x100 ;  /* 0x0144000000007b1d */ /* 0x000fec0000002000 */
.L_x_1297:
[----:B-1----:R-:W-:-:S13]  /*e970*/  ISETP.GE.AND P0, PT, R243, c[0x0][0x53c], PT ;  /* 0x00014f00f3007a0c */ /* 0x002fda0003f06270 */
[----:B--23--:R-:W-:Y:S01]  /*e980*/  @P0 CALL.REL.NOINC `(.L_x_1314) ;  /* 0x0000001000000944 */ /* 0x00cfe20003c00000 */
[----:B------:R-:W-:Y:S05]  /*e990*/  BRA `(.L_x_1315) ;  /* 0xffff2cc000007947 */ /* 0x000fea000383ffff */
.L_x_1314:
[----:B------:R-:W-:Y:S05]  /*e9a0*/  EXIT ;  /* 0x000000000000794d */ /* 0x000fea0003800000 */
.L_x_1226:
[----:B------:R-:W-:Y:S01]  /*e9b0*/  IMAD.MOV.U32 R0, RZ, RZ, R5 ;  /* 0x000000ffff007224 */ /* 0x000fe200078e0005 */
[----:B------:R-:W-:Y:S02]  /*e9c0*/  MOV R2, 0x1 ;  /* 0x0000000100027802 */ /* 0x000fe40000000f00 */
[----:B------:R-:W-:Y:S02]  /*e9d0*/  MOV R3, 0xe9f0 ;  /* 0x0000e9f000037802 */ /* 0x000fe40000000f00 */
[----:B--2---:R-:W-:Y:S05]  /*e9e0*/  CALL.REL.NOINC `($__internal_28_$__cuda_sm70_shflsync_up_p) ;  /* 0x0000169000007944 */ /* 0x004fea0003c00000 */
[----:B------:R-:W-:Y:S01]  /*e9f0*/  MOV R0, R4 ;  /* 0x0000000400007202 */ /* 0x000fe20000000f00 */
[----:B------:R-:W-:Y:S05]  /*ea00*/  BRA `(.L_x_1316) ;  /* 0xffff1a4000007947 */ /* 0x000fea000383ffff */
.L_x_1227:
[----:B------:R-:W-:Y:S01]  /*ea10*/  IMAD.MOV.U32 R0, RZ, RZ, R5 ;  /* 0x000000ffff007224 */ /* 0x000fe200078e0005 */
[----:B------:R-:W-:Y:S02]  /*ea20*/  MOV R2, 0x2 ;  /* 0x0000000200027802 */ /* 0x000fe40000000f00 */
[----:B------:R-:W-:Y:S02]  /*ea30*/  MOV R3, 0xea50 ;  /* 0x0000ea5000037802 */ /* 0x000fe40000000f00 */
[----:B--2---:R-:W-:Y:S05]  /*ea40*/  CALL.REL.NOINC `($__internal_28_$__cuda_sm70_shflsync_up_p) ;  /* 0x0000163000007944 */ /* 0x004fea0003c00000 */
[----:B------:R-:W-:Y:S01]  /*ea50*/  SEL R0, R4, RZ, P4 ;  /* 0x000000ff04007207 */ /* 0x000fe20002000000 */
[----:B------:R-:W-:Y:S01]  /*ea60*/  IMAD.MOV.U32 R2, RZ, RZ, 0x4 ;  /* 0x00000004ff027424 */ /* 0x000fe200078e00ff */
[----:B------:R-:W-:-:S03]  /*ea70*/  MOV R3, 0xeaa0 ;  /* 0x0000eaa000037802 */ /* 0x000fc60000000f00 */
[----:B------:R-:W-:Y:S02]  /*ea80*/  IMAD.IADD R0, R5, 0x1, R0 ;  /* 0x0000000105007824 */ /* 0x000fe400078e0200 */
[----:B------:R-:W-:Y:S05]  /*ea90*/  CALL.REL.NOINC `($__internal_28_$__cuda_sm70_shflsync_up_p) ;  /* 0x000015e000007944 */ /* 0x000fea0003c00000 */
        /* <DEDUP_REMOVED lines=13> */
[----:B------:R-:W-:Y:S01]  /*eb70*/  IMAD.IADD R4, R0, 0x1, R4 ;  /* 0x0000000100047824 */ /* 0x000fe200078e0204 */
[----:B------:R-:W-:-:S03]  /*eb80*/  MOV R0, 0x1f ;  /* 0x0000001f00007802 */ /* 0x000fc60000000f00 */
[----:B------:R-:W-:Y:S02]  /*eb90*/  IMAD.MOV.U32 R5, RZ, RZ, R4 ;  /* 0x000000ffff057224 */ /* 0x000fe400078e0004 */
[----:B------:R-:W-:Y:S05]  /*eba0*/  CALL.REL.NOINC `($__internal_27_$__cuda_sm70_shflsync_idx_p) ;  /* 0x0000148000007944 */ /* 0x000fea0003c00000 */
[----:B------:R-:W-:Y:S05]  /*ebb0*/  BRA `(.L_x_1317) ;  /* 0xffff199000007947 */ /* 0x000fea000383ffff */
.L_x_1229:
[----:B------:R-:W-:Y:S02]  /*ebc0*/  SEL R0, RZ, 0x1, P0 ;  /* 0x00000001ff007807 */ /* 0x000fe40000000000 */
[----:B------:R-:W-:Y:S02]  /*ebd0*/  MOV R2, 0xebf0 ;  /* 0x0000ebf000027802 */ /* 0x000fe40000000f00 */
[----:B------:R-:W-:Y:S05]  /*ebe0*/  CALL.REL.NOINC `($__internal_29_$__cuda_sm70_votesync_ballot) ;  /* 0x0000150000007944 */ /* 0x000fea0003c00000 */
[----:B------:R-:W-:Y:S01]  /*ebf0*/  MOV R6, R0 ;  /* 0x0000000000067202 */ /* 0x000fe20000000f00 */
[----:B------:R-:W-:Y:S05]  /*ec00*/  BRA `(.L_x_1318) ;  /* 0xffff19d000007947 */ /* 0x000fea000383ffff */
.L_x_1230:
[----:B------:R-:W-:Y:S01]  /*ec10*/  IMAD.MOV.U32 R5, RZ, RZ, R8 ;  /* 0x000000ffff057224 */ /* 0x000fe200078e0008 */
[----:B--2---:R-:W-:Y:S01]  /*ec20*/  MOV R3, R243 ;  /* 0x000000f300037202 */ /* 0x004fe20000000f00 */
[----:B------:R-:W-:Y:S01]  /*ec30*/  IMAD.MOV.U32 R0, RZ, RZ, 0x1f ;  /* 0x0000001fff007424 */ /* 0x000fe200078e00ff */
[----:B------:R-:W-:Y:S02]  /*ec40*/  MOV R2, 0xec60 ;  /* 0x0000ec6000027802 */ /* 0x000fe40000000f00 */
[----:B-1----:R-:W-:Y:S05]  /*ec50*/  CALL.REL.NOINC `($__internal_27_$__cuda_sm70_shflsync_idx_p) ;  /* 0x000013d000007944 */ /* 0x002fea0003c00000 */
[----:B------:R-:W-:Y:S01]  /*ec60*/  IMAD.MOV.U32 R11, RZ, RZ, R0 ;  /* 0x000000ffff0b7224 */ /* 0x000fe200078e0000 */
[----:B------:R-:W-:Y:S01]  /*ec70*/  MOV R5, R7 ;  /* 0x0000000700057202 */ /* 0x000fe20000000f00 */
[----:B------:R-:W-:Y:S01]  /*ec80*/  IMAD.MOV.U32 R7, RZ, RZ, RZ ;  /* 0x000000ffff077224 */ /* 0x000fe200078e00ff */
[----:B------:R-:W-:Y:S01]  /*ec90*/  MOV R3, R243 ;  /* 0x000000f300037202 */ /* 0x000fe20000000f00 */
[----:B------:R-:W-:Y:S01]  /*eca0*/  IMAD.MOV.U32 R0, RZ, RZ, 0x1f ;  /* 0x0000001fff007424 */ /* 0x000fe200078e00ff */
[----:B------:R-:W-:-:S02]  /*ecb0*/  MOV R2, 0xecd0 ;  /* 0x0000ecd000027802 */ /* 0x000fc40000000f00 */
[----:B------:R-:W-:Y:S05]  /*ecc0*/  CALL.REL.NOINC `($__internal_27_$__cuda_sm70_shflsync_idx_p) ;  /* 0x0000136000007944 */ /* 0x000fea0003c00000 */
[----:B------:R-:W-:Y:S01]  /*ecd0*/  MOV R10, R0 ;  /* 0x00000000000a7202 */ /* 0x000fe20000000f00 */
[----:B------:R-:W-:Y:S05]  /*ece0*/  BRA `(.L_x_1319) ;  /* 0xffff194000007947 */ /* 0x000fea000383ffff */
.L_x_1233:
[----:B------:R-:W-:Y:S01]  /*ecf0*/  IMAD.MOV.U32 R5, RZ, RZ, R4 ;  /* 0x000000ffff057224 */ /* 0x000fe200078e0004 */
[----:B------:R-:W-:-:S02]  /*ed00*/  MOV R0, 0x1f ;  /* 0x0000001f00007802 */ /* 0x000fc40000000f00 */
[----:B------:R-:W-:Y:S02]  /*ed10*/  MOV R2, 0xed30 ;  /* 0x0000ed3000027802 */ /* 0x000fe40000000f00 */
[----:B-1----:R-:W-:Y:S05]  /*ed20*/  CALL.REL.NOINC `($__internal_27_$__cuda_sm70_shflsync_idx_p) ;  /* 0x0000130000007944 */ /* 0x002fea0003c00000 */
[----:B------:R-:W-:Y:S01]  /*ed30*/  MOV R7, R0 ;  /* 0x0000000000077202 */ /* 0x000fe20000000f00 */
[----:B------:R-:W-:Y:S05]  /*ed40*/  BRA `(.L_x_1232) ;  /* 0xffff194000007947 */ /* 0x000fea000383ffff */
.L_x_1241:
[----:B------:R-:W-:Y:S01]  /*ed50*/  IMAD.MOV.U32 R5, RZ, RZ, R14 ;  /* 0x000000ffff057224 */ /* 0x000fe200078e000e */
[----:B------:R-:W-:Y:S01]  /*ed60*/  MOV R3, RZ ;  /* 0x000000ff00037202 */ /* 0x000fe20000000f00 */
[----:B------:R-:W-:Y:S01]  /*ed70*/  IMAD.MOV.U32 R0, RZ, RZ, 0x181f ;  /* 0x0000181fff007424 */ /* 0x000fe200078e00ff */
[----:B------:R-:W-:Y:S02]  /*ed80*/  MOV R2, 0xeda0 ;  /* 0x0000eda000027802 */ /* 0x000fe40000000f00 */
[----:B------:R-:W-:Y:S05]  /*ed90*/  CALL.REL.NOINC `($__internal_27_$__cuda_sm70_shflsync_idx_p) ;  /* 0x0000129000007944 */ /* 0x000fea0003c00000 */
[----:B------:R-:W-:Y:S01]  /*eda0*/  MOV R4, R0 ;  /* 0x0000000000047202 */ /* 0x000fe20000000f00 */
[----:B------:R-:W-:Y:S05]  /*edb0*/  BRA `(.L_x_1320) ;  /* 0xffff390000007947 */ /* 0x000fea000383ffff */
.L_x_1242:
[----:B------:R-:W-:Y:S01]  /*edc0*/  IMAD.MOV.U32 R5, RZ, RZ, R15 ;  /* 0x000000ffff057224 */ /* 0x000fe200078e000f */
[----:B------:R-:W-:Y:S01]  /*edd0*/  MOV R3, RZ ;  /* 0x000000ff00037202 */ /* 0x000fe20000000f00 */
[----:B------:R-:W-:Y:S01]  /*ede0*/  IMAD.MOV.U32 R0, RZ, RZ, 0x181f ;  /* 0x0000181fff007424 */ /* 0x000fe200078e00ff */
[----:B------:R-:W-:Y:S02]  /*edf0*/  MOV R2, 0xee10 ;  /* 0x0000ee1000027802 */ /* 0x000fe40000000f00 */
[----:B-12---:R-:W-:Y:S05]  /*ee00*/  CALL.REL.NOINC `($__internal_27_$__cuda_sm70_shflsync_idx_p) ;  /* 0x0000122000007944 */ /* 0x006fea0003c00000 */
[----:B------:R-:W-:Y:S05]  /*ee10*/  BRA `(.L_x_1321) ;  /* 0xffff38c000007947 */ /* 0x000fea000383ffff */
.L_x_1245:
[----:B------:R-:W-:Y:S01]  /*ee20*/  IMAD.MOV.U32 R5, RZ, RZ, R14 ;  /* 0x000000ffff057224 */ /* 0x000fe200078e000e */
[----:B--2---:R-:W-:Y:S01]  /*ee30*/  MOV R3, 0x1 ;  /* 0x0000000100037802 */ /* 0x004fe20000000f00 */
[----:B----4-:R-:W-:Y:S01]  /*ee40*/  IMAD.MOV.U32 R0, RZ, RZ, 0x181f ;  /* 0x0000181fff007424 */ /* 0x010fe200078e00ff */
[----:B------:R-:W-:-:S02]  /*ee50*/  MOV R2, 0xee70 ;  /* 0x0000ee7000027802 */ /* 0x000fc40000000f00 */
[----:B-1-3--:R-:W-:Y:S05]  /*ee60*/  CALL.REL.NOINC `($__internal_27_$__cuda_sm70_shflsync_idx_p) ;  /* 0x000011c000007944 */ /* 0x00afea0003c00000 */
[----:B------:R-:W-:Y:S01]  /*ee70*/  IMAD.MOV.U32 R4, RZ, RZ, R0 ;  /* 0x000000ffff047224 */ /* 0x000fe200078e0000 */
[----:B------:R-:W-:Y:S01]  /*ee80*/  MOV R3, 0x1 ;  /* 0x0000000100037802 */ /* 0x000fe20000000f00 */
[----:B------:R-:W-:Y:S01]  /*ee90*/  IMAD.MOV.U32 R5, RZ, RZ, R15 ;  /* 0x000000ffff057224 */ /* 0x000fe200078e000f */
[----:B------:R-:W-:-:S02]  /*eea0*/  MOV R0, 0x181f ;  /* 0x0000181f00007802 */ /* 0x000fc40000000f00 */
[----:B------:R-:W-:Y:S02]  /*eeb0*/  MOV R2, 0xeed0 ;  /* 0x0000eed000027802 */ /* 0x000fe40000000f00 */
[----:B------:R-:W-:Y:S05]  /*eec0*/  CALL.REL.NOINC `($__internal_27_$__cuda_sm70_shflsync_idx_p) ;  /* 0x0000116000007944 */ /* 0x000fea0003c00000 */
[----:B------:R-:W-:Y:S05]  /*eed0*/  BRA `(.L_x_1322) ;  /* 0xffff398000007947 */ /* 0x000fea000383ffff */
.L_x_1248:
[----:B------:R-:W-:Y:S01]  /*eee0*/  IMAD.MOV.U32 R5, RZ, RZ, R14 ;  /* 0x000000ffff057224 */ /* 0x000fe200078e000e */
[----:B-1----:R-:W-:Y:S01]  /*eef0*/  MOV R3, 0x2 ;  /* 0x0000000200037802 */ /* 0x002fe20000000f00 */
[----:B----4-:R-:W-:Y:S01]  /*ef00*/  IMAD.MOV.U32 R0, RZ, RZ, 0x181f ;  /* 0x0000181fff007424 */ /* 0x010fe200078e00ff */
[----:B------:R-:W-:Y:S02]  /*ef10*/  MOV R2, 0xef30 ;  /* 0x0000ef3000027802 */ /* 0x000fe40000000f00 */
[----:B--23--:R-:W-:Y:S05]  /*ef20*/  CALL.REL.NOINC `($__internal_27_$__cuda_sm70_shflsync_idx_p) ;  /* 0x0000110000007944 */ /* 0x00cfea0003c00000 */
[----:B------:R-:W-:Y:S01]  /*ef30*/  MOV R4, R0 ;  /* 0x0000000000047202 */ /* 0x000fe20000000f00 */
[----:B------:R-:W-:Y:S05]  /*ef40*/  BRA `(.L_x_1323) ;  /* 0xffff3a8000007947 */ /* 0x000fea000383ffff */
.L_x_1249:
[----:B------:R-:W-:Y:S01]  /*ef50*/  IMAD.MOV.U32 R5, RZ, RZ, R15 ;  /* 0x000000ffff057224 */ /* 0x000fe200078e000f */
[----:B------:R-:W-:Y:S01]  /*ef60*/  MOV R3, 0x2 ;  /* 0x0000000200037802 */ /* 0x000fe20000000f00 */
[----:B----4-:R-:W-:Y:S01]  /*ef70*/  IMAD.MOV.U32 R0, RZ, RZ, 0x181f ;  /* 0x0000181fff007424 */ /* 0x010fe200078e00ff */
[----:B------:R-:W-:Y:S02]  /*ef80*/  MOV R2, 0xefa0 ;  /* 0x0000efa000027802 */ /* 0x000fe40000000f00 */
[----:B-123--:R-:W-:Y:S05]  /*ef90*/  CALL.REL.NOINC `($__internal_27_$__cuda_sm70_shflsync_idx_p) ;  /* 0x0000109000007944 */ /* 0x00efea0003c00000 */
[----:B------:R-:W-:Y:S05]  /*efa0*/  BRA `(.L_x_1324) ;  /* 0xffff3a4000007947 */ /* 0x000fea000383ffff */
.L_x_1252:
[----:B------:R-:W-:Y:S01]  /*efb0*/  IMAD.MOV.U32 R5, RZ, RZ, R14 ;  /* 0x000000ffff057224 */ /* 0x000fe200078e000e */
[----:B-1----:R-:W-:Y:S01]  /*efc0*/  MOV R3, 0x3 ;  /* 0x0000000300037802 */ /* 0x002fe20000000f00 */
[----:B------:R-:W-:Y:S01]  /*efd0*/  IMAD.MOV.U32 R0, RZ, RZ, 0x181f ;  /* 0x0000181fff007424 */ /* 0x000fe200078e00ff */
[----:B------:R-:W-:-:S02]  /*efe0*/  MOV R2, 0xf000 ;  /* 0x0000f00000027802 */ /* 0x000fc40000000f00 */
[----:B--234-:R-:W-:Y:S05]  /*eff0*/  CALL.REL.NOINC `($__internal_27_$__cuda_sm70_shflsync_idx_p) ;  /* 0x0000103000007944 */ /* 0x01cfea0003c00000 */
[----:B------:R-:W-:Y:S01]  /*f000*/  IMAD.MOV.U32 R4, RZ, RZ, R0 ;  /* 0x000000ffff047224 */ /* 0x000fe200078e0000 */
[----:B------:R-:W-:Y:S01]  /*f010*/  MOV R3, 0x3 ;  /* 0x0000000300037802 */ /* 0x000fe20000000f00 */
[----:B------:R-:W-:Y:S01]  /*f020*/  IMAD.MOV.U32 R5, RZ, RZ, R15 ;  /* 0x000000ffff057224 */ /* 0x000fe200078e000f */
[----:B------:R-:W-:-:S02]  /*f030*/  MOV R0, 0x181f ;  /* 0x0000181f00007802 */ /* 0x000fc40000000f00 */
[----:B------:R-:W-:Y:S02]  /*f040*/  MOV R2, 0xf060 ;  /* 0x0000f06000027802 */ /* 0x000fe40000000f00 */
[----:B------:R-:W-:Y:S05]  /*f050*/  CALL.REL.NOINC `($__internal_27_$__cuda_sm70_shflsync_idx_p) ;  /* 0x00000fd000007944 */ /* 0x000fea0003c00000 */
[----:B------:R-:W-:Y:S05]  /*f060*/  BRA `(.L_x_1325) ;  /* 0xffff3b0000007947 */ /* 0x000fea000383ffff */
.L_x_1257:
[----:B------:R-:W-:Y:S01]  /*f070*/  IMAD.MOV.U32 R2, RZ, RZ, R233 ;  /* 0x000000ffff027224 */ /* 0x000fe200078e00e9 */
[----:B------:R-:W-:Y:S01]  /*f080*/  MOV R7, 0x1f ;  /* 0x0000001f00077802 */ /* 0x000fe20000000f00 */
[----:B------:R-:W-:Y:S01]  /*f090*/  IMAD.MOV.U32 R5, RZ, RZ, 0x2 ;  /* 0x00000002ff057424 */ /* 0x000fe200078e00ff */
[----:B------:R-:W-:Y:S02]  /*f0a0*/  MOV R6, 0xffffffff ;  /* 0xffffffff00067802 */ /* 0x000fe40000000f00 */
[----:B------:R-:W-:Y:S02]  /*f0b0*/  MOV R3, 0xf0d0 ;  /* 0x0000f0d000037802 */ /* 0x000fe40000000f00 */
[----:B------:R-:W-:Y:S05]  /*f0c0*/  CALL.REL.NOINC `($__internal_26_$__cuda_sm70_shflsync_bfly_p) ;  /* 0x00000f1000007944 */ /* 0x000fea0003c00000 */
[----:B------:R-:W-:Y:S01]  /*f0d0*/  FADD.FTZ R0, R233, R5 ;  /* 0x00000005e9007221 */ /* 0x000fe20000010000 */
[----:B------:R-:W-:Y:S02]  /*f0e0*/  MOV R5, 0x1 ;  /* 0x0000000100057802 */ /* 0x000fe40000000f00 */
[----:B------:R-:W-:Y:S02]  /*f0f0*/  MOV R3, 0xf120 ;  /* 0x0000f12000037802 */ /* 0x000fe40000000f00 */
[----:B------:R-:W-:-:S02]  /*f100*/  MOV R2, R0 ;  /* 0x0000000000027202 */ /* 0x000fc40000000f00 */
[----:B------:R-:W-:Y:S05]  /*f110*/  CALL.REL.NOINC `($__internal_26_$__cuda_sm70_shflsync_bfly_p) ;  /* 0x00000ec000007944 */ /* 0x000fea0003c00000 */
[----:B------:R-:W-:Y:S01]  /*f120*/  FADD.FTZ R0, R0, R5 ;  /* 0x0000000500007221 */ /* 0x000fe20000010000 */
[----:B------:R-:W-:-:S02]  /*f130*/  MOV R2, R232 ;  /* 0x000000e800027202 */ /* 0x000fc40000000f00 */
[----:B------:R-:W-:Y:S02]  /*f140*/  MOV R5, 0x2 ;  /* 0x0000000200057802 */ /* 0x000fe40000000f00 */
[----:B------:R-:W-:Y:S02]  /*f150*/  MOV R3, 0xf170 ;  /* 0x0000f17000037802 */ /* 0x000fe40000000f00 */
[----:B------:R-:W-:Y:S05]  /*f160*/  CALL.REL.NOINC `($__internal_26_$__cuda_sm70_shflsync_bfly_p) ;  /* 0x00000e7000007944 */ /* 0x000fea0003c00000 */
[----:B------:R-:W-:Y:S01]  /*f170*/  FADD.FTZ R4, R232, R5 ;  /* 0x00000005e8047221 */ /* 0x000fe20000010000 */
[----:B------:R-:W-:Y:S02]  /*f180*/  MOV R5, 0x1 ;  /* 0x0000000100057802 */ /* 0x000fe40000000f00 */
[----:B------:R-:W-:Y:S02]  /*f190*/  MOV R3, 0xf1c0 ;  /* 0x0000f1c000037802 */ /* 0x000fe40000000f00 */
[----:B------:R-:W-:Y:S02]  /*f1a0*/  MOV R2, R4 ;  /* 0x0000000400027202 */ /* 0x000fe40000000f00 */
[----:B------:R-:W-:Y:S05]  /*f1b0*/  CALL.REL.NOINC `($__internal_26_$__cuda_sm70_shflsync_bfly_p) ;  /* 0x00000e2000007944 */ /* 0x000fea0003c00000 */
[----:B------:R-:W-:Y:S01]  /*f1c0*/  MOV R3, R5 ;  /* 0x0000000500037202 */ /* 0x000fe20000000f00 */
[----:B------:R-:W-:Y:S05]  /*f1d0*/  BRA `(.L_x_1326) ;  /* 0xffff9fc000007947 */ /* 0x000fea000383ffff */
.L_x_1264:
[----:B-1-34-:R-:W-:Y:S01]  /*f1e0*/  IMAD.MOV.U32 R5, RZ, RZ, R14 ;  /* 0x000000ffff057224 */ /* 0x01afe200078e000e */
[----:B------:R-:W-:Y:S01]  /*f1f0*/  MOV R3, RZ ;  /* 0x000000ff00037202 */ /* 0x000fe20000000f00 */
[----:B------:R-:W-:Y:S01]  /*f200*/  IMAD.MOV.U32 R0, RZ, RZ, 0x181f ;  /* 0x0000181fff007424 */ /* 0x000fe200078e00ff */
[----:B------:R-:W-:-:S02]  /*f210*/  MOV R2, 0xf230 ;  /* 0x0000f23000027802 */ /* 0x000fc40000000f00 */
[----:B------:R-:W-:Y:S05]  /*f220*/  CALL.REL.NOINC `($__internal_27_$__cuda_sm70_shflsync_idx_p) ;  /* 0x00000e0000007944 */ /* 0x000fea0003c00000 */
[----:B------:R-:W-:Y:S01]  /*f230*/  MOV R6, R0 ;  /* 0x0000000000067202 */ /* 0x000fe20000000f00 */
[----:B------:R-:W-:Y:S05]  /*f240*/  BRA `(.L_x_1327) ;  /* 0xffffbbc000007947 */ /* 0x000fea000383ffff */
.L_x_1265:
[----:B------:R-:W-:Y:S01]  /*f250*/  IMAD.MOV.U32 R5, RZ, RZ, R15 ;  /* 0x000000ffff057224 */ /* 0x000fe200078e000f */
[----:B------:R-:W-:Y:S01]  /*f260*/  MOV R3, RZ ;  /* 0x000000ff00037202 */ /* 0x000fe20000000f00 */
[----:B------:R-:W-:Y:S01]  /*f270*/  IMAD.MOV.U32 R0, RZ, RZ, 0x181f ;  /* 0x0000181fff007424 */ /* 0x000fe200078e00ff */
[----:B------:R-:W-:-:S02]  /*f280*/  MOV R2, 0xf2a0 ;  /* 0x0000f2a000027802 */ /* 0x000fc40000000f00 */
[----:B-12---:R-:W-:Y:S05]  /*f290*/  CALL.REL.NOINC `($__internal_27_$__cuda_sm70_shflsync_idx_p) ;  /* 0x00000d9000007944 */ /* 0x006fea0003c00000 */
[----:B------:R-:W-:Y:S05]  /*f2a0*/  BRA `(.L_x_1328) ;  /* 0xffffbb8000007947 */ /* 0x000fea000383ffff */
.L_x_1268:
        /* <DEDUP_REMOVED lines=12> */
.L_x_1271:
[----:B------:R-:W-:Y:S01]  /*f370*/  IMAD.MOV.U32 R5, RZ, RZ, R14 ;  /* 0x000000ffff057224 */ /* 0x000fe200078e000e */
[----:B-1----:R-:W-:Y:S01]  /*f380*/  MOV R3, 0x2 ;  /* 0x0000000200037802 */ /* 0x002fe20000000f00 */
[----:B----4-:R-:W-:Y:S01]  /*f390*/  IMAD.MOV.U32 R0, RZ, RZ, 0x181f ;  /* 0x0000181fff007424 */ /* 0x010fe200078e00ff */
[----:B------:R-:W-:Y:S02]  /*f3a0*/  MOV R2, 0xf3c0 ;  /* 0x0000f3c000027802 */ /* 0x000fe40000000f00 */
[----:B--23--:R-:W-:Y:S05]  /*f3b0*/  CALL.REL.NOINC `($__internal_27_$__cuda_sm70_shflsync_idx_p) ;  /* 0x00000c7000007944 */ /* 0x00cfea0003c00000 */
[----:B------:R-:W-:Y:S01]  /*f3c0*/  MOV R6, R0 ;  /* 0x0000000000067202 */ /* 0x000fe20000000f00 */
[----:B------:R-:W-:Y:S05]  /*f3d0*/  BRA `(.L_x_1330) ;  /* 0xffffbd5000007947 */ /* 0x000fea000383ffff */
.L_x_1272:
[----:B------:R-:W-:Y:S01]  /*f3e0*/  IMAD.MOV.U32 R5, RZ, RZ, R15 ;  /* 0x000000ffff057224 */ /* 0x000fe200078e000f */
[----:B------:R-:W-:Y:S01]  /*f3f0*/  MOV R3, 0x2 ;  /* 0x0000000200037802 */ /* 0x000fe20000000f00 */
[----:B----4-:R-:W-:Y:S01]  /*f400*/  IMAD.MOV.U32 R0, RZ, RZ, 0x181f ;  /* 0x0000181fff007424 */ /* 0x010fe200078e00ff */
[----:B------:R-:W-:Y:S02]  /*f410*/  MOV R2, 0xf430 ;  /* 0x0000f43000027802 */ /* 0x000fe40000000f00 */
[----:B-123--:R-:W-:Y:S05]  /*f420*/  CALL.REL.NOINC `($__internal_27_$__cuda_sm70_shflsync_idx_p) ;  /* 0x00000c0000007944 */ /* 0x00efea0003c00000 */
[----:B------:R-:W-:Y:S05]  /*f430*/  BRA `(.L_x_1331) ;  /* 0xffffbd1000007947 */ /* 0x000fea000383ffff */
.L_x_1275:
        /* <DEDUP_REMOVED lines=12> */
.L_x_1277:
[----:B------:R-:W-:Y:S01]  /*f500*/  IMAD.MOV.U32 R5, RZ, RZ, R20 ;  /* 0x000000ffff057224 */ /* 0x000fe200078e0014 */
[----:B------:R-:W-:Y:S01]  /*f510*/  MOV R3, RZ ;  /* 0x000000ff00037202 */ /* 0x000fe20000000f00 */
[----:B------:R-:W-:Y:S01]  /*f520*/  IMAD.MOV.U32 R0, RZ, RZ, 0x1c1f ;  /* 0x00001c1fff007424 */ /* 0x000fe200078e00ff */
[----:B------:R-:W-:Y:S02]  /*f530*/  MOV R2, 0xf550 ;  /* 0x0000f55000027802 */ /* 0x000fe40000000f00 */
[----:B------:R-:W-:Y:S05]  /*f540*/  CALL.REL.NOINC `($__internal_27_$__cuda_sm70_shflsync_idx_p) ;  /* 0x00000ae000007944 */ /* 0x000fea0003c00000 */
[----:B------:R-:W-:Y:S01]  /*f550*/  MOV R4, R0 ;  /* 0x0000000000047202 */ /* 0x000fe20000000f00 */
[----:B------:R-:W-:Y:S05]  /*f560*/  BRA `(.L_x_1333) ;  /* 0xffffc0e000007947 */ /* 0x000fea000383ffff */
.L_x_1278:
[----:B------:R-:W-:Y:S01]  /*f570*/  IMAD.MOV.U32 R5, RZ, RZ, R21 ;  /* 0x000000ffff057224 */ /* 0x000fe200078e0015 */
[----:B------:R-:W-:Y:S01]  /*f580*/  MOV R3, RZ ;  /* 0x000000ff00037202 */ /* 0x000fe20000000f00 */
[----:B------:R-:W-:Y:S01]  /*f590*/  IMAD.MOV.U32 R0, RZ, RZ, 0x1c1f ;  /* 0x00001c1fff007424 */ /* 0x000fe200078e00ff */
[----:B------:R-:W-:Y:S02]  /*f5a0*/  MOV R2, 0xf5c0 ;  /* 0x0000f5c000027802 */ /* 0x000fe40000000f00 */
[----:B-12---:R-:W-:Y:S05]  /*f5b0*/  CALL.REL.NOINC `($__internal_27_$__cuda_sm70_shflsync_idx_p) ;  /* 0x00000a7000007944 */ /* 0x006fea0003c00000 */
[----:B------:R-:W-:Y:S05]  /*f5c0*/  BRA `(.L_x_1334) ;  /* 0xffffc0a000007947 */ /* 0x000fea000383ffff */
.L_x_1281:
        /* <DEDUP_REMOVED lines=12> */
.L_x_1285:
[----:B------:R-:W-:Y:S01]  /*f690*/  IMAD.MOV.U32 R5, RZ, RZ, R12 ;  /* 0x000000ffff057224 */ /* 0x000fe200078e000c */
[----:B------:R-:W-:Y:S01]  /*f6a0*/  MOV R3, RZ ;  /* 0x000000ff00037202 */ /* 0x000fe20000000f00 */
[----:B------:R-:W-:Y:S01]  /*f6b0*/  IMAD.MOV.U32 R0, RZ, RZ, 0x181f ;  /* 0x0000181fff007424 */ /* 0x000fe200078e00ff */
[----:B------:R-:W-:Y:S02]  /*f6c0*/  MOV R2, 0xf6e0 ;  /* 0x0000f6e000027802 */ /* 0x000fe40000000f00 */
[----:B------:R-:W-:Y:S05]  /*f6d0*/  CALL.REL.NOINC `($__internal_27_$__cuda_sm70_shflsync_idx_p) ;  /* 0x0000095000007944 */ /* 0x000fea0003c00000 */
[----:B------:R-:W-:Y:S01]  /*f6e0*/  MOV R4, R0 ;  /* 0x0000000000047202 */ /* 0x000fe20000000f00 */
[----:B------:R-:W-:Y:S05]  /*f6f0*/  BRA `(.L_x_1336) ;  /* 0xffffe0f000007947 */ /* 0x000fea000383ffff */
.L_x_1286:
[----:B------:R-:W-:Y:S01]  /*f700*/  IMAD.MOV.U32 R5, RZ, RZ, R15 ;  /* 0x000000ffff057224 */ /* 0x000fe200078e000f */
[----:B------:R-:W-:Y:S01]  /*f710*/  MOV R3, RZ ;  /* 0x000000ff00037202 */ /* 0x000fe20000000f00 */
[----:B------:R-:W-:Y:S01]  /*f720*/  IMAD.MOV.U32 R0, RZ, RZ, 0x181f ;  /* 0x0000181fff007424 */ /* 0x000fe200078e00ff */
[----:B------:R-:W-:Y:S02]  /*f730*/  MOV R2, 0xf750 ;  /* 0x0000f75000027802 */ /* 0x000fe40000000f00 */
[----:B-12---:R-:W-:Y:S05]  /*f740*/  CALL.REL.NOINC `($__internal_27_$__cuda_sm70_shflsync_idx_p) ;  /* 0x000008e000007944 */ /* 0x006fea0003c00000 */
[----:B------:R-:W-:Y:S05]  /*f750*/  BRA `(.L_x_1337) ;  /* 0xffffe0b000007947 */ /* 0x000fea000383ffff */
.L_x_1289:
        /* <DEDUP_REMOVED lines=12> */
.L_x_1292:
[----:B------:R-:W-:Y:S01]  /*f820*/  IMAD.MOV.U32 R5, RZ, RZ, R12 ;  /* 0x000000ffff057224 */ /* 0x000fe200078e000c */
[----:B-1----:R-:W-:Y:S01]  /*f830*/  MOV R3, 0x2 ;  /* 0x0000000200037802 */ /* 0x002fe20000000f00 */
[----:B----4-:R-:W-:Y:S01]  /*f840*/  IMAD.MOV.U32 R0, RZ, RZ, 0x181f ;  /* 0x0000181fff007424 */ /* 0x010fe200078e00ff */
[----:B------:R-:W-:Y:S02]  /*f850*/  MOV R2, 0xf870 ;  /* 0x0000f87000027802 */ /* 0x000fe40000000f00 */
[----:B--23--:R-:W-:Y:S05]  /*f860*/  CALL.REL.NOINC `($__internal_27_$__cuda_sm70_shflsync_idx_p) ;  /* 0x000007c000007944 */ /* 0x00cfea0003c00000 */
[----:B------:R-:W-:Y:S01]  /*f870*/  MOV R4, R0 ;  /* 0x0000000000047202 */ /* 0x000fe20000000f00 */
[----:B------:R-:W-:Y:S05]  /*f880*/  BRA `(.L_x_1339) ;  /* 0xffffe29000007947 */ /* 0x000fea000383ffff */
.L_x_1293:
[----:B------:R-:W-:Y:S01]  /*f890*/  IMAD.MOV.U32 R5, RZ, RZ, R15 ;  /* 0x000000ffff057224 */ /* 0x000fe200078e000f */
[----:B------:R-:W-:Y:S01]  /*f8a0*/  MOV R3, 0x2 ;  /* 0x0000000200037802 */ /* 0x000fe20000000f00 */
[----:B----4-:R-:W-:Y:S01]  /*f8b0*/  IMAD.MOV.U32 R0, RZ, RZ, 0x181f ;  /* 0x0000181fff007424 */ /* 0x010fe200078e00ff */
[----:B------:R-:W-:Y:S02]  /*f8c0*/  MOV R2, 0xf8e0 ;  /* 0x0000f8e000027802 */ /* 0x000fe40000000f00 */
[----:B-123--:R-:W-:Y:S05]  /*f8d0*/  CALL.REL.NOINC `($__internal_27_$__cuda_sm70_shflsync_idx_p) ;  /* 0x0000075000007944 */ /* 0x00efea0003c00000 */
[----:B------:R-:W-:Y:S05]  /*f8e0*/  BRA `(.L_x_1340) ;  /* 0xffffe25000007947 */ /* 0x000fea000383ffff */
.L_x_1296:
        /* <DEDUP_REMOVED lines=12> */
.L_x_1298:
[----:B------:R-:W-:Y:S01]  /*f9b0*/  IMAD.MOV.U32 R5, RZ, RZ, R122 ;  /* 0x000000ffff057224 */ /* 0x000fe200078e007a */
[----:B------:R-:W-:Y:S01]  /*f9c0*/  MOV R3, RZ ;  /* 0x000000ff00037202 */ /* 0x000fe20000000f00 */
[----:B------:R-:W-:Y:S01]  /*f9d0*/  IMAD.MOV.U32 R0, RZ, RZ, 0x1f ;  /* 0x0000001fff007424 */ /* 0x000fe200078e00ff */
[----:B------:R-:W-:Y:S02]  /*f9e0*/  MOV R2, 0xfa00 ;  /* 0x0000fa0000027802 */ /* 0x000fe40000000f00 */
[----:B-1----:R-:W-:Y:S05]  /*f9f0*/  CALL.REL.NOINC `($__internal_27_$__cuda_sm70_shflsync_idx_p) ;  /* 0x0000063000007944 */ /* 0x002fea0003c00000 */
[----:B------:R-:W-:Y:S01]  /*fa00*/  MOV R9, R0 ;  /* 0x0000000000097202 */ /* 0x000fe20000000f00 */
[----:B------:R-:W-:Y:S05]  /*fa10*/  BRA `(.L_x_1342) ;  /* 0xffffe4d000007947 */ /* 0x000fea000383ffff */
.L_x_1299:
[----:B------:R-:W-:Y:S01]  /*fa20*/  IMAD.MOV.U32 R5, RZ, RZ, R122 ;  /* 0x000000ffff057224 */ /* 0x000fe200078e007a */
[----:B------:R-:W-:Y:S01]  /*fa30*/  MOV R3, 0x1 ;  /* 0x0000000100037802 */ /* 0x000fe20000000f00 */
[----:B------:R-:W-:Y:S01]  /*fa40*/  IMAD.MOV.U32 R0, RZ, RZ, 0x1f ;  /* 0x0000001fff007424 */ /* 0x000fe200078e00ff */
[----:B------:R-:W-:Y:S02]  /*fa50*/  MOV R2, 0xfa70 ;  /* 0x0000fa7000027802 */ /* 0x000fe40000000f00 */
[----:B-123--:R-:W-:Y:S05]  /*fa60*/  CALL.REL.NOINC `($__internal_27_$__cuda_sm70_shflsync_idx_p) ;  /* 0x000005c000007944 */ /* 0x00efea0003c00000 */
[----:B------:R-:W-:Y:S01]  /*fa70*/  MOV R8, R0 ;  /* 0x0000000000087202 */ /* 0x000fe20000000f00 */
[----:B------:R-:W-:Y:S05]  /*fa80*/  BRA `(.L_x_1343) ;  /* 0xffffe48000007947 */ /* 0x000fea000383ffff */
.L_x_1300:
[----:B------:R-:W-:Y:S02]  /*fa90*/  MOV R2, 0x1 ;  /* 0x0000000100027802 */ /* 0x000fe40000000f00 */
[----:B------:R-:W-:-:S02]  /*faa0*/  MOV R3, 0xfac0 ;  /* 0x0000fac000037802 */ /* 0x000fc40000000f00 */
[----:B--234-:R-:W-:Y:S05]  /*fab0*/  CALL.REL.NOINC `($__internal_28_$__cuda_sm70_shflsync_up_p) ;  /* 0x000005c000007944 */ /* 0x01cfea0003c00000 */
[----:B------:R-:W-:Y:S05]  /*fac0*/  BRA `(.L_x_1344) ;  /* 0xffffe56000007947 */ /* 0x000fea000383ffff */
.L_x_1301:
[----:B------:R-:W-:Y:S02]  /*fad0*/  MOV R2, 0x2 ;  /* 0x0000000200027802 */ /* 0x000fe40000000f00 */
[----:B------:R-:W-:-:S02]  /*fae0*/  MOV R3, 0xfb00 ;  /* 0x0000fb0000037802 */ /* 0x000fc40000000f00 */
[----:B--23--:R-:W-:Y:S05]  /*faf0*/  CALL.REL.NOINC `($__internal_28_$__cuda_sm70_shflsync_up_p) ;  /* 0x0000058000007944 */ /* 0x00cfea0003c00000 */
        /* <DEDUP_REMOVED lines=23> */
.L_x_1305:
[----:B------:R-:W-:Y:S02]  /*fc70*/  MOV R2, 0x1 ;  /* 0x0000000100027802 */ /* 0x000fe40000000f00 */
[----:B------:R-:W-:Y:S02]  /*fc80*/  MOV R3, 0xfca0 ;  /* 0x0000fca000037802 */ /* 0x000fe40000000f00 */
[----:B------:R-:W-:Y:S05]  /*fc90*/  CALL.REL.NOINC `($__internal_28_$__cuda_sm70_shflsync_up_p) ;  /* 0x000003e000007944 */ /* 0x000fea0003c00000 */
[----:B------:R-:W-:Y:S01]  /*fca0*/  MOV R2, R4 ;  /* 0x0000000400027202 */ /* 0x000fe20000000f00 */
[----:B------:R-:W-:Y:S05]  /*fcb0*/  BRA `(.L_x_1346) ;  /* 0xffffe5c000007947 */ /* 0x000fea000383ffff */
.L_x_1306:
[----:B------:R-:W-:Y:S02]  /*fcc0*/  MOV R2, 0x2 ;  /* 0x0000000200027802 */ /* 0x000fe40000000f00 */
[----:B------:R-:W-:Y:S02]  /*fcd0*/  MOV R3, 0xfcf0 ;  /* 0x0000fcf000037802 */ /* 0x000fe40000000f00 */
        /* <DEDUP_REMOVED lines=24> */
.L_x_1308:
[----:B------:R-:W-:Y:S02]  /*fe60*/  SEL R0, RZ, 0x1, P0 ;  /* 0x00000001ff007807 */ /* 0x000fe40000000000 */
[----:B------:R-:W-:Y:S02]  /*fe70*/  MOV R2, 0xfe90 ;  /* 0x0000fe9000027802 */ /* 0x000fe40000000f00 */
[----:B-1----:R-:W-:Y:S05]  /*fe80*/  CALL.REL.NOINC `($__internal_29_$__cuda_sm70_votesync_ballot) ;  /* 0x0000026000007944 */ /* 0x002fea0003c00000 */
[----:B------:R-:W-:Y:S01]  /*fe90*/  MOV R11, R0 ;  /* 0x00000000000b7202 */ /* 0x000fe20000000f00 */
[----:B------:R-:W-:Y:S05]  /*fea0*/  BRA `(.L_x_1348) ;  /* 0xffffe56000007947 */ /* 0x000fea000383ffff */
.L_x_1309:
[----:B------:R-:W-:Y:S01]  /*feb0*/  IMAD.MOV.U32 R5, RZ, RZ, R6 ;  /* 0x000000ffff057224 */ /* 0x000fe200078e0006 */
[----:B---3--:R-:W-:Y:S01]  /*fec0*/  MOV R3, R10 ;  /* 0x0000000a00037202 */ /* 0x008fe20000000f00 */
[----:B------:R-:W-:Y:S01]  /*fed0*/  IMAD.MOV.U32 R0, RZ, RZ, 0x1f ;  /* 0x0000001fff007424 */ /* 0x000fe200078e00ff */
[----:B------:R-:W-:Y:S02]  /*fee0*/  MOV R2, 0xff00 ;  /* 0x0000ff0000027802 */ /* 0x000fe40000000f00 */
[----:B-12---:R-:W-:Y:S05]  /*fef0*/  CALL.REL.NOINC `($__internal_27_$__cuda_sm70_shflsync_idx_p) ;  /* 0x0000013000007944 */ /* 0x006fea0003c00000 */
[----:B------:R-:W-:Y:S01]  /*ff00*/  IMAD.MOV.U32 R8, RZ, RZ, R0 ;  /* 0x000000ffff087224 */ /* 0x000fe200078e0000 */
[----:B------:R-:W-:Y:S01]  /*ff10*/  MOV R3, R10 ;  /* 0x0000000a00037202 */ /* 0x000fe20000000f00 */
[----:B------:R-:W-:Y:S01]  /*ff20*/  IMAD.MOV.U32 R5, RZ, RZ, R7 ;  /* 0x000000ffff057224 */ /* 0x000fe200078e0007 */
[----:B------:R-:W-:Y:S02]  /*ff30*/  MOV R0, 0x1f ;  /* 0x0000001f00007802 */ /* 0x000fe40000000f00 */
[----:B------:R-:W-:-:S02]  /*ff40*/  MOV R2, 0xff60 ;  /* 0x0000ff6000027802 */ /* 0x000fc40000000f00 */
[----:B------:R-:W-:Y:S05]  /*ff50*/  CALL.REL.NOINC `($__internal_27_$__cuda_sm70_shflsync_idx_p) ;  /* 0x000000d000007944 */ /* 0x000fea0003c00000 */
[----:B------:R-:W-:Y:S01]  /*ff60*/  MOV R7, R0 ;  /* 0x0000000000077202 */ /* 0x000fe20000000f00 */
[----:B------:R-:W-:Y:S05]  /*ff70*/  BRA `(.L_x_1349) ;  /* 0xffffe4d000007947 */ /* 0x000fea000383ffff */
.L_x_1312:
[----:B------:R-:W-:Y:S01]  /*ff80*/  IMAD.MOV.U32 R5, RZ, RZ, R4 ;  /* 0x000000ffff057224 */ /* 0x000fe200078e0004 */
[----:B------:R-:W-:-:S02]  /*ff90*/  MOV R0, 0x1f ;  /* 0x0000001f00007802 */ /* 0x000fc40000000f00 */
[----:B------:R-:W-:Y:S02]  /*ffa0*/  MOV R2, 0xffc0 ;  /* 0x0000ffc000027802 */ /* 0x000fe40000000f00 */
[----:B-1234-:R-:W-:Y:S05]  /*ffb0*/  CALL.REL.NOINC `($__internal_27_$__cuda_sm70_shflsync_idx_p) ;  /* 0x0000007000007944 */ /* 0x01efea0003c00000 */
[----:B------:R-:W-:Y:S01]  /*ffc0*/  MOV R13, R0 ;  /* 0x00000000000d7202 */ /* 0x000fe20000000f00 */
[----:B------:R-:W-:Y:S05]  /*ffd0*/  BRA `(.L_x_1311) ;  /* 0xffffe4d000007947 */ /* 0x000fea000383ffff */
        .weak           $__internal_26_$__cuda_sm70_shflsync_bfly_p
        .type           $__internal_26_$__cuda_sm70_shflsync_bfly_p,@function
        .size           $__internal_26_$__cuda_sm70_shflsync_bfly_p,($__internal_27_$__cuda_sm70_shflsync_idx_p - $__internal_26_$__cuda_sm70_shflsync_bfly_p)
$__internal_26_$__cuda_sm70_shflsync_bfly_p:
[----:B------:R-:W-:Y:S04]  /*ffe0*/  WARPSYNC R6 ;  /* 0x0000000600007348 */ /* 0x000fe80003800000 */
[----:B------:R1:W2:Y:S02]  /*fff0*/  SHFL.BFLY PT, R5, R2, R5, R7 ;  /* 0x0c00000502057389 */ /* 0x0002a400000e0007 */
[----:B-1----:R-:W-:Y:S02]  /*10000*/  MOV R2, R3 ;  /* 0x0000000300027202 */ /* 0x002fe40000000f00 */
[----:B------:R-:W-:-:S04]  /*10010*/  MOV R3, 0x0 ;  /* 0x0000000000037802 */ /* 0x000fc80000000f00 */
[----:B--2---:R-:W-:Y:S05]  /*10020*/  RET.REL.NODEC R2 `(_ZN7cutlass13device_kernelIN5flash19enable_sm80_to_sm89INS1_16FlashAttnFwdSm80INS1_25CollectiveMainloopFwdSm80ILi8ELi1ELb0EN4cute5tupleIJNS5_1CILi128EEENS7_ILi64EEENS7_ILi256EEEEEELi256ENS_10bfloat16_tEfNS_4arch4Sm80ELb0ELb0ELb0ELb1ELb0ELb0ELb1ELb1EEENS1_21CollectiveEpilogueFwdINS6_IJS8_SA_S9_EEENS6_IJNS7_ILi1EEESI_SI_EEESC_SE_Li256ELb1ELb1ELb1ELb0EEENS1_36VarlenDynamicPersistentTileSchedulerILi128ELi64ELi256ELi256ELb1ELb1ELb0ELb0ELb1ELb1EEEEEEEEEvNT_6ParamsE) ;  /* 0xfffeffd002007950 */ /* 0x004fea0003c3ffff */
        .weak           $__internal_27_$__cuda_sm70_shflsync_idx_p
        .type           $__internal_27_$__cuda_sm70_shflsync_idx_p,@function
        .size           $__internal_27_$__cuda_sm70_shflsync_idx_p,($__internal_28_$__cuda_sm70_shflsync_up_p - $__internal_27_$__cuda_sm70_shflsync_idx_p)
$__internal_27_$__cuda_sm70_shflsync_idx_p:
[----:B------:R-:W-:-:S04]  /*10030*/  MOV R123, 0xffffffff ;  /* 0xffffffff007b7802 */ /* 0x000fc80000000f00 */
[----:B------:R-:W-:Y:S04]  /*10040*/  WARPSYNC R123 ;  /* 0x0000007b00007348 */ /* 0x000fe80003800000 */
[----:B------:R1:W2:Y:S02]  /*10050*/  SHFL.IDX PT, R0, R5, R3, R0 ;  /* 0x0000000305007389 */ /* 0x0002a400000e0000 */
[----:B-1----:R-:W-:-:S04]  /*10060*/  MOV R3, 0x0 ;  /* 0x0000000000037802 */ /* 0x002fc80000000f00 */
[----:B--2---:R-:W-:Y:S05]  /*10070*/  RET.REL.NODEC R2 `(_ZN7cutlass13device_kernelIN5flash19enable_sm80_to_sm89INS1_16FlashAttnFwdSm80INS1_25CollectiveMainloopFwdSm80ILi8ELi1ELb0EN4cute5tupleIJNS5_1CILi128EEENS7_ILi64EEENS7_ILi256EEEEEELi256ENS_10bfloat16_tEfNS_4arch4Sm80ELb0ELb0ELb0ELb1ELb0ELb0ELb1ELb1EEENS1_21CollectiveEpilogueFwdINS6_IJS8_SA_S9_EEENS6_IJNS7_ILi1EEESI_SI_EEESC_SE_Li256ELb1ELb1ELb1ELb0EEENS1_36VarlenDynamicPersistentTileSchedulerILi128ELi64ELi256ELi256ELb1ELb1ELb0ELb0ELb1ELb1EEEEEEEEEvNT_6ParamsE) ;  /* 0xfffeff8002007950 */ /* 0x004fea0003c3ffff */
        .weak           $__internal_28_$__cuda_sm70_shflsync_up_p
        .type           $__internal_28_$__cuda_sm70_shflsync_up_p,@function
        .size           $__internal_28_$__cuda_sm70_shflsync_up_p,($__internal_29_$__cuda_sm70_votesync_ballot - $__internal_28_$__cuda_sm70_shflsync_up_p)
$__internal_28_$__cuda_sm70_shflsync_up_p:
[----:B------:R-:W-:Y:S02]  /*10080*/  IMAD.MOV.U32 R4, RZ, RZ, RZ ;  /* 0x000000ffff047224 */ /* 0x000fe400078e00ff */
[----:B------:R-:W-:-:S04]  /*10090*/  IMAD.MOV.U32 R10, RZ, RZ, -0x1 ;  /* 0xffffffffff0a7424 */ /* 0x000fc800078e00ff */
[----:B------:R-:W-:Y:S04]  /*100a0*/  WARPSYNC R10 ;  /* 0x0000000a00007348 */ /* 0x000fe80003800000 */
[----:B------:R1:W2:Y:S02]  /*100b0*/  SHFL.UP PT, R4, R0, R2, R4 ;  /* 0x0400000200047389 */ /* 0x0002a400000e0004 */
[----:B-1----:R-:W-:Y:S02]  /*100c0*/  MOV R2, R3 ;  /* 0x0000000300027202 */ /* 0x002fe40000000f00 */
[----:B------:R-:W-:-:S04]  /*100d0*/  MOV R3, 0x0 ;  /* 0x0000000000037802 */ /* 0x000fc80000000f00 */
[----:B--2---:R-:W-:Y:S05]  /*100e0*/  RET.REL.NODEC R2 `(_ZN7cutlass13device_kernelIN5flash19enable_sm80_to_sm89INS1_16FlashAttnFwdSm80INS1_25CollectiveMainloopFwdSm80ILi8ELi1ELb0EN4cute5tupleIJNS5_1CILi128EEENS7_ILi64EEENS7_ILi256EEEEEELi256ENS_10bfloat16_tEfNS_4arch4Sm80ELb0ELb0ELb0ELb1ELb0ELb0ELb1ELb1EEENS1_21CollectiveEpilogueFwdINS6_IJS8_SA_S9_EEENS6_IJNS7_ILi1EEESI_SI_EEESC_SE_Li256ELb1ELb1ELb1ELb0EEENS1_36VarlenDynamicPersistentTileSchedulerILi128ELi64ELi256ELi256ELb1ELb1ELb0ELb0ELb1ELb1EEEEEEEEEvNT_6ParamsE) ;  /* 0xfffeff1002007950 */ /* 0x004fea0003c3ffff */
        .weak           $__internal_29_$__cuda_sm70_votesync_ballot
        .type           $__internal_29_$__cuda_sm70_votesync_ballot,@function
        .size           $__internal_29_$__cuda_sm70_votesync_ballot,(.L_x_2620 - $__internal_29_$__cuda_sm70_votesync_ballot)
$__internal_29_$__cuda_sm70_votesync_ballot:
[----:B------:R-:W-:Y:S01]  /*100f0*/  ISETP.NE.U32.AND P0, PT, R0, 0x1, PT ;  /* 0x000000010000780c */ /* 0x000fe20003f05070 */
[----:B------:R-:W-:-:S04]  /*10100*/  IMAD.MOV.U32 R3, RZ, RZ, -0x1 ;  /* 0xffffffffff037424 */ /* 0x000fc800078e00ff */
[----:B------:R-:W-:Y:S08]  /*10110*/  WARPSYNC R3 ;  /* 0x0000000300007348 */ /* 0x000ff00003800000 */
[----:B------:R-:W-:-:S04]  /*10120*/  VOTE.ANY R0, PT, !P0 ;  /* 0x0000000000007806 */ /* 0x000fc800040e0100 */
[----:B------:R-:W-:Y:S01]  /*10130*/  LOP3.LUT R0, R0, R3, RZ, 0xc0, !PT ;  /* 0x0000000300007212 */ /* 0x000fe200078ec0ff */
[----:B------:R-:W-:-:S04]  /*10140*/  IMAD.MOV.U32 R3, RZ, RZ, 0x0 ;  /* 0x00000000ff037424 */ /* 0x000fc800078e00ff */
[----:B------:R-:W-:Y:S05]  /*10150*/  RET.REL.NODEC R2 `(_ZN7cutlass13device_kernelIN5flash19enable_sm80_to_sm89INS1_16FlashAttnFwdSm80INS1_25CollectiveMainloopFwdSm80ILi8ELi1ELb0EN4cute5tupleIJNS5_1CILi128EEENS7_ILi64EEENS7_ILi256EEEEEELi256ENS_10bfloat16_tEfNS_4arch4Sm80ELb0ELb0ELb0ELb1ELb0ELb0ELb1ELb1EEENS1_21CollectiveEpilogueFwdINS6_IJS8_SA_S9_EEENS6_IJNS7_ILi1EEESI_SI_EEESC_SE_Li256ELb1ELb1ELb1ELb0EEENS1_36VarlenDynamicPersistentTileSchedulerILi128ELi64ELi256ELi256ELb1ELb1ELb0ELb0ELb1ELb1EEEEEEEEEvNT_6ParamsE) ;  /* 0xfffefea002007950 */ /* 0x000fea0003c3ffff */
.L_x_1350:
        /* <DEDUP_REMOVED lines=10> */
.L_x_2620:


//--------------------- .text._ZN7cutlass13device_kernelIN5flash19enable_sm80_to_sm89INS1_16FlashAttnFwdSm80INS1_25CollectiveMainloopFwdSm80ILi8ELi1ELb0EN4cute5tupleIJNS5_1CILi128EEENS7_ILi48EEENS7_ILi256EEEEEELi256ENS_10bfloat16_tEfNS_4arch4Sm80ELb0ELb0ELb0ELb1ELb0ELb1ELb1ELb1EEENS1_21CollectiveEpilogueFwdINS6_IJS8_SA_S9_EEENS6_IJNS7_ILi1EEESI_SI_EEESC_SE_Li256ELb1ELb1ELb1ELb0EEENS1_36VarlenDynamicPersistentTileSchedulerILi128ELi48ELi256ELi256ELb1ELb1ELb0ELb0ELb1ELb1EEEEEEEEEvNT_6ParamsE --------------------------
	.section	.text._ZN7cutlass13device_kernelIN5flash19enable_sm80_to_sm89INS1_16FlashAttnFwdSm80INS1_25CollectiveMainloopFwdSm80ILi8ELi1ELb0EN4cute5tupleIJNS5_1CILi128EEENS7_ILi48EEENS7_ILi256EEEEEELi256ENS_10bfloat16_tEfNS_4arch4Sm80ELb0ELb0ELb0ELb1ELb0ELb1ELb1ELb1EEENS1_21CollectiveEpilogueFwdINS6_IJS8_SA_S9_EEENS6_IJNS7_ILi1EEESI_SI_EEESC_SE_Li256ELb1ELb1ELb1ELb0EEENS1_36VarlenDynamicPersistentTileSchedulerILi128ELi48ELi256ELi256ELb1ELb1ELb0ELb0ELb1ELb1EEEEEEEEEvNT_6ParamsE,"ax",@progbits
	.sectioninfo	@"SHI_REGISTERS=255"
	.align	128
.text._ZN7cutlass13device_kernelIN5flash19enable_sm80_to_sm89INS1_16FlashAttnFwdSm80INS1_25CollectiveMainloopFwdSm80ILi8ELi1ELb0EN4cute5tupleIJNS5_1CILi128EEENS7_ILi48EEENS7_ILi256EEEEEELi256ENS_10bfloat16_tEfNS_4arch4Sm80ELb0ELb0ELb0ELb1ELb0ELb1ELb1ELb1EEENS1_21CollectiveEpilogueFwdINS6_IJS8_SA_S9_EEENS6_IJNS7_ILi1EEESI_SI_EEESC_SE_Li256ELb1ELb1ELb1ELb0EEENS1_36VarlenDynamicPersistentTileSchedulerILi128ELi48ELi256ELi256ELb1ELb1ELb0ELb0ELb1ELb1EEEEEEEEEvNT_6ParamsE:
        .type           _ZN7cutlass13device_kernelIN5flash19enable_sm80_to_sm89INS1_16FlashAttnFwdSm80INS1_25CollectiveMainloopFwdSm80ILi8ELi1ELb0EN4cute5tupleIJNS5_1CILi128EEENS7_ILi48EEENS7_ILi256EEEEEELi256ENS_10bfloat16_tEfNS_4arch4Sm80ELb0ELb0ELb0ELb1ELb0ELb1ELb1ELb1EEENS1_21CollectiveEpilogueFwdINS6_IJS8_SA_S9_EEENS6_IJNS7_ILi1EEESI_SI_EEESC_SE_Li256ELb1ELb1ELb1ELb0EEENS1_36VarlenDynamicPersistentTileSchedulerILi128ELi48ELi256ELi256ELb1ELb1ELb0ELb0ELb1ELb1EEEEEEEEEvNT_6ParamsE,@function
        .size           _ZN7cutlass13device_kernelIN5flash19enable_sm80_to_sm89INS1_16FlashAttnFwdSm80INS1_25CollectiveMainloopFwdSm80ILi8ELi1ELb0EN4cute5tupleIJNS5_1CILi128EEENS7_ILi48EEENS7_ILi256EEEEEELi256ENS_10bfloat16_tEfNS_4arch4Sm80ELb0ELb0ELb0ELb1ELb0ELb1ELb1ELb1EEENS1_21CollectiveEpilogueFwdINS6_IJS8_SA_S9_EEENS6_IJNS7_ILi1EEESI_SI_EEESC_SE_Li256ELb1ELb1ELb1ELb0EEENS1_36VarlenDynamicPersistentTileSchedulerILi128ELi48ELi256ELi256ELb1ELb1ELb0ELb0ELb1ELb1EEEEEEEEEvNT_6ParamsE,(.L_x_2625 - _ZN7cutlass13device_kernelIN5flash19enable_sm80_to_sm89INS1_16FlashAttnFwdSm80INS1_25CollectiveMainloopFwdSm80ILi8ELi1ELb0EN4cute5tupleIJNS5_1CILi128EEENS7_ILi48EEENS7_ILi256EEEEEELi256ENS_10bfloat16_tEfNS_4arch4Sm80ELb0ELb0ELb0ELb1ELb0ELb1ELb1ELb1EEENS1_21CollectiveEpilogueFwdINS6_IJS8_SA_S9_EEENS6_IJNS7_ILi1EEESI_SI_EEESC_SE_Li256ELb1ELb1ELb1ELb0EEENS1_36VarlenDynamicPersistentTileSchedulerILi128ELi48ELi256ELi256ELb1ELb1ELb0ELb0ELb1ELb1EEEEEEEEEvNT_6ParamsE)
        .other          _ZN7cutlass13device_kernelIN5flash19enable_sm80_to_sm89INS1_16FlashAttnFwdSm80INS1_25CollectiveMainloopFwdSm80ILi8ELi1ELb0EN4cute5tupleIJNS5_1CILi128EEENS7_ILi48EEENS7_ILi256EEEEEELi256ENS_10bfloat16_tEfNS_4arch4Sm80ELb0ELb0ELb0ELb1ELb0ELb1ELb1ELb1EEENS1_21CollectiveEpilogueFwdINS6_IJS8_SA_S9_EEENS6_IJNS7_ILi1EEESI_SI_EEESC_SE_Li256ELb1ELb1ELb1ELb0EEENS1_36VarlenDynamicPersistentTileSchedulerILi128ELi48ELi256ELi256ELb1ELb1ELb0ELb0ELb1ELb1EEEEEEEEEvNT_6ParamsE,@"STO_CUDA_ENTRY STV_DEFAULT"
_ZN7cutlass13device_kernelIN5flash19enable_sm80_to_sm89INS1_16FlashAttnFwdSm80INS1_25CollectiveMainloopFwdSm80ILi8ELi1ELb0EN4cute5tupleIJNS5_1CILi128EEENS7_ILi48EEENS7_ILi256EEEEEELi256ENS_10bfloat16_tEfNS_4arch4Sm80ELb0ELb0ELb0ELb1ELb0ELb1ELb1ELb1EEENS1_21CollectiveEpilogueFwdINS6_IJS8_SA_S9_EEENS6_IJNS7_ILi1EEESI_SI_EEESC_SE_Li256ELb1ELb1ELb1ELb0EEENS1_36VarlenDynamicPersistentTileSchedulerILi128ELi48ELi256ELi256ELb1ELb1ELb0ELb0ELb1ELb1EEEEEEEEEvNT_6ParamsE:
        /* <DEDUP_REMOVED lines=10> */
[----:B-1----:R1:W-:Y:S04]  /*00a0*/  @P0 STL.64 [R1], R4 ;  /* 0x0000000401000387 */ /* 0x0023e80000100a00 */
        /* <DEDUP_REMOVED lines=43> */
.L_x_1356:
        /* <DEDUP_REMOVED lines=17> */
.L_x_1542:
        /* <DEDUP_REMOVED lines=16> */
.L_x_1543:
[----:B--2---:R-:W-:-:S05]  /*0570*/  IMAD R0, R0, c[0x0][0x538], RZ ;  /* 0x00014e0000007a24 */ /* 0x004fca00078e02ff */
[----:B------:R-:W-:-:S04]  /*0580*/  IADD3 R6, R0, R6, RZ ;  /* 0x0000000600067210 */ /* 0x000fc80007ffe0ff */
[----:B------:R-:W-:-:S13]  /*0590*/  ISETP.GT.AND P0, PT, R6, UR4, PT ;  /* 0x0000000406007c0c */ /* 0x000fda000bf04270 */
[----:B-1----:R-:W-:Y:S05]  /*05a0*/  @!P0 BRA `(.L_x_1356) ;  /* 0xfffffdb000008947 */ /* 0x002fea000383ffff */
.L_x_1352:
[----:B------:R-:W-:-:S05]  /*05b0*/  IADD3 R12, -R0, R6, RZ ;  /* 0x00000006000c7210 */ /* 0x000fca0007ffe1ff */
[----:B------:R-:W-:-:S05]  /*05c0*/  IMAD R0, R4, c[0x0][0x538], R12 ;  /* 0x00014e0004007a24 */ /* 0x000fca00078e020c */
[----:B------:R-:W-:Y:S01]  /*05d0*/  ISETP.GT.AND P0, PT, R0, UR4, PT ;  /* 0x0000000400007c0c */ /* 0x000fe2000bf04270 */
[----:B------:R-:W-:-:S12]  /*05e0*/  BRA.DIV ~URZ, `(.L_x_1357) ;  /* 0x0001ac727f007947 */ /* 0x000fd8000b800000 */
[----:B------:R-:W-:-:S04]  /*05f0*/  VOTE.ANY R6, PT, !P0 ;  /* 0x0000000000067806 */ /* 0x000fc800040e0100 */
.L_x_1544:
[----:B------:R1:W2:Y:S01]  /*0600*/  POPC R13, R6 ;  /* 0x00000006000d7309 */ /* 0x0002a20000000000 */
[----:B------:R-:W-:Y:S05]  /*0610*/  BRA.DIV ~URZ, `(.L_x_1358) ;  /* 0x0001ac927f007947 */ /* 0x000fea000b800000 */
[----:B--2---:R-:W2:Y:S04]  /*0620*/  SHFL.IDX PT, R11, R8, R13, 0x1f ;  /* 0x00001f0d080b7589 */ /* 0x004ea800000e0000 */
[----:B------:R3:W4:Y:S02]  /*0630*/  SHFL.IDX PT, R10, R7, R13, 0x1f ;  /* 0x00001f0d070a7589 */ /* 0x00072400000e0000 */
[----:B---3--:R-:W-:Y:S02]  /*0640*/  MOV R7, RZ ;  /* 0x000000ff00077202 */ /* 0x008fe40000000f00 */
.L_x_1545:
[----:B--2-4-:R-:W-:Y:S01]  /*0650*/  ISETP.NE.AND P0, PT, R6, RZ, PT ;  /* 0x000000ff0600720c */ /* 0x014fe20003f05270 */
[----:B------:R-:W-:-:S12]  /*0660*/  BSSY B0, `(.L_x_1359) ;  /* 0x0000005000007945 */ /* 0x000fd80003800000 */
[----:B------:R-:W-:Y:S05]  /*0670*/  @!P0 BRA `(.L_x_1360) ;  /* 0x0000003000008947 */ /* 0x000fea0003800000 */
[----:B------:R-:W-:Y:S01]  /*0680*/  IADD3 R3, R13, -0x1, RZ ;  /* 0xffffffff0d037810 */ /* 0x000fe20007ffe0ff */
[----:B------:R-:W-:Y:S05]  /*0690*/  BRA.DIV ~URZ, `(.L_x_1361) ;  /* 0x0001acf27f007947 */ /* 0x000fea000b800000 */
[----:B------:R2:W3:Y:S02]  /*06a0*/  SHFL.IDX PT, R7, R4, R3, 0x1f ;  /* 0x00001f0304077589 */ /* 0x0004e400000e0000 */
.L_x_1360:
[----:B------:R-:W-:Y:S05]  /*06b0*/  BSYNC B0 ;  /* 0x0000000000007941 */ /* 0x000fea0003800000 */
.L_x_1359:
[----:B------:R-:W-:Y:S01]  /*06c0*/  IABS R0, R11 ;  /* 0x0000000b00007213 */ /* 0x000fe20000000000 */
[----:B--23--:R-:W-:-:S04]  /*06d0*/  IMAD R4, R7, c[0x0][0x538], R12 ;  /* 0x00014e0007047a24 */ /* 0x00cfc800078e020c */
[----:B------:R-:W-:Y:S01]  /*06e0*/  IMAD.MOV.U32 R5, RZ, RZ, R0 ;  /* 0x000000ffff057224 */ /* 0x000fe200078e0000 */
[----:B------:R-:W-:Y:S01]  /*06f0*/  IABS R0, R10 ;  /* 0x0000000a00007213 */ /* 0x000fe20000000000 */
[----:B------:R2:W-:Y:S01]  /*0700*/  STL [R1], R4 ;  /* 0x0000000401007387 */ /* 0x0005e20000100800 */
        /* <DEDUP_REMOVED lines=64> */
.L_x_1353:
[----:B------:R-:W-:Y:S01]  /*0b10*/  MOV R0, UR4 ;  /* 0x0000000400007c02 */ /* 0x000fe20008000f00 */
[----:B------:R-:W-:Y:S04]  /*0b20*/  STL [R1+0x4], RZ ;  /* 0x000004ff01007387 */ /* 0x000fe80000100800 */
[----:B------:R-:W-:Y:S04]  /*0b30*/  STL [R1+0x8], RZ ;  /* 0x000008ff01007387 */ /* 0x000fe80000100800 */
[----:B------:R1:W-:Y:S02]  /*0b40*/  STL [R1], R0 ;  /* 0x0000000001007387 */ /* 0x0003e40000100800 */
[----:B-1----:R-:W-:-:S05]  /*0b50*/  MOV R0, c[0x0][0x53c] ;  /* 0x00014f0000007a02 */ /* 0x002fca0000000f00 */
[----:B------:R1:W-:Y:S02]  /*0b60*/  STL [R1+0xc], R0 ;  /* 0x00000c0001007387 */ /* 0x0003e40000100800 */
.L_x_1362:
[----:B-1----:R-:W2:Y:S04]  /*0b70*/  LDL R4, [R1] ;  /* 0x0000000001047983 */ /* 0x002ea80000100800 */
[----:B------:R-:W2:Y:S04]  /*0b80*/  LDL R5, [R1+0x4] ;  /* 0x0000040001057983 */ /* 0x000ea80000100800 */
[----:B------:R-:W2:Y:S04]  /*0b90*/  LDL R6, [R1+0x8] ;  /* 0x0000080001067983 */ /* 0x000ea80000100800 */
[----:B------:R-:W2:Y:S01]  /*0ba0*/  LDL R7, [R1+0xc] ;  /* 0x00000c0001077983 */ /* 0x000ea20000100800 */
[----:B------:R-:W-:Y:S01]  /*0bb0*/  ISETP.NE.AND P0, PT, R14, RZ, PT ;  /* 0x000000ff0e00720c */ /* 0x000fe20003f05270 */
[----:B------:R-:W-:-:S12]  /*0bc0*/  WARPSYNC 0xffffffff ;  /* 0xffffffff00007948 */ /* 0x000fd80003800000 */
[----:B--2---:R1:W-:Y:S04]  /*0bd0*/  @!P0 STS.128 [0x20080], R4 ;  /* 0x02008004ff008388 */ /* 0x0043e80000000c00 */
[----:B------:R-:W-:Y:S06]  /*0be0*/  BAR.ARV 0x5, 0x100 ;  /* 0x0144000000007b1d */ /* 0x000fec0000002000 */
.L_x_1351:
        /* <DEDUP_REMOVED lines=10> */
[----:B------:R-:W-:-:S02]  /*0c90*/  SHF.R.S32.HI R9, RZ, 0x2, R14 ;  /* 0x00000002ff097819 */ /* 0x000fc4000001140e */
[----:B------:R-:W-:Y:S02]  /*0ca0*/  LOP3.LUT R0, R0, 0xfffffffe, RZ, 0xc0, !PT ;  /* 0xfffffffe00007812 */ /* 0x000fe400078ec0ff */
[----:B------:R-:W-:Y:S02]  /*0cb0*/  SHF.R.S32.HI R206, RZ, 0x3, R11 ;  /* 0x00000003ffce7819 */ /* 0x000fe4000001140b */
[----:B-1----:R-:W-:Y:S01]  /*0cc0*/  LEA.HI R7, R8, R15, RZ, 0x5 ;  /* 0x0000000f08077211 */ /* 0x002fe200078f28ff */
[----:B------:R-:W-:Y:S01]  /*0cd0*/  IMAD.IADD R12, R3, 0x1, -R0 ;  /* 0x00000001030c7824 */ /* 0x000fe200078e0a00 */
[----:B------:R-:W-:Y:S01]  /*0ce0*/  LOP3.LUT R0, R2, 0xfffffff0, RZ, 0xc0, !PT ;  /* 0xfffffff002007812 */ /* 0x000fe200078ec0ff */
[----:B------:R-:W-:Y:S01]  /*0cf0*/  IMAD.SHL.U32 R4, R206, 0x40, RZ ;  /* 0x00000040ce047824 */ /* 0x000fe200078e00ff */
[----:B------:R-:W-:Y:S02]  /*0d00*/  SHF.R.S32.HI R2, RZ, 0x1f, R14 ;  /* 0x0000001fff027819 */ /* 0x000fe4000001140e */
[----:B------:R-:W-:Y:S01]  /*0d10*/  LOP3.LUT R3, R11, 0xfffffff8, RZ, 0xc0, !PT ;  /* 0xfffffff80b037812 */ /* 0x000fe200078ec0ff */
[----:B------:R-:W-:Y:S01]  /*0d20*/  IMAD.IADD R0, R15, 0x1, -R0 ;  /* 0x000000010f007824 */ /* 0x000fe200078e0a00 */
[----:B------:R-:W-:-:S02]  /*0d30*/  LEA.HI R2, R2, R9, RZ, 0x3 ;  /* 0x0000000902027211 */ /* 0x000fc400078f18ff */
[----:B------:R-:W-:Y:S01]  /*0d40*/  IADD3 R19, R206, 0x40, RZ ;  /* 0x00000040ce137810 */ /* 0x000fe20007ffe0ff */
[----:B------:R-:W-:Y:S01]  /*0d50*/  IMAD.IADD R216, R15, 0x1, -R3 ;  /* 0x000000010fd87824 */ /* 0x000fe200078e0a03 */
[----:B------:R-:W-:Y:S02]  /*0d60*/  SHF.R.S32.HI R5, RZ, 0x1f, R0 ;  /* 0x0000001fff057819 */ /* 0x000fe40000011400 */
[----:B------:R-:W-:Y:S01]  /*0d70*/  LOP3.LUT R3, R2, 0xfffffff8, RZ, 0xc0, !PT ;  /* 0xfffffff802037812 */ /* 0x000fe200078ec0ff */
[----:B------:R-:W-:Y:S01]  /*0d80*/  IMAD.SHL.U32 R134, R216, 0x8, RZ ;  /* 0x00000008d8867824 */ /* 0x000fe200078e00ff */
[----:B------:R-:W-:Y:S01]  /*0d90*/  LOP3.LUT R2, R4, 0x1c0, RZ, 0xc0, !PT ;  /* 0x000001c004027812 */ /* 0x000fe200078ec0ff */
[C---:B------:R-:W-:Y:S01]  /*0da0*/  IMAD.SHL.U32 R138, R216.reuse, 0x4, RZ ;  /* 0x00000004d88a7824 */ /* 0x040fe200078e00ff */
[----:B------:R-:W-:Y:S01]  /*0db0*/  LEA.HI R13, R5, R0, RZ, 0x3 ;  /* 0x00000000050d7211 */ /* 0x000fe200078f18ff */
[----:B------:R-:W-:Y:S01]  /*0dc0*/  IMAD.IADD R9, R9, 0x1, -R3 ;  /* 0x0000000109097824 */ /* 0x000fe200078e0a03 */
[----:B------:R-:W-:Y:S01]  /*0dd0*/  SHF.R.U32.HI R4, RZ, 0x3, R2 ;  /* 0x00000003ff047819 */ /* 0x000fe20000011602 */
[----:B------:R-:W-:Y:S01]  /*0de0*/  IMAD.SHL.U32 R5, R216, 0x40, RZ ;  /* 0x00000040d8057824 */ /* 0x000fe200078e00ff */
[----:B------:R-:W-:-:S02]  /*0df0*/  LOP3.LUT R3, R2, 0x38, R134, 0xf8, !PT ;  /* 0x0000003802037812 */ /* 0x000fc400078ef886 */
[----:B------:R-:W-:Y:S02]  /*0e00*/  LOP3.LUT R2, R13, 0xfffffff8, RZ, 0xc0, !PT ;  /* 0xfffffff80d027812 */ /* 0x000fe400078ec0ff */
[----:B------:R-:W-:Y:S02]  /*0e10*/  LOP3.LUT R10, R3, R4, RZ, 0x3c, !PT ;  /* 0x00000004030a7212 */ /* 0x000fe400078e3cff */
[----:B------:R-:W-:Y:S01]  /*0e20*/  LOP3.LUT R3, R7, 0xffffffe0, RZ, 0xc0, !PT ;  /* 0xffffffe007037812 */ /* 0x000fe200078ec0ff */
[----:B------:R-:W-:Y:S01]  /*0e30*/  IMAD.IADD R6, R0, 0x1, -R2 ;  /* 0x0000000100067824 */ /* 0x000fe200078e0a02 */
[----:B------:R-:W-:Y:S02]  /*0e40*/  LOP3.LUT R0, R5, 0x1c0, RZ, 0xc0, !PT ;  /* 0x000001c005007812 */ /* 0x000fe400078ec0ff */
[----:B------:R-:W-:Y:S01]  /*0e50*/  SHF.R.S32.HI R2, RZ, 0x5, R7 ;  /* 0x00000005ff027819 */ /* 0x000fe20000011407 */
[----:B------:R-:W-:Y:S01]  /*0e60*/  IMAD.IADD R17, R15, 0x1, -R3 ;  /* 0x000000010f117824 */ /* 0x000fe200078e0a03 */
[----:B------:R-:W-:-:S02]  /*0e70*/  SHF.R.S32.HI R4, RZ, 0x1f, R7 ;  /* 0x0000001fff047819 */ /* 0x000fc40000011407 */
[----:B------:R-:W-:Y:S02]  /*0e80*/  LOP3.LUT R7, R0, 0x8, R11, 0xf8, !PT ;  /* 0x0000000800077812 */ /* 0x000fe400078ef80b */
[----:B------:R-:W-:Y:S02]  /*0e90*/  SHF.R.U32.HI R5, RZ, 0x3, R0 ;  /* 0x00000003ff057819 */ /* 0x000fe40000011600 */
[----:B------:R-:W-:Y:S02]  /*0ea0*/  LEA.HI R3, R8, R15, RZ, 0x6 ;  /* 0x0000000f08037211 */ /* 0x000fe400078f30ff */
[----:B------:R-:W-:Y:S02]  /*0eb0*/  LEA.HI R0, R4, R2, RZ, 0x3 ;  /* 0x0000000204007211 */ /* 0x000fe400078f18ff */
[----:B------:R-:W-:Y:S01]  /*0ec0*/  SHF.R.S32.HI R4, RZ, 0x1f, R17 ;  /* 0x0000001fff047819 */ /* 0x000fe20000011411 */
[----:B------:R-:W-:Y:S01]  /*0ed0*/  IMAD.SHL.U32 R3, R3, 0x8, RZ ;  /* 0x0000000803037824 */ /* 0x000fe200078e00ff */
[----:B------:R-:W-:-:S02]  /*0ee0*/  LOP3.LUT R0, R0, 0xffffff8, RZ, 0xc0, !PT ;  /* 0x0ffffff800007812 */ /* 0x000fc400078ec0ff */
[----:B------:R-:W-:Y:S02]  /*0ef0*/  LOP3.LUT R8, R14, 0xfffffffc, RZ, 0xc0, !PT ;  /* 0xfffffffc0e087812 */ /* 0x000fe400078ec0ff */
[----:B------:R-:W-:Y:S01]  /*0f00*/  LEA.HI R14, R4, R17, RZ, 0x2 ;  /* 0x00000011040e7211 */ /* 0x000fe200078f10ff */
[----:B------:R-:W-:Y:S01]  /*0f10*/  IMAD.IADD R4, R2, 0x1, -R0 ;  /* 0x0000000102047824 */ /* 0x000fe200078e0a00 */
[----:B------:R-:W-:Y:S01]  /*0f20*/  LOP3.LUT R11, R7, R5, RZ, 0x3c, !PT ;  /* 0x00000005070b7212 */ /* 0x000fe200078e3cff */
[----:B------:R-:W-:Y:S01]  /*0f30*/  IMAD.IADD R0, R15, 0x1, -R8 ;  /* 0x000000010f007824 */ /* 0x000fe200078e0a08 */
[----:B------:R-:W-:Y:S02]  /*0f40*/  LOP3.LUT R7, R3, 0xfffffe00, RZ, 0xc0, !PT ;  /* 0xfffffe0003077812 */ /* 0x000fe400078ec0ff */
[----:B------:R-:W-:Y:S02]  /*0f50*/  LOP3.LUT R5, R9, 0x1, RZ, 0xc0, !PT ;  /* 0x0000000109057812 */ /* 0x000fe400078ec0ff */
[----:B------:R-:W-:-:S02]  /*0f60*/  SHF.R.S32.HI R3, RZ, 0x2, R14 ;  /* 0x00000002ff037819 */ /* 0x000fc4000001140e */
[----:B------:R-:W-:Y:S01]  /*0f70*/  LOP3.LUT R202, R10, R7, RZ, 0xfc, !PT ;  /* 0x000000070aca7212 */ /* 0x000fe200078efcff */
[----:B------:R-:W-:Y:S01]  /*0f80*/  IMAD.SHL.U32 R10, R2, 0x400, RZ ;  /* 0x00000400020a7824 */ /* 0x000fe200078e00ff */
[----:B------:R-:W-:Y:S01]  /*0f90*/  ISETP.NE.U32.AND P0, PT, R5, 0x1, PT ;  /* 0x000000010500780c */ /* 0x000fe20003f05070 */
[----:B------:R-:W-:Y:S01]  /*0fa0*/  IMAD R16, R4, 0x10, R3 ;  /* 0x0000001004107824 */ /* 0x000fe200078e0203 */
[----:B------:R-:W-:Y:S01]  /*0fb0*/  LEA.HI R2, R0, R0, RZ, 0x1 ;  /* 0x0000000000027211 */ /* 0x000fe200078f08ff */
[C---:B------:R-:W-:Y:S01]  /*0fc0*/  IMAD.SHL.U32 R3, R9.reuse, 0x40, RZ ;  /* 0x0000004009037824 */ /* 0x040fe200078e00ff */
[----:B------:R-:W-:Y:S01]  /*0fd0*/  R2P PR, R9, 0x6 ;  /* 0x0000000609007804 */ /* 0x000fe20000000000 */
[C---:B------:R-:W-:Y:S01]  /*0fe0*/  IMAD.SHL.U32 R5, R6.reuse, 0x40, RZ ;  /* 0x0000004006057824 */ /* 0x040fe200078e00ff */
[C---:B------:R-:W-:Y:S01]  /*0ff0*/  LOP3.LUT P4, RZ, R6.reuse, 0x2, RZ, 0xc0, !PT ;  /* 0x0000000206ff7812 */ /* 0x040fe2000788c0ff */
[----:B------:R-:W-:Y:S01]  /*1000*/  STL [R1+0x58], R16 ;  /* 0x0000581001007387 */ /* 0x000fe20000100800 */
[----:B------:R-:W-:Y:S01]  /*1010*/  LOP3.LUT P3, RZ, R6, 0x4, RZ, 0xc0, !PT ;  /* 0x0000000406ff7812 */ /* 0x000fe2000786c0ff */
[----:B------:R-:W-:Y:S01]  /*1020*/  IMAD.SHL.U32 R6, R12, 0x8, RZ ;  /* 0x000000080c067824 */ /* 0x000fe200078e00ff */
[----:B------:R-:W-:Y:S01]  /*1030*/  LOP3.LUT R4, R2, 0x1ffffffe, RZ, 0xc0, !PT ;  /* 0x1ffffffe02047812 */ /* 0x000fe200078ec0ff */
[----:B------:R-:W-:Y:S01]  /*1040*/  IMAD.SHL.U32 R202, R202, 0x2, RZ ;  /* 0x00000002caca7824 */ /* 0x000fe200078e00ff */
[----:B------:R-:W-:-:S02]  /*1050*/  LOP3.LUT R3, R3, 0x1c0, RZ, 0xc0, !PT ;  /* 0x000001c003037812 */ /* 0x000fc400078ec0ff */
[----:B------:R-:W-:Y:S01]  /*1060*/  LOP3.LUT R2, R5, 0x1c0, RZ, 0xc0, !PT ;  /* 0x000001c005027812 */ /* 0x000fe200078ec0ff */
[C---:B------:R-:W-:Y:S01]  /*1070*/  IMAD.IADD R15, R0.reuse, 0x1, -R4 ;  /* 0x00000001000f7824 */ /* 0x040fe200078e0a04 */
[----:B------:R-:W-:Y:S01]  /*1080*/  LEA.HI R3, R3, R3, RZ, 0x1d ;  /* 0x0000000303037211 */ /* 0x000fe200078fe8ff */
[----:B------:R-:W-:Y:S01]  /*1090*/  IMAD R5, R0, 0x2, R10 ;  /* 0x0000000200057824 */ /* 0x000fe200078e020a */
[----:B------:R-:W-:Y:S01]  /*10a0*/  LOP3.LUT R4, R2, 0x8, R6, 0xf8, !PT ;  /* 0x0000000802047812 */ /* 0x000fe200078ef806 */
[----:B------:R-:W-:Y:S01]  /*10b0*/  IMAD R0, R12, 0x200, R11 ;  /* 0x000002000c007824 */ /* 0x000fe200078e020b */
[----:B------:R-:W-:Y:S01]  /*10c0*/  SHF.R.U32.HI R2, RZ, 0x3, R2 ;  /* 0x00000003ff027819 */ /* 0x000fe20000011602 */
[----:B------:R-:W-:Y:S01]  /*10d0*/  IMAD.IADD R11, R5, 0x1, R3 ;  /* 0x00000001050b7824 */ /* 0x000fe200078e0203 */
[----:B------:R-:W-:Y:S02]  /*10e0*/  IADD3 R18, R206, 0x60, RZ ;  /* 0x00000060ce127810 */ /* 0x000fe40007ffe0ff */
[----:B------:R-:W-:-:S02]  /*10f0*/  IADD3 R140, R138, 0x40, RZ ;  /* 0x000000408a8c7810 */ /* 0x000fc40007ffe0ff */
[----:B------:R-:W-:Y:S01]  /*1100*/  LOP3.LUT R7, R4, R2, RZ, 0x3c, !PT ;  /* 0x0000000204077212 */ /* 0x000fe200078e3cff */
[----:B------:R-:W-:Y:S01]  /*1110*/  IMAD.SHL.U32 R2, R19, 0x40, RZ ;  /* 0x0000004013027824 */ /* 0x000fe200078e00ff */
[----:B------:R-:W-:Y:S01]  /*1120*/  SHF.R.S32.HI R3, RZ, 0x1f, R18 ;  /* 0x0000001fff037819 */ /* 0x000fe20000011412 */
[----:B------:R-:W-:Y:S01]  /*1130*/  IMAD.IADD R133, R138, 0x1, R140 ;  /* 0x000000018a857824 */ /* 0x000fe200078e028c */
[----:B------:R-:W-:Y:S01]  /*1140*/  SHF.R.S32.HI R4, RZ, 0x1f, R19 ;  /* 0x0000001fff047819 */ /* 0x000fe20000011413 */
[----:B------:R-:W-:Y:S01]  /*1150*/  IMAD.SHL.U32 R5, R18, 0x40, RZ ;  /* 0x0000004012057824 */ /* 0x000fe200078e00ff */
[----:B------:R-:W-:Y:S02]  /*1160*/  LEA.HI R3, R3, R18, RZ, 0x3 ;  /* 0x0000001203037211 */ /* 0x000fe400078f18ff */
[----:B------:R-:W-:Y:S02]  /*1170*/  LOP3.LUT R6, R2, 0x1c0, RZ, 0xc0, !PT ;  /* 0x000001c002067812 */ /* 0x000fe400078ec0ff */
[----:B------:R-:W-:Y:S01]  /*1180*/  SHF.R.S32.HI R2, RZ, 0x1f, R133 ;  /* 0x0000001fff027819 */ /* 0x000fe20000011485 */
[----:B------:R-:W-:Y:S01]  /*1190*/  IMAD.SHL.U32 R9, R3, 0x40, RZ ;  /* 0x0000004003097824 */ /* 0x000fe200078e00ff */
[----:B------:R-:W-:-:S02]  /*11a0*/  LEA.HI R4, R4, R19, RZ, 0x3 ;  /* 0x0000001304047211 */ /* 0x000fc400078f18ff */
[----:B------:R-:W-:Y:S01]  /*11b0*/  LOP3.LUT R19, R5, 0x1c0, RZ, 0xc0, !PT ;  /* 0x000001c005137812 */ /* 0x000fe200078ec0ff */
[----:B------:R-:W-:Y:S01]  /*11c0*/  IMAD.SHL.U32 R5, R13, 0x40, RZ ;  /* 0x000000400d057824 */ /* 0x000fe200078e00ff */
[-C--:B------:R-:W-:Y:S01]  /*11d0*/  LEA.HI R3, R2, R133.reuse, RZ, 0x6 ;  /* 0x0000008502037211 */ /* 0x080fe200078f30ff */
[----:B------:R-:W-:Y:S01]  /*11e0*/  IMAD.SHL.U32 R8, R4, 0x40, RZ ;  /* 0x0000004004087824 */ /* 0x000fe200078e00ff */
[----:B------:R-:W-:Y:S02]  /*11f0*/  LEA.HI R2, R2, R133, RZ, 0x3 ;  /* 0x0000008502027211 */ /* 0x000fe400078f18ff */
[----:B------:R-:W-:Y:S01]  /*1200*/  LOP3.LUT R4, R5, 0xfffffe00, RZ, 0xc0, !PT ;  /* 0xfffffe0005047812 */ /* 0x000fe200078ec0ff */
[----:B------:R-:W-:Y:S01]  /*1210*/  IMAD.SHL.U32 R5, R3, 0x80, RZ ;  /* 0x0000008003057824 */ /* 0x000fe200078e00ff */
[----:B------:R-:W-:Y:S02]  /*1220*/  SHF.R.U32.HI R12, RZ, 0x3, R6 ;  /* 0x00000003ff0c7819 */ /* 0x000fe40000011606 */
[----:B------:R-:W-:-:S02]  /*1230*/  LOP3.LUT R6, R6, 0x38, R2, 0xf8, !PT ;  /* 0x0000003806067812 */ /* 0x000fc400078ef802 */
[----:B------:R-:W-:Y:S02]  /*1240*/  LOP3.LUT R3, R19, 0x38, R2, 0xf8, !PT ;  /* 0x0000003813037812 */ /* 0x000fe400078ef802 */
[----:B------:R-:W-:Y:S02]  /*1250*/  LOP3.LUT R2, R5, 0xffffe000, RZ, 0xc0, !PT ;  /* 0xffffe00005027812 */ /* 0x000fe400078ec0ff */
[----:B------:R-:W-:Y:S02]  /*1260*/  SHF.R.U32.HI R18, RZ, 0x3, R19 ;  /* 0x00000003ff127819 */ /* 0x000fe40000011613 */
[----:B------:R-:W-:Y:S02]  /*1270*/  LOP3.LUT R13, R8, 0xfffffe00, RZ, 0xc0, !PT ;  /* 0xfffffe00080d7812 */ /* 0x000fe400078ec0ff */
[----:B------:R-:W-:Y:S01]  /*1280*/  LOP3.LUT R5, R6, R12, RZ, 0x3c, !PT ;  /* 0x0000000c06057212 */ /* 0x000fe200078e3cff */
[----:B------:R-:W-:Y:S01]  /*1290*/  IMAD.SHL.U32 R12, R11, 0x2, RZ ;  /* 0x000000020b0c7824 */ /* 0x000fe200078e00ff */
[----:B------:R-:W-:Y:S01]  /*12a0*/  LOP3.LUT R8, R9, 0xfffffe00, RZ, 0xc0, !PT ;  /* 0xfffffe0009087812 */ /* 0x000fe200078ec0ff */
[----:B------:R1:W-:Y:S01]  /*12b0*/  STL [R1+0x48], R13 ;  /* 0x0000480d01007387 */ /* 0x0003e20000100800 */
[----:B------:R-:W-:-:S02]  /*12c0*/  LOP3.LUT R3, R3, R18, RZ, 0x3c, !PT ;  /* 0x0000001203037212 */ /* 0x000fc400078e3cff */
[----:B------:R-:W-:Y:S01]  /*12d0*/  IADD3 R9, R5, R2, R13 ;  /* 0x0000000205097210 */ /* 0x000fe20007ffe00d */
[----:B------:R-:W-:Y:S01]  /*12e0*/  STL [R1+0x1c], R12 ;  /* 0x00001c0c01007387 */ /* 0x000fe20000100800 */
[C---:B------:R-:W-:Y:S02]  /*12f0*/  IADD3 R5, R12.reuse, 0x80, RZ ;  /* 0x000000800c057810 */ /* 0x040fe40007ffe0ff */
[----:B------:R-:W-:Y:S01]  /*1300*/  IADD3 R11, R12, 0x70, RZ ;  /* 0x000000700c0b7810 */ /* 0x000fe20007ffe0ff */
[----:B------:R2:W-:Y:S01]  /*1310*/  STL [R1+0x44], R8 ;  /* 0x0000440801007387 */ /* 0x0005e20000100800 */
[----:B------:R-:W-:Y:S02]  /*1320*/  @P0 IADD3 R11, R5, 0x10, RZ ;  /* 0x00000010050b0810 */ /* 0x000fe40007ffe0ff */
[----:B------:R-:W-:Y:S02]  /*1330*/  LEA R188, R0, 0xa080, 0x1 ;  /* 0x0000a08000bc7811 */ /* 0x000fe400078e08ff */
[----:B------:R-:W-:Y:S01]  /*1340*/  LEA R9, R9, 0x10080, 0x1 ;  /* 0x0001008009097811 */ /* 0x000fe200078e08ff */
[----:B------:R-:W-:Y:S01]  /*1350*/  STL [R1+0x20], R11 ;  /* 0x0000200b01007387 */ /* 0x000fe20000100800 */
[----:B------:R-:W-:-:S02]  /*1360*/  SHF.R.S32.HI R135, RZ, 0x1f, R134 ;  /* 0x0000001fff877819 */ /* 0x000fc40000011486 */
[C---:B------:R-:W-:Y:S02]  /*1370*/  IADD3 R142, R138.reuse, 0x20, RZ ;  /* 0x000000208a8e7810 */ /* 0x040fe40007ffe0ff */
[----:B------:R-:W-:Y:S02]  /*1380*/  IADD3 R141, R138, 0x60, RZ ;  /* 0x000000608a8d7810 */ /* 0x000fe40007ffe0ff */
[C---:B------:R-:W-:Y:S02]  /*1390*/  IADD3 R208, R134.reuse, 0x80, RZ ;  /* 0x0000008086d07810 */ /* 0x040fe40007ffe0ff */
[----:B------:R-:W-:Y:S01]  /*13a0*/  IADD3 R209, R134, 0xc0, RZ ;  /* 0x000000c086d17810 */ /* 0x000fe20007ffe0ff */
[----:B-1----:R-:W-:-:S05]  /*13b0*/  IMAD R13, R15, 0x8, R16 ;  /* 0x000000080f0d7824 */ /* 0x002fca00078e0210 */
[----:B------:R1:W-:Y:S01]  /*13c0*/  STL [R1+0x5c], R13 ;  /* 0x00005c0d01007387 */ /* 0x0003e20000100800 */
[----:B--2---:R-:W-:Y:S02]  /*13d0*/  IADD3 R8, R3, R2, R8 ;  /* 0x0000000203087210 */ /* 0x004fe40007ffe008 */
[----:B------:R-:W-:Y:S02]  /*13e0*/  IADD3 R2, R206, 0x20, RZ ;  /* 0x00000020ce027810 */ /* 0x000fe40007ffe0ff */
[----:B------:R-:W-:Y:S02]  /*13f0*/  LOP3.LUT R2, R14, 0x7ffffffc, RZ, 0xc0, !PT ;  /* 0x7ffffffc0e027812 */ /* 0x000fe400078ec0ff */
[CC--:B------:R-:W-:Y:S01]  /*1400*/  IADD3 R3, R7.reuse, R4.reuse, R10 ;  /* 0x0000000407037210 */ /* 0x0c0fe20007ffe00a */
[----:B------:R-:W-:Y:S01]  /*1410*/  IMAD.MOV.U32 R10, RZ, RZ, 0x40 ;  /* 0x00000040ff0a7424 */ /* 0x000fe200078e00ff */
[----:B------:R-:W-:Y:S01]  /*1420*/  LOP3.LUT R4, R7, R4, RZ, 0xfc, !PT ;  /* 0x0000000407047212 */ /* 0x000fe200078efcff */
[----:B------:R-:W-:Y:S01]  /*1430*/  IMAD.IADD R2, R17, 0x1, -R2 ;  /* 0x0000000111027824 */ /* 0x000fe200078e0a02 */
[----:B------:R-:W-:Y:S01]  /*1440*/  LEA R194, R3, 0x10080, 0x1 ;  /* 0x0001008003c27811 */ /* 0x000fe200078e08ff */
[----:B------:R-:W-:Y:S01]  /*1450*/  IMAD.MOV.U32 R7, RZ, RZ, 0x20 ;  /* 0x00000020ff077424 */ /* 0x000fe200078e00ff */
[----:B------:R-:W-:Y:S01]  /*1460*/  SEL R5, R10, 0xffffffc0, !P2 ;  /* 0xffffffc00a057807 */ /* 0x000fe20005000000 */
[----:B------:R-:W-:Y:S01]  /*1470*/  IMAD.SHL.U32 R217, R2, 0x2, RZ ;  /* 0x0000000202d97824 */ /* 0x000fe200078e00ff */
[----:B------:R-:W-:-:S02]  /*1480*/  SEL R0, R10, 0xffffffc0, !P3 ;  /* 0xffffffc00a007807 */ /* 0x000fc40005800000 */
[----:B------:R-:W-:Y:S01]  /*1490*/  SEL R6, R7, 0xffffffe0, !P1 ;  /* 0xffffffe007067807 */ /* 0x000fe20004800000 */
[----:B------:R-:W-:Y:S01]  /*14a0*/  IMAD.IADD R3, R5, 0x1, R11 ;  /* 0x0000000105037824 */ /* 0x000fe200078e020b */
[C---:B------:R-:W-:Y:S01]  /*14b0*/  IADD3 R22, R217.reuse, 0x8, RZ ;  /* 0x00000008d9167810 */ /* 0x040fe20007ffe0ff */
[----:B------:R-:W-:Y:S01]  /*14c0*/  IMAD.IADD R197, R194, 0x1, R0 ;  /* 0x00000001c2c57824 */ /* 0x000fe200078e0200 */
[C---:B------:R-:W-:Y:S02]  /*14d0*/  IADD3 R21, R217.reuse, 0x10, RZ ;  /* 0x00000010d9157810 */ /* 0x040fe40007ffe0ff */
[C---:B------:R-:W-:Y:S02]  /*14e0*/  IADD3 R18, R217.reuse, 0x28, RZ ;  /* 0x00000028d9127810 */ /* 0x040fe40007ffe0ff */
[C---:B------:R-:W-:Y:S02]  /*14f0*/  IADD3 R19, R217.reuse, 0x20, RZ ;  /* 0x00000020d9137810 */ /* 0x040fe40007ffe0ff */
[----:B------:R-:W-:-:S02]  /*1500*/  IADD3 R14, R217, 0x40, RZ ;  /* 0x00000040d90e7810 */ /* 0x000fc40007ffe0ff */
[----:B------:R-:W-:Y:S02]  /*1510*/  SEL R2, R7, 0xffffffe0, !P4 ;  /* 0xffffffe007027807 */ /* 0x000fe40006000000 */
[C---:B------:R-:W-:Y:S02]  /*1520*/  IADD3 R16, R217.reuse, 0x38, RZ ;  /* 0x00000038d9107810 */ /* 0x040fe40007ffe0ff */
[----:B------:R-:W-:Y:S01]  /*1530*/  IADD3 R7, R217, 0x50, RZ ;  /* 0x00000050d9077810 */ /* 0x000fe20007ffe0ff */
[----:B------:R-:W-:Y:S01]  /*1540*/  IMAD.IADD R195, R194, 0x1, R2 ;  /* 0x00000001c2c37824 */ /* 0x000fe200078e0202 */
[----:B------:R-:W-:Y:S02]  /*1550*/  SHF.R.S32.HI R10, RZ, 0x1f, R22 ;  /* 0x0000001fff0a7819 */ /* 0x000fe40000011416 */
[----:B------:R-:W-:Y:S01]  /*1560*/  SHF.R.S32.HI R7, RZ, 0x1f, R21 ;  /* 0x0000001fff077819 */ /* 0x000fe20000011415 */
[----:B------:R-:W-:Y:S01]  /*1570*/  IMAD.IADD R196, R195, 0x1, R0 ;  /* 0x00000001c3c47824 */ /* 0x000fe200078e0200 */
[----:B------:R-:W-:-:S02]  /*1580*/  SHF.R.S32.HI R10, RZ, 0x1f, R18 ;  /* 0x0000001fff0a7819 */ /* 0x000fc40000011412 */
[----:B------:R-:W-:Y:S02]  /*1590*/  SHF.R.S32.HI R7, RZ, 0x1f, R19 ;  /* 0x0000001fff077819 */ /* 0x000fe40000011413 */
[----:B------:R-:W-:Y:S01]  /*15a0*/  SHF.R.S32.HI R10, RZ, 0x1f, R14 ;  /* 0x0000001fff0a7819 */ /* 0x000fe2000001140e */
[C---:B------:R-:W-:Y:S01]  /*15b0*/  IMAD.IADD R10, R12.reuse, 0x1, R5 ;  /* 0x000000010c0a7824 */ /* 0x040fe200078e0205 */
[----:B------:R-:W-:Y:S01]  /*15c0*/  SHF.R.S32.HI R7, RZ, 0x1f, R16 ;  /* 0x0000001fff077819 */ /* 0x000fe20000011410 */
[----:B------:R-:W-:Y:S01]  /*15d0*/  IMAD.IADD R7, R12, 0x1, R6 ;  /* 0x000000010c077824 */ /* 0x000fe200078e0206 */
[----:B------:R-:W-:Y:S01]  /*15e0*/  LEA R190, R4, 0x4080, 0x1 ;  /* 0x0000408004be7811 */ /* 0x000fe200078e08ff */
[----:B------:R-:W-:Y:S01]  /*15f0*/  IMAD.IADD R6, R6, 0x1, R11 ;  /* 0x0000000106067824 */ /* 0x000fe200078e020b */
[----:B------:R-:W-:Y:S01]  /*1600*/  STL [R1+0x3c], R10 ;  /* 0x00003c0a01007387 */ /* 0x000fe20000100800 */
[----:B------:R-:W-:Y:S02]  /*1610*/  LEA R8, R8, 0x10080, 0x1 ;  /* 0x0001008008087811 */ /* 0x000fe400078e08ff */
[--C-:B------:R-:W-:Y:S01]  /*1620*/  IMAD.IADD R191, R2, 0x1, R190.reuse ;  /* 0x0000000102bf7824 */ /* 0x100fe200078e02be */
[----:B------:R2:W-:Y:S01]  /*1630*/  STL [R1+0x28], R7 ;  /* 0x0000280701007387 */ /* 0x0005e20000100800 */
[----:B------:R-:W-:Y:S01]  /*1640*/  IMAD.IADD R2, R6, 0x1, R5 ;  /* 0x0000000106027824 */ /* 0x000fe200078e0205 */
[C---:B------:R-:W-:Y:S01]  /*1650*/  IADD3 R20, R217.reuse, 0x18, RZ ;  /* 0x00000018d9147810 */ /* 0x040fe20007ffe0ff */
[C---:B------:R-:W-:Y:S01]  /*1660*/  IMAD.IADD R193, R0.reuse, 0x1, R190 ;  /* 0x0000000100c17824 */ /* 0x040fe200078e02be */
[----:B------:R3:W-:Y:S01]  /*1670*/  STL [R1+0x50], R9 ;  /* 0x0000500901007387 */ /* 0x0007e20000100800 */
[C---:B------:R-:W-:Y:S01]  /*1680*/  IADD3 R17, R217.reuse, 0x30, RZ ;  /* 0x00000030d9117810 */ /* 0x040fe20007ffe0ff */
[----:B------:R-:W-:Y:S01]  /*1690*/  IMAD.IADD R192, R0, 0x1, R191 ;  /* 0x0000000100c07824 */ /* 0x000fe200078e02bf */
[----:B-1----:R-:W-:Y:S01]  /*16a0*/  IADD3 R13, R217, 0x48, RZ ;  /* 0x00000048d90d7810 */ /* 0x002fe20007ffe0ff */
[----:B------:R3:W-:Y:S01]  /*16b0*/  STL [R1+0x4c], R8 ;  /* 0x00004c0801007387 */ /* 0x0007e20000100800 */
[----:B------:R-:W-:-:S02]  /*16c0*/  SHF.R.S32.HI R15, RZ, 0x1f, R20 ;  /* 0x0000001fff0f7819 */ /* 0x000fc40000011414 */
[----:B------:R-:W-:Y:S02]  /*16d0*/  SHF.R.S32.HI R15, RZ, 0x1f, R17 ;  /* 0x0000001fff0f7819 */ /* 0x000fe40000011411 */
[----:B------:R-:W-:Y:S01]  /*16e0*/  SHF.R.S32.HI R13, RZ, 0x1f, R13 ;  /* 0x0000001fff0d7819 */ /* 0x000fe2000001140d */
[----:B--2---:R-:W-:-:S05]  /*16f0*/  IMAD.IADD R7, R5, 0x1, R7 ;  /* 0x0000000105077824 */ /* 0x004fca00078e0207 */
[----:B------:R3:W-:Y:S04]  /*1700*/  STL [R1+0x38], R7 ;  /* 0x0000380701007387 */ /* 0x0007e80000100800 */
[----:B------:R3:W-:Y:S04]  /*1710*/  STL [R1+0x30], R3 ;  /* 0x0000300301007387 */ /* 0x0007e80000100800 */
[----:B------:R3:W-:Y:S04]  /*1720*/  STL [R1+0x24], R6 ;  /* 0x0000240601007387 */ /* 0x0007e80000100800 */
[----:B------:R3:W-:Y:S02]  /*1730*/  STL [R1+0x2c], R2 ;  /* 0x00002c0201007387 */ /* 0x0007e40000100800 */
.L_x_1541:
[----:B------:R-:W2:Y:S01]  /*1740*/  LDL R0, [R1+0xc] ;  /* 0x00000c0001007983 */ /* 0x000ea20000100800 */
[----:B------:R-:W-:Y:S01]  /*1750*/  IMAD.MOV.U32 R12, RZ, RZ, 0x4 ;  /* 0x00000004ff0c7424 */ /* 0x000fe200078e00ff */
[----:B------:R-:W-:-:S02]  /*1760*/  ISETP.NE.U32.AND P4, PT, RZ, c[0x0][0x360], PT ;  /* 0x0000d800ff007a0c */ /* 0x000fc40003f85070 */
[----:B------:R-:W-:Y:S01]  /*1770*/  ISETP.NE.U32.AND P0, PT, RZ, c[0x0][0x370], PT ;  /* 0x0000dc00ff007a0c */ /* 0x000fe20003f05070 */
[----:B---3--:R-:W3:Y:S01]  /*1780*/  LDL R9, [R1+0x8] ;  /* 0x0000080001097983 */ /* 0x008ee20000100800 */
[----:B------:R-:W-:Y:S01]  /*1790*/  ISETP.NE.AND.EX P4, PT, RZ, c[0x0][0x364], PT, P4 ;  /* 0x0000d900ff007a0c */ /* 0x000fe20003f85340 */
[----:B--2---:R-:W-:-:S05]  /*17a0*/  IMAD.WIDE R2, R0, R12, c[0x0][0x588] ;  /* 0x0001620000027625 */ /* 0x004fca00078e020c */
[----:B------:R-:W2:Y:S01]  /*17b0*/  LDG.E R218, [R2.64] ;  /* 0x0000000602da7981 */ /* 0x000ea2000c1e1900 */
[----:B------:R-:W-:Y:S01]  /*17c0*/  ISETP.NE.AND.EX P2, PT, RZ, c[0x0][0x374], PT, P0 ;  /* 0x0000dd00ff007a0c */ /* 0x000fe20003f45300 */
[----:B------:R-:W-:Y:S01]  /*17d0*/  IMAD.MOV.U32 R162, RZ, RZ, RZ ;  /* 0x000000ffffa27224 */ /* 0x000fe200078e00ff */
[----:B------:R-:W-:Y:S02]  /*17e0*/  ISETP.NE.U32.AND P3, PT, RZ, c[0x0][0x348], PT ;  /* 0x0000d200ff007a0c */ /* 0x000fe40003f65070 */
[----:B------:R-:W-:Y:S02]  /*17f0*/  ISETP.NE.U32.AND P5, PT, RZ, c[0x0][0x358], PT ;  /* 0x0000d600ff007a0c */ /* 0x000fe40003fa5070 */
[----:B------:R-:W-:Y:S02]  /*1800*/  ISETP.NE.AND.EX P3, PT, RZ, c[0x0][0x34c], PT, P3 ;  /* 0x0000d300ff007a0c */ /* 0x000fe40003f65330 */
[----:B------:R-:W-:Y:S01]  /*1810*/  ISETP.NE.AND.EX P5, PT, RZ, c[0x0][0x35c], PT, P5 ;  /* 0x0000d700ff007a0c */ /* 0x000fe20003fa5350 */
[----:B------:R-:W-:-:S02]  /*1820*/  IMAD.MOV.U32 R176, RZ, RZ, RZ ;  /* 0x000000ffffb07224 */ /* 0x000fc400078e00ff */
[----:B------:R-:W-:Y:S02]  /*1830*/  IMAD.MOV.U32 R161, RZ, RZ, RZ ;  /* 0x000000ffffa17224 */ /* 0x000fe400078e00ff */
[----:B------:R-:W-:Y:S01]  /*1840*/  IMAD.MOV.U32 R11, RZ, RZ, RZ ;  /* 0x000000ffff0b7224 */ /* 0x000fe200078e00ff */
[----:B--2---:R-:W-:Y:S02]  /*1850*/  SHF.R.S32.HI R29, RZ, 0x1f, R218 ;  /* 0x0000001fff1d7819 */ /* 0x004fe400000114da */
[C---:B------:R-:W-:Y:S02]  /*1860*/  @P4 LEA R2, P0, R218.reuse, c[0x0][0x360], 0x2 ;  /* 0x0000d800da024a11 */ /* 0x040fe400078010ff */
[C---:B------:R-:W-:Y:S02]  /*1870*/  @P2 LEA R4, P1, R218.reuse, c[0x0][0x370], 0x2 ;  /* 0x0000dc00da042a11 */ /* 0x040fe400078210ff */
[----:B------:R-:W-:Y:S02]  /*1880*/  @P4 LEA.HI.X R3, R218, c[0x0][0x364], R29, 0x2, P0 ;  /* 0x0000d900da034a11 */ /* 0x000fe400000f141d */
[----:B------:R-:W-:-:S02]  /*1890*/  ISETP.NE.U32.AND P0, PT, RZ, c[0x0][0x350], PT ;  /* 0x0000d400ff007a0c */ /* 0x000fc40003f05070 */
        /* <DEDUP_REMOVED lines=13> */
[----:B---3--:R-:W-:-:S03]  /*1970*/  LOP3.LUT R28, R9, 0xffff, RZ, 0xc0, !PT ;  /* 0x0000ffff091c7812 */ /* 0x008fc600078ec0ff */
[----:B------:R4:W-:Y:S04]  /*1980*/  STL [R1+0x14], R29 ;  /* 0x0000141d01007387 */ /* 0x0009e80000100800 */
[----:B------:R4:W-:Y:S01]  /*1990*/  STL [R1+0x10], R28 ;  /* 0x0000101c01007387 */ /* 0x0009e20000100800 */
[----:B------:R-:W-:Y:S01]  /*19a0*/  YIELD ;  /* 0x0000000000007946 */ /* 0x000fe20003800000 */
[----:B------:R-:W-:Y:S01]  /*19b0*/  P2R R19, PR, RZ, 0x40 ;  /* 0x00000040ff137803 */ /* 0x000fe20000000000 */
[----:B------:R-:W-:Y:S05]  /*19c0*/  @P4 BRA `(.L_x_1363) ;  /* 0x0000005000004947 */ /* 0x000fea0003800000 */
[----:B-----5:R-:W-:Y:S01]  /*19d0*/  MOV R177, c[0x0][0x168] ;  /* 0x00005a0000b17a02 */ /* 0x020fe20000000f00 */
[----:B------:R-:W-:Y:S05]  /*19e0*/  @!P3 BRA `(.L_x_1363) ;  /* 0x000000300000b947 */ /* 0x000fea0003800000 */
[----:B------:R-:W2:Y:S04]  /*19f0*/  LDG.E R8, [R6.64] ;  /* 0x0000000606087981 */ /* 0x000ea8000c1e1900 */
[----:B------:R-:W2:Y:S02]  /*1a00*/  LDG.E R0, [R6.64+0x4] ;  /* 0x0000040606007981 */ /* 0x000ea4000c1e1900 */
[----:B--2---:R-:W-:-:S02]  /*1a10*/  IADD3 R177, -R8, R0, RZ ;  /* 0x0000000008b17210 */ /* 0x004fc40007ffe1ff */
.L_x_1363:
[----:B------:R-:W-:-:S04]  /*1a20*/  ISETP.NE.U32.AND P0, PT, RZ, c[0x0][0x368], PT ;  /* 0x0000da00ff007a0c */ /* 0x000fc80003f05070 */
[----:B------:R-:W-:-:S13]  /*1a30*/  ISETP.NE.AND.EX P0, PT, RZ, c[0x0][0x36c], PT, P0 ;  /* 0x0000db00ff007a0c */ /* 0x000fda0003f05300 */
[----:B------:R-:W-:Y:S05]  /*1a40*/  @!P0 BRA `(.L_x_1364) ;  /* 0x0000004000008947 */ /* 0x000fea0003800000 */
[----:B----4-:R-:W-:-:S04]  /*1a50*/  LEA R4, P0, R218, c[0x0][0x368], 0x2 ;  /* 0x0000da00da047a11 */ /* 0x010fc800078010ff */
[----:B------:R-:W-:-:S05]  /*1a60*/  LEA.HI.X R5, R218, c[0x0][0x36c], R29, 0x2, P0 ;  /* 0x0000db00da057a11 */ /* 0x000fca00000f141d */
[----:B------:R1:W5:Y:S01]  /*1a70*/  LDG.E R10, [R4.64] ;  /* 0x00000006040a7981 */ /* 0x000362000c1e1900 */
[----:B------:R-:W-:Y:S05]  /*1a80*/  BRA `(.L_x_1365) ;  /* 0x0000005000007947 */ /* 0x000fea0003800000 */
.L_x_1364:
[----:B------:R-:W-:Y:S01]  /*1a90*/  MOV R10, c[0x0][0x1d0] ;  /* 0x00007400000a7a02 */ /* 0x000fe20000000f00 */
[----:B------:R-:W-:Y:S05]  /*1aa0*/  @!P6 BRA `(.L_x_1365) ;  /* 0x000000300000e947 */ /* 0x000fea0003800000 */
[----:B----4-:R-:W2:Y:S04]  /*1ab0*/  LDG.E R6, [R4.64] ;  /* 0x0000000604067981 */ /* 0x010ea8000c1e1900 */
[----:B------:R-:W2:Y:S02]  /*1ac0*/  LDG.E R0, [R4.64+0x4] ;  /* 0x0000040604007981 */ /* 0x000ea4000c1e1900 */
[----:B--2---:R-:W-:Y:S02]  /*1ad0*/  IADD3 R10, -R6, R0, RZ ;  /* 0x00000000060a7210 */ /* 0x004fe40007ffe1ff */
.L_x_1365:
[----:B----4-:R2:W3:Y:S04]  /*1ae0*/  @P5 LDG.E R6, [R2.64] ;  /* 0x0000000602065981 */ /* 0x0104e8000c1e1900 */
[----:B-1----:R2:W3:Y:S01]  /*1af0*/  @P5 LDG.E R4, [R2.64+0x4] ;  /* 0x0000040602045981 */ /* 0x0024e2000c1e1900 */
[----:B------:R-:W-:Y:S01]  /*1b00*/  ISETP.NE.U32.AND P0, PT, RZ, c[0x0][0x378], PT ;  /* 0x0000de00ff007a0c */ /* 0x000fe20003f05070 */
[----:B-----5:R-:W-:-:S03]  /*1b10*/  IMAD.MOV.U32 R158, RZ, RZ, R10 ;  /* 0x000000ffff9e7224 */ /* 0x020fc600078e000a */
[----:B------:R-:W-:Y:S01]  /*1b20*/  ISETP.NE.AND.EX P1, PT, RZ, c[0x0][0x37c], PT, P0 ;  /* 0x0000df00ff007a0c */ /* 0x000fe20003f25300 */
[----:B------:R-:W-:-:S12]  /*1b30*/  IMAD.MOV.U32 R0, RZ, RZ, c[0x0][0x228] ;  /* 0x00008a00ff007624 */ /* 0x000fd800078e00ff */
[----:B--2---:R-:W-:-:S04]  /*1b40*/  @P1 LEA R2, P0, R218, c[0x0][0x378], 0x2 ;  /* 0x0000de00da021a11 */ /* 0x004fc800078010ff */
[----:B------:R-:W-:-:S05]  /*1b50*/  @P1 LEA.HI.X R3, R218, c[0x0][0x37c], R29, 0x2, P0 ;  /* 0x0000df00da031a11 */ /* 0x000fca00000f141d */
[----:B------:R1:W5:Y:S01]  /*1b60*/  @P1 LDG.E R158, [R2.64] ;  /* 0x00000006029e1981 */ /* 0x000362000c1e1900 */
[----:B------:R-:W-:Y:S01]  /*1b70*/  IMAD.IADD R5, R10, 0x1, -R162 ;  /* 0x000000010a057824 */ /* 0x000fe200078e0aa2 */
[----:B------:R-:W-:Y:S01]  /*1b80*/  BSSY B0, `(.L_x_1366) ;  /* 0x0000031000007945 */ /* 0x000fe20003800000 */
[C---:B-1----:R-:W-:Y:S02]  /*1b90*/  LOP3.LUT R2, R9.reuse, 0xff000000, RZ, 0xc0, !PT ;  /* 0xff00000009027812 */ /* 0x042fe400078ec0ff */
[----:B------:R-:W-:Y:S01]  /*1ba0*/  LOP3.LUT R3, R9, 0xff0000, RZ, 0xc0, !PT ;  /* 0x00ff000009037812 */ /* 0x000fe200078ec0ff */
[----:B---3--:R-:W-:Y:S01]  /*1bb0*/  @P5 IMAD.IADD R0, R4, 0x1, -R6 ;  /* 0x0000000104005824 */ /* 0x008fe200078e0a06 */
[----:B------:R-:W-:-:S03]  /*1bc0*/  SHF.R.U32.HI R4, RZ, 0x8, R2 ;  /* 0x00000008ff047819 */ /* 0x000fc60000011602 */
[----:B------:R-:W-:Y:S01]  /*1bd0*/  IMAD.IADD R178, R5, 0x1, R0 ;  /* 0x0000000105b27824 */ /* 0x000fe200078e0200 */
[----:B------:R-:W-:-:S04]  /*1be0*/  LEA.HI R4, R3, R4, RZ, 0x10 ;  /* 0x0000000403047211 */ /* 0x000fc800078f80ff */
[----:B------:R-:W-:Y:S02]  /*1bf0*/  SHF.R.U32.HI R6, RZ, 0x10, R4 ;  /* 0x00000010ff067819 */ /* 0x000fe40000011604 */
[----:B------:R-:W-:Y:S02]  /*1c00*/  LOP3.LUT R13, R4, 0xff, RZ, 0xc0, !PT ;  /* 0x000000ff040d7812 */ /* 0x000fe400078ec0ff */
[C---:B------:R-:W-:Y:S01]  /*1c10*/  IADD3 R2, R178.reuse, 0x2f, RZ ;  /* 0x0000002fb2027810 */ /* 0x040fe20007ffe0ff */
[----:B------:R1:W-:Y:S01]  /*1c20*/  STL [R1+0x34], R6 ;  /* 0x0000340601007387 */ /* 0x0003e20000100800 */
[----:B------:R-:W-:Y:S02]  /*1c30*/  ISETP.GE.AND P0, PT, R178, 0x1, PT ;  /* 0x00000001b200780c */ /* 0x000fe40003f06270 */
[----:B------:R-:W-:Y:S01]  /*1c40*/  ISETP.NE.AND P1, PT, R6, RZ, PT ;  /* 0x000000ff0600720c */ /* 0x000fe20003f25270 */
[----:B------:R1:W-:Y:S01]  /*1c50*/  STL [R1+0x40], R13 ;  /* 0x0000400d01007387 */ /* 0x0003e20000100800 */
[----:B------:R-:W-:-:S02]  /*1c60*/  IMAD.HI R2, R2, 0x2aaaaaab, RZ ;  /* 0x2aaaaaab02027827 */ /* 0x000fc400078e02ff */
[----:B------:R-:W-:-:S03]  /*1c70*/  SEL R147, R6, c[0x0][0x338], P1 ;  /* 0x0000ce0006937a07 */ /* 0x000fc60000800000 */
[----:B------:R-:W-:-:S04]  /*1c80*/  SHF.R.U32.HI R3, RZ, 0x1f, R2 ;  /* 0x0000001fff037819 */ /* 0x000fc80000011602 */
[----:B------:R-:W-:Y:S01]  /*1c90*/  LEA.HI.SX32 R156, R2, R3, 0x1d ;  /* 0x00000003029c7211 */ /* 0x000fe200078feaff */
[----:B------:R-:W-:Y:S01]  /*1ca0*/  IMAD.MOV.U32 R2, RZ, RZ, RZ ;  /* 0x000000ffff027224 */ /* 0x000fe200078e00ff */
        /* <DEDUP_REMOVED lines=13> */
[----:B------:R-:W-:Y:S02]  /*1d80*/  IMAD.MOV R8, RZ, RZ, -R2 ;  /* 0x000000ffff087224 */ /* 0x000fe400078e0a02 */
[----:B------:R-:W-:-:S04]  /*1d90*/  IMAD.MOV.U32 R2, RZ, RZ, RZ ;  /* 0x000000ffff027224 */ /* 0x000fc800078e00ff */
        /* <DEDUP_REMOVED lines=15> */
.L_x_1367:
[----:B------:R-:W-:Y:S05]  /*1e90*/  BSYNC B0 ;  /* 0x0000000000007941 */ /* 0x000fea0003800000 */
.L_x_1366:
[----:B------:R-:W-:Y:S01]  /*1ea0*/  IMAD R3, R13, R2, RZ ;  /* 0x000000020d037224 */ /* 0x000fe200078e02ff */
[----:B------:R-:W2:Y:S01]  /*1eb0*/  S2R R7, SR_TID.X ;  /* 0x0000000000077919 */ /* 0x000ea20000002100 */
[----:B------:R-:W-:Y:S02]  /*1ec0*/  IADD3 R27, R206, 0x20, RZ ;  /* 0x00000020ce1b7810 */ /* 0x000fe40007ffe0ff */
[C---:B------:R-:W-:Y:S02]  /*1ed0*/  IMAD.IADD R2, R3.reuse, 0x1, R2 ;  /* 0x0000000103027824 */ /* 0x040fe400078e0202 */
[----:B------:R-:W-:-:S03]  /*1ee0*/  IMAD R3, R3, 0x30, -R5 ;  /* 0x0000003003037824 */ /* 0x000fc600078e0a05 */
[----:B------:R-:W-:Y:S02]  /*1ef0*/  IMNMX R2, R156, R2, PT ;  /* 0x000000029c027217 */ /* 0x000fe40003800200 */
[----:B------:R-:W-:-:S03]  /*1f00*/  IMNMX R3, RZ, R3, !PT ;  /* 0x00000003ff037217 */ /* 0x000fc60007800200 */
[----:B------:R-:W-:Y:S02]  /*1f10*/  IMAD R2, R2, 0x30, -R5 ;  /* 0x0000003002027824 */ /* 0x000fe400078e0a05 */
[----:B------:R-:W-:-:S03]  /*1f20*/  IMAD.WIDE.U32 R4, R3, -0x55555555, RZ ;  /* 0xaaaaaaab03047825 */ /* 0x000fc600078e00ff */
[----:B------:R-:W-:Y:S01]  /*1f30*/  IMNMX R2, R2, R0, PT ;  /* 0x0000000002027217 */ /* 0x000fe20003800200 */
[----:B------:R-:W-:Y:S01]  /*1f40*/  IMAD.SHL.U32 R4, R206, 0x40, RZ ;  /* 0x00000040ce047824 */ /* 0x000fe200078e00ff */
[----:B------:R-:W-:Y:S02]  /*1f50*/  SHF.R.U32.HI R137, RZ, 0x5, R5 ;  /* 0x00000005ff897819 */ /* 0x000fe40000011605 */
[----:B------:R-:W-:Y:S02]  /*1f60*/  ISETP.GT.AND P0, PT, R2, R3, PT ;  /* 0x000000030200720c */ /* 0x000fe40003f04270 */
[----:B-12---:R-:W-:Y:S02]  /*1f70*/  SHF.R.S32.HI R6, RZ, 0x1f, R7 ;  /* 0x0000001fff067819 */ /* 0x006fe40000011407 */
[----:B------:R-:W-:-:S04]  /*1f80*/  LOP3.LUT R174, R4, 0x1c0, RZ, 0xc0, !PT ;  /* 0x000001c004ae7812 */ /* 0x000fc800078ec0ff */
[----:B------:R-:W-:Y:S02]  /*1f90*/  SHF.R.U32.HI R179, RZ, 0x3, R174 ;  /* 0x00000003ffb37819 */ /* 0x000fe400000116ae */
[----:B------:R-:W-:-:S03]  /*1fa0*/  LOP3.LUT R5, R174, 0x38, R134, 0xf8, !PT ;  /* 0x00000038ae057812 */ /* 0x000fc600078ef886 */
[----:B------:R-:W-:Y:S02]  /*1fb0*/  @P0 IADD3 R3, R2, 0x2f, RZ ;  /* 0x0000002f02030810 */ /* 0x000fe40007ffe0ff */
[----:B------:R-:W-:-:S03]  /*1fc0*/  LEA.HI R2, R6, R7, RZ, 0x6 ;  /* 0x0000000706027211 */ /* 0x000fc600078f30ff */
[----:B------:R-:W-:-:S04]  /*1fd0*/  @P0 IMAD.HI R3, R3, 0x2aaaaaab, RZ ;  /* 0x2aaaaaab03030827 */ /* 0x000fc800078e02ff */
[----:B------:R-:W-:Y:S01]  /*1fe0*/  IMAD.SHL.U32 R4, R2, 0x8, RZ ;  /* 0x0000000802047824 */ /* 0x000fe200078e00ff */
[----:B------:R-:W-:Y:S01]  /*1ff0*/  @P0 SHF.R.U32.HI R6, RZ, 0x1f, R3 ;  /* 0x0000001fff060819 */ /* 0x000fe20000011603 */
[----:B------:R-:W-:-:S03]  /*2000*/  IMAD.MOV.U32 R2, RZ, RZ, R137 ;  /* 0x000000ffff027224 */ /* 0x000fc600078e0089 */
[----:B------:R-:W-:Y:S02]  /*2010*/  @P0 LEA.HI.SX32 R2, R3, R6, 0x1d ;  /* 0x0000000603020211 */ /* 0x000fe400078feaff */
[----:B------:R-:W-:Y:S01]  /*2020*/  LOP3.LUT R175, R4, 0xfffffe00, RZ, 0xc0, !PT ;  /* 0xfffffe0004af7812 */ /* 0x000fe200078ec0ff */
[----:B------:R-:W-:Y:S01]  /*2030*/  IMAD.SHL.U32 R4, R27, 0x40, RZ ;  /* 0x000000401b047824 */ /* 0x000fe200078e00ff */
[----:B------:R-:W-:Y:S02]  /*2040*/  ISETP.GT.AND P0, PT, R2, R137, PT ;  /* 0x000000890200720c */ /* 0x000fe40003f04270 */
[----:B------:R-:W-:Y:S02]  /*2050*/  LOP3.LUT R3, R5, R179, RZ, 0x3c, !PT ;  /* 0x000000b305037212 */ /* 0x000fe400078e3cff */
[----:B------:R-:W-:-:S03]  /*2060*/  LOP3.LUT R159, R4, 0x1c0, RZ, 0xc0, !PT ;  /* 0x000001c0049f7812 */ /* 0x000fc600078ec0ff */
[----:B------:R-:W-:-:S04]  /*2070*/  IMAD.IADD R3, R175, 0x1, R3 ;  /* 0x00000001af037824 */ /* 0x000fc800078e0203 */
[----:B------:R-:W-:Y:S02]  /*2080*/  IMAD.SHL.U32 R200, R3, 0x2, RZ ;  /* 0x0000000203c87824 */ /* 0x000fe400078e00ff */
[----:B------:R-:W-:Y:S05]  /*2090*/  @!P0 BRA `(.L_x_1368) ;  /* 0x0000677000008947 */ /* 0x000fea0003800000 */
[----:B------:R-:W-:Y:S01]  /*20a0*/  SHF.R.S32.HI R24, RZ, 0x1f, R206 ;  /* 0x0000001fff187819 */ /* 0x000fe200000114ce */
[----:B------:R-:W-:Y:S01]  /*20b0*/  IMAD.MOV.U32 R150, RZ, RZ, 0x30 ;  /* 0x00000030ff967424 */ /* 0x000fe200078e00ff */
[----:B------:R-:W-:Y:S01]  /*20c0*/  IADD3 R127, P0, R206, R11, RZ ;  /* 0x0000000bce7f7210 */ /* 0x000fe20007f1e0ff */
[----:B------:R-:W-:Y:S01]  /*20d0*/  IMAD.MOV.U32 R163, RZ, RZ, 0x5 ;  /* 0x00000005ffa37424 */ /* 0x000fe200078e00ff */
[----:B------:R-:W-:Y:S01]  /*20e0*/  IADD3 R34, R2, -0x1, RZ ;  /* 0xffffffff02227810 */ /* 0x000fe20007ffe0ff */
[----:B------:R-:W-:Y:S01]  /*20f0*/  IMAD R164, R150, c[0x0][0x23c], RZ ;  /* 0x00008f0096a47a24 */ /* 0x000fe200078e02ff */
[----:B------:R-:W-:Y:S01]  /*2100*/  LEA.HI.X.SX32 R144, R11, R24, 0x1, P0 ;  /* 0x000000180b907211 */ /* 0x000fe200000f0eff */
[----:B------:R-:W-:Y:S01]  /*2110*/  IMAD.WIDE.U32 R4, R127, c[0x0][0x238], R134 ;  /* 0x00008e007f047a25 */ /* 0x000fe200078e0086 */
[----:B------:R-:W-:-:S02]  /*2120*/  SEL R23, R29, RZ, !P5 ;  /* 0x000000ff1d177207 */ /* 0x000fc40006800000 */
[----:B------:R-:W-:Y:S01]  /*2130*/  SEL R22, R218, RZ, !P5 ;  /* 0x000000ffda167207 */ /* 0x000fe20006800000 */
[----:B------:R-:W-:Y:S01]  /*2140*/  IMAD R3, R144, c[0x0][0x238], RZ ;  /* 0x00008e0090037a24 */ /* 0x000fe200078e02ff */
[----:B------:R-:W-:Y:S01]  /*2150*/  MOV R2, R4 ;  /* 0x0000000400027202 */ /* 0x000fe20000000f00 */
[----:B------:R-:W-:Y:S01]  /*2160*/  IMAD.WIDE.U32 R148, R150, c[0x0][0x238], RZ ;  /* 0x00008e0096947a25 */ /* 0x000fe200078e00ff */
[----:B------:R-:W-:Y:S02]  /*2170*/  ISETP.GE.AND P2, PT, R134, c[0x0][0x1d4], PT ;  /* 0x0000750086007a0c */ /* 0x000fe40003f46270 */
[----:B------:R-:W-:Y:S01]  /*2180*/  ISETP.GE.AND P6, PT, R133, c[0x0][0x1d4], PT ;  /* 0x0000750085007a0c */ /* 0x000fe20003fc6270 */
[----:B------:R-:W-:Y:S01]  /*2190*/  IMAD R3, R127, c[0x0][0x23c], R3 ;  /* 0x00008f007f037a24 */ /* 0x000fe200078e0203 */
[----:B------:R-:W-:Y:S01]  /*21a0*/  ISETP.GE.AND P5, PT, R208, c[0x0][0x1d4], PT ;  /* 0x00007500d0007a0c */ /* 0x000fe20003fa6270 */
[----:B------:R-:W-:Y:S01]  /*21b0*/  IMAD R4, R23, c[0x0][0x248], RZ ;  /* 0x0000920017047a24 */ /* 0x000fe200078e02ff */
[----:B------:R-:W-:Y:S01]  /*21c0*/  ISETP.GE.AND P4, PT, R209, c[0x0][0x1d4], PT ;  /* 0x00007500d1007a0c */ /* 0x000fe20003f86270 */
[----:B------:R-:W-:Y:S01]  /*21d0*/  IMAD.IADD R164, R149, 0x1, R164 ;  /* 0x0000000195a47824 */ /* 0x000fe200078e02a4 */
[----:B------:R-:W-:Y:S01]  /*21e0*/  IADD3 R3, R5, R3, RZ ;  /* 0x0000000305037210 */ /* 0x000fe20007ffe0ff */
[----:B------:R-:W-:Y:S01]  /*21f0*/  IMAD R5, R34, -0x30, R0 ;  /* 0xffffffd022057824 */ /* 0x000fe200078e0200 */
[----:B------:R-:W-:Y:S01]  /*2200*/  MOV R168, c[0x0][0x238] ;  /* 0x00008e0000a87a02 */ /* 0x000fe20000000f00 */
[----:B------:R-:W-:Y:S01]  /*2210*/  IMAD R4, R22, c[0x0][0x24c], R4 ;  /* 0x0000930016047a24 */ /* 0x000fe200078e0204 */
[----:B------:R-:W-:Y:S01]  /*2220*/  LOP3.LUT R207, R207, 0xfffffffe, RZ, 0xc0, !PT ;  /* 0xfffffffecfcf7812 */ /* 0x000fe200078ec0ff */
[----:B------:R-:W-:Y:S01]  /*2230*/  IMAD.WIDE.U32 R2, R28, c[0x0][0x240], R2 ;  /* 0x000090001c027a25 */ /* 0x000fe200078e0002 */
[----:B------:R-:W-:-:S02]  /*2240*/  IMNMX R5, R5, 0x30, PT ;  /* 0x0000003005057817 */ /* 0x000fc40003800200 */
[----:B------:R-:W-:Y:S01]  /*2250*/  SHF.L.U32 R182, R168, 0x5, RZ ;  /* 0x00000005a8b67819 */ /* 0x000fe200000006ff */
[----:B------:R-:W-:Y:S01]  /*2260*/  IMAD R3, R28, c[0x0][0x244], R3 ;  /* 0x000091001c037a24 */ /* 0x000fe200078e0203 */
[----:B------:R-:W-:Y:S02]  /*2270*/  IADD3 R6, -R206, R5, RZ ;  /* 0x00000005ce067210 */ /* 0x000fe40007ffe1ff */
[----:B------:R-:W-:Y:S01]  /*2280*/  SHF.L.U64.HI R168, R168, R163, c[0x0][0x23c] ;  /* 0x00008f00a8a87619 */ /* 0x000fe200000102a3 */
[----:B------:R-:W-:Y:S01]  /*2290*/  IMAD.WIDE.U32 R122, R22, c[0x0][0x248], R2 ;  /* 0x00009200167a7a25 */ /* 0x000fe200078e0002 */
[----:B------:R-:W-:Y:S02]  /*22a0*/  ISETP.GE.AND P1, PT, R6, 0x1, PT ;  /* 0x000000010600780c */ /* 0x000fe40003f26270 */
[----:B------:R-:W-:Y:S01]  /*22b0*/  SHF.R.S32.HI R3, RZ, 0x1f, R34 ;  /* 0x0000001fff037819 */ /* 0x000fe20000011422 */
[----:B------:R-:W-:Y:S01]  /*22c0*/  IMAD R2, R164, R34, RZ ;  /* 0x00000022a4027224 */ /* 0x000fe200078e02ff */
[----:B------:R-:W-:Y:S01]  /*22d0*/  MOV R120, R122 ;  /* 0x0000007a00787202 */ /* 0x000fe20000000f00 */
[----:B------:R-:W-:Y:S01]  /*22e0*/  IMAD.IADD R121, R123, 0x1, R4 ;  /* 0x000000017b797824 */ /* 0x000fe200078e0204 */
[----:B------:R-:W-:Y:S01]  /*22f0*/  IADD3 R18, R10, R161, RZ ;  /* 0x000000a10a127210 */ /* 0x000fe20007ffe0ff */
[-C--:B------:R-:W-:Y:S01]  /*2300*/  IMAD R2, R3, R148.reuse, R2 ;  /* 0x0000009403027224 */ /* 0x080fe200078e0202 */
[----:B------:R-:W-:Y:S01]  /*2310*/  SHF.R.S32.HI R139, RZ, 0x1f, R138 ;  /* 0x0000001fff8b7819 */ /* 0x000fe2000001148a */
[----:B------:R-:W-:-:S04]  /*2320*/  IMAD.WIDE.U32 R4, R34, R148, R120 ;  /* 0x0000009422047225 */ /* 0x000fc800078e0078 */
[----:B------:R-:W-:Y:S01]  /*2330*/  IMAD.WIDE.U32 R14, R206, c[0x0][0x290], R134 ;  /* 0x0000a400ce0e7a25 */ /* 0x000fe200078e0086 */
[----:B------:R-:W-:Y:S02]  /*2340*/  ISETP.NE.AND P3, PT, R19, RZ, PT ;  /* 0x000000ff1300720c */ /* 0x000fe40003f65270 */
[----:B------:R-:W-:Y:S01]  /*2350*/  MOV R169, c[0x0][0x290] ;  /* 0x0000a40000a97a02 */ /* 0x000fe20000000f00 */
[----:B------:R-:W-:Y:S01]  /*2360*/  IMAD.IADD R5, R5, 0x1, R2 ;  /* 0x0000000105057824 */ /* 0x000fe200078e0202 */
[----:B------:R-:W-:Y:S01]  /*2370*/  @P1 LEA R2, P0, R4, c[0x0][0x220], 0x1 ;  /* 0x0000880004021a11 */ /* 0x000fe200078008ff */
[----:B------:R-:W-:Y:S02]  /*2380*/  IMAD R8, R24, c[0x0][0x290], RZ ;  /* 0x0000a40018087a24 */ /* 0x000fe400078e02ff */
[----:B------:R-:W-:Y:S01]  /*2390*/  IMAD.MOV.U32 R170, RZ, RZ, c[0x0][0x280] ;  /* 0x0000a000ffaa7624 */ /* 0x000fe200078e00ff */
[----:B------:R-:W-:Y:S02]  /*23a0*/  @P1 LEA.HI.X R3, R4, c[0x0][0x224], R5, 0x1, P0 ;  /* 0x0000890004031a11 */ /* 0x000fe400000f0c05 */
[----:B------:R-:W-:Y:S01]  /*23b0*/  ISETP.GT.AND P0, PT, R6, 0x20, PT ;  /* 0x000000200600780c */ /* 0x000fe20003f04270 */
[----:B------:R-:W-:Y:S01]  /*23c0*/  IMAD.WIDE.U32 R180, R206, c[0x0][0x1e0], RZ ;  /* 0x00007800ceb47a25 */ /* 0x000fe200078e00ff */
[----:B------:R-:W-:Y:S01]  /*23d0*/  MOV R183, c[0x0][0x27c] ;  /* 0x00009f0000b77a02 */ /* 0x000fe20000000f00 */
[----:B------:R-:W-:Y:S01]  /*23e0*/  @!PT LDS RZ, [RZ] ;  /* 0x00000000fffff984 */ /* 0x000fe20000000800 */
[----:B------:R-:W-:Y:S01]  /*23f0*/  @!PT LDS RZ, [RZ] ;  /* 0x00000000fffff984 */ /* 0x000fe20000000800 */
[----:B------:R-:W-:Y:S01]  /*2400*/  @!PT LDS RZ, [RZ] ;  /* 0x00000000fffff984 */ /* 0x000fe20000000800 */
[----:B------:R1:W-:Y:S01]  /*2410*/  @P1 LDGSTS.E.BYPASS.LTC128B.128 [R200+0xa080], [R2.64], !P2 ;  /* 0x0a08000002c81fae */ /* 0x0003e2000d101d46 */
[----:B------:R-:W-:-:S03]  /*2420*/  @P2 LOP3.LUT R207, R207, 0x1, RZ, 0xfc, !PT ;  /* 0x00000001cfcf2812 */ /* 0x000fc600078efcff */
[----:B------:R1:W-:Y:S04]  /*2430*/  @P1 LDGSTS.E.BYPASS.LTC128B.128 [R200+0xb880], [R2.64+0x80], !P6 ;  /* 0x0b88008002c81fae */ /* 0x0003e8000f101d46 */
[----:B------:R1:W-:Y:S04]  /*2440*/  @P1 LDGSTS.E.BYPASS.LTC128B.128 [R200+0xd080], [R2.64+0x100], !P5 ;  /* 0x0d08010002c81fae */ /* 0x0003e8000e901d46 */
[----:B------:R1:W-:Y:S02]  /*2450*/  @P1 LDGSTS.E.BYPASS.LTC128B.128 [R200+0xe880], [R2.64+0x180], !P4 ;  /* 0x0e88018002c81fae */ /* 0x0003e4000e101d46 */
[----:B-1----:R-:W-:-:S05]  /*2460*/  @P0 IADD3 R3, P1, R182, R4, RZ ;  /* 0x00000004b6030210 */ /* 0x002fca0007f3e0ff */
[----:B------:R-:W-:Y:S01]  /*2470*/  @P0 IMAD.X R5, R5, 0x1, R168, P1 ;  /* 0x0000000105050824 */ /* 0x000fe200008e06a8 */
[----:B------:R-:W-:-:S04]  /*2480*/  @P0 LEA R2, P1, R3, c[0x0][0x220], 0x1 ;  /* 0x0000880003020a11 */ /* 0x000fc800078208ff */
[----:B------:R-:W-:Y:S02]  /*2490*/  @P0 LEA.HI.X R3, R3, c[0x0][0x224], R5, 0x1, P1 ;  /* 0x0000890003030a11 */ /* 0x000fe400008f0c05 */
[----:B------:R-:W-:Y:S02]  /*24a0*/  ISETP.NE.U32.AND P1, PT, RZ, c[0x0][0x340], PT ;  /* 0x0000d000ff007a0c */ /* 0x000fe40003f25070 */
[----:B------:R-:W-:Y:S01]  /*24b0*/  SHF.R.S32.HI R21, RZ, 0x1f, R18 ;  /* 0x0000001fff157819 */ /* 0x000fe20000011412 */
[C---:B------:R-:W-:Y:S01]  /*24c0*/  IMAD R17, R206.reuse, c[0x0][0x294], R8 ;  /* 0x0000a500ce117a24 */ /* 0x040fe200078e0208 */
[----:B------:R-:W-:Y:S01]  /*24d0*/  ISETP.NE.AND.EX P1, PT, RZ, c[0x0][0x344], PT, P1 ;  /* 0x0000d100ff007a0c */ /* 0x000fe20003f25310 */
[----:B------:R1:W-:Y:S02]  /*24e0*/  @P0 LDGSTS.E.BYPASS.LTC128B.128 [R202+0xb080], [R2.64], !P2 ;  /* 0x0b08000002ca0fae */ /* 0x0003e4000d101d46 */
[----:B------:R-:W-:Y:S02]  /*24f0*/  IMAD R6, R21, c[0x0][0x1e0], RZ ;  /* 0x0000780015067a24 */ /* 0x000fe400078e02ff */
[----:B------:R-:W-:Y:S01]  /*2500*/  IMAD.WIDE.U32 R8, R206, c[0x0][0x280], R134 ;  /* 0x0000a000ce087a25 */ /* 0x000fe200078e0086 */
[----:B------:R1:W-:Y:S07]  /*2510*/  @P0 LDGSTS.E.BYPASS.LTC128B.128 [R202+0xc880], [R2.64+0x80], !P6 ;  /* 0x0c88008002ca0fae */ /* 0x0003ee000f101d46 */
[----:B------:R-:W-:Y:S01]  /*2520*/  @P1 IMAD.WIDE R4, R218, R12, c[0x0][0x340] ;  /* 0x0000d000da041625 */ /* 0x000fe200078e020c */
[----:B------:R1:W-:Y:S04]  /*2530*/  @P0 LDGSTS.E.BYPASS.LTC128B.128 [R202+0xe080], [R2.64+0x100], !P5 ;  /* 0x0e08010002ca0fae */ /* 0x0003e8000e901d46 */
[----:B------:R1:W-:Y:S04]  /*2540*/  @P0 LDGSTS.E.BYPASS.LTC128B.128 [R202+0xf880], [R2.64+0x180], !P4 ;  /* 0x0f88018002ca0fae */ /* 0x0003e8000e101d46 */
[----:B------:R-:W0:Y:S04]  /*2550*/  LDGDEPBAR ;  /* 0x00000000000079af */ /* 0x000e280000000000 */
[----:B------:R2:W3:Y:S01]  /*2560*/  @P1 LDG.E R16, [R4.64] ;  /* 0x0000000604101981 */ /* 0x0004e2000c1e1900 */
[----:B------:R-:W-:Y:S01]  /*2570*/  IMAD R6, R18, c[0x0][0x1e4], R6 ;  /* 0x0000790012067a24 */ /* 0x000fe200078e0206 */
[----:B------:R-:W-:Y:S01]  /*2580*/  WARPSYNC 0xffffffff ;  /* 0xffffffff00007948 */ /* 0x000fe20003800000 */
[----:B------:R-:W-:Y:S01]  /*2590*/  IMAD.WIDE.U32 R10, R206, c[0x0][0x290], R138 ;  /* 0x0000a400ce0a7a25 */ /* 0x000fe200078e008a */
[----:B------:R-:W-:-:S02]  /*25a0*/  SHF.L.U64.HI R160, R170, R163, c[0x0][0x284] ;  /* 0x0000a100aaa07619 */ /* 0x000fc400000102a3 */
[----:B------:R-:W-:Y:S01]  /*25b0*/  SHF.L.U64.HI R157, R169, R163, c[0x0][0x294] ;  /* 0x0000a500a99d7619 */ /* 0x000fe200000102a3 */
[----:B------:R-:W-:Y:S01]  /*25c0*/  IMAD.IADD R11, R11, 0x1, R17 ;  /* 0x000000010b0b7824 */ /* 0x000fe200078e0211 */
[----:B------:R-:W-:Y:S01]  /*25d0*/  ISETP.GE.AND P2, PT, R134, c[0x0][0x27c], PT ;  /* 0x00009f0086007a0c */ /* 0x000fe20003f46270 */
[C---:B------:R-:W-:Y:S01]  /*25e0*/  IMAD R165, R150.reuse, c[0x0][0x1e4], RZ ;  /* 0x0000790096a57a24 */ /* 0x040fe200078e02ff */
[----:B------:R-:W-:Y:S01]  /*25f0*/  SHF.R.U32.HI R25, RZ, 0x3, R159 ;  /* 0x00000003ff197819 */ /* 0x000fe2000001169f */
[C---:B------:R-:W-:Y:S01]  /*2600*/  IMAD R166, R150.reuse, c[0x0][0x284], RZ ;  /* 0x0000a10096a67a24 */ /* 0x040fe200078e02ff */
[----:B------:R-:W-:Y:S01]  /*2610*/  SHF.L.U32 R169, R169, 0x5, RZ ;  /* 0x00000005a9a97819 */ /* 0x000fe200000006ff */
[C---:B------:R-:W-:Y:S01]  /*2620*/  IMAD R167, R150.reuse, c[0x0][0x294], RZ ;  /* 0x0000a50096a77a24 */ /* 0x040fe200078e02ff */
[----:B------:R-:W-:Y:S01]  /*2630*/  SHF.L.U32 R26, R183, 0x1, RZ ;  /* 0x00000001b71a7819 */ /* 0x000fe200000006ff */
[----:B------:R-:W-:Y:S01]  /*2640*/  IMAD.WIDE.U32 R154, R150, c[0x0][0x1e0], RZ ;  /* 0x00007800969a7a25 */ /* 0x000fe200078e00ff */
[----:B-1---5:R-:W-:-:S03]  /*2650*/  SHF.R.S32.HI R2, RZ, 0x1f, R158 ;  /* 0x0000001fff027819 */ /* 0x022fc6000001149e */
[----:B------:R-:W-:Y:S01]  /*2660*/  IMAD.WIDE.U32 R152, R150, c[0x0][0x280], RZ ;  /* 0x0000a00096987a25 */ /* 0x000fe200078e00ff */
[----:B------:R-:W-:-:S03]  /*2670*/  SHF.R.S32.HI R3, RZ, 0x1f, R27 ;  /* 0x0000001fff037819 */ /* 0x000fc6000001141b */
[----:B------:R-:W-:Y:S01]  /*2680*/  IMAD.WIDE.U32 R150, R150, c[0x0][0x290], RZ ;  /* 0x0000a40096967a25 */ /* 0x000fe200078e00ff */
[----:B------:R-:W-:Y:S02]  /*2690*/  LEA.HI R3, R3, R27, RZ, 0x3 ;  /* 0x0000001b03037211 */ /* 0x000fe400078f18ff */
[----:B------:R-:W-:Y:S01]  /*26a0*/  IADD3 R166, R153, R166, RZ ;  /* 0x000000a699a67210 */ /* 0x000fe20007ffe0ff */
[----:B--2---:R-:W-:Y:S01]  /*26b0*/  IMAD.WIDE.U32 R4, R18, c[0x0][0x1e0], RZ ;  /* 0x0000780012047a25 */ /* 0x004fe200078e00ff */
[----:B------:R-:W-:-:S03]  /*26c0*/  IADD3 R167, R151, R167, RZ ;  /* 0x000000a797a77210 */ /* 0x000fc60007ffe0ff */
[----:B------:R-:W-:Y:S02]  /*26d0*/  IMAD.IADD R5, R5, 0x1, R6 ;  /* 0x0000000105057824 */ /* 0x000fe400078e0206 */
[----:B------:R-:W-:Y:S02]  /*26e0*/  IMAD R6, R24, c[0x0][0x280], RZ ;  /* 0x0000a00018067a24 */ /* 0x000fe400078e02ff */
[----:B------:R-:W-:-:S04]  /*26f0*/  IMAD.WIDE.U32 R4, R28, c[0x0][0x1e8], R4 ;  /* 0x00007a001c047a25 */ /* 0x000fc800078e0004 */
[C---:B------:R-:W-:Y:S02]  /*2700*/  IMAD R12, R206.reuse, c[0x0][0x284], R6 ;  /* 0x0000a100ce0c7a24 */ /* 0x040fe400078e0206 */
[----:B------:R-:W-:-:S03]  /*2710*/  IMAD.WIDE.U32 R6, R206, c[0x0][0x280], R138 ;  /* 0x0000a000ce067a25 */ /* 0x000fc600078e008a */
[----:B------:R-:W-:Y:S01]  /*2720*/  IADD3 R9, R12, R9, RZ ;  /* 0x000000090c097210 */ /* 0x000fe20007ffe0ff */
[----:B------:R-:W-:Y:S01]  /*2730*/  IMAD R5, R28, c[0x0][0x1ec], R5 ;  /* 0x00007b001c057a24 */ /* 0x000fe200078e0205 */
[----:B------:R-:W-:Y:S01]  /*2740*/  IADD3 R13, R7, R12, RZ ;  /* 0x0000000c070d7210 */ /* 0x000fe20007ffe0ff */
[----:B------:R-:W-:Y:S01]  /*2750*/  IMAD.IADD R7, R17, 0x1, R15 ;  /* 0x0000000111077824 */ /* 0x000fe200078e020f */
[----:B------:R-:W-:Y:S01]  /*2760*/  MOV R12, R6 ;  /* 0x00000006000c7202 */ /* 0x000fe20000000f00 */
[C---:B------:R-:W-:Y:S01]  /*2770*/  IMAD R15, R2.reuse, c[0x0][0x290], RZ ;  /* 0x0000a400020f7a24 */ /* 0x040fe200078e02ff */
[----:B------:R-:W-:Y:S01]  /*2780*/  MOV R6, R14 ;  /* 0x0000000e00067202 */ /* 0x000fe20000000f00 */
[----:B------:R-:W-:Y:S02]  /*2790*/  IMAD R14, R2, c[0x0][0x280], RZ ;  /* 0x0000a000020e7a24 */ /* 0x000fe400078e02ff */
[----:B------:R-:W-:Y:S02]  /*27a0*/  IMAD R2, R24, c[0x0][0x1e0], RZ ;  /* 0x0000780018027a24 */ /* 0x000fe400078e02ff */
[----:B------:R-:W-:-:S02]  /*27b0*/  IMAD.SHL.U32 R17, R3, 0x40, RZ ;  /* 0x0000004003117824 */ /* 0x000fc400078e00ff */
[----:B------:R-:W-:Y:S02]  /*27c0*/  IMAD R20, R206, c[0x0][0x1e4], R2 ;  /* 0x00007900ce147a24 */ /* 0x000fe400078e0202 */
[C---:B------:R-:W-:Y:S02]  /*27d0*/  IMAD R3, R158.reuse, c[0x0][0x294], R15 ;  /* 0x0000a5009e037a24 */ /* 0x040fe400078e020f */
[C---:B------:R-:W-:Y:S02]  /*27e0*/  IMAD R14, R158.reuse, c[0x0][0x284], R14 ;  /* 0x0000a1009e0e7a24 */ /* 0x040fe400078e020e */
[----:B------:R-:W-:Y:S02]  /*27f0*/  IMAD.IADD R143, R181, 0x1, R20 ;  /* 0x00000001b58f7824 */ /* 0x000fe400078e0214 */
[----:B------:R-:W-:-:S04]  /*2800*/  IMAD.WIDE.U32 R104, R158, c[0x0][0x280], R12 ;  /* 0x0000a0009e687a25 */ /* 0x000fc800078e000c */
[----:B------:R-:W-:Y:S01]  /*2810*/  IMAD.WIDE.U32 R102, R158, c[0x0][0x290], R10 ;  /* 0x0000a4009e667a25 */ /* 0x000fe200078e000a */
[----:B------:R-:W-:-:S03]  /*2820*/  IADD3 R119, R105, R14, RZ ;  /* 0x0000000e69777210 */ /* 0x000fc60007ffe0ff */
[----:B------:R-:W-:Y:S01]  /*2830*/  IMAD.WIDE.U32 R98, R158, c[0x0][0x290], R6 ;  /* 0x0000a4009e627a25 */ /* 0x000fe200078e0006 */
[----:B------:R-:W-:-:S03]  /*2840*/  IADD3 R117, R103, R3, RZ ;  /* 0x0000000367757210 */ /* 0x000fc60007ffe0ff */
[----:B------:R-:W-:Y:S01]  /*2850*/  IMAD.WIDE.U32 R100, R158, c[0x0][0x280], R8 ;  /* 0x0000a0009e647a25 */ /* 0x000fe200078e0008 */
[----:B------:R-:W-:-:S03]  /*2860*/  IADD3 R115, R3, R99, RZ ;  /* 0x0000006303737210 */ /* 0x000fc60007ffe0ff */
[----:B------:R-:W-:Y:S02]  /*2870*/  IMAD.SHL.U32 R170, R170, 0x20, RZ ;  /* 0x00000020aaaa7824 */ /* 0x000fe400078e00ff */
[----:B------:R-:W-:Y:S02]  /*2880*/  IMAD.IADD R165, R155, 0x1, R165 ;  /* 0x000000019ba57824 */ /* 0x000fe400078e02a5 */
[----:B------:R-:W-:Y:S01]  /*2890*/  IMAD.IADD R116, R14, 0x1, R101 ;  /* 0x000000010e747824 */ /* 0x000fe200078e0265 */
[----:B---3--:R-:W-:Y:S02]  /*28a0*/  @P1 SHF.R.S32.HI R2, RZ, 0x1f, R16 ;  /* 0x0000001fff021819 */ /* 0x008fe40000011410 */
[----:B------:R-:W-:Y:S02]  /*28b0*/  @!P1 MOV R2, R29 ;  /* 0x0000001d00029202 */ /* 0x000fe40000000f00 */
[----:B------:R-:W-:Y:S02]  /*28c0*/  @!P1 MOV R16, R218 ;  /* 0x000000da00109202 */ /* 0x000fe40000000f00 */
[----:B------:R-:W-:-:S02]  /*28d0*/  SEL R19, R2, RZ, !P3 ;  /* 0x000000ff02137207 */ /* 0x000fc40005800000 */
[----:B------:R-:W-:Y:S02]  /*28e0*/  SEL R15, R16, RZ, !P3 ;  /* 0x000000ff100f7207 */ /* 0x000fe40005800000 */
[----:B------:R-:W-:Y:S01]  /*28f0*/  LOP3.LUT R16, R17, 0xfffffe00, RZ, 0xc0, !PT ;  /* 0xfffffe0011107812 */ /* 0x000fe200078ec0ff */
[----:B------:R-:W-:Y:S02]  /*2900*/  IMAD R2, R19, c[0x0][0x1f0], RZ ;  /* 0x00007c0013027a24 */ /* 0x000fe400078e02ff */
[----:B------:R-:W-:-:S04]  /*2910*/  IMAD.WIDE.U32 R88, R15, c[0x0][0x1f0], R4 ;  /* 0x00007c000f587a25 */ /* 0x000fc800078e0004 */
[----:B------:R-:W-:Y:S01]  /*2920*/  IMAD R2, R15, c[0x0][0x1f4], R2 ;  /* 0x00007d000f027a24 */ /* 0x000fe200078e0202 */
[----:B------:R-:W-:-:S04]  /*2930*/  IADD3 R118, P1, P0, R88, R180, R134 ;  /* 0x000000b458767210 */ /* 0x000fc8000783e086 */
[----:B------:R-:W-:-:S04]  /*2940*/  IADD3 R90, R89, R2, RZ ;  /* 0x00000002595a7210 */ /* 0x000fc80007ffe0ff */
[----:B------:R-:W-:Y:S02]  /*2950*/  IADD3.X R114, R90, R143, R135, P1, P0 ;  /* 0x0000008f5a727210 */ /* 0x000fe40000fe0487 */
[----:B------:R-:W-:Y:S01]  /*2960*/  SEL R6, RZ, c[0x0][0x27c], !P2 ;  /* 0x00009f00ff067a07 */ /* 0x000fe20005000000 */
[----:B------:R-:W-:Y:S01]  /*2970*/  IMAD.WIDE.U32 R2, R28, c[0x0][0x260], R134 ;  /* 0x000098001c027a25 */ /* 0x000fe200078e0086 */
[----:B------:R-:W-:Y:S01]  /*2980*/  ISETP.GE.AND P0, PT, R133, c[0x0][0x27c], PT ;  /* 0x00009f0085007a0c */ /* 0x000fe20003f06270 */
[----:B------:R-:W-:Y:S01]  /*2990*/  ULDC.U8 UR4, c[0x0][0x298] ;  /* 0x0000a60000047ab9 */ /* 0x000fe20000000000 */
[----:B------:R-:W-:Y:S01]  /*29a0*/  IADD3 R9, -R26, c[0x0][0x1d4], RZ ;  /* 0x000075001a097a10 */ /* 0x000fe20007ffe1ff */
[----:B------:R-:W-:Y:S01]  /*29b0*/  IMAD.IADD R8, R134, 0x1, R6 ;  /* 0x0000000186087824 */ /* 0x000fe200078e0206 */
[----:B------:R-:W-:Y:S01]  /*29c0*/  IADD3 R146, P1, R206, R18, RZ ;  /* 0x00000012ce927210 */ /* 0x000fe20007f3e0ff */
[----:B------:R-:W-:Y:S01]  /*29d0*/  IMAD.MOV.U32 R6, RZ, RZ, R2 ;  /* 0x000000ffff067224 */ /* 0x000fe200078e0002 */
[-C--:B------:R-:W-:Y:S01]  /*29e0*/  SEL R10, R26, R9.reuse, !P2 ;  /* 0x000000091a0a7207 */ /* 0x080fe20005000000 */
[C---:B------:R-:W-:Y:S01]  /*29f0*/  IMAD R7, R28.reuse, c[0x0][0x264], R3 ;  /* 0x000099001c077a24 */ /* 0x040fe200078e0203 */
[----:B------:R-:W-:Y:S01]  /*2a00*/  SHF.R.S32.HI R2, RZ, 0x1f, R8 ;  /* 0x0000001fff027819 */ /* 0x000fe20000011408 */
[----:B------:R-:W-:Y:S01]  /*2a10*/  IMAD.WIDE.U32 R4, R28, c[0x0][0x210], R134 ;  /* 0x000084001c047a25 */ /* 0x000fe200078e0086 */
[----:B------:R-:W-:Y:S01]  /*2a20*/  SEL R9, R26, R9, !P0 ;  /* 0x000000091a097207 */ /* 0x000fe20004000000 */
[----:B------:R-:W-:Y:S01]  /*2a30*/  BAR.SYNC.DEFER_BLOCKING 0x0 ;  /* 0x0000000000007b1d */ /* 0x000fe20000010000 */
[-C--:B------:R-:W-:Y:S01]  /*2a40*/  LEA.HI R3, R2, R8.reuse, RZ, 0x3 ;  /* 0x0000000802037211 */ /* 0x080fe200078f18ff */
[----:B------:R-:W-:Y:S01]  /*2a50*/  IMAD R5, R28, c[0x0][0x214], R5 ;  /* 0x000085001c057a24 */ /* 0x000fe200078e0205 */
[----:B------:R-:W-:Y:S01]  /*2a60*/  LEA.HI R13, R2, R8, RZ, 0x6 ;  /* 0x00000008020d7211 */ /* 0x000fe200078f30ff */
[----:B------:R-:W-:Y:S01]  /*2a70*/  IMAD.WIDE.U32 R96, R22, c[0x0][0x268], R6 ;  /* 0x00009a0016607a25 */ /* 0x000fe200078e0006 */
[----:B------:R-:W-:-:S02]  /*2a80*/  SEL R2, RZ, c[0x0][0x27c], !P0 ;  /* 0x00009f00ff027a07 */ /* 0x000fc40004000000 */
[----:B------:R-:W-:Y:S01]  /*2a90*/  SHF.R.S32.HI R11, RZ, 0x1f, R10 ;  /* 0x0000001fff0b7819 */ /* 0x000fe2000001140a */
[----:B------:R-:W-:Y:S01]  /*2aa0*/  IMAD R8, R19, c[0x0][0x218], RZ ;  /* 0x0000860013087a24 */ /* 0x000fe200078e02ff */
[----:B------:R-:W-:Y:S01]  /*2ab0*/  SHF.R.S32.HI R12, RZ, 0x1f, R9 ;  /* 0x0000001fff0c7819 */ /* 0x000fe20000011409 */
[----:B------:R-:W-:Y:S01]  /*2ac0*/  IMAD.IADD R2, R133, 0x1, R2 ;  /* 0x0000000185027824 */ /* 0x000fe200078e0202 */
[----:B------:R-:W-:Y:S01]  /*2ad0*/  SHF.R.S32.HI R6, RZ, 0x6, R13 ;  /* 0x00000006ff067819 */ /* 0x000fe2000001140d */
[----:B------:R-:W-:Y:S01]  /*2ae0*/  IMAD.WIDE.U32 R94, R15, c[0x0][0x218], R4 ;  /* 0x000086000f5e7a25 */ /* 0x000fe200078e0004 */
[----:B------:R-:W-:Y:S02]  /*2af0*/  LOP3.LUT R5, R159, 0x38, R3, 0xf8, !PT ;  /* 0x000000389f057812 */ /* 0x000fe400078ef803 */
[----:B------:R-:W-:Y:S01]  /*2b00*/  SHF.R.S32.HI R4, RZ, 0x1f, R2 ;  /* 0x0000001fff047819 */ /* 0x000fe20000011402 */
[----:B------:R-:W-:Y:S01]  /*2b10*/  IMAD R18, R15, c[0x0][0x21c], R8 ;  /* 0x000087000f127a24 */ /* 0x000fe200078e0208 */
[----:B------:R-:W-:Y:S01]  /*2b20*/  LEA.HI R14, R11, R10, RZ, 0x4 ;  /* 0x0000000a0b0e7211 */ /* 0x000fe200078f20ff */
[----:B------:R-:W-:Y:S01]  /*2b30*/  IMAD R8, R6, 0xc00, R16 ;  /* 0x00000c0006087824 */ /* 0x000fe200078e0210 */
[----:B------:R-:W-:Y:S01]  /*2b40*/  LEA.HI R11, R12, R9, RZ, 0x4 ;  /* 0x000000090c0b7211 */ /* 0x000fe200078f20ff */
[----:B------:R-:W-:Y:S01]  /*2b50*/  IMAD R9, R6, 0xc00, R175 ;  /* 0x00000c0006097824 */ /* 0x000fe200078e02af */
[----:B------:R-:W-:Y:S01]  /*2b60*/  LOP3.LUT R7, R174, 0x38, R3, 0xf8, !PT ;  /* 0x00000038ae077812 */ /* 0x000fe200078ef803 */
[----:B------:R-:W-:Y:S01]  /*2b70*/  IMAD R10, R23, c[0x0][0x268], RZ ;  /* 0x00009a00170a7a24 */ /* 0x000fe200078e02ff */
[----:B------:R-:W-:Y:S01]  /*2b80*/  LOP3.LUT R5, R5, R25, RZ, 0x3c, !PT ;  /* 0x0000001905057212 */ /* 0x000fe200078e3cff */
[----:B------:R-:W-:Y:S01]  /*2b90*/  IMAD.MOV.U32 R171, RZ, RZ, c[0x0][0x1e0] ;  /* 0x00007800ffab7624 */ /* 0x000fe200078e00ff */
[-C--:B------:R-:W-:Y:S01]  /*2ba0*/  LEA.HI R6, R4, R2.reuse, RZ, 0x6 ;  /* 0x0000000204067211 */ /* 0x080fe200078f30ff */
[----:B------:R-:W-:Y:S01]  /*2bb0*/  IMAD R19, R22, c[0x0][0x26c], R10 ;  /* 0x00009b0016137a24 */ /* 0x000fe200078e020a */
[----:B------:R-:W-:Y:S01]  /*2bc0*/  LEA.HI R2, R4, R2, RZ, 0x3 ;  /* 0x0000000204027211 */ /* 0x000fe200078f18ff */
[----:B------:R-:W-:Y:S01]  /*2bd0*/  IMAD.IADD R15, R8, 0x1, R5 ;  /* 0x00000001080f7824 */ /* 0x000fe200078e0205 */
[----:B------:R-:W-:Y:S01]  /*2be0*/  LOP3.LUT R7, R7, R179, RZ, 0x3c, !PT ;  /* 0x000000b307077212 */ /* 0x000fe200078e3cff */
[----:B------:R-:W-:Y:S01]  /*2bf0*/  IMAD.WIDE.U32 R172, R27, c[0x0][0x1e0], RZ ;  /* 0x000078001bac7a25 */ /* 0x000fe200078e00ff */
[----:B------:R-:W-:-:S02]  /*2c00*/  SHF.R.S32.HI R4, RZ, 0x6, R6 ;  /* 0x00000006ff047819 */ /* 0x000fc40000011406 */
[--C-:B------:R-:W-:Y:S01]  /*2c10*/  LOP3.LUT R6, R174, 0x38, R2.reuse, 0xf8, !PT ;  /* 0x00000038ae067812 */ /* 0x100fe200078ef802 */
[----:B------:R-:W-:Y:S01]  /*2c20*/  IMAD.IADD R17, R9, 0x1, R7 ;  /* 0x0000000109117824 */ /* 0x000fe200078e0207 */
[----:B------:R-:W-:Y:S01]  /*2c30*/  LOP3.LUT R5, R159, 0x38, R2, 0xf8, !PT ;  /* 0x000000389f057812 */ /* 0x000fe200078ef802 */
[----:B------:R-:W-:Y:S01]  /*2c40*/  IMAD R10, R4, 0xc00, R16 ;  /* 0x00000c00040a7824 */ /* 0x000fe200078e0210 */
[----:B------:R-:W-:Y:S01]  /*2c50*/  SHF.R.S32.HI R7, RZ, 0x4, R14 ;  /* 0x00000004ff077819 */ /* 0x000fe2000001140e */
[----:B------:R-:W-:Y:S01]  /*2c60*/  IMAD.X R145, R24, 0x1, R21, P1 ;  /* 0x0000000118917824 */ /* 0x000fe200008e0615 */
[----:B------:R-:W-:Y:S01]  /*2c70*/  SHF.R.S32.HI R9, RZ, 0x4, R11 ;  /* 0x00000004ff097819 */ /* 0x000fe2000001140b */
[----:B------:R-:W-:Y:S01]  /*2c80*/  IMAD R11, R4, 0xc00, R175 ;  /* 0x00000c00040b7824 */ /* 0x000fe200078e02af */
[----:B------:R-:W-:Y:S01]  /*2c90*/  LOP3.LUT R8, R6, R179, RZ, 0x3c, !PT ;  /* 0x000000b306087212 */ /* 0x000fe200078e3cff */
[----:B------:R-:W-:Y:S01]  /*2ca0*/  IMAD.IADD R107, R97, 0x1, R19 ;  /* 0x00000001616b7824 */ /* 0x000fe200078e0213 */
[----:B------:R-:W-:Y:S01]  /*2cb0*/  LOP3.LUT R6, R5, R25, RZ, 0x3c, !PT ;  /* 0x0000001905067212 */ /* 0x000fe200078e3cff */
[----:B------:R-:W-:Y:S01]  /*2cc0*/  IMAD.IADD R106, R95, 0x1, R18 ;  /* 0x000000015f6a7824 */ /* 0x000fe200078e0212 */
[----:B------:R-:W-:Y:S01]  /*2cd0*/  LEA.HI.SX32 R5, R3, R7, 0x1d ;  /* 0x0000000703057211 */ /* 0x000fe200078feaff */
[----:B------:R-:W-:Y:S01]  /*2ce0*/  IMAD.IADD R14, R11, 0x1, R8 ;  /* 0x000000010b0e7824 */ /* 0x000fe200078e0208 */
[----:B------:R-:W-:Y:S01]  /*2cf0*/  LEA.HI.SX32 R4, R2, R9, 0x1d ;  /* 0x0000000902047211 */ /* 0x000fe200078feaff */
[----:B------:R-:W-:Y:S01]  /*2d00*/  IMAD.IADD R13, R10, 0x1, R6 ;  /* 0x000000010a0d7824 */ /* 0x000fe200078e0206 */
[----:B------:R-:W-:Y:S01]  /*2d10*/  SHF.R.S32.HI R6, RZ, 0x1f, R5 ;  /* 0x0000001fff067819 */ /* 0x000fe20000011405 */
[----:B------:R-:W-:Y:S01]  /*2d20*/  IMAD.SHL.U32 R92, R5, 0x8, RZ ;  /* 0x00000008055c7824 */ /* 0x000fe200078e00ff */
[----:B------:R-:W-:Y:S01]  /*2d30*/  SHF.R.S32.HI R7, RZ, 0x1f, R4 ;  /* 0x0000001fff077819 */ /* 0x000fe20000011404 */
[----:B------:R-:W-:Y:S01]  /*2d40*/  IMAD.SHL.U32 R93, R4, 0x8, RZ ;  /* 0x00000008045d7824 */ /* 0x000fe200078e00ff */
[----:B------:R-:W-:Y:S01]  /*2d50*/  ISETP.NE.AND P0, PT, RZ, UR4, PT ;  /* 0x00000004ff007c0c */ /* 0x000fe2000bf05270 */
[----:B------:R-:W-:Y:S01]  /*2d60*/  IMAD.SHL.U32 R132, R17, 0x2, RZ ;  /* 0x0000000211847824 */ /* 0x000fe200078e00ff */
[----:B------:R-:W-:Y:S01]  /*2d70*/  LEA.HI R5, R6, R5, RZ, 0x3 ;  /* 0x0000000506057211 */ /* 0x000fe200078f18ff */
[----:B------:R-:W-:Y:S01]  /*2d80*/  IMAD.SHL.U32 R131, R15, 0x2, RZ ;  /* 0x000000020f837824 */ /* 0x000fe200078e00ff */
[----:B------:R-:W-:Y:S01]  /*2d90*/  LEA.HI R4, R7, R4, RZ, 0x3 ;  /* 0x0000000407047211 */ /* 0x000fe200078f18ff */
[----:B------:R-:W-:Y:S01]  /*2da0*/  IMAD.SHL.U32 R130, R14, 0x2, RZ ;  /* 0x000000020e827824 */ /* 0x000fe200078e00ff */
[----:B------:R-:W-:Y:S01]  /*2db0*/  LOP3.LUT R8, R159, 0x38, R93, 0xf8, !PT ;  /* 0x000000389f087812 */ /* 0x000fe200078ef85d */
[----:B------:R-:W-:Y:S01]  /*2dc0*/  IMAD.SHL.U32 R129, R13, 0x2, RZ ;  /* 0x000000020d817824 */ /* 0x000fe200078e00ff */
[----:B------:R-:W-:-:S02]  /*2dd0*/  LOP3.LUT R9, R159, 0x38, R92, 0xf8, !PT ;  /* 0x000000389f097812 */ /* 0x000fc400078ef85c */
[----:B------:R-:W-:Y:S02]  /*2de0*/  SHF.R.S32.HI R5, RZ, 0x3, R5 ;  /* 0x00000003ff057819 */ /* 0x000fe40000011405 */
[----:B------:R-:W-:Y:S02]  /*2df0*/  LOP3.LUT R6, R174, 0x38, R92, 0xf8, !PT ;  /* 0x00000038ae067812 */ /* 0x000fe400078ef85c */
[----:B------:R-:W-:Y:S01]  /*2e00*/  SHF.R.S32.HI R4, RZ, 0x3, R4 ;  /* 0x00000003ff047819 */ /* 0x000fe20000011404 */
[----:B------:R-:W-:Y:S01]  /*2e10*/  IMAD R7, R5, 0xc00, R16 ;  /* 0x00000c0005077824 */ /* 0x000fe200078e0210 */
[----:B------:R-:W-:Y:S02]  /*2e20*/  LOP3.LUT R11, R8, R25, RZ, 0x3c, !PT ;  /* 0x00000019080b7212 */ /* 0x000fe400078e3cff */
[----:B------:R-:W-:Y:S02]  /*2e30*/  LOP3.LUT R8, R174, 0x38, R93, 0xf8, !PT ;  /* 0x00000038ae087812 */ /* 0x000fe400078ef85d */
[----:B------:R-:W-:-:S02]  /*2e40*/  LOP3.LUT R207, R207, 0xfffffffb, RZ, 0xc0, !PT ;  /* 0xfffffffbcfcf7812 */ /* 0x000fc400078ec0ff */
[----:B------:R-:W-:Y:S01]  /*2e50*/  LOP3.LUT R12, R9, R25, RZ, 0x3c, !PT ;  /* 0x00000019090c7212 */ /* 0x000fe200078e3cff */
[--C-:B------:R-:W-:Y:S01]  /*2e60*/  IMAD R9, R5, 0xc00, R175.reuse ;  /* 0x00000c0005097824 */ /* 0x100fe200078e02af */
[-C--:B------:R-:W-:Y:S01]  /*2e70*/  LOP3.LUT R10, R6, R179.reuse, RZ, 0x3c, !PT ;  /* 0x000000b3060a7212 */ /* 0x080fe200078e3cff */
[C---:B------:R-:W-:Y:S01]  /*2e80*/  IMAD R6, R4.reuse, 0xc00, R16 ;  /* 0x00000c0004067824 */ /* 0x040fe200078e0210 */
[----:B------:R-:W-:Y:S01]  /*2e90*/  @P0 LOP3.LUT R207, R207, 0x4, RZ, 0xfc, !PT ;  /* 0x00000004cfcf0812 */ /* 0x000fe200078efcff */
[----:B------:R-:W-:Y:S01]  /*2ea0*/  IMAD R5, R4, 0xc00, R175 ;  /* 0x00000c0004057824 */ /* 0x000fe200078e02af */
[----:B------:R-:W-:Y:S01]  /*2eb0*/  LOP3.LUT R4, R8, R179, RZ, 0x3c, !PT ;  /* 0x000000b308047212 */ /* 0x000fe200078e3cff */
[----:B------:R-:W-:Y:S01]  /*2ec0*/  IMAD.IADD R8, R7, 0x1, R12 ;  /* 0x0000000107087824 */ /* 0x000fe200078e020c */
[----:B------:R-:W-:Y:S01]  /*2ed0*/  SHF.R.S32.HI R20, RZ, 0x1f, R27 ;  /* 0x0000001fff147819 */ /* 0x000fe2000001141b */
[----:B------:R-:W-:Y:S01]  /*2ee0*/  IMAD.IADD R6, R6, 0x1, R11 ;  /* 0x0000000106067824 */ /* 0x000fe200078e020b */
[----:B------:R-:W-:Y:S01]  /*2ef0*/  ISETP.GE.AND P0, PT, R183, 0x1, PT ;  /* 0x00000001b700780c */ /* 0x000fe20003f06270 */
[----:B------:R-:W-:Y:S01]  /*2f00*/  IMAD.IADD R5, R5, 0x1, R4 ;  /* 0x0000000105057824 */ /* 0x000fe200078e0204 */
[----:B------:R-:W-:Y:S01]  /*2f10*/  LOP3.LUT R109, R3, 0xfffffff8, RZ, 0xc0, !PT ;  /* 0xfffffff8036d7812 */ /* 0x000fe200078ec0ff */
[----:B------:R-:W-:Y:S01]  /*2f20*/  IMAD R4, R20, c[0x0][0x1e0], RZ ;  /* 0x0000780014047a24 */ /* 0x000fe200078e02ff */
[----:B------:R-:W-:Y:S01]  /*2f30*/  LOP3.LUT R108, R2, 0xfffffff8, RZ, 0xc0, !PT ;  /* 0xfffffff8026c7812 */ /* 0x000fe200078ec0ff */
[----:B------:R-:W-:Y:S01]  /*2f40*/  IMAD.IADD R7, R9, 0x1, R10 ;  /* 0x0000000109077824 */ /* 0x000fe200078e020a */
[----:B------:R-:W-:Y:S01]  /*2f50*/  LOP3.LUT R207, R207, 0xfffffffd, RZ, 0xc0, !PT ;  /* 0xfffffffdcfcf7812 */ /* 0x000fe200078ec0ff */
[----:B------:R-:W-:Y:S01]  /*2f60*/  IMAD R4, R27, c[0x0][0x1e4], R4 ;  /* 0x000079001b047a24 */ /* 0x000fe200078e0204 */
[C---:B------:R-:W-:Y:S01]  /*2f70*/  SHF.L.U64.HI R163, R171.reuse, R163, c[0x0][0x1e4] ;  /* 0x00007900aba37619 */ /* 0x040fe200000102a3 */
[----:B------:R-:W-:Y:S01]  /*2f80*/  IMAD.SHL.U32 R171, R171, 0x20, RZ ;  /* 0x00000020abab7824 */ /* 0x000fe200078e00ff */
[----:B------:R-:W-:Y:S01]  /*2f90*/  SHF.R.S32.HI R113, RZ, 0x1f, R109 ;  /* 0x0000001fff717819 */ /* 0x000fe2000001146d */
[----:B------:R-:W-:Y:S01]  /*2fa0*/  IMAD.IADD R136, R173, 0x1, R4 ;  /* 0x00000001ad887824 */ /* 0x000fe200078e0204 */
[----:B------:R-:W-:Y:S01]  /*2fb0*/  SHF.R.S32.HI R112, RZ, 0x1f, R108 ;  /* 0x0000001fff707819 */ /* 0x000fe2000001146c */
[----:B------:R-:W-:Y:S01]  /*2fc0*/  IMAD.SHL.U32 R128, R8, 0x2, RZ ;  /* 0x0000000208807824 */ /* 0x000fe200078e00ff */
[----:B------:R-:W-:Y:S01]  /*2fd0*/  SHF.R.S32.HI R111, RZ, 0x1f, R92 ;  /* 0x0000001fff6f7819 */ /* 0x000fe2000001145c */
[----:B------:R-:W-:Y:S01]  /*2fe0*/  IMAD.SHL.U32 R126, R6, 0x2, RZ ;  /* 0x00000002067e7824 */ /* 0x000fe200078e00ff */
[----:B------:R-:W-:Y:S01]  /*2ff0*/  SHF.R.S32.HI R110, RZ, 0x1f, R93 ;  /* 0x0000001fff6e7819 */ /* 0x000fe2000001145d */
[----:B------:R-:W-:Y:S01]  /*3000*/  IMAD.SHL.U32 R125, R7, 0x2, RZ ;  /* 0x00000002077d7824 */ /* 0x000fe200078e00ff */
[----:B------:R-:W-:Y:S01]  /*3010*/  @P0 LOP3.LUT R207, R207, 0x2, RZ, 0xfc, !PT ;  /* 0x00000002cfcf0812 */ /* 0x000fe200078efcff */
[----:B------:R-:W-:-:S02]  /*3020*/  IMAD.SHL.U32 R124, R5, 0x2, RZ ;  /* 0x00000002057c7824 */ /* 0x000fc400078e00ff */
.L_x_1409:
[----:B------:R-:W-:Y:S01]  /*3030*/  SHF.R.S32.HI R91, RZ, 0x1f, R34 ;  /* 0x0000001fff5b7819 */ /* 0x000fe20000011422 */
[-C--:B-1----:R-:W-:Y:S01]  /*3040*/  IMAD R2, R165, R34.reuse, RZ ;  /* 0x00000022a5027224 */ /* 0x082fe200078e02ff */
[----:B------:R-:W-:Y:S01]  /*3050*/  ISETP.GE.AND P2, PT, R183, 0x1, PT ;  /* 0x00000001b700780c */ /* 0x000fe20003f46270 */
[----:B------:R-:W-:Y:S01]  /*3060*/  IMAD.WIDE.U32 R76, R154, R34, RZ ;  /* 0x000000229a4c7225 */ /* 0x000fe200078e00ff */
[----:B------:R-:W-:Y:S01]  /*3070*/  IADD3 R184, R206, 0x20, RZ ;  /* 0x00000020ceb87810 */ /* 0x000fe20007ffe0ff */
[----:B------:R-:W-:Y:S04]  /*3080*/  DEPBAR.LE SB0, 0x0 ;  /* 0x000080000000791a */ /* 0x000fe80000000000 */
[----:B------:R-:W-:Y:S01]  /*3090*/  IADD3 R3, P1, P0, R118, R76, R171 ;  /* 0x0000004c76037210 */ /* 0x000fe2000783e0ab */
[----:B------:R-:W-:Y:S01]  /*30a0*/  IMAD R2, R91, R154, R2 ;  /* 0x0000009a5b027224 */ /* 0x000fe200078e0202 */
[----:B------:R-:W-:Y:S01]  /*30b0*/  WARPSYNC 0xffffffff ;  /* 0xffffffff00007948 */ /* 0x000fe20003800000 */
[----:B------:R-:W-:Y:S02]  /*30c0*/  BAR.SYNC.DEFER_BLOCKING 0x0 ;  /* 0x0000000000007b1d */ /* 0x000fe40000010000 */
[----:B------:R-:W-:Y:S05]  /*30d0*/  IMAD.IADD R85, R77, 0x1, R2 ;  /* 0x000000014d557824 */ /* 0x000fea00078e0202 */
[----:B------:R-:W-:Y:S02]  /*30e0*/  IADD3.X R5, R114, R85, R163, P1, P0 ;  /* 0x0000005572057210 */ /* 0x000fe40000fe04a3 */
[----:B------:R-:W-:Y:S05]  /*30f0*/  IADD3 R2, P0, R118, R76, RZ ;  /* 0x0000004c76027210 */ /* 0x000fea0007f1e0ff */
[----:B------:R-:W-:Y:S01]  /*3100*/  IMAD.X R4, R85, 0x1, R114, P0 ;  /* 0x0000000155047824 */ /* 0x000fe200000e0672 */
[C---:B------:R-:W-:Y:S04]  /*3110*/  LEA R62, P0, R2.reuse, c[0x0][0x1c8], 0x1 ;  /* 0x00007200023e7a11 */ /* 0x040fe800078008ff */
[----:B------:R-:W-:Y:S02]  /*3120*/  LEA.HI.X R63, R2, c[0x0][0x1cc], R4, 0x1, P0 ;  /* 0x00007300023f7a11 */ /* 0x000fe400000f0c04 */
[C---:B------:R-:W-:Y:S04]  /*3130*/  LEA R68, P0, R3.reuse, c[0x0][0x1c8], 0x1 ;  /* 0x0000720003447a11 */ /* 0x040fe800078008ff */
[----:B------:R-:W-:Y:S01]  /*3140*/  LEA.HI.X R69, R3, c[0x0][0x1cc], R5, 0x1, P0 ;  /* 0x0000730003457a11 */ /* 0x000fe200000f0c05 */
[----:B------:R-:W-:Y:S01]  /*3150*/  BSSY B2, `(.L_x_1369) ;  /* 0x00004d9000027945 */ /* 0x000fe20003800000 */
[----:B------:R-:W-:-:S05]  /*3160*/  @!P2 BRA `(.L_x_1370) ;  /* 0x00004ad00000a947 */ /* 0x000fca0003800000 */
[-C--:B------:R-:W-:Y:S01]  /*3170*/  IMAD R4, R166, R34.reuse, RZ ;  /* 0x00000022a6047224 */ /* 0x080fe200078e02ff */
[----:B------:R-:W-:Y:S01]  /*3180*/  LOP3.LUT P2, RZ, R207, 0x4, RZ, 0xc0, !PT ;  /* 0x00000004cfff7812 */ /* 0x000fe2000784c0ff */
        /* <DEDUP_REMOVED lines=54> */
.L_x_1373:
[----:B------:R-:W-:Y:S05]  /*34f0*/  BSYNC B0 ;  /* 0x0000000000007941 */ /* 0x000fea0003800000 */
.L_x_1372:
[----:B-1---5:R-:W-:Y:S01]  /*3500*/  MOV R4, R15 ;  /* 0x0000000f00047202 */ /* 0x022fe20000000f00 */
[----:B------:R-:W-:Y:S01]  /*3510*/  IMAD.MOV.U32 R7, RZ, RZ, R16 ;  /* 0x000000ffff077224 */ /* 0x000fe200078e0010 */
[----:B------:R-:W-:Y:S01]  /*3520*/  ISETP.GE.AND P3, PT, R184, R87, PT ;  /* 0x00000057b800720c */ /* 0x000fe20003f66270 */
[----:B------:R-:W-:Y:S01]  /*3530*/  IMAD.MOV.U32 R6, RZ, RZ, R17 ;  /* 0x000000ffff067224 */ /* 0x000fe200078e0011 */
[----:B------:R-:W-:Y:S01]  /*3540*/  BSSY B0, `(.L_x_1374) ;  /* 0x000003e000007945 */ /* 0x000fe20003800000 */
[----:B------:R-:W-:Y:S01]  /*3550*/  IMAD.MOV.U32 R5, RZ, RZ, R14 ;  /* 0x000000ffff057224 */ /* 0x000fe200078e000e */
[----:B------:R-:W-:Y:S01]  /*3560*/  CS2R R24, SRZ ;  /* 0x0000000000187805 */ /* 0x000fe2000001ff00 */
[----:B------:R-:W-:Y:S01]  /*3570*/  CS2R R22, SRZ ;  /* 0x0000000000167805 */ /* 0x000fe2000001ff00 */
[----:B------:R-:W-:Y:S01]  /*3580*/  PRMT R29, R6, 0x5410, R7 ;  /* 0x00005410061d7816 */ /* 0x000fe20000000007 */
[----:B------:R-:W-:Y:S01]  /*3590*/  IMAD.MOV.U32 R7, RZ, RZ, R12 ;  /* 0x000000ffff077224 */ /* 0x000fe200078e000c */
[----:B------:R-:W-:Y:S01]  /*35a0*/  PRMT R28, R4, 0x5410, R5 ;  /* 0x00005410041c7816 */ /* 0x000fe20000000005 */
[----:B------:R-:W-:Y:S01]  /*35b0*/  IMAD.MOV.U32 R6, RZ, RZ, R13 ;  /* 0x000000ffff067224 */ /* 0x000fe200078e000d */
[----:B------:R-:W-:Y:S01]  /*35c0*/  MOV R5, R2 ;  /* 0x0000000200057202 */ /* 0x000fe20000000f00 */
        /* <DEDUP_REMOVED lines=16> */
[----:B------:R-:W-:Y:S01]  /*36d0*/  CS2R R46, SRZ ;  /* 0x00000000002e7805 */ /* 0x000fe2000001ff00 */
[----:B------:R-:W-:Y:S02]  /*36e0*/  MOV R4, R37 ;  /* 0x0000002500047202 */ /* 0x000fe40000000f00 */
[----:B------:R-:W-:Y:S02]  /*36f0*/  PRMT R54, R7, 0x5410, R6 ;  /* 0x0000541007367816 */ /* 0x000fe40000000006 */
[----:B------:R-:W-:Y:S01]  /*3700*/  PRMT R35, R5, 0x5410, R4 ;  /* 0x0000541005237816 */ /* 0x000fe20000000004 */
[----:B------:R-:W-:-:S05]  /*3710*/  @P3 BRA `(.L_x_1375) ;  /* 0x0000020000003947 */ /* 0x000fca0003800000 */
[----:B------:R-:W-:Y:S01]  /*3720*/  IADD3 R4, P1, P0, R104, R30, R170 ;  /* 0x0000001e68047210 */ /* 0x000fe2000783e0aa */
[----:B------:R-:W-:Y:S01]  /*3730*/  CS2R R18, SRZ ;  /* 0x0000000000127805 */ /* 0x000fe2000001ff00 */
[----:B------:R-:W-:Y:S01]  /*3740*/  CS2R R46, SRZ ;  /* 0x00000000002e7805 */ /* 0x000fe2000001ff00 */
[----:B------:R-:W-:Y:S01]  /*3750*/  CS2R R22, SRZ ;  /* 0x0000000000167805 */ /* 0x000fe2000001ff00 */
[----:B------:R-:W-:Y:S01]  /*3760*/  IADD3.X R7, R119, R66, R160, P1, P0 ;  /* 0x0000004277077210 */ /* 0x000fe20000fe04a0 */
[----:B------:R-:W-:Y:S01]  /*3770*/  CS2R R48, SRZ ;  /* 0x0000000000307805 */ /* 0x000fe2000001ff00 */
[----:B------:R-:W-:Y:S01]  /*3780*/  IADD3 R5, P1, P0, R102, R32, R169 ;  /* 0x0000002066057210 */ /* 0x000fe2000783e0a9 */
[----:B------:R-:W-:Y:S01]  /*3790*/  CS2R R24, SRZ ;  /* 0x0000000000187805 */ /* 0x000fe2000001ff00 */
[----:B------:R-:W-:Y:S01]  /*37a0*/  CS2R R50, SRZ ;  /* 0x0000000000327805 */ /* 0x000fe2000001ff00 */
[----:B------:R-:W-:Y:S01]  /*37b0*/  CS2R R26, SRZ ;  /* 0x00000000001a7805 */ /* 0x000fe2000001ff00 */
[----:B------:R-:W-:Y:S01]  /*37c0*/  IADD3.X R8, R117, R67, R157, P1, P0 ;  /* 0x0000004375087210 */ /* 0x000fe20000fe049d */
[----:B------:R-:W-:Y:S01]  /*37d0*/  CS2R R52, SRZ ;  /* 0x0000000000347805 */ /* 0x000fe2000001ff00 */
[C---:B------:R-:W-:Y:S04]  /*37e0*/  LEA R6, P0, R4.reuse, c[0x0][0x270], 0x1 ;  /* 0x00009c0004067a11 */ /* 0x040fe800078008ff */
[----:B------:R-:W-:Y:S02]  /*37f0*/  LEA.HI.X R7, R4, c[0x0][0x274], R7, 0x1, P0 ;  /* 0x00009d0004077a11 */ /* 0x000fe400000f0c07 */
[C---:B------:R-:W-:Y:S04]  /*3800*/  LEA R4, P0, R5.reuse, c[0x0][0x288], 0x1 ;  /* 0x0000a20005047a11 */ /* 0x040fe800078008ff */
[----:B------:R-:W-:Y:S02]  /*3810*/  LEA.HI.X R5, R5, c[0x0][0x28c], R8, 0x1, P0 ;  /* 0x0000a30005057a11 */ /* 0x000fe400000f0c08 */
[----:B------:R-:W-:Y:S11]  /*3820*/  ISETP.GE.AND P0, PT, R138, c[0x0][0x27c], PT ;  /* 0x00009f008a007a0c */ /* 0x000ff60003f06270 */
[----:B------:R-:W-:Y:S02]  /*3830*/  @!UPT UIADD3 URZ, URZ, URZ, URZ ;  /* 0x0000003f3f3ff290 */ /* 0x000fe4000fffe03f */
        /* <DEDUP_REMOVED lines=14> */
.L_x_1375:
[----:B------:R-:W-:Y:S05]  /*3920*/  BSYNC B0 ;  /* 0x0000000000007941 */ /* 0x000fea0003800000 */
.L_x_1374:
[----:B-1---5:R-:W-:Y:S01]  /*3930*/  MOV R4, R25 ;  /* 0x0000001900047202 */ /* 0x022fe20000000f00 */
[----:B------:R-:W-:Y:S01]  /*3940*/  IMAD.MOV.U32 R7, RZ, RZ, R26 ;  /* 0x000000ffff077224 */ /* 0x000fe200078e001a */
[----:B------:R-:W-:Y:S01]  /*3950*/  BSSY B1, `(.L_x_1376) ;  /* 0x00000fa000017945 */ /* 0x000fe20003800000 */
[----:B------:R-:W-:Y:S02]  /*3960*/  IMAD.MOV.U32 R6, RZ, RZ, R27 ;  /* 0x000000ffff067224 */ /* 0x000fe400078e001b */
        /* <DEDUP_REMOVED lines=23> */
[----:B------:R-:W-:Y:S01]  /*3ae0*/  @!UPT UIADD3 URZ, URZ, URZ, URZ ;  /* 0x0000003f3f3ff290 */ /* 0x000fe2000fffe03f */
[----:B------:R-:W-:Y:S11]  /*3af0*/  BSSY B0, `(.L_x_1378) ;  /* 0x0000036000007945 */ /* 0x000ff60003800000 */
[----:B------:R-:W-:-:S05]  /*3b00*/  @P0 BRA `(.L_x_1379) ;  /* 0x0000034000000947 */ /* 0x000fca0003800000 */
[----:B------:R-:W-:Y:S01]  /*3b10*/  ISETP.GE.AND P0, PT, R138, c[0x0][0x27c], PT ;  /* 0x00009f008a007a0c */ /* 0x000fe20003f06270 */
[----:B------:R-:W1:Y:S11]  /*3b20*/  LDS.128 R8, [R200+0xa080] ;  /* 0x00a08000c8087984 */ /* 0x000e760000000c00 */
[----:B------:R-:W-:Y:S01]  /*3b30*/  @!UPT UIADD3 URZ, URZ, URZ, URZ ;  /* 0x0000003f3f3ff290 */ /* 0x000fe2000fffe03f */
[----:B------:R-:W-:Y:S02]  /*3b40*/  @!P0 SHF.R.U64 R5, R36, 0x10, R37 ;  /* 0x0000001024058819 */ /* 0x000fe40000001225 */
[--C-:B------:R-:W-:Y:S02]  /*3b50*/  @!P0 SHF.R.U64 R2, R2, 0x10, R3.reuse ;  /* 0x0000001002028819 */ /* 0x100fe40000001203 */
[----:B------:R-:W-:Y:S02]  /*3b60*/  @!P0 SHF.R.U32.HI R3, RZ, 0x10, R3 ;  /* 0x00000010ff038819 */ /* 0x000fe40000011603 */
[----:B------:R-:W-:Y:S02]  /*3b70*/  @!P0 PRMT R5, R35, 0x5410, R5 ;  /* 0x0000541023058816 */ /* 0x000fe40000000005 */
[C---:B------:R-:W-:Y:S02]  /*3b80*/  @!P0 PRMT R2, R20.reuse, 0x5432, R2 ;  /* 0x0000543214028816 */ /* 0x040fe40000000002 */
[----:B------:R-:W-:Y:S02]  /*3b90*/  @!P0 SHF.R.U32.HI R4, RZ, 0x10, R37 ;  /* 0x00000010ff048819 */ /* 0x000fe40000011625 */
[----:B------:R-:W-:Y:S01]  /*3ba0*/  @!P0 PRMT R6, R20, 0x5410, R3 ;  /* 0x0000541014068816 */ /* 0x000fe20000000003 */
[----:B------:R-:W-:Y:S01]  /*3bb0*/  @!P0 IMAD.U32 R20, R5, 0x10000, RZ ;  /* 0x0001000005148824 */ /* 0x000fe200078e00ff */
[----:B------:R-:W-:Y:S01]  /*3bc0*/  @!P0 PRMT R38, R35, 0x5432, R4 ;  /* 0x0000543223268816 */ /* 0x000fe20000000004 */
[C---:B------:R-:W-:Y:S01]  /*3bd0*/  @!P0 IMAD.U32 R7, R2.reuse, 0x10000, RZ ;  /* 0x0001000002078824 */ /* 0x040fe200078e00ff */
        /* <DEDUP_REMOVED lines=39> */
.L_x_1379:
[----:B------:R-:W-:Y:S05]  /*3e50*/  BSYNC B0 ;  /* 0x0000000000007941 */ /* 0x000fea0003800000 */
.L_x_1378:
        /* <DEDUP_REMOVED lines=8> */
[--C-:B------:R-:W-:Y:S02]  /*3ee0*/  @!P0 SHF.R.U64 R2, R12, 0x10, R13.reuse ;  /* 0x000000100c028819 */ /* 0x100fe4000000120d */
[----:B------:R-:W-:Y:S02]  /*3ef0*/  @!P0 SHF.R.U32.HI R3, RZ, 0x10, R13 ;  /* 0x00000010ff038819 */ /* 0x000fe4000001160d */
[C---:B------:R-:W-:Y:S02]  /*3f00*/  @!P0 PRMT R2, R21.reuse, 0x5432, R2 ;  /* 0x0000543215028816 */ /* 0x040fe40000000002 */
[----:B------:R-:W-:Y:S02]  /*3f10*/  @!P0 PRMT R5, R54, 0x5410, R5 ;  /* 0x0000541036058816 */ /* 0x000fe40000000005 */
[----:B------:R-:W-:Y:S01]  /*3f20*/  @!P0 SHF.R.U32.HI R4, RZ, 0x10, R41 ;  /* 0x00000010ff048819 */ /* 0x000fe20000011629 */
[----:B------:R-:W-:Y:S01]  /*3f30*/  @!P0 IMAD.U32 R7, R2, 0x10000, RZ ;  /* 0x0001000002078824 */ /* 0x000fe200078e00ff */
[----:B------:R-:W-:Y:S01]  /*3f40*/  @!P0 PRMT R6, R21, 0x5410, R3 ;  /* 0x0000541015068816 */ /* 0x000fe20000000003 */
[C---:B------:R-:W-:Y:S01]  /*3f50*/  @!P0 IMAD.U32 R12, R5.reuse, 0x10000, RZ ;  /* 0x00010000050c8824 */ /* 0x040fe200078e00ff */
[----:B------:R-:W-:Y:S02]  /*3f60*/  @!P0 PRMT R35, R54, 0x5432, R4 ;  /* 0x0000543236238816 */ /* 0x000fe40000000004 */
        /* <DEDUP_REMOVED lines=38> */
[----:B------:R1:W-:Y:S02]  /*41d0*/  STG.E.128 [R62.64+0x80], R8 ;  /* 0x000080083e007986 */ /* 0x0003e4000c101d06 */
.L_x_1381:
[----:B------:R-:W-:Y:S05]  /*41e0*/  BSYNC B0 ;  /* 0x0000000000007941 */ /* 0x000fea0003800000 */
.L_x_1380:
        /* <DEDUP_REMOVED lines=10> */
[----:B------:R-:W-:Y:S02]  /*4290*/  @!P0 PRMT R5, R55, 0x5410, R5 ;  /* 0x0000541037058816 */ /* 0x000fe40000000005 */
[C---:B------:R-:W-:Y:S02]  /*42a0*/  @!P0 PRMT R2, R28.reuse, 0x5432, R2 ;  /* 0x000054321c028816 */ /* 0x040fe40000000002 */
        /* <DEDUP_REMOVED lines=44> */
.L_x_1383:
[----:B------:R-:W-:Y:S05]  /*4570*/  BSYNC B0 ;  /* 0x0000000000007941 */ /* 0x000fea0003800000 */
.L_x_1382:
[----:B------:R-:W-:Y:S11]  /*4580*/  ISETP.GE.AND P0, PT, R209, c[0x0][0x1d4], PT ;  /* 0x00007500d1007a0c */ /* 0x000ff60003f06270 */
[----:B------:R-:W-:Y:S02]  /*4590*/  @!UPT UIADD3 URZ, URZ, URZ, URZ ;  /* 0x0000003f3f3ff290 */ /* 0x000fe4000fffe03f */
        /* <DEDUP_REMOVED lines=8> */
[----:B------:R-:W-:Y:S02]  /*4620*/  @!P0 PRMT R2, R29, 0x5432, R2 ;  /* 0x000054321d028816 */ /* 0x000fe40000000002 */
[----:B------:R-:W-:Y:S01]  /*4630*/  @!P0 SHF.R.U32.HI R4, RZ, 0x10, R45 ;  /* 0x00000010ff048819 */ /* 0x000fe2000001162d */
[----:B------:R-:W-:Y:S01]  /*4640*/  @!P0 IMAD.U32 R12, R5, 0x10000, RZ ;  /* 0x00010000050c8824 */ /* 0x000fe200078e00ff */
[----:B------:R-:W-:Y:S01]  /*4650*/  @!P0 PRMT R6, R29, 0x5410, R3 ;  /* 0x000054101d068816 */ /* 0x000fe20000000003 */
[----:B------:R-:W-:Y:S01]  /*4660*/  @!P0 IMAD.U32 R7, R2, 0x10000, RZ ;  /* 0x0001000002078824 */ /* 0x000fe200078e00ff */
        /* <DEDUP_REMOVED lines=40> */
.L_x_1377:
[----:B------:R-:W-:Y:S05]  /*48f0*/  BSYNC B1 ;  /* 0x0000000000017941 */ /* 0x000fea0003800000 */
.L_x_1376:
[----:B------:R-:W-:-:S05]  /*4900*/  @P3 BRA `(.L_x_1384) ;  /* 0x000035d000003947 */ /* 0x000fca0003800000 */
        /* <DEDUP_REMOVED lines=56> */
.L_x_1386:
[----:B------:R-:W-:Y:S05]  /*4c90*/  BSYNC B0 ;  /* 0x0000000000007941 */ /* 0x000fea0003800000 */
.L_x_1385:
        /* <DEDUP_REMOVED lines=56> */
.L_x_1388:
[----:B------:R-:W-:Y:S05]  /*5020*/  BSYNC B0 ;  /* 0x0000000000007941 */ /* 0x000fea0003800000 */
.L_x_1387:
        /* <DEDUP_REMOVED lines=56> */
.L_x_1390:
[----:B------:R-:W-:Y:S05]  /*53b0*/  BSYNC B0 ;  /* 0x0000000000007941 */ /* 0x000fea0003800000 */
.L_x_1389:
        /* <DEDUP_REMOVED lines=54> */
[----:B------:R1:W-:Y:S01]  /*5720*/  STG.E.128 [R68.64+0x180], R8 ;  /* 0x0001800844007986 */ /* 0x0003e2000c101d06 */
[----:B------:R-:W-:-:S05]  /*5730*/  BRA `(.L_x_1384) ;  /* 0x000027a000007947 */ /* 0x000fca0003800000 */
.L_x_1371:
        /* <DEDUP_REMOVED lines=30> */
[----:B------:R1:W5:Y:S04]  /*5920*/  @!P0 LDG.E.128 R4, [R8.64] ;  /* 0x0000000608048981 */ /* 0x000368000c1e1d00 */
[----:B------:R1:W5:Y:S01]  /*5930*/  @!P0 LDG.E.128 R36, [R2.64] ;  /* 0x0000000602248981 */ /* 0x000362000c1e1d00 */
[----:B------:R-:W-:Y:S11]  /*5940*/  ISETP.GE.AND P0, PT, R133, c[0x0][0x27c], PT ;  /* 0x00009f0085007a0c */ /* 0x000ff60003f06270 */
[----:B------:R-:W-:Y:S02]  /*5950*/  @!UPT UIADD3 URZ, URZ, URZ, URZ ;  /* 0x0000003f3f3ff290 */ /* 0x000fe4000fffe03f */
[----:B------:R1:W5:Y:S04]  /*5960*/  @!P0 LDG.E.128 R16, [R8.64+0x80] ;  /* 0x0000800608108981 */ /* 0x000368000c1e1d00 */
[----:B------:R1:W5:Y:S02]  /*5970*/  @!P0 LDG.E.128 R52, [R2.64+0x80] ;  /* 0x0000800602348981 */ /* 0x000364000c1e1d00 */
.L_x_1392:
[----:B------:R-:W-:Y:S05]  /*5980*/  BSYNC B0 ;  /* 0x0000000000007941 */ /* 0x000fea0003800000 */
.L_x_1391:
[----:B------:R-:W-:Y:S01]  /*5990*/  ISETP.GE.AND P3, PT, R184, R87, PT ;  /* 0x00000057b800720c */ /* 0x000fe20003f66270 */
[----:B-1---5:R-:W-:Y:S01]  /*59a0*/  IMAD.MOV.U32 R9, RZ, RZ, R18 ;  /* 0x000000ffff097224 */ /* 0x022fe200078e0012 */
[----:B------:R-:W-:Y:S01]  /*59b0*/  BSSY B0, `(.L_x_1393) ;  /* 0x0000039000007945 */ /* 0x000fe20003800000 */
[----:B------:R-:W-:Y:S01]  /*59c0*/  IMAD.MOV.U32 R8, RZ, RZ, R19 ;  /* 0x000000ffff087224 */ /* 0x000fe200078e0013 */
[----:B------:R-:W-:Y:S01]  /*59d0*/  CS2R R24, SRZ ;  /* 0x0000000000187805 */ /* 0x000fe2000001ff00 */
[----:B------:R-:W-:Y:S01]  /*59e0*/  IMAD.MOV.U32 R3, RZ, RZ, R16 ;  /* 0x000000ffff037224 */ /* 0x000fe200078e0010 */
[----:B------:R-:W-:Y:S01]  /*59f0*/  CS2R R22, SRZ ;  /* 0x0000000000167805 */ /* 0x000fe2000001ff00 */
[----:B------:R-:W-:Y:S01]  /*5a00*/  IMAD.MOV.U32 R2, RZ, RZ, R17 ;  /* 0x000000ffff027224 */ /* 0x000fe200078e0011 */
[----:B------:R-:W-:Y:S01]  /*5a10*/  PRMT R29, R8, 0x5410, R9 ;  /* 0x00005410081d7816 */ /* 0x000fe20000000009 */
[----:B------:R-:W-:Y:S01]  /*5a20*/  IMAD.MOV.U32 R8, RZ, RZ, R7 ;  /* 0x000000ffff087224 */ /* 0x000fe200078e0007 */
[----:B------:R-:W-:Y:S01]  /*5a30*/  MOV R9, R6 ;  /* 0x0000000600097202 */ /* 0x000fe20000000f00 */
        /* <DEDUP_REMOVED lines=19> */
[----:B------:R-:W-:Y:S02]  /*5b70*/  CS2R R56, SRZ ;  /* 0x0000000000387805 */ /* 0x000fe4000001ff00 */
[----:B------:R-:W-:Y:S02]  /*5b80*/  PRMT R41, R8, 0x7610, R41 ;  /* 0x0000761008297816 */ /* 0x000fe40000000029 */
        /* <DEDUP_REMOVED lines=27> */
.L_x_1394:
[----:B------:R-:W-:Y:S05]  /*5d40*/  BSYNC B0 ;  /* 0x0000000000007941 */ /* 0x000fea0003800000 */
.L_x_1393:
        /* <DEDUP_REMOVED lines=26> */
[----:B------:R-:W-:Y:S01]  /*5ef0*/  IADD3 R70, P0, R180, R76, RZ ;  /* 0x0000004cb4467210 */ /* 0x000fe20007f1e0ff */
[----:B------:R-:W-:Y:S04]  /*5f00*/  BSSY B0, `(.L_x_1397) ;  /* 0x0000074000007945 */ /* 0x000fe80003800000 */
[----:B------:R-:W-:Y:S01]  /*5f10*/  IMAD.X R71, R85, 0x1, R143, P0 ;  /* 0x0000000155477824 */ /* 0x000fe200000e068f */
[----:B------:R-:W-:Y:S11]  /*5f20*/  ISETP.GE.AND P0, PT, R134, c[0x0][0x1d4], PT ;  /* 0x0000750086007a0c */ /* 0x000ff60003f06270 */
[----:B------:R-:W-:Y:S02]  /*5f30*/  @!UPT UIADD3 URZ, URZ, URZ, URZ ;  /* 0x0000003f3f3ff290 */ /* 0x000fe4000fffe03f */
[----:B------:R-:W-:-:S05]  /*5f40*/  @P0 BRA `(.L_x_1398) ;  /* 0x000006f000000947 */ /* 0x000fca0003800000 */
[----:B------:R-:W-:Y:S01]  /*5f50*/  ISETP.GE.AND P2, PT, R92, c[0x0][0x1d4], PT ;  /* 0x000075005c007a0c */ /* 0x000fe20003f46270 */
[----:B------:R-:W-:Y:S01]  /*5f60*/  LDS.128 R12, [R125+0xa080] ;  /* 0x00a080007d0c7984 */ /* 0x000fe20000000c00 */
[-C--:B------:R-:W-:Y:S04]  /*5f70*/  IADD3 R2, P1, P0, R88, R70.reuse, R109 ;  /* 0x0000004658027210 */ /* 0x080fe8000783e06d */
[-C--:B------:R-:W-:Y:S03]  /*5f80*/  IADD3.X R8, R90, R71.reuse, R113, P1, P0 ;  /* 0x000000475a087210 */ /* 0x080fe60000fe0471 */
[----:B------:R-:W1:Y:S04]  /*5f90*/  LDS.128 R48, [R132+0xa080] ;  /* 0x00a0800084307984 */ /* 0x000e680000000c00 */
[----:B------:R-:W-:Y:S04]  /*5fa0*/  @!P2 IADD3 R3, P1, P0, R88, R70, R92 ;  /* 0x000000465803a210 */ /* 0x000fe8000783e05c */
[----:B------:R-:W-:Y:S02]  /*5fb0*/  @!P2 IADD3.X R9, R90, R71, R111, P1, P0 ;  /* 0x000000475a09a210 */ /* 0x000fe40000fe046f */
[C---:B------:R-:W-:Y:S04]  /*5fc0*/  LEA R78, P0, R2.reuse, c[0x0][0x1c8], 0x1 ;  /* 0x00007200024e7a11 */ /* 0x040fe800078008ff */
[----:B------:R-:W-:Y:S02]  /*5fd0*/  LEA.HI.X R79, R2, c[0x0][0x1cc], R8, 0x1, P0 ;  /* 0x00007300024f7a11 */ /* 0x000fe400000f0c08 */
[C---:B------:R-:W-:Y:S04]  /*5fe0*/  @!P2 LEA R74, P0, R3.reuse, c[0x0][0x1c8], 0x1 ;  /* 0x00007200034aaa11 */ /* 0x040fe800078008ff */
[----:B------:R-:W-:Y:S02]  /*5ff0*/  @!P2 LEA.HI.X R75, R3, c[0x0][0x1cc], R9, 0x1, P0 ;  /* 0x00007300034baa11 */ /* 0x000fe400000f0c09 */
[----:B------:R-:W-:Y:S11]  /*6000*/  ISETP.GE.AND P0, PT, R134, c[0x0][0x27c], PT ;  /* 0x00009f0086007a0c */ /* 0x000ff60003f06270 */
[----:B------:R-:W-:Y:S02]  /*6010*/  @!UPT UIADD3 URZ, URZ, URZ, URZ ;  /* 0x0000003f3f3ff290 */ /* 0x000fe4000fffe03f */
[----:B------:R-:W-:Y:S02]  /*6020*/  @!P0 SHF.R.U64 R8, R36, 0x10, R37 ;  /* 0x0000001024088819 */ /* 0x000fe40000001225 */
[----:B------:R-:W-:Y:S02]  /*6030*/  @!P0 SHF.R.U32.HI R2, RZ, 0x10, R5 ;  /* 0x00000010ff028819 */ /* 0x000fe40000011605 */
[----:B------:R-:W-:Y:S02]  /*6040*/  @!P0 SHF.R.U64 R38, R38, 0x10, R39 ;  /* 0x0000001026268819 */ /* 0x000fe40000001227 */
[----:B-1----:R-:W-:Y:S02]  /*6050*/  @!P0 LOP3.LUT R36, R48, 0xffff0000, RZ, 0xc0, !PT ;  /* 0xffff000030248812 */ /* 0x002fe400078ec0ff */
[C---:B------:R-:W-:Y:S02]  /*6060*/  @!P0 SHF.L.U32 R44, R51.reuse, 0x10, RZ ;  /* 0x00000010332c8819 */ /* 0x040fe400000006ff */
[----:B------:R-:W-:Y:S02]  /*6070*/  @!P0 LOP3.LUT R46, R51, 0xffff0000, RZ, 0xc0, !PT ;  /* 0xffff0000332e8812 */ /* 0x000fe400078ec0ff */
[----:B------:R-:W-:Y:S01]  /*6080*/  @!P0 PRMT R47, R40, 0x5432, R38 ;  /* 0x00005432282f8816 */ /* 0x000fe20000000026 */
[----:B------:R-:W-:Y:S01]  /*6090*/  @!P0 IMAD.U32 R38, R49, 0x10000, RZ ;  /* 0x0001000031268824 */ /* 0x000fe200078e00ff */
[----:B------:R-:W-:Y:S02]  /*60a0*/  @!P0 SHF.R.U64 R3, R4, 0x10, R5 ;  /* 0x0000001004038819 */ /* 0x000fe40000001205 */
[----:B------:R-:W-:Y:S02]  /*60b0*/  @!P0 SHF.R.U32.HI R5, RZ, 0x10, R39 ;  /* 0x00000010ff058819 */ /* 0x000fe40000011627 */
[----:B------:R-:W-:Y:S02]  /*60c0*/  @!P0 PRMT R35, R35, 0x5410, R8 ;  /* 0x0000541023238816 */ /* 0x000fe40000000008 */
[----:B------:R-:W-:Y:S02]  /*60d0*/  @!P0 PRMT R41, R41, 0x5410, R5 ;  /* 0x0000541029298816 */ /* 0x000fe40000000005 */
[----:B------:R-:W-:Y:S01]  /*60e0*/  @!P0 LOP3.LUT R5, R12, 0xffff0000, RZ, 0xc0, !PT ;  /* 0xffff00000c058812 */ /* 0x000fe200078ec0ff */
[C---:B------:R-:W-:Y:S01]  /*60f0*/  @!P0 IMAD.U32 R8, R35.reuse, 0x10000, RZ ;  /* 0x0001000023088824 */ /* 0x040fe200078e00ff */
[----:B------:R-:W-:Y:S01]  /*6100*/  @!P0 LOP3.LUT R35, R35, 0xffff0000, RZ, 0xc0, !PT ;  /* 0xffff000023238812 */ /* 0x000fe200078ec0ff */
[----:B------:R-:W-:Y:S01]  /*6110*/  @!P0 IMAD.U32 R43, R41, 0x10000, RZ ;  /* 0x00010000292b8824 */ /* 0x000fe200078e00ff */
[----:B------:R-:W-:Y:S02]  /*6120*/  @!P0 PRMT R3, R10, 0x5432, R3 ;  /* 0x000054320a038816 */ /* 0x000fe40000000003 */
[----:B------:R-:W-:Y:S02]  /*6130*/  @!P0 SHF.R.U32.HI R9, RZ, 0x10, R37 ;  /* 0x00000010ff098819 */ /* 0x000fe40000011625 */
[--C-:B------:R-:W-:Y:S02]  /*6140*/  @!P0 SHF.R.U32.HI R4, RZ, 0x10, R7.reuse ;  /* 0x00000010ff048819 */ /* 0x100fe40000011607 */
[----:B------:R-:W-:Y:S02]  /*6150*/  @!P0 SHF.R.U64 R7, R6, 0x10, R7 ;  /* 0x0000001006078819 */ /* 0x000fe40000001207 */
[----:B------:R-:W-:Y:S02]  /*6160*/  @!P0 PRMT R39, R40, 0x5410, R9 ;  /* 0x0000541028278816 */ /* 0x000fe40000000009 */
[----:B------:R-:W-:Y:S02]  /*6170*/  @!P0 LOP3.LUT R40, R49, 0xffff0000, RZ, 0xc0, !PT ;  /* 0xffff000031288812 */ /* 0x000fe400078ec0ff */
[----:B------:R-:W-:Y:S01]  /*6180*/  @!P0 PRMT R6, R10, 0x5410, R2 ;  /* 0x000054100a068816 */ /* 0x000fe20000000002 */
[----:B------:R-:W-:Y:S01]  /*6190*/  @!P0 IMAD.U32 R2, R12, 0x10000, RZ ;  /* 0x000100000c028824 */ /* 0x000fe200078e00ff */
[C---:B------:R-:W-:Y:S01]  /*61a0*/  @!P0 PRMT R10, R11.reuse, 0x5432, R7 ;  /* 0x000054320b0a8816 */ /* 0x040fe20000000007 */
[----:B------:R-:W-:Y:S01]  /*61b0*/  @!P0 IMAD.U32 R7, R48, 0x10000, RZ ;  /* 0x0001000030078824 */ /* 0x000fe200078e00ff */
[----:B------:R-:W-:Y:S01]  /*61c0*/  @!P0 PRMT R9, R11, 0x5410, R4 ;  /* 0x000054100b098816 */ /* 0x000fe20000000004 */
[----:B------:R-:W-:Y:S01]  /*61d0*/  @!P0 IMAD.U32 R4, R3, 0x10000, RZ ;  /* 0x0001000003048824 */ /* 0x000fe200078e00ff */
[----:B------:R-:W-:Y:S01]  /*61e0*/  @!P0 LOP3.LUT R45, R41, 0xffff0000, RZ, 0xc0, !PT ;  /* 0xffff0000292d8812 */ /* 0x000fe200078ec0ff */
[C---:B------:R-:W-:Y:S02]  /*61f0*/  @!P0 FMUL.FTZ R11, R2.reuse, R8 ;  /* 0x00000008020b8220 */ /* 0x040fe40000410000 */
[-C--:B------:R-:W-:Y:S02]  /*6200*/  @!P0 FMUL.FTZ R2, R2, R4.reuse ;  /* 0x0000000402028220 */ /* 0x080fe40000410000 */
[----:B------:R-:W-:Y:S02]  /*6210*/  @!P0 FFMA.FTZ R86, R7, R4, -R11 ;  /* 0x0000000407568223 */ /* 0x000fe4000001080b */
[----:B------:R-:W-:Y:S01]  /*6220*/  @!P0 FFMA.FTZ R2, R8, R7, R2 ;  /* 0x0000000708028223 */ /* 0x000fe20000010002 */
[----:B------:R-:W-:Y:S01]  /*6230*/  @!P0 LOP3.LUT R7, R3, 0xffff0000, RZ, 0xc0, !PT ;  /* 0xffff000003078812 */ /* 0x000fe200078ec0ff */
[----:B------:R-:W-:Y:S02]  /*6240*/  @!P0 FMUL.FTZ R8, R5, R35 ;  /* 0x0000002305088220 */ /* 0x000fe40000410000 */
[----:B------:R-:W-:Y:S02]  /*6250*/  @!P0 IMAD.U32 R4, R13, 0x10000, RZ ;  /* 0x000100000d048824 */ /* 0x000fe400078e00ff */
[C---:B------:R-:W-:Y:S01]  /*6260*/  @!P0 IMAD.U32 R37, R39.reuse, 0x10000, RZ ;  /* 0x0001000027258824 */ /* 0x040fe200078e00ff */
[----:B------:R-:W-:Y:S01]  /*6270*/  @!P0 LOP3.LUT R39, R39, 0xffff0000, RZ, 0xc0, !PT ;  /* 0xffff000027278812 */ /* 0x000fe200078ec0ff */
[-C--:B------:R-:W-:Y:S01]  /*6280*/  @!P0 FMUL.FTZ R3, R5, R7.reuse ;  /* 0x0000000705038220 */ /* 0x080fe20000410000 */
[----:B------:R-:W-:Y:S01]  /*6290*/  @!P0 LOP3.LUT R5, R13, 0xffff0000, RZ, 0xc0, !PT ;  /* 0xffff00000d058812 */ /* 0x000fe200078ec0ff */
[----:B------:R-:W-:Y:S01]  /*62a0*/  @!P0 FFMA.FTZ R84, R36, R7, -R8 ;  /* 0x0000000724548223 */ /* 0x000fe20000010808 */
[----:B------:R-:W-:Y:S01]  /*62b0*/  @!P0 SHF.L.U32 R7, R6, 0x10, RZ ;  /* 0x0000001006078819 */ /* 0x000fe200000006ff */
[----:B------:R-:W-:Y:S01]  /*62c0*/  @!P0 FMUL.FTZ R8, R4, R37 ;  /* 0x0000002504088220 */ /* 0x000fe20000410000 */
[----:B------:R-:W-:Y:S01]  /*62d0*/  @!P0 LOP3.LUT R6, R6, 0xffff0000, RZ, 0xc0, !PT ;  /* 0xffff000006068812 */ /* 0x000fe200078ec0ff */
[----:B------:R-:W-:Y:S02]  /*62e0*/  @!P0 IMAD.U32 R11, R9, 0x10000, RZ ;  /* 0x00010000090b8824 */ /* 0x000fe400078e00ff */
[-C--:B------:R-:W-:Y:S02]  /*62f0*/  @!P0 FMUL.FTZ R4, R4, R7.reuse ;  /* 0x0000000704048220 */ /* 0x080fe40000410000 */
[----:B------:R-:W-:Y:S02]  /*6300*/  @!P0 FFMA.FTZ R83, R38, R7, -R8 ;  /* 0x0000000726538223 */ /* 0x000fe40000010808 */
[----:B------:R-:W-:Y:S02]  /*6310*/  @!P0 FMUL.FTZ R8, R5, R39 ;  /* 0x0000002705088220 */ /* 0x000fe40000410000 */
[----:B------:R-:W-:Y:S02]  /*6320*/  @!P0 IMAD.U32 R7, R15, 0x10000, RZ ;  /* 0x000100000f078824 */ /* 0x000fe400078e00ff */
[-C--:B------:R-:W-:Y:S02]  /*6330*/  @!P0 FMUL.FTZ R5, R5, R6.reuse ;  /* 0x0000000605058220 */ /* 0x080fe40000410000 */
[----:B------:R-:W-:Y:S01]  /*6340*/  @!P0 FFMA.FTZ R82, R40, R6, -R8 ;  /* 0x0000000628528223 */ /* 0x000fe20000010808 */
[----:B------:R-:W-:Y:S01]  /*6350*/  @!P0 LOP3.LUT R6, R15, 0xffff0000, RZ, 0xc0, !PT ;  /* 0xffff00000f068812 */ /* 0x000fe200078ec0ff */
[C---:B------:R-:W-:Y:S02]  /*6360*/  @!P0 FMUL.FTZ R42, R7.reuse, R43 ;  /* 0x0000002b072a8220 */ /* 0x040fe40000410000 */
[-C--:B------:R-:W-:Y:S02]  /*6370*/  @!P0 FMUL.FTZ R8, R7, R11.reuse ;  /* 0x0000000b07088220 */ /* 0x080fe40000410000 */
[----:B------:R-:W-:Y:S01]  /*6380*/  @!P0 FFMA.FTZ R80, R44, R11, -R42 ;  /* 0x0000000b2c508223 */ /* 0x000fe2000001082a */
[----:B------:R-:W-:Y:S01]  /*6390*/  @!P0 LOP3.LUT R11, R9, 0xffff0000, RZ, 0xc0, !PT ;  /* 0xffff0000090b8812 */ /* 0x000fe200078ec0ff */
[----:B------:R-:W-:Y:S02]  /*63a0*/  @!P0 FMUL.FTZ R42, R6, R45 ;  /* 0x0000002d062a8220 */ /* 0x000fe40000410000 */
[----:B------:R-:W-:Y:S02]  /*63b0*/  @!P0 IMAD.U32 R7, R14, 0x10000, RZ ;  /* 0x000100000e078824 */ /* 0x000fe400078e00ff */
[----:B------:R-:W-:Y:S02]  /*63c0*/  @!P0 IMAD.U32 R41, R47, 0x10000, RZ ;  /* 0x000100002f298824 */ /* 0x000fe400078e00ff */
[-C--:B------:R-:W-:Y:S02]  /*63d0*/  @!P0 FMUL.FTZ R9, R6, R11.reuse ;  /* 0x0000000b06098220 */ /* 0x080fe40000410000 */
[----:B------:R-:W-:Y:S02]  /*63e0*/  @!P0 FFMA.FTZ R73, R46, R11, -R42 ;  /* 0x0000000b2e498223 */ /* 0x000fe4000001082a */
[C---:B------:R-:W-:Y:S01]  /*63f0*/  @!P0 IMAD.U32 R11, R10.reuse, 0x10000, RZ ;  /* 0x000100000a0b8824 */ /* 0x040fe200078e00ff */
[----:B------:R-:W-:Y:S01]  /*6400*/  @!P0 LOP3.LUT R10, R10, 0xffff0000, RZ, 0xc0, !PT ;  /* 0xffff00000a0a8812 */ /* 0x000fe200078ec0ff */
[----:B------:R-:W-:Y:S02]  /*6410*/  @!P0 IMAD.U32 R42, R50, 0x10000, RZ ;  /* 0x00010000322a8824 */ /* 0x000fe400078e00ff */
[C---:B------:R-:W-:Y:S02]  /*6420*/  @!P0 FMUL.FTZ R72, R7.reuse, R41 ;  /* 0x0000002907488220 */ /* 0x040fe40000410000 */
[-C--:B------:R-:W-:Y:S01]  /*6430*/  @!P0 FMUL.FTZ R6, R7, R11.reuse ;  /* 0x0000000b07068220 */ /* 0x080fe20000410000 */
[----:B------:R-:W-:Y:S01]  /*6440*/  @!P0 LOP3.LUT R7, R14, 0xffff0000, RZ, 0xc0, !PT ;  /* 0xffff00000e078812 */ /* 0x000fe200078ec0ff */
[----:B------:R-:W-:Y:S01]  /*6450*/  @!P0 FFMA.FTZ R81, R42, R11, -R72 ;  /* 0x0000000b2a518223 */ /* 0x000fe20000010848 */
[----:B------:R-:W-:Y:S01]  /*6460*/  @!P0 LOP3.LUT R11, R47, 0xffff0000, RZ, 0xc0, !PT ;  /* 0xffff00002f0b8812 */ /* 0x000fe200078ec0ff */
[----:B------:R-:W-:Y:S01]  /*6470*/  @!P0 FFMA.FTZ R3, R35, R36, R3 ;  /* 0x0000002423038223 */ /* 0x000fe20000010003 */
[----:B------:R-:W-:Y:S01]  /*6480*/  @!P0 LOP3.LUT R35, R50, 0xffff0000, RZ, 0xc0, !PT ;  /* 0xffff000032238812 */ /* 0x000fe200078ec0ff */
[----:B------:R-:W-:Y:S01]  /*6490*/  @!P0 FFMA.FTZ R4, R37, R38, R4 ;  /* 0x0000002625048223 */ /* 0x000fe20000010004 */
[----:B------:R-:W-:Y:S01]  /*64a0*/  @!P0 F2FP.BF16.PACK_AB R72, R82, R83 ;  /* 0x000000535248823e */ /* 0x000fe200000010ff */
[C---:B------:R-:W-:Y:S01]  /*64b0*/  @!P0 FMUL.FTZ R36, R7.reuse, R11 ;  /* 0x0000000b07248220 */ /* 0x040fe20000410000 */
[----:B------:R-:W-:Y:S01]  /*64c0*/  @!P0 F2FP.BF16.PACK_AB R47, R84, R86 ;  /* 0x00000056542f823e */ /* 0x000fe200000010ff */
[-C--:B------:R-:W-:Y:S02]  /*64d0*/  @!P0 FMUL.FTZ R7, R7, R10.reuse ;  /* 0x0000000a07078220 */ /* 0x080fe40000410000 */
[----:B------:R-:W-:Y:S01]  /*64e0*/  @!P0 FFMA.FTZ R10, R35, R10, -R36 ;  /* 0x0000000a230a8223 */ /* 0x000fe20000010824 */
[----:B------:R-:W-:Y:S01]  /*64f0*/  @!P0 MOV R48, R47 ;  /* 0x0000002f00308202 */ /* 0x000fe20000000f00 */
[----:B------:R-:W-:Y:S01]  /*6500*/  @!P0 FFMA.FTZ R5, R39, R40, R5 ;  /* 0x0000002827058223 */ /* 0x000fe20000010005 */
[----:B------:R-:W-:Y:S01]  /*6510*/  @!P0 F2FP.BF16.PACK_AB R36, R73, R80 ;  /* 0x000000504924823e */ /* 0x000fe200000010ff */
[----:B------:R-:W-:Y:S02]  /*6520*/  @!P0 FFMA.FTZ R6, R41, R42, R6 ;  /* 0x0000002a29068223 */ /* 0x000fe40000010006 */
[----:B------:R-:W-:Y:S01]  /*6530*/  @!P0 FFMA.FTZ R7, R11, R35, R7 ;  /* 0x000000230b078223 */ /* 0x000fe20000010007 */
[----:B------:R-:W-:Y:S01]  /*6540*/  @!P0 F2FP.BF16.PACK_AB R11, R10, R81 ;  /* 0x000000510a0b823e */ /* 0x000fe200000010ff */
[----:B------:R-:W-:Y:S01]  /*6550*/  @!P0 FFMA.FTZ R8, R43, R44, R8 ;  /* 0x0000002c2b088223 */ /* 0x000fe20000010008 */
[----:B------:R-:W-:Y:S01]  /*6560*/  @!P0 F2FP.BF16.PACK_AB R10, R3, R2 ;  /* 0x00000002030a823e */ /* 0x000fe200000010ff */
[----:B------:R-:W-:Y:S01]  /*6570*/  @!P0 FFMA.FTZ R9, R45, R46, R9 ;  /* 0x0000002e2d098223 */ /* 0x000fe20000010009 */
[----:B------:R-:W-:Y:S01]  /*6580*/  @!P0 F2FP.BF16.PACK_AB R3, R7, R6 ;  /* 0x000000060703823e */ /* 0x000fe200000010ff */
[----:B------:R-:W-:Y:S01]  /*6590*/  @!P0 IMAD.MOV.U32 R49, RZ, RZ, R72 ;  /* 0x000000ffff318224 */ /* 0x000fe200078e0048 */
[----:B------:R-:W-:Y:S01]  /*65a0*/  @!P0 F2FP.BF16.PACK_AB R4, R5, R4 ;  /* 0x000000040504823e */ /* 0x000fe200000010ff */
[----:B------:R-:W-:Y:S01]  /*65b0*/  @!P0 IMAD.MOV.U32 R50, RZ, RZ, R11 ;  /* 0x000000ffff328224 */ /* 0x000fe200078e000b */
[----:B------:R-:W-:Y:S01]  /*65c0*/  @!P0 F2FP.BF16.PACK_AB R2, R9, R8 ;  /* 0x000000080902823e */ /* 0x000fe200000010ff */
[----:B------:R-:W-:Y:S01]  /*65d0*/  @!P0 IMAD.MOV.U32 R51, RZ, RZ, R36 ;  /* 0x000000ffff338224 */ /* 0x000fe200078e0024 */
[----:B------:R-:W-:Y:S01]  /*65e0*/  @!P0 MOV R13, R4 ;  /* 0x00000004000d8202 */ /* 0x000fe20000000f00 */
[----:B------:R-:W-:Y:S02]  /*65f0*/  @!P0 IMAD.MOV.U32 R12, RZ, RZ, R10 ;  /* 0x000000ffff0c8224 */ /* 0x000fe400078e000a */
[----:B------:R-:W-:Y:S01]  /*6600*/  @!P0 IMAD.MOV.U32 R14, RZ, RZ, R3 ;  /* 0x000000ffff0e8224 */ /* 0x000fe200078e0003 */
[----:B------:R1:W-:Y:S01]  /*6610*/  STG.E.128 [R78.64], R48 ;  /* 0x000000304e007986 */ /* 0x0003e2000c101d06 */
[----:B------:R-:W-:Y:S07]  /*6620*/  @!P0 IMAD.MOV.U32 R15, RZ, RZ, R2 ;  /* 0x000000ffff0f8224 */ /* 0x000fee00078e0002 */
[----:B------:R1:W-:Y:S02]  /*6630*/  @!P2 STG.E.128 [R74.64], R12 ;  /* 0x0000000c4a00a986 */ /* 0x0003e4000c101d06 */
.L_x_1398:
[----:B------:R-:W-:Y:S05]  /*6640*/  BSYNC B0 ;  /* 0x0000000000007941 */ /* 0x000fea0003800000 */
.L_x_1397:
[----:B------:R-:W-:Y:S11]  /*6650*/  ISETP.GE.AND P0, PT, R133, c[0x0][0x1d4], PT ;  /* 0x0000750085007a0c */ /* 0x000ff60003f06270 */
[----:B------:R-:W-:Y:S02]  /*6660*/  @!UPT UIADD3 URZ, URZ, URZ, URZ ;  /* 0x0000003f3f3ff290 */ /* 0x000fe4000fffe03f */
[----:B------:R-:W-:-:S05]  /*6670*/  @P0 BRA `(.L_x_1396) ;  /* 0x000006f000000947 */ /* 0x000fca0003800000 */
[----:B------:R-:W-:Y:S01]  /*6680*/  ISETP.GE.AND P2, PT, R93, c[0x0][0x1d4], PT ;  /* 0x000075005d007a0c */ /* 0x000fe20003f46270 */
[----:B-1----:R-:W-:Y:S01]  /*6690*/  LDS.128 R12, [R124+0xa080] ;  /* 0x00a080007c0c7984 */ /* 0x002fe20000000c00 */
        /* <DEDUP_REMOVED lines=12> */
[--C-:B------:R-:W-:Y:S02]  /*6760*/  @!P0 SHF.R.U32.HI R4, RZ, 0x10, R19.reuse ;  /* 0x00000010ff048819 */ /* 0x100fe40000011613 */
[----:B------:R-:W-:Y:S01]  /*6770*/  @!P0 SHF.R.U64 R3, R18, 0x10, R19 ;  /* 0x0000001012038819 */ /* 0x000fe20000001213 */
[----:B-1----:R-:W-:Y:S01]  /*6780*/  @!P0 IMAD.U32 R11, R44, 0x10000, RZ ;  /* 0x000100002c0b8824 */ /* 0x002fe200078e00ff */
[C---:B------:R-:W-:Y:S01]  /*6790*/  @!P0 LOP3.LUT R42, R47.reuse, 0xffff0000, RZ, 0xc0, !PT ;  /* 0xffff00002f2a8812 */ /* 0x040fe200078ec0ff */
[----:B------:R-:W-:Y:S01]  /*67a0*/  @!P0 IMAD.U32 R40, R47, 0x10000, RZ ;  /* 0x000100002f288824 */ /* 0x000fe200078e00ff */
[----:B------:R-:W-:Y:S02]  /*67b0*/  @!P0 LOP3.LUT R38, R46, 0xffff0000, RZ, 0xc0, !PT ;  /* 0xffff00002e268812 */ /* 0x000fe400078ec0ff */
[----:B------:R-:W-:Y:S01]  /*67c0*/  @!P0 PRMT R10, R29, 0x5432, R3 ;  /* 0x000054321d0a8816 */ /* 0x000fe20000000003 */
[----:B------:R-:W-:Y:S01]  /*67d0*/  @!P0 IMAD.U32 R3, R12, 0x10000, RZ ;  /* 0x000100000c038824 */ /* 0x000fe200078e00ff */
[----:B------:R-:W-:Y:S02]  /*67e0*/  @!P0 SHF.R.U32.HI R6, RZ, 0x10, R17 ;  /* 0x00000010ff068819 */ /* 0x000fe40000011611 */
[----:B------:R-:W-:Y:S02]  /*67f0*/  @!P0 LOP3.LUT R17, R44, 0xffff0000, RZ, 0xc0, !PT ;  /* 0xffff00002c118812 */ /* 0x000fe400078ec0ff */
[----:B------:R-:W-:Y:S02]  /*6800*/  @!P0 SHF.R.U64 R5, R52, 0x10, R53 ;  /* 0x0000001034058819 */ /* 0x000fe40000001235 */
[----:B------:R-:W-:Y:S02]  /*6810*/  @!P0 SHF.R.U32.HI R8, RZ, 0x10, R55 ;  /* 0x00000010ff088819 */ /* 0x000fe40000011637 */
[----:B------:R-:W-:Y:S02]  /*6820*/  @!P0 PRMT R5, R64, 0x5410, R5 ;  /* 0x0000541040058816 */ /* 0x000fe40000000005 */
[----:B------:R-:W-:Y:S02]  /*6830*/  @!P0 SHF.R.U64 R9, R54, 0x10, R55 ;  /* 0x0000001036098819 */ /* 0x000fe40000001237 */
[----:B------:R-:W-:Y:S02]  /*6840*/  @!P0 LOP3.LUT R16, R5, 0xffff0000, RZ, 0xc0, !PT ;  /* 0xffff000005108812 */ /* 0x000fe400078ec0ff */
[----:B------:R-:W-:Y:S02]  /*6850*/  @!P0 PRMT R2, R28, 0x5432, R2 ;  /* 0x000054321c028816 */ /* 0x000fe40000000002 */
[----:B------:R-:W-:Y:S02]  /*6860*/  @!P0 PRMT R36, R65, 0x5410, R8 ;  /* 0x0000541041248816 */ /* 0x000fe40000000008 */
[----:B------:R-:W-:Y:S02]  /*6870*/  @!P0 PRMT R8, R29, 0x5410, R4 ;  /* 0x000054101d088816 */ /* 0x000fe40000000004 */
[----:B------:R-:W-:Y:S01]  /*6880*/  @!P0 LOP3.LUT R4, R12, 0xffff0000, RZ, 0xc0, !PT ;  /* 0xffff00000c048812 */ /* 0x000fe200078ec0ff */
[----:B------:R-:W-:Y:S01]  /*6890*/  @!P0 IMAD.U32 R39, R36, 0x10000, RZ ;  /* 0x0001000024278824 */ /* 0x000fe200078e00ff */
[----:B------:R-:W-:Y:S02]  /*68a0*/  @!P0 LOP3.LUT R29, R45, 0xffff0000, RZ, 0xc0, !PT ;  /* 0xffff00002d1d8812 */ /* 0x000fe400078ec0ff */
[----:B------:R-:W-:Y:S01]  /*68b0*/  @!P0 SHF.R.U32.HI R7, RZ, 0x10, R53 ;  /* 0x00000010ff078819 */ /* 0x000fe20000011635 */
[----:B------:R-:W-:Y:S01]  /*68c0*/  @!P0 FMUL.FTZ R19, R4, R16 ;  /* 0x0000001004138220 */ /* 0x000fe20000410000 */
[----:B------:R-:W-:Y:S02]  /*68d0*/  @!P0 PRMT R6, R28, 0x5410, R6 ;  /* 0x000054101c068816 */ /* 0x000fe40000000006 */
[----:B------:R-:W-:Y:S01]  /*68e0*/  @!P0 PRMT R35, R64, 0x5432, R7 ;  /* 0x0000543240238816 */ /* 0x000fe20000000007 */
[----:B------:R-:W-:Y:S01]  /*68f0*/  @!P0 IMAD.U32 R7, R2, 0x10000, RZ ;  /* 0x0001000002078824 */ /* 0x000fe200078e00ff */
[----:B------:R-:W-:Y:S02]  /*6900*/  @!P0 LOP3.LUT R41, R36, 0xffff0000, RZ, 0xc0, !PT ;  /* 0xffff000024298812 */ /* 0x000fe400078ec0ff */
[----:B------:R-:W-:Y:S02]  /*6910*/  @!P0 LOP3.LUT R28, R35, 0xffff0000, RZ, 0xc0, !PT ;  /* 0xffff0000231c8812 */ /* 0x000fe400078ec0ff */
[----:B------:R-:W-:Y:S01]  /*6920*/  @!P0 PRMT R37, R65, 0x5432, R9 ;  /* 0x0000543241258816 */ /* 0x000fe20000000009 */
[----:B------:R-:W-:Y:S01]  /*6930*/  @!P0 IMAD.U32 R9, R5, 0x10000, RZ ;  /* 0x0001000005098824 */ /* 0x000fe200078e00ff */
[----:B------:R-:W-:Y:S01]  /*6940*/  @!P0 LOP3.LUT R5, R2, 0xffff0000, RZ, 0xc0, !PT ;  /* 0xffff000002058812 */ /* 0x000fe200078ec0ff */
[C---:B------:R-:W-:Y:S02]  /*6950*/  @!P0 FMUL.FTZ R2, R3.reuse, R7 ;  /* 0x0000000703028220 */ /* 0x040fe40000410000 */
[----:B------:R-:W-:Y:S02]  /*6960*/  @!P0 FMUL.FTZ R18, R3, R9 ;  /* 0x0000000903128220 */ /* 0x000fe40000410000 */
[-C--:B------:R-:W-:Y:S02]  /*6970*/  @!P0 FMUL.FTZ R3, R4, R5.reuse ;  /* 0x0000000504038220 */ /* 0x080fe40000410000 */
[----:B------:R-:W-:Y:S01]  /*6980*/  @!P0 FFMA.FTZ R55, R17, R5, -R19 ;  /* 0x0000000511378223 */ /* 0x000fe20000010813 */
[----:B------:R-:W-:Y:S01]  /*6990*/  @!P0 LOP3.LUT R5, R13, 0xffff0000, RZ, 0xc0, !PT ;  /* 0xffff00000d058812 */ /* 0x000fe200078ec0ff */
[----:B------:R-:W-:Y:S01]  /*69a0*/  @!P0 FFMA.FTZ R64, R11, R7, -R18 ;  /* 0x000000070b408223 */ /* 0x000fe20000010812 */
[----:B------:R-:W-:Y:S01]  /*69b0*/  @!P0 SHF.L.U32 R18, R35, 0x10, RZ ;  /* 0x0000001023128819 */ /* 0x000fe200000006ff */
[----:B------:R-:W-:Y:S02]  /*69c0*/  @!P0 IMAD.U32 R4, R13, 0x10000, RZ ;  /* 0x000100000d048824 */ /* 0x000fe400078e00ff */
[C---:B------:R-:W-:Y:S01]  /*69d0*/  @!P0 IMAD.U32 R7, R6.reuse, 0x10000, RZ ;  /* 0x0001000006078824 */ /* 0x040fe200078e00ff */
[----:B------:R-:W-:Y:S01]  /*69e0*/  @!P0 LOP3.LUT R6, R6, 0xffff0000, RZ, 0xc0, !PT ;  /* 0xffff000006068812 */ /* 0x000fe200078ec0ff */
[----:B------:R-:W-:Y:S02]  /*69f0*/  @!P0 FFMA.FTZ R2, R9, R11, R2 ;  /* 0x0000000b09028223 */ /* 0x000fe40000010002 */
[----:B------:R-:W-:Y:S02]  /*6a00*/  @!P0 FMUL.FTZ R11, R5, R28 ;  /* 0x0000001c050b8220 */ /* 0x000fe40000410000 */
[----:B------:R-:W-:Y:S02]  /*6a10*/  @!P0 IMAD.U32 R19, R45, 0x10000, RZ ;  /* 0x000100002d138824 */ /* 0x000fe400078e00ff */
[----:B------:R-:W-:Y:S02]  /*6a20*/  @!P0 FMUL.FTZ R9, R4, R18 ;  /* 0x0000001204098220 */ /* 0x000fe40000410000 */
[-C--:B------:R-:W-:Y:S02]  /*6a30*/  @!P0 FMUL.FTZ R5, R5, R6.reuse ;  /* 0x0000000605058220 */ /* 0x080fe40000410000 */
[----:B------:R-:W-:Y:S01]  /*6a40*/  @!P0 FFMA.FTZ R53, R29, R6, -R11 ;  /* 0x000000061d358223 */ /* 0x000fe2000001080b */
[----:B------:R-:W-:Y:S01]  /*6a50*/  @!P0 LOP3.LUT R11, R8, 0xffff0000, RZ, 0xc0, !PT ;  /* 0xffff0000080b8812 */ /* 0x000fe200078ec0ff */
[----:B------:R-:W-:Y:S02]  /*6a60*/  @!P0 IMAD.U32 R6, R15, 0x10000, RZ ;  /* 0x000100000f068824 */ /* 0x000fe400078e00ff */
[-C--:B------:R-:W-:Y:S02]  /*6a70*/  @!P0 FMUL.FTZ R4, R4, R7.reuse ;  /* 0x0000000704048220 */ /* 0x080fe40000410000 */
[----:B------:R-:W-:Y:S01]  /*6a80*/  @!P0 FFMA.FTZ R54, R19, R7, -R9 ;  /* 0x0000000713368223 */ /* 0x000fe20000010809 */
[----:B------:R-:W-:Y:S01]  /*6a90*/  @!P0 LOP3.LUT R7, R15, 0xffff0000, RZ, 0xc0, !PT ;  /* 0xffff00000f078812 */ /* 0x000fe200078ec0ff */
[----:B------:R-:W-:Y:S01]  /*6aa0*/  @!P0 FMUL.FTZ R35, R6, R39 ;  /* 0x0000002706238220 */ /* 0x000fe20000410000 */
[----:B------:R-:W-:Y:S01]  /*6ab0*/  @!P0 SHF.L.U32 R9, R8, 0x10, RZ ;  /* 0x0000001008098819 */ /* 0x000fe200000006ff */
[----:B------:R-:W-:Y:S01]  /*6ac0*/  @!P0 FFMA.FTZ R3, R16, R17, R3 ;  /* 0x0000001110038223 */ /* 0x000fe20000010003 */
[----:B------:R-:W-:Y:S01]  /*6ad0*/  @!P0 F2FP.BF16.PACK_AB R17, R55, R64 ;  /* 0x000000403711823e */ /* 0x000fe200000010ff */
[C---:B------:R-:W-:Y:S02]  /*6ae0*/  @!P0 FMUL.FTZ R36, R7.reuse, R41 ;  /* 0x0000002907248220 */ /* 0x040fe40000410000 */
[----:B------:R-:W-:Y:S01]  /*6af0*/  @!P0 FMUL.FTZ R8, R6, R9 ;  /* 0x0000000906088220 */ /* 0x000fe20000410000 */
[----:B------:R-:W-:Y:S01]  /*6b00*/  @!P0 MOV R44, R17 ;  /* 0x00000011002c8202 */ /* 0x000fe20000000f00 */
[----:B------:R-:W-:Y:S02]  /*6b10*/  @!P0 FFMA.FTZ R52, R40, R9, -R35 ;  /* 0x0000000928348223 */ /* 0x000fe40000010823 */
[-C--:B------:R-:W-:Y:S01]  /*6b20*/  @!P0 FMUL.FTZ R9, R7, R11.reuse ;  /* 0x0000000b07098220 */ /* 0x080fe20000410000 */
[C---:B------:R-:W-:Y:S01]  /*6b30*/  @!P0 LOP3.LUT R7, R14.reuse, 0xffff0000, RZ, 0xc0, !PT ;  /* 0xffff00000e078812 */ /* 0x040fe200078ec0ff */
[C---:B------:R-:W-:Y:S01]  /*6b40*/  @!P0 IMAD.U32 R35, R37.reuse, 0x10000, RZ ;  /* 0x0001000025238824 */ /* 0x040fe200078e00ff */
[----:B------:R-:W-:Y:S01]  /*6b50*/  @!P0 LOP3.LUT R37, R37, 0xffff0000, RZ, 0xc0, !PT ;  /* 0xffff000025258812 */ /* 0x000fe200078ec0ff */
[----:B------:R-:W-:Y:S02]  /*6b60*/  @!P0 IMAD.U32 R6, R14, 0x10000, RZ ;  /* 0x000100000e068824 */ /* 0x000fe400078e00ff */
[----:B------:R-:W-:Y:S02]  /*6b70*/  @!P0 FFMA.FTZ R49, R42, R11, -R36 ;  /* 0x0000000b2a318223 */ /* 0x000fe40000010824 */
[C---:B------:R-:W-:Y:S01]  /*6b80*/  @!P0 IMAD.U32 R11, R10.reuse, 0x10000, RZ ;  /* 0x000100000a0b8824 */ /* 0x040fe200078e00ff */
[----:B------:R-:W-:Y:S01]  /*6b90*/  @!P0 LOP3.LUT R10, R10, 0xffff0000, RZ, 0xc0, !PT ;  /* 0xffff00000a0a8812 */ /* 0x000fe200078ec0ff */
[----:B------:R-:W-:Y:S01]  /*6ba0*/  @!P0 IMAD.U32 R36, R46, 0x10000, RZ ;  /* 0x000100002e248824 */ /* 0x000fe200078e00ff */
[----:B------:R-:W-:Y:S01]  /*6bb0*/  @!P0 F2FP.BF16.PACK_AB R16, R49, R52 ;  /* 0x000000343110823e */ /* 0x000fe200000010ff */
[C---:B------:R-:W-:Y:S02]  /*6bc0*/  @!P0 FMUL.FTZ R43, R6.reuse, R35 ;  /* 0x00000023062b8220 */ /* 0x040fe40000410000 */
[----:B------:R-:W-:Y:S02]  /*6bd0*/  @!P0 FMUL.FTZ R48, R7, R37 ;  /* 0x0000002507308220 */ /* 0x000fe40000410000 */
[----:B------:R-:W-:Y:S02]  /*6be0*/  @!P0 FMUL.FTZ R6, R6, R11 ;  /* 0x0000000b06068220 */ /* 0x000fe40000410000 */
[----:B------:R-:W-:Y:S02]  /*6bf0*/  @!P0 FFMA.FTZ R4, R18, R19, R4 ;  /* 0x0000001312048223 */ /* 0x000fe40000010004 */
[----:B------:R-:W-:Y:S01]  /*6c00*/  @!P0 FFMA.FTZ R11, R36, R11, -R43 ;  /* 0x0000000b240b8223 */ /* 0x000fe2000001082b */
[----:B------:R-:W-:Y:S01]  /*6c10*/  @!P0 F2FP.BF16.PACK_AB R43, R53, R54 ;  /* 0x00000036352b823e */ /* 0x000fe200000010ff */
[-C--:B------:R-:W-:Y:S02]  /*6c20*/  @!P0 FMUL.FTZ R7, R7, R10.reuse ;  /* 0x0000000a07078220 */ /* 0x080fe40000410000 */
[----:B------:R-:W-:Y:S01]  /*6c30*/  @!P0 FFMA.FTZ R48, R38, R10, -R48 ;  /* 0x0000000a26308223 */ /* 0x000fe20000010830 */
[----:B------:R-:W-:Y:S01]  /*6c40*/  @!P0 F2FP.BF16.PACK_AB R10, R3, R2 ;  /* 0x00000002030a823e */ /* 0x000fe200000010ff */
[----:B------:R-:W-:Y:S02]  /*6c50*/  @!P0 FFMA.FTZ R5, R28, R29, R5 ;  /* 0x0000001d1c058223 */ /* 0x000fe40000010005 */
[----:B------:R-:W-:Y:S01]  /*6c60*/  @!P0 FFMA.FTZ R6, R35, R36, R6 ;  /* 0x0000002423068223 */ /* 0x000fe20000010006 */
[----:B------:R-:W-:Y:S01]  /*6c70*/  @!P0 F2FP.BF16.PACK_AB R11, R48, R11 ;  /* 0x0000000b300b823e */ /* 0x000fe200000010ff */
[----:B------:R-:W-:Y:S01]  /*6c80*/  @!P0 FFMA.FTZ R7, R37, R38, R7 ;  /* 0x0000002625078223 */ /* 0x000fe20000010007 */
[----:B------:R-:W-:Y:S01]  /*6c90*/  @!P0 F2FP.BF16.PACK_AB R4, R5, R4 ;  /* 0x000000040504823e */ /* 0x000fe200000010ff */
[----:B------:R-:W-:Y:S02]  /*6ca0*/  @!P0 FFMA.FTZ R8, R39, R40, R8 ;  /* 0x0000002827088223 */ /* 0x000fe40000010008 */
[----:B------:R-:W-:Y:S01]  /*6cb0*/  @!P0 FFMA.FTZ R9, R41, R42, R9 ;  /* 0x0000002a29098223 */ /* 0x000fe20000010009 */
[----:B------:R-:W-:Y:S01]  /*6cc0*/  @!P0 F2FP.BF16.PACK_AB R3, R7, R6 ;  /* 0x000000060703823e */ /* 0x000fe200000010ff */
[----:B------:R-:W-:Y:S01]  /*6cd0*/  @!P0 IMAD.MOV.U32 R45, RZ, RZ, R43 ;  /* 0x000000ffff2d8224 */ /* 0x000fe200078e002b */
[----:B------:R-:W-:Y:S01]  /*6ce0*/  @!P0 MOV R13, R4 ;  /* 0x00000004000d8202 */ /* 0x000fe20000000f00 */
[----:B------:R-:W-:Y:S01]  /*6cf0*/  @!P0 IMAD.MOV.U32 R46, RZ, RZ, R11 ;  /* 0x000000ffff2e8224 */ /* 0x000fe200078e000b */
[----:B------:R-:W-:Y:S01]  /*6d00*/  @!P0 F2FP.BF16.PACK_AB R2, R9, R8 ;  /* 0x000000080902823e */ /* 0x000fe200000010ff */
[----:B------:R-:W-:Y:S02]  /*6d10*/  @!P0 IMAD.MOV.U32 R47, RZ, RZ, R16 ;  /* 0x000000ffff2f8224 */ /* 0x000fe400078e0010 */
[----:B------:R-:W-:Y:S02]  /*6d20*/  @!P0 IMAD.MOV.U32 R12, RZ, RZ, R10 ;  /* 0x000000ffff0c8224 */ /* 0x000fe400078e000a */
[----:B------:R-:W-:Y:S01]  /*6d30*/  @!P0 IMAD.MOV.U32 R14, RZ, RZ, R3 ;  /* 0x000000ffff0e8224 */ /* 0x000fe200078e0003 */
[----:B------:R1:W-:Y:S01]  /*6d40*/  STG.E.128 [R70.64], R44 ;  /* 0x0000002c46007986 */ /* 0x0003e2000c101d06 */
[----:B------:R-:W-:Y:S07]  /*6d50*/  @!P0 IMAD.MOV.U32 R15, RZ, RZ, R2 ;  /* 0x000000ffff0f8224 */ /* 0x000fee00078e0002 */
[----:B------:R1:W-:Y:S02]  /*6d60*/  @!P2 STG.E.128 [R50.64], R12 ;  /* 0x0000000c3200a986 */ /* 0x0003e4000c101d06 */
.L_x_1396:
[----:B------:R-:W-:Y:S05]  /*6d70*/  BSYNC B1 ;  /* 0x0000000000017941 */ /* 0x000fea0003800000 */
.L_x_1395:
[----:B-1----:R-:W-:Y:S04]  /*6d80*/  IADD3 R51, P0, R172, R76, RZ ;  /* 0x0000004cac337210 */ /* 0x002fe80007f1e0ff */
[----:B------:R-:W-:Y:S01]  /*6d90*/  IADD3.X R52, R85, R136, RZ, P0, !PT ;  /* 0x0000008855347210 */ /* 0x000fe200007fe4ff */
[----:B------:R-:W-:-:S05]  /*6da0*/  @P3 BRA `(.L_x_1384) ;  /* 0x0000113000003947 */ /* 0x000fca0003800000 */
[----:B------:R-:W-:Y:S01]  /*6db0*/  ISETP.GE.AND P0, PT, R134, c[0x0][0x1d4], PT ;  /* 0x0000750086007a0c */ /* 0x000fe20003f06270 */
[----:B------:R-:W-:Y:S01]  /*6dc0*/  @!UPT UIADD3 URZ, URZ, URZ, URZ ;  /* 0x0000003f3f3ff290 */ /* 0x000fe2000fffe03f */
[----:B------:R-:W-:Y:S11]  /*6dd0*/  BSSY B0, `(.L_x_1399) ;  /* 0x0000071000007945 */ /* 0x000ff60003800000 */
        /* <DEDUP_REMOVED lines=15> */
[----:B------:R-:W-:Y:S02]  /*6ed0*/  @!P0 SHF.R.U64 R4, R22, 0x10, R23 ;  /* 0x0000001016048819 */ /* 0x000fe40000001217 */
[----:B------:R-:W-:Y:S01]  /*6ee0*/  @!P0 SHF.R.U32.HI R3, RZ, 0x10, R21 ;  /* 0x00000010ff038819 */ /* 0x000fe20000011615 */
[C---:B-1----:R-:W-:Y:S01]  /*6ef0*/  @!P0 IMAD.U32 R10, R40.reuse, 0x10000, RZ ;  /* 0x00010000280a8824 */ /* 0x042fe200078e00ff */
[----:B------:R-:W-:Y:S02]  /*6f00*/  @!P0 LOP3.LUT R17, R40, 0xffff0000, RZ, 0xc0, !PT ;  /* 0xffff000028118812 */ /* 0x000fe400078ec0ff */
[----:B------:R-:W-:Y:S02]  /*6f10*/  @!P0 LOP3.LUT R21, R41, 0xffff0000, RZ, 0xc0, !PT ;  /* 0xffff000029158812 */ /* 0x000fe400078ec0ff */
[----:B------:R-:W-:Y:S02]  /*6f20*/  @!P0 LOP3.LUT R36, R43, 0xffff0000, RZ, 0xc0, !PT ;  /* 0xffff00002b248812 */ /* 0x000fe400078ec0ff */
[----:B------:R-:W-:Y:S02]  /*6f30*/  @!P0 LOP3.LUT R29, R42, 0xffff0000, RZ, 0xc0, !PT ;  /* 0xffff00002a1d8812 */ /* 0x000fe400078ec0ff */
[----:B------:R-:W-:Y:S02]  /*6f40*/  @!P0 PRMT R11, R31, 0x5432, R4 ;  /* 0x000054321f0b8816 */ /* 0x000fe40000000004 */
[----:B------:R-:W-:Y:S02]  /*6f50*/  @!P0 LOP3.LUT R4, R12, 0xffff0000, RZ, 0xc0, !PT ;  /* 0xffff00000c048812 */ /* 0x000fe400078ec0ff */
[----:B------:R-:W-:Y:S02]  /*6f60*/  @!P0 SHF.R.U64 R6, R56, 0x10, R57 ;  /* 0x0000001038068819 */ /* 0x000fe40000001239 */
[----:B------:R-:W-:Y:S02]  /*6f70*/  @!P0 SHF.R.U32.HI R8, RZ, 0x10, R59 ;  /* 0x00000010ff088819 */ /* 0x000fe4000001163b */
[----:B------:R-:W-:Y:S02]  /*6f80*/  @!P0 PRMT R16, R66, 0x5410, R6 ;  /* 0x0000541042108816 */ /* 0x000fe40000000006 */
[----:B------:R-:W-:Y:S01]  /*6f90*/  @!P0 PRMT R6, R30, 0x5410, R3 ;  /* 0x000054101e068816 */ /* 0x000fe20000000003 */
[----:B------:R-:W-:Y:S01]  /*6fa0*/  @!P0 IMAD.U32 R3, R12, 0x10000, RZ ;  /* 0x000100000c038824 */ /* 0x000fe200078e00ff */
[----:B------:R-:W-:Y:S02]  /*6fb0*/  @!P0 SHF.R.U32.HI R5, RZ, 0x10, R23 ;  /* 0x00000010ff058819 */ /* 0x000fe40000011617 */
[----:B------:R-:W-:Y:S02]  /*6fc0*/  @!P0 PRMT R2, R30, 0x5432, R2 ;  /* 0x000054321e028816 */ /* 0x000fe40000000002 */
[----:B------:R-:W-:Y:S02]  /*6fd0*/  @!P0 PRMT R22, R67, 0x5410, R8 ;  /* 0x0000541043168816 */ /* 0x000fe40000000008 */
[----:B------:R-:W-:Y:S01]  /*6fe0*/  @!P0 PRMT R8, R31, 0x5410, R5 ;  /* 0x000054101f088816 */ /* 0x000fe20000000005 */
[----:B------:R-:W-:Y:S01]  /*6ff0*/  @!P0 IMAD.U32 R31, R43, 0x10000, RZ ;  /* 0x000100002b1f8824 */ /* 0x000fe200078e00ff */
[----:B------:R-:W-:Y:S01]  /*7000*/  @!P0 LOP3.LUT R5, R2, 0xffff0000, RZ, 0xc0, !PT ;  /* 0xffff000002058812 */ /* 0x000fe200078ec0ff */
[C---:B------:R-:W-:Y:S01]  /*7010*/  @!P0 IMAD.U32 R30, R22.reuse, 0x10000, RZ ;  /* 0x00010000161e8824 */ /* 0x040fe200078e00ff */
[----:B------:R-:W-:Y:S02]  /*7020*/  @!P0 LOP3.LUT R35, R22, 0xffff0000, RZ, 0xc0, !PT ;  /* 0xffff000016238812 */ /* 0x000fe400078ec0ff */
[----:B------:R-:W-:Y:S02]  /*7030*/  @!P0 SHF.R.U64 R9, R58, 0x10, R59 ;  /* 0x000000103a098819 */ /* 0x000fe4000000123b */
[----:B------:R-:W-:Y:S02]  /*7040*/  @!P0 SHF.R.U32.HI R7, RZ, 0x10, R57 ;  /* 0x00000010ff078819 */ /* 0x000fe40000011639 */
[----:B------:R-:W-:Y:S01]  /*7050*/  @!P0 PRMT R28, R67, 0x5432, R9 ;  /* 0x00005432431c8816 */ /* 0x000fe20000000009 */
[C---:B------:R-:W-:Y:S01]  /*7060*/  @!P0 IMAD.U32 R9, R16.reuse, 0x10000, RZ ;  /* 0x0001000010098824 */ /* 0x040fe200078e00ff */
[----:B------:R-:W-:Y:S02]  /*7070*/  @!P0 LOP3.LUT R16, R16, 0xffff0000, RZ, 0xc0, !PT ;  /* 0xffff000010108812 */ /* 0x000fe400078ec0ff */
[----:B------:R-:W-:Y:S01]  /*7080*/  @!P0 PRMT R20, R66, 0x5432, R7 ;  /* 0x0000543242148816 */ /* 0x000fe20000000007 */
[----:B------:R-:W-:Y:S02]  /*7090*/  @!P0 IMAD.U32 R7, R2, 0x10000, RZ ;  /* 0x0001000002078824 */ /* 0x000fe400078e00ff */
[C---:B------:R-:W-:Y:S02]  /*70a0*/  @!P0 FMUL.FTZ R18, R3.reuse, R9 ;  /* 0x0000000903128220 */ /* 0x040fe40000410000 */
[----:B------:R-:W-:Y:S02]  /*70b0*/  @!P0 FMUL.FTZ R19, R4, R16 ;  /* 0x0000001004138220 */ /* 0x000fe40000410000 */
[-C--:B------:R-:W-:Y:S02]  /*70c0*/  @!P0 FMUL.FTZ R2, R3, R7.reuse ;  /* 0x0000000703028220 */ /* 0x080fe40000410000 */
[----:B------:R-:W-:Y:S01]  /*70d0*/  @!P0 FFMA.FTZ R54, R10, R7, -R18 ;  /* 0x000000070a368223 */ /* 0x000fe20000010812 */
[----:B------:R-:W-:Y:S01]  /*70e0*/  @!P0 SHF.L.U32 R18, R20, 0x10, RZ ;  /* 0x0000001014128819 */ /* 0x000fe200000006ff */
[-C--:B------:R-:W-:Y:S01]  /*70f0*/  @!P0 FMUL.FTZ R3, R4, R5.reuse ;  /* 0x0000000504038220 */ /* 0x080fe20000410000 */
[----:B------:R-:W-:Y:S01]  /*7100*/  @!P0 LOP3.LUT R20, R20, 0xffff0000, RZ, 0xc0, !PT ;  /* 0xffff000014148812 */ /* 0x000fe200078ec0ff */
[----:B------:R-:W-:Y:S01]  /*7110*/  @!P0 FFMA.FTZ R53, R17, R5, -R19 ;  /* 0x0000000511358223 */ /* 0x000fe20000010813 */
[C---:B------:R-:W-:Y:S01]  /*7120*/  @!P0 LOP3.LUT R5, R13.reuse, 0xffff0000, RZ, 0xc0, !PT ;  /* 0xffff00000d058812 */ /* 0x040fe200078ec0ff */
        /* <DEDUP_REMOVED lines=18> */
[----:B------:R-:W-:Y:S02]  /*7250*/  @!P0 FMUL.FTZ R23, R7, R35 ;  /* 0x0000002307178220 */ /* 0x000fe40000410000 */
[----:B------:R-:W-:Y:S01]  /*7260*/  @!P0 FMUL.FTZ R8, R6, R9 ;  /* 0x0000000906088220 */ /* 0x000fe20000410000 */
[----:B------:R-:W-:Y:S01]  /*7270*/  @!P0 MOV R40, R17 ;  /* 0x0000001100288202 */ /* 0x000fe20000000f00 */
[----:B------:R-:W-:Y:S02]  /*7280*/  @!P0 FFMA.FTZ R44, R31, R9, -R22 ;  /* 0x000000091f2c8223 */ /* 0x000fe40000010816 */
[-C--:B------:R-:W-:Y:S01]  /*7290*/  @!P0 FMUL.FTZ R9, R7, R10.reuse ;  /* 0x0000000a07098220 */ /* 0x080fe20000410000 */
[----:B------:R-:W-:Y:S01]  /*72a0*/  @!P0 LOP3.LUT R7, R14, 0xffff0000, RZ, 0xc0, !PT ;  /* 0xffff00000e078812 */ /* 0x000fe200078ec0ff */
        /* <DEDUP_REMOVED lines=10> */
[-C--:B------:R-:W-:Y:S02]  /*7350*/  @!P0 FMUL.FTZ R6, R6, R10.reuse ;  /* 0x0000000a06068220 */ /* 0x080fe40000410000 */
[----:B------:R-:W-:Y:S02]  /*7360*/  @!P0 FFMA.FTZ R4, R18, R19, R4 ;  /* 0x0000001312048223 */ /* 0x000fe40000010004 */
[----:B------:R-:W-:Y:S01]  /*7370*/  @!P0 FFMA.FTZ R10, R23, R10, -R37 ;  /* 0x0000000a170a8223 */ /* 0x000fe20000010825 */
[----:B------:R-:W-:Y:S01]  /*7380*/  @!P0 F2FP.BF16.PACK_AB R37, R45, R50 ;  /* 0x000000322d25823e */ /* 0x000fe200000010ff */
[-C--:B------:R-:W-:Y:S02]  /*7390*/  @!P0 FMUL.FTZ R7, R7, R11.reuse ;  /* 0x0000000b07078220 */ /* 0x080fe40000410000 */
[----:B------:R-:W-:Y:S02]  /*73a0*/  @!P0 FFMA.FTZ R38, R29, R11, -R38 ;  /* 0x0000000b1d268223 */ /* 0x000fe40000010826 */
[----:B------:R-:W-:Y:S02]  /*73b0*/  @!P0 FFMA.FTZ R5, R20, R21, R5 ;  /* 0x0000001514058223 */ /* 0x000fe40000010005 */
[----:B------:R-:W-:Y:S01]  /*73c0*/  @!P0 FFMA.FTZ R6, R22, R23, R6 ;  /* 0x0000001716068223 */ /* 0x000fe20000010006 */
[----:B------:R-:W-:Y:S01]  /*73d0*/  @!P0 F2FP.BF16.PACK_AB R11, R38, R10 ;  /* 0x0000000a260b823e */ /* 0x000fe200000010ff */
[----:B------:R-:W-:Y:S01]  /*73e0*/  @!P0 FFMA.FTZ R7, R28, R29, R7 ;  /* 0x0000001d1c078223 */ /* 0x000fe20000010007 */
[----:B------:R-:W-:Y:S01]  /*73f0*/  @!P0 F2FP.BF16.PACK_AB R10, R3, R2 ;  /* 0x00000002030a823e */ /* 0x000fe200000010ff */
[----:B------:R-:W-:Y:S01]  /*7400*/  @!P0 FFMA.FTZ R8, R30, R31, R8 ;  /* 0x0000001f1e088223 */ /* 0x000fe20000010008 */
[----:B------:R-:W-:Y:S01]  /*7410*/  @!P0 F2FP.BF16.PACK_AB R4, R5, R4 ;  /* 0x000000040504823e */ /* 0x000fe200000010ff */
        /* <DEDUP_REMOVED lines=12> */
.L_x_1400:
[----:B------:R-:W-:Y:S05]  /*74e0*/  BSYNC B0 ;  /* 0x0000000000007941 */ /* 0x000fea0003800000 */
.L_x_1399:
[----:B------:R-:W-:Y:S11]  /*74f0*/  ISETP.GE.AND P0, PT, R133, c[0x0][0x1d4], PT ;  /* 0x0000750085007a0c */ /* 0x000ff60003f06270 */
[----:B------:R-:W-:Y:S02]  /*7500*/  @!UPT UIADD3 URZ, URZ, URZ, URZ ;  /* 0x0000003f3f3ff290 */ /* 0x000fe4000fffe03f */
[----:B------:R-:W-:-:S05]  /*7510*/  @P0 BRA `(.L_x_1384) ;  /* 0x000009c000000947 */ /* 0x000fca0003800000 */
[----:B------:R-:W-:Y:S01]  /*7520*/  IADD3 R2, P1, P0, R88, R51, R108 ;  /* 0x0000003358027210 */ /* 0x000fe2000783e06c */
[----:B-1----:R-:W1:Y:S03]  /*7530*/  LDS.128 R12, [R126+0xa080] ;  /* 0x00a080007e0c7984 */ /* 0x002e660000000c00 */
[----:B------:R-:W-:Y:S02]  /*7540*/  IADD3.X R3, R90, R52, R112, P1, P0 ;  /* 0x000000345a037210 */ /* 0x000fe40000fe0470 */
[C---:B------:R-:W-:Y:S03]  /*7550*/  LEA R46, P0, R2.reuse, c[0x0][0x1c8], 0x1 ;  /* 0x00007200022e7a11 */ /* 0x040fe600078008ff */
[----:B------:R-:W2:Y:S01]  /*7560*/  LDS.128 R36, [R129+0xa080] ;  /* 0x00a0800081247984 */ /* 0x000ea20000000c00 */
[----:B------:R-:W-:Y:S02]  /*7570*/  LEA.HI.X R47, R2, c[0x0][0x1cc], R3, 0x1, P0 ;  /* 0x00007300022f7a11 */ /* 0x000fe400000f0c03 */
[----:B------:R-:W-:Y:S11]  /*7580*/  ISETP.GE.AND P0, PT, R133, c[0x0][0x27c], PT ;  /* 0x00009f0085007a0c */ /* 0x000ff60003f06270 */
[----:B------:R-:W-:Y:S02]  /*7590*/  @!UPT UIADD3 URZ, URZ, URZ, URZ ;  /* 0x0000003f3f3ff290 */ /* 0x000fe4000fffe03f */
[----:B------:R-:W-:Y:S02]  /*75a0*/  @!P0 SHF.R.U64 R5, R26, 0x10, R27 ;  /* 0x000000101a058819 */ /* 0x000fe4000000121b */
[----:B------:R-:W-:Y:S02]  /*75b0*/  @!P0 SHF.R.U64 R4, R24, 0x10, R25 ;  /* 0x0000001018048819 */ /* 0x000fe40000001219 */
[----:B------:R-:W-:Y:S02]  /*75c0*/  @!P0 SHF.R.U32.HI R3, RZ, 0x10, R61 ;  /* 0x00000010ff038819 */ /* 0x000fe4000001163d */
[----:B------:R-:W-:Y:S02]  /*75d0*/  @!P0 SHF.R.U32.HI R2, RZ, 0x10, R25 ;  /* 0x00000010ff028819 */ /* 0x000fe40000011619 */
[----:B------:R-:W-:Y:S02]  /*75e0*/  @!P0 PRMT R8, R68, 0x5410, R3 ;  /* 0x0000541044088816 */ /* 0x000fe40000000003 */
[----:B------:R-:W-:Y:S02]  /*75f0*/  @!P0 PRMT R3, R32, 0x5410, R2 ;  /* 0x0000541020038816 */ /* 0x000fe40000000002 */
[----:B------:R-:W-:Y:S01]  /*7600*/  @!P0 SHF.R.U64 R7, R60, 0x10, R61 ;  /* 0x000000103c078819 */ /* 0x000fe2000000123d */
[----:B------:R-:W-:Y:S01]  /*7610*/  @!P0 IMAD.U32 R21, R8, 0x10000, RZ ;  /* 0x0001000008158824 */ /* 0x000fe200078e00ff */
[----:B------:R-:W-:Y:S01]  /*7620*/  @!P0 PRMT R11, R33, 0x5410, R5 ;  /* 0x00005410210b8816 */ /* 0x000fe20000000005 */
[----:B------:R-:W-:Y:S01]  /*7630*/  @!P0 IMAD.U32 R5, R3, 0x10000, RZ ;  /* 0x0001000003058824 */ /* 0x000fe200078e00ff */
[----:B------:R-:W-:Y:S01]  /*7640*/  @!P0 PRMT R9, R68, 0x5432, R7 ;  /* 0x0000543244098816 */ /* 0x000fe20000000007 */
[----:B-1----:R-:W-:Y:S01]  /*7650*/  @!P0 IMAD.U32 R2, R13, 0x10000, RZ ;  /* 0x000100000d028824 */ /* 0x002fe200078e00ff */
[----:B------:R-:W-:Y:S02]  /*7660*/  @!P0 PRMT R7, R32, 0x5432, R4 ;  /* 0x0000543220078816 */ /* 0x000fe40000000004 */
[----:B------:R-:W-:Y:S01]  /*7670*/  @!P0 LOP3.LUT R3, R3, 0xffff0000, RZ, 0xc0, !PT ;  /* 0xffff000003038812 */ /* 0x000fe200078ec0ff */
[----:B------:R-:W-:Y:S01]  /*7680*/  @!P0 FMUL.FTZ R17, R2, R21 ;  /* 0x0000001502118220 */ /* 0x000fe20000410000 */
[----:B------:R-:W-:Y:S01]  /*7690*/  @!P0 SHF.R.U64 R10, R62, 0x10, R63 ;  /* 0x000000103e0a8819 */ /* 0x000fe2000000123f */
[-C--:B------:R-:W-:Y:S01]  /*76a0*/  @!P0 FMUL.FTZ R4, R2, R5.reuse ;  /* 0x0000000502048220 */ /* 0x080fe20000410000 */
[C---:B--2---:R-:W-:Y:S01]  /*76b0*/  @!P0 LOP3.LUT R24, R37.reuse, 0xffff0000, RZ, 0xc0, !PT ;  /* 0xffff000025188812 */ /* 0x044fe200078ec0ff */
[----:B------:R-:W-:Y:S01]  /*76c0*/  @!P0 IMAD.U32 R22, R37, 0x10000, RZ ;  /* 0x0001000025168824 */ /* 0x000fe200078e00ff */
[C---:B------:R-:W-:Y:S01]  /*76d0*/  @!P0 SHF.L.U32 R30, R39.reuse, 0x10, RZ ;  /* 0x00000010271e8819 */ /* 0x040fe200000006ff */
[----:B------:R-:W-:Y:S01]  /*76e0*/  @!P0 IMAD.U32 R18, R36, 0x10000, RZ ;  /* 0x0001000024128824 */ /* 0x000fe200078e00ff */
[----:B------:R-:W-:Y:S01]  /*76f0*/  @!P0 LOP3.LUT R32, R39, 0xffff0000, RZ, 0xc0, !PT ;  /* 0xffff000027208812 */ /* 0x000fe200078ec0ff */
[----:B------:R-:W-:Y:S01]  /*7700*/  @!P0 FFMA.FTZ R49, R22, R5, -R17 ;  /* 0x0000000516318223 */ /* 0x000fe20000010811 */
[----:B------:R-:W-:Y:S01]  /*7710*/  @!P0 SHF.R.U32.HI R6, RZ, 0x10, R27 ;  /* 0x00000010ff068819 */ /* 0x000fe2000001161b */
[----:B------:R-:W-:Y:S01]  /*7720*/  @!P0 IMAD.U32 R17, R9, 0x10000, RZ ;  /* 0x0001000009118824 */ /* 0x000fe200078e00ff */
[----:B------:R-:W-:Y:S01]  /*7730*/  @!P0 LOP3.LUT R2, R13, 0xffff0000, RZ, 0xc0, !PT ;  /* 0xffff00000d028812 */ /* 0x000fe200078ec0ff */
[----:B------:R-:W-:Y:S01]  /*7740*/  @!P0 IMAD.U32 R26, R38, 0x10000, RZ ;  /* 0x00010000261a8824 */ /* 0x000fe200078e00ff */
[----:B------:R-:W-:Y:S01]  /*7750*/  @!P0 LOP3.LUT R23, R8, 0xffff0000, RZ, 0xc0, !PT ;  /* 0xffff000008178812 */ /* 0x000fe200078ec0ff */
[C---:B------:R-:W-:Y:S01]  /*7760*/  @!P0 IMAD.U32 R8, R7.reuse, 0x10000, RZ ;  /* 0x0001000007088824 */ /* 0x040fe200078e00ff */
[----:B------:R-:W-:Y:S01]  /*7770*/  @!P0 LOP3.LUT R7, R7, 0xffff0000, RZ, 0xc0, !PT ;  /* 0xffff000007078812 */ /* 0x000fe200078ec0ff */
[C---:B------:R-:W-:Y:S01]  /*7780*/  @!P0 FMUL.FTZ R5, R2.reuse, R3 ;  /* 0x0000000302058220 */ /* 0x040fe20000410000 */
[----:B------:R-:W-:Y:S01]  /*7790*/  @!P0 PRMT R27, R69, 0x5410, R10 ;  /* 0x00005410451b8816 */ /* 0x000fe2000000000a */
[----:B------:R-:W-:Y:S01]  /*77a0*/  @!P0 FMUL.FTZ R19, R2, R23 ;  /* 0x0000001702138220 */ /* 0x000fe20000410000 */
[----:B------:R-:W-:Y:S02]  /*77b0*/  @!P0 PRMT R10, R33, 0x5432, R6 ;  /* 0x00005432210a8816 */ /* 0x000fe40000000006 */
[----:B------:R-:W-:Y:S01]  /*77c0*/  @!P0 SHF.L.U32 R6, R12, 0x10, RZ ;  /* 0x000000100c068819 */ /* 0x000fe200000006ff */
[----:B------:R-:W-:Y:S01]  /*77d0*/  @!P0 FFMA.FTZ R48, R24, R3, -R19 ;  /* 0x0000000318308223 */ /* 0x000fe20000010813 */
[----:B------:R-:W-:Y:S01]  /*77e0*/  @!P0 LOP3.LUT R3, R12, 0xffff0000, RZ, 0xc0, !PT ;  /* 0xffff00000c038812 */ /* 0x000fe200078ec0ff */
[----:B------:R-:W-:Y:S01]  /*77f0*/  @!P0 IMAD.U32 R25, R27, 0x10000, RZ ;  /* 0x000100001b198824 */ /* 0x000fe200078e00ff */
[----:B------:R-:W-:Y:S01]  /*7800*/  @!P0 LOP3.LUT R19, R9, 0xffff0000, RZ, 0xc0, !PT ;  /* 0xffff000009138812 */ /* 0x000fe200078ec0ff */
[C---:B------:R-:W-:Y:S01]  /*7810*/  @!P0 FMUL.FTZ R20, R6.reuse, R17 ;  /* 0x0000001106148220 */ /* 0x040fe20000410000 */
[----:B------:R-:W-:Y:S01]  /*7820*/  @!P0 SHF.R.U32.HI R16, RZ, 0x10, R63 ;  /* 0x00000010ff108819 */ /* 0x000fe2000001163f */
[-C--:B------:R-:W-:Y:S01]  /*7830*/  @!P0 FMUL.FTZ R2, R6, R8.reuse ;  /* 0x0000000806028220 */ /* 0x080fe20000410000 */
[----:B------:R-:W-:Y:S01]  /*7840*/  @!P0 SHF.L.U32 R6, R14, 0x10, RZ ;  /* 0x000000100e068819 */ /* 0x000fe200000006ff */
[----:B------:R-:W-:Y:S01]  /*7850*/  @!P0 FFMA.FTZ R45, R18, R8, -R20 ;  /* 0x00000008122d8223 */ /* 0x000fe20000010814 */
[----:B------:R-:W-:Y:S01]  /*7860*/  @!P0 LOP3.LUT R20, R36, 0xffff0000, RZ, 0xc0, !PT ;  /* 0xffff000024148812 */ /* 0x000fe200078ec0ff */
[----:B------:R-:W-:Y:S01]  /*7870*/  @!P0 FMUL.FTZ R9, R3, R19 ;  /* 0x0000001303098220 */ /* 0x000fe20000410000 */
[----:B------:R-:W-:Y:S01]  /*7880*/  @!P0 PRMT R16, R69, 0x5432, R16 ;  /* 0x0000543245108816 */ /* 0x000fe20000000010 */
[----:B------:R-:W-:Y:S01]  /*7890*/  @!P0 IMAD.U32 R8, R11, 0x10000, RZ ;  /* 0x000100000b088824 */ /* 0x000fe200078e00ff */
[----:B------:R-:W-:Y:S01]  /*78a0*/  @!P0 LOP3.LUT R27, R27, 0xffff0000, RZ, 0xc0, !PT ;  /* 0xffff00001b1b8812 */ /* 0x000fe200078ec0ff */
[----:B------:R-:W-:Y:S01]  /*78b0*/  @!P0 FMUL.FTZ R28, R6, R25 ;  /* 0x00000019061c8220 */ /* 0x000fe20000410000 */
[----:B------:R-:W-:Y:S01]  /*78c0*/  @!P0 LOP3.LUT R31, R16, 0xffff0000, RZ, 0xc0, !PT ;  /* 0xffff0000101f8812 */ /* 0x000fe200078ec0ff */
[-C--:B------:R-:W-:Y:S02]  /*78d0*/  @!P0 FMUL.FTZ R3, R3, R7.reuse ;  /* 0x0000000703038220 */ /* 0x080fe40000410000 */
[----:B------:R-:W-:Y:S01]  /*78e0*/  @!P0 FFMA.FTZ R44, R20, R7, -R9 ;  /* 0x00000007142c8223 */ /* 0x000fe20000010809 */
[----:B------:R-:W-:Y:S01]  /*78f0*/  @!P0 LOP3.LUT R7, R14, 0xffff0000, RZ, 0xc0, !PT ;  /* 0xffff00000e078812 */ /* 0x000fe200078ec0ff */
[-C--:B------:R-:W-:Y:S01]  /*7900*/  @!P0 FMUL.FTZ R6, R6, R8.reuse ;  /* 0x0000000806068220 */ /* 0x080fe20000410000 */
[C---:B------:R-:W-:Y:S01]  /*7910*/  @!P0 LOP3.LUT R9, R15.reuse, 0xffff0000, RZ, 0xc0, !PT ;  /* 0xffff00000f098812 */ /* 0x040fe200078ec0ff */
[----:B------:R-:W-:Y:S01]  /*7920*/  @!P0 FFMA.FTZ R43, R26, R8, -R28 ;  /* 0x000000081a2b8223 */ /* 0x000fe2000001081c */
[----:B------:R-:W-:Y:S01]  /*7930*/  @!P0 LOP3.LUT R28, R38, 0xffff0000, RZ, 0xc0, !PT ;  /* 0xffff0000261c8812 */ /* 0x000fe200078ec0ff */
[----:B------:R-:W-:Y:S02]  /*7940*/  @!P0 IMAD.U32 R8, R15, 0x10000, RZ ;  /* 0x000100000f088824 */ /* 0x000fe400078e00ff */
[----:B------:R-:W-:Y:S01]  /*7950*/  @!P0 IMAD.U32 R29, R16, 0x10000, RZ ;  /* 0x00010000101d8824 */ /* 0x000fe200078e00ff */
        /* <DEDUP_REMOVED lines=46> */
.L_x_1370:
[----:B------:R-:W-:Y:S01]  /*7c40*/  IMAD R2, R34, -0x30, R0 ;  /* 0xffffffd022027824 */ /* 0x000fe200078e0200 */
[----:B------:R-:W-:Y:S04]  /*7c50*/  BSSY B0, `(.L_x_1401) ;  /* 0x0000015000007945 */ /* 0x000fe80003800000 */
        /* <DEDUP_REMOVED lines=20> */
.L_x_1402:
[----:B------:R-:W-:Y:S05]  /*7da0*/  BSYNC B0 ;  /* 0x0000000000007941 */ /* 0x000fea0003800000 */
.L_x_1401:
[----:B------:R-:W-:Y:S11]  /*7db0*/  ISETP.GE.AND P0, PT, R184, R87, PT ;  /* 0x00000057b800720c */ /* 0x000ff60003f06270 */
[----:B------:R-:W-:Y:S02]  /*7dc0*/  @!UPT UIADD3 URZ, URZ, URZ, URZ ;  /* 0x0000003f3f3ff290 */ /* 0x000fe4000fffe03f */
[----:B------:R-:W-:-:S05]  /*7dd0*/  @P0 BRA `(.L_x_1384) ;  /* 0x0000010000000947 */ /* 0x000fca0003800000 */
[----:B------:R-:W-:Y:S11]  /*7de0*/  ISETP.GE.AND P0, PT, R134, c[0x0][0x1d4], PT ;  /* 0x0000750086007a0c */ /* 0x000ff60003f06270 */
[----:B------:R-:W-:Y:S02]  /*7df0*/  @!UPT UIADD3 URZ, URZ, URZ, URZ ;  /* 0x0000003f3f3ff290 */ /* 0x000fe4000fffe03f */
[----:B------:R-:W2:Y:S04]  /*7e00*/  @!P0 LDS.128 R8, [R200+0xb080] ;  /* 0x00b08000c8088984 */ /* 0x000ea80000000c00 */
[----:B--2---:R-:W-:Y:S01]  /*7e10*/  @!P0 STG.E.128 [R68.64], R8 ;  /* 0x0000000844008986 */ /* 0x004fe2000c101d06 */
[----:B------:R-:W-:Y:S11]  /*7e20*/  ISETP.GE.AND P0, PT, R133, c[0x0][0x1d4], PT ;  /* 0x0000750085007a0c */ /* 0x000ff60003f06270 */
[----:B------:R-:W-:Y:S02]  /*7e30*/  @!UPT UIADD3 URZ, URZ, URZ, URZ ;  /* 0x0000003f3f3ff290 */ /* 0x000fe4000fffe03f */
[----:B-1----:R-:W1:Y:S04]  /*7e40*/  @!P0 LDS.128 R4, [R200+0xc880] ;  /* 0x00c88000c8048984 */ /* 0x002e680000000c00 */
        /* <DEDUP_REMOVED lines=9> */
.L_x_1384:
[----:B------:R-:W-:Y:S05]  /*7ee0*/  BSYNC B2 ;  /* 0x0000000000027941 */ /* 0x000fea0003800000 */
.L_x_1369:
[----:B--2---:R-:W-:Y:S01]  /*7ef0*/  IMAD R2, R91, 0x30, RZ ;  /* 0x000000305b027824 */ /* 0x004fe200078e02ff */
[----:B------:R-:W-:Y:S01]  /*7f00*/  LOP3.LUT P3, RZ, R207, 0x1, RZ, 0xc0, !PT ;  /* 0x00000001cfff7812 */ /* 0x000fe2000786c0ff */
[----:B-1----:R-:W-:Y:S01]  /*7f10*/  IMAD.WIDE.U32 R8, R34, 0x30, RZ ;  /* 0x0000003022087825 */ /* 0x002fe200078e00ff */
[----:B------:R-:W-:Y:S03]  /*7f20*/  BSSY B0, `(.L_x_1403) ;  /* 0x0000045000007945 */ /* 0x000fe60003800000 */
[----:B------:R-:W-:Y:S01]  /*7f30*/  IMAD.IADD R3, R87, 0x1, -R206 ;  /* 0x0000000157037824 */ /* 0x000fe200078e0ace */
[----:B------:R-:W-:Y:S01]  /*7f40*/  IADD3 R4, P0, R127, R8, RZ ;  /* 0x000000087f047210 */ /* 0x000fe20007f1e0ff */
[----:B------:R-:W-:Y:S05]  /*7f50*/  IMAD.IADD R10, R9, 0x1, R2 ;  /* 0x00000001090a7824 */ /* 0x000fea00078e0202 */
[----:B------:R-:W-:Y:S02]  /*7f60*/  IADD3.X R2, R10, R144, RZ, P0, !PT ;  /* 0x000000900a027210 */ /* 0x000fe400007fe4ff */
[C---:B------:R-:W-:Y:S11]  /*7f70*/  ISETP.GE.AND P0, PT, R3.reuse, 0x21, PT ;  /* 0x000000210300780c */ /* 0x040ff60003f06270 */
[----:B------:R-:W-:Y:S02]  /*7f80*/  @!UPT UIADD3 URZ, URZ, URZ, URZ ;  /* 0x0000003f3f3ff290 */ /* 0x000fe4000fffe03f */
[----:B------:R-:W-:Y:S02]  /*7f90*/  @P0 IADD3 R9, P1, R4, 0x20, RZ ;  /* 0x0000002004090810 */ /* 0x000fe40007f3e0ff */
[----:B------:R-:W-:Y:S03]  /*7fa0*/  @P0 MOV R7, R107 ;  /* 0x0000006b00070202 */ /* 0x000fe60000000f00 */
[----:B------:R-:W-:Y:S01]  /*7fb0*/  @P0 IMAD.X R6, RZ, RZ, R2, P1 ;  /* 0x000000ffff060224 */ /* 0x000fe200008e0602 */
[----:B------:R-:W-:Y:S11]  /*7fc0*/  ISETP.GE.AND P1, PT, R3, 0x1, PT ;  /* 0x000000010300780c */ /* 0x000ff60003f26270 */
[----:B------:R-:W-:Y:S02]  /*7fd0*/  @!UPT UIADD3 URZ, URZ, URZ, URZ ;  /* 0x0000003f3f3ff290 */ /* 0x000fe4000fffe03f */
[----:B------:R-:W-:Y:S01]  /*7fe0*/  @P1 IMAD R5, R2, c[0x0][0x258], RZ ;  /* 0x0000960002051a24 */ /* 0x000fe200078e02ff */
[----:B------:R-:W-:Y:S01]  /*7ff0*/  @P1 MOV R2, R96 ;  /* 0x0000006000021202 */ /* 0x000fe20000000f00 */
[----:B------:R-:W-:Y:S04]  /*8000*/  @P1 IMAD.MOV.U32 R3, RZ, RZ, R107 ;  /* 0x000000ffff031224 */ /* 0x000fe800078e006b */
[C---:B------:R-:W-:Y:S04]  /*8010*/  @P1 IMAD.WIDE.U32 R2, R4.reuse, c[0x0][0x258], R2 ;  /* 0x0000960004021a25 */ /* 0x040fe800078e0002 */
[----:B------:R-:W-:Y:S05]  /*8020*/  @P1 IMAD R4, R4, c[0x0][0x25c], R5 ;  /* 0x0000970004041a24 */ /* 0x000fea00078e0205 */
[----:B------:R-:W-:Y:S02]  /*8030*/  @P1 IADD3 R3, R3, R4, RZ ;  /* 0x0000000403031210 */ /* 0x000fe40007ffe0ff */
[C---:B------:R-:W-:Y:S04]  /*8040*/  @P1 LEA R4, P2, R2.reuse, c[0x0][0x250], 0x1 ;  /* 0x0000940002041a11 */ /* 0x040fe800078408ff */
[----:B------:R-:W-:Y:S01]  /*8050*/  @P1 LEA.HI.X R5, R2, c[0x0][0x254], R3, 0x1, P2 ;  /* 0x0000950002051a11 */ /* 0x000fe200010f0c03 */
[----:B------:R-:W-:Y:S02]  /*8060*/  @P0 IMAD R2, R6, c[0x0][0x258], RZ ;  /* 0x0000960006020a24 */ /* 0x000fe400078e02ff */
[----:B------:R-:W-:Y:S02]  /*8070*/  @P0 IMAD.MOV.U32 R6, RZ, RZ, R96 ;  /* 0x000000ffff060224 */ /* 0x000fe400078e0060 */
[----:B------:R-:W-:Y:S01]  /*8080*/  @!PT LDS RZ, [RZ] ;  /* 0x00000000fffff984 */ /* 0x000fe20000000800 */
[----:B------:R-:W-:Y:S01]  /*8090*/  @!PT LDS RZ, [RZ] ;  /* 0x00000000fffff984 */ /* 0x000fe20000000800 */
[----:B------:R-:W-:Y:S01]  /*80a0*/  @!PT LDS RZ, [RZ] ;  /* 0x00000000fffff984 */ /* 0x000fe20000000800 */
[----:B------:R1:W-:Y:S01]  /*80b0*/  @P1 LDGSTS.E.BYPASS.LTC128B.128 [R200+0x4080], [R4.64], !P3 ;  /* 0x0408000004c81fae */ /* 0x0003e2000d901d46 */
[C---:B------:R-:W-:Y:S02]  /*80c0*/  @P0 IMAD R2, R9.reuse, c[0x0][0x25c], R2 ;  /* 0x0000970009020a24 */ /* 0x040fe400078e0202 */
[----:B------:R-:W-:Y:S01]  /*80d0*/  @P0 IMAD.WIDE.U32 R6, R9, c[0x0][0x258], R6 ;  /* 0x0000960009060a25 */ /* 0x000fe200078e0006 */
[----:B------:R1:W-:Y:S03]  /*80e0*/  @P1 LDGSTS.E.BYPASS.LTC128B.128 [R200+0x5880], [R4.64+0x80], !P6 ;  /* 0x0588008004c81fae */ /* 0x0003e6000f101d46 */
[----:B------:R-:W-:Y:S01]  /*80f0*/  @P0 IMAD.IADD R3, R7, 0x1, R2 ;  /* 0x0000000107030824 */ /* 0x000fe200078e0202 */
[----:B------:R1:W-:Y:S01]  /*8100*/  @P1 LDGSTS.E.BYPASS.LTC128B.128 [R200+0x7080], [R4.64+0x100], !P5 ;  /* 0x0708010004c81fae */ /* 0x0003e2000e901d46 */
[C---:B------:R-:W-:Y:S03]  /*8110*/  @P0 LEA R2, P2, R6.reuse, c[0x0][0x250], 0x1 ;  /* 0x0000940006020a11 */ /* 0x040fe600078408ff */
[----:B------:R1:W-:Y:S01]  /*8120*/  @P1 LDGSTS.E.BYPASS.LTC128B.128 [R200+0x8880], [R4.64+0x180], !P4 ;  /* 0x0888018004c81fae */ /* 0x0003e2000e101d46 */
[----:B------:R-:W-:Y:S05]  /*8130*/  @P0 LEA.HI.X R3, R6, c[0x0][0x254], R3, 0x1, P2 ;  /* 0x0000950006030a11 */ /* 0x000fea00010f0c03 */
[----:B------:R1:W-:Y:S04]  /*8140*/  @P0 LDGSTS.E.BYPASS.LTC128B.128 [R202+0x5080], [R2.64], !P3 ;  /* 0x0508000002ca0fae */ /* 0x0003e8000d901d46 */
[----:B------:R1:W-:Y:S04]  /*8150*/  @P0 LDGSTS.E.BYPASS.LTC128B.128 [R202+0x6880], [R2.64+0x80], !P6 ;  /* 0x0688008002ca0fae */ /* 0x0003e8000f101d46 */
[----:B------:R1:W-:Y:S04]  /*8160*/  @P0 LDGSTS.E.BYPASS.LTC128B.128 [R202+0x8080], [R2.64+0x100], !P5 ;  /* 0x0808010002ca0fae */ /* 0x0003e8000e901d46 */
[----:B------:R1:W-:Y:S01]  /*8170*/  @P0 LDGSTS.E.BYPASS.LTC128B.128 [R202+0x9880], [R2.64+0x180], !P4 ;  /* 0x0988018002ca0fae */ /* 0x0003e2000e101d46 */
[----:B------:R-:W-:Y:S03]  /*8180*/  IADD3 R6, P0, R146, R8, RZ ;  /* 0x0000000892067210 */ /* 0x000fe60007f1e0ff */
[----:B------:R-:W0:Y:S01]  /*8190*/  LDGDEPBAR ;  /* 0x00000000000079af */ /* 0x000e220000000000 */
[----:B------:R-:W-:Y:S02]  /*81a0*/  IADD3.X R7, R10, R145, RZ, P0, !PT ;  /* 0x000000910a077210 */ /* 0x000fe400007fe4ff */
[----:B------:R-:W-:Y:S01]  /*81b0*/  ISETP.GT.AND P0, PT, R87, R206, PT ;  /* 0x000000ce5700720c */ /* 0x000fe20003f04270 */
[----:B------:R-:W-:Y:S04]  /*81c0*/  DEPBAR.LE SB0, 0x0 ;  /* 0x000080000000791a */ /* 0x000fe80000000000 */
[----:B------:R-:W-:Y:S08]  /*81d0*/  BAR.SYNC.DEFER_BLOCKING 0x0 ;  /* 0x0000000000007b1d */ /* 0x000ff00000010000 */
[----:B------:R-:W-:-:S05]  /*81e0*/  @!P0 BRA `(.L_x_1404) ;  /* 0x0000018000008947 */ /* 0x000fca0003800000 */
[----:B-1----:R-:W-:Y:S02]  /*81f0*/  IMAD R2, R7, c[0x0][0x208], RZ ;  /* 0x0000820007027a24 */ /* 0x002fe400078e02ff */
[----:B------:R-:W-:Y:S02]  /*8200*/  IMAD.MOV.U32 R4, RZ, RZ, R94 ;  /* 0x000000ffff047224 */ /* 0x000fe400078e005e */
[----:B------:R-:W-:Y:S02]  /*8210*/  IMAD.MOV.U32 R5, RZ, RZ, R106 ;  /* 0x000000ffff057224 */ /* 0x000fe400078e006a */
[C---:B------:R-:W-:Y:S02]  /*8220*/  IMAD R2, R6.reuse, c[0x0][0x20c], R2 ;  /* 0x0000830006027a24 */ /* 0x040fe400078e0202 */
[----:B------:R-:W-:Y:S04]  /*8230*/  IMAD.WIDE.U32 R4, R6, c[0x0][0x208], R4 ;  /* 0x0000820006047a25 */ /* 0x000fe800078e0004 */
[----:B------:R-:W-:Y:S01]  /*8240*/  IMAD.IADD R3, R5, 0x1, R2 ;  /* 0x0000000105037824 */ /* 0x000fe200078e0202 */
[C---:B------:R-:W-:Y:S04]  /*8250*/  LEA R2, P0, R4.reuse, c[0x0][0x1f8], 0x1 ;  /* 0x00007e0004027a11 */ /* 0x040fe800078008ff */
        /* <DEDUP_REMOVED lines=17> */
.L_x_1404:
[----:B-1----:R-:W-:Y:S05]  /*8370*/  BSYNC B0 ;  /* 0x0000000000007941 */ /* 0x002fea0003800000 */
.L_x_1403:
[----:B------:R-:W-:Y:S01]  /*8380*/  ISETP.GE.AND P0, PT, R184, R87, PT ;  /* 0x00000057b800720c */ /* 0x000fe20003f06270 */
[----:B------:R-:W-:Y:S01]  /*8390*/  @!UPT UIADD3 URZ, URZ, URZ, URZ ;  /* 0x0000003f3f3ff290 */ /* 0x000fe2000fffe03f */
[----:B------:R-:W-:Y:S11]  /*83a0*/  BSSY B0, `(.L_x_1405) ;  /* 0x000001c000007945 */ /* 0x000ff60003800000 */
[----:B------:R-:W-:-:S05]  /*83b0*/  @P0 BRA `(.L_x_1406) ;  /* 0x000001a000000947 */ /* 0x000fca0003800000 */
[----:B------:R-:W-:Y:S01]  /*83c0*/  IADD3 R2, P0, R6, 0x20, RZ ;  /* 0x0000002006027810 */ /* 0x000fe20007f1e0ff */
[----:B------:R-:W-:Y:S02]  /*83d0*/  IMAD.MOV.U32 R4, RZ, RZ, R94 ;  /* 0x000000ffff047224 */ /* 0x000fe400078e005e */
[----:B------:R-:W-:Y:S02]  /*83e0*/  IMAD.MOV.U32 R5, RZ, RZ, R106 ;  /* 0x000000ffff057224 */ /* 0x000fe400078e006a */
[----:B------:R-:W-:Y:S02]  /*83f0*/  IMAD.X R3, RZ, RZ, R7, P0 ;  /* 0x000000ffff037224 */ /* 0x000fe400000e0607 */
[C---:B------:R-:W-:Y:S04]  /*8400*/  IMAD.WIDE.U32 R4, R2.reuse, c[0x0][0x208], R4 ;  /* 0x0000820002047a25 */ /* 0x040fe800078e0004 */
        /* <DEDUP_REMOVED lines=21> */
.L_x_1406:
[----:B------:R-:W-:Y:S05]  /*8560*/  BSYNC B0 ;  /* 0x0000000000007941 */ /* 0x000fea0003800000 */
.L_x_1405:
[----:B------:R-:W-:Y:S01]  /*8570*/  ISETP.GT.AND P3, PT, R34, R137, PT ;  /* 0x000000892200720c */ /* 0x000fe20003f64270 */
[----:B------:R-:W-:Y:S01]  /*8580*/  @!UPT UIADD3 URZ, URZ, URZ, URZ ;  /* 0x0000003f3f3ff290 */ /* 0x000fe2000fffe03f */
[----:B------:R-:W-:Y:S11]  /*8590*/  BSSY B0, `(.L_x_1407) ;  /* 0x0000022000007945 */ /* 0x000ff60003800000 */
[----:B------:R-:W-:-:S05]  /*85a0*/  @!P3 BRA `(.L_x_1408) ;  /* 0x000002000000b947 */ /* 0x000fca0003800000 */
[----:B-1----:R-:W-:Y:S01]  /*85b0*/  IADD3 R4, R34, -0x1, RZ ;  /* 0xffffffff22047810 */ /* 0x002fe20007ffe0ff */
[----:B------:R-:W-:Y:S02]  /*85c0*/  IMAD.MOV.U32 R2, RZ, RZ, R122 ;  /* 0x000000ffff027224 */ /* 0x000fe400078e007a */
[----:B------:R-:W-:Y:S01]  /*85d0*/  IMAD.MOV.U32 R3, RZ, RZ, R121 ;  /* 0x000000ffff037224 */ /* 0x000fe200078e0079 */
[----:B------:R-:W-:Y:S01]  /*85e0*/  SHF.R.S32.HI R6, RZ, 0x1f, R4 ;  /* 0x0000001fff067819 */ /* 0x000fe20000011404 */
[----:B------:R-:W-:Y:S02]  /*85f0*/  IMAD R5, R164, R4, RZ ;  /* 0x00000004a4057224 */ /* 0x000fe400078e02ff */
[-C--:B------:R-:W-:Y:S04]  /*8600*/  IMAD.WIDE.U32 R2, R4, R148.reuse, R2 ;  /* 0x0000009404027225 */ /* 0x080fe800078e0002 */
[----:B------:R-:W-:Y:S01]  /*8610*/  IMAD R4, R6, R148, R5 ;  /* 0x0000009406047224 */ /* 0x000fe200078e0205 */
[----:B------:R-:W-:Y:S03]  /*8620*/  IADD3 R6, -R206, 0x30, RZ ;  /* 0x00000030ce067810 */ /* 0x000fe60007ffe1ff */
[----:B------:R-:W-:Y:S01]  /*8630*/  IMAD.IADD R3, R3, 0x1, R4 ;  /* 0x0000000103037824 */ /* 0x000fe200078e0204 */
[----:B------:R-:W-:Y:S11]  /*8640*/  ISETP.GE.AND P1, PT, R6, 0x1, PT ;  /* 0x000000010600780c */ /* 0x000ff60003f26270 */
[----:B------:R-:W-:Y:S02]  /*8650*/  @!UPT UIADD3 URZ, URZ, URZ, URZ ;  /* 0x0000003f3f3ff290 */ /* 0x000fe4000fffe03f */
[C---:B------:R-:W-:Y:S04]  /*8660*/  @P1 LEA R4, P0, R2.reuse, c[0x0][0x220], 0x1 ;  /* 0x0000880002041a11 */ /* 0x040fe800078008ff */
[----:B------:R-:W-:Y:S02]  /*8670*/  @P1 LEA.HI.X R5, R2, c[0x0][0x224], R3, 0x1, P0 ;  /* 0x0000890002051a11 */ /* 0x000fe400000f0c03 */
[----:B------:R-:W-:Y:S11]  /*8680*/  ISETP.GE.AND P0, PT, R6, 0x21, PT ;  /* 0x000000210600780c */ /* 0x000ff60003f06270 */
[----:B------:R-:W-:Y:S02]  /*8690*/  @!UPT UIADD3 URZ, URZ, URZ, URZ ;  /* 0x0000003f3f3ff290 */ /* 0x000fe4000fffe03f */
[----:B------:R-:W-:Y:S05]  /*86a0*/  @P0 IADD3 R6, P2, R182, R2, RZ ;  /* 0x00000002b6060210 */ /* 0x000fea0007f5e0ff */
[----:B------:R-:W-:Y:S01]  /*86b0*/  @P0 IMAD.X R3, R3, 0x1, R168, P2 ;  /* 0x0000000103030824 */ /* 0x000fe200010e06a8 */
[C---:B------:R-:W-:Y:S04]  /*86c0*/  @P0 LEA R2, P2, R6.reuse, c[0x0][0x220], 0x1 ;  /* 0x0000880006020a11 */ /* 0x040fe800078408ff */
[----:B------:R-:W-:Y:S02]  /*86d0*/  @P0 LEA.HI.X R3, R6, c[0x0][0x224], R3, 0x1, P2 ;  /* 0x0000890006030a11 */ /* 0x000fe400010f0c03 */
[----:B------:R-:W-:Y:S11]  /*86e0*/  LOP3.LUT P2, RZ, R207, 0x1, RZ, 0xc0, !PT ;  /* 0x00000001cfff7812 */ /* 0x000ff6000784c0ff */
[----:B------:R-:W-:Y:S02]  /*86f0*/  @!UPT UIADD3 URZ, URZ, URZ, URZ ;  /* 0x0000003f3f3ff290 */ /* 0x000fe4000fffe03f */
[----:B------:R-:W-:Y:S01]  /*8700*/  @!PT LDS RZ, [RZ] ;  /* 0x00000000fffff984 */ /* 0x000fe20000000800 */
[----:B------:R-:W-:Y:S01]  /*8710*/  @!PT LDS RZ, [RZ] ;  /* 0x00000000fffff984 */ /* 0x000fe20000000800 */
[----:B------:R-:W-:Y:S01]  /*8720*/  @!PT LDS RZ, [RZ] ;  /* 0x00000000fffff984 */ /* 0x000fe20000000800 */
[----:B------:R1:W-:Y:S04]  /*8730*/  @P1 LDGSTS.E.BYPASS.LTC128B.128 [R200+0xa080], [R4.64], !P2 ;  /* 0x0a08000004c81fae */ /* 0x0003e8000d101d46 */
[----:B------:R1:W-:Y:S04]  /*8740*/  @P1 LDGSTS.E.BYPASS.LTC128B.128 [R200+0xb880], [R4.64+0x80], !P6 ;  /* 0x0b88008004c81fae */ /* 0x0003e8000f101d46 */
[----:B------:R1:W-:Y:S04]  /*8750*/  @P1 LDGSTS.E.BYPASS.LTC128B.128 [R200+0xd080], [R4.64+0x100], !P5 ;  /* 0x0d08010004c81fae */ /* 0x0003e8000e901d46 */
[----:B------:R1:W-:Y:S04]  /*8760*/  @P1 LDGSTS.E.BYPASS.LTC128B.128 [R200+0xe880], [R4.64+0x180], !P4 ;  /* 0x0e88018004c81fae */ /* 0x0003e8000e101d46 */
[----:B------:R1:W-:Y:S04]  /*8770*/  @P0 LDGSTS.E.BYPASS.LTC128B.128 [R202+0xb080], [R2.64], !P2 ;  /* 0x0b08000002ca0fae */ /* 0x0003e8000d101d46 */
[----:B------:R1:W-:Y:S04]  /*8780*/  @P0 LDGSTS.E.BYPASS.LTC128B.128 [R202+0xc880], [R2.64+0x80], !P6 ;  /* 0x0c88008002ca0fae */ /* 0x0003e8000f101d46 */
[----:B------:R1:W-:Y:S04]  /*8790*/  @P0 LDGSTS.E.BYPASS.LTC128B.128 [R202+0xe080], [R2.64+0x100], !P5 ;  /* 0x0e08010002ca0fae */ /* 0x0003e8000e901d46 */
[----:B------:R1:W-:Y:S02]  /*87a0*/  @P0 LDGSTS.E.BYPASS.LTC128B.128 [R202+0xf880], [R2.64+0x180], !P4 ;  /* 0x0f88018002ca0fae */ /* 0x0003e4000e101d46 */
.L_x_1408:
[----:B------:R-:W-:Y:S05]  /*87b0*/  BSYNC B0 ;  /* 0x0000000000007941 */ /* 0x000fea0003800000 */
.L_x_1407:
[----:B------:R-:W0:Y:S01]  /*87c0*/  LDGDEPBAR ;  /* 0x00000000000079af */ /* 0x000e220000000000 */
[----:B------:R-:W-:Y:S01]  /*87d0*/  IADD3 R34, R34, -0x1, RZ ;  /* 0xffffffff22227810 */ /* 0x000fe20007ffe0ff */
[----:B------:R-:W-:-:S05]  /*87e0*/  @P3 BRA `(.L_x_1409) ;  /* 0xffffa84000003947 */ /* 0x000fca000383ffff */
[----:B------:R-:W-:Y:S01]  /*87f0*/  WARPSYNC 0xffffffff ;  /* 0xffffffff00007948 */ /* 0x000fe20003800000 */
[----:B------:R-:W-:Y:S06]  /*8800*/  BAR.SYNC.DEFER_BLOCKING 0x0 ;  /* 0x0000000000007b1d */ /* 0x000fec0000010000 */
.L_x_1368:
        /* <DEDUP_REMOVED lines=34> */
.L_x_1411:
[----:B------:R-:W-:Y:S05]  /*8a30*/  BSYNC B0 ;  /* 0x0000000000007941 */ /* 0x000fea0003800000 */
.L_x_1410:
[----:B-1----:R-:W2:Y:S01]  /*8a40*/  LDL R2, [R1+0x40] ;  /* 0x0000400001027983 */ /* 0x002ea20000100800 */
        /* <DEDUP_REMOVED lines=64> */
[----:B--2---:R-:W-:-:S04]  /*8e50*/  IMAD R219, R2, R0, RZ ;  /* 0x0000000002db7224 */ /* 0x004fc800078e02ff */
[--C-:B------:R-:W-:Y:S01]  /*8e60*/  IMAD.IADD R2, R219, 0x1, R0.reuse ;  /* 0x00000001db027824 */ /* 0x100fe200078e0200 */
[----:B------:R-:W-:-:S04]  /*8e70*/  PRMT R0, RZ, 0x7610, R0 ;  /* 0x00007610ff007816 */ /* 0x000fc80000000000 */
[----:B------:R-:W-:Y:S02]  /*8e80*/  IMNMX R114, R156, R2, PT ;  /* 0x000000029c727217 */ /* 0x000fe40003800200 */
[----:B------:R-:W-:Y:S02]  /*8e90*/  CS2R R156, SRZ ;  /* 0x00000000009c7805 */ /* 0x000fe4000001ff00 */
[----:B------:R-:W-:Y:S01]  /*8ea0*/  ISETP.GT.AND P0, PT, R114, R219, PT ;  /* 0x000000db7200720c */ /* 0x000fe20003f04270 */
[----:B------:R1:W-:-:S12]  /*8eb0*/  STL [R1+0x18], R114 ;  /* 0x0000187201007387 */ /* 0x0003d80000100800 */
[----:B------:R-:W-:Y:S05]  /*8ec0*/  @!P0 BRA `(.L_x_1412) ;  /* 0x0000d17000008947 */ /* 0x000fea0003800000 */
[----:B------:R-:W2:Y:S04]  /*8ed0*/  LDL R118, [R1+0x14] ;  /* 0x0000140001767983 */ /* 0x000ea80000100800 */
[----:B------:R-:W3:Y:S04]  /*8ee0*/  LDL R115, [R1+0x10] ;  /* 0x0000100001737983 */ /* 0x000ee80000100800 */
[----:B------:R-:W4:Y:S01]  /*8ef0*/  LDL R19, [R1+0x4] ;  /* 0x0000040001137983 */ /* 0x000f220000100800 */
[----:B------:R-:W-:-:S04]  /*8f00*/  ISETP.NE.U32.AND P0, PT, RZ, c[0x0][0x340], PT ;  /* 0x0000d000ff007a0c */ /* 0x000fc80003f05070 */
[----:B------:R-:W-:-:S13]  /*8f10*/  ISETP.NE.AND.EX P0, PT, RZ, c[0x0][0x344], PT, P0 ;  /* 0x0000d100ff007a0c */ /* 0x000fda0003f05300 */
[----:B------:R-:W-:-:S04]  /*8f20*/  @P0 IMAD.MOV.U32 R2, RZ, RZ, 0x4 ;  /* 0x00000004ff020424 */ /* 0x000fc800078e00ff */
[----:B------:R-:W-:-:S05]  /*8f30*/  @P0 IMAD.WIDE R2, R218, R2, c[0x0][0x340] ;  /* 0x0000d000da020625 */ /* 0x000fca00078e0202 */
[----:B------:R1:W4:Y:S01]  /*8f40*/  @P0 LDG.E R16, [R2.64] ;  /* 0x0000000602100981 */ /* 0x000322000c1e1900 */
[----:B------:R-:W-:Y:S01]  /*8f50*/  SHF.R.S32.HI R0, RZ, 0x1f, R176 ;  /* 0x0000001fff007819 */ /* 0x000fe200000114b0 */
[----:B------:R-:W-:Y:S01]  /*8f60*/  IMAD.MOV.U32 R4, RZ, RZ, c[0x0][0x2c4] ;  /* 0x0000b100ff047624 */ /* 0x000fe200078e00ff */
[----:B------:R-:W-:Y:S02]  /*8f70*/  ISETP.NE.U32.AND P2, PT, RZ, c[0x0][0x348], PT ;  /* 0x0000d200ff007a0c */ /* 0x000fe40003f45070 */
[----:B------:R-:W-:Y:S01]  /*8f80*/  ISETP.GE.AND P5, PT, R133, c[0x0][0x1d4], PT ;  /* 0x0000750085007a0c */ /* 0x000fe20003fa6270 */
[----:B------:R-:W-:Y:S01]  /*8f90*/  IMAD R0, R0, c[0x0][0x178], RZ ;  /* 0x00005e0000007a24 */ /* 0x000fe200078e02ff */
[----:B------:R-:W-:Y:S02]  /*8fa0*/  ISETP.NE.AND.EX P2, PT, RZ, c[0x0][0x34c], PT, P2 ;  /* 0x0000d300ff007a0c */ /* 0x000fe40003f45320 */
[----:B------:R-:W-:Y:S01]  /*8fb0*/  ISETP.NE.AND P3, PT, R4, 0x1, PT ;  /* 0x000000010400780c */ /* 0x000fe20003f65270 */
[----:B------:R-:W-:Y:S01]  /*8fc0*/  IMAD R0, R176, c[0x0][0x17c], R0 ;  /* 0x00005f00b0007a24 */ /* 0x000fe200078e0200 */
[----:B------:R-:W-:-:S02]  /*8fd0*/  SEL R6, R218, RZ, !P2 ;  /* 0x000000ffda067207 */ /* 0x000fc40005000000 */
[----:B------:R-:W-:Y:S02]  /*8fe0*/  SHF.R.S32.HI R10, RZ, 0x1f, R206 ;  /* 0x0000001fff0a7819 */ /* 0x000fe400000114ce */
[----:B------:R-:W-:Y:S02]  /*8ff0*/  IADD3 R4, P1, R206, R9, RZ ;  /* 0x00000009ce047210 */ /* 0x000fe40007f3e0ff */
[----:B------:R-:W-:Y:S02]  /*9000*/  ISETP.GE.AND P4, PT, R134, c[0x0][0x1d4], PT ;  /* 0x0000750086007a0c */ /* 0x000fe40003f86270 */
[----:B------:R-:W-:Y:S02]  /*9010*/  LEA.HI.X.SX32 R12, R9, R10, 0x1, P1 ;  /* 0x0000000a090c7211 */ /* 0x000fe400008f0eff */
[----:B------:R-:W-:Y:S02]  /*9020*/  LOP3.LUT R207, R207, 0xfffffffb, RZ, 0xc0, !PT ;  /* 0xfffffffbcfcf7812 */ /* 0x000fe400078ec0ff */
[----:B------:R-:W-:Y:S01]  /*9030*/  ISETP.GE.AND P1, PT, R209, c[0x0][0x1d4], PT ;  /* 0x00007500d1007a0c */ /* 0x000fe20003f26270 */
[----:B-1----:R-:W-:Y:S01]  /*9040*/  IMAD.WIDE.U32 R2, R176, c[0x0][0x178], RZ ;  /* 0x00005e00b0027a25 */ /* 0x002fe200078e00ff */
[----:B------:R-:W-:-:S02]  /*9050*/  @P5 LOP3.LUT R207, R207, 0x4, RZ, 0xfc, !PT ;  /* 0x00000004cfcf5812 */ /* 0x000fc400078efcff */
[----:B------:R-:W-:Y:S01]  /*9060*/  SEL R14, RZ, 0x1, P4 ;  /* 0x00000001ff0e7807 */ /* 0x000fe20002000000 */
[----:B------:R-:W-:Y:S01]  /*9070*/  IMAD.IADD R3, R3, 0x1, R0 ;  /* 0x0000000103037824 */ /* 0x000fe200078e0200 */
[----:B------:R-:W-:Y:S02]  /*9080*/  LEA R0, R216, R206, 0x5 ;  /* 0x000000ced8007211 */ /* 0x000fe400078e28ff */
[----:B------:R-:W-:Y:S02]  /*9090*/  LOP3.LUT R207, R207, 0xfffffff7, RZ, 0xc0, !PT ;  /* 0xfffffff7cfcf7812 */ /* 0x000fe400078ec0ff */
[----:B------:R-:W-:Y:S02]  /*90a0*/  IADD3 R64, R114, -0x1, RZ ;  /* 0xffffffff72407810 */ /* 0x000fe40007ffe0ff */
[----:B------:R-:W-:Y:S02]  /*90b0*/  @P4 LOP3.LUT R207, R207, 0x8, RZ, 0xfc, !PT ;  /* 0x00000008cfcf4812 */ /* 0x000fe400078efcff */
[----:B------:R-:W-:-:S02]  /*90c0*/  ISETP.GE.AND P4, PT, R133, c[0x0][0x198], PT ;  /* 0x0000660085007a0c */ /* 0x000fc40003f86270 */
[----:B------:R-:W-:Y:S02]  /*90d0*/  LOP3.LUT R207, R207, 0xfffffffd, RZ, 0xc0, !PT ;  /* 0xfffffffdcfcf7812 */ /* 0x000fe400078ec0ff */
[----:B--2---:R-:W-:Y:S02]  /*90e0*/  SEL R7, R118, RZ, !P2 ;  /* 0x000000ff76077207 */ /* 0x004fe40005000000 */
[----:B------:R-:W-:Y:S01]  /*90f0*/  ISETP.GE.AND P2, PT, R208, c[0x0][0x1d4], PT ;  /* 0x00007500d0007a0c */ /* 0x000fe20003f46270 */
[----:B---3--:R-:W-:-:S04]  /*9100*/  IMAD.WIDE.U32 R2, R115, c[0x0][0x1b8], R2 ;  /* 0x00006e0073027a25 */ /* 0x008fc800078e0002 */
[----:B------:R-:W-:Y:S02]  /*9110*/  IMAD R7, R7, c[0x0][0x1c0], RZ ;  /* 0x0000700007077a24 */ /* 0x000fe400078e02ff */
[----:B----4-:R-:W-:Y:S02]  /*9120*/  IMAD R5, R19, 0x80, R0 ;  /* 0x0000008013057824 */ /* 0x010fe400078e0200 */
[----:B------:R-:W-:Y:S02]  /*9130*/  IMAD R3, R115, c[0x0][0x1bc], R3 ;  /* 0x00006f0073037a24 */ /* 0x000fe400078e0203 */
[----:B------:R-:W-:Y:S02]  /*9140*/  IMAD R15, R6, c[0x0][0x1c4], R7 ;  /* 0x00007100060f7a24 */ /* 0x000fe400078e0207 */
[----:B------:R-:W-:Y:S01]  /*9150*/  @P2 LOP3.LUT R207, R207, 0x2, RZ, 0xfc, !PT ;  /* 0x00000002cfcf2812 */ /* 0x000fe200078efcff */
[----:B------:R-:W-:-:S03]  /*9160*/  @P3 IMAD.HI.U32 R8, R5, c[0x0][0x2c8], RZ ;  /* 0x0000b20005083a27 */ /* 0x000fc600078e00ff */
[----:B------:R-:W-:Y:S01]  /*9170*/  LOP3.LUT R207, R207, 0xfffffffe, RZ, 0xc0, !PT ;  /* 0xfffffffecfcf7812 */ /* 0x000fe200078ec0ff */
[----:B------:R-:W-:Y:S01]  /*9180*/  IMAD.WIDE.U32 R6, R6, c[0x0][0x1c0], R2 ;  /* 0x0000700006067a25 */ /* 0x000fe200078e0002 */
[----:B------:R-:W-:Y:S02]  /*9190*/  MOV R2, R134 ;  /* 0x0000008600027202 */ /* 0x000fe40000000f00 */
[----:B------:R-:W-:Y:S01]  /*91a0*/  @P1 LOP3.LUT R207, R207, 0x1, RZ, 0xfc, !PT ;  /* 0x00000001cfcf1812 */ /* 0x000fe200078efcff */
[----:B------:R-:W-:Y:S02]  /*91b0*/  IMAD.MOV.U32 R3, RZ, RZ, R135 ;  /* 0x000000ffff037224 */ /* 0x000fe400078e0087 */
[----:B------:R-:W-:Y:S01]  /*91c0*/  IMAD.MOV.U32 R0, RZ, RZ, R5 ;  /* 0x000000ffff007224 */ /* 0x000fe200078e0005 */
[----:B------:R-:W-:Y:S01]  /*91d0*/  @P3 SHF.R.U32.HI R0, RZ, c[0x0][0x2cc], R8 ;  /* 0x0000b300ff003a19 */ /* 0x000fe20000011608 */
[----:B------:R-:W-:Y:S01]  /*91e0*/  IMAD.WIDE.U32 R10, R4, c[0x0][0x1e0], R2 ;  /* 0x00007800040a7a25 */ /* 0x000fe200078e0002 */
[----:B------:R-:W-:-:S02]  /*91f0*/  ISETP.GE.AND P3, PT, R208, c[0x0][0x198], PT ;  /* 0x00006600d0007a0c */ /* 0x000fc40003f66270 */
[----:B------:R-:W-:Y:S01]  /*9200*/  SHF.R.S32.HI R13, RZ, 0x1f, R0 ;  /* 0x0000001fff0d7819 */ /* 0x000fe20000011400 */
[----:B------:R-:W-:Y:S01]  /*9210*/  IMAD.WIDE.U32 R8, R4, c[0x0][0x208], R2 ;  /* 0x0000820004087a25 */ /* 0x000fe200078e0002 */
[----:B------:R-:W-:Y:S02]  /*9220*/  SEL R3, RZ, 0xffffffff, P5 ;  /* 0xffffffffff037807 */ /* 0x000fe40002800000 */
[----:B------:R-:W-:Y:S01]  /*9230*/  ISETP.GE.AND P5, PT, R134, c[0x0][0x198], PT ;  /* 0x0000660086007a0c */ /* 0x000fe20003fa6270 */
[C---:B------:R-:W-:Y:S02]  /*9240*/  IMAD R2, R12.reuse, c[0x0][0x1e0], RZ ;  /* 0x000078000c027a24 */ /* 0x040fe400078e02ff */
[----:B------:R-:W-:Y:S02]  /*9250*/  IMAD R12, R12, c[0x0][0x208], RZ ;  /* 0x000082000c0c7a24 */ /* 0x000fe400078e02ff */
[----:B------:R-:W-:Y:S01]  /*9260*/  IMAD R17, R4, c[0x0][0x1e4], R2 ;  /* 0x0000790004117a24 */ /* 0x000fe200078e0202 */
[----:B------:R-:W-:Y:S01]  /*9270*/  IADD3 R2, -R0, RZ, RZ ;  /* 0x000000ff00027210 */ /* 0x000fe20007ffe1ff */
[----:B------:R-:W-:-:S02]  /*9280*/  IMAD.SHL.U32 R18, R3, 0x2, RZ ;  /* 0x0000000203127824 */ /* 0x000fc400078e00ff */
[----:B------:R-:W-:Y:S01]  /*9290*/  IMAD.IADD R3, R7, 0x1, R15 ;  /* 0x0000000107037824 */ /* 0x000fe200078e020f */
[----:B------:R-:W-:Y:S01]  /*92a0*/  IADD3 R7, R11, R17, RZ ;  /* 0x000000110b077210 */ /* 0x000fe20007ffe0ff */
[----:B------:R-:W-:Y:S01]  /*92b0*/  IMAD R15, R4, c[0x0][0x20c], R12 ;  /* 0x00008300040f7a24 */ /* 0x000fe200078e020c */
[----:B------:R-:W-:Y:S01]  /*92c0*/  LOP3.LUT R14, R18, 0x2, R14, 0xe2, !PT ;  /* 0x00000002120e7812 */ /* 0x000fe200078ee20e */
[----:B------:R-:W-:Y:S01]  /*92d0*/  IMAD R12, R2, c[0x0][0x2c4], R5 ;  /* 0x0000b100020c7a24 */ /* 0x000fe200078e0205 */
[----:B------:R-:W-:Y:S01]  /*92e0*/  LEA R11, R19, R206, 0x7 ;  /* 0x000000ce130b7211 */ /* 0x000fe200078e38ff */
[----:B------:R-:W-:Y:S02]  /*92f0*/  IMAD R4, R13, c[0x0][0x1b0], RZ ;  /* 0x00006c000d047a24 */ /* 0x000fe400078e02ff */
[----:B------:R-:W-:Y:S01]  /*9300*/  IMAD.MOV.U32 R2, RZ, RZ, R6 ;  /* 0x000000ffff027224 */ /* 0x000fe200078e0006 */
[----:B------:R-:W-:Y:S01]  /*9310*/  SEL R6, RZ, 0x4, P2 ;  /* 0x00000004ff067807 */ /* 0x000fe20001000000 */
[C---:B------:R-:W-:Y:S01]  /*9320*/  IMAD R13, R0.reuse, c[0x0][0x1b4], R4 ;  /* 0x00006d00000d7a24 */ /* 0x040fe200078e0204 */
[----:B------:R-:W-:Y:S01]  /*9330*/  SEL R4, RZ, 0x8, P1 ;  /* 0x00000008ff047807 */ /* 0x000fe20000800000 */
[----:B------:R-:W-:Y:S01]  /*9340*/  IMAD.WIDE.U32 R2, R0, c[0x0][0x1b0], R2 ;  /* 0x00006c0000027a25 */ /* 0x000fe200078e0002 */
[----:B------:R-:W-:-:S02]  /*9350*/  SHF.R.S32.HI R0, RZ, 0x1f, R12 ;  /* 0x0000001fff007819 */ /* 0x000fc4000001140c */
[----:B------:R-:W-:Y:S01]  /*9360*/  LOP3.LUT R54, R4, R14, R6, 0xfe, !PT ;  /* 0x0000000e04367212 */ /* 0x000fe200078efe06 */
[----:B------:R-:W-:Y:S01]  /*9370*/  IMAD.IADD R3, R3, 0x1, R13 ;  /* 0x0000000103037824 */ /* 0x000fe200078e020d */
[----:B------:R-:W-:Y:S01]  /*9380*/  MOV R6, R10 ;  /* 0x0000000a00067202 */ /* 0x000fe20000000f00 */
[----:B------:R-:W-:Y:S01]  /*9390*/  IMAD R0, R0, c[0x0][0x1a8], RZ ;  /* 0x00006a0000007a24 */ /* 0x000fe200078e02ff */
[----:B------:R-:W-:Y:S01]  /*93a0*/  ISETP.NE.U32.AND P1, PT, RZ, c[0x0][0x350], PT ;  /* 0x0000d400ff007a0c */ /* 0x000fe20003f25070 */
[----:B------:R-:W-:Y:S01]  /*93b0*/  IMAD.IADD R5, R9, 0x1, R15 ;  /* 0x0000000109057824 */ /* 0x000fe200078e020f */
[----:B------:R-:W-:Y:S01]  /*93c0*/  ISETP.GE.AND P2, PT, R209, c[0x0][0x198], PT ;  /* 0x00006600d1007a0c */ /* 0x000fe20003f46270 */
[----:B------:R-:W-:Y:S01]  /*93d0*/  IMAD R10, R12, c[0x0][0x1ac], R0 ;  /* 0x00006b000c0a7a24 */ /* 0x000fe200078e0200 */
[----:B------:R-:W-:Y:S01]  /*93e0*/  @P0 SHF.R.S32.HI R0, RZ, 0x1f, R16 ;  /* 0x0000001fff000819 */ /* 0x000fe20000011410 */
[----:B------:R-:W-:Y:S01]  /*93f0*/  IMAD.MOV.U32 R4, RZ, RZ, R8 ;  /* 0x000000ffff047224 */ /* 0x000fe200078e0008 */
[----:B------:R-:W-:Y:S01]  /*9400*/  ISETP.NE.AND.EX P1, PT, RZ, c[0x0][0x354], PT, P1 ;  /* 0x0000d500ff007a0c */ /* 0x000fe20003f25310 */
[----:B------:R-:W-:Y:S01]  /*9410*/  IMAD.WIDE.U32 R6, R115, c[0x0][0x1e8], R6 ;  /* 0x00007a0073067a25 */ /* 0x000fe200078e0006 */
[----:B------:R-:W-:-:S03]  /*9420*/  @!P0 MOV R16, R218 ;  /* 0x000000da00108202 */ /* 0x000fc60000000f00 */
[----:B------:R-:W-:Y:S02]  /*9430*/  @!P0 IMAD.MOV.U32 R0, RZ, RZ, R118 ;  /* 0x000000ffff008224 */ /* 0x000fe400078e0076 */
[----:B------:R-:W-:-:S04]  /*9440*/  IMAD.WIDE.U32 R8, R12, c[0x0][0x1a8], R2 ;  /* 0x00006a000c087a25 */ /* 0x000fc800078e0002 */
[----:B------:R-:W-:Y:S01]  /*9450*/  IMAD.WIDE.U32 R2, R115, c[0x0][0x210], R4 ;  /* 0x0000840073027a25 */ /* 0x000fe200078e0004 */
[----:B------:R-:W-:-:S03]  /*9460*/  LEA R15, P0, R8, c[0x0][0x160], 0x1 ;  /* 0x00005800080f7a11 */ /* 0x000fc600078008ff */
[C---:B------:R-:W-:Y:S01]  /*9470*/  IMAD R5, R115.reuse, c[0x0][0x1ec], R7 ;  /* 0x00007b0073057a24 */ /* 0x040fe200078e0207 */
[----:B------:R-:W-:Y:S01]  /*9480*/  SEL R7, R0, RZ, !P1 ;  /* 0x000000ff00077207 */ /* 0x000fe20004800000 */
[----:B------:R-:W-:Y:S01]  /*9490*/  IMAD R3, R115, c[0x0][0x214], R3 ;  /* 0x0000850073037a24 */ /* 0x000fe200078e0203 */
[----:B------:R-:W-:Y:S01]  /*94a0*/  SEL R0, R16, RZ, !P1 ;  /* 0x000000ff10007207 */ /* 0x000fe20004800000 */
[----:B------:R-:W-:Y:S02]  /*94b0*/  IMAD.MOV.U32 R4, RZ, RZ, R6 ;  /* 0x000000ffff047224 */ /* 0x000fe400078e0006 */
[C---:B------:R-:W-:Y:S02]  /*94c0*/  IMAD R6, R7.reuse, c[0x0][0x1f0], RZ ;  /* 0x00007c0007067a24 */ /* 0x040fe400078e02ff */
[----:B------:R-:W-:Y:S02]  /*94d0*/  IMAD R7, R7, c[0x0][0x218], RZ ;  /* 0x0000860007077a24 */ /* 0x000fe400078e02ff */
[----:B------:R-:W-:-:S04]  /*94e0*/  IMAD.WIDE.U32 R212, R0, c[0x0][0x218], R2 ;  /* 0x0000860000d47a25 */ /* 0x000fc800078e0002 */
[----:B------:R-:W-:-:S04]  /*94f0*/  IMAD.WIDE.U32 R210, R0, c[0x0][0x1f0], R4 ;  /* 0x00007c0000d27a25 */ /* 0x000fc800078e0004 */
[C---:B------:R-:W-:Y:S02]  /*9500*/  IMAD R2, R0.reuse, c[0x0][0x1f4], R6 ;  /* 0x00007d0000027a24 */ /* 0x040fe400078e0206 */
[----:B------:R-:W-:Y:S02]  /*9510*/  IMAD.IADD R9, R9, 0x1, R10 ;  /* 0x0000000109097824 */ /* 0x000fe400078e020a */
[----:B------:R-:W-:Y:S02]  /*9520*/  IMAD R0, R0, c[0x0][0x21c], R7 ;  /* 0x0000870000007a24 */ /* 0x000fe400078e0207 */
[----:B------:R-:W-:Y:S01]  /*9530*/  IMAD.IADD R214, R211, 0x1, R2 ;  /* 0x00000001d3d67824 */ /* 0x000fe200078e0202 */
[----:B------:R-:W-:Y:S02]  /*9540*/  LEA.HI.X R13, R8, c[0x0][0x164], R9, 0x1, P0 ;  /* 0x00005900080d7a11 */ /* 0x000fe400000f0c09 */
[----:B------:R-:W-:Y:S01]  /*9550*/  IADD3 R215, R213, R0, RZ ;  /* 0x00000000d5d77210 */ /* 0x000fe20007ffe0ff */
[----:B------:R-:W-:Y:S05]  /*9560*/  BRA.DIV ~URZ, `(.L_x_1413) ;  /* 0x00011e827f007947 */ /* 0x000fea000b800000 */
[----:B------:R1:W2:Y:S02]  /*9570*/  SHFL.IDX PT, R10, R13, RZ, 0x181f ;  /* 0x00181fff0d0a7589 */ /* 0x0002a400000e0000 */
.L_x_1546:
[----:B------:R-:W-:Y:S05]  /*9580*/  BRA.DIV ~URZ, `(.L_x_1414) ;  /* 0x00011ed27f007947 */ /* 0x000fea000b800000 */
[----:B------:R3:W4:Y:S02]  /*9590*/  SHFL.IDX PT, R0, R15, RZ, 0x181f ;  /* 0x00181fff0f007589 */ /* 0x00072400000e0000 */
.L_x_1547:
[----:B------:R-:W-:Y:S01]  /*95a0*/  IMAD R37, R177, c[0x0][0x2c4], RZ ;  /* 0x0000b100b1257a24 */ /* 0x000fe200078e02ff */
[----:B------:R-:W-:Y:S01]  /*95b0*/  SHF.R.S32.HI R50, RZ, 0x1f, R133 ;  /* 0x0000001fff327819 */ /* 0x000fe20000011485 */
[----:B------:R-:W-:Y:S01]  /*95c0*/  BSSY B0, `(.L_x_1415) ;  /* 0x0000017000007945 */ /* 0x000fe20003800000 */
[----:B------:R-:W-:-:S02]  /*95d0*/  SHF.R.S32.HI R12, RZ, 0x1f, R208 ;  /* 0x0000001fff0c7819 */ /* 0x000fc400000114d0 */
[----:B------:R-:W-:Y:S02]  /*95e0*/  ISETP.GE.AND P6, PT, R11, R37, PT ;  /* 0x000000250b00720c */ /* 0x000fe40003fc6270 */
[----:B------:R-:W-:Y:S02]  /*95f0*/  LEA.HI R49, R50, R133, RZ, 0x3 ;  /* 0x0000008532317211 */ /* 0x000fe400078f18ff */
[----:B------:R-:W-:Y:S02]  /*9600*/  SHF.R.S32.HI R14, RZ, 0x1f, R209 ;  /* 0x0000001fff0e7819 */ /* 0x000fe400000114d1 */
        /* <DEDUP_REMOVED lines=18> */
.L_x_1416:
[----:B------:R-:W-:Y:S05]  /*9730*/  BSYNC B0 ;  /* 0x0000000000007941 */ /* 0x000fea0003800000 */
.L_x_1415:
[----:B------:R-:W-:Y:S05]  /*9740*/  BRA.DIV ~URZ, `(.L_x_1417) ;  /* 0x00011d727f007947 */ /* 0x000fea000b800000 */
[----:B--2---:R2:W1:Y:S04]  /*9750*/  SHFL.IDX PT, R10, R13, 0x1, 0x181f ;  /* 0x00381f000d0a7f89 */ /* 0x00446800000e0000 */
[----:B----4-:R2:W4:Y:S02]  /*9760*/  SHFL.IDX PT, R0, R15, 0x1, 0x181f ;  /* 0x00381f000f007f89 */ /* 0x01052400000e0000 */
.L_x_1548:
[----:B------:R-:W-:Y:S01]  /*9770*/  IADD3 R2, R11, 0x20, RZ ;  /* 0x000000200b027810 */ /* 0x000fe20007ffe0ff */
[----:B------:R-:W-:Y:S03]  /*9780*/  BSSY B0, `(.L_x_1418) ;  /* 0x0000012000007945 */ /* 0x000fe60003800000 */
[----:B------:R-:W-:-:S13]  /*9790*/  ISETP.GE.AND P0, PT, R2, R37, PT ;  /* 0x000000250200720c */ /* 0x000fda0003f06270 */
        /* <DEDUP_REMOVED lines=16> */
.L_x_1419:
[----:B------:R-:W-:Y:S05]  /*98a0*/  BSYNC B0 ;  /* 0x0000000000007941 */ /* 0x000fea0003800000 */
.L_x_1418:
[----:B------:R-:W-:Y:S05]  /*98b0*/  BRA.DIV ~URZ, `(.L_x_1420) ;  /* 0x00011cc27f007947 */ /* 0x000fea000b800000 */
[----:B-1----:R1:W2:Y:S02]  /*98c0*/  SHFL.IDX PT, R10, R13, 0x2, 0x181f ;  /* 0x00581f000d0a7f89 */ /* 0x0022a400000e0000 */
.L_x_1549:
[----:B------:R-:W-:Y:S05]  /*98d0*/  BRA.DIV ~URZ, `(.L_x_1421) ;  /* 0x00011d127f007947 */ /* 0x000fea000b800000 */
[----:B----4-:R4:W1:Y:S02]  /*98e0*/  SHFL.IDX PT, R0, R15, 0x2, 0x181f ;  /* 0x00581f000f007f89 */ /* 0x01086400000e0000 */
.L_x_1550:
        /* <DEDUP_REMOVED lines=19> */
.L_x_1423:
[----:B------:R-:W-:Y:S05]  /*9a20*/  BSYNC B0 ;  /* 0x0000000000007941 */ /* 0x000fea0003800000 */
.L_x_1422:
[----:B------:R-:W-:Y:S05]  /*9a30*/  BRA.DIV ~URZ, `(.L_x_1424) ;  /* 0x00011c127f007947 */ /* 0x000fea000b800000 */
[----:B--2---:R2:W3:Y:S04]  /*9a40*/  SHFL.IDX PT, R10, R13, 0x3, 0x181f ;  /* 0x00781f000d0a7f89 */ /* 0x0044e800000e0000 */
[----:B-1----:R2:W1:Y:S02]  /*9a50*/  SHFL.IDX PT, R0, R15, 0x3, 0x181f ;  /* 0x00781f000f007f89 */ /* 0x00246400000e0000 */
.L_x_1551:
[----:B--2---:R-:W2:Y:S01]  /*9a60*/  LDL R103, [R1+0x18] ;  /* 0x0000180001677983 */ /* 0x004ea20000100800 */
[----:B------:R-:W-:Y:S01]  /*9a70*/  IADD3 R2, R11, 0x60, RZ ;  /* 0x000000600b027810 */ /* 0x000fe20007ffe0ff */
[----:B------:R-:W-:Y:S01]  /*9a80*/  IMAD.MOV.U32 R56, RZ, RZ, 0x30 ;  /* 0x00000030ff387424 */ /* 0x000fe200078e00ff */
[----:B------:R-:W-:Y:S01]  /*9a90*/  SHF.R.S32.HI R55, RZ, 0x1f, R64 ;  /* 0x0000001fff377819 */ /* 0x000fe20000011440 */
[----:B------:R-:W-:Y:S01]  /*9aa0*/  IMAD.MOV.U32 R66, RZ, RZ, R210 ;  /* 0x000000ffff427224 */ /* 0x000fe200078e00d2 */
[----:B------:R-:W-:Y:S01]  /*9ab0*/  ISETP.GE.AND P0, PT, R2, R37, PT ;  /* 0x000000250200720c */ /* 0x000fe20003f06270 */
[----:B------:R-:W-:-:S12]  /*9ac0*/  IMAD.MOV.U32 R67, RZ, RZ, R214 ;  /* 0x000000ffff437224 */ /* 0x000fd800078e00d6 */
        /* <DEDUP_REMOVED lines=10> */
[----:B------:R-:W-:Y:S02]  /*9b70*/  @!P0 LEA R4, P1, R209, R0, 0x1 ;  /* 0x00000000d1048211 */ /* 0x000fe400078208ff */
[----:B------:R-:W-:Y:S01]  /*9b80*/  LOP3.LUT P5, RZ, R207, 0x1, RZ, 0xc0, !PT ;  /* 0x00000001cfff7812 */ /* 0x000fe200078ac0ff */
[----:B------:R3:W-:Y:S01]  /*9b90*/  @!P0 LDGSTS.E.BYPASS.LTC128B.128 [R202+0x17080], [R6.64], !P4 ;  /* 0x1708000006ca8fae */ /* 0x0007e2000e101d46 */
[----:B------:R-:W-:Y:S02]  /*9ba0*/  @!P0 LEA.HI.X R5, R209, R10, R14, 0x1, P1 ;  /* 0x0000000ad1058211 */ /* 0x000fe400008f0c0e */
[C---:B------:R-:W-:Y:S01]  /*9bb0*/  LOP3.LUT P4, RZ, R207.reuse, 0x2, RZ, 0xc0, !PT ;  /* 0x00000002cfff7812 */ /* 0x040fe2000788c0ff */
[----:B------:R4:W-:Y:S01]  /*9bc0*/  @!P0 LDGSTS.E.BYPASS.LTC128B.128 [R202+0x1b080], [R2.64], !P3 ;  /* 0x1b08000002ca8fae */ /* 0x0009e2000d901d46 */
[----:B------:R-:W-:-:S03]  /*9bd0*/  LOP3.LUT P3, RZ, R207, 0x4, RZ, 0xc0, !PT ;  /* 0x00000004cfff7812 */ /* 0x000fc6000786c0ff */
[----:B------:R1:W-:Y:S04]  /*9be0*/  @!P0 LDGSTS.E.BYPASS.LTC128B.128 [R202+0x1f080], [R4.64], !P2 ;  /* 0x1f08000004ca8fae */ /* 0x0003e8000d101d46 */
[----:B------:R-:W0:Y:S01]  /*9bf0*/  LDGDEPBAR ;  /* 0x00000000000079af */ /* 0x000e220000000000 */
[----:B------:R-:W-:Y:S01]  /*9c00*/  WARPSYNC 0xffffffff ;  /* 0xffffffff00007948 */ /* 0x000fe20003800000 */
[----:B---3--:R-:W-:Y:S02]  /*9c10*/  IMAD R7, R55, c[0x0][0x1e0], RZ ;  /* 0x0000780037077a24 */ /* 0x008fe400078e02ff */
[----:B----4-:R-:W-:Y:S01]  /*9c20*/  IMAD.WIDE.U32 R2, R64, c[0x0][0x1e0], RZ ;  /* 0x0000780040027a25 */ /* 0x010fe200078e00ff */
[----:B------:R-:W-:Y:S03]  /*9c30*/  BAR.SYNC.DEFER_BLOCKING 0x0 ;  /* 0x0000000000007b1d */ /* 0x000fe60000010000 */
[----:B--2---:R-:W-:-:S04]  /*9c40*/  IMAD R56, R103, -0x30, R56 ;  /* 0xffffffd067387824 */ /* 0x004fc800078e0238 */
[----:B------:R-:W-:-:S05]  /*9c50*/  IMAD.IADD R65, R178, 0x1, R56 ;  /* 0x00000001b2417824 */ /* 0x000fca00078e0238 */
[----:B------:R-:W-:-:S05]  /*9c60*/  IMNMX R0, R65, 0x30, PT ;  /* 0x0000003041007817 */ /* 0x000fca0003800200 */
[----:B------:R-:W-:Y:S02]  /*9c70*/  IMAD.IADD R6, R0, 0x1, -R206 ;  /* 0x0000000100067824 */ /* 0x000fe400078e0ace */
[----:B------:R-:W-:Y:S02]  /*9c80*/  IMAD R0, R64, c[0x0][0x1e4], R7 ;  /* 0x0000790040007a24 */ /* 0x000fe400078e0207 */
[----:B------:R-:W-:Y:S01]  /*9c90*/  IMAD.MOV.U32 R7, RZ, RZ, 0x20 ;  /* 0x00000020ff077424 */ /* 0x000fe200078e00ff */
[----:B------:R-:W-:Y:S01]  /*9ca0*/  ISETP.GE.AND P0, PT, R6, 0x21, PT ;  /* 0x000000210600780c */ /* 0x000fe20003f06270 */
[----:B------:R-:W-:Y:S02]  /*9cb0*/  IMAD.IADD R0, R3, 0x1, R0 ;  /* 0x0000000103007824 */ /* 0x000fe400078e0200 */
[----:B------:R-:W-:-:S04]  /*9cc0*/  IMAD.WIDE.U32 R2, R2, 0x30, R66 ;  /* 0x0000003002027825 */ /* 0x000fc800078e0042 */
[----:B------:R-:W-:Y:S02]  /*9cd0*/  IMAD R0, R0, 0x30, RZ ;  /* 0x0000003000007824 */ /* 0x000fe400078e02ff */
[----:B-1----:R-:W-:-:S04]  /*9ce0*/  IMAD.WIDE.U32 R4, R7, c[0x0][0x1e0], RZ ;  /* 0x0000780007047a25 */ /* 0x002fc800078e00ff */
[----:B------:R-:W-:Y:S02]  /*9cf0*/  IMAD R7, R7, c[0x0][0x1e4], RZ ;  /* 0x0000790007077a24 */ /* 0x000fe400078e02ff */
[----:B------:R-:W-:Y:S01]  /*9d00*/  IMAD.IADD R0, R3, 0x1, R0 ;  /* 0x0000000103007824 */ /* 0x000fe200078e0200 */
[----:B------:R-:W-:-:S04]  /*9d10*/  @P0 IADD3 R3, P1, R2, R4, RZ ;  /* 0x0000000402030210 */ /* 0x000fc80007f3e0ff */
[----:B------:R-:W-:Y:S02]  /*9d20*/  @P0 IADD3.X R7, R0, R5, R7, P1, !PT ;  /* 0x0000000500070210 */ /* 0x000fe40000ffe407 */
[----:B------:R-:W-:-:S13]  /*9d30*/  ISETP.GE.AND P1, PT, R6, 0x1, PT ;  /* 0x000000010600780c */ /* 0x000fda0003f26270 */
[----:B------:R-:W-:-:S04]  /*9d40*/  @P1 LEA R4, P2, R2, c[0x0][0x1c8], 0x1 ;  /* 0x0000720002041a11 */ /* 0x000fc800078408ff */
[----:B------:R-:W-:Y:S02]  /*9d50*/  @P1 LEA.HI.X R5, R2, c[0x0][0x1cc], R0, 0x1, P2 ;  /* 0x0000730002051a11 */ /* 0x000fe400010f0c00 */
[----:B------:R-:W-:-:S04]  /*9d60*/  @P0 LEA R2, P2, R3, c[0x0][0x1c8], 0x1 ;  /* 0x0000720003020a11 */ /* 0x000fc800078408ff */
[----:B------:R-:W-:Y:S02]  /*9d70*/  @P0 LEA.HI.X R3, R3, c[0x0][0x1cc], R7, 0x1, P2 ;  /* 0x0000730003030a11 */ /* 0x000fe400010f0c07 */
[----:B------:R-:W-:-:S13]  /*9d80*/  LOP3.LUT P2, RZ, R207, 0x8, RZ, 0xc0, !PT ;  /* 0x00000008cfff7812 */ /* 0x000fda000784c0ff */
        /* <DEDUP_REMOVED lines=10> */
[----:B------:R1:W-:Y:S01]  /*9e30*/  @P0 LDGSTS.E.BYPASS.LTC128B.128 [R202+0xf880], [R2.64+0x180], !P5 ;  /* 0x0f88018002ca0fae */ /* 0x0003e2000e901d46 */
[----:B------:R-:W-:-:S03]  /*9e40*/  ISETP.LT.AND P0, PT, RZ, c[0x0][0x27c], PT ;  /* 0x00009f00ff007a0c */ /* 0x000fc60003f01270 */
[----:B------:R-:W0:Y:S10]  /*9e50*/  LDGDEPBAR ;  /* 0x00000000000079af */ /* 0x000e340000000000 */
[----:B------:R-:W-:Y:S05]  /*9e60*/  @P0 BRA `(.L_x_1425) ;  /* 0x0000002000000947 */ /* 0x000fea0003800000 */
[----:B------:R-:W-:-:S04]  /*9e70*/  DEPBAR.LE SB0, 0x1 ;  /* 0x000080400000791a */ /* 0x000fc80000000000 */
[----:B------:R-:W-:Y:S05]  /*9e80*/  BRA `(.L_x_1426) ;  /* 0x0000695000007947 */ /* 0x000fea0003800000 */
.L_x_1425:
        /* <DEDUP_REMOVED lines=19> */
[----:B------:R-:W-:Y:S01]  /*9fc0*/  CS2R R20, SRZ ;  /* 0x0000000000147805 */ /* 0x000fe2000001ff00 */
        /* <DEDUP_REMOVED lines=54> */
.L_x_1429:
[----:B-123--:R-:W-:Y:S05]  /*a330*/  BSYNC B0 ;  /* 0x0000000000007941 */ /* 0x00efea0003800000 */
.L_x_1428:
[----:B------:R-:W2:Y:S01]  /*a340*/  LDL R38, [R1+0x4] ;  /* 0x0000040001267983 */ /* 0x000ea20000100800 */
[----:B-----5:R-:W-:Y:S01]  /*a350*/  IMAD.MOV.U32 R35, RZ, RZ, R14 ;  /* 0x000000ffff237224 */ /* 0x020fe200078e000e */
[----:B------:R-:W-:Y:S01]  /*a360*/  SHF.R.U64 R2, R14, 0x10, R15 ;  /* 0x000000100e027819 */ /* 0x000fe2000000120f */
[----:B------:R-:W-:Y:S01]  /*a370*/  IMAD.MOV.U32 R30, RZ, RZ, R18 ;  /* 0x000000ffff1e7224 */ /* 0x000fe200078e0012 */
[--C-:B------:R-:W-:Y:S01]  /*a380*/  SHF.R.U64 R28, R18, 0x10, R19.reuse ;  /* 0x00000010121c7819 */ /* 0x100fe20000001213 */
[----:B------:R-:W-:Y:S01]  /*a390*/  IMAD.MOV.U32 R29, RZ, RZ, R19 ;  /* 0x000000ffff1d7224 */ /* 0x000fe200078e0013 */
[----:B------:R-:W-:Y:S01]  /*a3a0*/  PRMT R35, R35, 0x5410, R2 ;  /* 0x0000541023237816 */ /* 0x000fe20000000002 */
[----:B------:R-:W-:Y:S01]  /*a3b0*/  IMAD.MOV.U32 R36, RZ, RZ, R15 ;  /* 0x000000ffff247224 */ /* 0x000fe200078e000f */
[----:B------:R-:W-:Y:S01]  /*a3c0*/  PRMT R28, R30, 0x5410, R28 ;  /* 0x000054101e1c7816 */ /* 0x000fe2000000001c */
        /* <DEDUP_REMOVED lines=20> */
[--C-:B------:R-:W-:Y:S01]  /*a510*/  IMAD.MOV.U32 R9, RZ, RZ, R11.reuse ;  /* 0x000000ffff097224 */ /* 0x100fe200078e000b */
        /* <DEDUP_REMOVED lines=20> */
[----:B------:R-:W-:Y:S01]  /*a660*/  PRMT R25, R5, 0x5410, R0 ;  /* 0x0000541005197816 */ /* 0x000fe20000000000 */
[----:B------:R-:W-:Y:S01]  /*a670*/  BAR.SYNC.DEFER_BLOCKING 0x0 ;  /* 0x0000000000007b1d */ /* 0x000fe20000010000 */
[----:B--2---:R-:W-:-:S05]  /*a680*/  IMAD R2, R38, -0x80, R37 ;  /* 0xffffff8026027824 */ /* 0x004fca00078e0225 */
[----:B------:R-:W-:-:S04]  /*a690*/  IMNMX R30, R2, 0x80, PT ;  /* 0x00000080021e7817 */ /* 0x000fc80003800200 */
[----:B------:R-:W-:-:S13]  /*a6a0*/  ISETP.GE.AND P0, PT, R206, R30, PT ;  /* 0x0000001ece00720c */ /* 0x000fda0003f06270 */
        /* <DEDUP_REMOVED lines=42> */
.L_x_1433:
[----:B------:R-:W-:Y:S05]  /*a950*/  BSYNC B0 ;  /* 0x0000000000007941 */ /* 0x000fea0003800000 */
.L_x_1432:
        /* <DEDUP_REMOVED lines=41> */
.L_x_1435:
[----:B------:R-:W-:Y:S05]  /*abf0*/  BSYNC B0 ;  /* 0x0000000000007941 */ /* 0x000fea0003800000 */
.L_x_1434:
        /* <DEDUP_REMOVED lines=41> */
.L_x_1437:
[----:B------:R-:W-:Y:S05]  /*ae90*/  BSYNC B0 ;  /* 0x0000000000007941 */ /* 0x000fea0003800000 */
.L_x_1436:
        /* <DEDUP_REMOVED lines=40> */
.L_x_1431:
[----:B------:R-:W-:Y:S05]  /*b120*/  BSYNC B1 ;  /* 0x0000000000017941 */ /* 0x000fea0003800000 */
.L_x_1430:
        /* <DEDUP_REMOVED lines=45> */
.L_x_1441:
[----:B------:R-:W-:Y:S05]  /*b400*/  BSYNC B0 ;  /* 0x0000000000007941 */ /* 0x000fea0003800000 */
.L_x_1440:
        /* <DEDUP_REMOVED lines=41> */
.L_x_1443:
[----:B------:R-:W-:Y:S05]  /*b6a0*/  BSYNC B0 ;  /* 0x0000000000007941 */ /* 0x000fea0003800000 */
.L_x_1442:
        /* <DEDUP_REMOVED lines=41> */
.L_x_1445:
[----:B------:R-:W-:Y:S05]  /*b940*/  BSYNC B0 ;  /* 0x0000000000007941 */ /* 0x000fea0003800000 */
.L_x_1444:
        /* <DEDUP_REMOVED lines=40> */
.L_x_1439:
[----:B------:R-:W-:Y:S05]  /*bbd0*/  BSYNC B1 ;  /* 0x0000000000017941 */ /* 0x000fea0003800000 */
.L_x_1438:
        /* <DEDUP_REMOVED lines=45> */
.L_x_1449:
[----:B------:R-:W-:Y:S05]  /*beb0*/  BSYNC B0 ;  /* 0x0000000000007941 */ /* 0x000fea0003800000 */
.L_x_1448:
        /* <DEDUP_REMOVED lines=41> */
.L_x_1451:
[----:B------:R-:W-:Y:S05]  /*c150*/  BSYNC B0 ;  /* 0x0000000000007941 */ /* 0x000fea0003800000 */
.L_x_1450:
        /* <DEDUP_REMOVED lines=41> */
.L_x_1453:
[----:B------:R-:W-:Y:S05]  /*c3f0*/  BSYNC B0 ;  /* 0x0000000000007941 */ /* 0x000fea0003800000 */
.L_x_1452:
        /* <DEDUP_REMOVED lines=40> */
.L_x_1447:
[----:B------:R-:W-:Y:S05]  /*c680*/  BSYNC B1 ;  /* 0x0000000000017941 */ /* 0x000fea0003800000 */
.L_x_1446:
        /* <DEDUP_REMOVED lines=44> */
.L_x_1456:
[----:B------:R-:W-:Y:S05]  /*c950*/  BSYNC B0 ;  /* 0x0000000000007941 */ /* 0x000fea0003800000 */
.L_x_1455:
        /* <DEDUP_REMOVED lines=41> */
.L_x_1458:
[----:B------:R-:W-:Y:S05]  /*cbf0*/  BSYNC B0 ;  /* 0x0000000000007941 */ /* 0x000fea0003800000 */
.L_x_1457:
        /* <DEDUP_REMOVED lines=41> */
.L_x_1460:
[----:B------:R-:W-:Y:S05]  /*ce90*/  BSYNC B0 ;  /* 0x0000000000007941 */ /* 0x000fea0003800000 */
.L_x_1459:
        /* <DEDUP_REMOVED lines=41> */
.L_x_1427:
        /* <DEDUP_REMOVED lines=36> */
.L_x_1462:
[----:B-123--:R-:W-:Y:S05]  /*d370*/  BSYNC B0 ;  /* 0x0000000000007941 */ /* 0x00efea0003800000 */
.L_x_1461:
[----:B------:R-:W2:Y:S01]  /*d380*/  LDL R36, [R1+0x4] ;  /* 0x0000040001247983 */ /* 0x000ea20000100800 */
[--C-:B-----5:R-:W-:Y:S01]  /*d390*/  IMAD.MOV.U32 R34, RZ, RZ, R17.reuse ;  /* 0x000000ffff227224 */ /* 0x120fe200078e0011 */
[----:B------:R-:W-:Y:S01]  /*d3a0*/  SHF.R.U32.HI R0, RZ, 0x10, R17 ;  /* 0x00000010ff007819 */ /* 0x000fe20000011611 */
[----:B------:R-:W-:Y:S01]  /*d3b0*/  IMAD.MOV.U32 R32, RZ, RZ, R18 ;  /* 0x000000ffff207224 */ /* 0x000fe200078e0012 */
[--C-:B------:R-:W-:Y:S01]  /*d3c0*/  SHF.R.U64 R30, R18, 0x10, R19.reuse ;  /* 0x00000010121e7819 */ /* 0x100fe20000001213 */
[--C-:B------:R-:W-:Y:S01]  /*d3d0*/  IMAD.MOV.U32 R31, RZ, RZ, R19.reuse ;  /* 0x000000ffff1f7224 */ /* 0x100fe200078e0013 */
[----:B------:R-:W-:Y:S01]  /*d3e0*/  PRMT R40, R34, 0x5410, R0 ;  /* 0x0000541022287816 */ /* 0x000fe20000000000 */
[----:B------:R-:W-:Y:S01]  /*d3f0*/  IMAD.MOV.U32 R25, RZ, RZ, R10 ;  /* 0x000000ffff197224 */ /* 0x000fe200078e000a */
[----:B------:R-:W-:Y:S01]  /*d400*/  SHF.R.U32.HI R26, RZ, 0x10, R19 ;  /* 0x00000010ff1a7819 */ /* 0x000fe20000011613 */
[--C-:B------:R-:W-:Y:S01]  /*d410*/  IMAD.MOV.U32 R24, RZ, RZ, R11.reuse ;  /* 0x000000ffff187224 */ /* 0x100fe200078e000b */
[--C-:B------:R-:W-:Y:S01]  /*d420*/  SHF.R.U64 R23, R10, 0x10, R11.reuse ;  /* 0x000000100a177819 */ /* 0x100fe2000000120b */
[----:B------:R-:W-:Y:S01]  /*d430*/  IMAD.MOV.U32 R35, RZ, RZ, R16 ;  /* 0x000000ffff237224 */ /* 0x000fe200078e0010 */
[----:B------:R-:W-:Y:S01]  /*d440*/  SHF.R.U32.HI R18, RZ, 0x10, R11 ;  /* 0x00000010ff127819 */ /* 0x000fe2000001160b */
[----:B------:R-:W-:Y:S01]  /*d450*/  IMAD.MOV.U32 R29, RZ, RZ, R8 ;  /* 0x000000ffff1d7224 */ /* 0x000fe200078e0008 */
[----:B------:R-:W-:Y:S01]  /*d460*/  SHF.R.U64 R33, R16, 0x10, R17 ;  /* 0x0000001010217819 */ /* 0x000fe20000001211 */
[----:B------:R-:W-:Y:S01]  /*d470*/  IMAD.MOV.U32 R21, RZ, RZ, R12 ;  /* 0x000000ffff157224 */ /* 0x000fe200078e000c */
[----:B------:R-:W-:Y:S01]  /*d480*/  SHF.R.U64 R27, R8, 0x10, R9 ;  /* 0x00000010081b7819 */ /* 0x000fe20000001209 */
[----:B------:R-:W-:Y:S01]  /*d490*/  IMAD.MOV.U32 R11, RZ, RZ, R5 ;  /* 0x000000ffff0b7224 */ /* 0x000fe200078e0005 */
[----:B------:R-:W-:Y:S01]  /*d4a0*/  SHF.R.U64 R19, R12, 0x10, R13 ;  /* 0x000000100c137819 */ /* 0x000fe2000000120d */
[----:B------:R-:W-:Y:S01]  /*d4b0*/  IMAD.MOV.U32 R28, RZ, RZ, R9 ;  /* 0x000000ffff1c7224 */ /* 0x000fe200078e0009 */
[----:B------:R-:W-:Y:S01]  /*d4c0*/  SHF.R.U64 R10, R4, 0x10, R5 ;  /* 0x00000010040a7819 */ /* 0x000fe20000001205 */
[----:B------:R-:W-:Y:S01]  /*d4d0*/  IMAD.MOV.U32 R20, RZ, RZ, R13 ;  /* 0x000000ffff147224 */ /* 0x000fe200078e000d */
[----:B------:R-:W-:Y:S01]  /*d4e0*/  SHF.R.U32.HI R3, RZ, 0x10, R5 ;  /* 0x00000010ff037819 */ /* 0x000fe20000011605 */
[----:B------:R-:W-:Y:S01]  /*d4f0*/  IMAD.MOV.U32 R17, RZ, RZ, R14 ;  /* 0x000000ffff117224 */ /* 0x000fe200078e000e */
[----:B------:R-:W-:Y:S01]  /*d500*/  SHF.R.U32.HI R22, RZ, 0x10, R9 ;  /* 0x00000010ff167819 */ /* 0x000fe20000011609 */
        /* <DEDUP_REMOVED lines=8> */
[----:B------:R-:W-:-:S04]  /*d590*/  DEPBAR.LE SB0, 0x1 ;  /* 0x000080400000791a */ /* 0x000fc80000000000 */
[----:B------:R-:W-:Y:S01]  /*d5a0*/  SHF.R.U32.HI R2, RZ, 0x10, R7 ;  /* 0x00000010ff027819 */ /* 0x000fe20000011607 */
[----:B------:R-:W-:Y:S01]  /*d5b0*/  BSSY B1, `(.L_x_1463) ;  /* 0x00000d1000017945 */ /* 0x000fe20003800000 */
        /* <DEDUP_REMOVED lines=11> */
[----:B------:R-:W-:Y:S02]  /*d670*/  SHF.R.S32.HI R53, RZ, 0x3, R49 ;  /* 0x00000003ff357819 */ /* 0x000fe40000011431 */
[----:B------:R-:W-:Y:S02]  /*d680*/  PRMT R43, R8, 0x5410, R4 ;  /* 0x00005410082b7816 */ /* 0x000fe40000000004 */
[----:B------:R-:W-:Y:S01]  /*d690*/  PRMT R45, R5, 0x5410, R2 ;  /* 0x00005410052d7816 */ /* 0x000fe20000000002 */
[----:B------:R-:W-:Y:S01]  /*d6a0*/  BAR.SYNC.DEFER_BLOCKING 0x0 ;  /* 0x0000000000007b1d */ /* 0x000fe20000010000 */
[----:B--2---:R-:W-:Y:S01]  /*d6b0*/  IMAD R0, R36, -0x80, R37 ;  /* 0xffffff8024007824 */ /* 0x004fe200078e0225 */
[----:B------:R-:W-:Y:S02]  /*d6c0*/  PRMT R36, R20, 0x5410, R13 ;  /* 0x0000541014247816 */ /* 0x000fe4000000000d */
[----:B------:R-:W-:Y:S02]  /*d6d0*/  PRMT R37, R16, 0x5410, R9 ;  /* 0x0000541010257816 */ /* 0x000fe40000000009 */
[----:B------:R-:W-:-:S04]  /*d6e0*/  IMNMX R51, R0, 0x80, PT ;  /* 0x0000008000337817 */ /* 0x000fc80003800200 */
[----:B------:R-:W-:-:S13]  /*d6f0*/  ISETP.GE.AND P0, PT, R206, R51, PT ;  /* 0x00000033ce00720c */ /* 0x000fda0003f06270 */
        /* <DEDUP_REMOVED lines=91> */
.L_x_1466:
[----:B------:R-:W-:Y:S05]  /*dcb0*/  BSYNC B0 ;  /* 0x0000000000007941 */ /* 0x000fea0003800000 */
.L_x_1465:
        /* <DEDUP_REMOVED lines=32> */
[C---:B------:R-:W-:Y:S01]  /*dec0*/  IMAD.U32 R2, R4.reuse, 0x10000, RZ ;  /* 0x0001000004027824 */ /* 0x040fe200078e00ff */
[----:B------:R-:W-:Y:S01]  /*ded0*/  LOP3.LUT R20, R5, 0xffff0000, RZ, 0xc0, !PT ;  /* 0xffff000005147812 */ /* 0x000fe200078ec0ff */
[C---:B------:R-:W-:Y:S01]  /*dee0*/  IMAD.U32 R5, R41.reuse, 0x10000, RZ ;  /* 0x0001000029057824 */ /* 0x040fe200078e00ff */
        /* <DEDUP_REMOVED lines=61> */
.L_x_1464:
[----:B------:R-:W-:Y:S05]  /*e2c0*/  BSYNC B1 ;  /* 0x0000000000017941 */ /* 0x000fea0003800000 */
.L_x_1463:
[----:B------:R-:W-:Y:S01]  /*e2d0*/  IADD3 R2, R206, 0x20, RZ ;  /* 0x00000020ce027810 */ /* 0x000fe20007ffe0ff */
[----:B------:R-:W-:Y:S03]  /*e2e0*/  BSSY B1, `(.L_x_1467) ;  /* 0x00000c6000017945 */ /* 0x000fe60003800000 */
[----:B------:R-:W-:-:S13]  /*e2f0*/  ISETP.GE.AND P0, PT, R2, R51, PT ;  /* 0x000000330200720c */ /* 0x000fda0003f06270 */
[----:B------:R-:W-:Y:S05]  /*e300*/  @P0 BRA `(.L_x_1468) ;  /* 0x00000c3000000947 */ /* 0x000fea0003800000 */
[----:B------:R-:W-:Y:S01]  /*e310*/  ISETP.GE.AND P0, PT, R134, c[0x0][0x27c], PT ;  /* 0x00009f0086007a0c */ /* 0x000fe20003f06270 */
[----:B------:R-:W-:Y:S01]  /*e320*/  BSSY B0, `(.L_x_1469) ;  /* 0x0000061000007945 */ /* 0x000fe20003800000 */
[----:B------:R-:W-:Y:S02]  /*e330*/  SHF.R.S32.HI R0, RZ, 0x1f, R2 ;  /* 0x0000001fff007819 */ /* 0x000fe40000011402 */
[----:B------:R-:W-:Y:S02]  /*e340*/  SHF.R.U32.HI R52, RZ, 0x3, R159 ;  /* 0x00000003ff347819 */ /* 0x000fe4000001169f */
[----:B------:R-:W-:-:S05]  /*e350*/  LEA.HI R0, R0, R2, RZ, 0x3 ;  /* 0x0000000200007211 */ /* 0x000fca00078f18ff */
[----:B------:R-:W-:-:S05]  /*e360*/  IMAD.SHL.U32 R0, R0, 0x40, RZ ;  /* 0x0000004000007824 */ /* 0x000fca00078e00ff */
[----:B------:R-:W-:Y:S01]  /*e370*/  LOP3.LUT R18, R0, 0xfffffe00, RZ, 0xc0, !PT ;  /* 0xfffffe0000127812 */ /* 0x000fe200078ec0ff */
        /* <DEDUP_REMOVED lines=56> */
[C---:B------:R-:W-:Y:S01]  /*e700*/  FMUL.FTZ R9, R2.reuse, R5 ;  /* 0x0000000502097220 */ /* 0x040fe20000410000 */
        /* <DEDUP_REMOVED lines=21> */
[-C--:B------:R-:W-:Y:S01]  /*e860*/  FFMA.FTZ R9, R4, R23.reuse, -R8 ;  /* 0x0000001704097223 */ /* 0x080fe20000010808 */
        /* <DEDUP_REMOVED lines=12> */
.L_x_1470:
[----:B------:R-:W-:Y:S05]  /*e930*/  BSYNC B0 ;  /* 0x0000000000007941 */ /* 0x000fea0003800000 */
.L_x_1469:
[----:B------:R-:W-:-:S13]  /*e940*/  ISETP.GE.AND P0, PT, R133, c[0x0][0x27c], PT ;  /* 0x00009f0085007a0c */ /* 0x000fda0003f06270 */
[----:B------:R-:W-:Y:S05]  /*e950*/  @P0 BRA `(.L_x_1468) ;  /* 0x000005e000000947 */ /* 0x000fea0003800000 */
[----:B------:R-:W-:Y:S01]  /*e960*/  IMAD.MOV.U32 R0, RZ, RZ, c[0x0][0x27c] ;  /* 0x00009f00ff007624 */ /* 0x000fe200078e00ff */
[----:B------:R-:W-:Y:S02]  /*e970*/  LEA.HI R3, R50, R133, RZ, 0x6 ;  /* 0x0000008532037211 */ /* 0x000fe400078f30ff */
[----:B------:R-:W-:Y:S02]  /*e980*/  LOP3.LUT R2, R159, 0x38, R49, 0xf8, !PT ;  /* 0x000000389f027812 */ /* 0x000fe400078ef831 */
[----:B------:R-:W-:Y:S01]  /*e990*/  LEA.HI R0, R0, R53, RZ, 0x1d ;  /* 0x0000003500007211 */ /* 0x000fe200078fe8ff */
[----:B-1----:R-:W-:Y:S01]  /*e9a0*/  IMAD.SHL.U32 R5, R3, 0x80, RZ ;  /* 0x0000008003057824 */ /* 0x002fe200078e00ff */
[----:B------:R-:W-:Y:S02]  /*e9b0*/  LOP3.LUT R2, R2, R52, RZ, 0x3c, !PT ;  /* 0x0000003402027212 */ /* 0x000fe400078e3cff */
        /* <DEDUP_REMOVED lines=10> */
[----:B------:R-:W1:Y:S01]  /*ea60*/  LDS.128 R8, [R26] ;  /* 0x000000001a087984 */ /* 0x000e620000000c00 */
[----:B------:R-:W-:Y:S02]  /*ea70*/  IMAD.U32 R2, R41, 0x10000, RZ ;  /* 0x0001000029027824 */ /* 0x000fe400078e00ff */
        /* <DEDUP_REMOVED lines=41> */
[C---:B------:R-:W-:Y:S02]  /*ed10*/  FMUL.FTZ R9, R2.reuse, R5 ;  /* 0x0000000502097220 */ /* 0x040fe40000410000 */
        /* <DEDUP_REMOVED lines=34> */
.L_x_1468:
[----:B------:R-:W-:Y:S05]  /*ef40*/  BSYNC B1 ;  /* 0x0000000000017941 */ /* 0x000fea0003800000 */
.L_x_1467:
[----:B------:R-:W-:Y:S01]  /*ef50*/  IADD3 R0, R206, 0x40, RZ ;  /* 0x00000040ce007810 */ /* 0x000fe20007ffe0ff */
[----:B------:R-:W-:Y:S03]  /*ef60*/  BSSY B1, `(.L_x_1471) ;  /* 0x00000c3000017945 */ /* 0x000fe60003800000 */
[----:B------:R-:W-:-:S13]  /*ef70*/  ISETP.GE.AND P0, PT, R0, R51, PT ;  /* 0x000000330000720c */ /* 0x000fda0003f06270 */
[----:B------:R-:W-:Y:S05]  /*ef80*/  @P0 BRA `(.L_x_1472) ;  /* 0x00000c0000000947 */ /* 0x000fea0003800000 */
[----:B------:R2:W5:Y:S01]  /*ef90*/  LDL R32, [R1+0x48] ;  /* 0x0000480001207983 */ /* 0x0005620000100800 */
[----:B------:R-:W-:Y:S01]  /*efa0*/  ISETP.GE.AND P0, PT, R134, c[0x0][0x27c], PT ;  /* 0x00009f0086007a0c */ /* 0x000fe20003f06270 */
[----:B------:R-:W-:Y:S01]  /*efb0*/  BSSY B0, `(.L_x_1473) ;  /* 0x0000063000007945 */ /* 0x000fe20003800000 */
[C---:B------:R-:W-:Y:S02]  /*efc0*/  IADD3 R49, R206.reuse, 0x40, RZ ;  /* 0x00000040ce317810 */ /* 0x040fe40007ffe0ff */
[----:B------:R-:W-:-:S03]  /*efd0*/  IADD3 R50, R206, 0x40, RZ ;  /* 0x00000040ce327810 */ /* 0x000fc60007ffe0ff */
[----:B------:R-:W-:Y:S02]  /*efe0*/  IMAD.SHL.U32 R49, R49, 0x40, RZ ;  /* 0x0000004031317824 */ /* 0x000fe400078e00ff */
[----:B------:R-:W-:-:S03]  /*eff0*/  IMAD.SHL.U32 R50, R50, 0x40, RZ ;  /* 0x0000004032327824 */ /* 0x000fc600078e00ff */
[----:B------:R-:W-:Y:S02]  /*f000*/  LOP3.LUT R49, R49, 0x1c0, RZ, 0xc0, !PT ;  /* 0x000001c031317812 */ /* 0x000fe400078ec0ff */
[----:B------:R-:W-:Y:S02]  /*f010*/  LOP3.LUT R50, R50, 0x1c0, RZ, 0xc0, !PT ;  /* 0x000001c032327812 */ /* 0x000fe400078ec0ff */
[----:B------:R-:W-:Y:S01]  /*f020*/  SHF.R.U32.HI R49, RZ, 0x3, R49 ;  /* 0x00000003ff317819 */ /* 0x000fe20000011631 */
[----:B------:R-:W-:Y:S05]  /*f030*/  @P0 BRA `(.L_x_1474) ;  /* 0x000005a000000947 */ /* 0x000fea0003800000 */
[----:B------:R-:W-:Y:S01]  /*f040*/  IMAD.MOV.U32 R3, RZ, RZ, c[0x0][0x27c] ;  /* 0x00009f00ff037624 */ /* 0x000fe200078e00ff */
[----:B------:R-:W-:-:S04]  /*f050*/  LOP3.LUT R0, R50, 0x38, R134, 0xf8, !PT ;  /* 0x0000003832007812 */ /* 0x000fc800078ef886 */
[----:B------:R-:W-:Y:S02]  /*f060*/  LEA.HI R3, R3, R216, RZ, 0x1d ;  /* 0x000000d803037211 */ /* 0x000fe400078fe8ff */
[----:B-----5:R-:W-:Y:S02]  /*f070*/  LOP3.LUT R0, R32, R0, R49, 0xf6, !PT ;  /* 0x0000000020007212 */ /* 0x020fe400078ef631 */
        /* <DEDUP_REMOVED lines=13> */
[----:B------:R-:W3:Y:S01]  /*f150*/  LDS.128 R4, [R24+0x10080] ;  /* 0x0100800018047984 */ /* 0x000ee20000000c00 */
        /* <DEDUP_REMOVED lines=8> */
[C---:B---3--:R-:W-:Y:S01]  /*f1e0*/  SHF.L.U32 R3, R4.reuse, 0x10, RZ ;  /* 0x0000001004037819 */ /* 0x048fe200000006ff */
        /* <DEDUP_REMOVED lines=63> */
.L_x_1474:
[----:B------:R-:W-:Y:S05]  /*f5e0*/  BSYNC B0 ;  /* 0x0000000000007941 */ /* 0x000fea0003800000 */
.L_x_1473:
[----:B------:R-:W-:-:S13]  /*f5f0*/  ISETP.GE.AND P0, PT, R133, c[0x0][0x27c], PT ;  /* 0x00009f0085007a0c */ /* 0x000fda0003f06270 */
[----:B------:R-:W-:Y:S05]  /*f600*/  @P0 BRA `(.L_x_1472) ;  /* 0x0000058000000947 */ /* 0x000fea0003800000 */
[----:B------:R-:W3:Y:S01]  /*f610*/  LDL R31, [R1+0x50] ;  /* 0x00005000011f7983 */ /* 0x000ee20000100800 */
[----:B------:R-:W-:-:S04]  /*f620*/  MOV R0, c[0x0][0x27c] ;  /* 0x00009f0000007a02 */ /* 0x000fc80000000f00 */
        /* <DEDUP_REMOVED lines=8> */
[----:B-----5:R-:W-:Y:S02]  /*f6b0*/  IADD3 R0, R2, R0, R32 ;  /* 0x0000000002007210 */ /* 0x020fe40007ffe020 */
[----:B------:R-:W-:-:S03]  /*f6c0*/  SHF.L.U32 R2, R41, 0x10, RZ ;  /* 0x0000001029027819 */ /* 0x000fc600000006ff */
[----:B-1----:R-:W-:Y:S02]  /*f6d0*/  IMAD.SHL.U32 R24, R0, 0x2, RZ ;  /* 0x0000000200187824 */ /* 0x002fe400078e00ff */
[----:B------:R-:W-:-:S03]  /*f6e0*/  IMAD.U32 R0, R42, 0x10000, RZ ;  /* 0x000100002a007824 */ /* 0x000fc600078e00ff */
[----:B------:R-:W1:Y:S02]  /*f6f0*/  LDS.128 R4, [R24+0x10080] ;  /* 0x0100800018047984 */ /* 0x000e640000000c00 */
[----:B-1----:R-:W-:Y:S01]  /*f700*/  SHF.L.U32 R3, R4, 0x10, RZ ;  /* 0x0000001004037819 */ /* 0x002fe200000006ff */
[----:B------:R-:W-:Y:S01]  /*f710*/  IMAD.U32 R15, R7, 0x10000, RZ ;  /* 0x00010000070f7824 */ /* 0x000fe200078e00ff */
[----:B------:R-:W-:Y:S02]  /*f720*/  LOP3.LUT R19, R5, 0xffff0000, RZ, 0xc0, !PT ;  /* 0xffff000005137812 */ /* 0x000fe400078ec0ff */
[----:B------:R-:W-:Y:S01]  /*f730*/  LOP3.LUT R18, R7, 0xffff0000, RZ, 0xc0, !PT ;  /* 0xffff000007127812 */ /* 0x000fe200078ec0ff */
[----:B---3--:R-:W1:Y:S02]  /*f740*/  LDS.128 R8, [R31] ;  /* 0x000000001f087984 */ /* 0x008e640000000c00 */
[C---:B-1----:R-:W-:Y:S01]  /*f750*/  SHF.L.U32 R12, R8.reuse, 0x10, RZ ;  /* 0x00000010080c7819 */ /* 0x042fe200000006ff */
[----:B------:R-:W-:Y:S01]  /*f760*/  IMAD.U32 R20, R11, 0x10000, RZ ;  /* 0x000100000b147824 */ /* 0x000fe200078e00ff */
[----:B------:R-:W-:Y:S01]  /*f770*/  LOP3.LUT R13, R8, 0xffff0000, RZ, 0xc0, !PT ;  /* 0xffff0000080d7812 */ /* 0x000fe200078ec0ff */
[----:B------:R-:W-:Y:S01]  /*f780*/  IMAD.U32 R14, R9, 0x10000, RZ ;  /* 0x00010000090e7824 */ /* 0x000fe200078e00ff */
[----:B------:R-:W-:Y:S01]  /*f790*/  LOP3.LUT R21, R11, 0xffff0000, RZ, 0xc0, !PT ;  /* 0xffff00000b157812 */ /* 0x000fe200078ec0ff */
[----:B------:R-:W-:Y:S01]  /*f7a0*/  FMUL.FTZ R11, R2, R3 ;  /* 0x00000003020b7220 */ /* 0x000fe20000410000 */
[----:B------:R-:W-:-:S02]  /*f7b0*/  LOP3.LUT R8, R4, 0xffff0000, RZ, 0xc0, !PT ;  /* 0xffff000004087812 */ /* 0x000fc400078ec0ff */
[----:B------:R-:W-:Y:S01]  /*f7c0*/  LOP3.LUT R22, R9, 0xffff0000, RZ, 0xc0, !PT ;  /* 0xffff000009167812 */ /* 0x000fe200078ec0ff */
[----:B------:R-:W-:Y:S01]  /*f7d0*/  IMAD.U32 R9, R5, 0x10000, RZ ;  /* 0x0001000005097824 */ /* 0x000fe200078e00ff */
[----:B------:R-:W-:Y:S01]  /*f7e0*/  LOP3.LUT R4, R41, 0xffff0000, RZ, 0xc0, !PT ;  /* 0xffff000029047812 */ /* 0x000fe200078ec0ff */
[----:B------:R-:W-:Y:S01]  /*f7f0*/  FFMA.FTZ R30, R0, R12, -R11 ;  /* 0x0000000c001e7223 */ /* 0x000fe2000001080b */
[C---:B------:R-:W-:Y:S02]  /*f800*/  SHF.L.U32 R16, R10.reuse, 0x10, RZ ;  /* 0x000000100a107819 */ /* 0x040fe400000006ff */
[----:B------:R-:W-:Y:S01]  /*f810*/  LOP3.LUT R17, R10, 0xffff0000, RZ, 0xc0, !PT ;  /* 0xffff00000a117812 */ /* 0x000fe200078ec0ff */
[----:B------:R-:W-:Y:S01]  /*f820*/  FMUL.FTZ R7, R4, R8 ;  /* 0x0000000804077220 */ /* 0x000fe20000410000 */
[C---:B------:R-:W-:Y:S02]  /*f830*/  SHF.L.U32 R5, R6.reuse, 0x10, RZ ;  /* 0x0000001006057819 */ /* 0x040fe400000006ff */
[----:B------:R-:W-:Y:S01]  /*f840*/  LOP3.LUT R10, R6, 0xffff0000, RZ, 0xc0, !PT ;  /* 0xffff0000060a7812 */ /* 0x000fe200078ec0ff */
[----:B------:R-:W-:Y:S01]  /*f850*/  FMUL.FTZ R6, R0, R3 ;  /* 0x0000000300067220 */ /* 0x000fe20000410000 */
[----:B------:R-:W-:-:S02]  /*f860*/  LOP3.LUT R3, R42, 0xffff0000, RZ, 0xc0, !PT ;  /* 0xffff00002a037812 */ /* 0x000fc400078ec0ff */
[----:B------:R-:W-:Y:S01]  /*f870*/  SHF.L.U32 R0, R44, 0x10, RZ ;  /* 0x000000102c007819 */ /* 0x000fe200000006ff */
[----:B------:R-:W-:Y:S01]  /*f880*/  FFMA.FTZ R29, R2, R12, R6 ;  /* 0x0000000c021d7223 */ /* 0x000fe20000010006 */
[----:B------:R-:W-:Y:S01]  /*f890*/  SHF.L.U32 R6, R43, 0x10, RZ ;  /* 0x000000102b067819 */ /* 0x000fe200000006ff */
[C---:B------:R-:W-:Y:S02]  /*f8a0*/  FFMA.FTZ R28, R3.reuse, R13, -R7 ;  /* 0x0000000d031c7223 */ /* 0x040fe40000010807 */
[----:B------:R-:W-:Y:S02]  /*f8b0*/  IMAD.U32 R2, R48, 0x10000, RZ ;  /* 0x0001000030027824 */ /* 0x000fe400078e00ff */
[-C--:B------:R-:W-:Y:S02]  /*f8c0*/  FMUL.FTZ R7, R0, R9.reuse ;  /* 0x0000000900077220 */ /* 0x080fe40000410000 */
[----:B------:R-:W-:Y:S02]  /*f8d0*/  FMUL.FTZ R8, R3, R8 ;  /* 0x0000000803087220 */ /* 0x000fe40000410000 */
[----:B------:R-:W-:-:S02]  /*f8e0*/  FMUL.FTZ R3, R2, R9 ;  /* 0x0000000902037220 */ /* 0x000fc40000410000 */
[-C--:B------:R-:W-:Y:S02]  /*f8f0*/  FFMA.FTZ R26, R2, R14.reuse, -R7 ;  /* 0x0000000e021a7223 */ /* 0x080fe40000010807 */
[----:B------:R-:W-:Y:S02]  /*f900*/  IMAD.U32 R2, R46, 0x10000, RZ ;  /* 0x000100002e027824 */ /* 0x000fe400078e00ff */
[----:B------:R-:W-:Y:S02]  /*f910*/  FFMA.FTZ R27, R4, R13, R8 ;  /* 0x0000000d041b7223 */ /* 0x000fe40000010008 */
[----:B------:R-:W-:Y:S01]  /*f920*/  FFMA.FTZ R25, R0, R14, R3 ;  /* 0x0000000e00197223 */ /* 0x000fe20000010003 */
[----:B------:R-:W-:Y:S01]  /*f930*/  LOP3.LUT R3, R46, 0xffff0000, RZ, 0xc0, !PT ;  /* 0xffff00002e037812 */ /* 0x000fe200078ec0ff */
[-C--:B------:R-:W-:Y:S01]  /*f940*/  FMUL.FTZ R4, R6, R5.reuse ;  /* 0x0000000506047220 */ /* 0x080fe20000410000 */
[----:B------:R-:W-:Y:S01]  /*f950*/  LOP3.LUT R0, R43, 0xffff0000, RZ, 0xc0, !PT ;  /* 0xffff00002b007812 */ /* 0x000fe200078ec0ff */
[C---:B------:R-:W-:Y:S01]  /*f960*/  FMUL.FTZ R9, R2.reuse, R5 ;  /* 0x0000000502097220 */ /* 0x040fe20000410000 */
[----:B------:R-:W-:Y:S01]  /*f970*/  SHF.L.U32 R5, R45, 0x10, RZ ;  /* 0x000000102d057819 */ /* 0x000fe200000006ff */
        /* <DEDUP_REMOVED lines=33> */
.L_x_1472:
[----:B------:R-:W-:Y:S05]  /*fb90*/  BSYNC B1 ;  /* 0x0000000000017941 */ /* 0x000fea0003800000 */
.L_x_1471:
[----:B------:R-:W-:-:S04]  /*fba0*/  IADD3 R0, R206, 0x60, RZ ;  /* 0x00000060ce007810 */ /* 0x000fc80007ffe0ff */
[----:B------:R-:W-:-:S13]  /*fbb0*/  ISETP.GE.AND P0, PT, R0, R51, PT ;  /* 0x000000330000720c */ /* 0x000fda0003f06270 */
[----:B------:R-:W-:Y:S05]  /*fbc0*/  @P0 BRA `(.L_x_1454) ;  /* 0x00000c0000000947 */ /* 0x000fea0003800000 */
[----:B-----5:R3:W5:Y:S01]  /*fbd0*/  LDL R32, [R1+0x44] ;  /* 0x0000440001207983 */ /* 0x0207620000100800 */
        /* <DEDUP_REMOVED lines=27> */
[----:B------:R-:W4:Y:S01]  /*fd90*/  LDS.128 R4, [R24+0x10080] ;  /* 0x0100800018047984 */ /* 0x000f220000000c00 */
        /* <DEDUP_REMOVED lines=8> */
[C---:B----4-:R-:W-:Y:S01]  /*fe20*/  SHF.L.U32 R3, R4.reuse, 0x10, RZ ;  /* 0x0000001004037819 */ /* 0x050fe200000006ff */
        /* <DEDUP_REMOVED lines=63> */
.L_x_1476:
[----:B------:R-:W-:Y:S05]  /*10220*/  BSYNC B0 ;  /* 0x0000000000007941 */ /* 0x000fea0003800000 */
.L_x_1475:
[----:B------:R-:W-:-:S13]  /*10230*/  ISETP.GE.AND P0, PT, R133, c[0x0][0x27c], PT ;  /* 0x00009f0085007a0c */ /* 0x000fda0003f06270 */
[----:B------:R-:W-:Y:S05]  /*10240*/  @P0 BRA `(.L_x_1454) ;  /* 0x0000058000000947 */ /* 0x000fea0003800000 */
[----:B-1----:R-:W4:Y:S01]  /*10250*/  LDL R31, [R1+0x4c] ;  /* 0x00004c00011f7983 */ /* 0x002f220000100800 */
        /* <DEDUP_REMOVED lines=11> */
[----:B------:R-:W-:Y:S02]  /*10310*/  IMAD.SHL.U32 R24, R0, 0x2, RZ ;  /* 0x0000000200187824 */ /* 0x000fe400078e00ff */
[----:B------:R-:W-:-:S03]  /*10320*/  IMAD.U32 R0, R42, 0x10000, RZ ;  /* 0x000100002a007824 */ /* 0x000fc600078e00ff */
[----:B------:R-:W1:Y:S02]  /*10330*/  LDS.128 R4, [R24+0x10080] ;  /* 0x0100800018047984 */ /* 0x000e640000000c00 */
[----:B-1----:R-:W-:Y:S01]  /*10340*/  SHF.L.U32 R3, R4, 0x10, RZ ;  /* 0x0000001004037819 */ /* 0x002fe200000006ff */
[----:B------:R-:W-:Y:S01]  /*10350*/  IMAD.U32 R15, R7, 0x10000, RZ ;  /* 0x00010000070f7824 */ /* 0x000fe200078e00ff */
[----:B------:R-:W-:Y:S02]  /*10360*/  LOP3.LUT R19, R5, 0xffff0000, RZ, 0xc0, !PT ;  /* 0xffff000005137812 */ /* 0x000fe400078ec0ff */
[----:B------:R-:W-:Y:S01]  /*10370*/  LOP3.LUT R18, R7, 0xffff0000, RZ, 0xc0, !PT ;  /* 0xffff000007127812 */ /* 0x000fe200078ec0ff */
[----:B----4-:R-:W1:Y:S02]  /*10380*/  LDS.128 R8, [R31] ;  /* 0x000000001f087984 */ /* 0x010e640000000c00 */
        /* <DEDUP_REMOVED lines=68> */
.L_x_1454:
[----:B------:R-:W-:Y:S05]  /*107d0*/  BSYNC B2 ;  /* 0x0000000000027941 */ /* 0x000fea0003800000 */
.L_x_1426:
[----:B-1----:R-:W1:Y:S01]  /*107e0*/  S2R R2, SR_TID.X ;  /* 0x0000000000027919 */ /* 0x002e620000002100 */
[----:B------:R-:W-:Y:S01]  /*107f0*/  IMAD R0, R55, c[0x0][0x208], RZ ;  /* 0x0000820037007a24 */ /* 0x000fe200078e02ff */
[----:B------:R-:W-:-:S04]  /*10800*/  DEPBAR.LE SB0, 0x0 ;  /* 0x000080000000791a */ /* 0x000fc80000000000 */
[----:B------:R-:W-:Y:S01]  /*10810*/  IMAD R0, R64, c[0x0][0x20c], R0 ;  /* 0x0000830040007a24 */ /* 0x000fe200078e0200 */
[----:B------:R-:W-:Y:S01]  /*10820*/  BAR.SYNC.DEFER_BLOCKING 0x0 ;  /* 0x0000000000007b1d */ /* 0x000fe20000010000 */
[----:B------:R-:W-:Y:S01]  /*10830*/  IMAD.MOV.U32 R4, RZ, RZ, R212 ;  /* 0x000000ffff047224 */ /* 0x000fe200078e00d4 */
[----:B------:R-:W-:Y:S01]  /*10840*/  LOP3.LUT P5, RZ, R216, 0x2, RZ, 0xc0, !PT ;  /* 0x00000002d8ff7812 */ /* 0x000fe200078ac0ff */
[----:B------:R-:W-:Y:S01]  /*10850*/  IMAD.MOV.U32 R5, RZ, RZ, R215 ;  /* 0x000000ffff057224 */ /* 0x000fe200078e00d7 */
[----:B------:R-:W-:Y:S02]  /*10860*/  LOP3.LUT P4, RZ, R54, 0x1, RZ, 0xc0, !PT ;  /* 0x0000000136ff7812 */ /* 0x000fe4000788c0ff */
[----:B------:R-:W-:Y:S01]  /*10870*/  IADD3 R189, R188, 0x20, RZ ;  /* 0x00000020bcbd7810 */ /* 0x000fe20007ffe0ff */
[----:B------:R-:W-:Y:S01]  /*10880*/  BSSY B0, `(.L_x_1477) ;  /* 0x00000fa000007945 */ /* 0x000fe20003800000 */
[C---:B------:R-:W-:Y:S02]  /*10890*/  LOP3.LUT P3, RZ, R54.reuse, 0x2, RZ, 0xc0, !PT ;  /* 0x0000000236ff7812 */ /* 0x040fe4000786c0ff */
[----:B------:R-:W-:-:S02]  /*108a0*/  LOP3.LUT P2, RZ, R54, 0x4, RZ, 0xc0, !PT ;  /* 0x0000000436ff7812 */ /* 0x000fc4000784c0ff */
[----:B-1----:R-:W-:Y:S01]  /*108b0*/  ISETP.GT.AND P6, PT, R2, 0x7f, PT ;  /* 0x0000007f0200780c */ /* 0x002fe20003fc4270 */
[----:B------:R-:W-:-:S04]  /*108c0*/  IMAD.WIDE.U32 R2, R64, c[0x0][0x208], RZ ;  /* 0x0000820040027a25 */ /* 0x000fc800078e00ff */
[----:B------:R-:W-:Y:S02]  /*108d0*/  IMAD.IADD R0, R3, 0x1, R0 ;  /* 0x0000000103007824 */ /* 0x000fe400078e0200 */
[----:B------:R-:W-:Y:S01]  /*108e0*/  IMAD.WIDE.U32 R6, R2, 0x30, R4 ;  /* 0x0000003002067825 */ /* 0x000fe200078e0004 */
[----:B------:R-:W-:Y:S03]  /*108f0*/  LDSM.16.M88.4 R16, [R188] ;  /* 0x00000000bc10783b */ /* 0x000fe60000000200 */
[----:B------:R-:W-:Y:S01]  /*10900*/  IMAD R0, R0, 0x30, RZ ;  /* 0x0000003000007824 */ /* 0x000fe200078e02ff */
[----:B------:R-:W-:Y:S01]  /*10910*/  LEA R2, P1, R6, c[0x0][0x1f8], 0x1 ;  /* 0x00007e0006027a11 */ /* 0x000fe200078208ff */
[----:B------:R-:W-:Y:S01]  /*10920*/  @!P6 IMAD.MOV.U32 R8, RZ, RZ, c[0x0][0x208] ;  /* 0x00008200ff08e624 */ /* 0x000fe200078e00ff */
[----:B------:R-:W-:Y:S01]  /*10930*/  LDSM.16.M88.4 R28, [R188+0x800] ;  /* 0x00080000bc1c783b */ /* 0x000fe20000000200 */
[----:B------:R-:W-:-:S02]  /*10940*/  IMAD.IADD R0, R7, 0x1, R0 ;  /* 0x0000000107007824 */ /* 0x000fc400078e0200 */
[----:B------:R-:W-:Y:S01]  /*10950*/  @!P6 IMAD.MOV.U32 R5, RZ, RZ, c[0x0][0x20c] ;  /* 0x00008300ff05e624 */ /* 0x000fe200078e00ff */
[----:B------:R-:W-:Y:S01]  /*10960*/  @!P6 LEA R4, P0, R8, R2, 0x6 ;  /* 0x000000020804e211 */ /* 0x000fe200078030ff */
[----:B------:R-:W-:Y:S01]  /*10970*/  IMAD.MOV.U32 R7, RZ, RZ, R189 ;  /* 0x000000ffff077224 */ /* 0x000fe200078e00bd */
[----:B------:R-:W-:Y:S01]  /*10980*/  LEA.HI.X R3, R6, c[0x0][0x1fc], R0, 0x1, P1 ;  /* 0x00007f0006037a11 */ /* 0x000fe200008f0c00 */
[----:B------:R-:W-:Y:S01]  /*10990*/  IMAD.MOV.U32 R0, RZ, RZ, 0x40 ;  /* 0x00000040ff007424 */ /* 0x000fe200078e00ff */
[----:B------:R-:W-:Y:S01]  /*109a0*/  IADD3 R6, R56, R178, -R206 ;  /* 0x000000b238067210 */ /* 0x000fe20007ffe8ce */
[----:B------:R-:W-:Y:S01]  /*109b0*/  LDSM.16.M88.4 R24, [R188+0x1000] ;  /* 0x00100000bc18783b */ /* 0x000fe20000000200 */
[----:B------:R-:W-:Y:S02]  /*109c0*/  @!P6 LEA.HI.X R5, R8, R3, R5, 0x6, P0 ;  /* 0x000000030805e211 */ /* 0x000fe400000f3405 */
[----:B------:R-:W-:Y:S01]  /*109d0*/  LOP3.LUT P0, RZ, R216, 0x4, RZ, 0xc0, !PT ;  /* 0x00000004d8ff7812 */ /* 0x000fe2000780c0ff */
[----:B------:R-:W1:Y:S01]  /*109e0*/  LDSM.16.M88.4 R8, [R194] ;  /* 0x00000000c208783b */ /* 0x000e620000000200 */
[----:B------:R-:W-:-:S02]  /*109f0*/  @P5 IADD3 R7, R188, -0x20, RZ ;  /* 0xffffffe0bc075810 */ /* 0x000fc40007ffe0ff */
[----:B------:R-:W-:Y:S01]  /*10a00*/  SEL R0, R0, 0xffffffc0, !P0 ;  /* 0xffffffc000007807 */ /* 0x000fe20004000000 */
[----:B------:R-:W-:Y:S01]  /*10a10*/  LDSM.16.M88.4 R12, [R195] ;  /* 0x00000000c30c783b */ /* 0x000fe20000000200 */
[----:B------:R-:W-:Y:S02]  /*10a20*/  ISETP.LT.OR P0, PT, R6, 0x1, !P4 ;  /* 0x000000010600780c */ /* 0x000fe40006701670 */
[----:B------:R-:W-:Y:S01]  /*10a30*/  LOP3.LUT P1, RZ, R54, 0x8, RZ, 0xc0, !PT ;  /* 0x0000000836ff7812 */ /* 0x000fe2000782c0ff */
[----:B------:R-:W4:Y:S01]  /*10a40*/  LDSM.16.M88.4 R36, [R7] ;  /* 0x000000000724783b */ /* 0x000f220000000200 */
[----:B------:R-:W-:-:S03]  /*10a50*/  @P5 IADD3 R189, R188, -0x20, RZ ;  /* 0xffffffe0bcbd5810 */ /* 0x000fc60007ffe0ff */
[----:B------:R-:W2:Y:S02]  /*10a60*/  LDSM.16.M88.4 R48, [R7+0x800] ;  /* 0x000800000730783b */ /* 0x000ea40000000200 */
[----:B------:R-:W-:Y:S02]  /*10a70*/  IMAD.IADD R143, R0, 0x1, R189 ;  /* 0x00000001008f7824 */ /* 0x000fe400078e02bd */
[----:B------:R-:W3:Y:S04]  /*10a80*/  LDSM.16.M88.4 R56, [R7+0x1000] ;  /* 0x001000000738783b */ /* 0x000ee80000000200 */
[----:B------:R-:W-:Y:S01]  /*10a90*/  @!PT LDS RZ, [RZ] ;  /* 0x00000000fffff984 */ /* 0x000fe20000000800 */
[----:B------:R-:W-:Y:S01]  /*10aa0*/  @!PT LDS RZ, [RZ] ;  /* 0x00000000fffff984 */ /* 0x000fe20000000800 */
[----:B------:R-:W-:Y:S01]  /*10ab0*/  @!PT LDS RZ, [RZ] ;  /* 0x00000000fffff984 */ /* 0x000fe20000000800 */
[----:B------:R2:W-:Y:S01]  /*10ac0*/  LDGSTS.E.BYPASS.LTC128B.128 [R200+0x4080], [R2.64], !P0 ;  /* 0x0408000002c87fae */ /* 0x0005e2000c101d46 */
[----:B------:R-:W-:-:S13]  /*10ad0*/  ISETP.LT.OR P0, PT, R6, 0x1, !P3 ;  /* 0x000000010600780c */ /* 0x000fda0005f01670 */
[----:B------:R2:W-:Y:S01]  /*10ae0*/  LDGSTS.E.BYPASS.LTC128B.128 [R200+0x5880], [R2.64+0x80], !P0 ;  /* 0x0588008002c87fae */ /* 0x0005e2000c101d46 */
[C---:B------:R-:W-:Y:S01]  /*10af0*/  ISETP.LT.OR P0, PT, R6.reuse, 0x1, !P2 ;  /* 0x000000010600780c */ /* 0x040fe20005701670 */
[C---:B-1----:R-:W-:Y:S11]  /*10b00*/  HMMA.16816.F32.BF16 R20, R8.reuse, R16, RZ ;  /* 0x000000100814723c */ /* 0x042ff600000418ff */
[----:B------:R-:W-:Y:S01]  /*10b10*/  @!UPT UIADD3 URZ, URZ, URZ, URZ ;  /* 0x0000003f3f3ff290 */ /* 0x000fe2000fffe03f */
[----:B------:R2:W-:Y:S01]  /*10b20*/  LDGSTS.E.BYPASS.LTC128B.128 [R200+0x7080], [R2.64+0x100], !P0 ;  /* 0x0708010002c87fae */ /* 0x0005e2000c101d46 */
[C---:B------:R-:W-:Y:S01]  /*10b30*/  ISETP.LT.OR P0, PT, R6.reuse, 0x1, !P1 ;  /* 0x000000010600780c */ /* 0x040fe20004f01670 */
[C---:B------:R-:W-:Y:S08]  /*10b40*/  HMMA.16816.F32.BF16 R16, R8.reuse, R18, RZ ;  /* 0x000000120810723c */ /* 0x040ff000000418ff */
[----:B-----5:R-:W-:Y:S04]  /*10b50*/  HMMA.16816.F32.BF16 R32, R8, R28, RZ ;  /* 0x0000001c0820723c */ /* 0x020fe800000418ff */
[----:B------:R2:W-:Y:S01]  /*10b60*/  LDGSTS.E.BYPASS.LTC128B.128 [R200+0x8880], [R2.64+0x180], !P0 ;  /* 0x0888018002c87fae */ /* 0x0005e2000c101d46 */
[----:B------:R-:W-:-:S03]  /*10b70*/  @!P6 ISETP.LT.OR P0, PT, R6, 0x21, !P4 ;  /* 0x000000210600e80c */ /* 0x000fc60006701670 */
[C---:B------:R-:W-:Y:S08]  /*10b80*/  HMMA.16816.F32.BF16 R28, R8.reuse, R30, RZ ;  /* 0x0000001e081c723c */ /* 0x040ff000000418ff */
[----:B------:R-:W-:Y:S02]  /*10b90*/  HMMA.16816.F32.BF16 R40, R8, R24, RZ ;  /* 0x000000180828723c */ /* 0x000fe400000418ff */
[----:B------:R1:W-:Y:S01]  /*10ba0*/  @!P6 LDGSTS.E.BYPASS.LTC128B.128 [R202+0x5080], [R4.64], !P0 ;  /* 0x0508000004caefae */ /* 0x0003e2000c101d46 */
[----:B------:R-:W-:-:S05]  /*10bb0*/  @!P6 ISETP.LT.OR P0, PT, R6, 0x21, !P3 ;  /* 0x000000210600e80c */ /* 0x000fca0005f01670 */
[----:B------:R-:W-:Y:S01]  /*10bc0*/  HMMA.16816.F32.BF16 R8, R8, R26, RZ ;  /* 0x0000001a0808723c */ /* 0x000fe200000418ff */
[----:B--2---:R-:W-:-:S07]  /*10bd0*/  IMAD.IADD R2, R188, 0x1, R0 ;  /* 0x00000001bc027824 */ /* 0x004fce00078e0200 */
[----:B------:R1:W-:Y:S01]  /*10be0*/  @!P6 LDGSTS.E.BYPASS.LTC128B.128 [R202+0x6880], [R4.64+0x80], !P0 ;  /* 0x0688008004caefae */ /* 0x0003e2000c101d46 */
[C---:B------:R-:W-:Y:S01]  /*10bf0*/  @!P6 ISETP.LT.OR P0, PT, R6.reuse, 0x21, !P2 ;  /* 0x000000210600e80c */ /* 0x040fe20005701670 */
[C---:B----4-:R-:W-:Y:S08]  /*10c00*/  HMMA.16816.F32.BF16 R20, R12.reuse, R36, R20 ;  /* 0x000000240c14723c */ /* 0x050ff00000041814 */
[----:B------:R-:W-:Y:S04]  /*10c10*/  HMMA.16816.F32.BF16 R16, R12, R38, R16 ;  /* 0x000000260c10723c */ /* 0x000fe80000041810 */
[----:B------:R1:W-:Y:S01]  /*10c20*/  @!P6 LDGSTS.E.BYPASS.LTC128B.128 [R202+0x8080], [R4.64+0x100], !P0 ;  /* 0x0808010004caefae */ /* 0x0003e2000c101d46 */
[----:B------:R-:W-:-:S03]  /*10c30*/  @!P6 ISETP.LT.OR P0, PT, R6, 0x21, !P1 ;  /* 0x000000210600e80c */ /* 0x000fc60004f01670 */
[C---:B------:R-:W-:Y:S08]  /*10c40*/  HMMA.16816.F32.BF16 R24, R12.reuse, R48, R32 ;  /* 0x000000300c18723c */ /* 0x040ff00000041820 */
[----:B------:R-:W-:Y:S02]  /*10c50*/  HMMA.16816.F32.BF16 R28, R12, R50, R28 ;  /* 0x000000320c1c723c */ /* 0x000fe4000004181c */
[----:B------:R1:W-:Y:S01]  /*10c60*/  @!P6 LDGSTS.E.BYPASS.LTC128B.128 [R202+0x9880], [R4.64+0x180], !P0 ;  /* 0x0988018004caefae */ /* 0x0003e2000c101d46 */
[----:B------:R-:W-:-:S03]  /*10c70*/  ISETP.GT.AND P0, PT, R64, R219, PT ;  /* 0x000000db4000720c */ /* 0x000fc60003f04270 */
[----:B------:R-:W-:Y:S02]  /*10c80*/  LDSM.16.M88.4 R44, [R2] ;  /* 0x00000000022c783b */ /* 0x000fe40000000200 */
[C---:B---3--:R-:W-:Y:S02]  /*10c90*/  HMMA.16816.F32.BF16 R32, R12.reuse, R56, R40 ;  /* 0x000000380c20723c */ /* 0x048fe40000041828 */
[----:B------:R-:W-:Y:S04]  /*10ca0*/  LDSM.16.M88.4 R52, [R2+0x800] ;  /* 0x000800000234783b */ /* 0x000fe80000000200 */
[----:B------:R-:W-:Y:S02]  /*10cb0*/  LDSM.16.M88.4 R60, [R2+0x1000] ;  /* 0x00100000023c783b */ /* 0x000fe40000000200 */
[----:B------:R-:W-:Y:S02]  /*10cc0*/  HMMA.16816.F32.BF16 R12, R12, R58, R8 ;  /* 0x0000003a0c0c723c */ /* 0x000fe40000041808 */
[----:B------:R-:W-:Y:S04]  /*10cd0*/  LDSM.16.M88.4 R8, [R196] ;  /* 0x00000000c408783b */ /* 0x000fe80000000200 */
[----:B------:R-:W-:Y:S04]  /*10ce0*/  LDSM.16.M88.4 R40, [R143] ;  /* 0x000000008f28783b */ /* 0x000fe80000000200 */
[----:B------:R-:W-:Y:S04]  /*10cf0*/  LDSM.16.M88.4 R48, [R143+0x800] ;  /* 0x000800008f30783b */ /* 0x000fe80000000200 */
[----:B-1----:R-:W1:Y:S04]  /*10d00*/  LDSM.16.M88.4 R4, [R197] ;  /* 0x00000000c504783b */ /* 0x002e680000000200 */
[----:B------:R-:W2:Y:S04]  /*10d10*/  LDSM.16.M88.4 R56, [R143+0x1000] ;  /* 0x001000008f38783b */ /* 0x000ea80000000200 */
[----:B------:R-:W0:Y:S01]  /*10d20*/  LDGDEPBAR ;  /* 0x00000000000079af */ /* 0x000e220000000000 */
[C---:B-1----:R-:W-:Y:S03]  /*10d30*/  HMMA.16816.F32.BF16 R36, R4.reuse, R44, R20 ;  /* 0x0000002c0424723c */ /* 0x042fe60000041814 */
[----:B------:R-:W-:Y:S05]  /*10d40*/  LDSM.16.M88.4 R20, [R188+0x1800] ;  /* 0x00180000bc14783b */ /* 0x000fea0000000200 */
        /* <DEDUP_REMOVED lines=8> */
[----:B------:R-:W-:Y:S03]  /*10dd0*/  LDSM.16.M88.4 R60, [R143+0x4000] ;  /* 0x004000008f3c783b */ /* 0x000fe60000000200 */
[C---:B------:R-:W-:Y:S08]  /*10de0*/  HMMA.16816.F32.BF16 R36, R8.reuse, R40, R36 ;  /* 0x000000280824723c */ /* 0x040ff00000041824 */
[C---:B------:R-:W-:Y:S01]  /*10df0*/  HMMA.16816.F32.BF16 R16, R8.reuse, R42, R16 ;  /* 0x0000002a0810723c */ /* 0x040fe20000041810 */
[----:B------:R-:W-:Y:S07]  /*10e00*/  LDSM.16.M88.4 R40, [R189+0x1800] ;  /* 0x00180000bd28783b */ /* 0x000fee0000000200 */
[C---:B------:R-:W-:Y:S08]  /*10e10*/  HMMA.16816.F32.BF16 R24, R8.reuse, R48, R24 ;  /* 0x000000300818723c */ /* 0x040ff00000041818 */
[C---:B------:R-:W-:Y:S01]  /*10e20*/  HMMA.16816.F32.BF16 R28, R8.reuse, R50, R28 ;  /* 0x00000032081c723c */ /* 0x040fe2000004181c */
[----:B------:R-:W-:Y:S07]  /*10e30*/  LDSM.16.M88.4 R48, [R189+0x2000] ;  /* 0x00200000bd30783b */ /* 0x000fee0000000200 */
[C---:B--2---:R-:W-:Y:S08]  /*10e40*/  HMMA.16816.F32.BF16 R32, R8.reuse, R56, R32 ;  /* 0x000000380820723c */ /* 0x044ff00000041820 */
        /* <DEDUP_REMOVED lines=64> */
[C---:B------:R-:W-:Y:S08]  /*11250*/  HMMA.16816.F32.BF16 R20, R4.reuse, R22, R16 ;  /* 0x000000160414723c */ /* 0x040ff00000041810 */
[C---:B------:R-:W-:Y:S08]  /*11260*/  HMMA.16816.F32.BF16 R16, R4.reuse, R44, R24 ;  /* 0x0000002c0410723c */ /* 0x040ff00000041818 */
[C---:B------:R-:W-:Y:S01]  /*11270*/  HMMA.16816.F32.BF16 R28, R4.reuse, R46, R28 ;  /* 0x0000002e041c723c */ /* 0x040fe2000004181c */
[----:B------:R-:W-:Y:S07]  /*11280*/  LDSM.16.M88.4 R44, [R188+0x4800] ;  /* 0x00480000bc2c783b */ /* 0x000fee0000000200 */
[C---:B----4-:R-:W-:Y:S08]  /*11290*/  HMMA.16816.F32.BF16 R32, R4.reuse, R52, R32 ;  /* 0x000000340420723c */ /* 0x050ff00000041820 */
[----:B------:R-:W-:Y:S01]  /*112a0*/  HMMA.16816.F32.BF16 R12, R4, R54, R12 ;  /* 0x00000036040c723c */ /* 0x000fe2000004180c */
[----:B------:R-:W1:Y:S04]  /*112b0*/  LDSM.16.M88.4 R4, [R194+0xc000] ;  /* 0x00c00000c204783b */ /* 0x000e680000000200 */
[----:B------:R-:W3:Y:S03]  /*112c0*/  LDSM.16.M88.4 R52, [R188+0x5000] ;  /* 0x00500000bc34783b */ /* 0x000ee60000000200 */
        /* <DEDUP_REMOVED lines=8> */
[----:B------:R-:W2:Y:S04]  /*11350*/  LDSM.16.M88.4 R12, [R195+0xc000] ;  /* 0x00c00000c30c783b */ /* 0x000ea80000000200 */
[----:B------:R-:W4:Y:S03]  /*11360*/  LDSM.16.M88.4 R60, [R189+0x5800] ;  /* 0x00580000bd3c783b */ /* 0x000f260000000200 */
[C---:B-1----:R-:W-:Y:S08]  /*11370*/  HMMA.16816.F32.BF16 R28, R4.reuse, R46, R24 ;  /* 0x0000002e041c723c */ /* 0x042ff00000041818 */
[C---:B------:R-:W-:Y:S01]  /*11380*/  HMMA.16816.F32.BF16 R36, R4.reuse, R44, R36 ;  /* 0x0000002c0424723c */ /* 0x040fe20000041824 */
[----:B------:R-:W-:Y:S07]  /*11390*/  LDSM.16.M88.4 R44, [R2+0x4800] ;  /* 0x00480000022c783b */ /* 0x000fee0000000200 */
[C---:B---3--:R-:W-:Y:S08]  /*113a0*/  HMMA.16816.F32.BF16 R24, R4.reuse, R52, R20 ;  /* 0x000000340418723c */ /* 0x048ff00000041814 */
[C---:B------:R-:W-:Y:S01]  /*113b0*/  HMMA.16816.F32.BF16 R20, R4.reuse, R54, R16 ;  /* 0x000000360414723c */ /* 0x040fe20000041810 */
[----:B------:R-:W-:Y:S07]  /*113c0*/  LDSM.16.M88.4 R52, [R2+0x5000] ;  /* 0x005000000234783b */ /* 0x000fee0000000200 */
[C---:B------:R-:W-:Y:S08]  /*113d0*/  HMMA.16816.F32.BF16 R16, R4.reuse, R56, R32 ;  /* 0x000000380410723c */ /* 0x040ff00000041820 */
[----:B------:R-:W-:Y:S01]  /*113e0*/  HMMA.16816.F32.BF16 R4, R4, R58, R8 ;  /* 0x0000003a0404723c */ /* 0x000fe20000041808 */
[----:B------:R-:W1:Y:S04]  /*113f0*/  LDSM.16.M88.4 R8, [R197+0xc000] ;  /* 0x00c00000c508783b */ /* 0x000e680000000200 */
[----:B------:R-:W3:Y:S03]  /*11400*/  LDSM.16.M88.4 R56, [R2+0x5800] ;  /* 0x005800000238783b */ /* 0x000ee60000000200 */
[C---:B--2---:R-:W-:Y:S01]  /*11410*/  HMMA.16816.F32.BF16 R32, R12.reuse, R40, R36 ;  /* 0x000000280c20723c */ /* 0x044fe20000041824 */
[----:B------:R-:W-:Y:S07]  /*11420*/  LDSM.16.M88.4 R36, [R143+0x5000] ;  /* 0x005000008f24783b */ /* 0x000fee0000000200 */
[C---:B------:R-:W-:Y:S01]  /*11430*/  HMMA.16816.F32.BF16 R28, R12.reuse, R42, R28 ;  /* 0x0000002a0c1c723c */ /* 0x040fe2000004181c */
[----:B------:R-:W-:Y:S07]  /*11440*/  LDSM.16.M88.4 R40, [R143+0x4800] ;  /* 0x004800008f28783b */ /* 0x000fee0000000200 */
[C---:B------:R-:W-:Y:S08]  /*11450*/  HMMA.16816.F32.BF16 R24, R12.reuse, R48, R24 ;  /* 0x000000300c18723c */ /* 0x040ff00000041818 */
[C---:B------:R-:W-:Y:S01]  /*11460*/  HMMA.16816.F32.BF16 R20, R12.reuse, R50, R20 ;  /* 0x000000320c14723c */ /* 0x040fe20000041814 */
[----:B------:R-:W-:Y:S07]  /*11470*/  LDSM.16.M88.4 R48, [R143+0x5800] ;  /* 0x005800008f30783b */ /* 0x000fee0000000200 */
[C---:B----4-:R-:W-:Y:S08]  /*11480*/  HMMA.16816.F32.BF16 R16, R12.reuse, R60, R16 ;  /* 0x0000003c0c10723c */ /* 0x050ff00000041810 */
[----:B------:R-:W-:Y:S01]  /*11490*/  HMMA.16816.F32.BF16 R12, R12, R62, R4 ;  /* 0x0000003e0c0c723c */ /* 0x000fe20000041804 */
[----:B------:R-:W2:Y:S01]  /*114a0*/  LDSM.16.M88.4 R4, [R196+0xc000] ;  /* 0x00c00000c404783b */ /* 0x000ea20000000200 */
[----:B------:R-:W-:-:S06]  /*114b0*/  DEPBAR.LE SB0, 0x0 ;  /* 0x000080000000791a */ /* 0x000fcc0000000000 */
[C---:B-1----:R-:W-:Y:S08]  /*114c0*/  HMMA.16816.F32.BF16 R32, R8.reuse, R44, R32 ;  /* 0x0000002c0820723c */ /* 0x042ff00000041820 */
[C---:B------:R-:W-:Y:S08]  /*114d0*/  HMMA.16816.F32.BF16 R28, R8.reuse, R46, R28 ;  /* 0x0000002e081c723c */ /* 0x040ff0000004181c */
[C---:B------:R-:W-:Y:S08]  /*114e0*/  HMMA.16816.F32.BF16 R24, R8.reuse, R52, R24 ;  /* 0x000000340818723c */ /* 0x040ff00000041818 */
[C---:B------:R-:W-:Y:S08]  /*114f0*/  HMMA.16816.F32.BF16 R20, R8.reuse, R54, R20 ;  /* 0x000000360814723c */ /* 0x040ff00000041814 */
[C---:B---3--:R-:W-:Y:S08]  /*11500*/  HMMA.16816.F32.BF16 R16, R8.reuse, R56, R16 ;  /* 0x000000380810723c */ /* 0x048ff00000041810 */
[----:B------:R-:W-:Y:S08]  /*11510*/  HMMA.16816.F32.BF16 R8, R8, R58, R12 ;  /* 0x0000003a0808723c */ /* 0x000ff0000004180c */
[C---:B--2---:R-:W-:Y:S08]  /*11520*/  HMMA.16816.F32.BF16 R12, R4.reuse, R40, R32 ;  /* 0x00000028040c723c */ /* 0x044ff00000041820 */
        /* <DEDUP_REMOVED lines=13> */
[C---:B------:R-:W-:Y:S01]  /*11600*/  LOP3.LUT P5, RZ, R207.reuse, 0x8, RZ, 0xc0, !PT ;  /* 0x00000008cfff7812 */ /* 0x040fe200078ac0ff */
[----:B------:R-:W-:Y:S01]  /*11610*/  IMAD R2, R2, c[0x0][0x1e0], RZ ;  /* 0x0000780002027a24 */ /* 0x000fe200078e02ff */
[C---:B------:R-:W-:Y:S02]  /*11620*/  LOP3.LUT P6, RZ, R207.reuse, 0x4, RZ, 0xc0, !PT ;  /* 0x00000004cfff7812 */ /* 0x040fe400078cc0ff */
[C---:B------:R-:W-:Y:S01]  /*11630*/  LOP3.LUT P3, RZ, R207.reuse, 0x2, RZ, 0xc0, !PT ;  /* 0x00000002cfff7812 */ /* 0x040fe2000786c0ff */
[----:B------:R-:W-:Y:S01]  /*11640*/  IMAD R4, R0, c[0x0][0x1e4], R2 ;  /* 0x0000790000047a24 */ /* 0x000fe200078e0202 */
[----:B------:R-:W-:Y:S01]  /*11650*/  LOP3.LUT P4, RZ, R207, 0x1, RZ, 0xc0, !PT ;  /* 0x00000001cfff7812 */ /* 0x000fe2000788c0ff */
[----:B------:R-:W-:-:S02]  /*11660*/  @P0 IMAD.MOV.U32 R6, RZ, RZ, c[0x0][0x1e0] ;  /* 0x00007800ff060624 */ /* 0x000fc400078e00ff */
        /* <DEDUP_REMOVED lines=27> */
.L_x_1478:
[----:B------:R-:W-:Y:S05]  /*11820*/  BSYNC B0 ;  /* 0x0000000000007941 */ /* 0x000fea0003800000 */
.L_x_1477:
[----:B------:R-:W-:Y:S01]  /*11830*/  IMAD.IADD R0, R65, 0x1, -R217 ;  /* 0x0000000141007824 */ /* 0x000fe200078e0ad9 */
[----:B------:R-:W-:Y:S04]  /*11840*/  LDSM.16.MT88.4 R44, [R192] ;  /* 0x00000000c02c783b */ /* 0x000fe80000004200 */
        /* <DEDUP_REMOVED lines=8> */
[----:B------:R-:W-:Y:S02]  /*118d0*/  ISETP.GT.AND P4, PT, R0, 0x9, PT ;  /* 0x000000090000780c */ /* 0x000fe40003f84270 */
[----:B------:R-:W-:Y:S01]  /*118e0*/  FSEL R7, R40, -INF , P0 ;  /* 0xff80000028077808 */ /* 0x000fe20000000000 */
[----:B------:R-:W-:Y:S01]  /*118f0*/  LDSM.16.MT88.4 R64, [R193+0x3000] ;  /* 0x00300000c140783b */ /* 0x000fe20000004200 */
[----:B------:R-:W-:-:S02]  /*11900*/  FMNMX.FTZ R2, R5, R6, !PT ;  /* 0x0000000605027209 */ /* 0x000fc40007810000 */
[C---:B------:R-:W-:Y:S01]  /*11910*/  ISETP.GT.AND P6, PT, R0.reuse, 0x10, PT ;  /* 0x000000100000780c */ /* 0x040fe20003fc4270 */
[----:B------:R-:W-:Y:S01]  /*11920*/  LDSM.16.MT88.4 R68, [R191+0x3000] ;  /* 0x00300000bf44783b */ /* 0x000fe20000004200 */
[----:B------:R-:W-:Y:S02]  /*11930*/  FSEL R9, R41, -INF , P4 ;  /* 0xff80000029097808 */ /* 0x000fe40002000000 */
[----:B------:R-:W-:Y:S01]  /*11940*/  FMNMX.FTZ R2, R7, R2, !PT ;  /* 0x0000000207027209 */ /* 0x000fe20007810000 */
[----:B------:R-:W-:Y:S01]  /*11950*/  LDSM.16.MT88.4 R72, [R191+0x3800] ;  /* 0x00380000bf48783b */ /* 0x000fe20000004200 */
[----:B------:R-:W-:Y:S02]  /*11960*/  ISETP.GT.AND P5, PT, R0, 0x11, PT ;  /* 0x000000110000780c */ /* 0x000fe40003fa4270 */
[----:B------:R-:W-:Y:S01]  /*11970*/  FSEL R8, R28, -INF , P6 ;  /* 0xff8000001c087808 */ /* 0x000fe20003000000 */
[----:B------:R-:W-:Y:S01]  /*11980*/  LDSM.16.MT88.4 R76, [R192+0x3000] ;  /* 0x00300000c04c783b */ /* 0x000fe20000004200 */
[----:B------:R-:W-:-:S02]  /*11990*/  FMNMX.FTZ R2, R9, R2, !PT ;  /* 0x0000000209027209 */ /* 0x000fc40007810000 */
[----:B------:R-:W-:Y:S01]  /*119a0*/  ISETP.GT.AND P3, PT, R0, 0x18, PT ;  /* 0x000000180000780c */ /* 0x000fe20003f64270 */
[----:B------:R-:W-:Y:S01]  /*119b0*/  LDSM.16.MT88.4 R160, [R190+0x1000] ;  /* 0x00100000bea0783b */ /* 0x000fe20000004200 */
[----:B------:R-:W-:Y:S02]  /*119c0*/  FSEL R10, R29, -INF , P5 ;  /* 0xff8000001d0a7808 */ /* 0x000fe40002800000 */
[----:B------:R-:W-:Y:S01]  /*119d0*/  FMNMX.FTZ R2, R8, R2, !PT ;  /* 0x0000000208027209 */ /* 0x000fe20007810000 */
[----:B------:R-:W-:Y:S01]  /*119e0*/  LDSM.16.MT88.4 R152, [R191+0x1000] ;  /* 0x00100000bf98783b */ /* 0x000fe20000004200 */
[----:B------:R-:W-:Y:S02]  /*119f0*/  ISETP.GT.AND P5, PT, R0, 0x19, PT ;  /* 0x000000190000780c */ /* 0x000fe40003fa4270 */
[----:B------:R-:W-:Y:S01]  /*11a00*/  FSEL R11, R20, -INF , P3 ;  /* 0xff800000140b7808 */ /* 0x000fe20001800000 */
[----:B------:R-:W0:Y:S01]  /*11a10*/  LDGDEPBAR ;  /* 0x00000000000079af */ /* 0x000e220000000000 */
[----:B------:R-:W-:-:S02]  /*11a20*/  FMNMX.FTZ R2, R10, R2, !PT ;  /* 0x000000020a027209 */ /* 0x000fc40007810000 */
        /* <DEDUP_REMOVED lines=15> */
[----:B------:R-:W-:Y:S02]  /*11b20*/  FMNMX.FTZ R3, R14, R20, !PT ;  /* 0x000000140e037209 */ /* 0x000fe40007810000 */
[----:B------:R-:W-:Y:S02]  /*11b30*/  FSEL R91, R25, -INF , P0 ;  /* 0xff800000195b7808 */ /* 0x000fe40000000000 */
[----:B------:R-:W-:-:S02]  /*11b40*/  FMNMX.FTZ R2, R92, R2, !PT ;  /* 0x000000025c027209 */ /* 0x000fc40007810000 */
[----:B------:R-:W-:Y:S02]  /*11b50*/  FSEL R18, R43, -INF , P4 ;  /* 0xff8000002b127808 */ /* 0x000fe40002000000 */
[----:B------:R-:W-:Y:S01]  /*11b60*/  FMNMX.FTZ R3, R19, R3, !PT ;  /* 0x0000000313037209 */ /* 0x000fe20007810000 */
[----:B------:R-:W-:Y:S01]  /*11b70*/  LDSM.16.MT88.4 R40, [R191+0x800] ;  /* 0x00080000bf28783b */ /* 0x000fe20000004200 */
[----:B------:R-:W-:Y:S02]  /*11b80*/  FSEL R17, R30, -INF , P6 ;  /* 0xff8000001e117808 */ /* 0x000fe40003000000 */
[----:B------:R-:W-:Y:S02]  /*11b90*/  FMNMX.FTZ R2, R91, R2, !PT ;  /* 0x000000025b027209 */ /* 0x000fe40007810000 */
[C---:B------:R-:W-:Y:S02]  /*11ba0*/  ISETP.GT.AND P6, PT, R0.reuse, 0x11, PT ;  /* 0x000000110000780c */ /* 0x040fe40003fc4270 */
[----:B------:R-:W-:Y:S01]  /*11bb0*/  ISETP.GT.AND P4, PT, R0, 0x18, PT ;  /* 0x000000180000780c */ /* 0x000fe20003f84270 */
[----:B------:R-:W1:Y:S01]  /*11bc0*/  SHFL.BFLY PT, R4, R2, 0x2, 0x1f ;  /* 0x0c401f0002047f89 */ /* 0x000e6200000e0000 */
[----:B------:R-:W-:-:S02]  /*11bd0*/  FMNMX.FTZ R0, R18, R3, !PT ;  /* 0x0000000312007209 */ /* 0x000fc40007810000 */
[----:B------:R-:W-:Y:S02]  /*11be0*/  FSEL R13, R31, -INF , P6 ;  /* 0xff8000001f0d7808 */ /* 0x000fe40003000000 */
[----:B------:R-:W-:Y:S01]  /*11bf0*/  FMNMX.FTZ R0, R17, R0, !PT ;  /* 0x0000000011007209 */ /* 0x000fe20007810000 */
[----:B------:R-:W-:Y:S01]  /*11c00*/  LDSM.16.MT88.4 R28, [R193] ;  /* 0x00000000c11c783b */ /* 0x000fe20000004200 */
[----:B------:R-:W-:Y:S02]  /*11c10*/  FSEL R16, R22, -INF , P4 ;  /* 0xff80000016107808 */ /* 0x000fe40002000000 */
[----:B------:R-:W-:Y:S02]  /*11c20*/  FMNMX.FTZ R0, R13, R0, !PT ;  /* 0x000000000d007209 */ /* 0x000fe40007810000 */
[----:B------:R-:W-:Y:S02]  /*11c30*/  FSEL R15, R23, -INF , P5 ;  /* 0xff800000170f7808 */ /* 0x000fe40002800000 */
[----:B------:R-:W-:-:S02]  /*11c40*/  FMNMX.FTZ R0, R16, R0, !PT ;  /* 0x0000000010007209 */ /* 0x000fc40007810000 */
[----:B------:R-:W-:Y:S02]  /*11c50*/  FSEL R90, R34, -INF , P3 ;  /* 0xff800000225a7808 */ /* 0x000fe40001800000 */
[----:B------:R-:W-:Y:S02]  /*11c60*/  FMNMX.FTZ R0, R15, R0, !PT ;  /* 0x000000000f007209 */ /* 0x000fe40007810000 */
[----:B------:R-:W-:Y:S02]  /*11c70*/  FSEL R89, R35, -INF , P2 ;  /* 0xff80000023597808 */ /* 0x000fe40001000000 */
[----:B------:R-:W-:Y:S01]  /*11c80*/  FMNMX.FTZ R3, R90, R0, !PT ;  /* 0x000000005a037209 */ /* 0x000fe20007810000 */
[----:B------:R-:W-:Y:S01]  /*11c90*/  LDSM.16.MT88.4 R32, [R191] ;  /* 0x00000000bf20783b */ /* 0x000fe20000004200 */
[----:B------:R-:W-:Y:S02]  /*11ca0*/  FSEL R88, R26, -INF , P1 ;  /* 0xff8000001a587808 */ /* 0x000fe40000800000 */
[----:B------:R-:W-:-:S02]  /*11cb0*/  FMNMX.FTZ R3, R89, R3, !PT ;  /* 0x0000000359037209 */ /* 0x000fc40007810000 */
[----:B-1----:R-:W-:Y:S02]  /*11cc0*/  FMNMX.FTZ R0, R2, R4, !PT ;  /* 0x0000000402007209 */ /* 0x002fe40007810000 */
[----:B------:R-:W-:Y:S02]  /*11cd0*/  FSEL R87, R27, -INF , P0 ;  /* 0xff8000001b577808 */ /* 0x000fe40000000000 */
[----:B------:R-:W-:Y:S01]  /*11ce0*/  FMNMX.FTZ R3, R88, R3, !PT ;  /* 0x0000000358037209 */ /* 0x000fe20007810000 */
[----:B------:R-:W1:Y:S03]  /*11cf0*/  SHFL.BFLY PT, R2, R0, 0x1, 0x1f ;  /* 0x0c201f0000027f89 */ /* 0x000e6600000e0000 */
[----:B------:R-:W-:Y:S01]  /*11d00*/  FMNMX.FTZ R3, R87, R3, !PT ;  /* 0x0000000357037209 */ /* 0x000fe20007810000 */
[----:B------:R-:W-:Y:S04]  /*11d10*/  LDSM.16.MT88.4 R24, [R190+0x800] ;  /* 0x00080000be18783b */ /* 0x000fe80000004200 */
[----:B------:R-:W2:Y:S01]  /*11d20*/  SHFL.BFLY PT, R4, R3, 0x2, 0x1f ;  /* 0x0c401f0003047f89 */ /* 0x000ea200000e0000 */
[----:B-1----:R-:W-:-:S04]  /*11d30*/  FMNMX.FTZ R137, R0, R2, !PT ;  /* 0x0000000200897209 */ /* 0x002fc80007810000 */
[C---:B------:R-:W-:Y:S01]  /*11d40*/  FSETP.NEU.FTZ.AND P0, PT, R137.reuse, -INF , PT ;  /* 0xff8000008900780b */ /* 0x040fe20003f1d000 */
[----:B------:R-:W-:Y:S01]  /*11d50*/  FMUL.FTZ R2, R137, c[0x0][0x2d0] ;  /* 0x0000b40089027a20 */ /* 0x000fe20000410000 */
[----:B--2---:R-:W-:-:S04]  /*11d60*/  FMNMX.FTZ R0, R3, R4, !PT ;  /* 0x0000000403007209 */ /* 0x004fc80007810000 */
[----:B------:R-:W-:Y:S01]  /*11d70*/  FSEL R2, R2, RZ, P0 ;  /* 0x000000ff02027208 */ /* 0x000fe20000000000 */
[----:B------:R-:W1:Y:S04]  /*11d80*/  SHFL.BFLY PT, R4, R0, 0x1, 0x1f ;  /* 0x0c201f0000047f89 */ /* 0x000e6800000e0000 */
[----:B------:R-:W-:-:S04]  /*11d90*/  FFMA.FTZ R3, R5, c[0x0][0x2d0], -R2 ;  /* 0x0000b40005037a23 */ /* 0x000fc80000010802 */
[----:B------:R2:W-:Y:S02]  /*11da0*/  MUFU.EX2 R84, R3 ;  /* 0x0000000300547308 */ /* 0x0005e40000000800 */
[--C-:B--2---:R-:W-:Y:S01]  /*11db0*/  FFMA.FTZ R3, R6, c[0x0][0x2d0], -R2.reuse ;  /* 0x0000b40006037a23 */ /* 0x104fe20000010802 */
[----:B-1----:R-:W-:Y:S01]  /*11dc0*/  FMNMX.FTZ R136, R0, R4, !PT ;  /* 0x0000000400887209 */ /* 0x002fe20007810000 */
[----:B------:R-:W-:-:S04]  /*11dd0*/  FFMA.FTZ R0, R10, c[0x0][0x2d0], -R2 ;  /* 0x0000b4000a007a23 */ /* 0x000fc80000010802 */
[----:B------:R1:W2:Y:S01]  /*11de0*/  MUFU.EX2 R83, R3 ;  /* 0x0000000300537308 */ /* 0x0002a20000000800 */
[----:B------:R-:W-:-:S07]  /*11df0*/  FSETP.NEU.FTZ.AND P0, PT, R136, -INF , PT ;  /* 0xff8000008800780b */ /* 0x000fce0003f1d000 */
[----:B------:R3:W-:Y:S01]  /*11e00*/  MUFU.EX2 R252, R0 ;  /* 0x0000000000fc7308 */ /* 0x0007e20000000800 */
[----:B-1----:R-:W-:Y:S02]  /*11e10*/  FFMA.FTZ R3, R7, c[0x0][0x2d0], -R2 ;  /* 0x0000b40007037a23 */ /* 0x002fe40000010802 */
[----:B------:R-:W1:Y:S05]  /*11e20*/  LDSM.16.MT88.4 R4, [R190] ;  /* 0x00000000be04783b */ /* 0x000e6a0000004200 */
[----:B------:R4:W-:Y:S01]  /*11e30*/  MUFU.EX2 R86, R3 ;  /* 0x0000000300567308 */ /* 0x0009e20000000800 */
[----:B---3--:R-:W-:-:S05]  /*11e40*/  FMUL.FTZ R0, R136, c[0x0][0x2d0] ;  /* 0x0000b40088007a20 */ /* 0x008fca0000410000 */
[----:B------:R-:W-:Y:S01]  /*11e50*/  FSEL R0, R0, RZ, P0 ;  /* 0x000000ff00007208 */ /* 0x000fe20000000000 */
[----:B----4-:R-:W-:-:S04]  /*11e60*/  FFMA.FTZ R3, R9, c[0x0][0x2d0], -R2 ;  /* 0x0000b40009037a23 */ /* 0x010fc80000010802 */
[----:B------:R3:W4:Y:S02]  /*11e70*/  MUFU.EX2 R85, R3 ;  /* 0x0000000300557308 */ /* 0x0007240000000800 */
[----:B---3--:R-:W-:Y:S01]  /*11e80*/  FFMA.FTZ R3, R8, c[0x0][0x2d0], -R2 ;  /* 0x0000b40008037a23 */ /* 0x008fe20000010802 */
[----:B--2---:R-:W-:Y:S02]  /*11e90*/  F2FP.BF16.PACK_AB R8, R83, R84 ;  /* 0x000000545308723e */ /* 0x004fe400000010ff */
[----:B----4-:R-:W-:-:S03]  /*11ea0*/  F2FP.BF16.PACK_AB R10, R85, R86 ;  /* 0x00000056550a723e */ /* 0x010fc600000010ff */
[----:B------:R2:W-:Y:S02]  /*11eb0*/  MUFU.EX2 R95, R3 ;  /* 0x00000003005f7308 */ /* 0x0005e40000000800 */
[----:B--2---:R-:W-:-:S06]  /*11ec0*/  FFMA.FTZ R3, R11, c[0x0][0x2d0], -R2 ;  /* 0x0000b4000b037a23 */ /* 0x004fcc0000010802 */
[----:B------:R2:W-:Y:S02]  /*11ed0*/  MUFU.EX2 R205, R3 ;  /* 0x0000000300cd7308 */ /* 0x0005e40000000800 */
[----:B--2---:R-:W-:-:S06]  /*11ee0*/  FFMA.FTZ R3, R12, c[0x0][0x2d0], -R2 ;  /* 0x0000b4000c037a23 */ /* 0x004fcc0000010802 */
[----:B------:R2:W-:Y:S02]  /*11ef0*/  MUFU.EX2 R204, R3 ;  /* 0x0000000300cc7308 */ /* 0x0005e40000000800 */
[----:B--2---:R-:W-:-:S06]  /*11f00*/  FFMA.FTZ R3, R14, c[0x0][0x2d0], -R0 ;  /* 0x0000b4000e037a23 */ /* 0x004fcc0000010800 */
[----:B------:R2:W-:Y:S02]  /*11f10*/  MUFU.EX2 R82, R3 ;  /* 0x0000000300527308 */ /* 0x0005e40000000800 */
[----:B--2---:R-:W-:-:S06]  /*11f20*/  FFMA.FTZ R3, R20, c[0x0][0x2d0], -R0 ;  /* 0x0000b40014037a23 */ /* 0x004fcc0000010800 */
[----:B------:R2:W3:Y:S02]  /*11f30*/  MUFU.EX2 R81, R3 ;  /* 0x0000000300517308 */ /* 0x0004e40000000800 */
[----:B--2---:R-:W-:Y:S01]  /*11f40*/  FFMA.FTZ R3, R19, c[0x0][0x2d0], -R0 ;  /* 0x0000b40013037a23 */ /* 0x004fe20000010800 */
[----:B---3--:R-:W-:-:S05]  /*11f50*/  F2FP.BF16.PACK_AB R9, R81, R82 ;  /* 0x000000525109723e */ /* 0x008fca00000010ff */
[----:B------:R2:W-:Y:S02]  /*11f60*/  MUFU.EX2 R80, R3 ;  /* 0x0000000300507308 */ /* 0x0005e40000000800 */
[----:B--2---:R-:W-:-:S06]  /*11f70*/  FFMA.FTZ R3, R18, c[0x0][0x2d0], -R0 ;  /* 0x0000b40012037a23 */ /* 0x004fcc0000010800 */
[----:B------:R2:W3:Y:S02]  /*11f80*/  MUFU.EX2 R203, R3 ;  /* 0x0000000300cb7308 */ /* 0x0004e40000000800 */
[----:B--2---:R-:W-:Y:S01]  /*11f90*/  FFMA.FTZ R3, R17, c[0x0][0x2d0], -R0 ;  /* 0x0000b40011037a23 */ /* 0x004fe20000010800 */
[----:B---3--:R-:W-:-:S05]  /*11fa0*/  F2FP.BF16.PACK_AB R11, R203, R80 ;  /* 0x00000050cb0b723e */ /* 0x008fca00000010ff */
[----:B------:R2:W-:Y:S02]  /*11fb0*/  MUFU.EX2 R201, R3 ;  /* 0x0000000300c97308 */ /* 0x0005e40000000800 */
[----:B-1----:R-:W-:Y:S07]  /*11fc0*/  HMMA.16816.F32.BF16 R20, R8, R4, RZ ;  /* 0x000000040814723c */ /* 0x002fee00000418ff */
[----:B------:R-:W-:Y:S01]  /*11fd0*/  F2FP.BF16.PACK_AB R4, R252, R95 ;  /* 0x0000005ffc04723e */ /* 0x000fe200000010ff */
[----:B--2---:R-:W-:-:S04]  /*11fe0*/  FFMA.FTZ R3, R13, c[0x0][0x2d0], -R0 ;  /* 0x0000b4000d037a23 */ /* 0x004fc80000010800 */
[----:B------:R1:W2:Y:S02]  /*11ff0*/  MUFU.EX2 R199, R3 ;  /* 0x0000000300c77308 */ /* 0x0002a40000000800 */
[--C-:B-1----:R-:W-:Y:S01]  /*12000*/  FFMA.FTZ R3, R16, c[0x0][0x2d0], -R0.reuse ;  /* 0x0000b40010037a23 */ /* 0x102fe20000010800 */
[----:B--2---:R-:W-:Y:S01]  /*12010*/  F2FP.BF16.PACK_AB R5, R199, R201 ;  /* 0x000000c9c705723e */ /* 0x004fe200000010ff */
[----:B------:R-:W-:Y:S04]  /*12020*/  HMMA.16816.F32.BF16 R16, R8, R6, RZ ;  /* 0x000000060810723c */ /* 0x000fe800000418ff */
[----:B------:R1:W-:Y:S03]  /*12030*/  MUFU.EX2 R198, R3 ;  /* 0x0000000300c67308 */ /* 0x0003e60000000800 */
[----:B------:R-:W-:Y:S01]  /*12040*/  F2FP.BF16.PACK_AB R6, R204, R205 ;  /* 0x000000cdcc06723e */ /* 0x000fe200000010ff */
[----:B-1----:R-:W-:-:S02]  /*12050*/  FFMA.FTZ R3, R15, c[0x0][0x2d0], -R0 ;  /* 0x0000b4000f037a23 */ /* 0x002fc40000010800 */
[----:B------:R-:W-:Y:S02]  /*12060*/  HMMA.16816.F32.BF16 R12, R8, R32, RZ ;  /* 0x00000020080c723c */ /* 0x000fe400000418ff */
[----:B------:R-:W1:Y:S02]  /*12070*/  MUFU.EX2 R132, R3 ;  /* 0x0000000300847308 */ /* 0x000e640000000800 */
[----:B-1----:R-:W-:-:S07]  /*12080*/  F2FP.BF16.PACK_AB R7, R132, R198 ;  /* 0x000000c68407723e */ /* 0x002fce00000010ff */
[C---:B------:R-:W-:Y:S08]  /*12090*/  HMMA.16816.F32.BF16 R164, R4.reuse, R24, R20 ;  /* 0x0000001804a4723c */ /* 0x040ff00000041814 */
[----:B------:R-:W-:Y:S01]  /*120a0*/  HMMA.16816.F32.BF16 R36, R4, R26, R16 ;  /* 0x0000001a0424723c */ /* 0x000fe20000041810 */
[----:B------:R-:W1:Y:S07]  /*120b0*/  LDSM.16.MT88.4 R24, [R193+0x800] ;  /* 0x00080000c118783b */ /* 0x000e6e0000004200 */
[----:B------:R-:W-:Y:S08]  /*120c0*/  HMMA.16816.F32.BF16 R20, R8, R28, RZ ;  /* 0x0000001c0814723c */ /* 0x000ff000000418ff */
[----:B------:R-:W-:Y:S08]  /*120d0*/  HMMA.16816.F32.BF16 R156, R4, R40, R12 ;  /* 0x00000028049c723c */ /* 0x000ff0000004180c */
[----:B------:R-:W-:Y:S01]  /*120e0*/  HMMA.16816.F32.BF16 R12, R8, R34, RZ ;  /* 0x00000022080c723c */ /* 0x000fe200000418ff */
[----:B------:R-:W-:Y:S01]  /*120f0*/  IMAD.MOV.U32 R98, RZ, RZ, R36 ;  /* 0x000000ffff627224 */ /* 0x000fe200078e0024 */
[----:B------:R-:W-:Y:S01]  /*12100*/  LDSM.16.MT88.4 R32, [R190+0x2000] ;  /* 0x00200000be20783b */ /* 0x000fe20000004200 */
[----:B------:R-:W-:-:S02]  /*12110*/  IMAD.MOV.U32 R97, RZ, RZ, R37 ;  /* 0x000000ffff617224 */ /* 0x000fc400078e0025 */
[----:B------:R-:W-:Y:S02]  /*12120*/  IMAD.MOV.U32 R96, RZ, RZ, R38 ;  /* 0x000000ffff607224 */ /* 0x000fe400078e0026 */
[----:B------:R-:W-:Y:S01]  /*12130*/  IMAD.MOV.U32 R3, RZ, RZ, R39 ;  /* 0x000000ffff037224 */ /* 0x000fe200078e0027 */
[----:B------:R-:W-:Y:S01]  /*12140*/  HMMA.16816.F32.BF16 R16, R8, R30, RZ ;  /* 0x0000001e0810723c */ /* 0x000fe200000418ff */
[----:B------:R-:W2:Y:S07]  /*12150*/  LDSM.16.MT88.4 R36, [R190+0x1800] ;  /* 0x00180000be24783b */ /* 0x000eae0000004200 */
[----:B-1----:R-:W-:Y:S08]  /*12160*/  HMMA.16816.F32.BF16 R148, R4, R24, R20 ;  /* 0x000000180494723c */ /* 0x002ff00000041814 */
[----:B------:R-:W-:Y:S08]  /*12170*/  HMMA.16816.F32.BF16 R20, R8, R46, RZ ;  /* 0x0000002e0814723c */ /* 0x000ff000000418ff */
[----:B------:R-:W-:Y:S01]  /*12180*/  HMMA.16816.F32.BF16 R144, R4, R42, R12 ;  /* 0x0000002a0490723c */ /* 0x000fe2000004180c */
[----:B------:R-:W-:Y:S07]  /*12190*/  LDSM.16.MT88.4 R40, [R190+0x3800] ;  /* 0x00380000be28783b */ /* 0x000fee0000004200 */
[----:B------:R-:W-:Y:S01]  /*121a0*/  HMMA.16816.F32.BF16 R12, R8, R44, RZ ;  /* 0x0000002c080c723c */ /* 0x000fe200000418ff */
[----:B------:R-:W-:Y:S07]  /*121b0*/  LDSM.16.MT88.4 R44, [R192+0x2000] ;  /* 0x00200000c02c783b */ /* 0x000fee0000004200 */
[C---:B------:R-:W-:Y:S01]  /*121c0*/  HMMA.16816.F32.BF16 R56, R4.reuse, R26, R16 ;  /* 0x0000001a0438723c */ /* 0x040fe20000041810 */
[----:B------:R-:W1:Y:S07]  /*121d0*/  LDSM.16.MT88.4 R24, [R193+0x1800] ;  /* 0x00180000c118783b */ /* 0x000e6e0000004200 */
[C---:B------:R-:W-:Y:S01]  /*121e0*/  HMMA.16816.F32.BF16 R236, R4.reuse, R54, R20 ;  /* 0x0000003604ec723c */ /* 0x040fe20000041814 */
[----:B------:R-:W3:Y:S07]  /*121f0*/  LDSM.16.MT88.4 R20, [R192+0x1800] ;  /* 0x00180000c014783b */ /* 0x000eee0000004200 */
[----:B------:R-:W-:Y:S01]  /*12200*/  HMMA.16816.F32.BF16 R248, R4, R52, R12 ;  /* 0x0000003404f8723c */ /* 0x000fe2000004180c */
[----:B------:R-:W4:Y:S07]  /*12210*/  LDSM.16.MT88.4 R52, [R193+0x2000] ;  /* 0x00200000c134783b */ /* 0x000f2e0000004200 */
[----:B--2---:R-:W-:Y:S01]  /*12220*/  HMMA.16816.F32.BF16 R28, R8, R36, RZ ;  /* 0x00000024081c723c */ /* 0x004fe200000418ff */
[----:B------:R-:W-:-:S02]  /*12230*/  IMAD.MOV.U32 R102, RZ, RZ, R56 ;  /* 0x000000ffff667224 */ /* 0x000fc400078e0038 */
[----:B------:R-:W-:Y:S02]  /*12240*/  IMAD.MOV.U32 R101, RZ, RZ, R57 ;  /* 0x000000ffff657224 */ /* 0x000fe400078e0039 */
[----:B------:R-:W-:Y:S02]  /*12250*/  IMAD.MOV.U32 R100, RZ, RZ, R58 ;  /* 0x000000ffff647224 */ /* 0x000fe400078e003a */
[----:B------:R-:W-:Y:S01]  /*12260*/  IMAD.MOV.U32 R99, RZ, RZ, R59 ;  /* 0x000000ffff637224 */ /* 0x000fe200078e003b */
[C---:B------:R-:W-:Y:S01]  /*12270*/  HMMA.16816.F32.BF16 R16, R8.reuse, R38, RZ ;  /* 0x000000260810723c */ /* 0x040fe200000418ff */
[----:B------:R-:W2:Y:S07]  /*12280*/  LDSM.16.MT88.4 R56, [R191+0x2000] ;  /* 0x00200000bf38783b */ /* 0x000eae0000004200 */
[C---:B------:R-:W-:Y:S08]  /*12290*/  HMMA.16816.F32.BF16 R12, R8.reuse, R48, RZ ;  /* 0x00000030080c723c */ /* 0x040ff000000418ff */
[----:B-1----:R-:W-:Y:S08]  /*122a0*/  HMMA.16816.F32.BF16 R36, R8, R24, RZ ;  /* 0x000000180824723c */ /* 0x002ff000000418ff */
[C---:B------:R-:W-:Y:S08]  /*122b0*/  HMMA.16816.F32.BF16 R244, R4.reuse, R32, R28 ;  /* 0x0000002004f4723c */ /* 0x040ff0000004181c */
[----:B------:R-:W-:Y:S08]  /*122c0*/  HMMA.16816.F32.BF16 R240, R4, R34, R16 ;  /* 0x0000002204f0723c */ /* 0x000ff00000041810 */
[C---:B------:R-:W-:Y:S08]  /*122d0*/  HMMA.16816.F32.BF16 R32, R8.reuse, R26, RZ ;  /* 0x0000001a0820723c */ /* 0x040ff000000418ff */
[C---:B---3--:R-:W-:Y:S08]  /*122e0*/  HMMA.16816.F32.BF16 R28, R8.reuse, R20, RZ ;  /* 0x00000014081c723c */ /* 0x048ff000000418ff */
[C---:B------:R-:W-:Y:S08]  /*122f0*/  HMMA.16816.F32.BF16 R24, R8.reuse, R22, RZ ;  /* 0x000000160818723c */ /* 0x040ff000000418ff */
[----:B------:R-:W-:Y:S08]  /*12300*/  HMMA.16816.F32.BF16 R20, R8, R60, RZ ;  /* 0x0000003c0814723c */ /* 0x000ff000000418ff */
[----:B----4-:R-:W-:Y:S01]  /*12310*/  HMMA.16816.F32.BF16 R228, R4, R52, R36 ;  /* 0x0000003404e4723c */ /* 0x010fe20000041824 */
[----:B------:R-:W1:Y:S06]  /*12320*/  LDSM.16.MT88.4 R36, [R193+0x3800] ;  /* 0x00380000c124783b */ /* 0x000e6c0000004200 */
[----:B------:R-:W-:Y:S01]  /*12330*/  IMAD.MOV.U32 R52, RZ, RZ, R102 ;  /* 0x000000ffff347224 */ /* 0x000fe200078e0066 */
[----:B------:R-:W-:Y:S01]  /*12340*/  HMMA.16816.F32.BF16 R48, R8, R50, RZ ;  /* 0x000000320830723c */ /* 0x000fe200000418ff */
[----:B------:R-:W-:-:S07]  /*12350*/  IMAD.MOV.U32 R53, RZ, RZ, R101 ;  /* 0x000000ffff357224 */ /* 0x000fce00078e0065 */
[----:B------:R-:W-:Y:S08]  /*12360*/  HMMA.16816.F32.BF16 R16, R8, R62, RZ ;  /* 0x0000003e0810723c */ /* 0x000ff000000418ff */
[C---:B------:R-:W-:Y:S07]  /*12370*/  HMMA.16816.F32.BF16 R176, R4.reuse, R46, R24 ;  /* 0x0000002e04b0723c */ /* 0x040fee0000041818 */
[----:B------:R-:W-:Y:S01]  /*12380*/  IMAD.MOV.U32 R46, RZ, RZ, R96 ;  /* 0x000000ffff2e7224 */ /* 0x000fe200078e0060 */
[----:B------:R-:W-:Y:S01]  /*12390*/  HMMA.16816.F32.BF16 R224, R4, R40, R20 ;  /* 0x0000002804e0723c */ /* 0x000fe20000041814 */
[----:B------:R-:W-:-:S02]  /*123a0*/  IMAD.MOV.U32 R47, RZ, RZ, R3 ;  /* 0x000000ffff2f7224 */ /* 0x000fc400078e0003 */
[----:B------:R-:W-:-:S05]  /*123b0*/  FFMA.FTZ R3, R94, c[0x0][0x2d0], -R2 ;  /* 0x0000b4005e037a23 */ /* 0x000fca0000010802 */
[----:B------:R-:W-:Y:S01]  /*123c0*/  HMMA.16816.F32.BF16 R220, R4, R54, R32 ;  /* 0x0000003604dc723c */ /* 0x000fe20000041820 */
[----:B------:R-:W3:Y:S06]  /*123d0*/  LDSM.16.MT88.4 R32, [R190+0x4800] ;  /* 0x00480000be20783b */ /* 0x000eec0000004200 */
[----:B------:R-:W-:Y:S01]  /*123e0*/  IMAD.MOV.U32 R55, RZ, RZ, R99 ;  /* 0x000000ffff377224 */ /* 0x000fe200078e0063 */
[----:B------:R-:W-:Y:S01]  /*123f0*/  HMMA.16816.F32.BF16 R24, R8, R64, RZ ;  /* 0x000000400818723c */ /* 0x000fe200000418ff */
[----:B------:R-:W-:-:S07]  /*12400*/  IMAD.MOV.U32 R54, RZ, RZ, R100 ;  /* 0x000000ffff367224 */ /* 0x000fce00078e0064 */
[----:B------:R-:W-:Y:S01]  /*12410*/  HMMA.16816.F32.BF16 R20, R8, R66, RZ ;  /* 0x000000420814723c */ /* 0x000fe200000418ff */
[----:B------:R-:W-:Y:S07]  /*12420*/  LDSM.16.MT88.4 R64, [R192+0x2800] ;  /* 0x00280000c040783b */ /* 0x000fee0000004200 */
[----:B--2---:R-:W-:Y:S08]  /*12430*/  HMMA.16816.F32.BF16 R232, R4, R56, R12 ;  /* 0x0000003804e8723c */ /* 0x004ff0000004180c */
[----:B------:R-:W-:Y:S07]  /*12440*/  HMMA.16816.F32.BF16 R12, R8, R68, RZ ;  /* 0x00000044080c723c */ /* 0x000fee00000418ff */
[----:B------:R-:W-:Y:S01]  /*12450*/  IMAD.MOV.U32 R69, RZ, RZ, R103 ;  /* 0x000000ffff457224 */ /* 0x000fe200078e0067 */
[C---:B------:R-:W-:Y:S01]  /*12460*/  HMMA.16816.F32.BF16 R56, R4.reuse, R58, R48 ;  /* 0x0000003a0438723c */ /* 0x040fe20000041830 */
[----:B------:R-:W2:Y:S07]  /*12470*/  LDSM.16.MT88.4 R48, [R192+0x3800] ;  /* 0x00380000c030783b */ /* 0x000eae0000004200 */
[C---:B------:R-:W-:Y:S07]  /*12480*/  HMMA.16816.F32.BF16 R60, R4.reuse, R44, R28 ;  /* 0x0000002c043c723c */ /* 0x040fee000004181c */
[----:B------:R-:W-:Y:S01]  /*12490*/  IMAD.MOV.U32 R44, RZ, RZ, R98 ;  /* 0x000000ffff2c7224 */ /* 0x000fe200078e0062 */
[----:B------:R-:W-:Y:S01]  /*124a0*/  HMMA.16816.F32.BF16 R184, R4, R42, R16 ;  /* 0x0000002a04b8723c */ /* 0x000fe20000041810 */
[----:B------:R-:W4:Y:S01]  /*124b0*/  LDSM.16.MT88.4 R40, [R191+0x4800] ;  /* 0x00480000bf28783b */ /* 0x000f220000004200 */
[----:B------:R-:W-:-:S06]  /*124c0*/  IMAD.MOV.U32 R45, RZ, RZ, R97 ;  /* 0x000000ffff2d7224 */ /* 0x000fcc00078e0061 */
[----:B------:R-:W-:Y:S08]  /*124d0*/  HMMA.16816.F32.BF16 R28, R8, R70, RZ ;  /* 0x00000046081c723c */ /* 0x000ff000000418ff */
[C---:B-1----:R-:W-:Y:S08]  /*124e0*/  HMMA.16816.F32.BF16 R172, R4.reuse, R36, R24 ;  /* 0x0000002404ac723c */ /* 0x042ff00000041818 */
[C---:B------:R-:W-:Y:S01]  /*124f0*/  HMMA.16816.F32.BF16 R168, R4.reuse, R38, R20 ;  /* 0x0000002604a8723c */ /* 0x040fe20000041814 */
[----:B------:R-:W1:Y:S07]  /*12500*/  LDSM.16.MT88.4 R36, [R190+0x5000] ;  /* 0x00500000be24783b */ /* 0x000e6e0000004200 */
[----:B------:R-:W-:Y:S08]  /*12510*/  HMMA.16816.F32.BF16 R180, R4, R72, R12 ;  /* 0x0000004804b4723c */ /* 0x000ff0000004180c */
[C---:B------:R-:W-:Y:S08]  /*12520*/  HMMA.16816.F32.BF16 R16, R8.reuse, R76, RZ ;  /* 0x0000004c0810723c */ /* 0x040ff000000418ff */
[----:B------:R-:W-:Y:S08]  /*12530*/  HMMA.16816.F32.BF16 R12, R8, R78, RZ ;  /* 0x0000004e080c723c */ /* 0x000ff000000418ff */
[----:B------:R-:W-:Y:S01]  /*12540*/  HMMA.16816.F32.BF16 R96, R4, R74, R28 ;  /* 0x0000004a0460723c */ /* 0x000fe2000004181c */
[----:B------:R-:W5:Y:S04]  /*12550*/  LDSM.16.MT88.4 R28, [R191+0x5000] ;  /* 0x00500000bf1c783b */ /* 0x000f680000004200 */
[----:B------:R-:W-:Y:S03]  /*12560*/  LDSM.16.MT88.4 R72, [R190+0x4000] ;  /* 0x00400000be48783b */ /* 0x000fe60000004200 */
[C---:B---3--:R-:W-:Y:S08]  /*12570*/  HMMA.16816.F32.BF16 R24, R8.reuse, R32, RZ ;  /* 0x000000200818723c */ /* 0x048ff000000418ff */
[----:B------:R-:W-:Y:S01]  /*12580*/  HMMA.16816.F32.BF16 R20, R8, R34, RZ ;  /* 0x000000220814723c */ /* 0x000fe200000418ff */
[----:B------:R-:W3:Y:S07]  /*12590*/  LDSM.16.MT88.4 R32, [R193+0x4800] ;  /* 0x00480000c120783b */ /* 0x000eee0000004200 */
[C---:B--2---:R-:W-:Y:S08]  /*125a0*/  HMMA.16816.F32.BF16 R112, R4.reuse, R48, R16 ;  /* 0x000000300470723c */ /* 0x044ff00000041810 */
[----:B------:R-:W-:Y:S01]  /*125b0*/  HMMA.16816.F32.BF16 R104, R4, R50, R12 ;  /* 0x000000320468723c */ /* 0x000fe2000004180c */
[----:B------:R-:W-:Y:S07]  /*125c0*/  LDSM.16.MT88.4 R48, [R191+0x2800] ;  /* 0x00280000bf30783b */ /* 0x000fee0000004200 */
[C---:B----4-:R-:W-:Y:S08]  /*125d0*/  HMMA.16816.F32.BF16 R16, R8.reuse, R40, RZ ;  /* 0x000000280810723c */ /* 0x050ff000000418ff */
[----:B------:R-:W-:Y:S01]  /*125e0*/  HMMA.16816.F32.BF16 R12, R8, R42, RZ ;  /* 0x0000002a080c723c */ /* 0x000fe200000418ff */
[----:B------:R-:W-:Y:S07]  /*125f0*/  LDSM.16.MT88.4 R40, [R190+0x2800] ;  /* 0x00280000be28783b */ /* 0x000fee0000004200 */
[C---:B-1----:R-:W-:Y:S01]  /*12600*/  HMMA.16816.F32.BF16 R120, R4.reuse, R38, R20 ;  /* 0x000000260478723c */ /* 0x042fe20000041814 */
[----:B------:R-:W1:Y:S07]  /*12610*/  LDSM.16.MT88.4 R20, [R193+0x5000] ;  /* 0x00500000c114783b */ /* 0x000e6e0000004200 */
[C---:B------:R-:W-:Y:S08]  /*12620*/  HMMA.16816.F32.BF16 R100, R4.reuse, R36, R24 ;  /* 0x000000240464723c */ /* 0x040ff00000041818 */
[C---:B-----5:R-:W-:Y:S08]  /*12630*/  HMMA.16816.F32.BF16 R108, R4.reuse, R28, R16 ;  /* 0x0000001c046c723c */ /* 0x060ff00000041810 */
[----:B------:R-:W-:Y:S08]  /*12640*/  HMMA.16816.F32.BF16 R24, R4, R30, R12 ;  /* 0x0000001e0418723c */ /* 0x000ff0000004180c */
[C---:B---3--:R-:W-:Y:S08]  /*12650*/  HMMA.16816.F32.BF16 R16, R8.reuse, R32, RZ ;  /* 0x000000200810723c */ /* 0x048ff000000418ff */
[----:B------:R-:W-:Y:S01]  /*12660*/  HMMA.16816.F32.BF16 R12, R8, R34, RZ ;  /* 0x00000022080c723c */ /* 0x000fe200000418ff */
[----:B------:R-:W-:Y:S11]  /*12670*/  LDSM.16.MT88.4 R32, [R192+0x1000] ;  /* 0x00100000c020783b */ /* 0x000ff60000004200 */
[----:B------:R-:W-:Y:S04]  /*12680*/  @!UPT UIADD3 URZ, URZ, URZ, URZ ;  /* 0x0000003f3f3ff290 */ /* 0x000fe8000fffe03f */
[C---:B-1----:R-:W-:Y:S08]  /*12690*/  HMMA.16816.F32.BF16 R116, R4.reuse, R20, R16 ;  /* 0x000000140474723c */ /* 0x042ff00000041810 */
[----:B------:R-:W-:Y:S01]  /*126a0*/  HMMA.16816.F32.BF16 R20, R4, R22, R12 ;  /* 0x000000160414723c */ /* 0x000fe2000004180c */
[----:B------:R-:W1:Y:S07]  /*126b0*/  LDSM.16.MT88.4 R12, [R192+0x4800] ;  /* 0x00480000c00c783b */ /* 0x000e6e0000004200 */
[C---:B-1----:R-:W-:Y:S08]  /*126c0*/  HMMA.16816.F32.BF16 R16, R8.reuse, R12, RZ ;  /* 0x0000000c0810723c */ /* 0x042ff000000418ff */
[----:B------:R-:W-:Y:S01]  /*126d0*/  HMMA.16816.F32.BF16 R8, R8, R14, RZ ;  /* 0x0000000e0808723c */ /* 0x000fe200000418ff */
[----:B------:R-:W1:Y:S11]  /*126e0*/  LDSM.16.MT88.4 R12, [R192+0x5000] ;  /* 0x00500000c00c783b */ /* 0x000e760000004200 */
[----:B------:R-:W-:Y:S04]  /*126f0*/  @!UPT UIADD3 URZ, URZ, URZ, URZ ;  /* 0x0000003f3f3ff290 */ /* 0x000fe8000fffe03f */
[C---:B-1----:R-:W-:Y:S01]  /*12700*/  HMMA.16816.F32.BF16 R124, R4.reuse, R12, R16 ;  /* 0x0000000c047c723c */ /* 0x042fe20000041810 */
[----:B------:R1:W-:Y:S07]  /*12710*/  MUFU.EX2 R12, R3 ;  /* 0x00000003000c7308 */ /* 0x0003ee0000000800 */
[----:B------:R-:W-:Y:S01]  /*12720*/  HMMA.16816.F32.BF16 R16, R4, R14, R8 ;  /* 0x0000000e0410723c */ /* 0x000fe20000041808 */
[----:B------:R-:W-:Y:S01]  /*12730*/  LDSM.16.MT88.4 R8, [R192+0x5800] ;  /* 0x00580000c008783b */ /* 0x000fe20000004200 */
[----:B-1----:R-:W-:-:S04]  /*12740*/  FFMA.FTZ R3, R93, c[0x0][0x2d0], -R2 ;  /* 0x0000b4005d037a23 */ /* 0x002fc80000010802 */
[----:B------:R1:W2:Y:S02]  /*12750*/  MUFU.EX2 R13, R3 ;  /* 0x00000003000d7308 */ /* 0x0002a40000000800 */
[--C-:B-1----:R-:W-:Y:S01]  /*12760*/  FFMA.FTZ R3, R92, c[0x0][0x2d0], -R2.reuse ;  /* 0x0000b4005c037a23 */ /* 0x102fe20000010802 */
[----:B--2---:R-:W-:Y:S01]  /*12770*/  F2FP.BF16.PACK_AB R128, R13, R12 ;  /* 0x0000000c0d80723e */ /* 0x004fe200000010ff */
[----:B------:R-:W-:-:S04]  /*12780*/  FFMA.FTZ R2, R91, c[0x0][0x2d0], -R2 ;  /* 0x0000b4005b027a23 */ /* 0x000fc80000010802 */
[----:B------:R1:W-:Y:S08]  /*12790*/  MUFU.EX2 R15, R3 ;  /* 0x00000003000f7308 */ /* 0x0003f00000000800 */
[----:B------:R2:W3:Y:S01]  /*127a0*/  MUFU.EX2 R14, R2 ;  /* 0x00000002000e7308 */ /* 0x0004e20000000800 */
[----:B-1----:R-:W-:Y:S02]  /*127b0*/  FADD.FTZ R3, R84, R83 ;  /* 0x0000005354037221 */ /* 0x002fe40000010000 */
[----:B--2---:R-:W-:Y:S01]  /*127c0*/  FFMA.FTZ R2, R90, c[0x0][0x2d0], -R0 ;  /* 0x0000b4005a027a23 */ /* 0x004fe20000010800 */
[----:B---3--:R-:W-:-:S04]  /*127d0*/  F2FP.BF16.PACK_AB R130, R14, R15 ;  /* 0x0000000f0e82723e */ /* 0x008fc800000010ff */
[----:B------:R1:W-:Y:S02]  /*127e0*/  MUFU.EX2 R7, R2 ;  /* 0x0000000200077308 */ /* 0x0003e40000000800 */
[----:B-1----:R-:W-:-:S06]  /*127f0*/  FFMA.FTZ R2, R89, c[0x0][0x2d0], -R0 ;  /* 0x0000b40059027a23 */ /* 0x002fcc0000010800 */
[----:B------:R1:W2:Y:S02]  /*12800*/  MUFU.EX2 R6, R2 ;  /* 0x0000000200067308 */ /* 0x0002a40000000800 */
[--C-:B-1----:R-:W-:Y:S01]  /*12810*/  FFMA.FTZ R2, R88, c[0x0][0x2d0], -R0.reuse ;  /* 0x0000b40058027a23 */ /* 0x102fe20000010800 */
[----:B--2---:R-:W-:Y:S01]  /*12820*/  F2FP.BF16.PACK_AB R129, R6, R7 ;  /* 0x000000070681723e */ /* 0x004fe200000010ff */
[----:B------:R-:W-:Y:S01]  /*12830*/  FFMA.FTZ R0, R87, c[0x0][0x2d0], -R0 ;  /* 0x0000b40057007a23 */ /* 0x000fe20000010800 */
[----:B------:R-:W-:Y:S03]  /*12840*/  LDSM.16.MT88.4 R88, [R193+0x4000] ;  /* 0x00400000c158783b */ /* 0x000fe60000004200 */
[----:B------:R1:W-:Y:S08]  /*12850*/  MUFU.EX2 R5, R2 ;  /* 0x0000000200057308 */ /* 0x0003f00000000800 */
[----:B------:R2:W3:Y:S01]  /*12860*/  MUFU.EX2 R4, R0 ;  /* 0x0000000000047308 */ /* 0x0004e20000000800 */
[----:B-1----:R-:W-:-:S02]  /*12870*/  FADD.FTZ R2, R82, R81 ;  /* 0x0000005152027221 */ /* 0x002fc40000010000 */
[----:B--2---:R-:W-:Y:S01]  /*12880*/  FADD.FTZ R0, R86, R3 ;  /* 0x0000000356007221 */ /* 0x004fe20000010000 */
[----:B---3--:R-:W-:Y:S01]  /*12890*/  F2FP.BF16.PACK_AB R131, R4, R5 ;  /* 0x000000050483723e */ /* 0x008fe200000010ff */
[----:B------:R-:W-:Y:S02]  /*128a0*/  FADD.FTZ R3, R80, R2 ;  /* 0x0000000250037221 */ /* 0x000fe40000010000 */
[----:B------:R-:W1:Y:S01]  /*128b0*/  LDSM.16.MT88.4 R80, [R191+0x4000] ;  /* 0x00400000bf50783b */ /* 0x000e620000004200 */
[----:B------:R-:W-:Y:S02]  /*128c0*/  FADD.FTZ R2, R85, R0 ;  /* 0x0000000055027221 */ /* 0x000fe40000010000 */
[----:B------:R-:W-:Y:S01]  /*128d0*/  FADD.FTZ R0, R203, R3 ;  /* 0x00000003cb007221 */ /* 0x000fe20000010000 */
[----:B------:R-:W-:Y:S03]  /*128e0*/  HMMA.16816.F32.BF16 R28, R128, R32, R248 ;  /* 0x00000020801c723c */ /* 0x000fe600000418f8 */
[----:B------:R-:W-:-:S04]  /*128f0*/  FADD.FTZ R0, R201, R0 ;  /* 0x00000000c9007221 */ /* 0x000fc80000010000 */
[----:B------:R-:W-:Y:S01]  /*12900*/  IMAD.MOV.U32 R250, RZ, RZ, R95 ;  /* 0x000000fffffa7224 */ /* 0x000fe200078e005f */
[C---:B------:R-:W-:Y:S01]  /*12910*/  HMMA.16816.F32.BF16 R164, R128.reuse, R160, R164 ;  /* 0x000000a080a4723c */ /* 0x040fe200000418a4 */
[----:B------:R-:W-:Y:S02]  /*12920*/  IMAD.MOV.U32 R251, RZ, RZ, R69 ;  /* 0x000000fffffb7224 */ /* 0x000fe400078e0045 */
[----:B------:R-:W-:Y:S02]  /*12930*/  FADD.FTZ R2, R250, R2 ;  /* 0x00000002fa027221 */ /* 0x000fe40000010000 */
[----:B------:R-:W-:Y:S01]  /*12940*/  FADD.FTZ R0, R199, R0 ;  /* 0x00000000c7007221 */ /* 0x000fe20000010000 */
[----:B------:R-:W-:Y:S01]  /*12950*/  IADD3 R201, R251, -0x2, RZ ;  /* 0xfffffffefbc97810 */ /* 0x000fe20007ffe0ff */
[----:B------:R-:W-:Y:S01]  /*12960*/  FADD.FTZ R2, R252, R2 ;  /* 0x00000002fc027221 */ /* 0x000fe20000010000 */
[----:B------:R-:W-:Y:S01]  /*12970*/  HMMA.16816.F32.BF16 R156, R128, R152, R156 ;  /* 0x00000098809c723c */ /* 0x000fe2000004189c */
[----:B------:R-:W-:Y:S01]  /*12980*/  FADD.FTZ R0, R198, R0 ;  /* 0x00000000c6007221 */ /* 0x000fe20000010000 */
[----:B------:R-:W-:Y:S01]  /*12990*/  ISETP.GE.AND P0, PT, R201, R219, PT ;  /* 0x000000dbc900720c */ /* 0x000fe20003f06270 */
        /* <DEDUP_REMOVED lines=9> */
[----:B------:R-:W2:Y:S01]  /*12a30*/  LDSM.16.MT88.4 R144, [R193+0x1000] ;  /* 0x00100000c190783b */ /* 0x000ea20000004200 */
[----:B------:R-:W-:-:S02]  /*12a40*/  FADD.FTZ R0, R5, R0 ;  /* 0x0000000005007221 */ /* 0x000fc40000010000 */
[----:B------:R-:W-:Y:S02]  /*12a50*/  FADD.FTZ R2, R15, R2 ;  /* 0x000000020f027221 */ /* 0x000fe40000010000 */
[----:B------:R-:W-:Y:S02]  /*12a60*/  FADD.FTZ R205, R4, R0 ;  /* 0x0000000004cd7221 */ /* 0x000fe40000010000 */
[----:B-1----:R-:W-:Y:S01]  /*12a70*/  HMMA.16816.F32.BF16 R76, R128, R80, R180 ;  /* 0x00000050804c723c */ /* 0x002fe200000418b4 */
[----:B------:R-:W-:-:S07]  /*12a80*/  FADD.FTZ R204, R14, R2 ;  /* 0x000000020ecc7221 */ /* 0x000fce0000010000 */
[C---:B------:R-:W-:Y:S01]  /*12a90*/  HMMA.16816.F32.BF16 R80, R128.reuse, R82, R96 ;  /* 0x000000528050723c */ /* 0x040fe20000041860 */
[----:B------:R-:W1:Y:S07]  /*12aa0*/  LDSM.16.MT88.4 R96, [R192+0x4000] ;  /* 0x00400000c060783b */ /* 0x000e6e0000004200 */
[C---:B------:R-:W-:Y:S08]  /*12ab0*/  HMMA.16816.F32.BF16 R44, R128.reuse, R48, R232 ;  /* 0x00000030802c723c */ /* 0x040ff000000418e8 */
[C---:B------:R-:W-:Y:S01]  /*12ac0*/  HMMA.16816.F32.BF16 R48, R128.reuse, R50, R56 ;  /* 0x000000328030723c */ /* 0x040fe20000041838 */
[----:B------:R-:W3:Y:S07]  /*12ad0*/  LDSM.16.MT88.4 R56, [R193+0x2800] ;  /* 0x00280000c138783b */ /* 0x000eee0000004200 */
[C---:B------:R-:W-:Y:S08]  /*12ae0*/  HMMA.16816.F32.BF16 R36, R128.reuse, R40, R244 ;  /* 0x000000288024723c */ /* 0x040ff000000418f4 */
[C---:B--2---:R-:W-:Y:S08]  /*12af0*/  HMMA.16816.F32.BF16 R148, R128.reuse, R144, R148 ;  /* 0x000000908094723c */ /* 0x044ff00000041894 */
[C---:B------:R-:W-:Y:S08]  /*12b00*/  HMMA.16816.F32.BF16 R144, R128.reuse, R146, R52 ;  /* 0x000000928090723c */ /* 0x040ff00000041834 */
[C---:B-1----:R-:W-:Y:S01]  /*12b10*/  HMMA.16816.F32.BF16 R92, R128.reuse, R96, R112 ;  /* 0x00000060805c723c */ /* 0x042fe20000041870 */
[----:B------:R-:W1:Y:S07]  /*12b20*/  LDSM.16.MT88.4 R112, [R191+0x5800] ;  /* 0x00580000bf70783b */ /* 0x000e6e0000004200 */
[C---:B------:R-:W-:Y:S01]  /*12b30*/  HMMA.16816.F32.BF16 R96, R128.reuse, R98, R104 ;  /* 0x000000628060723c */ /* 0x040fe20000041868 */
[----:B------:R-:W2:Y:S07]  /*12b40*/  LDSM.16.MT88.4 R104, [R190+0x5800] ;  /* 0x00580000be68783b */ /* 0x000eae0000004200 */
[C---:B---3--:R-:W-:Y:S08]  /*12b50*/  HMMA.16816.F32.BF16 R52, R128.reuse, R56, R228 ;  /* 0x000000388034723c */ /* 0x048ff000000418e4 */
[C---:B------:R-:W-:Y:S08]  /*12b60*/  HMMA.16816.F32.BF16 R60, R128.reuse, R64, R60 ;  /* 0x00000040803c723c */ /* 0x040ff0000004183c */
[C---:B------:R-:W-:Y:S08]  /*12b70*/  HMMA.16816.F32.BF16 R68, R128.reuse, R72, R224 ;  /* 0x000000488044723c */ /* 0x040ff000000418e0 */
[C---:B------:R-:W-:Y:S08]  /*12b80*/  HMMA.16816.F32.BF16 R84, R128.reuse, R88, R172 ;  /* 0x000000588054723c */ /* 0x040ff000000418ac */
[C---:B-1----:R-:W-:Y:S08]  /*12b90*/  HMMA.16816.F32.BF16 R108, R128.reuse, R112, R108 ;  /* 0x00000070806c723c */ /* 0x042ff0000004186c */
[C---:B--2---:R-:W-:Y:S08]  /*12ba0*/  HMMA.16816.F32.BF16 R100, R128.reuse, R104, R100 ;  /* 0x000000688064723c */ /* 0x044ff00000041864 */
[C---:B------:R-:W-:Y:S01]  /*12bb0*/  HMMA.16816.F32.BF16 R104, R128.reuse, R106, R120 ;  /* 0x0000006a8068723c */ /* 0x040fe20000041878 */
[----:B------:R-:W1:Y:S07]  /*12bc0*/  LDSM.16.MT88.4 R120, [R193+0x5800] ;  /* 0x00580000c178783b */ /* 0x000e6e0000004200 */
[C---:B------:R-:W-:Y:S08]  /*12bd0*/  HMMA.16816.F32.BF16 R32, R128.reuse, R34, R236 ;  /* 0x000000228020723c */ /* 0x040ff000000418ec */
[C---:B------:R-:W-:Y:S08]  /*12be0*/  HMMA.16816.F32.BF16 R40, R128.reuse, R42, R240 ;  /* 0x0000002a8028723c */ /* 0x040ff000000418f0 */
[C---:B------:R-:W-:Y:S08]  /*12bf0*/  HMMA.16816.F32.BF16 R56, R128.reuse, R58, R220 ;  /* 0x0000003a8038723c */ /* 0x040ff000000418dc */
        /* <DEDUP_REMOVED lines=8> */
[----:B------:R-:W-:Y:S07]  /*12c80*/  @!UPT UIADD3 URZ, URZ, URZ, URZ ;  /* 0x0000003f3f3ff290 */ /* 0x000fee000fffe03f */
[----:B------:R-:W-:Y:S11]  /*12c90*/  @!P0 BRA `(.L_x_1479) ;  /* 0x000029d000008947 */ /* 0x000ff60003800000 */
[----:B------:R-:W1:Y:S01]  /*12ca0*/  S2R R251, SR_TID.X ;  /* 0x0000000000fb7919 */ /* 0x000e620000002100 */
[----:B------:R-:W-:Y:S01]  /*12cb0*/  LOP3.LUT P0, RZ, R216, 0x2, RZ, 0xc0, !PT ;  /* 0x00000002d8ff7812 */ /* 0x000fe2000780c0ff */
[----:B------:R-:W-:Y:S01]  /*12cc0*/  IMAD.MOV.U32 R220, RZ, RZ, c[0x0][0x208] ;  /* 0x00008200ffdc7624 */ /* 0x000fe200078e00ff */
[----:B------:R-:W-:Y:S01]  /*12cd0*/  LOP3.LUT R207, R207, 0xffffffef, RZ, 0xc0, !PT ;  /* 0xffffffefcfcf7812 */ /* 0x000fe200078ec0ff */
[----:B------:R-:W-:Y:S01]  /*12ce0*/  IMAD.MOV.U32 R221, RZ, RZ, c[0x0][0x20c] ;  /* 0x00008300ffdd7624 */ /* 0x000fe200078e00ff */
[----:B------:R-:W-:-:S02]  /*12cf0*/  ISETP.GE.AND P1, PT, R209, c[0x0][0x1d4], PT ;  /* 0x00007500d1007a0c */ /* 0x000fc40003f26270 */
[----:B------:R-:W-:Y:S02]  /*12d00*/  ISETP.GE.AND P6, PT, R133, c[0x0][0x1d4], PT ;  /* 0x0000750085007a0c */ /* 0x000fe40003fc6270 */
[----:B------:R-:W-:-:S05]  /*12d10*/  ISETP.GE.AND P5, PT, R134, c[0x0][0x1d4], PT ;  /* 0x0000750086007a0c */ /* 0x000fca0003fa6270 */
[----:B------:R-:W-:Y:S02]  /*12d20*/  @P0 LOP3.LUT R207, R207, 0x10, RZ, 0xfc, !PT ;  /* 0x00000010cfcf0812 */ /* 0x000fe400078efcff */
[----:B------:R-:W-:Y:S02]  /*12d30*/  ISETP.GE.AND P0, PT, R208, c[0x0][0x1d4], PT ;  /* 0x00007500d0007a0c */ /* 0x000fe40003f06270 */
[----:B------:R-:W-:Y:S02]  /*12d40*/  LOP3.LUT R207, R207, 0xfffffffb, RZ, 0xc0, !PT ;  /* 0xfffffffbcfcf7812 */ /* 0x000fe400078ec0ff */
[----:B-1----:R-:W-:-:S13]  /*12d50*/  ISETP.GT.AND P2, PT, R251, 0x7f, PT ;  /* 0x0000007ffb00780c */ /* 0x002fda0003f44270 */
[----:B------:R-:W-:-:S04]  /*12d60*/  @P2 LOP3.LUT R207, R207, 0x4, RZ, 0xfc, !PT ;  /* 0x00000004cfcf2812 */ /* 0x000fc800078efcff */
[----:B------:R-:W-:-:S04]  /*12d70*/  LOP3.LUT R207, R207, 0xfffffffd, RZ, 0xc0, !PT ;  /* 0xfffffffdcfcf7812 */ /* 0x000fc800078ec0ff */
[----:B------:R-:W-:-:S04]  /*12d80*/  @P1 LOP3.LUT R207, R207, 0x2, RZ, 0xfc, !PT ;  /* 0x00000002cfcf1812 */ /* 0x000fc800078efcff */
[----:B------:R-:W-:-:S04]  /*12d90*/  LOP3.LUT R207, R207, 0xfffffffe, RZ, 0xc0, !PT ;  /* 0xfffffffecfcf7812 */ /* 0x000fc800078ec0ff */
[----:B------:R-:W-:Y:S02]  /*12da0*/  @P0 LOP3.LUT R207, R207, 0x1, RZ, 0xfc, !PT ;  /* 0x00000001cfcf0812 */ /* 0x000fe400078efcff */
[----:B------:R-:W-:Y:S02]  /*12db0*/  LOP3.LUT P0, RZ, R216, 0x4, RZ, 0xc0, !PT ;  /* 0x00000004d8ff7812 */ /* 0x000fe4000780c0ff */
[----:B------:R-:W-:-:S11]  /*12dc0*/  LOP3.LUT R207, R207, 0xfffffff7, RZ, 0xc0, !PT ;  /* 0xfffffff7cfcf7812 */ /* 0x000fd600078ec0ff */
[----:B------:R-:W-:Y:S02]  /*12dd0*/  @P0 LOP3.LUT R207, R207, 0x8, RZ, 0xfc, !PT ;  /* 0x00000008cfcf0812 */ /* 0x000fe400078efcff */
.L_x_1482:
[----:B------:R-:W-:Y:S04]  /*12de0*/  DEPBAR.LE SB0, 0x0 ;  /* 0x000080000000791a */ /* 0x000fe80000000000 */
[----:B------:R-:W-:Y:S01]  /*12df0*/  WARPSYNC 0xffffffff ;  /* 0xffffffff00007948 */ /* 0x000fe20003800000 */
[----:B------:R-:W-:Y:S01]  /*12e00*/  BAR.SYNC.DEFER_BLOCKING 0x0 ;  /* 0x0000000000007b1d */ /* 0x000fe20000010000 */
[----:B------:R-:W-:Y:S01]  /*12e10*/  SHF.R.S32.HI R0, RZ, 0x1f, R201 ;  /* 0x0000001fff007819 */ /* 0x000fe200000114c9 */
[----:B------:R-:W-:Y:S01]  /*12e20*/  IMAD.WIDE.U32 R2, R201, c[0x0][0x208], RZ ;  /* 0x00008200c9027a25 */ /* 0x000fe200078e00ff */
[----:B------:R-:W-:Y:S02]  /*12e30*/  LOP3.LUT P4, RZ, R216, 0x2, RZ, 0xc0, !PT ;  /* 0x00000002d8ff7812 */ /* 0x000fe4000788c0ff */
[C---:B------:R-:W-:Y:S01]  /*12e40*/  LOP3.LUT P3, RZ, R207.reuse, 0x1, RZ, 0xc0, !PT ;  /* 0x00000001cfff7812 */ /* 0x040fe2000786c0ff */
[----:B------:R-:W-:Y:S01]  /*12e50*/  IMAD R0, R0, c[0x0][0x208], RZ ;  /* 0x0000820000007a24 */ /* 0x000fe200078e02ff */
[----:B------:R-:W-:Y:S01]  /*12e60*/  LOP3.LUT P1, RZ, R207, 0x2, RZ, 0xc0, !PT ;  /* 0x00000002cfff7812 */ /* 0x000fe2000782c0ff */
[----:B------:R-:W-:Y:S02]  /*12e70*/  IMAD.MOV.U32 R132, RZ, RZ, R137 ;  /* 0x000000ffff847224 */ /* 0x000fe400078e0089 */
[----:B------:R-:W-:Y:S04]  /*12e80*/  IMAD R0, R201, c[0x0][0x20c], R0 ;  /* 0x00008300c9007a24 */ /* 0x000fe800078e0200 */
[----:B------:R-:W-:Y:S02]  /*12e90*/  IMAD.IADD R0, R3, 0x1, R0 ;  /* 0x0000000103007824 */ /* 0x000fe400078e0200 */
[----:B------:R-:W-:Y:S04]  /*12ea0*/  IMAD.WIDE.U32 R2, R2, 0x30, RZ ;  /* 0x0000003002027825 */ /* 0x000fe800078e00ff */
[----:B------:R-:W-:Y:S01]  /*12eb0*/  IMAD R0, R0, 0x30, RZ ;  /* 0x0000003000007824 */ /* 0x000fe200078e02ff */
[----:B------:R-:W-:Y:S03]  /*12ec0*/  LDSM.16.M88.4 R24, [R194] ;  /* 0x00000000c218783b */ /* 0x000fe60000000200 */
[----:B------:R-:W-:Y:S01]  /*12ed0*/  IMAD.IADD R0, R3, 0x1, R0 ;  /* 0x0000000103007824 */ /* 0x000fe200078e0200 */
[-C--:B------:R-:W-:Y:S01]  /*12ee0*/  IADD3 R3, P0, R212, R2.reuse, RZ ;  /* 0x00000002d4037210 */ /* 0x080fe20007f1e0ff */
[----:B------:R-:W-:Y:S01]  /*12ef0*/  BSSY B0, `(.L_x_1480) ;  /* 0x00000e7000007945 */ /* 0x000fe20003800000 */
[----:B------:R-:W1:Y:S03]  /*12f00*/  S2R R4, SR_TID.X ;  /* 0x0000000000047919 */ /* 0x000e660000002100 */
[----:B------:R-:W-:Y:S01]  /*12f10*/  IMAD.X R6, R0, 0x1, R215, P0 ;  /* 0x0000000100067824 */ /* 0x000fe200000e06d7 */
[----:B------:R-:W2:Y:S04]  /*12f20*/  LDSM.16.M88.4 R8, [R188] ;  /* 0x00000000bc08783b */ /* 0x000ea80000000200 */
[----:B------:R-:W3:Y:S04]  /*12f30*/  LDSM.16.M88.4 R16, [R188+0x800] ;  /* 0x00080000bc10783b */ /* 0x000ee80000000200 */
[----:B------:R-:W4:Y:S04]  /*12f40*/  LDSM.16.M88.4 R168, [R188+0x1000] ;  /* 0x00100000bca8783b */ /* 0x000f280000000200 */
[----:B------:R-:W-:Y:S01]  /*12f50*/  LDSM.16.M88.4 R172, [R195] ;  /* 0x00000000c3ac783b */ /* 0x000fe20000000200 */
[----:B-1----:R-:W-:Y:S11]  /*12f60*/  ISETP.GT.AND P2, PT, R4, 0x7f, PT ;  /* 0x0000007f0400780c */ /* 0x002ff60003f44270 */
[----:B------:R-:W-:Y:S02]  /*12f70*/  @!UPT UIADD3 URZ, URZ, URZ, URZ ;  /* 0x0000003f3f3ff290 */ /* 0x000fe4000fffe03f */
[C---:B------:R-:W-:Y:S04]  /*12f80*/  @!P2 LEA R5, P0, R220.reuse, R2, 0x5 ;  /* 0x00000002dc05a211 */ /* 0x040fe800078028ff */
[----:B------:R-:W-:Y:S02]  /*12f90*/  @!P2 LEA.HI.X R4, R220, R0, R221, 0x5, P0 ;  /* 0x00000000dc04a211 */ /* 0x000fe400000f2cdd */
[C---:B------:R-:W-:Y:S04]  /*12fa0*/  LEA R2, P0, R3.reuse, c[0x0][0x1f8], 0x1 ;  /* 0x00007e0003027a11 */ /* 0x040fe800078008ff */
[----:B------:R-:W-:Y:S02]  /*12fb0*/  LEA.HI.X R3, R3, c[0x0][0x1fc], R6, 0x1, P0 ;  /* 0x00007f0003037a11 */ /* 0x000fe400000f0c06 */
[----:B------:R-:W-:Y:S05]  /*12fc0*/  @!P2 IADD3 R0, P0, R5, R212, RZ ;  /* 0x000000d40500a210 */ /* 0x000fea0007f1e0ff */
[----:B------:R-:W-:Y:S01]  /*12fd0*/  @!P2 IMAD.X R4, R4, 0x1, R215, P0 ;  /* 0x000000010404a824 */ /* 0x000fe200000e06d7 */
[C---:B------:R-:W-:Y:S04]  /*12fe0*/  @!P2 LEA R198, P0, R0.reuse, c[0x0][0x1f8], 0x1 ;  /* 0x00007e0000c6aa11 */ /* 0x040fe800078008ff */
[----:B------:R-:W-:Y:S02]  /*12ff0*/  @!P2 LEA.HI.X R199, R0, c[0x0][0x1fc], R4, 0x1, P0 ;  /* 0x00007f0000c7aa11 */ /* 0x000fe400000f0c04 */
[C---:B--2---:R-:W-:Y:S03]  /*13000*/  HMMA.16816.F32.BF16 R4, R24.reuse, R8, RZ ;  /* 0x000000081804723c */ /* 0x044fe600000418ff */
[C---:B------:R-:W-:Y:S02]  /*13010*/  IADD3 R0, R188.reuse, 0x20, RZ ;  /* 0x00000020bc007810 */ /* 0x040fe40007ffe0ff */
[C---:B------:R-:W-:Y:S02]  /*13020*/  @P4 IADD3 R0, R188.reuse, -0x20, RZ ;  /* 0xffffffe0bc004810 */ /* 0x040fe40007ffe0ff */
[----:B------:R-:W-:Y:S01]  /*13030*/  ISETP.GT.AND P4, PT, R201, R219, PT ;  /* 0x000000dbc900720c */ /* 0x000fe20003f84270 */
[C---:B------:R-:W-:Y:S02]  /*13040*/  HMMA.16816.F32.BF16 R8, R24.reuse, R10, RZ ;  /* 0x0000000a1808723c */ /* 0x040fe400000418ff */
[----:B------:R-:W1:Y:S04]  /*13050*/  LDSM.16.M88.4 R176, [R0] ;  /* 0x0000000000b0783b */ /* 0x000e680000000200 */
[----:B------:R-:W2:Y:S02]  /*13060*/  LDSM.16.M88.4 R180, [R0+0x800] ;  /* 0x0008000000b4783b */ /* 0x000ea40000000200 */
[C---:B---3--:R-:W-:Y:S02]  /*13070*/  HMMA.16816.F32.BF16 R12, R24.reuse, R16, RZ ;  /* 0x00000010180c723c */ /* 0x048fe400000418ff */
[----:B------:R3:W5:Y:S04]  /*13080*/  LDSM.16.M88.4 R184, [R0+0x1000] ;  /* 0x0010000000b8783b */ /* 0x0007680000000200 */
[----:B------:R-:W-:Y:S01]  /*13090*/  @!PT LDS RZ, [RZ] ;  /* 0x00000000fffff984 */ /* 0x000fe20000000800 */
[----:B------:R-:W-:Y:S01]  /*130a0*/  @!PT LDS RZ, [RZ] ;  /* 0x00000000fffff984 */ /* 0x000fe20000000800 */
[----:B------:R-:W-:Y:S01]  /*130b0*/  @!PT LDS RZ, [RZ] ;  /* 0x00000000fffff984 */ /* 0x000fe20000000800 */
[----:B------:R1:W-:Y:S02]  /*130c0*/  LDGSTS.E.BYPASS.LTC128B.128 [R200+0x4080], [R2.64], !P5 ;  /* 0x0408000002c87fae */ /* 0x0003e4000e901d46 */
[C---:B------:R-:W-:Y:S02]  /*130d0*/  HMMA.16816.F32.BF16 R16, R24.reuse, R18, RZ ;  /* 0x000000121810723c */ /* 0x040fe400000418ff */
[----:B------:R2:W-:Y:S04]  /*130e0*/  LDGSTS.E.BYPASS.LTC128B.128 [R200+0x5880], [R2.64+0x80], !P6 ;  /* 0x0588008002c87fae */ /* 0x0005e8000f101d46 */
[----:B------:R2:W-:Y:S02]  /*130f0*/  LDGSTS.E.BYPASS.LTC128B.128 [R200+0x7080], [R2.64+0x100], !P3 ;  /* 0x0708010002c87fae */ /* 0x0005e4000d901d46 */
[C---:B----4-:R-:W-:Y:S02]  /*13100*/  HMMA.16816.F32.BF16 R20, R24.reuse, R168, RZ ;  /* 0x000000a81814723c */ /* 0x050fe400000418ff */
[----:B------:R4:W-:Y:S04]  /*13110*/  LDGSTS.E.BYPASS.LTC128B.128 [R200+0x8880], [R2.64+0x180], !P1 ;  /* 0x0888018002c87fae */ /* 0x0009e8000c901d46 */
[----:B------:R4:W-:Y:S02]  /*13120*/  @!P2 LDGSTS.E.BYPASS.LTC128B.128 [R202+0x5080], [R198.64], !P5 ;  /* 0x05080000c6caafae */ /* 0x0009e4000e901d46 */
[----:B------:R-:W-:Y:S01]  /*13130*/  HMMA.16816.F32.BF16 R24, R24, R170, RZ ;  /* 0x000000aa1818723c */ /* 0x000fe200000418ff */
[----:B---3--:R-:W-:Y:S01]  /*13140*/  IADD3 R0, R188, 0x40, RZ ;  /* 0x00000040bc007810 */ /* 0x008fe20007ffe0ff */
[----:B------:R4:W-:Y:S04]  /*13150*/  @!P2 LDGSTS.E.BYPASS.LTC128B.128 [R202+0x6880], [R198.64+0x80], !P6 ;  /* 0x06880080c6caafae */ /* 0x0009e8000f101d46 */
[----:B------:R4:W-:Y:S02]  /*13160*/  @!P2 LDGSTS.E.BYPASS.LTC128B.128 [R202+0x8080], [R198.64+0x100], !P3 ;  /* 0x08080100c6caafae */ /* 0x0009e4000d901d46 */
[C---:B-1----:R-:W-:Y:S02]  /*13170*/  HMMA.16816.F32.BF16 R4, R172.reuse, R176, R4 ;  /* 0x000000b0ac04723c */ /* 0x042fe40000041804 */
[----:B------:R4:W-:Y:S03]  /*13180*/  @!P2 LDGSTS.E.BYPASS.LTC128B.128 [R202+0x9880], [R198.64+0x180], !P1 ;  /* 0x09880180c6caafae */ /* 0x0009e6000c901d46 */
[----:B------:R-:W-:Y:S01]  /*13190*/  LOP3.LUT P1, RZ, R216, 0x4, RZ, 0xc0, !PT ;  /* 0x00000004d8ff7812 */ /* 0x000fe2000782c0ff */
[----:B------:R-:W-:Y:S02]  /*131a0*/  LDSM.16.M88.4 R168, [R197] ;  /* 0x00000000c5a8783b */ /* 0x000fe40000000200 */
[C---:B------:R-:W-:Y:S02]  /*131b0*/  HMMA.16816.F32.BF16 R8, R172.reuse, R178, R8 ;  /* 0x000000b2ac08723c */ /* 0x040fe40000041808 */
[----:B------:R-:W0:Y:S06]  /*131c0*/  LDGDEPBAR ;  /* 0x00000000000079af */ /* 0x000e2c0000000000 */
[C---:B--2---:R-:W-:Y:S04]  /*131d0*/  HMMA.16816.F32.BF16 R12, R172.reuse, R180, R12 ;  /* 0x000000b4ac0c723c */ /* 0x044fe8000004180c */
[----:B------:R-:W-:Y:S04]  /*131e0*/  @P1 IADD3 R0, R188, -0x40, RZ ;  /* 0xffffffc0bc001810 */ /* 0x000fe80007ffe0ff */
[C---:B------:R-:W-:Y:S01]  /*131f0*/  HMMA.16816.F32.BF16 R16, R172.reuse, R182, R16 ;  /* 0x000000b6ac10723c */ /* 0x040fe20000041810 */
[----:B------:R-:W1:Y:S04]  /*13200*/  LDSM.16.M88.4 R176, [R0] ;  /* 0x0000000000b0783b */ /* 0x000e680000000200 */
[----:B------:R-:W-:Y:S03]  /*13210*/  LDSM.16.M88.4 R180, [R0+0x1000] ;  /* 0x0010000000b4783b */ /* 0x000fe60000000200 */
[C---:B-----5:R-:W-:Y:S08]  /*13220*/  HMMA.16816.F32.BF16 R20, R172.reuse, R184, R20 ;  /* 0x000000b8ac14723c */ /* 0x060ff00000041814 */
[----:B------:R-:W-:Y:S01]  /*13230*/  HMMA.16816.F32.BF16 R24, R172, R186, R24 ;  /* 0x000000baac18723c */ /* 0x000fe20000041818 */
[----:B------:R-:W2:Y:S07]  /*13240*/  LDSM.16.M88.4 R172, [R0+0x800] ;  /* 0x0008000000ac783b */ /* 0x000eae0000000200 */
[C---:B-1----:R-:W-:Y:S08]  /*13250*/  HMMA.16816.F32.BF16 R4, R168.reuse, R176, R4 ;  /* 0x000000b0a804723c */ /* 0x042ff00000041804 */
[C---:B------:R-:W-:Y:S01]  /*13260*/  HMMA.16816.F32.BF16 R8, R168.reuse, R178, R8 ;  /* 0x000000b2a808723c */ /* 0x040fe20000041808 */
[----:B------:R-:W-:Y:S07]  /*13270*/  LDSM.16.M88.4 R176, [R143] ;  /* 0x000000008fb0783b */ /* 0x000fee0000000200 */
[C---:B--2---:R-:W-:Y:S08]  /*13280*/  HMMA.16816.F32.BF16 R12, R168.reuse, R172, R12 ;  /* 0x000000aca80c723c */ /* 0x044ff0000004180c */
[C---:B------:R-:W-:Y:S01]  /*13290*/  HMMA.16816.F32.BF16 R16, R168.reuse, R174, R16 ;  /* 0x000000aea810723c */ /* 0x040fe20000041810 */
[----:B------:R-:W1:Y:S07]  /*132a0*/  LDSM.16.M88.4 R172, [R196] ;  /* 0x00000000c4ac783b */ /* 0x000e6e0000000200 */
[C---:B------:R-:W-:Y:S08]  /*132b0*/  HMMA.16816.F32.BF16 R20, R168.reuse, R180, R20 ;  /* 0x000000b4a814723c */ /* 0x040ff00000041814 */
[----:B------:R-:W-:Y:S01]  /*132c0*/  HMMA.16816.F32.BF16 R24, R168, R182, R24 ;  /* 0x000000b6a818723c */ /* 0x000fe20000041818 */
[----:B------:R-:W2:Y:S04]  /*132d0*/  LDSM.16.M88.4 R168, [R143+0x800] ;  /* 0x000800008fa8783b */ /* 0x000ea80000000200 */
[----:B------:R-:W3:Y:S03]  /*132e0*/  LDSM.16.M88.4 R180, [R143+0x1000] ;  /* 0x001000008fb4783b */ /* 0x000ee60000000200 */
[C---:B-1----:R-:W-:Y:S08]  /*132f0*/  HMMA.16816.F32.BF16 R4, R172.reuse, R176, R4 ;  /* 0x000000b0ac04723c */ /* 0x042ff00000041804 */
[C---:B------:R-:W-:Y:S01]  /*13300*/  HMMA.16816.F32.BF16 R8, R172.reuse, R178, R8 ;  /* 0x000000b2ac08723c */ /* 0x040fe20000041808 */
[----:B------:R-:W-:Y:S07]  /*13310*/  LDSM.16.M88.4 R176, [R188+0x1800] ;  /* 0x00180000bcb0783b */ /* 0x000fee0000000200 */
[C---:B--2---:R-:W-:Y:S08]  /*13320*/  HMMA.16816.F32.BF16 R12, R172.reuse, R168, R12 ;  /* 0x000000a8ac0c723c */ /* 0x044ff0000004180c */
[C---:B------:R-:W-:Y:S01]  /*13330*/  HMMA.16816.F32.BF16 R16, R172.reuse, R170, R16 ;  /* 0x000000aaac10723c */ /* 0x040fe20000041810 */
[----:B------:R-:W1:Y:S07]  /*13340*/  LDSM.16.M88.4 R168, [R194+0x4000] ;  /* 0x00400000c2a8783b */ /* 0x000e6e0000000200 */
[C---:B---3--:R-:W-:Y:S08]  /*13350*/  HMMA.16816.F32.BF16 R20, R172.reuse, R180, R20 ;  /* 0x000000b4ac14723c */ /* 0x048ff00000041814 */
        /* <DEDUP_REMOVED lines=113> */
[----:B------:R-:W-:Y:S04]  /*13a70*/  DEPBAR.LE SB0, 0x0 ;  /* 0x000080000000791a */ /* 0x000fe80000000000 */
[----:B------:R-:W-:Y:S01]  /*13a80*/  BAR.SYNC.DEFER_BLOCKING 0x0 ;  /* 0x0000000000007b1d */ /* 0x000fe20000010000 */
[C---:B-1----:R-:W-:Y:S08]  /*13a90*/  HMMA.16816.F32.BF16 R4, R172.reuse, R176, R4 ;  /* 0x000000b0ac04723c */ /* 0x042ff00000041804 */
[C---:B------:R-:W-:Y:S08]  /*13aa0*/  HMMA.16816.F32.BF16 R8, R172.reuse, R178, R8 ;  /* 0x000000b2ac08723c */ /* 0x040ff00000041808 */
[C---:B--2---:R-:W-:Y:S08]  /*13ab0*/  HMMA.16816.F32.BF16 R12, R172.reuse, R168, R12 ;  /* 0x000000a8ac0c723c */ /* 0x044ff0000004180c */
[C---:B------:R-:W-:Y:S08]  /*13ac0*/  HMMA.16816.F32.BF16 R16, R172.reuse, R170, R16 ;  /* 0x000000aaac10723c */ /* 0x040ff00000041810 */
[C---:B---3--:R-:W-:Y:S08]  /*13ad0*/  HMMA.16816.F32.BF16 R20, R172.reuse, R180, R20 ;  /* 0x000000b4ac14723c */ /* 0x048ff00000041814 */
[----:B------:R-:W-:Y:S01]  /*13ae0*/  HMMA.16816.F32.BF16 R24, R172, R182, R24 ;  /* 0x000000b6ac18723c */ /* 0x000fe20000041818 */
[----:B------:R-:W-:Y:S07]  /*13af0*/  @!UPT UIADD3 URZ, URZ, URZ, URZ ;  /* 0x0000003f3f3ff290 */ /* 0x000fee000fffe03f */
[----:B------:R-:W-:-:S11]  /*13b00*/  @!P4 BRA `(.L_x_1481) ;  /* 0x000002500000c947 */ /* 0x000fd60003800000 */
[----:B----4-:R-:W-:Y:S04]  /*13b10*/  IADD3 R0, R201, -0x1, RZ ;  /* 0xffffffffc9007810 */ /* 0x010fe80007ffe0ff */
[----:B------:R-:W-:Y:S05]  /*13b20*/  SHF.R.S32.HI R2, RZ, 0x1f, R0 ;  /* 0x0000001fff027819 */ /* 0x000fea0000011400 */
[----:B------:R-:W-:Y:S01]  /*13b30*/  IMAD R168, R2, c[0x0][0x1e0], RZ ;  /* 0x0000780002a87a24 */ /* 0x000fe200078e02ff */
[----:B------:R-:W-:Y:S03]  /*13b40*/  IADD3 R2, -R206, 0x30, RZ ;  /* 0x00000030ce027810 */ /* 0x000fe60007ffe1ff */
[----:B------:R-:W-:Y:S01]  /*13b50*/  IMAD R168, R0, c[0x0][0x1e4], R168 ;  /* 0x0000790000a87a24 */ /* 0x000fe200078e02a8 */
[C---:B------:R-:W-:Y:S02]  /*13b60*/  ISETP.GE.AND P0, PT, R2.reuse, 0x21, PT ;  /* 0x000000210200780c */ /* 0x040fe40003f06270 */
[----:B------:R-:W-:Y:S01]  /*13b70*/  ISETP.GE.AND P1, PT, R2, 0x1, PT ;  /* 0x000000010200780c */ /* 0x000fe20003f26270 */
[----:B------:R-:W-:Y:S04]  /*13b80*/  IMAD.WIDE.U32 R2, R0, c[0x0][0x1e0], RZ ;  /* 0x0000780000027a25 */ /* 0x000fe800078e00ff */
[----:B------:R-:W-:Y:S02]  /*13b90*/  IMAD.IADD R0, R3, 0x1, R168 ;  /* 0x0000000103007824 */ /* 0x000fe400078e02a8 */
[----:B------:R-:W-:Y:S04]  /*13ba0*/  IMAD.WIDE.U32 R2, R2, 0x30, RZ ;  /* 0x0000003002027825 */ /* 0x000fe800078e00ff */
[----:B------:R-:W-:Y:S02]  /*13bb0*/  @P0 IMAD.MOV.U32 R168, RZ, RZ, c[0x0][0x1e0] ;  /* 0x00007800ffa80624 */ /* 0x000fe400078e00ff */
[----:B------:R-:W-:Y:S01]  /*13bc0*/  IMAD R0, R0, 0x30, RZ ;  /* 0x0000003000007824 */ /* 0x000fe200078e02ff */
[-C--:B------:R-:W-:Y:S02]  /*13bd0*/  @P1 IADD3 R169, P3, R210, R2.reuse, RZ ;  /* 0x00000002d2a91210 */ /* 0x080fe40007f7e0ff */
[----:B------:R-:W-:Y:S01]  /*13be0*/  @P0 LEA R2, P2, R168, R2, 0x5 ;  /* 0x00000002a8020211 */ /* 0x000fe200078428ff */
[----:B------:R-:W-:Y:S02]  /*13bf0*/  IMAD.IADD R0, R3, 0x1, R0 ;  /* 0x0000000103007824 */ /* 0x000fe400078e0200 */
[----:B------:R-:W-:Y:S02]  /*13c00*/  @P0 IMAD.MOV.U32 R3, RZ, RZ, c[0x0][0x1e4] ;  /* 0x00007900ff030624 */ /* 0x000fe400078e00ff */
[--C-:B------:R-:W-:Y:S01]  /*13c10*/  @P1 IMAD.X R170, R0, 0x1, R214.reuse, P3 ;  /* 0x0000000100aa1824 */ /* 0x100fe200018e06d6 */
[----:B------:R-:W-:Y:S02]  /*13c20*/  LOP3.LUT P3, RZ, R207, 0x2, RZ, 0xc0, !PT ;  /* 0x00000002cfff7812 */ /* 0x000fe4000786c0ff */
[----:B------:R-:W-:Y:S02]  /*13c30*/  @P0 LEA.HI.X R3, R168, R0, R3, 0x5, P2 ;  /* 0x00000000a8030211 */ /* 0x000fe400010f2c03 */
[----:B------:R-:W-:Y:S05]  /*13c40*/  @P0 IADD3 R0, P2, R2, R210, RZ ;  /* 0x000000d202000210 */ /* 0x000fea0007f5e0ff */
        /* <DEDUP_REMOVED lines=17> */
.L_x_1481:
[----:B----4-:R-:W-:Y:S05]  /*13d60*/  BSYNC B0 ;  /* 0x0000000000007941 */ /* 0x010fea0003800000 */
.L_x_1480:
[----:B-1----:R-:W-:Y:S01]  /*13d70*/  FMNMX.FTZ R3, R4, R137, !PT ;  /* 0x0000008904037209 */ /* 0x002fe20007810000 */
[----:B------:R-:W0:Y:S01]  /*13d80*/  LDGDEPBAR ;  /* 0x00000000000079af */ /* 0x000e220000000000 */
        /* <DEDUP_REMOVED lines=23> */
[----:B------:R-:W-:Y:S01]  /*13f00*/  IADD3 R201, R201, -0x1, RZ ;  /* 0xffffffffc9c97810 */ /* 0x000fe20007ffe0ff */
[----:B------:R-:W1:Y:S02]  /*13f10*/  SHFL.BFLY PT, R2, R3, 0x2, 0x1f ;  /* 0x0c401f0003027f89 */ /* 0x000e6400000e0000 */
[----:B-1----:R-:W-:Y:S06]  /*13f20*/  FMNMX.FTZ R3, R3, R2, !PT ;  /* 0x0000000203037209 */ /* 0x002fec0007810000 */
[----:B------:R-:W1:Y:S08]  /*13f30*/  SHFL.BFLY PT, R2, R0, 0x2, 0x1f ;  /* 0x0c401f0000027f89 */ /* 0x000e7000000e0000 */
[----:B------:R-:W2:Y:S01]  /*13f40*/  SHFL.BFLY PT, R137, R3, 0x1, 0x1f ;  /* 0x0c201f0003897f89 */ /* 0x000ea200000e0000 */
[----:B-1----:R-:W-:Y:S02]  /*13f50*/  FMNMX.FTZ R0, R0, R2, !PT ;  /* 0x0000000200007209 */ /* 0x002fe40007810000 */
[----:B--2---:R-:W-:Y:S05]  /*13f60*/  FMNMX.FTZ R137, R3, R137, !PT ;  /* 0x0000008903897209 */ /* 0x004fea0007810000 */
[----:B------:R-:W1:Y:S01]  /*13f70*/  SHFL.BFLY PT, R3, R0, 0x1, 0x1f ;  /* 0x0c201f0000037f89 */ /* 0x000e6200000e0000 */
[C---:B------:R-:W-:Y:S02]  /*13f80*/  FADD.FTZ R2, -R137.reuse, R132 ;  /* 0x0000008489027221 */ /* 0x040fe40000010100 */
[----:B------:R-:W-:Y:S02]  /*13f90*/  FMUL.FTZ R132, R137, c[0x0][0x2d0] ;  /* 0x0000b40089847a20 */ /* 0x000fe40000410000 */
        /* <DEDUP_REMOVED lines=10> */
[----:B-1----:R-:W-:Y:S01]  /*14040*/  FMNMX.FTZ R3, R0, R3, !PT ;  /* 0x0000000300037209 */ /* 0x002fe20007810000 */
[--C-:B------:R-:W-:Y:S02]  /*14050*/  FFMA.FTZ R180, R12, c[0x0][0x2d0], -R132.reuse ;  /* 0x0000b4000cb47a23 */ /* 0x100fe40000010884 */
[----:B------:R-:W-:Y:S02]  /*14060*/  FFMA.FTZ R198, R24, c[0x0][0x2d0], -R132 ;  /* 0x0000b40018c67a23 */ /* 0x000fe40000010884 */
[----:B------:R-:W-:Y:S02]  /*14070*/  FADD.FTZ R0, -R3, R136 ;  /* 0x0000008803007221 */ /* 0x000fe40000010100 */
[--C-:B------:R-:W-:Y:S02]  /*14080*/  FFMA.FTZ R136, R5, c[0x0][0x2d0], -R132.reuse ;  /* 0x0000b40005887a23 */ /* 0x100fe40000010884 */
[----:B------:R-:W-:Y:S02]  /*14090*/  FMUL.FTZ R0, R0, c[0x0][0x2d0] ;  /* 0x0000b40000007a20 */ /* 0x000fe40000410000 */
[--C-:B------:R-:W-:Y:S01]  /*140a0*/  FFMA.FTZ R5, R8, c[0x0][0x2d0], -R132.reuse ;  /* 0x0000b40008057a23 */ /* 0x100fe20000010884 */
[----:B------:R-:W1:Y:S01]  /*140b0*/  MUFU.EX2 R171, R136 ;  /* 0x0000008800ab7308 */ /* 0x000e620000000800 */
[----:B--2---:R-:W-:Y:S02]  /*140c0*/  FMUL.FTZ R4, R3, c[0x0][0x2d0] ;  /* 0x0000b40003047a20 */ /* 0x004fe40000410000 */
[----:B------:R-:W-:Y:S02]  /*140d0*/  FFMA.FTZ R132, R25, c[0x0][0x2d0], -R132 ;  /* 0x0000b40019847a23 */ /* 0x000fe40000010884 */
[--C-:B------:R-:W-:Y:S02]  /*140e0*/  FFMA.FTZ R183, R22, c[0x0][0x2d0], -R4.reuse ;  /* 0x0000b40016b77a23 */ /* 0x100fe40000010804 */
[--C-:B------:R-:W-:Y:S02]  /*140f0*/  FFMA.FTZ R182, R23, c[0x0][0x2d0], -R4.reuse ;  /* 0x0000b40017b67a23 */ /* 0x100fe40000010804 */
[--C-:B------:R-:W-:Y:S01]  /*14100*/  FFMA.FTZ R169, R10, c[0x0][0x2d0], -R4.reuse ;  /* 0x0000b4000aa97a23 */ /* 0x100fe20000010804 */
[----:B------:R-:W2:Y:S01]  /*14110*/  MUFU.EX2 R0, R0 ;  /* 0x0000000000007308 */ /* 0x000ea20000000800 */
[C---:B---3--:R-:W-:Y:S02]  /*14120*/  FMUL.FTZ R20, R2.reuse, R148 ;  /* 0x0000009402147220 */ /* 0x048fe40000410000 */
[----:B------:R-:W-:Y:S02]  /*14130*/  FMUL.FTZ R21, R2, R149 ;  /* 0x0000009502157220 */ /* 0x000fe40000410000 */
[--C-:B------:R-:W-:Y:S02]  /*14140*/  FFMA.FTZ R170, R11, c[0x0][0x2d0], -R4.reuse ;  /* 0x0000b4000baa7a23 */ /* 0x100fe40000010804 */
[--C-:B------:R-:W-:Y:S02]  /*14150*/  FFMA.FTZ R6, R6, c[0x0][0x2d0], -R4.reuse ;  /* 0x0000b40006067a23 */ /* 0x100fe40000010804 */
[--C-:B------:R-:W-:Y:S01]  /*14160*/  FFMA.FTZ R7, R7, c[0x0][0x2d0], -R4.reuse ;  /* 0x0000b40007077a23 */ /* 0x100fe20000010804 */
[----:B------:R3:W-:Y:S01]  /*14170*/  MUFU.EX2 R199, R5 ;  /* 0x0000000500c77308 */ /* 0x0007e20000000800 */
[C---:B------:R-:W-:Y:S02]  /*14180*/  FMUL.FTZ R8, R2.reuse, R160 ;  /* 0x000000a002087220 */ /* 0x040fe40000410000 */
[C---:B------:R-:W-:Y:S02]  /*14190*/  FMUL.FTZ R9, R2.reuse, R161 ;  /* 0x000000a102097220 */ /* 0x040fe40000410000 */
[----:B------:R-:W-:Y:S02]  /*141a0*/  FMUL.FTZ R13, R2, R157 ;  /* 0x0000009d020d7220 */ /* 0x000fe40000410000 */
[--C-:B------:R-:W-:Y:S02]  /*141b0*/  FFMA.FTZ R175, R18, c[0x0][0x2d0], -R4.reuse ;  /* 0x0000b40012af7a23 */ /* 0x100fe40000010804 */
[--C-:B------:R-:W-:Y:S01]  /*141c0*/  FFMA.FTZ R177, R19, c[0x0][0x2d0], -R4.reuse ;  /* 0x0000b40013b17a23 */ /* 0x100fe20000010804 */
[----:B------:R-:W4:Y:S01]  /*141d0*/  MUFU.EX2 R160, R168 ;  /* 0x000000a800a07308 */ /* 0x000f220000000800 */
[C---:B------:R-:W-:Y:S01]  /*141e0*/  FMUL.FTZ R24, R2.reuse, R144 ;  /* 0x0000009002187220 */ /* 0x040fe20000410000 */
[----:B-1----:R-:W-:Y:S01]  /*141f0*/  F2FP.BF16.PACK_AB R144, R171, R181 ;  /* 0x000000b5ab90723e */ /* 0x002fe200000010ff */
[----:B------:R-:W-:Y:S02]  /*14200*/  FMUL.FTZ R25, R2, R145 ;  /* 0x0000009102197220 */ /* 0x000fe40000410000 */
[C---:B--2---:R-:W-:Y:S02]  /*14210*/  FMUL.FTZ R22, R0.reuse, R150 ;  /* 0x0000009600167220 */ /* 0x044fe40000410000 */
[----:B------:R-:W-:Y:S02]  /*14220*/  FMUL.FTZ R23, R0, R151 ;  /* 0x0000009700177220 */ /* 0x000fe40000410000 */
[----:B------:R-:W1:Y:S01]  /*14230*/  LDSM.16.MT88.4 R148, [R190] ;  /* 0x00000000be94783b */ /* 0x000e620000004200 */
[----:B------:R-:W-:Y:S01]  /*14240*/  MUFU.EX2 R161, R170 ;  /* 0x000000aa00a17308 */ /* 0x000fe20000000800 */
[--C-:B------:R-:W-:Y:S02]  /*14250*/  FFMA.FTZ R173, R14, c[0x0][0x2d0], -R4.reuse ;  /* 0x0000b4000ead7a23 */ /* 0x100fe40000010804 */
[--C-:B------:R-:W-:Y:S02]  /*14260*/  FFMA.FTZ R172, R15, c[0x0][0x2d0], -R4.reuse ;  /* 0x0000b4000fac7a23 */ /* 0x100fe40000010804 */
[----:B---3--:R-:W-:Y:S02]  /*14270*/  FMUL.FTZ R5, R2, R165 ;  /* 0x000000a502057220 */ /* 0x008fe40000410000 */
[--C-:B------:R-:W-:Y:S02]  /*14280*/  FFMA.FTZ R184, R26, c[0x0][0x2d0], -R4.reuse ;  /* 0x0000b4001ab87a23 */ /* 0x100fe40000010804 */
[----:B------:R-:W-:Y:S01]  /*14290*/  FMUL.FTZ R26, R0, R146 ;  /* 0x00000092001a7220 */ /* 0x000fe20000410000 */
[----:B------:R-:W2:Y:S01]  /*142a0*/  MUFU.EX2 R157, R169 ;  /* 0x000000a9009d7308 */ /* 0x000ea20000000800 */
[----:B------:R-:W-:Y:S02]  /*142b0*/  FFMA.FTZ R185, R27, c[0x0][0x2d0], -R4 ;  /* 0x0000b4001bb97a23 */ /* 0x000fe40000010804 */
[----:B------:R-:W-:Y:S01]  /*142c0*/  FMUL.FTZ R4, R2, R164 ;  /* 0x000000a402047220 */ /* 0x000fe20000410000 */
[----:B----4-:R-:W-:Y:S01]  /*142d0*/  F2FP.BF16.PACK_AB R146, R160, R199 ;  /* 0x000000c7a092723e */ /* 0x010fe200000010ff */
[C---:B------:R-:W-:Y:S02]  /*142e0*/  FMUL.FTZ R27, R0.reuse, R147 ;  /* 0x00000093001b7220 */ /* 0x040fe40000410000 */
[C---:B------:R-:W-:Y:S02]  /*142f0*/  FMUL.FTZ R10, R0.reuse, R162 ;  /* 0x000000a2000a7220 */ /* 0x040fe40000410000 */
[----:B------:R-:W-:Y:S01]  /*14300*/  FMUL.FTZ R11, R0, R163 ;  /* 0x000000a3000b7220 */ /* 0x000fe20000410000 */
[----:B------:R3:W-:Y:S01]  /*14310*/  MUFU.EX2 R174, R6 ;  /* 0x0000000600ae7308 */ /* 0x0007e20000000800 */
[----:B------:R-:W-:Y:S02]  /*14320*/  FMUL.FTZ R12, R2, R156 ;  /* 0x0000009c020c7220 */ /* 0x000fe40000410000 */
[C---:B------:R-:W-:Y:S02]  /*14330*/  FMUL.FTZ R14, R0.reuse, R158 ;  /* 0x0000009e000e7220 */ /* 0x040fe40000410000 */
[----:B------:R-:W-:Y:S02]  /*14340*/  FMUL.FTZ R15, R0, R159 ;  /* 0x0000009f000f7220 */ /* 0x000fe40000410000 */
[C---:B------:R-:W-:Y:S02]  /*14350*/  FMUL.FTZ R16, R2.reuse, R152 ;  /* 0x0000009802107220 */ /* 0x040fe40000410000 */
[----:B------:R-:W-:Y:S01]  /*14360*/  FMUL.FTZ R17, R2, R153 ;  /* 0x0000009902117220 */ /* 0x000fe20000410000 */
[----:B------:R-:W4:Y:S01]  /*14370*/  MUFU.EX2 R203, R7 ;  /* 0x0000000700cb7308 */ /* 0x000f220000000800 */
[C---:B------:R-:W-:Y:S02]  /*14380*/  FMUL.FTZ R18, R0.reuse, R154 ;  /* 0x0000009a00127220 */ /* 0x040fe40000410000 */
[----:B------:R-:W-:Y:S01]  /*14390*/  FMUL.FTZ R19, R0, R155 ;  /* 0x0000009b00137220 */ /* 0x000fe20000410000 */
[----:B--2---:R-:W-:Y:S01]  /*143a0*/  F2FP.BF16.PACK_AB R147, R161, R157 ;  /* 0x0000009da193723e */ /* 0x004fe200000010ff */
[C---:B------:R-:W-:Y:S01]  /*143b0*/  FMUL.FTZ R28, R2.reuse, R28 ;  /* 0x0000001c021c7220 */ /* 0x040fe20000410000 */
[----:B------:R-:W-:Y:S01]  /*143c0*/  LDSM.16.MT88.4 R152, [R191+0x800] ;  /* 0x00080000bf98783b */ /* 0x000fe20000004200 */
[----:B------:R-:W-:Y:S02]  /*143d0*/  FMUL.FTZ R29, R2, R29 ;  /* 0x0000001d021d7220 */ /* 0x000fe40000410000 */
[C---:B------:R-:W-:Y:S01]  /*143e0*/  FMUL.FTZ R30, R0.reuse, R30 ;  /* 0x0000001e001e7220 */ /* 0x040fe20000410000 */
[----:B------:R-:W-:Y:S01]  /*143f0*/  MUFU.EX2 R156, R180 ;  /* 0x000000b4009c7308 */ /* 0x000fe20000000800 */
[----:B------:R-:W-:Y:S02]  /*14400*/  FMUL.FTZ R31, R0, R31 ;  /* 0x0000001f001f7220 */ /* 0x000fe40000410000 */
[----:B------:R-:W-:Y:S02]  /*14410*/  FMUL.FTZ R32, R2, R32 ;  /* 0x0000002002207220 */ /* 0x000fe40000410000 */
[----:B---3--:R-:W-:Y:S02]  /*14420*/  FMUL.FTZ R6, R0, R166 ;  /* 0x000000a600067220 */ /* 0x008fe40000410000 */
[----:B------:R-:W-:Y:S02]  /*14430*/  FMUL.FTZ R33, R2, R33 ;  /* 0x0000002102217220 */ /* 0x000fe40000410000 */
[C---:B------:R-:W-:Y:S01]  /*14440*/  FMUL.FTZ R34, R0.reuse, R34 ;  /* 0x0000002200227220 */ /* 0x040fe20000410000 */
[----:B------:R-:W-:Y:S01]  /*14450*/  MUFU.EX2 R165, R179 ;  /* 0x000000b300a57308 */ /* 0x000fe20000000800 */
[----:B------:R-:W-:Y:S02]  /*14460*/  FMUL.FTZ R35, R0, R35 ;  /* 0x0000002300237220 */ /* 0x000fe40000410000 */
[----:B------:R-:W-:Y:S01]  /*14470*/  FMUL.FTZ R36, R2, R36 ;  /* 0x0000002402247220 */ /* 0x000fe20000410000 */
[----:B----4-:R-:W-:Y:S01]  /*14480*/  F2FP.BF16.PACK_AB R145, R203, R174 ;  /* 0x000000aecb91723e */ /* 0x010fe200000010ff */
[----:B------:R-:W-:Y:S02]  /*14490*/  FMUL.FTZ R7, R0, R167 ;  /* 0x000000a700077220 */ /* 0x000fe40000410000 */
[----:B------:R-:W-:Y:S02]  /*144a0*/  FMUL.FTZ R37, R2, R37 ;  /* 0x0000002502257220 */ /* 0x000fe40000410000 */
[C---:B------:R-:W-:Y:S01]  /*144b0*/  FMUL.FTZ R38, R0.reuse, R38 ;  /* 0x0000002600267220 */ /* 0x040fe20000410000 */
[----:B------:R-:W-:Y:S01]  /*144c0*/  MUFU.EX2 R158, R173 ;  /* 0x000000ad009e7308 */ /* 0x000fe20000000800 */
[----:B------:R-:W-:Y:S01]  /*144d0*/  FMUL.FTZ R39, R0, R39 ;  /* 0x0000002700277220 */ /* 0x000fe20000410000 */
[C---:B-1----:R-:W-:Y:S05]  /*144e0*/  HMMA.16816.F32.BF16 R4, R144.reuse, R148, R4 ;  /* 0x000000949004723c */ /* 0x042fea0000041804 */
[C---:B------:R-:W-:Y:S02]  /*144f0*/  FMUL.FTZ R40, R2.reuse, R40 ;  /* 0x0000002802287220 */ /* 0x040fe40000410000 */
[----:B------:R-:W-:Y:S01]  /*14500*/  FMUL.FTZ R41, R2, R41 ;  /* 0x0000002902297220 */ /* 0x000fe20000410000 */
[C---:B------:R-:W-:Y:S01]  /*14510*/  HMMA.16816.F32.BF16 R8, R144.reuse, R150, R8 ;  /* 0x000000969008723c */ /* 0x040fe20000041808 */
[----:B------:R-:W1:Y:S01]  /*14520*/  LDSM.16.MT88.4 R148, [R191] ;  /* 0x00000000bf94783b */ /* 0x000e620000004200 */
[----:B------:R-:W-:Y:S02]  /*14530*/  MUFU.EX2 R159, R172 ;  /* 0x000000ac009f7308 */ /* 0x000fe40000000800 */
[C---:B------:R-:W-:Y:S02]  /*14540*/  FMUL.FTZ R42, R0.reuse, R42 ;  /* 0x0000002a002a7220 */ /* 0x040fe40000410000 */
[----:B------:R-:W-:Y:S02]  /*14550*/  FMUL.FTZ R43, R0, R43 ;  /* 0x0000002b002b7220 */ /* 0x000fe40000410000 */
[C---:B------:R-:W-:Y:S04]  /*14560*/  FMUL.FTZ R44, R2.reuse, R44 ;  /* 0x0000002c022c7220 */ /* 0x040fe80000410000 */
[----:B------:R-:W-:Y:S01]  /*14570*/  FMUL.FTZ R45, R2, R45 ;  /* 0x0000002d022d7220 */ /* 0x000fe20000410000 */
[----:B------:R-:W-:Y:S01]  /*14580*/  MUFU.EX2 R164, R178 ;  /* 0x000000b200a47308 */ /* 0x000fe20000000800 */
[C---:B------:R-:W-:Y:S02]  /*14590*/  FMUL.FTZ R46, R0.reuse, R46 ;  /* 0x0000002e002e7220 */ /* 0x040fe40000410000 */
[----:B------:R-:W-:Y:S02]  /*145a0*/  FMUL.FTZ R47, R0, R47 ;  /* 0x0000002f002f7220 */ /* 0x000fe40000410000 */
[C---:B------:R-:W-:Y:S02]  /*145b0*/  FMUL.FTZ R48, R2.reuse, R48 ;  /* 0x0000003002307220 */ /* 0x040fe40000410000 */
[----:B------:R-:W-:Y:S02]  /*145c0*/  FMUL.FTZ R49, R2, R49 ;  /* 0x0000003102317220 */ /* 0x000fe40000410000 */
[C---:B------:R-:W-:Y:S01]  /*145d0*/  FMUL.FTZ R50, R0.reuse, R50 ;  /* 0x0000003200327220 */ /* 0x040fe20000410000 */
[----:B------:R-:W-:Y:S01]  /*145e0*/  MUFU.EX2 R180, R175 ;  /* 0x000000af00b47308 */ /* 0x000fe20000000800 */
[----:B------:R-:W-:Y:S02]  /*145f0*/  FMUL.FTZ R51, R0, R51 ;  /* 0x0000003300337220 */ /* 0x000fe40000410000 */
[C---:B------:R-:W-:Y:S02]  /*14600*/  FMUL.FTZ R52, R2.reuse, R52 ;  /* 0x0000003402347220 */ /* 0x040fe40000410000 */
[----:B------:R-:W-:Y:S02]  /*14610*/  FMUL.FTZ R53, R2, R53 ;  /* 0x0000003502357220 */ /* 0x000fe40000410000 */
[C---:B------:R-:W-:Y:S02]  /*14620*/  FMUL.FTZ R54, R0.reuse, R54 ;  /* 0x0000003600367220 */ /* 0x040fe40000410000 */
[----:B------:R-:W-:Y:S01]  /*14630*/  FMUL.FTZ R55, R0, R55 ;  /* 0x0000003700377220 */ /* 0x000fe20000410000 */
[----:B------:R-:W-:Y:S01]  /*14640*/  MUFU.EX2 R179, R177 ;  /* 0x000000b100b37308 */ /* 0x000fe20000000800 */
[C---:B------:R-:W-:Y:S02]  /*14650*/  FMUL.FTZ R56, R2.reuse, R56 ;  /* 0x0000003802387220 */ /* 0x040fe40000410000 */
[----:B------:R-:W-:Y:S02]  /*14660*/  FMUL.FTZ R57, R2, R57 ;  /* 0x0000003902397220 */ /* 0x000fe40000410000 */
[C---:B------:R-:W-:Y:S02]  /*14670*/  FMUL.FTZ R58, R0.reuse, R58 ;  /* 0x0000003a003a7220 */ /* 0x040fe40000410000 */
[----:B------:R-:W-:Y:S01]  /*14680*/  FMUL.FTZ R59, R0, R59 ;  /* 0x0000003b003b7220 */ /* 0x000fe20000410000 */
[C---:B-1----:R-:W-:Y:S02]  /*14690*/  HMMA.16816.F32.BF16 R12, R144.reuse, R148, R12 ;  /* 0x00000094900c723c */ /* 0x042fe4000004180c */
[----:B------:R-:W-:Y:S01]  /*146a0*/  MUFU.EX2 R173, R186 ;  /* 0x000000ba00ad7308 */ /* 0x000fe20000000800 */
[C---:B------:R-:W-:Y:S02]  /*146b0*/  FMUL.FTZ R60, R2.reuse, R60 ;  /* 0x0000003c023c7220 */ /* 0x040fe40000410000 */
[----:B------:R-:W-:Y:S02]  /*146c0*/  FMUL.FTZ R61, R2, R61 ;  /* 0x0000003d023d7220 */ /* 0x000fe40000410000 */
[C---:B------:R-:W-:Y:S01]  /*146d0*/  FMUL.FTZ R62, R0.reuse, R62 ;  /* 0x0000003e003e7220 */ /* 0x040fe20000410000 */
[C---:B------:R-:W-:Y:S01]  /*146e0*/  HMMA.16816.F32.BF16 R16, R144.reuse, R150, R16 ;  /* 0x000000969010723c */ /* 0x040fe20000041810 */
[----:B------:R-:W1:Y:S03]  /*146f0*/  LDSM.16.MT88.4 R148, [R193] ;  /* 0x00000000c194783b */ /* 0x000e660000004200 */
[----:B------:R-:W-:Y:S01]  /*14700*/  FMUL.FTZ R63, R0, R63 ;  /* 0x0000003f003f7220 */ /* 0x000fe20000410000 */
[----:B------:R-:W2:Y:S01]  /*14710*/  MUFU.EX2 R175, R187 ;  /* 0x000000bb00af7308 */ /* 0x000ea20000000800 */
[C---:B------:R-:W-:Y:S02]  /*14720*/  FMUL.FTZ R64, R2.reuse, R64 ;  /* 0x0000004002407220 */ /* 0x040fe40000410000 */
[----:B------:R-:W-:Y:S04]  /*14730*/  FMUL.FTZ R65, R2, R65 ;  /* 0x0000004102417220 */ /* 0x000fe80000410000 */
[C---:B------:R-:W-:Y:S02]  /*14740*/  FMUL.FTZ R66, R0.reuse, R66 ;  /* 0x0000004200427220 */ /* 0x040fe40000410000 */
[----:B------:R-:W-:Y:S01]  /*14750*/  FMUL.FTZ R67, R0, R67 ;  /* 0x0000004300437220 */ /* 0x000fe20000410000 */
[----:B------:R-:W-:Y:S01]  /*14760*/  MUFU.EX2 R177, R198 ;  /* 0x000000c600b17308 */ /* 0x000fe20000000800 */
[C---:B------:R-:W-:Y:S02]  /*14770*/  FMUL.FTZ R68, R2.reuse, R68 ;  /* 0x0000004402447220 */ /* 0x040fe40000410000 */
[----:B------:R-:W-:Y:S02]  /*14780*/  FMUL.FTZ R69, R2, R69 ;  /* 0x0000004502457220 */ /* 0x000fe40000410000 */
[C---:B------:R-:W-:Y:S02]  /*14790*/  FMUL.FTZ R70, R0.reuse, R70 ;  /* 0x0000004600467220 */ /* 0x040fe40000410000 */
[----:B------:R-:W-:Y:S02]  /*147a0*/  FMUL.FTZ R71, R0, R71 ;  /* 0x0000004700477220 */ /* 0x000fe40000410000 */
[C---:B------:R-:W-:Y:S01]  /*147b0*/  FMUL.FTZ R72, R2.reuse, R72 ;  /* 0x0000004802487220 */ /* 0x040fe20000410000 */
[----:B------:R-:W3:Y:S01]  /*147c0*/  MUFU.EX2 R178, R132 ;  /* 0x0000008400b27308 */ /* 0x000ee20000000800 */
[----:B------:R-:W-:Y:S02]  /*147d0*/  FMUL.FTZ R73, R2, R73 ;  /* 0x0000004902497220 */ /* 0x000fe40000410000 */
[C---:B------:R-:W-:Y:S01]  /*147e0*/  FMUL.FTZ R74, R0.reuse, R74 ;  /* 0x0000004a004a7220 */ /* 0x040fe20000410000 */
[----:B--2---:R-:W-:Y:S01]  /*147f0*/  F2FP.BF16.PACK_AB R168, R175, R173 ;  /* 0x000000adafa8723e */ /* 0x004fe200000010ff */
[----:B------:R-:W-:Y:S02]  /*14800*/  FMUL.FTZ R75, R0, R75 ;  /* 0x0000004b004b7220 */ /* 0x000fe40000410000 */
[C---:B------:R-:W-:Y:S02]  /*14810*/  FMUL.FTZ R76, R2.reuse, R76 ;  /* 0x0000004c024c7220 */ /* 0x040fe40000410000 */
[----:B------:R-:W-:Y:S01]  /*14820*/  FMUL.FTZ R77, R2, R77 ;  /* 0x0000004d024d7220 */ /* 0x000fe20000410000 */
[----:B------:R-:W-:Y:S01]  /*14830*/  MUFU.EX2 R172, R185 ;  /* 0x000000b900ac7308 */ /* 0x000fe20000000800 */
        /* <DEDUP_REMOVED lines=8> */
[----:B------:R-:W1:Y:S03]  /*148c0*/  LDSM.16.MT88.4 R148, [R192] ;  /* 0x00000000c094783b */ /* 0x000e660000004200 */
[----:B------:R-:W-:Y:S01]  /*148d0*/  FMUL.FTZ R84, R2, R84 ;  /* 0x0000005402547220 */ /* 0x000fe20000410000 */
[----:B---3--:R-:W-:Y:S01]  /*148e0*/  F2FP.BF16.PACK_AB R170, R178, R177 ;  /* 0x000000b1b2aa723e */ /* 0x008fe200000010ff */
[----:B------:R-:W-:Y:S02]  /*148f0*/  FMUL.FTZ R85, R2, R85 ;  /* 0x0000005502557220 */ /* 0x000fe40000410000 */
[C---:B------:R-:W-:Y:S04]  /*14900*/  FMUL.FTZ R86, R0.reuse, R86 ;  /* 0x0000005600567220 */ /* 0x040fe80000410000 */
        /* <DEDUP_REMOVED lines=47> */
[C---:B------:R-:W-:Y:S04]  /*14c00*/  FMUL.FTZ R128, R2.reuse, R128 ;  /* 0x0000008002807220 */ /* 0x040fe80000410000 */
[----:B------:R-:W-:Y:S02]  /*14c10*/  FMUL.FTZ R129, R2, R129 ;  /* 0x0000008102817220 */ /* 0x000fe40000410000 */
[C---:B------:R-:W-:Y:S02]  /*14c20*/  FMUL.FTZ R130, R0.reuse, R130 ;  /* 0x0000008200827220 */ /* 0x040fe40000410000 */
[----:B------:R-:W-:Y:S02]  /*14c30*/  FMUL.FTZ R131, R0, R131 ;  /* 0x0000008300837220 */ /* 0x000fe40000410000 */
[----:B------:R-:W-:Y:S02]  /*14c40*/  FFMA.FTZ R136, R2, R204, R181 ;  /* 0x000000cc02887223 */ /* 0x000fe400000100b5 */
[----:B------:R-:W-:Y:S01]  /*14c50*/  MUFU.EX2 R181, R176 ;  /* 0x000000b000b57308 */ /* 0x000fe20000000800 */
[----:B------:R-:W-:Y:S02]  /*14c60*/  FFMA.FTZ R2, R0, R205, R174 ;  /* 0x000000cd00027223 */ /* 0x000fe400000100ae */
[----:B------:R-:W-:Y:S02]  /*14c70*/  FADD.FTZ R136, R171, R136 ;  /* 0x00000088ab887221 */ /* 0x000fe40000010000 */
[----:B------:R-:W-:Y:S02]  /*14c80*/  FADD.FTZ R0, R203, R2 ;  /* 0x00000002cb007221 */ /* 0x000fe40000010000 */
[----:B------:R-:W-:Y:S02]  /*14c90*/  FADD.FTZ R2, R199, R136 ;  /* 0x00000088c7027221 */ /* 0x000fe40000010000 */
[----:B------:R-:W-:Y:S01]  /*14ca0*/  FADD.FTZ R0, R157, R0 ;  /* 0x000000009d007221 */ /* 0x000fe20000010000 */
[----:B------:R-:W-:Y:S01]  /*14cb0*/  MUFU.EX2 R174, R183 ;  /* 0x000000b700ae7308 */ /* 0x000fe20000000800 */
[----:B------:R-:W-:Y:S02]  /*14cc0*/  FADD.FTZ R136, R160, R2 ;  /* 0x00000002a0887221 */ /* 0x000fe40000010000 */
[----:B------:R-:W-:Y:S02]  /*14cd0*/  FADD.FTZ R2, R161, R0 ;  /* 0x00000000a1027221 */ /* 0x000fe40000010000 */
[----:B------:R-:W-:Y:S01]  /*14ce0*/  LDSM.16.MT88.4 R160, [R190+0x1000] ;  /* 0x00100000bea0783b */ /* 0x000fe20000004200 */
[----:B------:R-:W-:Y:S02]  /*14cf0*/  FADD.FTZ R0, R156, R136 ;  /* 0x000000889c007221 */ /* 0x000fe40000010000 */
[----:B------:R-:W-:Y:S02]  /*14d00*/  FADD.FTZ R2, R158, R2 ;  /* 0x000000029e027221 */ /* 0x000fe40000010000 */
[----:B------:R-:W-:Y:S01]  /*14d10*/  FADD.FTZ R0, R165, R0 ;  /* 0x00000000a5007221 */ /* 0x000fe20000010000 */
[C---:B-1----:R-:W-:Y:S01]  /*14d20*/  HMMA.16816.F32.BF16 R44, R144.reuse, R148, R44 ;  /* 0x00000094902c723c */ /* 0x042fe2000004182c */
[----:B------:R-:W1:Y:S02]  /*14d30*/  MUFU.EX2 R176, R182 ;  /* 0x000000b600b07308 */ /* 0x000e640000000800 */
[----:B------:R-:W-:Y:S02]  /*14d40*/  FADD.FTZ R132, R159, R2 ;  /* 0x000000029f847221 */ /* 0x000fe40000010000 */
[----:B------:R-:W-:Y:S02]  /*14d50*/  FADD.FTZ R2, R164, R0 ;  /* 0x00000000a4027221 */ /* 0x000fe40000010000 */
[----:B------:R-:W-:Y:S01]  /*14d60*/  FADD.FTZ R0, R180, R132 ;  /* 0x00000084b4007221 */ /* 0x000fe20000010000 */
[C---:B------:R-:W-:Y:S01]  /*14d70*/  HMMA.16816.F32.BF16 R48, R144.reuse, R150, R48 ;  /* 0x000000969030723c */ /* 0x040fe20000041830 */
[----:B------:R-:W2:Y:S02]  /*14d80*/  LDSM.16.MT88.4 R148, [R193+0x1800] ;  /* 0x00180000c194783b */ /* 0x000ea40000004200 */
[----:B------:R-:W3:Y:S01]  /*14d90*/  MUFU.EX2 R136, R184 ;  /* 0x000000b800887308 */ /* 0x000ee20000000800 */
[----:B-1----:R-:W-:Y:S02]  /*14da0*/  F2FP.BF16.PACK_AB R169, R176, R174 ;  /* 0x000000aeb0a9723e */ /* 0x002fe400000010ff */
[----:B---3--:R-:W-:Y:S02]  /*14db0*/  F2FP.BF16.PACK_AB R171, R172, R136 ;  /* 0x00000088acab723e */ /* 0x008fe400000010ff */
        /* <DEDUP_REMOVED lines=29> */
[----:B------:R-:W1:Y:S06]  /*14f90*/  LDSM.16.MT88.4 R148, [R190+0x800] ;  /* 0x00080000be94783b */ /* 0x000e6c0000004200 */
[----:B------:R-:W-:Y:S02]  /*14fa0*/  F2FP.BF16.PACK_AB R144, R165, R156 ;  /* 0x0000009ca590723e */ /* 0x000fe400000010ff */
[----:B------:R-:W-:Y:S03]  /*14fb0*/  F2FP.BF16.PACK_AB R145, R159, R158 ;  /* 0x0000009e9f91723e */ /* 0x000fe600000010ff */
[----:B------:R-:W-:Y:S02]  /*14fc0*/  F2FP.BF16.PACK_AB R146, R181, R164 ;  /* 0x000000a4b592723e */ /* 0x000fe400000010ff */
[----:B------:R-:W-:Y:S07]  /*14fd0*/  F2FP.BF16.PACK_AB R147, R179, R180 ;  /* 0x000000b4b393723e */ /* 0x000fee00000010ff */
[C---:B-1----:R-:W-:Y:S08]  /*14fe0*/  HMMA.16816.F32.BF16 R4, R144.reuse, R148, R4 ;  /* 0x000000949004723c */ /* 0x042ff00000041804 */
[C---:B------:R-:W-:Y:S01]  /*14ff0*/  HMMA.16816.F32.BF16 R8, R144.reuse, R150, R8 ;  /* 0x000000969008723c */ /* 0x040fe20000041808 */
[----:B------:R-:W1:Y:S07]  /*15000*/  LDSM.16.MT88.4 R148, [R193+0x800] ;  /* 0x00080000c194783b */ /* 0x000e6e0000004200 */
        /* <DEDUP_REMOVED lines=101> */
[----:B------:R-:W-:-:S05]  /*15660*/  @P4 BRA `(.L_x_1482) ;  /* 0xffffd77000004947 */ /* 0x000fca000383ffff */
.L_x_1479:
        /* <DEDUP_REMOVED lines=8> */
.L_x_1552:
[----:B------:R-:W-:Y:S01]  /*156f0*/  FSETP.NE.FTZ.AND P1, PT, R0, RZ, PT ;  /* 0x000000ff0000720b */ /* 0x000fe20003f35000 */
[----:B---3--:R-:W-:Y:S01]  /*15700*/  FADD.FTZ R3, R3, R4 ;  /* 0x0000000403037221 */ /* 0x008fe20000010000 */
[----:B------:R-:W-:Y:S02]  /*15710*/  MOV R2, RZ ;  /* 0x000000ff00027202 */ /* 0x000fe40000000f00 */
[----:B------:R-:W-:Y:S02]  /*15720*/  MOV R21, 0xff800000 ;  /* 0xff80000000157802 */ /* 0x000fe40000000f00 */
[----:B------:R-:W-:-:S02]  /*15730*/  FSETP.NE.FTZ.AND P0, PT, R3, RZ, PT ;  /* 0x000000ff0300720b */ /* 0x000fc40003f15000 */
[----:B------:R-:W-:-:S05]  /*15740*/  MOV R20, 0xff800000 ;  /* 0xff80000000147802 */ /* 0x000fca0000000f00 */
        /* <DEDUP_REMOVED lines=75> */
[----:B------:R-:W-:Y:S02]  /*15c00*/  @P1 FMUL.FTZ R5, R5, 0.69314718246459960938 ;  /* 0x3f31721805051820 */ /* 0x000fe40000410000 */
[C---:B------:R-:W-:Y:S02]  /*15c10*/  FMUL.FTZ R34, R0.reuse, R42 ;  /* 0x0000002a00227220 */ /* 0x040fe40000410000 */
[----:B------:R-:W-:-:S02]  /*15c20*/  FMUL.FTZ R35, R0, R43 ;  /* 0x0000002b00237220 */ /* 0x000fc40000410000 */
[C---:B------:R-:W-:Y:S01]  /*15c30*/  FMUL.FTZ R42, R0.reuse, R50 ;  /* 0x00000032002a7220 */ /* 0x040fe20000410000 */
[----:B--2---:R-:W-:Y:S01]  /*15c40*/  @P0 MOV R3, 0x3f317218 ;  /* 0x3f31721800030802 */ /* 0x004fe20000000f00 */
        /* <DEDUP_REMOVED lines=11> */
[----:B---3--:R-:W-:-:S02]  /*15d00*/  @P0 FMUL.FTZ R2, R2, 0.69314718246459960938 ;  /* 0x3f31721802020820 */ /* 0x008fc40000410000 */
        /* <DEDUP_REMOVED lines=51> */
.L_x_1412:
[----:B------:R2:W5:Y:S04]  /*16040*/  LDL R6, [R1] ;  /* 0x0000000001067983 */ /* 0x0005680000100800 */
[----:B------:R-:W3:Y:S01]  /*16050*/  S2R R2, SR_TID.X ;  /* 0x0000000000027919 */ /* 0x000ee20000002100 */
[----:B------:R-:W-:Y:S01]  /*16060*/  BSSY B0, `(.L_x_1484) ;  /* 0x0000011000007945 */ /* 0x000fe20003800000 */
        /* <DEDUP_REMOVED lines=15> */
[----:B------:R2:W-:Y:S02]  /*16160*/  STL [R1], R6 ;  /* 0x0000000601007387 */ /* 0x0005e40000100800 */
.L_x_1485:
[----:B--2---:R-:W-:Y:S05]  /*16170*/  BSYNC B0 ;  /* 0x0000000000007941 */ /* 0x004fea0003800000 */
.L_x_1484:
[----:B------:R-:W-:Y:S01]  /*16180*/  PRMT R0, R0, 0x9910, RZ ;  /* 0x0000991000007816 */ /* 0x000fe200000000ff */
[----:B------:R-:W-:Y:S01]  /*16190*/  BSSY B1, `(.L_x_1486) ;  /* 0x0000423000017945 */ /* 0x000fe20003800000 */
[----:B-1---5:R-:W-:Y:S02]  /*161a0*/  IMAD.MOV.U32 R114, RZ, RZ, R6 ;  /* 0x000000ffff727224 */ /* 0x022fe400078e0006 */
        /* <DEDUP_REMOVED lines=15> */
[----:B------:R-:W-:Y:S01]  /*162a0*/  F2FP.BF16.PACK_AB R4, R97, R96 ;  /* 0x000000606104723e */ /* 0x000fe200000010ff */
[----:B--2---:R1:W-:Y:S04]  /*162b0*/  STS [R9+0x80], R0 ;  /* 0x0000800009007388 */ /* 0x0043e80000000800 */
[----:B------:R2:W-:Y:S04]  /*162c0*/  STS [R9+0x480], R2 ;  /* 0x0004800209007388 */ /* 0x0005e80000000800 */
[----:B---3--:R3:W-:Y:S01]  /*162d0*/  STS [R12], R3 ;  /* 0x000000030c007388 */ /* 0x0087e20000000800 */
[----:B-1----:R-:W-:-:S02]  /*162e0*/  F2FP.BF16.PACK_AB R0, R163, R162 ;  /* 0x000000a2a300723e */ /* 0x002fc400000010ff */
[----:B--2---:R-:W-:-:S03]  /*162f0*/  F2FP.BF16.PACK_AB R2, R25, R24 ;  /* 0x000000181902723e */ /* 0x004fc600000010ff */
[----:B------:R1:W-:Y:S01]  /*16300*/  STS [R12+0x400], R0 ;  /* 0x000400000c007388 */ /* 0x0003e20000000800 */
[----:B---3--:R-:W-:-:S03]  /*16310*/  F2FP.BF16.PACK_AB R3, R125, R124 ;  /* 0x0000007c7d03723e */ /* 0x008fc600000010ff */
[----:B----4-:R2:W-:Y:S04]  /*16320*/  STS [R8+0x80], R2 ;  /* 0x0000800208007388 */ /* 0x0105e80000000800 */
        /* <DEDUP_REMOVED lines=87> */
[----:B------:R1:W-:Y:S04]  /*168a0*/  STS [R9+0xc080], R0 ;  /* 0x00c0800009007388 */ /* 0x0003e80000000800 */
[----:B------:R2:W-:Y:S01]  /*168b0*/  STS [R9+0xc480], R2 ;  /* 0x00c4800209007388 */ /* 0x0005e20000000800 */
[----:B---3--:R-:W-:Y:S02]  /*168c0*/  F2FP.BF16.PACK_AB R3, R109, R108 ;  /* 0x0000006c6d03723e */ /* 0x008fe400000010ff */
[----:B-1----:R-:W-:Y:S01]  /*168d0*/  F2FP.BF16.PACK_AB R0, R173, R172 ;  /* 0x000000acad00723e */ /* 0x002fe200000010ff */
[----:B--2---:R-:W2:Y:S01]  /*168e0*/  LDL R9, [R1+0x14] ;  /* 0x0000140001097983 */ /* 0x004ea20000100800 */
[----:B------:R-:W-:-:S03]  /*168f0*/  F2FP.BF16.PACK_AB R2, R161, R160 ;  /* 0x000000a0a102723e */ /* 0x000fc600000010ff */
[----:B------:R1:W-:Y:S04]  /*16900*/  STS [R12+0xc000], R4 ;  /* 0x00c000040c007388 */ /* 0x0003e80000000800 */
[----:B------:R3:W-:Y:S04]  /*16910*/  STS [R12+0xc400], R0 ;  /* 0x00c400000c007388 */ /* 0x0007e80000000800 */
[----:B------:R4:W-:Y:S01]  /*16920*/  STS [R8+0xc080], R3 ;  /* 0x00c0800308007388 */ /* 0x0009e20000000800 */
[----:B-1----:R-:W-:Y:S02]  /*16930*/  F2FP.BF16.PACK_AB R4, R171, R170 ;  /* 0x000000aaab04723e */ /* 0x002fe400000010ff */
[----:B---3--:R-:W-:-:S03]  /*16940*/  F2FP.BF16.PACK_AB R0, R111, R110 ;  /* 0x0000006e6f00723e */ /* 0x008fc600000010ff */
[----:B------:R1:W-:Y:S01]  /*16950*/  STS [R8+0xc480], R4 ;  /* 0x00c4800408007388 */ /* 0x0003e20000000800 */
[----:B----4-:R-:W-:-:S03]  /*16960*/  F2FP.BF16.PACK_AB R3, R157, R156 ;  /* 0x0000009c9d03723e */ /* 0x010fc600000010ff */
[----:B------:R3:W-:Y:S04]  /*16970*/  STS [R11+0xc000], R2 ;  /* 0x00c000020b007388 */ /* 0x0007e80000000800 */
[----:B------:R4:W-:Y:S04]  /*16980*/  STS [R11+0xc400], R0 ;  /* 0x00c400000b007388 */ /* 0x0009e80000000800 */
[----:B------:R4:W-:Y:S01]  /*16990*/  STS [R7+0xc080], R3 ;  /* 0x00c0800307007388 */ /* 0x0009e20000000800 */
[----:B------:R-:W-:Y:S02]  /*169a0*/  ISETP.NE.U32.AND P0, PT, RZ, c[0x0][0x508], PT ;  /* 0x00014200ff007a0c */ /* 0x000fe40003f05070 */
[----:B------:R-:W-:Y:S01]  /*169b0*/  ISETP.NE.U32.AND P2, PT, RZ, c[0x0][0x500], PT ;  /* 0x00014000ff007a0c */ /* 0x000fe20003f45070 */
[----:B------:R-:W-:Y:S01]  /*169c0*/  IMAD.MOV.U32 R13, RZ, RZ, c[0x0][0x388] ;  /* 0x0000e200ff0d7624 */ /* 0x000fe200078e00ff */
[----:B-1----:R-:W2:Y:S01]  /*169d0*/  LDL.LU R8, [R1+0x34] ;  /* 0x0000340001087983 */ /* 0x002ea20000300800 */
[----:B------:R-:W-:-:S02]  /*169e0*/  ISETP.NE.AND.EX P1, PT, RZ, c[0x0][0x50c], PT, P0 ;  /* 0x00014300ff007a0c */ /* 0x000fc40003f25300 */
[----:B------:R-:W-:Y:S02]  /*169f0*/  ISETP.NE.AND.EX P2, PT, RZ, c[0x0][0x504], PT, P2 ;  /* 0x00014100ff007a0c */ /* 0x000fe40003f45320 */
[----:B---3--:R-:W-:Y:S02]  /*16a00*/  F2FP.BF16.PACK_AB R2, R107, R106 ;  /* 0x0000006a6b02723e */ /* 0x008fe400000010ff */
[----:B----4-:R-:W-:-:S03]  /*16a10*/  F2FP.BF16.PACK_AB R0, R117, R116 ;  /* 0x000000747500723e */ /* 0x010fc600000010ff */
[----:B------:R1:W-:Y:S01]  /*16a20*/  STS [R7+0xc480], R2 ;  /* 0x00c4800207007388 */ /* 0x0003e20000000800 */
[----:B------:R-:W-:-:S03]  /*16a30*/  F2FP.BF16.PACK_AB R3, R103, R102 ;  /* 0x000000666703723e */ /* 0x000fc600000010ff */
[----:B------:R3:W-:Y:S01]  /*16a40*/  STS [R6+0xc000], R0 ;  /* 0x00c0000006007388 */ /* 0x0007e20000000800 */
[----:B------:R-:W-:-:S03]  /*16a50*/  @P1 LEA R4, P0, R218, c[0x0][0x508], 0x2 ;  /* 0x00014200da041a11 */ /* 0x000fc600078010ff */
[----:B------:R4:W-:Y:S01]  /*16a60*/  STS [R6+0xc400], R3 ;  /* 0x00c4000306007388 */ /* 0x0009e20000000800 */
[----:B-1----:R-:W-:Y:S02]  /*16a70*/  F2FP.BF16.PACK_AB R2, R113, R112 ;  /* 0x000000707102723e */ /* 0x002fe400000010ff */
[----:B---3--:R-:W-:-:S03]  /*16a80*/  F2FP.BF16.PACK_AB R0, R99, R98 ;  /* 0x000000626300723e */ /* 0x008fc600000010ff */
[----:B------:R1:W-:Y:S01]  /*16a90*/  STS [R5+0xc080], R2 ;  /* 0x00c0800205007388 */ /* 0x0003e20000000800 */
[----:B----4-:R-:W-:-:S03]  /*16aa0*/  F2FP.BF16.PACK_AB R3, R105, R104 ;  /* 0x000000686903723e */ /* 0x010fc600000010ff */
[----:B------:R3:W-:Y:S01]  /*16ab0*/  STS [R5+0xc480], R0 ;  /* 0x00c4800005007388 */ /* 0x0007e20000000800 */
[----:B------:R-:W-:-:S03]  /*16ac0*/  IMAD.MOV.U32 R6, RZ, RZ, 0x4 ;  /* 0x00000004ff067424 */ /* 0x000fc600078e00ff */
[----:B------:R4:W-:Y:S01]  /*16ad0*/  STS [R10+0xc000], R3 ;  /* 0x00c000030a007388 */ /* 0x0009e20000000800 */
[----:B------:R-:W-:-:S04]  /*16ae0*/  IMAD.WIDE R6, R218, R6, c[0x0][0x500] ;  /* 0x00014000da067625 */ /* 0x000fc800078e0206 */
[----:B-1----:R-:W-:Y:S01]  /*16af0*/  IMAD.MOV.U32 R2, RZ, RZ, RZ ;  /* 0x000000ffff027224 */ /* 0x002fe200078e00ff */
[----:B---3--:R-:W-:-:S05]  /*16b00*/  F2FP.BF16.PACK_AB R0, R95, R94 ;  /* 0x0000005e5f00723e */ /* 0x008fca00000010ff */
[----:B------:R1:W-:Y:S04]  /*16b10*/  STS [R10+0xc400], R0 ;  /* 0x00c400000a007388 */ /* 0x0003e80000000800 */
[----:B------:R-:W-:Y:S06]  /*16b20*/  BAR.SYNC.DEFER_BLOCKING 0x1, 0x100 ;  /* 0x0044000000007b1d */ /* 0x000fec0000010000 */
[----:B------:R1:W5:Y:S01]  /*16b30*/  @P2 LDG.E R2, [R6.64] ;  /* 0x0000000606022981 */ /* 0x000362000c1e1900 */
[----:B--2---:R-:W-:-:S05]  /*16b40*/  @P1 LEA.HI.X R5, R218, c[0x0][0x50c], R9, 0x2, P0 ;  /* 0x00014300da051a11 */ /* 0x004fca00000f1409 */
[----:B------:R1:W5:Y:S01]  /*16b50*/  @P1 LDG.E R13, [R4.64] ;  /* 0x00000006040d1981 */ /* 0x000362000c1e1900 */
[----:B------:R-:W-:-:S04]  /*16b60*/  ISETP.NE.AND P0, PT, R8, RZ, PT ;  /* 0x000000ff0800720c */ /* 0x000fc80003f05270 */
[----:B----4-:R-:W-:Y:S01]  /*16b70*/  SEL R3, R8, c[0x0][0x3d4], P0 ;  /* 0x0000f50008037a07 */ /* 0x010fe20000000000 */
[----:B------:R-:W-:Y:S05]  /*16b80*/  @P1 BRA `(.L_x_1488) ;  /* 0x0000004000001947 */ /* 0x000fea0003800000 */
[----:B-1----:R-:W-:Y:S05]  /*16b90*/  @!P2 BRA `(.L_x_1488) ;  /* 0x000000300000a947 */ /* 0x002fea0003800000 */
[----:B------:R1:W2:Y:S04]  /*16ba0*/  LDG.E R0, [R6.64] ;  /* 0x0000000606007981 */ /* 0x0002a8000c1e1900 */
[----:B-1----:R-:W2:Y:S02]  /*16bb0*/  LDG.E R6, [R6.64+0x4] ;  /* 0x0000040606067981 */ /* 0x002ea4000c1e1900 */
[----:B--2--5:R-:W-:Y:S02]  /*16bc0*/  IADD3 R13, -R0, R6, RZ ;  /* 0x00000006000d7210 */ /* 0x024fe40007ffe1ff */
.L_x_1488:
[----:B-1----:R-:W2:Y:S04]  /*16bd0*/  LDL R4, [R1+0x5c] ;  /* 0x00005c0001047983 */ /* 0x002ea80000100800 */
[----:B------:R-:W2:Y:S04]  /*16be0*/  LDL R115, [R1+0x4] ;  /* 0x0000040001737983 */ /* 0x000ea80000100800 */
[----:B------:R-:W3:Y:S04]  /*16bf0*/  LDL R118, [R1+0x10] ;  /* 0x0000100001767983 */ /* 0x000ee80000100800 */
[----:B------:R-:W4:Y:S04]  /*16c00*/  LDL R12, [R1+0x40] ;  /* 0x00004000010c7983 */ /* 0x000f280000100800 */
[----:B------:R-:W3:Y:S01]  /*16c10*/  LDL R119, [R1+0x58] ;  /* 0x0000580001777983 */ /* 0x000ee20000100800 */
[----:B------:R-:W-:Y:S01]  /*16c20*/  IMAD.MOV.U32 R11, RZ, RZ, 0x368 ;  /* 0x00000368ff0b7424 */ /* 0x000fe200078e00ff */
[----:B------:R-:W-:-:S04]  /*16c30*/  ISETP.GT.AND P2, PT, R3, 0x1, PT ;  /* 0x000000010300780c */ /* 0x000fc80003f44270 */
[----:B------:R-:W-:-:S04]  /*16c40*/  SEL R11, R11, 0x328, P2 ;  /* 0x000003280b0b7807 */ /* 0x000fc80001000000 */
[----:B------:R-:W1:Y:S08]  /*16c50*/  LDC.64 R6, c[0x0][R11+0x170] ;  /* 0x00005c000b067b82 */ /* 0x000e700000000a00 */
[----:B------:R1:W3:Y:S08]  /*16c60*/  LDC.64 R14, c[0x0][R11+0x168] ;  /* 0x00005a000b0e7b82 */ /* 0x0002f00000000a00 */
[----:B------:R1:W2:Y:S08]  /*16c70*/  LDC.64 R16, c[0x0][R11+0x178] ;  /* 0x00005e000b107b82 */ /* 0x0002b00000000a00 */
[----:B------:R1:W2:Y:S01]  /*16c80*/  LDC.64 R18, c[0x0][R11+0x160] ;  /* 0x000058000b127b82 */ /* 0x0002a20000000a00 */
[----:B------:R-:W-:Y:S01]  /*16c90*/  IMAD.MOV.U32 R0, RZ, RZ, c[0x0][0x4e8] ;  /* 0x00013a00ff007624 */ /* 0x000fe200078e00ff */
[----:B------:R-:W-:-:S04]  /*16ca0*/  ISETP.NE.U32.AND P0, PT, RZ, c[0x0][0x500], PT ;  /* 0x00014000ff007a0c */ /* 0x000fc80003f05070 */
[----:B------:R-:W-:Y:S02]  /*16cb0*/  ISETP.NE.AND P3, PT, R0, 0x1, PT ;  /* 0x000000010000780c */ /* 0x000fe40003f65270 */
[----:B------:R-:W-:-:S04]  /*16cc0*/  ISETP.NE.AND.EX P0, PT, RZ, c[0x0][0x504], PT, P0 ;  /* 0x00014100ff007a0c */ /* 0x000fc80003f05300 */
[----:B------:R-:W-:Y:S01]  /*16cd0*/  SEL R0, R218, RZ, !P0 ;  /* 0x000000ffda007207 */ /* 0x000fe20004000000 */
[----:B------:R-:W2:Y:S04]  /*16ce0*/  S2R R122, SR_TID.X ;  /* 0x00000000007a7919 */ /* 0x000ea80000002100 */
[----:B-1----:R-:W-:Y:S02]  /*16cf0*/  IMAD R3, R7, R0, RZ ;  /* 0x0000000007037224 */ /* 0x002fe400078e02ff */
[----:B-----5:R-:W-:Y:S01]  /*16d00*/  IMAD R13, R13, c[0x0][0x4e8], RZ ;  /* 0x00013a000d0d7a24 */ /* 0x020fe200078e02ff */
[----:B------:R-:W-:Y:S01]  /*16d10*/  LOP3.LUT R207, R207, 0xfffffffd, RZ, 0xc0, !PT ;  /* 0xfffffffdcfcf7812 */ /* 0x000fe200078ec0ff */
[----:B--2---:R-:W-:Y:S01]  /*16d20*/  IMAD R8, R115, 0x80, R4 ;  /* 0x0000008073087824 */ /* 0x004fe200078e0204 */
[----:B------:R-:W-:-:S03]  /*16d30*/  SEL R4, R9, RZ, !P0 ;  /* 0x000000ff09047207 */ /* 0x000fc60004000000 */
[----:B------:R-:W-:-:S04]  /*16d40*/  @P3 IMAD.HI.U32 R9, R8, c[0x0][0x4ec], RZ ;  /* 0x00013b0008093a27 */ /* 0x000fc800078e00ff */
[C---:B------:R-:W-:Y:S02]  /*16d50*/  IMAD R11, R6.reuse, R4, R3 ;  /* 0x00000004060b7224 */ /* 0x040fe400078e0203 */
[----:B------:R-:W-:-:S04]  /*16d60*/  IMAD.WIDE.U32 R4, R6, R0, RZ ;  /* 0x0000000006047225 */ /* 0x000fc800078e00ff */
[----:B---3--:R-:W-:-:S04]  /*16d70*/  IMAD.WIDE.U32 R6, R14, R118, RZ ;  /* 0x000000760e067225 */ /* 0x008fc800078e00ff */
[----:B------:R-:W-:Y:S01]  /*16d80*/  IMAD.MOV.U32 R3, RZ, RZ, R8 ;  /* 0x000000ffff037224 */ /* 0x000fe200078e0008 */
[----:B------:R-:W-:Y:S01]  /*16d90*/  @P3 SHF.R.U32.HI R3, RZ, c[0x0][0x4f0], R9 ;  /* 0x00013c00ff033a19 */ /* 0x000fe20000011609 */
[----:B------:R-:W-:Y:S01]  /*16da0*/  IMAD R10, R15, R118, RZ ;  /* 0x000000760f0a7224 */ /* 0x000fe200078e02ff */
[----:B----4-:R-:W-:Y:S01]  /*16db0*/  SEL R9, R12, RZ, P2 ;  /* 0x000000ff0c097207 */ /* 0x010fe20001000000 */
        /* <DEDUP_REMOVED lines=30> */
[----:B------:R2:W-:Y:S02]  /*16fa0*/  SHFL.IDX PT, R4, R3, 0x1, 0x1c1f ;  /* 0x003c1f0003047f89 */ /* 0x0005e400000e0000 */
[----:B------:R-:W-:Y:S02]  /*16fb0*/  LOP3.LUT P0, RZ, R15, 0x3, RZ, 0xc0, !PT ;  /* 0x000000030fff7812 */ /* 0x000fe4000780c0ff */
[----:B------:R-:W3:Y:S01]  /*16fc0*/  SHFL.IDX PT, R5, R5, 0x1, 0x1c1f ;  /* 0x003c1f0005057f89 */ /* 0x000ee200000e0000 */
[----:B--2---:R-:W-:-:S05]  /*16fd0*/  IMAD R3, R115, 0x80, R119 ;  /* 0x0000008073037824 */ /* 0x004fca00078e0277 */
        /* <DEDUP_REMOVED lines=59> */
.L_x_1553:
[----:B------:R-:W-:Y:S05]  /*17390*/  BRA.DIV ~URZ, `(.L_x_1491) ;  /* 0x000045527f007947 */ /* 0x000fea000b800000 */
[----:B------:R4:W2:Y:S02]  /*173a0*/  SHFL.IDX PT, R0, R16, RZ, 0x181f ;  /* 0x00181fff10007589 */ /* 0x0008a400000e0000 */
.L_x_1554:
[----:B------:R-:W-:Y:S01]  /*173b0*/  ISETP.GE.AND P0, PT, R14, R13, PT ;  /* 0x0000000d0e00720c */ /* 0x000fe20003f06270 */
[----:B------:R-:W-:Y:S01]  /*173c0*/  BSSY B0, `(.L_x_1492) ;  /* 0x0000018000007945 */ /* 0x000fe20003800000 */
[----:B------:R-:W-:Y:S02]  /*173d0*/  SHF.R.S32.HI R2, RZ, 0x1f, R133 ;  /* 0x0000001fff027819 */ /* 0x000fe40000011485 */
[----:B------:R-:W-:Y:S02]  /*173e0*/  SHF.R.S32.HI R17, RZ, 0x1f, R208 ;  /* 0x0000001fff117819 */ /* 0x000fe400000114d0 */
[----:B------:R-:W-:Y:S02]  /*173f0*/  LEA.HI R2, R2, R133, RZ, 0x3 ;  /* 0x0000008502027211 */ /* 0x000fe400078f18ff */
[----:B------:R-:W-:Y:S02]  /*17400*/  SHF.R.S32.HI R19, RZ, 0x1f, R209 ;  /* 0x0000001fff137819 */ /* 0x000fe400000114d1 */
[----:B------:R-:W-:-:S04]  /*17410*/  LOP3.LUT R4, R2, 0xfffffff8, RZ, 0xc0, !PT ;  /* 0xfffffff802047812 */ /* 0x000fc800078ec0ff */
        /* <DEDUP_REMOVED lines=18> */
.L_x_1493:
[----:B------:R-:W-:Y:S05]  /*17540*/  BSYNC B0 ;  /* 0x0000000000007941 */ /* 0x000fea0003800000 */
.L_x_1492:
[----:B------:R-:W-:Y:S05]  /*17550*/  BRA.DIV ~URZ, `(.L_x_1494) ;  /* 0x000043f27f007947 */ /* 0x000fea000b800000 */
[----:B---3--:R3:W4:Y:S04]  /*17560*/  SHFL.IDX PT, R12, R15, 0x1, 0x181f ;  /* 0x00381f000f0c7f89 */ /* 0x00872800000e0000 */
[----:B--2---:R3:W2:Y:S02]  /*17570*/  SHFL.IDX PT, R0, R16, 0x1, 0x181f ;  /* 0x00381f0010007f89 */ /* 0x0046a400000e0000 */
.L_x_1555:
        /* <DEDUP_REMOVED lines=20> */
.L_x_1496:
[----:B------:R-:W-:Y:S05]  /*176c0*/  BSYNC B0 ;  /* 0x0000000000007941 */ /* 0x000fea0003800000 */
.L_x_1495:
[----:B------:R-:W-:Y:S05]  /*176d0*/  BRA.DIV ~URZ, `(.L_x_1497) ;  /* 0x000043327f007947 */ /* 0x000fea000b800000 */
[----:B----4-:R4:W3:Y:S02]  /*176e0*/  SHFL.IDX PT, R12, R15, 0x2, 0x181f ;  /* 0x00581f000f0c7f89 */ /* 0x0108e400000e0000 */
.L_x_1556:
[----:B------:R-:W-:Y:S05]  /*176f0*/  BRA.DIV ~URZ, `(.L_x_1498) ;  /* 0x000043827f007947 */ /* 0x000fea000b800000 */
[----:B--2---:R2:W4:Y:S02]  /*17700*/  SHFL.IDX PT, R0, R16, 0x2, 0x181f ;  /* 0x00581f0010007f89 */ /* 0x00452400000e0000 */
.L_x_1557:
        /* <DEDUP_REMOVED lines=20> */
.L_x_1500:
[----:B------:R-:W-:Y:S05]  /*17850*/  BSYNC B0 ;  /* 0x0000000000007941 */ /* 0x000fea0003800000 */
.L_x_1499:
[----:B------:R-:W-:Y:S05]  /*17860*/  BRA.DIV ~URZ, `(.L_x_1501) ;  /* 0x000042727f007947 */ /* 0x000fea000b800000 */
[----:B---3--:R3:W2:Y:S04]  /*17870*/  SHFL.IDX PT, R10, R15, 0x3, 0x181f ;  /* 0x00781f000f0a7f89 */ /* 0x0086a800000e0000 */
[----:B----4-:R3:W4:Y:S02]  /*17880*/  SHFL.IDX PT, R0, R16, 0x3, 0x181f ;  /* 0x00781f0010007f89 */ /* 0x01072400000e0000 */
.L_x_1558:
        /* <DEDUP_REMOVED lines=8> */
[----:B------:R-:W-:Y:S02]  /*17910*/  @!P0 LEA R2, P3, R208, R0, 0x1 ;  /* 0x00000000d0028211 */ /* 0x000fe400078608ff */
        /* <DEDUP_REMOVED lines=12> */
.L_x_1489:
        /* <DEDUP_REMOVED lines=35> */
.L_x_1559:
[----:B------:R-:W-:Y:S05]  /*17c10*/  BRA.DIV ~URZ, `(.L_x_1504) ;  /* 0x00003ff27f007947 */ /* 0x000fea000b800000 */
[----:B------:R3:W4:Y:S02]  /*17c20*/  SHFL.IDX PT, R0, R17, RZ, 0x1c1f ;  /* 0x001c1fff11007589 */ /* 0x00072400000e0000 */
.L_x_1560:
        /* <DEDUP_REMOVED lines=12> */
[----:B------:R-:W-:Y:S02]  /*17cf0*/  ISETP.GE.AND P6, PT, R14, c[0x0][0x3c8], PT ;  /* 0x0000f2000e007a0c */ /* 0x000fe40003fc6270 */
[----:B------:R-:W-:Y:S01]  /*17d00*/  SHF.R.S32.HI R11, RZ, 0x1f, R11 ;  /* 0x0000001fff0b7819 */ /* 0x000fe2000001140b */
[----:B------:R-:W-:Y:S01]  /*17d10*/  @!P2 IMAD.WIDE R6, R217, 0x4, R2 ;  /* 0x00000004d906a825 */ /* 0x000fe200078e0202 */
[----:B------:R-:W-:-:S02]  /*17d20*/  @!P1 LEA R2, P3, R10, R0, 0x2 ;  /* 0x000000000a029211 */ /* 0x000fc400078610ff */
[----:B------:R-:W-:Y:S02]  /*17d30*/  IADD3 R9, R217, 0x10, RZ ;  /* 0x00000010d9097810 */ /* 0x000fe40007ffe0ff */
[----:B------:R-:W-:Y:S01]  /*17d40*/  ISETP.GE.AND P5, PT, R5, c[0x0][0x3c8], PT ;  /* 0x0000f20005007a0c */ /* 0x000fe20003fa6270 */
[----:B------:R2:W-:Y:S01]  /*17d50*/  @!P2 ST.E.64 [R6.64], R164 ;  /* 0x000000a40600a985 */ /* 0x0005e2000c101b06 */
[----:B------:R-:W-:Y:S02]  /*17d60*/  IADD3 R13, R217, 0x28, RZ ;  /* 0x00000028d90d7810 */ /* 0x000fe40007ffe0ff */
[----:B------:R-:W-:Y:S02]  /*17d70*/  SHF.R.S32.HI R9, RZ, 0x1f, R9 ;  /* 0x0000001fff097819 */ /* 0x000fe40000011409 */
[----:B------:R-:W-:Y:S02]  /*17d80*/  @!P1 LEA.HI.X R3, R10, R4, R11, 0x2, P3 ;  /* 0x000000040a039211 */ /* 0x000fe400018f140b */
[----:B------:R-:W-:-:S02]  /*17d90*/  ISETP.GE.AND P4, PT, R13, c[0x0][0x3c8], PT ;  /* 0x0000f2000d007a0c */ /* 0x000fc40003f86270 */
[C---:B------:R-:W-:Y:S01]  /*17da0*/  IADD3 R15, R217.reuse, 0x18, RZ ;  /* 0x00000018d90f7810 */ /* 0x040fe20007ffe0ff */
[----:B------:R4:W-:Y:S01]  /*17db0*/  @!P1 ST.E.64 [R2.64], R22 ;  /* 0x0000001602009985 */ /* 0x0009e2000c101b06 */
[C---:B------:R-:W-:Y:S02]  /*17dc0*/  IADD3 R10, R217.reuse, 0x30, RZ ;  /* 0x00000030d90a7810 */ /* 0x040fe40007ffe0ff */
[C---:B------:R-:W-:Y:S02]  /*17dd0*/  IADD3 R11, R217.reuse, 0x20, RZ ;  /* 0x00000020d90b7810 */ /* 0x040fe40007ffe0ff */
[----:B------:R-:W-:Y:S02]  /*17de0*/  SHF.R.S32.HI R15, RZ, 0x1f, R15 ;  /* 0x0000001fff0f7819 */ /* 0x000fe4000001140f */
[----:B------:R-:W-:Y:S02]  /*17df0*/  ISETP.GE.AND P3, PT, R10, c[0x0][0x3c8], PT ;  /* 0x0000f2000a007a0c */ /* 0x000fe40003f66270 */
[----:B------:R-:W-:-:S02]  /*17e00*/  IADD3 R12, R217, 0x38, RZ ;  /* 0x00000038d90c7810 */ /* 0x000fc40007ffe0ff */
[----:B------:R-:W-:Y:S02]  /*17e10*/  SHF.R.S32.HI R11, RZ, 0x1f, R11 ;  /* 0x0000001fff0b7819 */ /* 0x000fe4000001140b */
[----:B--2---:R-:W-:-:S04]  /*17e20*/  @!P0 LEA R6, P2, R8, R0, 0x2 ;  /* 0x0000000008068211 */ /* 0x004fc800078410ff */
[----:B------:R-:W-:Y:S02]  /*17e30*/  @!P0 LEA.HI.X R7, R8, R4, R9, 0x2, P2 ;  /* 0x0000000408078211 */ /* 0x000fe400010f1409 */
[----:B------:R-:W-:-:S03]  /*17e40*/  ISETP.GE.AND P2, PT, R12, c[0x0][0x3c8], PT ;  /* 0x0000f2000c007a0c */ /* 0x000fc60003f46270 */
[----:B------:R2:W-:Y:S01]  /*17e50*/  @!P0 ST.E.64 [R6.64], R24 ;  /* 0x0000001806008985 */ /* 0x0005e2000c101b06 */
[CC--:B----4-:R-:W-:Y:S02]  /*17e60*/  @!P6 LEA R2, P1, R14.reuse, R0.reuse, 0x2 ;  /* 0x000000000e02e211 */ /* 0x0d0fe400078210ff */
[----:B------:R-:W-:Y:S02]  /*17e70*/  @!P5 LEA R8, P0, R5, R0, 0x2 ;  /* 0x000000000508d211 */ /* 0x000fe400078010ff */
[-C--:B------:R-:W-:Y:S02]  /*17e80*/  @!P6 LEA.HI.X R3, R14, R4.reuse, R15, 0x2, P1 ;  /* 0x000000040e03e211 */ /* 0x080fe400008f140f */
[----:B------:R-:W-:Y:S02]  /*17e90*/  IADD3 R15, R217, 0x28, RZ ;  /* 0x00000028d90f7810 */ /* 0x000fe40007ffe0ff */
[----:B------:R-:W-:Y:S01]  /*17ea0*/  @!P5 LEA.HI.X R9, R5, R4, R11, 0x2, P0 ;  /* 0x000000040509d211 */ /* 0x000fe200000f140b */
[----:B------:R4:W-:Y:S01]  /*17eb0*/  @!P6 ST.E.64 [R2.64], R26 ;  /* 0x0000001a0200e985 */ /* 0x0009e2000c101b06 */
[----:B------:R-:W-:-:S02]  /*17ec0*/  SHF.R.S32.HI R15, RZ, 0x1f, R15 ;  /* 0x0000001fff0f7819 */ /* 0x000fc4000001140f */
[C---:B------:R-:W-:Y:S01]  /*17ed0*/  IADD3 R11, R217.reuse, 0x30, RZ ;  /* 0x00000030d90b7810 */ /* 0x040fe20007ffe0ff */
[----:B------:R5:W-:Y:S01]  /*17ee0*/  @!P5 ST.E.64 [R8.64], R148 ;  /* 0x000000940800d985 */ /* 0x000be2000c101b06 */
[C---:B------:R-:W-:Y:S02]  /*17ef0*/  IADD3 R14, R217.reuse, 0x40, RZ ;  /* 0x00000040d90e7810 */ /* 0x040fe40007ffe0ff */
[----:B------:R-:W-:Y:S02]  /*17f00*/  IADD3 R5, R217, 0x48, RZ ;  /* 0x00000048d9057810 */ /* 0x000fe40007ffe0ff */
[----:B------:R-:W-:Y:S02]  /*17f10*/  SHF.R.S32.HI R11, RZ, 0x1f, R11 ;  /* 0x0000001fff0b7819 */ /* 0x000fe4000001140b */
[----:B------:R-:W-:Y:S02]  /*17f20*/  ISETP.GE.AND P1, PT, R14, c[0x0][0x3c8], PT ;  /* 0x0000f2000e007a0c */ /* 0x000fe40003f26270 */
[----:B--2---:R-:W-:-:S04]  /*17f30*/  @!P4 LEA R6, P0, R13, R0, 0x2 ;  /* 0x000000000d06c211 */ /* 0x004fc800078010ff */
[----:B------:R-:W-:Y:S02]  /*17f40*/  @!P4 LEA.HI.X R7, R13, R4, R15, 0x2, P0 ;  /* 0x000000040d07c211 */ /* 0x000fe400000f140f */
[----:B------:R-:W-:Y:S02]  /*17f50*/  IADD3 R15, R217, 0x38, RZ ;  /* 0x00000038d90f7810 */ /* 0x000fe40007ffe0ff */
[----:B------:R-:W-:Y:S01]  /*17f60*/  ISETP.GE.AND P0, PT, R5, c[0x0][0x3c8], PT ;  /* 0x0000f20005007a0c */ /* 0x000fe20003f06270 */
[----:B------:R2:W-:Y:S01]  /*17f70*/  @!P4 ST.E.64 [R6.64], R144 ;  /* 0x000000900600c985 */ /* 0x0005e2000c101b06 */
[C---:B----4-:R-:W-:Y:S02]  /*17f80*/  @!P3 LEA R2, P5, R10.reuse, R0, 0x2 ;  /* 0x000000000a02b211 */ /* 0x050fe400078a10ff */
[----:B------:R-:W-:Y:S02]  /*17f90*/  SHF.R.S32.HI R15, RZ, 0x1f, R15 ;  /* 0x0000001fff0f7819 */ /* 0x000fe4000001140f */
[----:B------:R-:W-:-:S02]  /*17fa0*/  @!P3 LEA.HI.X R3, R10, R4, R11, 0x2, P5 ;  /* 0x000000040a03b211 */ /* 0x000fc400028f140b */
[C---:B------:R-:W-:Y:S02]  /*17fb0*/  @!P2 LEA R10, P4, R12.reuse, R0, 0x2 ;  /* 0x000000000c0aa211 */ /* 0x040fe400078810ff */
[C---:B------:R-:W-:Y:S01]  /*17fc0*/  IADD3 R13, R217.reuse, 0x50, RZ ;  /* 0x00000050d90d7810 */ /* 0x040fe20007ffe0ff */
[----:B------:R4:W-:Y:S01]  /*17fd0*/  @!P3 ST.E.64 [R2.64], R28 ;  /* 0x0000001c0200b985 */ /* 0x0009e2000c101b06 */
[----:B------:R-:W-:Y:S02]  /*17fe0*/  @!P2 LEA.HI.X R11, R12, R4, R15, 0x2, P4 ;  /* 0x000000040c0ba211 */ /* 0x000fe400020f140f */
[C---:B------:R-:W-:Y:S02]  /*17ff0*/  IADD3 R15, R217.reuse, 0x40, RZ ;  /* 0x00000040d90f7810 */ /* 0x040fe40007ffe0ff */
[----:B------:R-:W-:Y:S01]  /*18000*/  IADD3 R12, R217, 0x48, RZ ;  /* 0x00000048d90c7810 */ /* 0x000fe20007ffe0ff */
[----:B------:R1:W-:Y:S01]  /*18010*/  @!P2 ST.E.64 [R10.64], R152 ;  /* 0x000000980a00a985 */ /* 0x0003e2000c101b06 */
[----:B------:R-:W-:-:S02]  /*18020*/  ISETP.GE.AND P6, PT, R13, c[0x0][0x3c8], PT ;  /* 0x0000f2000d007a0c */ /* 0x000fc40003fc6270 */
[----:B------:R-:W-:Y:S02]  /*18030*/  SHF.R.S32.HI R15, RZ, 0x1f, R15 ;  /* 0x0000001fff0f7819 */ /* 0x000fe4000001140f */
[----:B-----5:R-:W-:Y:S02]  /*18040*/  @!P0 LEA R8, P4, R5, R0, 0x2 ;  /* 0x0000000005088211 */ /* 0x020fe400078810ff */
[----:B------:R-:W-:-:S04]  /*18050*/  SHF.R.S32.HI R12, RZ, 0x1f, R12 ;  /* 0x0000001fff0c7819 */ /* 0x000fc8000001140c */
[----:B------:R-:W-:Y:S02]  /*18060*/  @!P0 LEA.HI.X R9, R5, R4, R12, 0x2, P4 ;  /* 0x0000000405098211 */ /* 0x000fe400020f140c */
[C---:B--2---:R-:W-:Y:S02]  /*18070*/  @!P1 LEA R6, P3, R14.reuse, R0, 0x2 ;  /* 0x000000000e069211 */ /* 0x044fe400078610ff */
[----:B------:R-:W-:Y:S02]  /*18080*/  IADD3 R5, R217, 0x68, RZ ;  /* 0x00000068d9057810 */ /* 0x000fe40007ffe0ff */
        /* <DEDUP_REMOVED lines=8> */
[----:B-1----:R-:W-:Y:S02]  /*18110*/  @!P6 LEA R10, P0, R13, R0, 0x2 ;  /* 0x000000000d0ae211 */ /* 0x002fe400078010ff */
[----:B------:R-:W-:-:S02]  /*18120*/  SHF.R.S32.HI R12, RZ, 0x1f, R2 ;  /* 0x0000001fff0c7819 */ /* 0x000fc40000011402 */
[----:B--2---:R-:W-:Y:S02]  /*18130*/  SHF.R.S32.HI R6, RZ, 0x1f, R13 ;  /* 0x0000001fff067819 */ /* 0x004fe4000001140d */
[----:B------:R-:W-:Y:S02]  /*18140*/  IADD3 R7, R217, 0x70, RZ ;  /* 0x00000070d9077810 */ /* 0x000fe40007ffe0ff */
[----:B----4-:R-:W-:Y:S02]  /*18150*/  SHF.R.S32.HI R9, RZ, 0x1f, R3 ;  /* 0x0000001fff097819 */ /* 0x010fe40000011403 */
[----:B------:R-:W-:Y:S02]  /*18160*/  @!P2 LEA R8, P1, R3, R0, 0x2 ;  /* 0x000000000308a211 */ /* 0x000fe400078210ff */
[----:B------:R-:W-:Y:S02]  /*18170*/  @!P6 LEA.HI.X R11, R13, R4, R6, 0x2, P0 ;  /* 0x000000040d0be211 */ /* 0x000fe400000f1406 */
[----:B------:R-:W-:-:S02]  /*18180*/  @!P5 LEA R14, P0, R2, R0, 0x2 ;  /* 0x00000000020ed211 */ /* 0x000fc400078010ff */
[----:B------:R-:W-:Y:S01]  /*18190*/  ISETP.GE.AND P4, PT, R7, c[0x0][0x3c8], PT ;  /* 0x0000f20007007a0c */ /* 0x000fe20003f86270 */
[----:B------:R1:W-:Y:S01]  /*181a0*/  @!P6 ST.E.64 [R10.64], R44 ;  /* 0x0000002c0a00e985 */ /* 0x0003e2000c101b06 */
[-C--:B------:R-:W-:Y:S02]  /*181b0*/  @!P2 LEA.HI.X R9, R3, R4.reuse, R9, 0x2, P1 ;  /* 0x000000040309a211 */ /* 0x080fe400008f1409 */
[----:B------:R-:W-:Y:S02]  /*181c0*/  @!P5 LEA.HI.X R15, R2, R4, R12, 0x2, P0 ;  /* 0x00000004020fd211 */ /* 0x000fe400000f140c */
[C---:B------:R-:W-:Y:S01]  /*181d0*/  IADD3 R6, R217.reuse, 0x78, RZ ;  /* 0x00000078d9067810 */ /* 0x040fe20007ffe0ff */
[----:B------:R2:W-:Y:S01]  /*181e0*/  @!P2 ST.E.64 [R8.64], R40 ;  /* 0x000000280800a985 */ /* 0x0005e2000c101b06 */
[----:B------:R-:W-:Y:S02]  /*181f0*/  IADD3 R2, R217, 0x80, RZ ;  /* 0x00000080d9027810 */ /* 0x000fe40007ffe0ff */
[----:B------:R-:W-:Y:S01]  /*18200*/  ISETP.GE.AND P2, PT, R6, c[0x0][0x3c8], PT ;  /* 0x0000f20006007a0c */ /* 0x000fe20003f46270 */
[----:B------:R4:W-:Y:S01]  /*18210*/  @!P5 ST.E.64 [R14.64], R52 ;  /* 0x000000340e00d985 */ /* 0x0009e2000c101b06 */
[----:B------:R-:W-:-:S02]  /*18220*/  ISETP.GE.AND P5, PT, R2, c[0x0][0x3c8], PT ;  /* 0x0000f20002007a0c */ /* 0x000fc40003fa6270 */
[----:B------:R-:W-:Y:S02]  /*18230*/  SHF.R.S32.HI R3, RZ, 0x1f, R7 ;  /* 0x0000001fff037819 */ /* 0x000fe40000011407 */
[----:B------:R-:W-:-:S04]  /*18240*/  @!P4 LEA R12, P0, R7, R0, 0x2 ;  /* 0x00000000070cc211 */ /* 0x000fc800078010ff */
[----:B------:R-:W-:Y:S02]  /*18250*/  @!P4 LEA.HI.X R13, R7, R4, R3, 0x2, P0 ;  /* 0x00000004070dc211 */ /* 0x000fe400000f1403 */
[----:B------:R-:W-:Y:S02]  /*18260*/  IADD3 R3, R217, 0x88, RZ ;  /* 0x00000088d9037810 */ /* 0x000fe40007ffe0ff */
[----:B------:R-:W-:Y:S02]  /*18270*/  SHF.R.S32.HI R7, RZ, 0x1f, R2 ;  /* 0x0000001fff077819 */ /* 0x000fe40000011402 */
[----:B-1----:R-:W-:-:S04]  /*18280*/  @!P5 LEA R10, P0, R2, R0, 0x2 ;  /* 0x00000000020ad211 */ /* 0x002fc800078010ff */
[----:B------:R-:W-:Y:S02]  /*18290*/  @!P5 LEA.HI.X R11, R2, R4, R7, 0x2, P0 ;  /* 0x00000004020bd211 */ /* 0x000fe400000f1407 */
[----:B--2---:R-:W-:Y:S02]  /*182a0*/  SHF.R.S32.HI R9, RZ, 0x1f, R5 ;  /* 0x0000001fff097819 */ /* 0x004fe40000011405 */
[----:B------:R-:W-:Y:S02]  /*182b0*/  @!P3 LEA R8, P1, R5, R0, 0x2 ;  /* 0x000000000508b211 */ /* 0x000fe400078210ff */
[----:B------:R-:W-:Y:S02]  /*182c0*/  IADD3 R7, R217, 0x98, RZ ;  /* 0x00000098d9077810 */ /* 0x000fe40007ffe0ff */
[----:B------:R-:W-:Y:S02]  /*182d0*/  @!P3 LEA.HI.X R9, R5, R4, R9, 0x2, P1 ;  /* 0x000000040509b211 */ /* 0x000fe400008f1409 */
[----:B------:R-:W-:-:S03]  /*182e0*/  IADD3 R5, R217, 0x90, RZ ;  /* 0x00000090d9057810 */ /* 0x000fc60007ffe0ff */
[----:B------:R1:W-:Y:S01]  /*182f0*/  @!P3 ST.E.64 [R8.64], R48 ;  /* 0x000000300800b985 */ /* 0x0003e2000c101b06 */
[----:B------:R-:W-:Y:S02]  /*18300*/  ISETP.GE.AND P3, PT, R3, c[0x0][0x3c8], PT ;  /* 0x0000f20003007a0c */ /* 0x000fe40003f66270 */
[----:B------:R-:W-:Y:S01]  /*18310*/  ISETP.GE.AND P6, PT, R5, c[0x0][0x3c8], PT ;  /* 0x0000f20005007a0c */ /* 0x000fe20003fc6270 */
[----:B------:R2:W-:Y:S01]  /*18320*/  @!P4 ST.E.64 [R12.64], R60 ;  /* 0x0000003c0c00c985 */ /* 0x0005e2000c101b06 */
[----:B------:R-:W-:Y:S02]  /*18330*/  ISETP.GE.AND P4, PT, R2, c[0x0][0x3c8], PT ;  /* 0x0000f20002007a0c */ /* 0x000fe40003f86270 */
[----:B------:R-:W-:-:S09]  /*18340*/  IADD3 R2, R217, 0xa8, RZ ;  /* 0x000000a8d9027810 */ /* 0x000fd20007ffe0ff */
[-C--:B----4-:R-:W-:Y:S02]  /*18350*/  @!P6 LEA R14, P0, R5, R0.reuse, 0x2 ;  /* 0x00000000050ee211 */ /* 0x090fe400078010ff */
[----:B-1----:R-:W-:Y:S02]  /*18360*/  SHF.R.S32.HI R9, RZ, 0x1f, R6 ;  /* 0x0000001fff097819 */ /* 0x002fe40000011406 */
[C---:B------:R-:W-:Y:S02]  /*18370*/  @!P2 LEA R8, P1, R6.reuse, R0, 0x2 ;  /* 0x000000000608a211 */ /* 0x040fe400078210ff */
[----:B--2---:R-:W-:Y:S02]  /*18380*/  SHF.R.S32.HI R12, RZ, 0x1f, R5 ;  /* 0x0000001fff0c7819 */ /* 0x004fe40000011405 */
[----:B------:R-:W-:Y:S02]  /*18390*/  @!P2 LEA.HI.X R9, R6, R4, R9, 0x2, P1 ;  /* 0x000000040609a211 */ /* 0x000fe400008f1409 */
[----:B------:R-:W-:-:S02]  /*183a0*/  IADD3 R6, R217, 0xa0, RZ ;  /* 0x000000a0d9067810 */ /* 0x000fc40007ffe0ff */
[----:B------:R-:W-:Y:S01]  /*183b0*/  @!P6 LEA.HI.X R15, R5, R4, R12, 0x2, P0 ;  /* 0x00000004050fe211 */ /* 0x000fe200000f140c */
[----:B------:R1:W-:Y:S01]  /*183c0*/  @!P2 ST.E.64 [R8.64], R56 ;  /* 0x000000380800a985 */ /* 0x0003e2000c101b06 */
[----:B------:R-:W-:Y:S02]  /*183d0*/  ISETP.GE.AND P2, PT, R7, c[0x0][0x3c8], PT ;  /* 0x0000f20007007a0c */ /* 0x000fe40003f46270 */
[----:B------:R-:W-:Y:S01]  /*183e0*/  ISETP.GE.AND P5, PT, R6, c[0x0][0x3c8], PT ;  /* 0x0000f20006007a0c */ /* 0x000fe20003fa6270 */
[----:B------:R2:W-:Y:S01]  /*183f0*/  @!P4 ST.E.64 [R10.64], R68 ;  /* 0x000000440a00c985 */ /* 0x0005e2000c101b06 */
[----:B------:R-:W-:-:S11]  /*18400*/  SHF.R.S32.HI R5, RZ, 0x1f, R6 ;  /* 0x0000001fff057819 */ /* 0x000fd60000011406 */
[----:B------:R-:W-:-:S04]  /*18410*/  @!P5 LEA R12, P0, R6, R0, 0x2 ;  /* 0x00000000060cd211 */ /* 0x000fc800078010ff */
[----:B------:R-:W-:Y:S02]  /*18420*/  @!P5 LEA.HI.X R13, R6, R4, R5, 0x2, P0 ;  /* 0x00000004060dd211 */ /* 0x000fe400000f1405 */
[C---:B------:R-:W-:Y:S02]  /*18430*/  IADD3 R6, R217.reuse, 0xb8, RZ ;  /* 0x000000b8d9067810 */ /* 0x040fe40007ffe0ff */
[----:B------:R-:W-:-:S04]  /*18440*/  IADD3 R5, R217, 0xc0, RZ ;  /* 0x000000c0d9057810 */ /* 0x000fc80007ffe0ff */
[----:B------:R-:W-:Y:S02]  /*18450*/  ISETP.GE.AND P4, PT, R5, c[0x0][0x3c8], PT ;  /* 0x0000f20005007a0c */ /* 0x000fe40003f86270 */
[----:B-1----:R-:W-:Y:S02]  /*18460*/  SHF.R.S32.HI R9, RZ, 0x1f, R3 ;  /* 0x0000001fff097819 */ /* 0x002fe40000011403 */
[----:B------:R-:W-:-:S04]  /*18470*/  @!P3 LEA R8, P1, R3, R0, 0x2 ;  /* 0x000000000308b211 */ /* 0x000fc800078210ff */
[----:B------:R-:W-:Y:S02]  /*18480*/  @!P3 LEA.HI.X R9, R3, R4, R9, 0x2, P1 ;  /* 0x000000040309b211 */ /* 0x000fe400008f1409 */
[----:B------:R-:W-:-:S03]  /*18490*/  IADD3 R3, R217, 0xb0, RZ ;  /* 0x000000b0d9037810 */ /* 0x000fc60007ffe0ff */
[----:B------:R1:W-:Y:S01]  /*184a0*/  @!P3 ST.E.64 [R8.64], R64 ;  /* 0x000000400800b985 */ /* 0x0003e2000c101b06 */
[----:B------:R-:W-:Y:S02]  /*184b0*/  ISETP.GE.AND P3, PT, R2, c[0x0][0x3c8], PT ;  /* 0x0000f20002007a0c */ /* 0x000fe40003f66270 */
[----:B--2---:R-:W-:Y:S01]  /*184c0*/  SHF.R.S32.HI R11, RZ, 0x1f, R3 ;  /* 0x0000001fff0b7819 */ /* 0x004fe20000011403 */
[----:B------:R-:W-:Y:S01]  /*184d0*/  @!P6 ST.E.64 [R14.64], R76 ;  /* 0x0000004c0e00e985 */ /* 0x000fe2000c101b06 */
[----:B------:R-:W-:-:S13]  /*184e0*/  ISETP.GE.AND P6, PT, R3, c[0x0][0x3c8], PT ;  /* 0x0000f20003007a0c */ /* 0x000fda0003fc6270 */
[----:B------:R-:W-:-:S04]  /*184f0*/  @!P6 LEA R10, P0, R3, R0, 0x2 ;  /* 0x00000000030ae211 */ /* 0x000fc800078010ff */
[----:B------:R-:W-:Y:S02]  /*18500*/  @!P6 LEA.HI.X R11, R3, R4, R11, 0x2, P0 ;  /* 0x00000004030be211 */ /* 0x000fe400000f140b */
[----:B------:R-:W-:Y:S02]  /*18510*/  IADD3 R3, R217, 0xc8, RZ ;  /* 0x000000c8d9037810 */ /* 0x000fe40007ffe0ff */
[----:B-1----:R-:W-:Y:S02]  /*18520*/  SHF.R.S32.HI R9, RZ, 0x1f, R7 ;  /* 0x0000001fff097819 */ /* 0x002fe40000011407 */
[----:B------:R-:W-:-:S04]  /*18530*/  @!P2 LEA R8, P1, R7, R0, 0x2 ;  /* 0x000000000708a211 */ /* 0x000fc800078210ff */
[----:B------:R-:W-:Y:S02]  /*18540*/  @!P2 LEA.HI.X R9, R7, R4, R9, 0x2, P1 ;  /* 0x000000040709a211 */ /* 0x000fe400008f1409 */
[----:B------:R-:W-:-:S03]  /*18550*/  SHF.R.S32.HI R7, RZ, 0x1f, R2 ;  /* 0x0000001fff077819 */ /* 0x000fc60000011402 */
[----:B------:R1:W-:Y:S01]  /*18560*/  @!P2 ST.E.64 [R8.64], R72 ;  /* 0x000000480800a985 */ /* 0x0003e2000c101b06 */
[----:B------:R-:W-:-:S03]  /*18570*/  ISETP.GE.AND P2, PT, R6, c[0x0][0x3c8], PT ;  /* 0x0000f20006007a0c */ /* 0x000fc60003f46270 */
[----:B------:R2:W-:Y:S01]  /*18580*/  @!P5 ST.E.64 [R12.64], R84 ;  /* 0x000000540c00d985 */ /* 0x0005e2000c101b06 */
[----:B-1----:R-:W-:-:S04]  /*18590*/  @!P3 LEA R8, P1, R2, R0, 0x2 ;  /* 0x000000000208b211 */ /* 0x002fc800078210ff */
[----:B------:R-:W-:Y:S02]  /*185a0*/  @!P3 LEA.HI.X R9, R2, R4, R7, 0x2, P1 ;  /* 0x000000040209b211 */ /* 0x000fe400008f1407 */
[----:B------:R-:W-:Y:S02]  /*185b0*/  IADD3 R2, R217, 0xd0, RZ ;  /* 0x000000d0d9027810 */ /* 0x000fe40007ffe0ff */
[----:B------:R-:W-:Y:S01]  /*185c0*/  ISETP.GE.AND P1, PT, R3, c[0x0][0x3c8], PT ;  /* 0x0000f20003007a0c */ /* 0x000fe20003f26270 */
[----:B------:R1:W-:Y:S01]  /*185d0*/  @!P3 ST.E.64 [R8.64], R80 ;  /* 0x000000500800b985 */ /* 0x0003e2000c101b06 */
[----:B------:R-:W-:Y:S02]  /*185e0*/  SHF.R.S32.HI R7, RZ, 0x1f, R5 ;  /* 0x0000001fff077819 */ /* 0x000fe40000011405 */
[----:B--2---:R-:W-:Y:S01]  /*185f0*/  @!P4 LEA R12, P0, R5, R0, 0x2 ;  /* 0x00000000050cc211 */ /* 0x004fe200078010ff */
[----:B------:R2:W-:Y:S01]  /*18600*/  @!P6 ST.E.64 [R10.64], R92 ;  /* 0x0000005c0a00e985 */ /* 0x0005e2000c101b06 */
[----:B------:R-:W-:-:S02]  /*18610*/  ISETP.GE.AND P5, PT, R2, c[0x0][0x3c8], PT ;  /* 0x0000f20002007a0c */ /* 0x000fc40003fa6270 */
[----:B------:R-:W-:Y:S02]  /*18620*/  @!P4 LEA.HI.X R13, R5, R4, R7, 0x2, P0 ;  /* 0x00000004050dc211 */ /* 0x000fe400000f1407 */
[----:B------:R-:W-:Y:S02]  /*18630*/  IADD3 R7, R217, 0xe0, RZ ;  /* 0x000000e0d9077810 */ /* 0x000fe40007ffe0ff */
[----:B------:R-:W-:Y:S02]  /*18640*/  SHF.R.S32.HI R5, RZ, 0x1f, R2 ;  /* 0x0000001fff057819 */ /* 0x000fe40000011402 */
[----:B------:R-:W-:Y:S02]  /*18650*/  ISETP.GE.AND P6, PT, R7, c[0x0][0x3c8], PT ;  /* 0x0000f20007007a0c */ /* 0x000fe40003fc6270 */
[----:B-1----:R-:W-:Y:S02]  /*18660*/  SHF.R.S32.HI R9, RZ, 0x1f, R6 ;  /* 0x0000001fff097819 */ /* 0x002fe40000011406 */
[----:B------:R-:W-:-:S02]  /*18670*/  @!P2 LEA R8, P3, R6, R0, 0x2 ;  /* 0x000000000608a211 */ /* 0x000fc400078610ff */
[----:B--2---:R-:W-:Y:S02]  /*18680*/  @!P5 LEA R10, P0, R2, R0, 0x2 ;  /* 0x00000000020ad211 */ /* 0x004fe400078010ff */
[-C--:B------:R-:W-:Y:S02]  /*18690*/  @!P2 LEA.HI.X R9, R6, R4.reuse, R9, 0x2, P3 ;  /* 0x000000040609a211 */ /* 0x080fe400018f1409 */
[C---:B------:R-:W-:Y:S02]  /*186a0*/  IADD3 R6, R217.reuse, 0xd8, RZ ;  /* 0x000000d8d9067810 */ /* 0x040fe40007ffe0ff */
[----:B------:R-:W-:Y:S01]  /*186b0*/  @!P5 LEA.HI.X R11, R2, R4, R5, 0x2, P0 ;  /* 0x00000004020bd211 */ /* 0x000fe200000f1405 */
[----:B------:R1:W-:Y:S01]  /*186c0*/  @!P2 ST.E.64 [R8.64], R88 ;  /* 0x000000580800a985 */ /* 0x0003e2000c101b06 */
[----:B------:R-:W-:Y:S02]  /*186d0*/  IADD3 R5, R217, 0xe8, RZ ;  /* 0x000000e8d9057810 */ /* 0x000fe40007ffe0ff */
[----:B------:R-:W-:Y:S01]  /*186e0*/  SHF.R.S32.HI R2, RZ, 0x1f, R6 ;  /* 0x0000001fff027819 */ /* 0x000fe20000011406 */
[----:B------:R2:W-:Y:S01]  /*186f0*/  @!P4 ST.E.64 [R12.64], R100 ;  /* 0x000000640c00c985 */ /* 0x0005e2000c101b06 */
[----:B------:R-:W-:-:S02]  /*18700*/  ISETP.GE.AND P4, PT, R6, c[0x0][0x3c8], PT ;  /* 0x0000f20006007a0c */ /* 0x000fc40003f86270 */
[----:B------:R-:W-:Y:S02]  /*18710*/  ISETP.GE.AND P3, PT, R5, c[0x0][0x3c8], PT ;  /* 0x0000f20005007a0c */ /* 0x000fe40003f66270 */
[----:B-1----:R-:W-:Y:S02]  /*18720*/  SHF.R.S32.HI R9, RZ, 0x1f, R3 ;  /* 0x0000001fff097819 */ /* 0x002fe40000011403 */
[-C--:B------:R-:W-:Y:S02]  /*18730*/  @!P1 LEA R8, P2, R3, R0.reuse, 0x2 ;  /* 0x0000000003089211 */ /* 0x080fe400078410ff */
[----:B--2---:R-:W-:Y:S02]  /*18740*/  @!P6 LEA R12, P0, R7, R0, 0x2 ;  /* 0x00000000070ce211 */ /* 0x004fe400078010ff */
        /* <DEDUP_REMOVED lines=25> */
.L_x_1506:
[----:B------:R-:W-:Y:S05]  /*188e0*/  BSYNC B0 ;  /* 0x0000000000007941 */ /* 0x000fea0003800000 */
.L_x_1505:
[----:B------:R-:W-:Y:S05]  /*188f0*/  BRA.DIV ~URZ, `(.L_x_1507) ;  /* 0x000033727f007947 */ /* 0x000fea000b800000 */
[----:B--2---:R2:W1:Y:S04]  /*18900*/  SHFL.IDX PT, R4, R16, 0x1, 0x1c1f ;  /* 0x003c1f0010047f89 */ /* 0x00446800000e0000 */
[----:B----4-:R2:W4:Y:S02]  /*18910*/  SHFL.IDX PT, R0, R17, 0x1, 0x1c1f ;  /* 0x003c1f0011007f89 */ /* 0x01052400000e0000 */
.L_x_1561:
[----:B------:R-:W-:-:S13]  /*18920*/  LOP3.LUT P0, RZ, R207, 0x2, RZ, 0xc0, !PT ;  /* 0x00000002cfff7812 */ /* 0x000fda000780c0ff */
[----:B------:R-:W-:Y:S05]  /*18930*/  @P0 BRA `(.L_x_1502) ;  /* 0x00001a8000000947 */ /* 0x000fea0003800000 */
[C---:B------:R-:W-:Y:S02]  /*18940*/  IADD3 R10, R217.reuse, 0x8, RZ ;  /* 0x00000008d90a7810 */ /* 0x040fe40007ffe0ff */
[C---:B------:R-:W-:Y:S02]  /*18950*/  ISETP.GE.AND P2, PT, R217.reuse, c[0x0][0x3c8], PT ;  /* 0x0000f200d9007a0c */ /* 0x040fe40003f46270 */
[----:B------:R-:W-:Y:S02]  /*18960*/  ISETP.GE.AND P1, PT, R10, c[0x0][0x3c8], PT ;  /* 0x0000f2000a007a0c */ /* 0x000fe40003f26270 */
[C---:B------:R-:W-:Y:S02]  /*18970*/  IADD3 R11, R217.reuse, 0x10, RZ ;  /* 0x00000010d90b7810 */ /* 0x040fe40007ffe0ff */
[----:B------:R-:W-:Y:S02]  /*18980*/  IADD3 R15, R217, 0x8, RZ ;  /* 0x00000008d90f7810 */ /* 0x000fe40007ffe0ff */
[----:B------:R-:W-:-:S02]  /*18990*/  ISETP.GE.AND P0, PT, R11, c[0x0][0x3c8], PT ;  /* 0x0000f2000b007a0c */ /* 0x000fc40003f06270 */
[----:B------:R-:W-:Y:S02]  /*189a0*/  IADD3 R5, R217, 0x18, RZ ;  /* 0x00000018d9057810 */ /* 0x000fe40007ffe0ff */
[----:B------:R-:W-:Y:S01]  /*189b0*/  SHF.R.S32.HI R15, RZ, 0x1f, R15 ;  /* 0x0000001fff0f7819 */ /* 0x000fe2000001140f */
[----:B----4-:R-:W-:Y:S01]  /*189c0*/  @!P2 IMAD.MOV.U32 R2, RZ, RZ, R0 ;  /* 0x000000ffff02a224 */ /* 0x010fe200078e0000 */
[----:B------:R-:W-:Y:S01]  /*189d0*/  ISETP.GE.AND P3, PT, R5, c[0x0][0x3c8], PT ;  /* 0x0000f20005007a0c */ /* 0x000fe20003f66270 */
[----:B-1----:R-:W-:Y:S01]  /*189e0*/  @!P2 IMAD.MOV.U32 R3, RZ, RZ, R4 ;  /* 0x000000ffff03a224 */ /* 0x002fe200078e0004 */
[C---:B------:R-:W-:Y:S02]  /*189f0*/  @!P1 LEA R8, P4, R10.reuse, R0, 0x2 ;  /* 0x000000000a089211 */ /* 0x040fe400078810ff */
[C---:B------:R-:W-:Y:S01]  /*18a00*/  IADD3 R14, R217.reuse, 0x20, RZ ;  /* 0x00000020d90e7810 */ /* 0x040fe20007ffe0ff */
[----:B------:R-:W-:Y:S01]  /*18a10*/  @!P2 IMAD.WIDE R2, R217, 0x4, R2 ;  /* 0x00000004d902a825 */ /* 0x000fe200078e0202 */
[----:B------:R-:W-:-:S02]  /*18a20*/  @!P1 LEA.HI.X R9, R10, R4, R15, 0x2, P4 ;  /* 0x000000040a099211 */ /* 0x000fc400020f140f */
[----:B------:R-:W-:Y:S02]  /*18a30*/  IADD3 R15, R217, 0x10, RZ ;  /* 0x00000010d90f7810 */ /* 0x000fe40007ffe0ff */
[----:B------:R-:W-:Y:S01]  /*18a40*/  ISETP.GE.AND P5, PT, R14, c[0x0][0x3c8], PT ;  /* 0x0000f2000e007a0c */ /* 0x000fe20003fa6270 */
[----:B------:R1:W-:Y:S01]  /*18a50*/  @!P2 ST.E.64 [R2.64], R120 ;  /* 0x000000780200a985 */ /* 0x0003e2000c101b06 */
[----:B------:R-:W-:Y:S02]  /*18a60*/  @!P0 LEA R6, P2, R11, R0, 0x2 ;  /* 0x000000000b068211 */ /* 0x000fe400078410ff */
[----:B------:R-:W-:Y:S01]  /*18a70*/  SHF.R.S32.HI R15, RZ, 0x1f, R15 ;  /* 0x0000001fff0f7819 */ /* 0x000fe2000001140f */
[----:B------:R4:W-:Y:S01]  /*18a80*/  @!P1 ST.E.64 [R8.64], R162 ;  /* 0x000000a208009985 */ /* 0x0009e2000c101b06 */
[C---:B------:R-:W-:Y:S02]  /*18a90*/  IADD3 R10, R217.reuse, 0x18, RZ ;  /* 0x00000018d90a7810 */ /* 0x040fe40007ffe0ff */
[----:B------:R-:W-:-:S02]  /*18aa0*/  IADD3 R13, R217, 0x28, RZ ;  /* 0x00000028d90d7810 */ /* 0x000fc40007ffe0ff */
[----:B------:R-:W-:Y:S02]  /*18ab0*/  @!P0 LEA.HI.X R7, R11, R4, R15, 0x2, P2 ;  /* 0x000000040b078211 */ /* 0x000fe400010f140f */
[----:B------:R-:W-:Y:S02]  /*18ac0*/  SHF.R.S32.HI R10, RZ, 0x1f, R10 ;  /* 0x0000001fff0a7819 */ /* 0x000fe4000001140a */
[----:B------:R-:W-:Y:S01]  /*18ad0*/  ISETP.GE.AND P4, PT, R13, c[0x0][0x3c8], PT ;  /* 0x0000f2000d007a0c */ /* 0x000fe20003f86270 */
[----:B------:R5:W-:Y:S01]  /*18ae0*/  @!P0 ST.E.64 [R6.64], R124 ;  /* 0x0000007c06008985 */ /* 0x000be2000c101b06 */
[C---:B------:R-:W-:Y:S02]  /*18af0*/  IADD3 R15, R217.reuse, 0x20, RZ ;  /* 0x00000020d90f7810 */ /* 0x040fe40007ffe0ff */
[----:B------:R-:W-:Y:S02]  /*18b00*/  IADD3 R12, R217, 0x30, RZ ;  /* 0x00000030d90c7810 */ /* 0x000fe40007ffe0ff */
[----:B------:R-:W-:-:S02]  /*18b10*/  SHF.R.S32.HI R15, RZ, 0x1f, R15 ;  /* 0x0000001fff0f7819 */ /* 0x000fc4000001140f */
[----:B------:R-:W-:Y:S02]  /*18b20*/  ISETP.GE.AND P2, PT, R12, c[0x0][0x3c8], PT ;  /* 0x0000f2000c007a0c */ /* 0x000fe40003f46270 */
[C---:B--23--:R-:W-:Y:S02]  /*18b30*/  IADD3 R17, R217.reuse, 0x48, RZ ;  /* 0x00000048d9117810 */ /* 0x04cfe40007ffe0ff */
[C---:B------:R-:W-:Y:S02]  /*18b40*/  IADD3 R18, R217.reuse, 0x40, RZ ;  /* 0x00000040d9127810 */ /* 0x040fe40007ffe0ff */
[----:B------:R-:W-:Y:S02]  /*18b50*/  IADD3 R16, R217, 0x50, RZ ;  /* 0x00000050d9107810 */ /* 0x000fe40007ffe0ff */
[----:B-1----:R-:W-:Y:S02]  /*18b60*/  @!P3 LEA R2, P6, R5, R0, 0x2 ;  /* 0x000000000502b211 */ /* 0x002fe400078c10ff */
[----:B------:R-:W-:-:S02]  /*18b70*/  SHF.R.S32.HI R18, RZ, 0x1f, R18 ;  /* 0x0000001fff127819 */ /* 0x000fc40000011412 */
[----:B------:R-:W-:Y:S02]  /*18b80*/  @!P3 LEA.HI.X R3, R5, R4, R10, 0x2, P6 ;  /* 0x000000040503b211 */ /* 0x000fe400030f140a */
[CC--:B------:R-:W-:Y:S02]  /*18b90*/  @!P5 LEA R10, P0, R14.reuse, R0.reuse, 0x2 ;  /* 0x000000000e0ad211 */ /* 0x0c0fe400078010ff */
[----:B----4-:R-:W-:Y:S01]  /*18ba0*/  @!P4 LEA R8, P1, R13, R0, 0x2 ;  /* 0x000000000d08c211 */ /* 0x010fe200078210ff */
[----:B------:R1:W-:Y:S01]  /*18bb0*/  @!P3 ST.E.64 [R2.64], R128 ;  /* 0x000000800200b985 */ /* 0x0003e2000c101b06 */
[----:B------:R-:W-:Y:S02]  /*18bc0*/  @!P5 LEA.HI.X R11, R14, R4, R15, 0x2, P0 ;  /* 0x000000040e0bd211 */ /* 0x000fe400000f140f */
[C---:B------:R-:W-:Y:S02]  /*18bd0*/  IADD3 R14, R217.reuse, 0x28, RZ ;  /* 0x00000028d90e7810 */ /* 0x040fe40007ffe0ff */
[----:B------:R-:W-:Y:S01]  /*18be0*/  IADD3 R5, R217, 0x40, RZ ;  /* 0x00000040d9057810 */ /* 0x000fe20007ffe0ff */
[----:B------:R2:W-:Y:S01]  /*18bf0*/  @!P5 ST.E.64 [R10.64], R150 ;  /* 0x000000960a00d985 */ /* 0x0005e2000c101b06 */
[----:B------:R-:W-:-:S02]  /*18c00*/  SHF.R.S32.HI R14, RZ, 0x1f, R14 ;  /* 0x0000001fff0e7819 */ /* 0x000fc4000001140e */
[----:B------:R-:W-:Y:S02]  /*18c10*/  ISETP.GE.AND P6, PT, R5, c[0x0][0x3c8], PT ;  /* 0x0000f20005007a0c */ /* 0x000fe40003fc6270 */
[----:B------:R-:W-:Y:S02]  /*18c20*/  @!P4 LEA.HI.X R9, R13, R4, R14, 0x2, P1 ;  /* 0x000000040d09c211 */ /* 0x000fe400008f140e */
[C---:B------:R-:W-:Y:S02]  /*18c30*/  IADD3 R14, R217.reuse, 0x38, RZ ;  /* 0x00000038d90e7810 */ /* 0x040fe40007ffe0ff */
[----:B------:R-:W-:Y:S01]  /*18c40*/  IADD3 R13, R217, 0x30, RZ ;  /* 0x00000030d90d7810 */ /* 0x000fe20007ffe0ff */
[----:B------:R3:W-:Y:S01]  /*18c50*/  @!P4 ST.E.64 [R8.64], R146 ;  /* 0x000000920800c985 */ /* 0x0007e2000c101b06 */
[----:B------:R-:W-:Y:S02]  /*18c60*/  ISETP.GE.AND P5, PT, R14, c[0x0][0x3c8], PT ;  /* 0x0000f2000e007a0c */ /* 0x000fe40003fa6270 */
[----:B-----5:R-:W-:-:S02]  /*18c70*/  @!P2 LEA R6, P0, R12, R0, 0x2 ;  /* 0x000000000c06a211 */ /* 0x020fc400078010ff */
[----:B------:R-:W-:Y:S02]  /*18c80*/  SHF.R.S32.HI R13, RZ, 0x1f, R13 ;  /* 0x0000001fff0d7819 */ /* 0x000fe4000001140d */
[----:B------:R-:W-:Y:S02]  /*18c90*/  IADD3 R15, R217, 0x38, RZ ;  /* 0x00000038d90f7810 */ /* 0x000fe40007ffe0ff */
[----:B------:R-:W-:Y:S02]  /*18ca0*/  @!P2 LEA.HI.X R7, R12, R4, R13, 0x2, P0 ;  /* 0x000000040c07a211 */ /* 0x000fe400000f140d */
[----:B------:R-:W-:Y:S02]  /*18cb0*/  ISETP.GE.AND P0, PT, R17, c[0x0][0x3c8], PT ;  /* 0x0000f20011007a0c */ /* 0x000fe40003f06270 */
[----:B-1----:R-:W-:Y:S01]  /*18cc0*/  IADD3 R2, R217, 0x58, RZ ;  /* 0x00000058d9027810 */ /* 0x002fe20007ffe0ff */
[----:B------:R1:W-:Y:S01]  /*18cd0*/  @!P2 ST.E.64 [R6.64], R30 ;  /* 0x0000001e0600a985 */ /* 0x0003e2000c101b06 */
[----:B------:R-:W-:-:S02]  /*18ce0*/  @!P5 LEA R12, P1, R14, R0, 0x2 ;  /* 0x000000000e0cd211 */ /* 0x000fc400078210ff */
[----:B------:R-:W-:Y:S02]  /*18cf0*/  ISETP.GE.AND P3, PT, R2, c[0x0][0x3c8], PT ;  /* 0x0000f20002007a0c */ /* 0x000fe40003f66270 */
[C---:B--2---:R-:W-:Y:S02]  /*18d00*/  @!P6 LEA R10, P2, R5.reuse, R0, 0x2 ;  /* 0x00000000050ae211 */ /* 0x044fe400078410ff */
[----:B------:R-:W-:Y:S02]  /*18d10*/  SHF.R.S32.HI R15, RZ, 0x1f, R15 ;  /* 0x0000001fff0f7819 */ /* 0x000fe4000001140f */
[-C--:B------:R-:W-:Y:S02]  /*18d20*/  @!P6 LEA.HI.X R11, R5, R4.reuse, R18, 0x2, P2 ;  /* 0x00000004050be211 */ /* 0x080fe400010f1412 */
[----:B------:R-:W-:Y:S02]  /*18d30*/  @!P5 LEA.HI.X R13, R14, R4, R15, 0x2, P1 ;  /* 0x000000040e0dd211 */ /* 0x000fe400008f140f */
[----:B------:R-:W-:-:S02]  /*18d40*/  IADD3 R18, R217, 0x48, RZ ;  /* 0x00000048d9127810 */ /* 0x000fc40007ffe0ff */
[----:B------:R-:W-:Y:S01]  /*18d50*/  ISETP.GE.AND P4, PT, R16, c[0x0][0x3c8], PT ;  /* 0x0000f20010007a0c */ /* 0x000fe20003f86270 */
[----:B------:R-:W-:Y:S01]  /*18d60*/  @!P5 ST.E.64 [R12.64], R154 ;  /* 0x0000009a0c00d985 */ /* 0x000fe2000c101b06 */
[----:B------:R-:W-:Y:S02]  /*18d70*/  SHF.R.S32.HI R3, RZ, 0x1f, R2 ;  /* 0x0000001fff037819 */ /* 0x000fe40000011402 */
[CC--:B------:R-:W-:Y:S01]  /*18d80*/  @!P3 LEA R14, P1, R2.reuse, R0.reuse, 0x2 ;  /* 0x00000000020eb211 */ /* 0x0c0fe200078210ff */
[----:B------:R2:W-:Y:S01]  /*18d90*/  @!P6 ST.E.64 [R10.64], R38 ;  /* 0x000000260a00e985 */ /* 0x0005e2000c101b06 */
[----:B---3--:R-:W-:Y:S02]  /*18da0*/  @!P0 LEA R8, P2, R17, R0, 0x2 ;  /* 0x0000000011088211 */ /* 0x008fe400078410ff */
[----:B------:R-:W-:Y:S02]  /*18db0*/  SHF.R.S32.HI R18, RZ, 0x1f, R18 ;  /* 0x0000001fff127819 */ /* 0x000fe40000011412 */
[----:B------:R-:W-:-:S02]  /*18dc0*/  @!P3 LEA.HI.X R15, R2, R4, R3, 0x2, P1 ;  /* 0x00000004020fb211 */ /* 0x000fc400008f1403 */
[----:B------:R-:W-:Y:S02]  /*18dd0*/  @!P0 LEA.HI.X R9, R17, R4, R18, 0x2, P2 ;  /* 0x0000000411098211 */ /* 0x000fe400010f1412 */
[C---:B-1----:R-:W-:Y:S02]  /*18de0*/  IADD3 R6, R217.reuse, 0x60, RZ ;  /* 0x00000060d9067810 */ /* 0x042fe40007ffe0ff */
[----:B------:R-:W-:Y:S01]  /*18df0*/  IADD3 R5, R217, 0x68, RZ ;  /* 0x00000068d9057810 */ /* 0x000fe20007ffe0ff */
[----:B------:R1:W-:Y:S01]  /*18e00*/  @!P0 ST.E.64 [R8.64], R34 ;  /* 0x0000002208008985 */ /* 0x0003e2000c101b06 */
[----:B------:R-:W-:Y:S02]  /*18e10*/  ISETP.GE.AND P3, PT, R6, c[0x0][0x3c8], PT ;  /* 0x0000f20006007a0c */ /* 0x000fe40003f66270 */
[----:B------:R-:W-:Y:S02]  /*18e20*/  ISETP.GE.AND P2, PT, R5, c[0x0][0x3c8], PT ;  /* 0x0000f20005007a0c */ /* 0x000fe40003f46270 */
[----:B------:R-:W-:-:S02]  /*18e30*/  IADD3 R3, R217, 0x70, RZ ;  /* 0x00000070d9037810 */ /* 0x000fc40007ffe0ff */
[----:B------:R-:W-:Y:S02]  /*18e40*/  IADD3 R7, R217, 0x78, RZ ;  /* 0x00000078d9077810 */ /* 0x000fe40007ffe0ff */
[----:B------:R-:W-:Y:S02]  /*18e50*/  ISETP.GE.AND P6, PT, R3, c[0x0][0x3c8], PT ;  /* 0x0000f20003007a0c */ /* 0x000fe40003fc6270 */
[----:B------:R-:W-:Y:S02]  /*18e60*/  ISETP.GE.AND P5, PT, R7, c[0x0][0x3c8], PT ;  /* 0x0000f20007007a0c */ /* 0x000fe40003fa6270 */
[----:B--2---:R-:W-:Y:S02]  /*18e70*/  SHF.R.S32.HI R11, RZ, 0x1f, R6 ;  /* 0x0000001fff0b7819 */ /* 0x004fe40000011406 */
[----:B------:R-:W-:Y:S02]  /*18e80*/  SHF.R.S32.HI R10, RZ, 0x1f, R5 ;  /* 0x0000001fff0a7819 */ /* 0x000fe40000011405 */
[----:B-1----:R-:W-:-:S02]  /*18e90*/  SHF.R.S32.HI R9, RZ, 0x1f, R16 ;  /* 0x0000001fff097819 */ /* 0x002fc40000011410 */
[----:B------:R-:W-:-:S04]  /*18ea0*/  @!P4 LEA R8, P0, R16, R0, 0x2 ;  /* 0x000000001008c211 */ /* 0x000fc800078010ff */
[----:B------:R-:W-:Y:S02]  /*18eb0*/  @!P4 LEA.HI.X R9, R16, R4, R9, 0x2, P0 ;  /* 0x000000041009c211 */ /* 0x000fe400000f1409 */
[CC--:B------:R-:W-:Y:S02]  /*18ec0*/  @!P3 LEA R16, P1, R6.reuse, R0.reuse, 0x2 ;  /* 0x000000000610b211 */ /* 0x0c0fe400078210ff */
[C---:B------:R-:W-:Y:S01]  /*18ed0*/  @!P2 LEA R12, P0, R5.reuse, R0, 0x2 ;  /* 0x00000000050ca211 */ /* 0x040fe200078010ff */
[----:B------:R1:W-:Y:S01]  /*18ee0*/  @!P4 ST.E.64 [R8.64], R46 ;  /* 0x0000002e0800c985 */ /* 0x0003e2000c101b06 */
[-C--:B------:R-:W-:Y:S02]  /*18ef0*/  @!P3 LEA.HI.X R17, R6, R4.reuse, R11, 0x2, P1 ;  /* 0x000000040611b211 */ /* 0x080fe400008f140b */
[----:B------:R-:W-:Y:S02]  /*18f00*/  ISETP.GE.AND P1, PT, R2, c[0x0][0x3c8], PT ;  /* 0x0000f20002007a0c */ /* 0x000fe40003f26270 */
[----:B------:R-:W-:-:S02]  /*18f10*/  @!P2 LEA.HI.X R13, R5, R4, R10, 0x2, P0 ;  /* 0x00000004050da211 */ /* 0x000fc400000f140a */
[C---:B------:R-:W-:Y:S02]  /*18f20*/  IADD3 R2, R217.reuse, 0x80, RZ ;  /* 0x00000080d9027810 */ /* 0x040fe40007ffe0ff */
[----:B------:R-:W-:Y:S02]  /*18f30*/  SHF.R.S32.HI R6, RZ, 0x1f, R3 ;  /* 0x0000001fff067819 */ /* 0x000fe40000011403 */
[----:B------:R-:W-:-:S05]  /*18f40*/  IADD3 R5, R217, 0x88, RZ ;  /* 0x00000088d9057810 */ /* 0x000fca0007ffe0ff */
[----:B------:R2:W-:Y:S01]  /*18f50*/  @!P1 ST.E.64 [R14.64], R42 ;  /* 0x0000002a0e009985 */ /* 0x0005e2000c101b06 */
[----:B------:R-:W-:-:S03]  /*18f60*/  @!P6 LEA R10, P1, R3, R0, 0x2 ;  /* 0x00000000030ae211 */ /* 0x000fc600078210ff */
[----:B------:R3:W-:Y:S01]  /*18f70*/  @!P3 ST.E.64 [R16.64], R54 ;  /* 0x000000361000b985 */ /* 0x0007e2000c101b06 */
[----:B------:R-:W-:Y:S02]  /*18f80*/  @!P6 LEA.HI.X R11, R3, R4, R6, 0x2, P1 ;  /* 0x00000004030be211 */ /* 0x000fe400008f1406 */
[----:B------:R-:W-:Y:S01]  /*18f90*/  ISETP.GE.AND P3, PT, R2, c[0x0][0x3c8], PT ;  /* 0x0000f20002007a0c */ /* 0x000fe20003f66270 */
[----:B------:R4:W-:Y:S01]  /*18fa0*/  @!P2 ST.E.64 [R12.64], R50 ;  /* 0x000000320c00a985 */ /* 0x0009e2000c101b06 */
[----:B------:R-:W-:Y:S02]  /*18fb0*/  ISETP.GE.AND P6, PT, R5, c[0x0][0x3c8], PT ;  /* 0x0000f20005007a0c */ /* 0x000fe40003fc6270 */
[----:B------:R-:W-:Y:S02]  /*18fc0*/  ISETP.GE.AND P2, PT, R3, c[0x0][0x3c8], PT ;  /* 0x0000f20003007a0c */ /* 0x000fe40003f46270 */
[----:B-1----:R-:W-:Y:S02]  /*18fd0*/  SHF.R.S32.HI R9, RZ, 0x1f, R7 ;  /* 0x0000001fff097819 */ /* 0x002fe40000011407 */
[----:B------:R-:W-:-:S02]  /*18fe0*/  @!P5 LEA R8, P0, R7, R0, 0x2 ;  /* 0x000000000708d211 */ /* 0x000fc400078010ff */
[----:B------:R-:W-:Y:S02]  /*18ff0*/  IADD3 R6, R217, 0x98, RZ ;  /* 0x00000098d9067810 */ /* 0x000fe40007ffe0ff */
[----:B------:R-:W-:Y:S02]  /*19000*/  @!P5 LEA.HI.X R9, R7, R4, R9, 0x2, P0 ;  /* 0x000000040709d211 */ /* 0x000fe400000f1409 */
[C---:B------:R-:W-:Y:S02]  /*19010*/  IADD3 R7, R217.reuse, 0x90, RZ ;  /* 0x00000090d9077810 */ /* 0x040fe40007ffe0ff */
[----:B------:R-:W-:Y:S01]  /*19020*/  IADD3 R3, R217, 0xa8, RZ ;  /* 0x000000a8d9037810 */ /* 0x000fe20007ffe0ff */
[----:B------:R1:W-:Y:S01]  /*19030*/  @!P2 ST.E.64 [R10.64], R62 ;  /* 0x0000003e0a00a985 */ /* 0x0003e2000c101b06 */
[----:B------:R-:W-:-:S03]  /*19040*/  ISETP.GE.AND P4, PT, R7, c[0x0][0x3c8], PT ;  /* 0x0000f20007007a0c */ /* 0x000fc60003f86270 */
[----:B------:R5:W-:Y:S01]  /*19050*/  @!P5 ST.E.64 [R8.64], R58 ;  /* 0x0000003a0800d985 */ /* 0x000be2000c101b06 */
[CC--:B--2---:R-:W-:Y:S02]  /*19060*/  @!P3 LEA R14, P1, R2.reuse, R0.reuse, 0x2 ;  /* 0x00000000020eb211 */ /* 0x0c4fe400078210ff */
[----:B---3--:R-:W-:Y:S02]  /*19070*/  SHF.R.S32.HI R16, RZ, 0x1f, R5 ;  /* 0x0000001fff107819 */ /* 0x008fe40000011405 */
[----:B----4-:R-:W-:Y:S02]  /*19080*/  SHF.R.S32.HI R13, RZ, 0x1f, R2 ;  /* 0x0000001fff0d7819 */ /* 0x010fe40000011402 */
[C---:B------:R-:W-:Y:S02]  /*19090*/  @!P6 LEA R12, P0, R5.reuse, R0, 0x2 ;  /* 0x00000000050ce211 */ /* 0x040fe400078010ff */
[-C--:B------:R-:W-:Y:S02]  /*190a0*/  @!P3 LEA.HI.X R15, R2, R4.reuse, R13, 0x2, P1 ;  /* 0x00000004020fb211 */ /* 0x080fe400008f140d */
[----:B------:R-:W-:-:S02]  /*190b0*/  @!P6 LEA.HI.X R13, R5, R4, R16, 0x2, P0 ;  /* 0x00000004050de211 */ /* 0x000fc400000f1410 */
[----:B------:R-:W-:Y:S02]  /*190c0*/  ISETP.GE.AND P3, PT, R6, c[0x0][0x3c8], PT ;  /* 0x0000f20006007a0c */ /* 0x000fe40003f66270 */
[----:B------:R-:W-:Y:S02]  /*190d0*/  IADD3 R5, R217, 0xa0, RZ ;  /* 0x000000a0d9057810 */ /* 0x000fe40007ffe0ff */
[----:B------:R-:W-:Y:S02]  /*190e0*/  SHF.R.S32.HI R16, RZ, 0x1f, R6 ;  /* 0x0000001fff107819 */ /* 0x000fe40000011406 */
[----:B------:R-:W-:Y:S02]  /*190f0*/  ISETP.GE.AND P2, PT, R5, c[0x0][0x3c8], PT ;  /* 0x0000f20005007a0c */ /* 0x000fe40003f46270 */
[----:B-1----:R-:W-:Y:S02]  /*19100*/  @!P4 LEA R10, P0, R7, R0, 0x2 ;  /* 0x00000000070ac211 */ /* 0x002fe400078010ff */
[----:B------:R-:W-:-:S02]  /*19110*/  ISETP.GE.AND P1, PT, R3, c[0x0][0x3c8], PT ;  /* 0x0000f20003007a0c */ /* 0x000fc40003f26270 */
[----:B-----5:R-:W-:Y:S02]  /*19120*/  SHF.R.S32.HI R9, RZ, 0x1f, R7 ;  /* 0x0000001fff097819 */ /* 0x020fe40000011407 */
[----:B------:R-:W-:Y:S02]  /*19130*/  @!P3 LEA R8, P5, R6, R0, 0x2 ;  /* 0x000000000608b211 */ /* 0x000fe400078a10ff */
[-C--:B------:R-:W-:Y:S02]  /*19140*/  @!P4 LEA.HI.X R11, R7, R4.reuse, R9, 0x2, P0 ;  /* 0x00000004070bc211 */ /* 0x080fe400000f1409 */
[----:B------:R-:W-:Y:S02]  /*19150*/  ISETP.GE.AND P0, PT, R2, c[0x0][0x3c8], PT ;  /* 0x0000f20002007a0c */ /* 0x000fe40003f06270 */
[----:B------:R-:W-:Y:S02]  /*19160*/  @!P3 LEA.HI.X R9, R6, R4, R16, 0x2, P5 ;  /* 0x000000040609b211 */ /* 0x000fe400028f1410 */
[----:B------:R-:W-:-:S02]  /*19170*/  IADD3 R7, R217, 0xb0, RZ ;  /* 0x000000b0d9077810 */ /* 0x000fc40007ffe0ff */
[----:B------:R-:W-:Y:S02]  /*19180*/  IADD3 R6, R217, 0xb8, RZ ;  /* 0x000000b8d9067810 */ /* 0x000fe40007ffe0ff */
[----:B------:R-:W-:Y:S02]  /*19190*/  ISETP.GE.AND P5, PT, R7, c[0x0][0x3c8], PT ;  /* 0x0000f20007007a0c */ /* 0x000fe40003fa6270 */
        /* <DEDUP_REMOVED lines=11> */
[----:B---3--:R-:W-:Y:S01]  /*19250*/  SHF.R.S32.HI R9, RZ, 0x1f, R7 ;  /* 0x0000001fff097819 */ /* 0x008fe20000011407 */
[----:B------:R1:W-:Y:S01]  /*19260*/  @!P2 ST.E.64 [R16.64], R86 ;  /* 0x000000561000a985 */ /* 0x0003e2000c101b06 */
[----:B------:R-:W-:Y:S02]  /*19270*/  @!P5 LEA R12, P4, R7, R0, 0x2 ;  /* 0x00000000070cd211 */ /* 0x000fe400078810ff */
[----:B------:R-:W-:Y:S01]  /*19280*/  IADD3 R3, R217, 0xc0, RZ ;  /* 0x000000c0d9037810 */ /* 0x000fe20007ffe0ff */
[----:B------:R2:W-:Y:S01]  /*19290*/  @!P1 ST.E.64 [R14.64], R82 ;  /* 0x000000520e009985 */ /* 0x0005e2000c101b06 */
[----:B------:R-:W-:-:S02]  /*192a0*/  SHF.R.S32.HI R5, RZ, 0x1f, R6 ;  /* 0x0000001fff057819 */ /* 0x000fc40000011406 */
        /* <DEDUP_REMOVED lines=56> */
.L_x_1487:
[----:B------:R-:W2:Y:S04]  /*19630*/  LDL.LU R0, [R1+0x34] ;  /* 0x0000340001007983 */ /* 0x000ea80000300800 */
[----:B------:R-:W3:Y:S01]  /*19640*/  LDL R7, [R1+0x14] ;  /* 0x0000140001077983 */ /* 0x000ee20000100800 */
        /* <DEDUP_REMOVED lines=10> */
[----:B---3--:R-:W-:-:S05]  /*196f0*/  @P1 LEA.HI.X R3, R218, c[0x0][0x50c], R7, 0x2, P0 ;  /* 0x00014300da031a11 */ /* 0x008fca00000f1407 */
        /* <DEDUP_REMOVED lines=8> */
.L_x_1508:
        /* <DEDUP_REMOVED lines=34> */
[--C-:B------:R-:W-:Y:S01]  /*199a0*/  IMAD.MOV R2, RZ, RZ, -R0.reuse ;  /* 0x000000ffff027224 */ /* 0x100fe200078e0a00 */
[----:B------:R-:W-:Y:S01]  /*199b0*/  IADD3 R3, R3, R8, RZ ;  /* 0x0000000803037210 */ /* 0x000fe20007ffe0ff */
[-C--:B-----5:R-:W-:Y:S02]  /*199c0*/  IMAD R8, R15, R7.reuse, RZ ;  /* 0x000000070f087224 */ /* 0x0a0fe400078e02ff */
        /* <DEDUP_REMOVED lines=20> */
.L_x_1510:
[----:B------:R-:W-:Y:S05]  /*19b10*/  BSYNC B0 ;  /* 0x0000000000007941 */ /* 0x000fea0003800000 */
.L_x_1509:
[----:B------:R-:W-:-:S13]  /*19b20*/  ISETP.GT.AND P0, PT, R18, 0x1, PT ;  /* 0x000000011200780c */ /* 0x000fda0003f04270 */
[----:B------:R-:W-:Y:S05]  /*19b30*/  @P0 BRA `(.L_x_1502) ;  /* 0x0000088000000947 */ /* 0x000fea0003800000 */
[----:B------:R-:W2:Y:S04]  /*19b40*/  LDL.LU R7, [R1+0x10] ;  /* 0x0000100001077983 */ /* 0x000ea80000300800 */
[----:B------:R-:W3:Y:S01]  /*19b50*/  LDL.LU R8, [R1+0x4] ;  /* 0x0000040001087983 */ /* 0x000ee20000300800 */
[----:B------:R-:W-:Y:S01]  /*19b60*/  MOV R2, c[0x0][0x4e8] ;  /* 0x00013a0000027a02 */ /* 0x000fe20000000f00 */
[----:B-1----:R-:W-:Y:S01]  /*19b70*/  IMAD R0, R17, c[0x0][0x3a0], RZ ;  /* 0x0000e80011007a24 */ /* 0x002fe200078e02ff */
[----:B------:R-:W-:Y:S01]  /*19b80*/  LEA R4, R216, R206, 0x5 ;  /* 0x000000ced8047211 */ /* 0x000fe200078e28ff */
[----:B------:R-:W-:Y:S01]  /*19b90*/  IMAD R5, R20, c[0x0][0x3f0], RZ ;  /* 0x0000fc0014057a24 */ /* 0x000fe200078e02ff */
[----:B------:R-:W-:Y:S01]  /*19ba0*/  ISETP.NE.AND P0, PT, R2, 0x1, PT ;  /* 0x000000010200780c */ /* 0x000fe20003f05270 */
[----:B------:R-:W-:-:S04]  /*19bb0*/  IMAD.WIDE.U32 R2, R6, c[0x0][0x3a0], RZ ;  /* 0x0000e80006027a25 */ /* 0x000fc800078e00ff */
[----:B------:R-:W-:-:S05]  /*19bc0*/  IMAD R6, R6, c[0x0][0x3a4], R0 ;  /* 0x0000e90006067a24 */ /* 0x000fca00078e0200 */
[----:B------:R-:W-:-:S05]  /*19bd0*/  IADD3 R3, R3, R6, RZ ;  /* 0x0000000603037210 */ /* 0x000fca0007ffe0ff */
[----:B--2---:R-:W-:Y:S01]  /*19be0*/  IMAD.WIDE.U32 R2, R7, c[0x0][0x3e8], R2 ;  /* 0x0000fa0007027a25 */ /* 0x004fe200078e0002 */
[----:B---3--:R-:W-:-:S03]  /*19bf0*/  LEA R4, R8, R4, 0x7 ;  /* 0x0000000408047211 */ /* 0x008fc600078e38ff */
[----:B------:R-:W-:Y:S01]  /*19c00*/  IMAD R3, R7, c[0x0][0x3ec], R3 ;  /* 0x0000fb0007037a24 */ /* 0x000fe200078e0203 */
[----:B------:R-:W-:Y:S01]  /*19c10*/  LEA R15, R8, R206, 0x7 ;  /* 0x000000ce080f7211 */ /* 0x000fe200078e38ff */
[----:B------:R-:W-:Y:S01]  /*19c20*/  IMAD R7, R12, c[0x0][0x3f4], R5 ;  /* 0x0000fd000c077a24 */ /* 0x000fe200078e0205 */
[----:B------:R-:W-:Y:S01]  /*19c30*/  MOV R0, R4 ;  /* 0x0000000400007202 */ /* 0x000fe20000000f00 */
[----:B------:R-:W-:-:S04]  /*19c40*/  @P0 IMAD.HI.U32 R6, R4, c[0x0][0x4ec], RZ ;  /* 0x00013b0004060a27 */ /* 0x000fc800078e00ff */
[----:B------:R-:W-:Y:S01]  /*19c50*/  IMAD.WIDE.U32 R2, R12, c[0x0][0x3f0], R2 ;  /* 0x0000fc000c027a25 */ /* 0x000fe200078e0002 */
[----:B------:R-:W-:-:S04]  /*19c60*/  @P0 SHF.R.U32.HI R0, RZ, c[0x0][0x4f0], R6 ;  /* 0x00013c00ff000a19 */ /* 0x000fc80000011606 */
[----:B------:R-:W-:Y:S02]  /*19c70*/  SHF.R.S32.HI R6, RZ, 0x1f, R0 ;  /* 0x0000001fff067819 */ /* 0x000fe40000011400 */
[----:B------:R-:W-:Y:S02]  /*19c80*/  IADD3 R5, -R0, RZ, RZ ;  /* 0x000000ff00057210 */ /* 0x000fe40007ffe1ff */
[----:B------:R-:W-:Y:S01]  /*19c90*/  IADD3 R3, R3, R7, RZ ;  /* 0x0000000703037210 */ /* 0x000fe20007ffe0ff */
[----:B------:R-:W-:Y:S02]  /*19ca0*/  IMAD R6, R6, c[0x0][0x3e0], RZ ;  /* 0x0000f80006067a24 */ /* 0x000fe400078e02ff */
        /* <DEDUP_REMOVED lines=13> */
.L_x_1562:
[----:B------:R-:W-:Y:S05]  /*19d80*/  BRA.DIV ~URZ, `(.L_x_1512) ;  /* 0x000020127f007947 */ /* 0x000fea000b800000 */
[----:B------:R3:W4:Y:S02]  /*19d90*/  SHFL.IDX PT, R0, R16, RZ, 0x181f ;  /* 0x00181fff10007589 */ /* 0x00072400000e0000 */
.L_x_1563:
        /* <DEDUP_REMOVED lines=26> */
.L_x_1514:
[----:B------:R-:W-:Y:S05]  /*19f40*/  BSYNC B0 ;  /* 0x0000000000007941 */ /* 0x000fea0003800000 */
.L_x_1513:
[----:B------:R-:W-:Y:S05]  /*19f50*/  BRA.DIV ~URZ, `(.L_x_1515) ;  /* 0x00001ea27f007947 */ /* 0x000fea000b800000 */
[----:B--2---:R2:W1:Y:S04]  /*19f60*/  SHFL.IDX PT, R12, R13, 0x1, 0x181f ;  /* 0x00381f000d0c7f89 */ /* 0x00446800000e0000 */
[----:B----4-:R2:W4:Y:S02]  /*19f70*/  SHFL.IDX PT, R0, R16, 0x1, 0x181f ;  /* 0x00381f0010007f89 */ /* 0x01052400000e0000 */
.L_x_1564:
        /* <DEDUP_REMOVED lines=20> */
.L_x_1517:
[----:B------:R-:W-:Y:S05]  /*1a0c0*/  BSYNC B0 ;  /* 0x0000000000007941 */ /* 0x000fea0003800000 */
.L_x_1516:
[----:B------:R-:W-:Y:S05]  /*1a0d0*/  BRA.DIV ~URZ, `(.L_x_1518) ;  /* 0x00001de27f007947 */ /* 0x000fea000b800000 */
[----:B-1----:R1:W2:Y:S02]  /*1a0e0*/  SHFL.IDX PT, R12, R13, 0x2, 0x181f ;  /* 0x00581f000d0c7f89 */ /* 0x0022a400000e0000 */
.L_x_1565:
[----:B------:R-:W-:Y:S05]  /*1a0f0*/  BRA.DIV ~URZ, `(.L_x_1519) ;  /* 0x00001e327f007947 */ /* 0x000fea000b800000 */
[----:B----4-:R4:W1:Y:S02]  /*1a100*/  SHFL.IDX PT, R0, R16, 0x2, 0x181f ;  /* 0x00581f0010007f89 */ /* 0x01086400000e0000 */
.L_x_1566:
        /* <DEDUP_REMOVED lines=20> */
.L_x_1521:
[----:B------:R-:W-:Y:S05]  /*1a250*/  BSYNC B0 ;  /* 0x0000000000007941 */ /* 0x000fea0003800000 */
.L_x_1520:
[----:B------:R-:W-:Y:S05]  /*1a260*/  BRA.DIV ~URZ, `(.L_x_1522) ;  /* 0x00001d227f007947 */ /* 0x000fea000b800000 */
[----:B--2---:R2:W3:Y:S04]  /*1a270*/  SHFL.IDX PT, R12, R13, 0x3, 0x181f ;  /* 0x00781f000d0c7f89 */ /* 0x0044e800000e0000 */
[----:B-1----:R2:W1:Y:S02]  /*1a280*/  SHFL.IDX PT, R0, R16, 0x3, 0x181f ;  /* 0x00781f0010007f89 */ /* 0x00246400000e0000 */
.L_x_1567:
        /* <DEDUP_REMOVED lines=19> */
.L_x_1502:
[----:B------:R-:W-:Y:S05]  /*1a3c0*/  BSYNC B1 ;  /* 0x0000000000017941 */ /* 0x000fea0003800000 */
.L_x_1486:
[----:B-1--4-:R-:W4:Y:S02]  /*1a3d0*/  LDL R0, [R1+0x54] ;  /* 0x0000540001007983 */ /* 0x012f240000100800 */
[----:B----4-:R-:W-:-:S13]  /*1a3e0*/  ISETP.NE.AND P0, PT, R0, RZ, PT ;  /* 0x000000ff0000720c */ /* 0x010fda0003f05270 */
[----:B------:R-:W-:Y:S01]  /*1a3f0*/  @P0 WARPSYNC 0xffffffff ;  /* 0xffffffff00000948 */ /* 0x000fe20003800000 */
[----:B------:R-:W-:Y:S06]  /*1a400*/  @P0 BAR.SYNC.DEFER_BLOCKING 0x5, 0x100 ;  /* 0x0144000000000b1d */ /* 0x000fec0000010000 */
[----:B------:R-:W1:Y:S04]  /*1a410*/  @P0 LDS.128 R4, [0x20080] ;  /* 0x02008000ff040984 */ /* 0x000e680000000c00 */
[----:B-1----:R1:W-:Y:S04]  /*1a420*/  @P0 STL.64 [R1], R4 ;  /* 0x0000000401000387 */ /* 0x0023e80000100a00 */
[----:B------:R1:W-:Y:S04]  /*1a430*/  @P0 STL.64 [R1+0x8], R6 ;  /* 0x0000080601000387 */ /* 0x0003e80000100a00 */
[----:B------:R-:W-:Y:S06]  /*1a440*/  @P0 BAR.ARV 0x4, 0x100 ;  /* 0x0104000000000b1d */ /* 0x000fec0000002000 */
[----:B------:R-:W-:Y:S05]  /*1a450*/  @P0 BRA `(.L_x_1523) ;  /* 0x00000ba000000947 */ /* 0x000fea0003800000 */
[----:B------:R-:W4:Y:S01]  /*1a460*/  S2R R0, SR_TID.X ;  /* 0x0000000000007919 */ /* 0x000f220000002100 */
[----:B-1----:R-:W-:Y:S01]  /*1a470*/  IMAD.MOV.U32 R7, RZ, RZ, RZ ;  /* 0x000000ffff077224 */ /* 0x002fe200078e00ff */
[----:B--2-4-:R-:W-:-:S04]  /*1a480*/  LOP3.LUT R13, R0, 0x1f, RZ, 0xc0, !PT ;  /* 0x0000001f000d7812 */ /* 0x014fc800078ec0ff */
[----:B------:R-:W-:Y:S01]  /*1a490*/  ISETP.NE.AND P6, PT, R13, 0x1f, PT ;  /* 0x0000001f0d00780c */ /* 0x000fe20003fc5270 */
[----:B------:R-:W-:Y:S10]  /*1a4a0*/  BRA.DIV ~URZ, `(.L_x_1524) ;  /* 0x00001ba27f007947 */ /* 0x000ff4000b800000 */
[----:B------:R1:W2:Y:S02]  /*1a4b0*/  SHFL.IDX PT, R9, R114, RZ, 0x1f ;  /* 0x00001fff72097589 */ /* 0x0002a400000e0000 */
.L_x_1568:
[----:B------:R-:W-:Y:S05]  /*1a4c0*/  BRA.DIV ~URZ, `(.L_x_1525) ;  /* 0x00001bf27f007947 */ /* 0x000fea000b800000 */
[----:B------:R4:W1:Y:S02]  /*1a4d0*/  SHFL.IDX PT, R8, R114, 0x1, 0x1f ;  /* 0x00201f0072087f89 */ /* 0x00086400000e0000 */
.L_x_1569:
[----:B------:R-:W5:Y:S01]  /*1a4e0*/  LDL R0, [R1+0xc] ;  /* 0x00000c0001007983 */ /* 0x000f620000100800 */
[----:B------:R-:W-:Y:S02]  /*1a4f0*/  IMAD.MOV.U32 R6, RZ, RZ, RZ ;  /* 0x000000ffff067224 */ /* 0x000fe400078e00ff */
[----:B-----5:R-:W-:-:S05]  /*1a500*/  IMAD.IADD R0, R0, 0x1, R13 ;  /* 0x0000000100007824 */ /* 0x020fca00078e020d */
        /* <DEDUP_REMOVED lines=15> */
[----:B------:R3:W4:Y:S02]  /*1a600*/  SHFL.UP PT, R4, R0, 0x1, RZ ;  /* 0x0420000000047989 */ /* 0x00072400000e00ff */
.L_x_1570:
[----:B----4-:R-:W-:-:S04]  /*1a610*/  SEL R4, R4, RZ, P5 ;  /* 0x000000ff04047207 */ /* 0x010fc80002800000 */
[----:B---3--:R-:W-:Y:S01]  /*1a620*/  IADD3 R0, R0, R4, RZ ;  /* 0x0000000400007210 */ /* 0x008fe20007ffe0ff */
[----:B------:R-:W-:Y:S05]  /*1a630*/  BRA.DIV ~URZ, `(.L_x_1527) ;  /* 0x00001b327f007947 */ /* 0x000fea000b800000 */
        /* <DEDUP_REMOVED lines=12> */
[----:B------:R3:W4:Y:S02]  /*1a700*/  SHFL.IDX PT, R0, R4, 0x1f, 0x1f ;  /* 0x03e01f0004007f89 */ /* 0x00072400000e0000 */
.L_x_1571:
[----:B----4-:R-:W-:Y:S01]  /*1a710*/  IMAD R0, R0, c[0x0][0x538], RZ ;  /* 0x00014e0000007a24 */ /* 0x010fe200078e02ff */
[----:B------:R-:W-:Y:S04]  /*1a720*/  BSSY B1, `(.L_x_1528) ;  /* 0x0000084000017945 */ /* 0x000fe80003800000 */
[----:B-1----:R-:W-:-:S04]  /*1a730*/  IADD3 R8, R0, R8, RZ ;  /* 0x0000000800087210 */ /* 0x002fc80007ffe0ff */
[----:B--2---:R-:W-:-:S13]  /*1a740*/  ISETP.GT.AND P0, PT, R8, R9, PT ;  /* 0x000000090800720c */ /* 0x004fda0003f04270 */
[----:B------:R-:W-:Y:S05]  /*1a750*/  @P0 BRA `(.L_x_1529) ;  /* 0x0000025000000947 */ /* 0x000fea0003800000 */
.L_x_1533:
[----:B------:R-:W2:Y:S02]  /*1a760*/  LDL.LU R0, [R1+0xc] ;  /* 0x00000c0001007983 */ /* 0x000ea40000300800 */
[----:B--2---:R-:W-:-:S04]  /*1a770*/  IADD3 R0, R0, 0x1f, RZ ;  /* 0x0000001f00007810 */ /* 0x004fc80007ffe0ff */
[----:B------:R-:W-:-:S13]  /*1a780*/  ISETP.GE.AND P0, PT, R0, c[0x0][0x53c], PT ;  /* 0x00014f0000007a0c */ /* 0x000fda0003f06270 */
[----:B------:R-:W-:Y:S05]  /*1a790*/  @P0 BRA `(.L_x_1530) ;  /* 0x0000077000000947 */ /* 0x000fea0003800000 */
[----:B------:R1:W-:Y:S01]  /*1a7a0*/  STL [R1+0xc], R0 ;  /* 0x00000c0001007387 */ /* 0x0003e20000100800 */
[----:B------:R-:W-:Y:S01]  /*1a7b0*/  CS2R R6, SRZ ;  /* 0x0000000000067805 */ /* 0x000fe2000001ff00 */
[----:B-1----:R-:W-:-:S04]  /*1a7c0*/  IADD3 R0, R0, R13, RZ ;  /* 0x0000000d00007210 */ /* 0x002fc80007ffe0ff */
[----:B------:R-:W-:-:S13]  /*1a7d0*/  ISETP.GE.OR P0, PT, R0, c[0x0][0x53c], !P6 ;  /* 0x00014f0000007a0c */ /* 0x000fda0007706670 */
[----:B---3--:R-:W-:Y:S02]  /*1a7e0*/  @!P0 MOV R4, 0x4 ;  /* 0x0000000400048802 */ /* 0x008fe40000000f00 */
        /* <DEDUP_REMOVED lines=8> */
.L_x_1572:
        /* <DEDUP_REMOVED lines=16> */
.L_x_1573:
[----:B--2---:R-:W-:-:S05]  /*1a970*/  IMAD R0, R0, c[0x0][0x538], RZ ;  /* 0x00014e0000007a24 */ /* 0x004fca00078e02ff */
[----:B------:R-:W-:-:S04]  /*1a980*/  IADD3 R8, R0, R8, RZ ;  /* 0x0000000800087210 */ /* 0x000fc80007ffe0ff */
[----:B------:R-:W-:-:S13]  /*1a990*/  ISETP.GT.AND P0, PT, R8, R9, PT ;  /* 0x000000090800720c */ /* 0x000fda0003f04270 */
[----:B-1----:R-:W-:Y:S05]  /*1a9a0*/  @!P0 BRA `(.L_x_1533) ;  /* 0xfffffdb000008947 */ /* 0x002fea000383ffff */
.L_x_1529:
[----:B------:R-:W-:-:S05]  /*1a9b0*/  IADD3 R10, -R0, R8, RZ ;  /* 0x00000008000a7210 */ /* 0x000fca0007ffe1ff */
[----:B------:R-:W-:-:S05]  /*1a9c0*/  IMAD R0, R4, c[0x0][0x538], R10 ;  /* 0x00014e0004007a24 */ /* 0x000fca00078e020a */
[----:B------:R-:W-:Y:S01]  /*1a9d0*/  ISETP.GT.AND P0, PT, R0, R9, PT ;  /* 0x000000090000720c */ /* 0x000fe20003f04270 */
[----:B------:R-:W-:-:S12]  /*1a9e0*/  BRA.DIV ~URZ, `(.L_x_1534) ;  /* 0x00001b127f007947 */ /* 0x000fd8000b800000 */
[----:B------:R-:W-:-:S04]  /*1a9f0*/  VOTE.ANY R8, PT, !P0 ;  /* 0x0000000000087806 */ /* 0x000fc800040e0100 */
.L_x_1574:
[----:B------:R1:W2:Y:S01]  /*1aa00*/  POPC R11, R8 ;  /* 0x00000008000b7309 */ /* 0x0002a20000000000 */
[----:B------:R-:W-:Y:S05]  /*1aa10*/  BRA.DIV ~URZ, `(.L_x_1535) ;  /* 0x00001b327f007947 */ /* 0x000fea000b800000 */
[----:B--2---:R2:W4:Y:S04]  /*1aa20*/  SHFL.IDX PT, R6, R6, R11, 0x1f ;  /* 0x00001f0b06067589 */ /* 0x00452800000e0000 */
[----:B------:R2:W1:Y:S02]  /*1aa30*/  SHFL.IDX PT, R7, R7, R11, 0x1f ;  /* 0x00001f0b07077589 */ /* 0x00046400000e0000 */
.L_x_1575:
[----:B------:R-:W-:Y:S01]  /*1aa40*/  ISETP.NE.AND P0, PT, R8, RZ, PT ;  /* 0x000000ff0800720c */ /* 0x000fe20003f05270 */
[----:B------:R-:W-:-:S12]  /*1aa50*/  BSSY B0, `(.L_x_1536) ;  /* 0x0000005000007945 */ /* 0x000fd80003800000 */
[----:B------:R-:W-:Y:S05]  /*1aa60*/  @!P0 BRA `(.L_x_1537) ;  /* 0x0000003000008947 */ /* 0x000fea0003800000 */
[----:B------:R-:W-:Y:S01]  /*1aa70*/  IADD3 R3, R11, -0x1, RZ ;  /* 0xffffffff0b037810 */ /* 0x000fe20007ffe0ff */
[----:B------:R-:W-:Y:S05]  /*1aa80*/  BRA.DIV ~URZ, `(.L_x_1538) ;  /* 0x00001b927f007947 */ /* 0x000fea000b800000 */
[----:B------:R2:W3:Y:S02]  /*1aa90*/  SHFL.IDX PT, R12, R4, R3, 0x1f ;  /* 0x00001f03040c7589 */ /* 0x0004e400000e0000 */
.L_x_1537:
[----:B------:R-:W-:Y:S05]  /*1aaa0*/  BSYNC B0 ;  /* 0x0000000000007941 */ /* 0x000fea0003800000 */
.L_x_1536:
[----:B---3--:R-:W-:Y:S01]  /*1aab0*/  IMAD R5, R12, c[0x0][0x538], R10 ;  /* 0x00014e000c057a24 */ /* 0x008fe200078e020a */
[----:B--2-4-:R-:W-:-:S03]  /*1aac0*/  IABS R4, R6 ;  /* 0x0000000600047213 */ /* 0x014fc60000000000 */
[----:B-1----:R-:W-:Y:S01]  /*1aad0*/  IMAD.IADD R8, R9, 0x1, -R5 ;  /* 0x0000000109087824 */ /* 0x002fe200078e0a05 */
[----:B------:R1:W-:Y:S01]  /*1aae0*/  STL [R1], R5 ;  /* 0x0000000501007387 */ /* 0x0003e20000100800 */
[----:B------:R-:W2:Y:S03]  /*1aaf0*/  I2F.RP R2, R4 ;  /* 0x0000000400027306 */ /* 0x000ea60000209400 */
[----:B------:R-:W3:Y:S05]  /*1ab00*/  LDL.LU R14, [R1+0xc] ;  /* 0x00000c00010e7983 */ /* 0x000eea0000300800 */
[----:B--2---:R-:W2:Y:S02]  /*1ab10*/  MUFU.RCP R2, R2 ;  /* 0x0000000200027308 */ /* 0x004ea40000001000 */
[----:B--2---:R-:W-:-:S06]  /*1ab20*/  IADD3 R2, R2, 0xffffffe, RZ ;  /* 0x0ffffffe02027810 */ /* 0x004fcc0007ffe0ff */
[----:B------:R2:W4:Y:S02]  /*1ab30*/  F2I.FTZ.U32.TRUNC.NTZ R3, R2 ;  /* 0x0000000200037305 */ /* 0x000524000021f000 */
[----:B--2---:R-:W-:Y:S01]  /*1ab40*/  IABS R2, R7 ;  /* 0x0000000700027213 */ /* 0x004fe20000000000 */
[----:B----4-:R-:W-:-:S03]  /*1ab50*/  IMAD.MOV R0, RZ, RZ, -R3 ;  /* 0x000000ffff007224 */ /* 0x010fc600078e0a03 */
[----:B-1----:R-:W-:Y:S01]  /*1ab60*/  MOV R5, R2 ;  /* 0x0000000200057202 */ /* 0x002fe20000000f00 */
[----:B------:R-:W-:Y:S01]  /*1ab70*/  IMAD.MOV.U32 R10, RZ, RZ, R0 ;  /* 0x000000ffff0a7224 */ /* 0x000fe200078e0000 */
[----:B------:R-:W-:Y:S01]  /*1ab80*/  IABS R0, R6 ;  /* 0x0000000600007213 */ /* 0x000fe20000000000 */
[----:B------:R-:W-:Y:S01]  /*1ab90*/  IMAD.MOV.U32 R2, RZ, RZ, RZ ;  /* 0x000000ffff027224 */ /* 0x000fe200078e00ff */
[----:B------:R-:W1:Y:S01]  /*1aba0*/  I2F.RP R12, R5 ;  /* 0x00000005000c7306 */ /* 0x000e620000209400 */
[----:B------:R-:W-:Y:S01]  /*1abb0*/  IMAD R9, R10, R4, RZ ;  /* 0x000000040a097224 */ /* 0x000fe200078e02ff */
[----:B------:R-:W-:Y:S01]  /*1abc0*/  IABS R10, R8 ;  /* 0x00000008000a7213 */ /* 0x000fe20000000000 */
[----:B------:R-:W-:Y:S02]  /*1abd0*/  IMAD.MOV R0, RZ, RZ, -R0 ;  /* 0x000000ffff007224 */ /* 0x000fe400078e0a00 */
[----:B------:R-:W-:-:S04]  /*1abe0*/  IMAD.HI.U32 R9, R3, R9, R2 ;  /* 0x0000000903097227 */ /* 0x000fc800078e0002 */
[----:B------:R-:W-:Y:S01]  /*1abf0*/  IMAD.MOV.U32 R2, RZ, RZ, R10 ;  /* 0x000000ffff027224 */ /* 0x000fe200078e000a */
[----:B------:R-:W-:-:S03]  /*1ac00*/  MOV R3, R0 ;  /* 0x0000000000037202 */ /* 0x000fc60000000f00 */
[----:B------:R-:W-:-:S04]  /*1ac10*/  IMAD.HI.U32 R0, R9, R2, RZ ;  /* 0x0000000209007227 */ /* 0x000fc800078e00ff */
[----:B------:R-:W-:Y:S02]  /*1ac20*/  IMAD R2, R0, R3, R2 ;  /* 0x0000000300027224 */ /* 0x000fe400078e0202 */
[----:B-1----:R-:W1:Y:S03]  /*1ac30*/  MUFU.RCP R3, R12 ;  /* 0x0000000c00037308 */ /* 0x002e660000001000 */
[----:B------:R-:W-:Y:S02]  /*1ac40*/  ISETP.GT.U32.AND P0, PT, R4, R2, PT ;  /* 0x000000020400720c */ /* 0x000fe40003f04070 */
[----:B-1----:R-:W-:-:S11]  /*1ac50*/  IADD3 R3, R3, 0xffffffe, RZ ;  /* 0x0ffffffe03037810 */ /* 0x002fd60007ffe0ff */
[----:B------:R-:W-:Y:S01]  /*1ac60*/  @!P0 IMAD.IADD R2, R2, 0x1, -R4 ;  /* 0x0000000102028824 */ /* 0x000fe200078e0a04 */
[----:B------:R-:W1:Y:S04]  /*1ac70*/  F2I.FTZ.U32.TRUNC.NTZ R3, R3 ;  /* 0x0000000300037305 */ /* 0x000e68000021f000 */
[----:B------:R-:W-:Y:S02]  /*1ac80*/  ISETP.GE.U32.AND P2, PT, R2, R4, PT ;  /* 0x000000040200720c */ /* 0x000fe40003f46070 */
[----:B------:R-:W-:Y:S02]  /*1ac90*/  LOP3.LUT R2, R8, R6, RZ, 0x3c, !PT ;  /* 0x0000000608027212 */ /* 0x000fe400078e3cff */
[----:B------:R-:W-:Y:S02]  /*1aca0*/  @!P0 IADD3 R0, R0, 0x1, RZ ;  /* 0x0000000100008810 */ /* 0x000fe40007ffe0ff */
[----:B------:R-:W-:-:S02]  /*1acb0*/  ISETP.GE.AND P1, PT, R2, RZ, PT ;  /* 0x000000ff0200720c */ /* 0x000fc40003f26270 */
[----:B------:R-:W-:Y:S01]  /*1acc0*/  ISETP.NE.AND P0, PT, R6, RZ, PT ;  /* 0x000000ff0600720c */ /* 0x000fe20003f05270 */
[----:B-1----:R-:W-:-:S04]  /*1acd0*/  IMAD.MOV R2, RZ, RZ, -R3 ;  /* 0x000000ffff027224 */ /* 0x002fc800078e0a03 */
[----:B------:R-:W-:Y:S02]  /*1ace0*/  @P2 IADD3 R0, R0, 0x1, RZ ;  /* 0x0000000100002810 */ /* 0x000fe40007ffe0ff */
[----:B------:R-:W-:Y:S02]  /*1acf0*/  MOV R4, R2 ;  /* 0x0000000200047202 */ /* 0x000fe40000000f00 */
[----:B------:R-:W-:Y:S02]  /*1ad00*/  IABS R2, R7 ;  /* 0x0000000700027213 */ /* 0x000fe40000000000 */
[----:B------:R-:W-:Y:S02]  /*1ad10*/  @!P1 IMAD.MOV R0, RZ, RZ, -R0 ;  /* 0x000000ffff009224 */ /* 0x000fe400078e0a00 */
[----:B------:R-:W-:Y:S01]  /*1ad20*/  @!P0 LOP3.LUT R0, RZ, R6, RZ, 0x33, !PT ;  /* 0x00000006ff008212 */ /* 0x000fe200078e33ff */
[----:B------:R-:W-:Y:S02]  /*1ad30*/  IMAD R4, R4, R5, RZ ;  /* 0x0000000504047224 */ /* 0x000fe400078e02ff */
[----:B------:R-:W-:Y:S01]  /*1ad40*/  IMAD.MOV R9, RZ, RZ, -R2 ;  /* 0x000000ffff097224 */ /* 0x000fe200078e0a02 */
[----:B------:R-:W-:Y:S01]  /*1ad50*/  IABS R10, R0 ;  /* 0x00000000000a7213 */ /* 0x000fe20000000000 */
[----:B------:R-:W-:-:S04]  /*1ad60*/  IMAD.MOV.U32 R2, RZ, RZ, RZ ;  /* 0x000000ffff027224 */ /* 0x000fc800078e00ff */
        /* <DEDUP_REMOVED lines=26> */
.L_x_1530:
[----:B------:R-:W-:Y:S01]  /*1af10*/  MOV R0, c[0x0][0x53c] ;  /* 0x00014f0000007a02 */ /* 0x000fe20000000f00 */
[----:B------:R1:W-:Y:S04]  /*1af20*/  STL [R1], R9 ;  /* 0x0000000901007387 */ /* 0x0003e80000100800 */
[----:B------:R1:W-:Y:S04]  /*1af30*/  STL [R1+0x4], RZ ;  /* 0x000004ff01007387 */ /* 0x0003e80000100800 */
[----:B------:R1:W-:Y:S04]  /*1af40*/  STL [R1+0x8], RZ ;  /* 0x000008ff01007387 */ /* 0x0003e80000100800 */
[----:B------:R1:W-:Y:S02]  /*1af50*/  STL [R1+0xc], R0 ;  /* 0x00000c0001007387 */ /* 0x0003e40000100800 */
.L_x_1539:
[----:B------:R-:W-:Y:S05]  /*1af60*/  BSYNC B1 ;  /* 0x0000000000017941 */ /* 0x000fea0003800000 */
.L_x_1528:
[----:B---3--:R-:W2:Y:S04]  /*1af70*/  LDL R4, [R1] ;  /* 0x0000000001047983 */ /* 0x008ea80000100800 */
        /* <DEDUP_REMOVED lines=8> */
.L_x_1523:
[----:B-1----:R-:W4:Y:S02]  /*1b000*/  LDL R0, [R1+0xc] ;  /* 0x00000c0001007983 */ /* 0x002f240000100800 */
[----:B----4-:R-:W-:-:S13]  /*1b010*/  ISETP.GE.AND P0, PT, R0, c[0x0][0x53c], PT ;  /* 0x00014f0000007a0c */ /* 0x010fda0003f06270 */
[----:B--23--:R-:W-:Y:S01]  /*1b020*/  @P0 CALL.REL.NOINC `(.L_x_1540) ;  /* 0x0000001000000944 */ /* 0x00cfe20003c00000 */
[----:B------:R-:W-:Y:S05]  /*1b030*/  BRA `(.L_x_1541) ;  /* 0xfffe670000007947 */ /* 0x000fea000383ffff */
.L_x_1540:
[----:B------:R-:W-:Y:S05]  /*1b040*/  EXIT ;  /* 0x000000000000794d */ /* 0x000fea0003800000 */
.L_x_1354:
[----:B------:R-:W-:Y:S01]  /*1b050*/  IMAD.MOV.U32 R0, RZ, RZ, R5 ;  /* 0x000000ffff007224 */ /* 0x000fe200078e0005 */
[----:B------:R-:W-:Y:S02]  /*1b060*/  MOV R2, 0x1 ;  /* 0x0000000100027802 */ /* 0x000fe40000000f00 */
[----:B------:R-:W-:Y:S02]  /*1b070*/  MOV R3, 0x1b090 ;  /* 0x0001b09000037802 */ /* 0x000fe40000000f00 */
[----:B------:R-:W-:Y:S05]  /*1b080*/  CALL.REL.NOINC `($__internal_32_$__cuda_sm70_shflsync_up_p) ;  /* 0x0000169000007944 */ /* 0x000fea0003c00000 */
[----:B------:R-:W-:Y:S01]  /*1b090*/  MOV R0, R4 ;  /* 0x0000000400007202 */ /* 0x000fe20000000f00 */
[----:B------:R-:W-:Y:S05]  /*1b0a0*/  BRA `(.L_x_1542) ;  /* 0xfffe53c000007947 */ /* 0x000fea000383ffff */
.L_x_1355:
[----:B------:R-:W-:Y:S01]  /*1b0b0*/  IMAD.MOV.U32 R0, RZ, RZ, R5 ;  /* 0x000000ffff007224 */ /* 0x000fe200078e0005 */
[----:B------:R-:W-:Y:S02]  /*1b0c0*/  MOV R2, 0x2 ;  /* 0x0000000200027802 */ /* 0x000fe40000000f00 */
[----:B------:R-:W-:Y:S02]  /*1b0d0*/  MOV R3, 0x1b0f0 ;  /* 0x0001b0f000037802 */ /* 0x000fe40000000f00 */
[----:B------:R-:W-:Y:S05]  /*1b0e0*/  CALL.REL.NOINC `($__internal_32_$__cuda_sm70_shflsync_up_p) ;  /* 0x0000163000007944 */ /* 0x000fea0003c00000 */
[----:B------:R-:W-:Y:S01]  /*1b0f0*/  SEL R0, R4, RZ, P4 ;  /* 0x000000ff04007207 */ /* 0x000fe20002000000 */
[----:B------:R-:W-:Y:S01]  /*1b100*/  IMAD.MOV.U32 R2, RZ, RZ, 0x4 ;  /* 0x00000004ff027424 */ /* 0x000fe200078e00ff */
[----:B------:R-:W-:-:S03]  /*1b110*/  MOV R3, 0x1b140 ;  /* 0x0001b14000037802 */ /* 0x000fc60000000f00 */
[----:B------:R-:W-:Y:S02]  /*1b120*/  IMAD.IADD R0, R5, 0x1, R0 ;  /* 0x0000000105007824 */ /* 0x000fe400078e0200 */
        /* <DEDUP_REMOVED lines=14> */
[----:B------:R-:W-:Y:S01]  /*1b210*/  IMAD.IADD R4, R0, 0x1, R4 ;  /* 0x0000000100047824 */ /* 0x000fe200078e0204 */
[----:B------:R-:W-:-:S03]  /*1b220*/  MOV R0, 0x1f ;  /* 0x0000001f00007802 */ /* 0x000fc60000000f00 */
[----:B------:R-:W-:Y:S02]  /*1b230*/  IMAD.MOV.U32 R5, RZ, RZ, R4 ;  /* 0x000000ffff057224 */ /* 0x000fe400078e0004 */
[----:B------:R-:W-:Y:S05]  /*1b240*/  CALL.REL.NOINC `($__internal_31_$__cuda_sm70_shflsync_idx_p) ;  /* 0x0000148000007944 */ /* 0x000fea0003c00000 */
[----:B------:R-:W-:Y:S05]  /*1b250*/  BRA `(.L_x_1543) ;  /* 0xfffe531000007947 */ /* 0x000fea000383ffff */
.L_x_1357:
[----:B------:R-:W-:Y:S02]  /*1b260*/  SEL R0, RZ, 0x1, P0 ;  /* 0x00000001ff007807 */ /* 0x000fe40000000000 */
[----:B------:R-:W-:Y:S02]  /*1b270*/  MOV R2, 0x1b290 ;  /* 0x0001b29000027802 */ /* 0x000fe40000000f00 */
[----:B------:R-:W-:Y:S05]  /*1b280*/  CALL.REL.NOINC `($__internal_33_$__cuda_sm70_votesync_ballot) ;  /* 0x0000150000007944 */ /* 0x000fea0003c00000 */
[----:B------:R-:W-:Y:S01]  /*1b290*/  MOV R6, R0 ;  /* 0x0000000000067202 */ /* 0x000fe20000000f00 */
[----:B------:R-:W-:Y:S05]  /*1b2a0*/  BRA `(.L_x_1544) ;  /* 0xfffe535000007947 */ /* 0x000fea000383ffff */
.L_x_1358:
[----:B------:R-:W-:Y:S01]  /*1b2b0*/  IMAD.MOV.U32 R5, RZ, RZ, R8 ;  /* 0x000000ffff057224 */ /* 0x000fe200078e0008 */
[----:B--2---:R-:W-:Y:S01]  /*1b2c0*/  MOV R3, R13 ;  /* 0x0000000d00037202 */ /* 0x004fe20000000f00 */
[----:B------:R-:W-:Y:S01]  /*1b2d0*/  IMAD.MOV.U32 R0, RZ, RZ, 0x1f ;  /* 0x0000001fff007424 */ /* 0x000fe200078e00ff */
[----:B------:R-:W-:Y:S02]  /*1b2e0*/  MOV R2, 0x1b300 ;  /* 0x0001b30000027802 */ /* 0x000fe40000000f00 */
[----:B-1----:R-:W-:Y:S05]  /*1b2f0*/  CALL.REL.NOINC `($__internal_31_$__cuda_sm70_shflsync_idx_p) ;  /* 0x000013d000007944 */ /* 0x002fea0003c00000 */
[----:B------:R-:W-:Y:S01]  /*1b300*/  IMAD.MOV.U32 R11, RZ, RZ, R0 ;  /* 0x000000ffff0b7224 */ /* 0x000fe200078e0000 */
[----:B------:R-:W-:Y:S01]  /*1b310*/  MOV R5, R7 ;  /* 0x0000000700057202 */ /* 0x000fe20000000f00 */
[----:B------:R-:W-:Y:S01]  /*1b320*/  IMAD.MOV.U32 R7, RZ, RZ, RZ ;  /* 0x000000ffff077224 */ /* 0x000fe200078e00ff */
[----:B------:R-:W-:Y:S01]  /*1b330*/  MOV R3, R13 ;  /* 0x0000000d00037202 */ /* 0x000fe20000000f00 */
[----:B------:R-:W-:Y:S01]  /*1b340*/  IMAD.MOV.U32 R0, RZ, RZ, 0x1f ;  /* 0x0000001fff007424 */ /* 0x000fe200078e00ff */
[----:B------:R-:W-:-:S02]  /*1b350*/  MOV R2, 0x1b370 ;  /* 0x0001b37000027802 */ /* 0x000fc40000000f00 */
[----:B------:R-:W-:Y:S05]  /*1b360*/  CALL.REL.NOINC `($__internal_31_$__cuda_sm70_shflsync_idx_p) ;  /* 0x0000136000007944 */ /* 0x000fea0003c00000 */
[----:B------:R-:W-:Y:S01]  /*1b370*/  MOV R10, R0 ;  /* 0x00000000000a7202 */ /* 0x000fe20000000f00 */
[----:B------:R-:W-:Y:S05]  /*1b380*/  BRA `(.L_x_1545) ;  /* 0xfffe52c000007947 */ /* 0x000fea000383ffff */
.L_x_1361:
[----:B------:R-:W-:Y:S01]  /*1b390*/  IMAD.MOV.U32 R5, RZ, RZ, R4 ;  /* 0x000000ffff057224 */ /* 0x000fe200078e0004 */
[----:B------:R-:W-:-:S02]  /*1b3a0*/  MOV R0, 0x1f ;  /* 0x0000001f00007802 */ /* 0x000fc40000000f00 */
[----:B------:R-:W-:Y:S02]  /*1b3b0*/  MOV R2, 0x1b3d0 ;  /* 0x0001b3d000027802 */ /* 0x000fe40000000f00 */
[----:B-1----:R-:W-:Y:S05]  /*1b3c0*/  CALL.REL.NOINC `($__internal_31_$__cuda_sm70_shflsync_idx_p) ;  /* 0x0000130000007944 */ /* 0x002fea0003c00000 */
[----:B------:R-:W-:Y:S01]  /*1b3d0*/  MOV R7, R0 ;  /* 0x0000000000077202 */ /* 0x000fe20000000f00 */
[----:B------:R-:W-:Y:S05]  /*1b3e0*/  BRA `(.L_x_1360) ;  /* 0xfffe52c000007947 */ /* 0x000fea000383ffff */
.L_x_1413:
[----:B------:R-:W-:Y:S01]  /*1b3f0*/  IMAD.MOV.U32 R5, RZ, RZ, R13 ;  /* 0x000000ffff057224 */ /* 0x000fe200078e000d */
[----:B------:R-:W-:Y:S01]  /*1b400*/  MOV R3, RZ ;  /* 0x000000ff00037202 */ /* 0x000fe20000000f00 */
[----:B------:R-:W-:Y:S01]  /*1b410*/  IMAD.MOV.U32 R0, RZ, RZ, 0x181f ;  /* 0x0000181fff007424 */ /* 0x000fe200078e00ff */
[----:B------:R-:W-:Y:S02]  /*1b420*/  MOV R2, 0x1b440 ;  /* 0x0001b44000027802 */ /* 0x000fe40000000f00 */
[----:B-----5:R-:W-:Y:S05]  /*1b430*/  CALL.REL.NOINC `($__internal_31_$__cuda_sm70_shflsync_idx_p) ;  /* 0x0000129000007944 */ /* 0x020fea0003c00000 */
[----:B------:R-:W-:Y:S01]  /*1b440*/  MOV R10, R0 ;  /* 0x00000000000a7202 */ /* 0x000fe20000000f00 */
[----:B------:R-:W-:Y:S05]  /*1b450*/  BRA `(.L_x_1546) ;  /* 0xfffee12000007947 */ /* 0x000fea000383ffff */
.L_x_1414:
[----:B------:R-:W-:Y:S01]  /*1b460*/  IMAD.MOV.U32 R5, RZ, RZ, R15 ;  /* 0x000000ffff057224 */ /* 0x000fe200078e000f */
[----:B------:R-:W-:Y:S01]  /*1b470*/  MOV R3, RZ ;  /* 0x000000ff00037202 */ /* 0x000fe20000000f00 */
[----:B------:R-:W-:Y:S01]  /*1b480*/  IMAD.MOV.U32 R0, RZ, RZ, 0x181f ;  /* 0x0000181fff007424 */ /* 0x000fe200078e00ff */
[----:B------:R-:W-:Y:S02]  /*1b490*/  MOV R2, 0x1b4b0 ;  /* 0x0001b4b000027802 */ /* 0x000fe40000000f00 */
[----:B-12--5:R-:W-:Y:S05]  /*1b4a0*/  CALL.REL.NOINC `($__internal_31_$__cuda_sm70_shflsync_idx_p) ;  /* 0x0000122000007944 */ /* 0x026fea0003c00000 */
[----:B------:R-:W-:Y:S05]  /*1b4b0*/  BRA `(.L_x_1547) ;  /* 0xfffee0e000007947 */ /* 0x000fea000383ffff */
.L_x_1417:
[----:B--2---:R-:W-:Y:S01]  /*1b4c0*/  IMAD.MOV.U32 R5, RZ, RZ, R13 ;  /* 0x000000ffff057224 */ /* 0x004fe200078e000d */
[----:B------:R-:W-:Y:S01]  /*1b4d0*/  MOV R3, 0x1 ;  /* 0x0000000100037802 */ /* 0x000fe20000000f00 */
[----:B----4-:R-:W-:Y:S01]  /*1b4e0*/  IMAD.MOV.U32 R0, RZ, RZ, 0x181f ;  /* 0x0000181fff007424 */ /* 0x010fe200078e00ff */
[----:B------:R-:W-:-:S02]  /*1b4f0*/  MOV R2, 0x1b510 ;  /* 0x0001b51000027802 */ /* 0x000fc40000000f00 */
[----:B-1-3-5:R-:W-:Y:S05]  /*1b500*/  CALL.REL.NOINC `($__internal_31_$__cuda_sm70_shflsync_idx_p) ;  /* 0x000011c000007944 */ /* 0x02afea0003c00000 */
[----:B------:R-:W-:Y:S01]  /*1b510*/  IMAD.MOV.U32 R10, RZ, RZ, R0 ;  /* 0x000000ffff0a7224 */ /* 0x000fe200078e0000 */
[----:B------:R-:W-:Y:S01]  /*1b520*/  MOV R3, 0x1 ;  /* 0x0000000100037802 */ /* 0x000fe20000000f00 */
[----:B------:R-:W-:Y:S01]  /*1b530*/  IMAD.MOV.U32 R5, RZ, RZ, R15 ;  /* 0x000000ffff057224 */ /* 0x000fe200078e000f */
[----:B------:R-:W-:-:S02]  /*1b540*/  MOV R0, 0x181f ;  /* 0x0000181f00007802 */ /* 0x000fc40000000f00 */
[----:B------:R-:W-:Y:S02]  /*1b550*/  MOV R2, 0x1b570 ;  /* 0x0001b57000027802 */ /* 0x000fe40000000f00 */
[----:B------:R-:W-:Y:S05]  /*1b560*/  CALL.REL.NOINC `($__internal_31_$__cuda_sm70_shflsync_idx_p) ;  /* 0x0000116000007944 */ /* 0x000fea0003c00000 */
[----:B------:R-:W-:Y:S05]  /*1b570*/  BRA `(.L_x_1548) ;  /* 0xfffee1f000007947 */ /* 0x000fea000383ffff */
.L_x_1420:
[----:B-1----:R-:W-:Y:S01]  /*1b580*/  IMAD.MOV.U32 R5, RZ, RZ, R13 ;  /* 0x000000ffff057224 */ /* 0x002fe200078e000d */
[----:B------:R-:W-:Y:S01]  /*1b590*/  MOV R3, 0x2 ;  /* 0x0000000200037802 */ /* 0x000fe20000000f00 */
[----:B----4-:R-:W-:Y:S01]  /*1b5a0*/  IMAD.MOV.U32 R0, RZ, RZ, 0x181f ;  /* 0x0000181fff007424 */ /* 0x010fe200078e00ff */
[----:B------:R-:W-:Y:S02]  /*1b5b0*/  MOV R2, 0x1b5d0 ;  /* 0x0001b5d000027802 */ /* 0x000fe40000000f00 */
[----:B--23-5:R-:W-:Y:S05]  /*1b5c0*/  CALL.REL.NOINC `($__internal_31_$__cuda_sm70_shflsync_idx_p) ;  /* 0x0000110000007944 */ /* 0x02cfea0003c00000 */
[----:B------:R-:W-:Y:S01]  /*1b5d0*/  MOV R10, R0 ;  /* 0x00000000000a7202 */ /* 0x000fe20000000f00 */
[----:B------:R-:W-:Y:S05]  /*1b5e0*/  BRA `(.L_x_1549) ;  /* 0xfffee2e000007947 */ /* 0x000fea000383ffff */
.L_x_1421:
[----:B------:R-:W-:Y:S01]  /*1b5f0*/  IMAD.MOV.U32 R5, RZ, RZ, R15 ;  /* 0x000000ffff057224 */ /* 0x000fe200078e000f */
[----:B------:R-:W-:Y:S01]  /*1b600*/  MOV R3, 0x2 ;  /* 0x0000000200037802 */ /* 0x000fe20000000f00 */
[----:B----4-:R-:W-:Y:S01]  /*1b610*/  IMAD.MOV.U32 R0, RZ, RZ, 0x181f ;  /* 0x0000181fff007424 */ /* 0x010fe200078e00ff */
[----:B------:R-:W-:Y:S02]  /*1b620*/  MOV R2, 0x1b640 ;  /* 0x0001b64000027802 */ /* 0x000fe40000000f00 */
[----:B-123-5:R-:W-:Y:S05]  /*1b630*/  CALL.REL.NOINC `($__internal_31_$__cuda_sm70_shflsync_idx_p) ;  /* 0x0000109000007944 */ /* 0x02efea0003c00000 */
[----:B------:R-:W-:Y:S05]  /*1b640*/  BRA `(.L_x_1550) ;  /* 0xfffee2a000007947 */ /* 0x000fea000383ffff */
.L_x_1424:
[----:B-1----:R-:W-:Y:S01]  /*1b650*/  IMAD.MOV.U32 R5, RZ, RZ, R13 ;  /* 0x000000ffff057224 */ /* 0x002fe200078e000d */
[----:B------:R-:W-:Y:S01]  /*1b660*/  MOV R3, 0x3 ;  /* 0x0000000300037802 */ /* 0x000fe20000000f00 */
[----:B------:R-:W-:Y:S01]  /*1b670*/  IMAD.MOV.U32 R0, RZ, RZ, 0x181f ;  /* 0x0000181fff007424 */ /* 0x000fe200078e00ff */
[----:B------:R-:W-:-:S02]  /*1b680*/  MOV R2, 0x1b6a0 ;  /* 0x0001b6a000027802 */ /* 0x000fc40000000f00 */
[----:B--2345:R-:W-:Y:S05]  /*1b690*/  CALL.REL.NOINC `($__internal_31_$__cuda_sm70_shflsync_idx_p) ;  /* 0x0000103000007944 */ /* 0x03cfea0003c00000 */
[----:B------:R-:W-:Y:S01]  /*1b6a0*/  IMAD.MOV.U32 R10, RZ, RZ, R0 ;  /* 0x000000ffff0a7224 */ /* 0x000fe200078e0000 */
[----:B------:R-:W-:Y:S01]  /*1b6b0*/  MOV R3, 0x3 ;  /* 0x0000000300037802 */ /* 0x000fe20000000f00 */
[----:B------:R-:W-:Y:S01]  /*1b6c0*/  IMAD.MOV.U32 R5, RZ, RZ, R15 ;  /* 0x000000ffff057224 */ /* 0x000fe200078e000f */
[----:B------:R-:W-:-:S02]  /*1b6d0*/  MOV R0, 0x181f ;  /* 0x0000181f00007802 */ /* 0x000fc40000000f00 */
[----:B------:R-:W-:Y:S02]  /*1b6e0*/  MOV R2, 0x1b700 ;  /* 0x0001b70000027802 */ /* 0x000fe40000000f00 */
[----:B------:R-:W-:Y:S05]  /*1b6f0*/  CALL.REL.NOINC `($__internal_31_$__cuda_sm70_shflsync_idx_p) ;  /* 0x00000fd000007944 */ /* 0x000fea0003c00000 */
[----:B------:R-:W-:Y:S05]  /*1b700*/  BRA `(.L_x_1551) ;  /* 0xfffee35000007947 */ /* 0x000fea000383ffff */
.L_x_1483:
[----:B------:R-:W-:Y:S01]  /*1b710*/  IMAD.MOV.U32 R2, RZ, RZ, R204 ;  /* 0x000000ffff027224 */ /* 0x000fe200078e00cc */
[----:B------:R-:W-:Y:S01]  /*1b720*/  MOV R7, 0x1f ;  /* 0x0000001f00077802 */ /* 0x000fe20000000f00 */
[----:B------:R-:W-:Y:S01]  /*1b730*/  IMAD.MOV.U32 R5, RZ, RZ, 0x2 ;  /* 0x00000002ff057424 */ /* 0x000fe200078e00ff */
[----:B------:R-:W-:Y:S02]  /*1b740*/  MOV R6, 0xffffffff ;  /* 0xffffffff00067802 */ /* 0x000fe40000000f00 */
[----:B------:R-:W-:Y:S02]  /*1b750*/  MOV R3, 0x1b770 ;  /* 0x0001b77000037802 */ /* 0x000fe40000000f00 */
[----:B------:R-:W-:Y:S05]  /*1b760*/  CALL.REL.NOINC `($__internal_30_$__cuda_sm70_shflsync_bfly_p) ;  /* 0x00000f1000007944 */ /* 0x000fea0003c00000 */
[----:B------:R-:W-:Y:S01]  /*1b770*/  FADD.FTZ R0, R204, R5 ;  /* 0x00000005cc007221 */ /* 0x000fe20000010000 */
[----:B------:R-:W-:Y:S02]  /*1b780*/  MOV R5, 0x1 ;  /* 0x0000000100057802 */ /* 0x000fe40000000f00 */
[----:B------:R-:W-:Y:S02]  /*1b790*/  MOV R3, 0x1b7c0 ;  /* 0x0001b7c000037802 */ /* 0x000fe40000000f00 */
[----:B------:R-:W-:-:S02]  /*1b7a0*/  MOV R2, R0 ;  /* 0x0000000000027202 */ /* 0x000fc40000000f00 */
[----:B------:R-:W-:Y:S05]  /*1b7b0*/  CALL.REL.NOINC `($__internal_30_$__cuda_sm70_shflsync_bfly_p) ;  /* 0x00000ec000007944 */ /* 0x000fea0003c00000 */
[----:B------:R-:W-:Y:S01]  /*1b7c0*/  FADD.FTZ R0, R0, R5 ;  /* 0x0000000500007221 */ /* 0x000fe20000010000 */
[----:B------:R-:W-:-:S02]  /*1b7d0*/  MOV R2, R205 ;  /* 0x000000cd00027202 */ /* 0x000fc40000000f00 */
[----:B------:R-:W-:Y:S02]  /*1b7e0*/  MOV R5, 0x2 ;  /* 0x0000000200057802 */ /* 0x000fe40000000f00 */
[----:B------:R-:W-:Y:S02]  /*1b7f0*/  MOV R3, 0x1b810 ;  /* 0x0001b81000037802 */ /* 0x000fe40000000f00 */
[----:B------:R-:W-:Y:S05]  /*1b800*/  CALL.REL.NOINC `($__internal_30_$__cuda_sm70_shflsync_bfly_p) ;  /* 0x00000e7000007944 */ /* 0x000fea0003c00000 */
[----:B------:R-:W-:Y:S01]  /*1b810*/  FADD.FTZ R4, R205, R5 ;  /* 0x00000005cd047221 */ /* 0x000fe20000010000 */
[----:B------:R-:W-:Y:S02]  /*1b820*/  MOV R5, 0x1 ;  /* 0x0000000100057802 */ /* 0x000fe40000000f00 */
[----:B------:R-:W-:Y:S02]  /*1b830*/  MOV R3, 0x1b860 ;  /* 0x0001b86000037802 */ /* 0x000fe40000000f00 */
[----:B------:R-:W-:Y:S02]  /*1b840*/  MOV R2, R4 ;  /* 0x0000000400027202 */ /* 0x000fe40000000f00 */
[----:B------:R-:W-:Y:S05]  /*1b850*/  CALL.REL.NOINC `($__internal_30_$__cuda_sm70_shflsync_bfly_p) ;  /* 0x00000e2000007944 */ /* 0x000fea0003c00000 */
[----:B------:R-:W-:Y:S01]  /*1b860*/  MOV R3, R5 ;  /* 0x0000000500037202 */ /* 0x000fe20000000f00 */
[----:B------:R-:W-:Y:S05]  /*1b870*/  BRA `(.L_x_1552) ;  /* 0xffff9e7000007947 */ /* 0x000fea000383ffff */
.L_x_1490:
[----:B--234-:R-:W-:Y:S01]  /*1b880*/  IMAD.MOV.U32 R5, RZ, RZ, R15 ;  /* 0x000000ffff057224 */ /* 0x01cfe200078e000f */
[----:B------:R-:W-:Y:S01]  /*1b890*/  MOV R3, RZ ;  /* 0x000000ff00037202 */ /* 0x000fe20000000f00 */
[----:B------:R-:W-:Y:S01]  /*1b8a0*/  IMAD.MOV.U32 R0, RZ, RZ, 0x181f ;  /* 0x0000181fff007424 */ /* 0x000fe200078e00ff */
[----:B------:R-:W-:-:S02]  /*1b8b0*/  MOV R2, 0x1b8d0 ;  /* 0x0001b8d000027802 */ /* 0x000fc40000000f00 */
[----:B-1----:R-:W-:Y:S05]  /*1b8c0*/  CALL.REL.NOINC `($__internal_31_$__cuda_sm70_shflsync_idx_p) ;  /* 0x00000e0000007944 */ /* 0x002fea0003c00000 */
[----:B------:R-:W-:Y:S01]  /*1b8d0*/  MOV R12, R0 ;  /* 0x00000000000c7202 */ /* 0x000fe20000000f00 */
[----:B------:R-:W-:Y:S05]  /*1b8e0*/  BRA `(.L_x_1553) ;  /* 0xffffbaa000007947 */ /* 0x000fea000383ffff */
.L_x_1491:
[----:B------:R-:W-:Y:S01]  /*1b8f0*/  IMAD.MOV.U32 R5, RZ, RZ, R16 ;  /* 0x000000ffff057224 */ /* 0x000fe200078e0010 */
[----:B------:R-:W-:Y:S01]  /*1b900*/  MOV R3, RZ ;  /* 0x000000ff00037202 */ /* 0x000fe20000000f00 */
[----:B------:R-:W-:Y:S01]  /*1b910*/  IMAD.MOV.U32 R0, RZ, RZ, 0x181f ;  /* 0x0000181fff007424 */ /* 0x000fe200078e00ff */
[----:B------:R-:W-:-:S02]  /*1b920*/  MOV R2, 0x1b940 ;  /* 0x0001b94000027802 */ /* 0x000fc40000000f00 */
[----:B-123--:R-:W-:Y:S05]  /*1b930*/  CALL.REL.NOINC `($__internal_31_$__cuda_sm70_shflsync_idx_p) ;  /* 0x00000d9000007944 */ /* 0x00efea0003c00000 */
[----:B------:R-:W-:Y:S05]  /*1b940*/  BRA `(.L_x_1554) ;  /* 0xffffba6000007947 */ /* 0x000fea000383ffff */
.L_x_1494:
[----:B------:R-:W-:Y:S01]  /*1b950*/  IMAD.MOV.U32 R5, RZ, RZ, R15 ;  /* 0x000000ffff057224 */ /* 0x000fe200078e000f */
[----:B--2---:R-:W-:Y:S01]  /*1b960*/  MOV R3, 0x1 ;  /* 0x0000000100037802 */ /* 0x004fe20000000f00 */
[----:B------:R-:W-:Y:S01]  /*1b970*/  IMAD.MOV.U32 R0, RZ, RZ, 0x181f ;  /* 0x0000181fff007424 */ /* 0x000fe200078e00ff */
[----:B------:R-:W-:-:S02]  /*1b980*/  MOV R2, 0x1b9a0 ;  /* 0x0001b9a000027802 */ /* 0x000fc40000000f00 */
[----:B-1-34-:R-:W-:Y:S05]  /*1b990*/  CALL.REL.NOINC `($__internal_31_$__cuda_sm70_shflsync_idx_p) ;  /* 0x00000d3000007944 */ /* 0x01afea0003c00000 */
[----:B------:R-:W-:Y:S01]  /*1b9a0*/  IMAD.MOV.U32 R12, RZ, RZ, R0 ;  /* 0x000000ffff0c7224 */ /* 0x000fe200078e0000 */
[----:B------:R-:W-:Y:S01]  /*1b9b0*/  MOV R3, 0x1 ;  /* 0x0000000100037802 */ /* 0x000fe20000000f00 */
[----:B------:R-:W-:Y:S01]  /*1b9c0*/  IMAD.MOV.U32 R5, RZ, RZ, R16 ;  /* 0x000000ffff057224 */ /* 0x000fe200078e0010 */
[----:B------:R-:W-:-:S02]  /*1b9d0*/  MOV R0, 0x181f ;  /* 0x0000181f00007802 */ /* 0x000fc40000000f00 */
[----:B------:R-:W-:Y:S02]  /*1b9e0*/  MOV R2, 0x1ba00 ;  /* 0x0001ba0000027802 */ /* 0x000fe40000000f00 */
[----:B------:R-:W-:Y:S05]  /*1b9f0*/  CALL.REL.NOINC `($__internal_31_$__cuda_sm70_shflsync_idx_p) ;  /* 0x00000cd000007944 */ /* 0x000fea0003c00000 */
[----:B------:R-:W-:Y:S05]  /*1ba00*/  BRA `(.L_x_1555) ;  /* 0xffffbb7000007947 */ /* 0x000fea000383ffff */
.L_x_1497:
[----:B------:R-:W-:Y:S01]  /*1ba10*/  IMAD.MOV.U32 R5, RZ, RZ, R15 ;  /* 0x000000ffff057224 */ /* 0x000fe200078e000f */
[----:B--2---:R-:W-:Y:S01]  /*1ba20*/  MOV R3, 0x2 ;  /* 0x0000000200037802 */ /* 0x004fe20000000f00 */
[----:B------:R-:W-:Y:S01]  /*1ba30*/  IMAD.MOV.U32 R0, RZ, RZ, 0x181f ;  /* 0x0000181fff007424 */ /* 0x000fe200078e00ff */
[----:B------:R-:W-:Y:S02]  /*1ba40*/  MOV R2, 0x1ba60 ;  /* 0x0001ba6000027802 */ /* 0x000fe40000000f00 */
[----:B-1-34-:R-:W-:Y:S05]  /*1ba50*/  CALL.REL.NOINC `($__internal_31_$__cuda_sm70_shflsync_idx_p) ;  /* 0x00000c7000007944 */ /* 0x01afea0003c00000 */
[----:B------:R-:W-:Y:S01]  /*1ba60*/  MOV R12, R0 ;  /* 0x00000000000c7202 */ /* 0x000fe20000000f00 */
[----:B------:R-:W-:Y:S05]  /*1ba70*/  BRA `(.L_x_1556) ;  /* 0xffffbc7000007947 */ /* 0x000fea000383ffff */
.L_x_1498:
[----:B------:R-:W-:Y:S01]  /*1ba80*/  IMAD.MOV.U32 R5, RZ, RZ, R16 ;  /* 0x000000ffff057224 */ /* 0x000fe200078e0010 */
[----:B--2---:R-:W-:Y:S01]  /*1ba90*/  MOV R3, 0x2 ;  /* 0x0000000200037802 */ /* 0x004fe20000000f00 */
[----:B------:R-:W-:Y:S01]  /*1baa0*/  IMAD.MOV.U32 R0, RZ, RZ, 0x181f ;  /* 0x0000181fff007424 */ /* 0x000fe200078e00ff */
[----:B------:R-:W-:Y:S02]  /*1bab0*/  MOV R2, 0x1bad0 ;  /* 0x0001bad000027802 */ /* 0x000fe40000000f00 */
[----:B-1-34-:R-:W-:Y:S05]  /*1bac0*/  CALL.REL.NOINC `($__internal_31_$__cuda_sm70_shflsync_idx_p) ;  /* 0x00000c0000007944 */ /* 0x01afea0003c00000 */
[----:B------:R-:W-:Y:S05]  /*1bad0*/  BRA `(.L_x_1557) ;  /* 0xffffbc3000007947 */ /* 0x000fea000383ffff */
.L_x_1501:
[----:B------:R-:W-:Y:S01]  /*1bae0*/  IMAD.MOV.U32 R5, RZ, RZ, R15 ;  /* 0x000000ffff057224 */ /* 0x000fe200078e000f */
[----:B---3--:R-:W-:Y:S01]  /*1baf0*/  MOV R3, 0x3 ;  /* 0x0000000300037802 */ /* 0x008fe20000000f00 */
[----:B----4-:R-:W-:Y:S01]  /*1bb00*/  IMAD.MOV.U32 R0, RZ, RZ, 0x181f ;  /* 0x0000181fff007424 */ /* 0x010fe200078e00ff */
[----:B------:R-:W-:-:S02]  /*1bb10*/  MOV R2, 0x1bb30 ;  /* 0x0001bb3000027802 */ /* 0x000fc40000000f00 */
[----:B-12---:R-:W-:Y:S05]  /*1bb20*/  CALL.REL.NOINC `($__internal_31_$__cuda_sm70_shflsync_idx_p) ;  /* 0x00000ba000007944 */ /* 0x006fea0003c00000 */
[----:B------:R-:W-:Y:S01]  /*1bb30*/  IMAD.MOV.U32 R10, RZ, RZ, R0 ;  /* 0x000000ffff0a7224 */ /* 0x000fe200078e0000 */
[----:B------:R-:W-:Y:S01]  /*1bb40*/  MOV R3, 0x3 ;  /* 0x0000000300037802 */ /* 0x000fe20000000f00 */
[----:B------:R-:W-:Y:S01]  /*1bb50*/  IMAD.MOV.U32 R5, RZ, RZ, R16 ;  /* 0x000000ffff057224 */ /* 0x000fe200078e0010 */
[----:B------:R-:W-:-:S02]  /*1bb60*/  MOV R0, 0x181f ;  /* 0x0000181f00007802 */ /* 0x000fc40000000f00 */
[----:B------:R-:W-:Y:S02]  /*1bb70*/  MOV R2, 0x1bb90 ;  /* 0x0001bb9000027802 */ /* 0x000fe40000000f00 */
[----:B------:R-:W-:Y:S05]  /*1bb80*/  CALL.REL.NOINC `($__internal_31_$__cuda_sm70_shflsync_idx_p) ;  /* 0x00000b4000007944 */ /* 0x000fea0003c00000 */
[----:B------:R-:W-:Y:S05]  /*1bb90*/  BRA `(.L_x_1558) ;  /* 0xffffbcf000007947 */ /* 0x000fea000383ffff */
.L_x_1503:
[----:B------:R-:W-:Y:S01]  /*1bba0*/  IMAD.MOV.U32 R5, RZ, RZ, R16 ;  /* 0x000000ffff057224 */ /* 0x000fe200078e0010 */
[----:B------:R-:W-:Y:S01]  /*1bbb0*/  MOV R3, RZ ;  /* 0x000000ff00037202 */ /* 0x000fe20000000f00 */
[----:B------:R-:W-:Y:S01]  /*1bbc0*/  IMAD.MOV.U32 R0, RZ, RZ, 0x1c1f ;  /* 0x00001c1fff007424 */ /* 0x000fe200078e00ff */
[----:B------:R-:W-:Y:S02]  /*1bbd0*/  MOV R2, 0x1bbf0 ;  /* 0x0001bbf000027802 */ /* 0x000fe40000000f00 */
[----:B------:R-:W-:Y:S05]  /*1bbe0*/  CALL.REL.NOINC `($__internal_31_$__cuda_sm70_shflsync_idx_p) ;  /* 0x00000ae000007944 */ /* 0x000fea0003c00000 */
[----:B------:R-:W-:Y:S01]  /*1bbf0*/  MOV R4, R0 ;  /* 0x0000000000047202 */ /* 0x000fe20000000f00 */
[----:B------:R-:W-:Y:S05]  /*1bc00*/  BRA `(.L_x_1559) ;  /* 0xffffc00000007947 */ /* 0x000fea000383ffff */
.L_x_1504:
[----:B------:R-:W-:Y:S01]  /*1bc10*/  IMAD.MOV.U32 R5, RZ, RZ, R17 ;  /* 0x000000ffff057224 */ /* 0x000fe200078e0011 */
[----:B------:R-:W-:Y:S01]  /*1bc20*/  MOV R3, RZ ;  /* 0x000000ff00037202 */ /* 0x000fe20000000f00 */
[----:B------:R-:W-:Y:S01]  /*1bc30*/  IMAD.MOV.U32 R0, RZ, RZ, 0x1c1f ;  /* 0x00001c1fff007424 */ /* 0x000fe200078e00ff */
[----:B------:R-:W-:Y:S02]  /*1bc40*/  MOV R2, 0x1bc60 ;  /* 0x0001bc6000027802 */ /* 0x000fe40000000f00 */
[----:B-12---:R-:W-:Y:S05]  /*1bc50*/  CALL.REL.NOINC `($__internal_31_$__cuda_sm70_shflsync_idx_p) ;  /* 0x00000a7000007944 */ /* 0x006fea0003c00000 */
[----:B------:R-:W-:Y:S05]  /*1bc60*/  BRA `(.L_x_1560) ;  /* 0xffffbfc000007947 */ /* 0x000fea000383ffff */
.L_x_1507:
[----:B------:R-:W-:Y:S01]  /*1bc70*/  IMAD.MOV.U32 R5, RZ, RZ, R16 ;  /* 0x000000ffff057224 */ /* 0x000fe200078e0010 */
[----:B------:R-:W-:Y:S01]  /*1bc80*/  MOV R3, 0x1 ;  /* 0x0000000100037802 */ /* 0x000fe20000000f00 */
[----:B----4-:R-:W-:Y:S01]  /*1bc90*/  IMAD.MOV.U32 R0, RZ, RZ, 0x1c1f ;  /* 0x00001c1fff007424 */ /* 0x010fe200078e00ff */
[----:B------:R-:W-:-:S02]  /*1bca0*/  MOV R2, 0x1bcc0 ;  /* 0x0001bcc000027802 */ /* 0x000fc40000000f00 */
[----:B-123--:R-:W-:Y:S05]  /*1bcb0*/  CALL.REL.NOINC `($__internal_31_$__cuda_sm70_shflsync_idx_p) ;  /* 0x00000a1000007944 */ /* 0x00efea0003c00000 */
[----:B------:R-:W-:Y:S01]  /*1bcc0*/  IMAD.MOV.U32 R4, RZ, RZ, R0 ;  /* 0x000000ffff047224 */ /* 0x000fe200078e0000 */
[----:B------:R-:W-:Y:S01]  /*1bcd0*/  MOV R3, 0x1 ;  /* 0x0000000100037802 */ /* 0x000fe20000000f00 */
[----:B------:R-:W-:Y:S01]  /*1bce0*/  IMAD.MOV.U32 R5, RZ, RZ, R17 ;  /* 0x000000ffff057224 */ /* 0x000fe200078e0011 */
[----:B------:R-:W-:-:S02]  /*1bcf0*/  MOV R0, 0x1c1f ;  /* 0x00001c1f00007802 */ /* 0x000fc40000000f00 */
[----:B------:R-:W-:Y:S02]  /*1bd00*/  MOV R2, 0x1bd20 ;  /* 0x0001bd2000027802 */ /* 0x000fe40000000f00 */
[----:B------:R-:W-:Y:S05]  /*1bd10*/  CALL.REL.NOINC `($__internal_31_$__cuda_sm70_shflsync_idx_p) ;  /* 0x000009b000007944 */ /* 0x000fea0003c00000 */
[----:B------:R-:W-:Y:S05]  /*1bd20*/  BRA `(.L_x_1561) ;  /* 0xffffcbf000007947 */ /* 0x000fea000383ffff */
.L_x_1511:
[----:B------:R-:W-:Y:S01]  /*1bd30*/  IMAD.MOV.U32 R5, RZ, RZ, R13 ;  /* 0x000000ffff057224 */ /* 0x000fe200078e000d */
[----:B------:R-:W-:Y:S01]  /*1bd40*/  MOV R3, RZ ;  /* 0x000000ff00037202 */ /* 0x000fe20000000f00 */
[----:B------:R-:W-:Y:S01]  /*1bd50*/  IMAD.MOV.U32 R0, RZ, RZ, 0x181f ;  /* 0x0000181fff007424 */ /* 0x000fe200078e00ff */
[----:B------:R-:W-:Y:S02]  /*1bd60*/  MOV R2, 0x1bd80 ;  /* 0x0001bd8000027802 */ /* 0x000fe40000000f00 */
[----:B------:R-:W-:Y:S05]  /*1bd70*/  CALL.REL.NOINC `($__internal_31_$__cuda_sm70_shflsync_idx_p) ;  /* 0x0000095000007944 */ /* 0x000fea0003c00000 */
[----:B------:R-:W-:Y:S01]  /*1bd80*/  MOV R12, R0 ;  /* 0x00000000000c7202 */ /* 0x000fe20000000f00 */
[----:B------:R-:W-:Y:S05]  /*1bd90*/  BRA `(.L_x_1562) ;  /* 0xffffdfe000007947 */ /* 0x000fea000383ffff */
.L_x_1512:
[----:B------:R-:W-:Y:S01]  /*1bda0*/  IMAD.MOV.U32 R5, RZ, RZ, R16 ;  /* 0x000000ffff057224 */ /* 0x000fe200078e0010 */
[----:B------:R-:W-:Y:S01]  /*1bdb0*/  MOV R3, RZ ;  /* 0x000000ff00037202 */ /* 0x000fe20000000f00 */
[----:B------:R-:W-:Y:S01]  /*1bdc0*/  IMAD.MOV.U32 R0, RZ, RZ, 0x181f ;  /* 0x0000181fff007424 */ /* 0x000fe200078e00ff */
[----:B------:R-:W-:Y:S02]  /*1bdd0*/  MOV R2, 0x1bdf0 ;  /* 0x0001bdf000027802 */ /* 0x000fe40000000f00 */
[----:B-12---:R-:W-:Y:S05]  /*1bde0*/  CALL.REL.NOINC `($__internal_31_$__cuda_sm70_shflsync_idx_p) ;  /* 0x000008e000007944 */ /* 0x006fea0003c00000 */
[----:B------:R-:W-:Y:S05]  /*1bdf0*/  BRA `(.L_x_1563) ;  /* 0xffffdfa000007947 */ /* 0x000fea000383ffff */
.L_x_1515:
[----:B------:R-:W-:Y:S01]  /*1be00*/  IMAD.MOV.U32 R5, RZ, RZ, R13 ;  /* 0x000000ffff057224 */ /* 0x000fe200078e000d */
[----:B--2---:R-:W-:Y:S01]  /*1be10*/  MOV R3, 0x1 ;  /* 0x0000000100037802 */ /* 0x004fe20000000f00 */
[----:B----4-:R-:W-:Y:S01]  /*1be20*/  IMAD.MOV.U32 R0, RZ, RZ, 0x181f ;  /* 0x0000181fff007424 */ /* 0x010fe200078e00ff */
[----:B------:R-:W-:-:S02]  /*1be30*/  MOV R2, 0x1be50 ;  /* 0x0001be5000027802 */ /* 0x000fc40000000f00 */
[----:B-1-3--:R-:W-:Y:S05]  /*1be40*/  CALL.REL.NOINC `($__internal_31_$__cuda_sm70_shflsync_idx_p) ;  /* 0x0000088000007944 */ /* 0x00afea0003c00000 */
[----:B------:R-:W-:Y:S01]  /*1be50*/  IMAD.MOV.U32 R12, RZ, RZ, R0 ;  /* 0x000000ffff0c7224 */ /* 0x000fe200078e0000 */
[----:B------:R-:W-:Y:S01]  /*1be60*/  MOV R3, 0x1 ;  /* 0x0000000100037802 */ /* 0x000fe20000000f00 */
[----:B------:R-:W-:Y:S01]  /*1be70*/  IMAD.MOV.U32 R5, RZ, RZ, R16 ;  /* 0x000000ffff057224 */ /* 0x000fe200078e0010 */
[----:B------:R-:W-:-:S02]  /*1be80*/  MOV R0, 0x181f ;  /* 0x0000181f00007802 */ /* 0x000fc40000000f00 */
[----:B------:R-:W-:Y:S02]  /*1be90*/  MOV R2, 0x1beb0 ;  /* 0x0001beb000027802 */ /* 0x000fe40000000f00 */
[----:B------:R-:W-:Y:S05]  /*1bea0*/  CALL.REL.NOINC `($__internal_31_$__cuda_sm70_shflsync_idx_p) ;  /* 0x0000082000007944 */ /* 0x000fea0003c00000 */
[----:B------:R-:W-:Y:S05]  /*1beb0*/  BRA `(.L_x_1564) ;  /* 0xffffe0c000007947 */ /* 0x000fea000383ffff */
.L_x_1518:
[----:B------:R-:W-:Y:S01]  /*1bec0*/  IMAD.MOV.U32 R5, RZ, RZ, R13 ;  /* 0x000000ffff057224 */ /* 0x000fe200078e000d */
[----:B-1----:R-:W-:Y:S01]  /*1bed0*/  MOV R3, 0x2 ;  /* 0x0000000200037802 */ /* 0x002fe20000000f00 */
[----:B----4-:R-:W-:Y:S01]  /*1bee0*/  IMAD.MOV.U32 R0, RZ, RZ, 0x181f ;  /* 0x0000181fff007424 */ /* 0x010fe200078e00ff */
[----:B------:R-:W-:Y:S02]  /*1bef0*/  MOV R2, 0x1bf10 ;  /* 0x0001bf1000027802 */ /* 0x000fe40000000f00 */
[----:B--23--:R-:W-:Y:S05]  /*1bf00*/  CALL.REL.NOINC `($__internal_31_$__cuda_sm70_shflsync_idx_p) ;  /* 0x000007c000007944 */ /* 0x00cfea0003c00000 */
[----:B------:R-:W-:Y:S01]  /*1bf10*/  MOV R12, R0 ;  /* 0x00000000000c7202 */ /* 0x000fe20000000f00 */
[----:B------:R-:W-:Y:S05]  /*1bf20*/  BRA `(.L_x_1565) ;  /* 0xffffe1c000007947 */ /* 0x000fea000383ffff */
.L_x_1519:
[----:B------:R-:W-:Y:S01]  /*1bf30*/  IMAD.MOV.U32 R5, RZ, RZ, R16 ;  /* 0x000000ffff057224 */ /* 0x000fe200078e0010 */
[----:B------:R-:W-:Y:S01]  /*1bf40*/  MOV R3, 0x2 ;  /* 0x0000000200037802 */ /* 0x000fe20000000f00 */
[----:B----4-:R-:W-:Y:S01]  /*1bf50*/  IMAD.MOV.U32 R0, RZ, RZ, 0x181f ;  /* 0x0000181fff007424 */ /* 0x010fe200078e00ff */
[----:B------:R-:W-:Y:S02]  /*1bf60*/  MOV R2, 0x1bf80 ;  /* 0x0001bf8000027802 */ /* 0x000fe40000000f00 */
[----:B-123--:R-:W-:Y:S05]  /*1bf70*/  CALL.REL.NOINC `($__internal_31_$__cuda_sm70_shflsync_idx_p) ;  /* 0x0000075000007944 */ /* 0x00efea0003c00000 */
[----:B------:R-:W-:Y:S05]  /*1bf80*/  BRA `(.L_x_1566) ;  /* 0xffffe18000007947 */ /* 0x000fea000383ffff */
.L_x_1522:
[----:B------:R-:W-:Y:S01]  /*1bf90*/  IMAD.MOV.U32 R5, RZ, RZ, R13 ;  /* 0x000000ffff057224 */ /* 0x000fe200078e000d */
[----:B-1----:R-:W-:Y:S01]  /*1bfa0*/  MOV R3, 0x3 ;  /* 0x0000000300037802 */ /* 0x002fe20000000f00 */
[----:B------:R-:W-:Y:S01]  /*1bfb0*/  IMAD.MOV.U32 R0, RZ, RZ, 0x181f ;  /* 0x0000181fff007424 */ /* 0x000fe200078e00ff */
[----:B------:R-:W-:-:S02]  /*1bfc0*/  MOV R2, 0x1bfe0 ;  /* 0x0001bfe000027802 */ /* 0x000fc40000000f00 */
[----:B--234-:R-:W-:Y:S05]  /*1bfd0*/  CALL.REL.NOINC `($__internal_31_$__cuda_sm70_shflsync_idx_p) ;  /* 0x000006f000007944 */ /* 0x01cfea0003c00000 */
[----:B------:R-:W-:Y:S01]  /*1bfe0*/  IMAD.MOV.U32 R12, RZ, RZ, R0 ;  /* 0x000000ffff0c7224 */ /* 0x000fe200078e0000 */
[----:B------:R-:W-:Y:S01]  /*1bff0*/  MOV R3, 0x3 ;  /* 0x0000000300037802 */ /* 0x000fe20000000f00 */
[----:B------:R-:W-:Y:S01]  /*1c000*/  IMAD.MOV.U32 R5, RZ, RZ, R16 ;  /* 0x000000ffff057224 */ /* 0x000fe200078e0010 */
[----:B------:R-:W-:-:S02]  /*1c010*/  MOV R0, 0x181f ;  /* 0x0000181f00007802 */ /* 0x000fc40000000f00 */
[----:B------:R-:W-:Y:S02]  /*1c020*/  MOV R2, 0x1c040 ;  /* 0x0001c04000027802 */ /* 0x000fe40000000f00 */
[----:B------:R-:W-:Y:S05]  /*1c030*/  CALL.REL.NOINC `($__internal_31_$__cuda_sm70_shflsync_idx_p) ;  /* 0x0000069000007944 */ /* 0x000fea0003c00000 */
[----:B------:R-:W-:Y:S05]  /*1c040*/  BRA `(.L_x_1567) ;  /* 0xffffe24000007947 */ /* 0x000fea000383ffff */
.L_x_1524:
[----:B------:R-:W-:Y:S01]  /*1c050*/  IMAD.MOV.U32 R5, RZ, RZ, R114 ;  /* 0x000000ffff057224 */ /* 0x000fe200078e0072 */
[----:B------:R-:W-:Y:S01]  /*1c060*/  MOV R3, RZ ;  /* 0x000000ff00037202 */ /* 0x000fe20000000f00 */
[----:B------:R-:W-:Y:S01]  /*1c070*/  IMAD.MOV.U32 R0, RZ, RZ, 0x1f ;  /* 0x0000001fff007424 */ /* 0x000fe200078e00ff */
[----:B------:R-:W-:Y:S02]  /*1c080*/  MOV R2, 0x1c0a0 ;  /* 0x0001c0a000027802 */ /* 0x000fe40000000f00 */
[----:B---3--:R-:W-:Y:S05]  /*1c090*/  CALL.REL.NOINC `($__internal_31_$__cuda_sm70_shflsync_idx_p) ;  /* 0x0000063000007944 */ /* 0x008fea0003c00000 */
[----:B------:R-:W-:Y:S01]  /*1c0a0*/  MOV R9, R0 ;  /* 0x0000000000097202 */ /* 0x000fe20000000f00 */
[----:B------:R-:W-:Y:S05]  /*1c0b0*/  BRA `(.L_x_1568) ;  /* 0xffffe40000007947 */ /* 0x000fea000383ffff */
.L_x_1525:
[----:B------:R-:W-:Y:S01]  /*1c0c0*/  IMAD.MOV.U32 R5, RZ, RZ, R114 ;  /* 0x000000ffff057224 */ /* 0x000fe200078e0072 */
[----:B------:R-:W-:Y:S01]  /*1c0d0*/  MOV R3, 0x1 ;  /* 0x0000000100037802 */ /* 0x000fe20000000f00 */
[----:B------:R-:W-:Y:S01]  /*1c0e0*/  IMAD.MOV.U32 R0, RZ, RZ, 0x1f ;  /* 0x0000001fff007424 */ /* 0x000fe200078e00ff */
[----:B------:R-:W-:Y:S02]  /*1c0f0*/  MOV R2, 0x1c110 ;  /* 0x0001c11000027802 */ /* 0x000fe40000000f00 */
[----:B-123--:R-:W-:Y:S05]  /*1c100*/  CALL.REL.NOINC `($__internal_31_$__cuda_sm70_shflsync_idx_p) ;  /* 0x000005c000007944 */ /* 0x00efea0003c00000 */
[----:B------:R-:W-:Y:S01]  /*1c110*/  MOV R8, R0 ;  /* 0x0000000000087202 */ /* 0x000fe20000000f00 */
[----:B------:R-:W-:Y:S05]  /*1c120*/  BRA `(.L_x_1569) ;  /* 0xffffe3b000007947 */ /* 0x000fea000383ffff */
.L_x_1526:
[----:B------:R-:W-:Y:S02]  /*1c130*/  MOV R2, 0x1 ;  /* 0x0000000100027802 */ /* 0x000fe40000000f00 */
[----:B------:R-:W-:-:S02]  /*1c140*/  MOV R3, 0x1c160 ;  /* 0x0001c16000037802 */ /* 0x000fc40000000f00 */
[----:B-12-4-:R-:W-:Y:S05]  /*1c150*/  CALL.REL.NOINC `($__internal_32_$__cuda_sm70_shflsync_up_p) ;  /* 0x000005c000007944 */ /* 0x016fea0003c00000 */
[----:B------:R-:W-:Y:S05]  /*1c160*/  BRA `(.L_x_1570) ;  /* 0xffffe4a000007947 */ /* 0x000fea000383ffff */
.L_x_1527:
[----:B------:R-:W-:Y:S02]  /*1c170*/  MOV R2, 0x2 ;  /* 0x0000000200027802 */ /* 0x000fe40000000f00 */
[----:B------:R-:W-:-:S02]  /*1c180*/  MOV R3, 0x1c1a0 ;  /* 0x0001c1a000037802 */ /* 0x000fc40000000f00 */
[----:B-12---:R-:W-:Y:S05]  /*1c190*/  CALL.REL.NOINC `($__internal_32_$__cuda_sm70_shflsync_up_p) ;  /* 0x0000058000007944 */ /* 0x006fea0003c00000 */
        /* <DEDUP_REMOVED lines=23> */
.L_x_1531:
[----:B------:R-:W-:Y:S02]  /*1c310*/  MOV R2, 0x1 ;  /* 0x0000000100027802 */ /* 0x000fe40000000f00 */
[----:B------:R-:W-:Y:S02]  /*1c320*/  MOV R3, 0x1c340 ;  /* 0x0001c34000037802 */ /* 0x000fe40000000f00 */
[----:B------:R-:W-:Y:S05]  /*1c330*/  CALL.REL.NOINC `($__internal_32_$__cuda_sm70_shflsync_up_p) ;  /* 0x000003e000007944 */ /* 0x000fea0003c00000 */
[----:B------:R-:W-:Y:S01]  /*1c340*/  MOV R2, R4 ;  /* 0x0000000400027202 */ /* 0x000fe20000000f00 */
[----:B------:R-:W-:Y:S05]  /*1c350*/  BRA `(.L_x_1572) ;  /* 0xffffe51000007947 */ /* 0x000fea000383ffff */
.L_x_1532:
        /* <DEDUP_REMOVED lines=26> */
.L_x_1534:
[----:B------:R-:W-:Y:S02]  /*1c500*/  SEL R0, RZ, 0x1, P0 ;  /* 0x00000001ff007807 */ /* 0x000fe40000000000 */
[----:B------:R-:W-:Y:S02]  /*1c510*/  MOV R2, 0x1c530 ;  /* 0x0001c53000027802 */ /* 0x000fe40000000f00 */
[----:B---3--:R-:W-:Y:S05]  /*1c520*/  CALL.REL.NOINC `($__internal_33_$__cuda_sm70_votesync_ballot) ;  /* 0x0000026000007944 */ /* 0x008fea0003c00000 */
[----:B------:R-:W-:Y:S01]  /*1c530*/  MOV R8, R0 ;  /* 0x0000000000087202 */ /* 0x000fe20000000f00 */
[----:B------:R-:W-:Y:S05]  /*1c540*/  BRA `(.L_x_1574) ;  /* 0xffffe4b000007947 */ /* 0x000fea000383ffff */
.L_x_1535:
[----:B------:R-:W-:Y:S01]  /*1c550*/  IMAD.MOV.U32 R5, RZ, RZ, R6 ;  /* 0x000000ffff057224 */ /* 0x000fe200078e0006 */
[----:B--2---:R-:W-:Y:S01]  /*1c560*/  MOV R3, R11 ;  /* 0x0000000b00037202 */ /* 0x004fe20000000f00 */
[----:B------:R-:W-:Y:S01]  /*1c570*/  IMAD.MOV.U32 R0, RZ, RZ, 0x1f ;  /* 0x0000001fff007424 */ /* 0x000fe200078e00ff */
[----:B------:R-:W-:Y:S02]  /*1c580*/  MOV R2, 0x1c5a0 ;  /* 0x0001c5a000027802 */ /* 0x000fe40000000f00 */
[----:B-1-3--:R-:W-:Y:S05]  /*1c590*/  CALL.REL.NOINC `($__internal_31_$__cuda_sm70_shflsync_idx_p) ;  /* 0x0000013000007944 */ /* 0x00afea0003c00000 */
[----:B------:R-:W-:Y:S01]  /*1c5a0*/  IMAD.MOV.U32 R6, RZ, RZ, R0 ;  /* 0x000000ffff067224 */ /* 0x000fe200078e0000 */
[----:B------:R-:W-:Y:S01]  /*1c5b0*/  MOV R3, R11 ;  /* 0x0000000b00037202 */ /* 0x000fe20000000f00 */
[----:B------:R-:W-:Y:S01]  /*1c5c0*/  IMAD.MOV.U32 R5, RZ, RZ, R7 ;  /* 0x000000ffff057224 */ /* 0x000fe200078e0007 */
[----:B------:R-:W-:Y:S02]  /*1c5d0*/  MOV R0, 0x1f ;  /* 0x0000001f00007802 */ /* 0x000fe40000000f00 */
[----:B------:R-:W-:-:S02]  /*1c5e0*/  MOV R2, 0x1c600 ;  /* 0x0001c60000027802 */ /* 0x000fc40000000f00 */
[----:B------:R-:W-:Y:S05]  /*1c5f0*/  CALL.REL.NOINC `($__internal_31_$__cuda_sm70_shflsync_idx_p) ;  /* 0x000000d000007944 */ /* 0x000fea0003c00000 */
[----:B------:R-:W-:Y:S01]  /*1c600*/  MOV R7, R0 ;  /* 0x0000000000077202 */ /* 0x000fe20000000f00 */
[----:B------:R-:W-:Y:S05]  /*1c610*/  BRA `(.L_x_1575) ;  /* 0xffffe42000007947 */ /* 0x000fea000383ffff */
.L_x_1538:
[----:B------:R-:W-:Y:S01]  /*1c620*/  IMAD.MOV.U32 R5, RZ, RZ, R4 ;  /* 0x000000ffff057224 */ /* 0x000fe200078e0004 */
[----:B------:R-:W-:-:S02]  /*1c630*/  MOV R0, 0x1f ;  /* 0x0000001f00007802 */ /* 0x000fc40000000f00 */
[----:B------:R-:W-:Y:S02]  /*1c640*/  MOV R2, 0x1c660 ;  /* 0x0001c66000027802 */ /* 0x000fe40000000f00 */
[----:B-1234-:R-:W-:Y:S05]  /*1c650*/  CALL.REL.NOINC `($__internal_31_$__cuda_sm70_shflsync_idx_p) ;  /* 0x0000007000007944 */ /* 0x01efea0003c00000 */
[----:B------:R-:W-:Y:S01]  /*1c660*/  MOV R12, R0 ;  /* 0x00000000000c7202 */ /* 0x000fe20000000f00 */
[----:B------:R-:W-:Y:S05]  /*1c670*/  BRA `(.L_x_1537) ;  /* 0xffffe42000007947 */ /* 0x000fea000383ffff */
        .weak           $__internal_30_$__cuda_sm70_shflsync_bfly_p
        .type           $__internal_30_$__cuda_sm70_shflsync_bfly_p,@function
        .size           $__internal_30_$__cuda_sm70_shflsync_bfly_p,($__internal_31_$__cuda_sm70_shflsync_idx_p - $__internal_30_$__cuda_sm70_shflsync_bfly_p)
$__internal_30_$__cuda_sm70_shflsync_bfly_p:
[----:B------:R-:W-:Y:S04]  /*1c680*/  WARPSYNC R6 ;  /* 0x0000000600007348 */ /* 0x000fe80003800000 */
[----:B------:R1:W2:Y:S02]  /*1c690*/  SHFL.BFLY PT, R5, R2, R5, R7 ;  /* 0x0c00000502057389 */ /* 0x0002a400000e0007 */
[----:B-1----:R-:W-:Y:S02]  /*1c6a0*/  MOV R2, R3 ;  /* 0x0000000300027202 */ /* 0x002fe40000000f00 */
[----:B------:R-:W-:-:S04]  /*1c6b0*/  MOV R3, 0x0 ;  /* 0x0000000000037802 */ /* 0x000fc80000000f00 */
[----:B--2---:R-:W-:Y:S05]  /*1c6c0*/  RET.REL.NODEC R2 `(_ZN7cutlass13device_kernelIN5flash19enable_sm80_to_sm89INS1_16FlashAttnFwdSm80INS1_25CollectiveMainloopFwdSm80ILi8ELi1ELb0EN4cute5tupleIJNS5_1CILi128EEENS7_ILi48EEENS7_ILi256EEEEEELi256ENS_10bfloat16_tEfNS_4arch4Sm80ELb0ELb0ELb0ELb1ELb0ELb1ELb1ELb1EEENS1_21CollectiveEpilogueFwdINS6_IJS8_SA_S9_EEENS6_IJNS7_ILi1EEESI_SI_EEESC_SE_Li256ELb1ELb1ELb1ELb0EEENS1_36VarlenDynamicPersistentTileSchedulerILi128ELi48ELi256ELi256ELb1ELb1ELb0ELb0ELb1ELb1EEEEEEEEEvNT_6ParamsE) ;  /* 0xfffe393002007950 */ /* 0x004fea0003c3ffff */
        .weak           $__internal_31_$__cuda_sm70_shflsync_idx_p
        .type           $__internal_31_$__cuda_sm70_shflsync_idx_p,@function
        .size           $__internal_31_$__cuda_sm70_shflsync_idx_p,($__internal_32_$__cuda_sm70_shflsync_up_p - $__internal_31_$__cuda_sm70_shflsync_idx_p)
$__internal_31_$__cuda_sm70_shflsync_idx_p:
[----:B------:R-:W-:-:S04]  /*1c6d0*/  MOV R115, 0xffffffff ;  /* 0xffffffff00737802 */ /* 0x000fc80000000f00 */
[----:B------:R-:W-:Y:S04]  /*1c6e0*/  WARPSYNC R115 ;  /* 0x0000007300007348 */ /* 0x000fe80003800000 */
[----:B------:R1:W2:Y:S02]  /*1c6f0*/  SHFL.IDX PT, R0, R5, R3, R0 ;  /* 0x0000000305007389 */ /* 0x0002a400000e0000 */
[----:B-1----:R-:W-:-:S04]  /*1c700*/  MOV R3, 0x0 ;  /* 0x0000000000037802 */ /* 0x002fc80000000f00 */
[----:B--2---:R-:W-:Y:S05]  /*1c710*/  RET.REL.NODEC R2 `(_ZN7cutlass13device_kernelIN5flash19enable_sm80_to_sm89INS1_16FlashAttnFwdSm80INS1_25CollectiveMainloopFwdSm80ILi8ELi1ELb0EN4cute5tupleIJNS5_1CILi128EEENS7_ILi48EEENS7_ILi256EEEEEELi256ENS_10bfloat16_tEfNS_4arch4Sm80ELb0ELb0ELb0ELb1ELb0ELb1ELb1ELb1EEENS1_21CollectiveEpilogueFwdINS6_IJS8_SA_S9_EEENS6_IJNS7_ILi1EEESI_SI_EEESC_SE_Li256ELb1ELb1ELb1ELb0EEENS1_36VarlenDynamicPersistentTileSchedulerILi128ELi48ELi256ELi256ELb1ELb1ELb0ELb0ELb1ELb1EEEEEEEEEvNT_6ParamsE) ;  /* 0xfffe38e002007950 */ /* 0x004fea0003c3ffff */
        .weak           $__internal_32_$__cuda_sm70_shflsync_up_p
        .type           $__internal_32_$__cuda_sm70_shflsync_up_p,@function
        .size           $__internal_32_$__cuda_sm70_shflsync_up_p,($__internal_33_$__cuda_sm70_votesync_ballot - $__internal_32_$__cuda_sm70_shflsync_up_p)
$__internal_32_$__cuda_sm70_shflsync_up_p:
[----:B------:R-:W-:Y:S02]  /*1c720*/  IMAD.MOV.U32 R4, RZ, RZ, RZ ;  /* 0x000000ffff047224 */ /* 0x000fe400078e00ff */
[----:B------:R-:W-:-:S04]  /*1c730*/  IMAD.MOV.U32 R10, RZ, RZ, -0x1 ;  /* 0xffffffffff0a7424 */ /* 0x000fc800078e00ff */
[----:B------:R-:W-:Y:S04]  /*1c740*/  WARPSYNC R10 ;  /* 0x0000000a00007348 */ /* 0x000fe80003800000 */
[----:B------:R1:W2:Y:S02]  /*1c750*/  SHFL.UP PT, R4, R0, R2, R4 ;  /* 0x0400000200047389 */ /* 0x0002a400000e0004 */
[----:B-1----:R-:W-:Y:S02]  /*1c760*/  MOV R2, R3 ;  /* 0x0000000300027202 */ /* 0x002fe40000000f00 */
[----:B------:R-:W-:-:S04]  /*1c770*/  MOV R3, 0x0 ;  /* 0x0000000000037802 */ /* 0x000fc80000000f00 */
[----:B--2---:R-:W-:Y:S05]  /*1c780*/  RET.REL.NODEC R2 `(_ZN7cutlass13device_kernelIN5flash19enable_sm80_to_sm89INS1_16FlashAttnFwdSm80INS1_25CollectiveMainloopFwdSm80ILi8ELi1ELb0EN4cute5tupleIJNS5_1CILi128EEENS7_ILi48EEENS7_ILi256EEEEEELi256ENS_10bfloat16_tEfNS_4arch4Sm80ELb0ELb0ELb0ELb1ELb0ELb1ELb1ELb1EEENS1_21CollectiveEpilogueFwdINS6_IJS8_SA_S9_EEENS6_IJNS7_ILi1EEESI_SI_EEESC_SE_Li256ELb1ELb1ELb1ELb0EEENS1_36VarlenDynamicPersistentTileSchedulerILi128ELi48ELi256ELi256ELb1ELb1ELb0ELb0ELb1ELb1EEEEEEEEEvNT_6ParamsE) ;  /* 0xfffe387002007950 */ /* 0x004fea0003c3ffff */
        .weak           $__internal_33_$__cuda_sm70_votesync_ballot
        .type           $__internal_33_$__cuda_sm70_votesync_ballot,@function
        .size           $__internal_33_$__cuda_sm70_votesync_ballot,(.L_x_2625 - $__internal_33_$__cuda_sm70_votesync_ballot)
$__internal_33_$__cuda_sm70_votesync_ballot:
[----:B------:R-:W-:Y:S01]  /*1c790*/  ISETP.NE.U32.AND P0, PT, R0, 0x1, PT ;  /* 0x000000010000780c */ /* 0x000fe20003f05070 */
[----:B------:R-:W-:-:S04]  /*1c7a0*/  IMAD.MOV.U32 R3, RZ, RZ, -0x1 ;  /* 0xffffffffff037424 */ /* 0x000fc800078e00ff */
[----:B------:R-:W-:Y:S08]  /*1c7b0*/  WARPSYNC R3 ;  /* 0x0000000300007348 */ /* 0x000ff00003800000 */
[----:B------:R-:W-:-:S04]  /*1c7c0*/  VOTE.ANY R0, PT, !P0 ;  /* 0x0000000000007806 */ /* 0x000fc800040e0100 */
[----:B------:R-:W-:Y:S01]  /*1c7d0*/  LOP3.LUT R0, R0, R3, RZ, 0xc0, !PT ;  /* 0x0000000300007212 */ /* 0x000fe200078ec0ff */
[----:B------:R-:W-:-:S04]  /*1c7e0*/  IMAD.MOV.U32 R3, RZ, RZ, 0x0 ;  /* 0x00000000ff037424 */ /* 0x000fc800078e00ff */
[----:B------:R-:W-:Y:S05]  /*1c7f0*/  RET.REL.NODEC R2 `(_ZN7cutlass13device_kernelIN5flash19enable_sm80_to_sm89INS1_16FlashAttnFwdSm80INS1_25CollectiveMainloopFwdSm80ILi8ELi1ELb0EN4cute5tupleIJNS5_1CILi128EEENS7_ILi48EEENS7_ILi256EEEEEELi256ENS_10bfloat16_tEfNS_4arch4Sm80ELb0ELb0ELb0ELb1ELb0ELb1ELb1ELb1EEENS1_21CollectiveEpilogueFwdINS6_IJS8_SA_S9_EEENS6_IJNS7_ILi1EEESI_SI_EEESC_SE_Li256ELb1ELb1ELb1ELb0EEENS1_36VarlenDynamicPersistentTileSchedulerILi128ELi48ELi256ELi256ELb1ELb1ELb0ELb0ELb1ELb1EEEEEEEEEvNT_6ParamsE) ;  /* 0xfffe380002007950 */ /* 0x000fea0003c3ffff */
.L_x_1576:
        /* <DEDUP_REMOVED lines=16> */
.L_x_2625:


//--------------------- .text._ZN7cutlass13device_kernelIN5flash19enable_sm80_to_sm89INS1_16FlashAttnFwdSm80INS1_25CollectiveMainloopFwdSm80ILi8ELi1ELb0EN4cute5tupleIJNS5_1CILi128EEENS7_ILi64EEENS7_ILi256EEEEEELi256ENS_10bfloat16_tEfNS_4arch4Sm80ELb0ELb1ELb0ELb0ELb0ELb0ELb1ELb1EEENS1_21CollectiveEpilogueFwdINS6_IJS8_SA_S9_EEENS6_IJNS7_ILi1EEESI_SI_EEESC_SE_Li256ELb0ELb1ELb1ELb0EEENS1_19SingleTileSchedulerILb0ELb1ELb1ELi128EEEEEEEEEvNT_6ParamsE --------------------------
	.section	.text._ZN7cutlass13device_kernelIN5flash19enable_sm80_to_sm89INS1_16FlashAttnFwdSm80INS1_25CollectiveMainloopFwdSm80ILi8ELi1ELb0EN4cute5tupleIJNS5_1CILi128EEENS7_ILi64EEENS7_ILi256EEEEEELi256ENS_10bfloat16_tEfNS_4arch4Sm80ELb0ELb1ELb0ELb0ELb0ELb0ELb1ELb1EEENS1_21CollectiveEpilogueFwdINS6_IJS8_SA_S9_EEENS6_IJNS7_ILi1EEESI_SI_EEESC_SE_Li256ELb0ELb1ELb1ELb0EEENS1_19SingleTileSchedulerILb0ELb1ELb1ELi128EEEEEEEEEvNT_6ParamsE,"ax",@progbits
	.sectioninfo	@"SHI_REGISTERS=255"
	.align	128
.text._ZN7cutlass13device_kernelIN5flash19enable_sm80_to_sm89INS1_16FlashAttnFwdSm80INS1_25CollectiveMainloopFwdSm80ILi8ELi1ELb0EN4cute5tupleIJNS5_1CILi128EEENS7_ILi64EEENS7_ILi256EEEEEELi256ENS_10bfloat16_tEfNS_4arch4Sm80ELb0ELb1ELb0ELb0ELb0ELb0ELb1ELb1EEENS1_21CollectiveEpilogueFwdINS6_IJS8_SA_S9_EEENS6_IJNS7_ILi1EEESI_SI_EEESC_SE_Li256ELb0ELb1ELb1ELb0EEENS1_19SingleTileSchedulerILb0ELb1ELb1ELi128EEEEEEEEEvNT_6ParamsE:
        .type           _ZN7cutlass13device_kernelIN5flash19enable_sm80_to_sm89INS1_16FlashAttnFwdSm80INS1_25CollectiveMainloopFwdSm80ILi8ELi1ELb0EN4cute5tupleIJNS5_1CILi128EEENS7_ILi64EEENS7_ILi256EEEEEELi256ENS_10bfloat16_tEfNS_4arch4Sm80ELb0ELb1ELb0ELb0ELb0ELb0ELb1ELb1EEENS1_21CollectiveEpilogueFwdINS6_IJS8_SA_S9_EEENS6_IJNS7_ILi1EEESI_SI_EEESC_SE_Li256ELb0ELb1ELb1ELb0EEENS1_19SingleTileSchedulerILb0ELb1ELb1ELi128EEEEEEEEEvNT_6ParamsE,@function
        .size           _ZN7cutlass13device_kernelIN5flash19enable_sm80_to_sm89INS1_16FlashAttnFwdSm80INS1_25CollectiveMainloopFwdSm80ILi8ELi1ELb0EN4cute5tupleIJNS5_1CILi128EEENS7_ILi64EEENS7_ILi256EEEEEELi256ENS_10bfloat16_tEfNS_4arch4Sm80ELb0ELb1ELb0ELb0ELb0ELb0ELb1ELb1EEENS1_21CollectiveEpilogueFwdINS6_IJS8_SA_S9_EEENS6_IJNS7_ILi1EEESI_SI_EEESC_SE_Li256ELb0ELb1ELb1ELb0EEENS1_19SingleTileSchedulerILb0ELb1ELb1ELi128EEEEEEEEEvNT_6ParamsE,(.L_x_2630 - _ZN7cutlass13device_kernelIN5flash19enable_sm80_to_sm89INS1_16FlashAttnFwdSm80INS1_25CollectiveMainloopFwdSm80ILi8ELi1ELb0EN4cute5tupleIJNS5_1CILi128EEENS7_ILi64EEENS7_ILi256EEEEEELi256ENS_10bfloat16_tEfNS_4arch4Sm80ELb0ELb1ELb0ELb0ELb0ELb0ELb1ELb1EEENS1_21CollectiveEpilogueFwdINS6_IJS8_SA_S9_EEENS6_IJNS7_ILi1EEESI_SI_EEESC_SE_Li256ELb0ELb1ELb1ELb0EEENS1_19SingleTileSchedulerILb0ELb1ELb1ELi128EEEEEEEEEvNT_6ParamsE)
        .other          _ZN7cutlass13device_kernelIN5flash19enable_sm80_to_sm89INS1_16FlashAttnFwdSm80INS1_25CollectiveMainloopFwdSm80ILi8ELi1ELb0EN4cute5tupleIJNS5_1CILi128EEENS7_ILi64EEENS7_ILi256EEEEEELi256ENS_10bfloat16_tEfNS_4arch4Sm80ELb0ELb1ELb0ELb0ELb0ELb0ELb1ELb1EEENS1_21CollectiveEpilogueFwdINS6_IJS8_SA_S9_EEENS6_IJNS7_ILi1EEESI_SI_EEESC_SE_Li256ELb0ELb1ELb1ELb0EEENS1_19SingleTileSchedulerILb0ELb1ELb1ELi128EEEEEEEEEvNT_6ParamsE,@"STO_CUDA_ENTRY STV_DEFAULT"
_ZN7cutlass13device_kernelIN5flash19enable_sm80_to_sm89INS1_16FlashAttnFwdSm80INS1_25CollectiveMainloopFwdSm80ILi8ELi1ELb0EN4cute5tupleIJNS5_1CILi128EEENS7_ILi64EEENS7_ILi256EEEEEELi256ENS_10bfloat16_tEfNS_4arch4Sm80ELb0ELb1ELb0ELb0ELb0ELb0ELb1ELb1EEENS1_21CollectiveEpilogueFwdINS6_IJS8_SA_S9_EEENS6_IJNS7_ILi1EEESI_SI_EEESC_SE_Li256ELb0ELb1ELb1ELb0EEENS1_19SingleTileSchedulerILb0ELb1ELb1ELi128EEEEEEEEEvNT_6ParamsE:
        /* <DEDUP_REMOVED lines=18> */
.L_x_1577:
[----:B---3--:R-:W-:Y:S02]  /*0120*/  ULDC.64 UR4, c[0x0][0x550] ;  /* 0x0001540000047ab9 */ /* 0x008fe40000000a00 */
[----:B------:R-:W-:Y:S02]  /*0130*/  UISETP.NE.AND UP0, UPT, UR4, 0x1, UPT ;  /* 0x000000010400788c */ /* 0x000fe4000bf05270 */
[----:B------:R-:W-:-:S02]  /*0140*/  UIMAD.WIDE.U32 UR8, UR6, UR5, URZ ;  /* 0x00000005060872a5 */ /* 0x000fc4000f8e003f */
[----:B------:R-:W-:Y:S02]  /*0150*/  ULDC UR4, c[0x0][0x558] ;  /* 0x0001560000047ab9 */ /* 0x000fe40000000800 */
[----:B------:R-:W-:-:S05]  /*0160*/  UMOV UR10, UR6 ;  /* 0x00000006000a7c82 */ /* 0x000fca0008000000 */
[----:B------:R-:W-:-:S03]  /*0170*/  @UP0 USHF.R.U32.HI UR10, URZ, UR4, UR9 ;  /* 0x000000043f0a0299 */ /* 0x000fc60008011609 */
.L_x_1578:
        /* <DEDUP_REMOVED lines=14> */
[----:B------:R-:W-:Y:S02]  /*0260*/  UIADD3 UR13, UR11, -UR13, URZ ;  /* 0x8000000d0b0d7290 */ /* 0x000fe4000fffe03f */
[----:B------:R-:W-:Y:S02]  /*0270*/  ULDC UR5, c[0x0][0x1d0] ;  /* 0x0000740000057ab9 */ /* 0x000fe40000000800 */
[----:B-1----:R-:W-:-:S04]  /*0280*/  USHF.L.U32 UR9, UR8, 0x7, URZ ;  /* 0x0000000708097899 */ /* 0x002fc8000800063f */
[----:B------:R-:W-:-:S04]  /*0290*/  @UP2 UIADD3 UR14, UR9, 0x7f, URZ ;  /* 0x0000007f090e2890 */ /* 0x000fc8000fffe03f */
[----:B------:R-:W-:Y:S02]  /*02a0*/  UIMAD.WIDE.U32 UR14, UR14, UR6, URZ ;  /* 0x000000060e0e72a5 */ /* 0x000fe4000f8e003f */
[----:B------:R-:W-:Y:S02]  /*02b0*/  UIADD3 UR6, UR9, 0x7f, URZ ;  /* 0x0000007f09067890 */ /* 0x000fe4000fffe03f */
[----:B------:R-:W-:-:S04]  /*02c0*/  @UP2 USHF.R.U32.HI UR6, URZ, UR7, UR15 ;  /* 0x000000073f062299 */ /* 0x000fc8000801160f */
        /* <DEDUP_REMOVED lines=14> */
.L_x_1580:
[----:B------:R-:W-:Y:S02]  /*03b0*/  ULDC UR4, c[0x0][0x32c] ;  /* 0x0000cb0000047ab9 */ /* 0x000fe40000000800 */
[----:B------:R-:W-:-:S03]  /*03c0*/  UISETP.NE.AND UP0, UPT, UR11, UR4, UPT ;  /* 0x000000040b00728c */ /* 0x000fc6000bf05270 */
[----:B------:R-:W-:Y:S02]  /*03d0*/  ULDC.64 UR4, c[0x0][0x330] ;  /* 0x0000cc0000047ab9 */ /* 0x000fe40000000a00 */
[----:B------:R-:W-:-:S06]  /*03e0*/  UIMAD.WIDE.U32 UR14, UR7, UR4, URZ ;  /* 0x00000004070e72a5 */ /* 0x000fcc000f8e003f */
[----:B------:R-:W-:Y:S02]  /*03f0*/  @UP0 USHF.R.U32.HI UR7, URZ, UR5, UR15 ;  /* 0x000000053f070299 */ /* 0x000fe4000801160f */
.L_x_1581:
[----:B------:R-:W-:Y:S02]  /*0400*/  ULDC UR4, c[0x0][0x32c] ;  /* 0x0000cb0000047ab9 */ /* 0x000fe40000000800 */
[----:B------:R-:W-:-:S04]  /*0410*/  UIMAD UR4, UR7, UR4, UR4 ;  /* 0x00000004070472a4 */ /* 0x000fc8000f8e0204 */
[----:B------:R-:W-:-:S04]  /*0420*/  UISETP.LT.AND UP0, UPT, UR6, UR4, UPT ;  /* 0x000000040600728c */ /* 0x000fc8000bf01270 */
[----:B------:R-:W-:-:S03]  /*0430*/  USEL UR6, UR6, UR4, UP0 ;  /* 0x0000000406067287 */ /* 0x000fc60008000000 */
.L_x_1579:
[----:B------:R-:W-:Y:S01]  /*0440*/  ULDC.64 UR4, c[0x0][0x2c8] ;  /* 0x0000b20000047ab9 */ /* 0x000fe20000000a00 */
[----:B------:R-:W-:Y:S01]  /*0450*/  PLOP3.LUT P0, PT, PT, PT, UP1, 0x40, 0x0 ;  /* 0x000000000000781c */ /* 0x000fe20003f0e818 */
[----:B------:R-:W-:Y:S02]  /*0460*/  UMOV UR7, 0x3f ;  /* 0x0000003f00077882 */ /* 0x000fe40000000000 */
[----:B------:R-:W-:Y:S02]  /*0470*/  ULDC UR11, c[0x0][0x1d0] ;  /* 0x00007400000b7ab9 */ /* 0x000fe40000000800 */
[----:B------:R-:W-:Y:S02]  /*0480*/  UIMAD.WIDE.U32 UR14, UR9, UR4, URZ ;  /* 0x00000004090e72a5 */ /* 0x000fe4000f8e003f */
[----:B------:R-:W-:Y:S02]  /*0490*/  UIADD3 UR6, UR6, 0x3f, URZ ;  /* 0x0000003f06067890 */ /* 0x000fe4000fffe03f */
[----:B------:R-:W-:-:S02]  /*04a0*/  UIADD3 UR7, UR7, UR11, URZ ;  /* 0x0000000b07077290 */ /* 0x000fc4000fffe03f */
[----:B------:R-:W-:Y:S02]  /*04b0*/  UMOV UR4, UR9 ;  /* 0x0000000900047c82 */ /* 0x000fe40008000000 */
[----:B------:R-:W-:Y:S02]  /*04c0*/  @UP2 USHF.R.U32.HI UR4, URZ, UR5, UR15 ;  /* 0x000000053f042299 */ /* 0x000fe4000801160f */
[----:B------:R-:W-:Y:S02]  /*04d0*/  ULDC UR13, c[0x0][0x168] ;  /* 0x00005a00000d7ab9 */ /* 0x000fe40000000800 */
[----:B------:R-:W-:Y:S02]  /*04e0*/  USHF.R.S32.HI UR15, URZ, 0x1f, UR6 ;  /* 0x0000001f3f0f7899 */ /* 0x000fe40008011406 */
[----:B------:R-:W-:Y:S02]  /*04f0*/  USHF.R.S32.HI UR14, URZ, 0x1f, UR7 ;  /* 0x0000001f3f0e7899 */ /* 0x000fe40008011407 */
[----:B------:R-:W-:-:S02]  /*0500*/  UIADD3 UR11, UR11, -UR13, URZ ;  /* 0x8000000d0b0b7290 */ /* 0x000fc4000fffe03f */
[----:B------:R-:W-:Y:S02]  /*0510*/  ULEA.HI UR6, UR15, UR6, URZ, 0x6 ;  /* 0x000000060f067291 */ /* 0x000fe4000f8f303f */
[----:B------:R-:W-:Y:S02]  /*0520*/  ULEA.HI UR14, UR14, UR7, URZ, 0x6 ;  /* 0x000000070e0e7291 */ /* 0x000fe4000f8f303f */
[----:B------:R-:W-:Y:S02]  /*0530*/  UIADD3 UR4, UR11, UR4, URZ ;  /* 0x000000040b047290 */ /* 0x000fe4000fffe03f */
[----:B------:R-:W-:Y:S02]  /*0540*/  ULDC UR5, c[0x0][0x324] ;  /* 0x0000c90000057ab9 */ /* 0x000fe40000000800 */
[----:B------:R-:W-:Y:S02]  /*0550*/  USHF.R.S32.HI UR6, URZ, 0x6, UR6 ;  /* 0x000000063f067899 */ /* 0x000fe40008011406 */
[----:B------:R-:W-:-:S02]  /*0560*/  USHF.R.S32.HI UR14, URZ, 0x6, UR14 ;  /* 0x000000063f0e7899 */ /* 0x000fc4000801140e */
[----:B------:R-:W-:Y:S02]  /*0570*/  UIADD3 UR5, UR4, -UR5, URZ ;  /* 0x8000000504057290 */ /* 0x000fe4000fffe03f */
[----:B------:R-:W-:-:S04]  /*0580*/  UISETP.LT.AND UP0, UPT, UR14, UR6, UPT ;  /* 0x000000060e00728c */ /* 0x000fc8000bf01270 */
[----:B------:R-:W-:Y:S01]  /*0590*/  USEL UR6, UR14, UR6, UP0 ;  /* 0x000000060e067287 */ /* 0x000fe20008000000 */
[----:B------:R-:W-:Y:S01]  /*05a0*/  MOV R2, UR5 ;  /* 0x0000000500027c02 */ /* 0x000fe20008000f00 */
[----:B------:R-:W-:Y:S05]  /*05b0*/  @P0 BRA `(.L_x_1582) ;  /* 0x0000010000000947 */ /* 0x000fea0003800000 */
[----:B------:R-:W-:-:S04]  /*05c0*/  MOV R0, UR4 ;  /* 0x0000000400007c02 */ /* 0x000fc80008000f00 */
        /* <DEDUP_REMOVED lines=9> */
.L_x_1583:
[----:B------:R-:W-:-:S04]  /*0660*/  MOV R3, c[0x0][0x32c] ;  /* 0x0000cb0000037a02 */ /* 0x000fc80000000f00 */
[----:B------:R-:W-:-:S13]  /*0670*/  ISETP.NE.AND P0, PT, R3, 0x1, PT ;  /* 0x000000010300780c */ /* 0x000fda0003f05270 */
[----:B------:R-:W-:-:S05]  /*0680*/  @P0 IMAD.HI.U32 R3, R0, c[0x0][0x330], RZ ;  /* 0x0000cc0000030a27 */ /* 0x000fca00078e00ff */
[----:B------:R-:W-:-:S05]  /*0690*/  @P0 SHF.R.U32.HI R0, RZ, c[0x0][0x334], R3 ;  /* 0x0000cd00ff000a19 */ /* 0x000fca0000011603 */
.L_x_1584:
[----:B------:R-:W-:-:S05]  /*06a0*/  IMAD R0, R0, c[0x0][0x32c], RZ ;  /* 0x0000cb0000007a24 */ /* 0x000fca00078e02ff */
[----:B------:R-:W-:-:S04]  /*06b0*/  IMNMX R2, R2, R0, !PT ;  /* 0x0000000002027217 */ /* 0x000fc80007800200 */
.L_x_1582:
[----:B------:R-:W-:Y:S01]  /*06c0*/  SHF.R.S32.HI R0, RZ, 0x1f, R2 ;  /* 0x0000001fff007819 */ /* 0x000fe20000011402 */
[----:B------:R-:W-:Y:S02]  /*06d0*/  USHF.R.U32.HI UR5, URZ, 0x10, UR12 ;  /* 0x000000103f057899 */ /* 0x000fe4000801160c */
[----:B------:R-:W-:Y:S01]  /*06e0*/  ULDC UR4, c[0x0][0x338] ;  /* 0x0000ce0000047ab9 */ /* 0x000fe20000000800 */
[----:B------:R-:W-:Y:S01]  /*06f0*/  LEA.HI R0, R0, R2, RZ, 0x6 ;  /* 0x0000000200007211 */ /* 0x000fe200078f30ff */
[----:B------:R-:W-:-:S03]  /*0700*/  UISETP.NE.AND UP0, UPT, UR5, URZ, UPT ;  /* 0x0000003f0500728c */ /* 0x000fc6000bf05270 */
[----:B------:R-:W-:Y:S01]  /*0710*/  SHF.R.S32.HI R0, RZ, 0x6, R0 ;  /* 0x00000006ff007819 */ /* 0x000fe20000011400 */
[----:B------:R-:W-:-:S03]  /*0720*/  USEL UR4, UR5, UR4, UP0 ;  /* 0x0000000405047287 */ /* 0x000fc60008000000 */
[----:B------:R-:W-:Y:S01]  /*0730*/  IMNMX R9, RZ, R0, !PT ;  /* 0x00000000ff097217 */ /* 0x000fe20007800200 */
[----:B------:R-:W-:-:S03]  /*0740*/  IMAD.MOV.U32 R0, RZ, RZ, RZ ;  /* 0x000000ffff007224 */ /* 0x000fc600078e00ff */
[----:B------:R-:W-:-:S13]  /*0750*/  ISETP.LT.AND P0, PT, R9, UR6, PT ;  /* 0x0000000609007c0c */ /* 0x000fda000bf01270 */
[----:B------:R-:W-:Y:S05]  /*0760*/  @!P0 BRA `(.L_x_1585) ;  /* 0x000001f000008947 */ /* 0x000fea0003800000 */
[----:B------:R-:W-:Y:S01]  /*0770*/  IMAD.U32 R5, RZ, RZ, UR4 ;  /* 0x00000004ff057e24 */ /* 0x000fe2000f8e00ff */
[----:B------:R-:W-:-:S04]  /*0780*/  UIADD3 UR5, UR4, -0x1, UR6 ;  /* 0xffffffff04057890 */ /* 0x000fc8000fffe006 */
[----:B------:R-:W-:Y:S02]  /*0790*/  IABS R0, R5 ;  /* 0x0000000500007213 */ /* 0x000fe40000000000 */
[----:B------:R-:W-:-:S03]  /*07a0*/  IADD3 R8, -R9, UR5, RZ ;  /* 0x0000000509087c10 */ /* 0x000fc6000fffe1ff */
        /* <DEDUP_REMOVED lines=11> */
[----:B------:R-:W-:-:S04]  /*0860*/  IMAD.MOV R6, RZ, RZ, -R0 ;  /* 0x000000ffff067224 */ /* 0x000fc800078e0a00 */
        /* <DEDUP_REMOVED lines=9> */
[----:B------:R-:W-:Y:S02]  /*0900*/  LOP3.LUT R2, R8, UR4, RZ, 0x3c, !PT ;  /* 0x0000000408027c12 */ /* 0x000fe4000f8e3cff */
[----:B------:R-:W-:Y:S02]  /*0910*/  ISETP.NE.AND P1, PT, RZ, UR4, PT ;  /* 0x00000004ff007c0c */ /* 0x000fe4000bf25270 */
[----:B------:R-:W-:-:S07]  /*0920*/  ISETP.GE.AND P0, PT, R2, RZ, PT ;  /* 0x000000ff0200720c */ /* 0x000fce0003f06270 */
[----:B------:R-:W-:-:S06]  /*0930*/  @P2 IADD3 R0, R0, 0x1, RZ ;  /* 0x0000000100002810 */ /* 0x000fcc0007ffe0ff */
[----:B------:R-:W-:Y:S01]  /*0940*/  @!P0 IMAD.MOV R0, RZ, RZ, -R0 ;  /* 0x000000ffff008224 */ /* 0x000fe200078e0a00 */
[----:B------:R-:W-:Y:S02]  /*0950*/  @!P1 LOP3.LUT R0, RZ, UR4, RZ, 0x33, !PT ;  /* 0x00000004ff009c12 */ /* 0x000fe4000f8e33ff */
.L_x_1585:
[----:B------:R-:W-:Y:S01]  /*0960*/  ULOP3.LUT UR12, UR12, 0xffff, URZ, 0xc0, !UPT ;  /* 0x0000ffff0c0c7892 */ /* 0x000fe2000f8ec03f */
[----:B------:R-:W-:Y:S01]  /*0970*/  PLOP3.LUT P2, PT, PT, PT, PT, 0x80, 0x0 ;  /* 0x000000000000781c */ /* 0x000fe20003f4f070 */
[----:B------:R-:W-:Y:S01]  /*0980*/  IMAD.MOV.U32 R18, RZ, RZ, RZ ;  /* 0x000000ffff127224 */ /* 0x000fe200078e00ff */
[----:B------:R-:W-:Y:S01]  /*0990*/  MOV R17, RZ ;  /* 0x000000ff00117202 */ /* 0x000fe20000000f00 */
[----:B------:R-:W-:Y:S01]  /*09a0*/  CS2R R116, SRZ ;  /* 0x0000000000747805 */ /* 0x000fe2000001ff00 */
[----:B------:R-:W-:Y:S01]  /*09b0*/  CS2R R114, SRZ ;  /* 0x0000000000727805 */ /* 0x000fe2000001ff00 */
[----:B------:R-:W-:Y:S01]  /*09c0*/  IMAD R233, R0, UR12, R9 ;  /* 0x0000000c00e97c24 */ /* 0x000fe2000f8e0209 */
[----:B------:R-:W-:Y:S01]  /*09d0*/  ULDC.64 UR12, c[0x0][0x118] ;  /* 0x00004600000c7ab9 */ /* 0x000fe20000000a00 */
[----:B------:R-:W-:Y:S01]  /*09e0*/  CS2R R112, SRZ ;  /* 0x0000000000707805 */ /* 0x000fe2000001ff00 */
[----:B------:R-:W-:Y:S01]  /*09f0*/  CS2R R110, SRZ ;  /* 0x00000000006e7805 */ /* 0x000fe2000001ff00 */
[----:B------:R-:W-:Y:S01]  /*0a00*/  IMAD.IADD R0, R233, 0x1, R0 ;  /* 0x00000001e9007824 */ /* 0x000fe200078e0200 */
[----:B------:R-:W-:Y:S01]  /*0a10*/  CS2R R108, SRZ ;  /* 0x00000000006c7805 */ /* 0x000fe2000001ff00 */
[----:B------:R-:W-:Y:S01]  /*0a20*/  CS2R R106, SRZ ;  /* 0x00000000006a7805 */ /* 0x000fe2000001ff00 */
[----:B------:R-:W-:Y:S01]  /*0a30*/  CS2R R104, SRZ ;  /* 0x0000000000687805 */ /* 0x000fe2000001ff00 */
[----:B------:R-:W-:Y:S01]  /*0a40*/  CS2R R102, SRZ ;  /* 0x0000000000667805 */ /* 0x000fe2000001ff00 */
[----:B------:R-:W-:Y:S01]  /*0a50*/  IMNMX R185, R0, UR6, PT ;  /* 0x0000000600b97c17 */ /* 0x000fe2000b800200 */
        /* <DEDUP_REMOVED lines=59> */
[----:B------:R-:W-:Y:S01]  /*0e10*/  USHF.R.S32.HI UR14, URZ, 0x1f, UR10 ;  /* 0x0000001f3f0e7899 */ /* 0x000fe2000801140a */
[----:B------:R-:W-:Y:S01]  /*0e20*/  SHF.R.S32.HI R100, RZ, 0x1f, R156 ;  /* 0x0000001fff647819 */ /* 0x000fe2000001149c */
[----:B------:R-:W-:Y:S01]  /*0e30*/  ULDC.64 UR4, c[0x0][0x1b8] ;  /* 0x00006e0000047ab9 */ /* 0x000fe20000000a00 */
[----:B------:R-:W-:-:S13]  /*0e40*/  ISETP.NE.AND.EX P4, PT, RZ, c[0x0][0x344], PT, P4 ;  /* 0x0000d100ff007a0c */ /* 0x000fda0003f85340 */
[----:B------:R-:W-:-:S04]  /*0e50*/  @P4 IMAD.MOV.U32 R2, RZ, RZ, 0x4 ;  /* 0x00000004ff024424 */ /* 0x000fc800078e00ff */
[----:B------:R-:W-:-:S05]  /*0e60*/  @P4 IMAD.WIDE R2, R25, R2, c[0x0][0x340] ;  /* 0x0000d00019024625 */ /* 0x000fca00078e0202 */
[----:B------:R1:W2:Y:S01]  /*0e70*/  @P4 LDG.E R16, [R2.64] ;  /* 0x0000000c02104981 */ /* 0x0002a2000c1e1900 */
[----:B------:R-:W-:Y:S01]  /*0e80*/  UIMAD UR6, UR14, UR4, URZ ;  /* 0x000000040e0672a4 */ /* 0x000fe2000f8e023f */
[----:B------:R-:W-:Y:S01]  /*0e90*/  PLOP3.LUT P1, PT, PT, PT, UP2, 0x80, 0x0 ;  /* 0x000000000000781c */ /* 0x000fe20003f2f028 */
[----:B------:R-:W-:Y:S01]  /*0ea0*/  UIMAD.WIDE.U32 UR16, UR10, UR4, URZ ;  /* 0x000000040a1072a5 */ /* 0x000fe2000f8e003f */
[----:B------:R-:W-:Y:S01]  /*0eb0*/  PLOP3.LUT P0, PT, PT, PT, UP2, 0x80, 0x0 ;  /* 0x000000000000781c */ /* 0x000fe20003f0f028 */
[----:B------:R-:W-:Y:S01]  /*0ec0*/  UIMAD UR5, UR10, UR5, UR6 ;  /* 0x000000050a0572a4 */ /* 0x000fe2000f8e0206 */
[----:B------:R-:W-:Y:S01]  /*0ed0*/  SHF.R.S32.HI R17, RZ, 0x1f, R25 ;  /* 0x0000001fff117819 */ /* 0x000fe20000011419 */
[----:B------:R-:W-:Y:S01]  /*0ee0*/  ULDC UR4, c[0x0][0x2c4] ;  /* 0x0000b10000047ab9 */ /* 0x000fe20000000800 */
[----:B------:R-:W-:Y:S01]  /*0ef0*/  LEA.HI R9, R100, R156, RZ, 0x4 ;  /* 0x0000009c64097211 */ /* 0x000fe200078f20ff */
[----:B------:R-:W-:Y:S01]  /*0f00*/  UIADD3 UR5, UR17, UR5, URZ ;  /* 0x0000000511057290 */ /* 0x000fe2000fffe03f */
[----:B------:R-:W-:Y:S01]  /*0f10*/  BSSY B0, `(.L_x_1587) ;  /* 0x00000b1000007945 */ /* 0x000fe20003800000 */
[----:B------:R-:W-:Y:S01]  /*0f20*/  IMAD R5, R17, c[0x0][0x1c0], RZ ;  /* 0x0000700011057a24 */ /* 0x000fe200078e02ff */
[----:B------:R-:W-:Y:S01]  /*0f30*/  SHF.R.S32.HI R8, RZ, 0x4, R9 ;  /* 0x00000004ff087819 */ /* 0x000fe20000011409 */
[----:B------:R-:W-:-:S02]  /*0f40*/  ULDC UR15, c[0x0][0x168] ;  /* 0x00005a00000f7ab9 */ /* 0x000fc40000000800 */
[----:B------:R-:W-:Y:S01]  /*0f50*/  IMAD R5, R25, c[0x0][0x1c4], R5 ;  /* 0x0000710019057a24 */ /* 0x000fe200078e0205 */
[----:B------:R-:W-:Y:S01]  /*0f60*/  LEA.HI R7, R9, R8, RZ, 0x1 ;  /* 0x0000000809077211 */ /* 0x000fe200078f08ff */
[----:B------:R-:W-:Y:S02]  /*0f70*/  UIMAD UR15, UR4, UR15, URZ ;  /* 0x0000000f040f72a4 */ /* 0x000fe4000f8e023f */
[----:B------:R-:W-:Y:S02]  /*0f80*/  ULDC.64 UR6, c[0x0][0x1e8] ;  /* 0x00007a0000067ab9 */ /* 0x000fe40000000a00 */
[----:B------:R-:W-:Y:S01]  /*0f90*/  UIMAD UR6, UR14, UR6, URZ ;  /* 0x000000060e0672a4 */ /* 0x000fe2000f8e023f */
[----:B-1----:R-:W-:Y:S01]  /*0fa0*/  LEA.HI R2, R100, R156, RZ, 0x3 ;  /* 0x0000009c64027211 */ /* 0x002fe200078f18ff */
[----:B------:R-:W-:Y:S02]  /*0fb0*/  IMAD.U32 R3, RZ, RZ, UR17 ;  /* 0x00000011ff037e24 */ /* 0x000fe4000f8e00ff */
[----:B------:R-:W-:Y:S01]  /*0fc0*/  UIMAD UR6, UR10, UR7, UR6 ;  /* 0x000000070a0672a4 */ /* 0x000fe2000f8e0206 */
[----:B------:R-:W-:Y:S01]  /*0fd0*/  IMAD.U32 R3, RZ, RZ, UR5 ;  /* 0x00000005ff037e24 */ /* 0x000fe2000f8e00ff */
[----:B------:R-:W-:Y:S01]  /*0fe0*/  LOP3.LUT R0, R2, 0xfffffff8, RZ, 0xc0, !PT ;  /* 0xfffffff802007812 */ /* 0x000fe200078ec0ff */
[----:B------:R-:W-:Y:S01]  /*0ff0*/  ULDC.64 UR4, c[0x0][0x210] ;  /* 0x0000840000047ab9 */ /* 0x000fe20000000a00 */
[----:B------:R-:W-:Y:S01]  /*1000*/  SHF.R.S32.HI R22, RZ, 0x3, R2 ;  /* 0x00000003ff167819 */ /* 0x000fe20000011402 */
[----:B------:R-:W-:Y:S01]  /*1010*/  IMAD.U32 R2, RZ, RZ, UR16 ;  /* 0x00000010ff027e24 */ /* 0x000fe2000f8e00ff */
[----:B------:R-:W-:Y:S01]  /*1020*/  UIMAD UR4, UR14, UR4, URZ ;  /* 0x000000040e0472a4 */ /* 0x000fe2000f8e023f */
[----:B------:R-:W-:Y:S01]  /*1030*/  IMAD.IADD R28, R156, 0x1, -R0 ;  /* 0x000000019c1c7824 */ /* 0x000fe200078e0a00 */
[----:B------:R-:W-:Y:S01]  /*1040*/  IADD3 R27, R22, UR9, RZ ;  /* 0x00000009161b7c10 */ /* 0x000fe2000fffe0ff */
[----:B------:R-:W-:Y:S01]  /*1050*/  IMAD.WIDE.U32 R2, R25, c[0x0][0x1c0], R2 ;  /* 0x0000700019027a25 */ /* 0x000fe200078e0002 */
[----:B------:R-:W-:-:S03]  /*1060*/  UIMAD UR4, UR10, UR5, UR4 ;  /* 0x000000050a0472a4 */ /* 0x000fc6000f8e0204 */
[C---:B------:R-:W-:Y:S02]  /*1070*/  IMAD R4, R28.reuse, 0x20, R22 ;  /* 0x000000201c047824 */ /* 0x040fe400078e0216 */
[----:B------:R-:W-:Y:S02]  /*1080*/  IMAD.IADD R3, R3, 0x1, R5 ;  /* 0x0000000103037824 */ /* 0x000fe400078e0205 */
[----:B------:R-:W-:Y:S01]  /*1090*/  IMAD.SHL.U32 R10, R28, 0x8, RZ ;  /* 0x000000081c0a7824 */ /* 0x000fe200078e00ff */
[----:B------:R-:W-:Y:S01]  /*10a0*/  IADD3 R4, R4, UR9, RZ ;  /* 0x0000000904047c10 */ /* 0x000fe2000fffe0ff */
[----:B------:R-:W-:-:S03]  /*10b0*/  IMAD.SHL.U32 R19, R28, 0x8, RZ ;  /* 0x000000081c137824 */ /* 0x000fc600078e00ff */
[----:B------:R-:W-:Y:S01]  /*10c0*/  SHF.R.S32.HI R11, RZ, 0x1f, R10 ;  /* 0x0000001fff0b7819 */ /* 0x000fe2000001140a */
[----:B------:R-:W-:Y:S01]  /*10d0*/  @P1 IMAD.HI.U32 R6, R4, c[0x0][0x2c8], RZ ;  /* 0x0000b20004061a27 */ /* 0x000fe200078e00ff */
[----:B------:R-:W-:Y:S02]  /*10e0*/  ISETP.GE.AND P1, PT, R27, UR15, PT ;  /* 0x0000000f1b007c0c */ /* 0x000fe4000bf26270 */
[----:B------:R-:W-:Y:S01]  /*10f0*/  IADD3 R20, R19, 0xc0, RZ ;  /* 0x000000c013147810 */ /* 0x000fe20007ffe0ff */
[----:B------:R-:W-:Y:S01]  /*1100*/  IMAD.MOV.U32 R0, RZ, RZ, R4 ;  /* 0x000000ffff007224 */ /* 0x000fe200078e0004 */
[----:B------:R-:W-:Y:S02]  /*1110*/  @P0 SHF.R.U32.HI R0, RZ, c[0x0][0x2cc], R6 ;  /* 0x0000b300ff000a19 */ /* 0x000fe40000011606 */
[----:B------:R-:W-:Y:S02]  /*1120*/  LOP3.LUT R6, R7, 0xfffffffe, RZ, 0xc0, !PT ;  /* 0xfffffffe07067812 */ /* 0x000fe400078ec0ff */
[----:B------:R-:W-:Y:S01]  /*1130*/  ISETP.GE.AND P5, PT, R20, c[0x0][0x198], PT ;  /* 0x0000660014007a0c */ /* 0x000fe20003fa6270 */
[----:B------:R-:W-:Y:S01]  /*1140*/  IMAD.MOV R5, RZ, RZ, -R0 ;  /* 0x000000ffff057224 */ /* 0x000fe200078e0a00 */
[----:B------:R-:W-:Y:S01]  /*1150*/  IADD3 R18, R10, 0x40, RZ ;  /* 0x000000400a127810 */ /* 0x000fe20007ffe0ff */
[----:B------:R-:W-:Y:S01]  /*1160*/  IMAD.IADD R29, R8, 0x1, -R6 ;  /* 0x00000001081d7824 */ /* 0x000fe200078e0a06 */
[----:B------:R-:W-:Y:S01]  /*1170*/  SHF.R.S32.HI R6, RZ, 0x1f, R0 ;  /* 0x0000001fff067819 */ /* 0x000fe20000011400 */
[----:B------:R-:W-:Y:S01]  /*1180*/  IMAD R5, R5, c[0x0][0x2c4], R4 ;  /* 0x0000b10005057a24 */ /* 0x000fe200078e0204 */
[----:B------:R-:W-:Y:S01]  /*1190*/  IADD3 R8, R27, 0x20, RZ ;  /* 0x000000201b087810 */ /* 0x000fe20007ffe0ff */
[----:B------:R-:W-:Y:S01]  /*11a0*/  IMAD.SHL.U32 R4, R22, 0x40, RZ ;  /* 0x0000004016047824 */ /* 0x000fe200078e00ff */
[----:B------:R-:W-:Y:S01]  /*11b0*/  @!P1 SHF.R.S32.HI R13, RZ, 0x1f, R20 ;  /* 0x0000001fff0d9819 */ /* 0x000fe20000011414 */
[----:B------:R-:W-:Y:S01]  /*11c0*/  IMAD R6, R6, c[0x0][0x1b0], RZ ;  /* 0x00006c0006067a24 */ /* 0x000fe200078e02ff */
[----:B------:R-:W-:Y:S01]  /*11d0*/  ISETP.GE.AND P0, PT, R8, UR15, PT ;  /* 0x0000000f08007c0c */ /* 0x000fe2000bf06270 */
[----:B------:R-:W-:Y:S01]  /*11e0*/  IMAD.WIDE.U32 R2, R0, c[0x0][0x1b0], R2 ;  /* 0x00006c0000027a25 */ /* 0x000fe200078e0002 */
[----:B------:R-:W-:-:S02]  /*11f0*/  LOP3.LUT R4, R4, 0x1c0, RZ, 0xc0, !PT ;  /* 0x000001c004047812 */ /* 0x000fc400078ec0ff */
[----:B------:R-:W-:Y:S01]  /*1200*/  @!P1 LEA.HI R20, R13, R20, RZ, 0x3 ;  /* 0x000000140d149211 */ /* 0x000fe200078f18ff */
[----:B------:R-:W-:Y:S01]  /*1210*/  IMAD R0, R0, c[0x0][0x1b4], R6 ;  /* 0x00006d0000007a24 */ /* 0x000fe200078e0206 */
[----:B------:R-:W-:Y:S02]  /*1220*/  LOP3.LUT R7, R4, 0x38, R10, 0xf8, !PT ;  /* 0x0000003804077812 */ /* 0x000fe400078ef80a */
[----:B------:R-:W-:Y:S01]  /*1230*/  SHF.R.U32.HI R4, RZ, 0x3, R4 ;  /* 0x00000003ff047819 */ /* 0x000fe20000011604 */
[----:B------:R-:W-:Y:S01]  /*1240*/  IMAD.IADD R3, R3, 0x1, R0 ;  /* 0x0000000103037824 */ /* 0x000fe200078e0200 */
[----:B------:R-:W-:Y:S02]  /*1250*/  IADD3 R6, R10, 0x80, RZ ;  /* 0x000000800a067810 */ /* 0x000fe40007ffe0ff */
[----:B------:R-:W-:Y:S01]  /*1260*/  LOP3.LUT R7, R7, R4, RZ, 0x3c, !PT ;  /* 0x0000000407077212 */ /* 0x000fe200078e3cff */
[----:B------:R-:W-:Y:S01]  /*1270*/  IMAD.WIDE.U32 R2, R5, c[0x0][0x1a8], R2 ;  /* 0x00006a0005027a25 */ /* 0x000fe200078e0002 */
[----:B------:R-:W-:-:S02]  /*1280*/  SHF.R.S32.HI R4, RZ, 0x1f, R5 ;  /* 0x0000001fff047819 */ /* 0x000fc40000011405 */
[----:B------:R-:W-:Y:S02]  /*1290*/  ISETP.GE.AND P2, PT, R6, c[0x0][0x1d4], PT ;  /* 0x0000750006007a0c */ /* 0x000fe40003f46270 */
[----:B------:R-:W-:Y:S01]  /*12a0*/  LEA.HI R6, R100, R156, RZ, 0x6 ;  /* 0x0000009c64067211 */ /* 0x000fe200078f30ff */
[----:B------:R-:W-:Y:S01]  /*12b0*/  IMAD R0, R4, c[0x0][0x1a8], RZ ;  /* 0x00006a0004007a24 */ /* 0x000fe200078e02ff */
[----:B------:R-:W-:Y:S02]  /*12c0*/  LEA R26, P3, R2, c[0x0][0x160], 0x1 ;  /* 0x00005800021a7a11 */ /* 0x000fe400078608ff */
[----:B------:R-:W-:Y:S01]  /*12d0*/  @!P1 LOP3.LUT R20, R20, 0xfffffff8, RZ, 0xc0, !PT ;  /* 0xfffffff814149812 */ /* 0x000fe200078ec0ff */
[----:B------:R-:W-:Y:S01]  /*12e0*/  IMAD.SHL.U32 R4, R6, 0x8, RZ ;  /* 0x0000000806047824 */ /* 0x000fe200078e00ff */
[----:B------:R-:W-:Y:S01]  /*12f0*/  IADD3 R6, R19, 0x80, RZ ;  /* 0x0000008013067810 */ /* 0x000fe20007ffe0ff */
[----:B------:R-:W-:-:S03]  /*1300*/  IMAD R0, R5, c[0x0][0x1ac], R0 ;  /* 0x00006b0005007a24 */ /* 0x000fc600078e0200 */
[----:B------:R-:W-:Y:S01]  /*1310*/  LOP3.LUT R225, R7, 0xfffffe00, R4, 0xf8, !PT ;  /* 0xfffffe0007e17812 */ /* 0x000fe200078ef804 */
[----:B------:R-:W-:Y:S01]  /*1320*/  IMAD.IADD R0, R3, 0x1, R0 ;  /* 0x0000000103007824 */ /* 0x000fe200078e0200 */
[----:B------:R-:W-:Y:S02]  /*1330*/  LOP3.LUT R4, R9, 0xfffffff0, RZ, 0xc0, !PT ;  /* 0xfffffff009047812 */ /* 0x000fe400078ec0ff */
[----:B------:R-:W-:Y:S02]  /*1340*/  SHF.R.S32.HI R7, RZ, 0x1f, R22 ;  /* 0x0000001fff077819 */ /* 0x000fe40000011416 */
[----:B------:R-:W-:Y:S01]  /*1350*/  LEA.HI.X R24, R2, c[0x0][0x164], R0, 0x1, P3 ;  /* 0x0000590002187a11 */ /* 0x000fe200018f0c00 */
[----:B------:R-:W-:Y:S01]  /*1360*/  IMAD.IADD R8, R156, 0x1, -R4 ;  /* 0x000000019c087824 */ /* 0x000fe200078e0a04 */
[----:B------:R-:W-:Y:S01]  /*1370*/  @!P1 SHF.R.S32.HI R5, RZ, 0x1f, R6 ;  /* 0x0000001fff059819 */ /* 0x000fe20000011406 */
[----:B------:R-:W-:Y:S01]  /*1380*/  IMAD R0, R7, c[0x0][0x1e0], RZ ;  /* 0x0000780007007a24 */ /* 0x000fe200078e02ff */
[----:B------:R-:W-:Y:S01]  /*1390*/  ISETP.GE.AND P6, PT, R6, c[0x0][0x198], PT ;  /* 0x0000660006007a0c */ /* 0x000fe20003fc6270 */
[----:B------:R-:W-:Y:S01]  /*13a0*/  SHFL.IDX PT, R3, R24, RZ, 0x181f ;  /* 0x00181fff18037589 */ /* 0x000fe200000e0000 */
[----:B------:R-:W-:Y:S01]  /*13b0*/  SHF.R.S32.HI R2, RZ, 0x1f, R8 ;  /* 0x0000001fff027819 */ /* 0x000fe20000011408 */
[----:B------:R-:W-:Y:S01]  /*13c0*/  IMAD R0, R22, c[0x0][0x1e4], R0 ;  /* 0x0000790016007a24 */ /* 0x000fe200078e0200 */
[----:B------:R-:W-:Y:S01]  /*13d0*/  @!P1 LEA.HI R15, R5, R6, RZ, 0x3 ;  /* 0x00000006050f9211 */ /* 0x000fe200078f18ff */
[----:B------:R-:W-:Y:S01]  /*13e0*/  IMAD R6, R7, c[0x0][0x208], RZ ;  /* 0x0000820007067a24 */ /* 0x000fe200078e02ff */
[----:B------:R-:W-:Y:S01]  /*13f0*/  LEA.HI R23, R2, R8, RZ, 0x3 ;  /* 0x0000000802177211 */ /* 0x000fe200078f18ff */
[C---:B------:R-:W-:Y:S01]  /*1400*/  IMAD.WIDE.U32 R4, R22.reuse, c[0x0][0x1e0], R10 ;  /* 0x0000780016047a25 */ /* 0x040fe200078e000a */
[----:B------:R-:W1:Y:S02]  /*1410*/  SHFL.IDX PT, R2, R26, RZ, 0x181f ;  /* 0x00181fff1a027589 */ /* 0x000e6400000e0000 */
[----:B------:R-:W-:Y:S01]  /*1420*/  LOP3.LUT R14, R23, 0xfffffff8, RZ, 0xc0, !PT ;  /* 0xfffffff8170e7812 */ /* 0x000fe200078ec0ff */
[----:B------:R-:W-:-:S02]  /*1430*/  IMAD R12, R22, c[0x0][0x20c], R6 ;  /* 0x00008300160c7a24 */ /* 0x000fc400078e0206 */
[----:B------:R-:W-:-:S04]  /*1440*/  IMAD.WIDE.U32 R6, R22, c[0x0][0x208], R10 ;  /* 0x0000820016067a25 */ /* 0x000fc800078e000a */
[----:B------:R-:W-:Y:S02]  /*1450*/  IMAD.IADD R9, R5, 0x1, R0 ;  /* 0x0000000105097824 */ /* 0x000fe400078e0200 */
[----:B------:R-:W-:Y:S01]  /*1460*/  IMAD.IADD R21, R8, 0x1, -R14 ;  /* 0x0000000108157824 */ /* 0x000fe200078e0a0e */
[----:B------:R-:W-:Y:S01]  /*1470*/  @!P1 LOP3.LUT R14, R15, 0xfffffff8, RZ, 0xc0, !PT ;  /* 0xfffffff80f0e9812 */ /* 0x000fe200078ec0ff */
[----:B------:R-:W-:Y:S02]  /*1480*/  IMAD.IADD R5, R7, 0x1, R12 ;  /* 0x0000000107057824 */ /* 0x000fe400078e020c */
[----:B------:R-:W-:Y:S02]  /*1490*/  IMAD.MOV.U32 R8, RZ, RZ, R4 ;  /* 0x000000ffff087224 */ /* 0x000fe400078e0004 */
[----:B------:R-:W-:Y:S02]  /*14a0*/  IMAD.U32 R12, RZ, RZ, UR10 ;  /* 0x0000000aff0c7e24 */ /* 0x000fe4000f8e00ff */
[----:B------:R-:W-:-:S02]  /*14b0*/  IMAD.U32 R0, RZ, RZ, UR10 ;  /* 0x0000000aff007e24 */ /* 0x000fc4000f8e00ff */
[----:B------:R-:W-:Y:S02]  /*14c0*/  IMAD.MOV.U32 R4, RZ, RZ, R6 ;  /* 0x000000ffff047224 */ /* 0x000fe400078e0006 */
[----:B------:R-:W-:-:S04]  /*14d0*/  IMAD.WIDE.U32 R12, R12, c[0x0][0x1e8], R8 ;  /* 0x00007a000c0c7a25 */ /* 0x000fc800078e0008 */
[----:B------:R-:W-:Y:S01]  /*14e0*/  IMAD.WIDE.U32 R8, R0, c[0x0][0x210], R4 ;  /* 0x0000840000087a25 */ /* 0x000fe200078e0004 */
[C---:B-1----:R-:W-:Y:S02]  /*14f0*/  @!P1 LEA R4, P3, R19.reuse, R2, 0x1 ;  /* 0x0000000213049211 */ /* 0x042fe400078608ff */
[----:B------:R-:W-:Y:S01]  /*1500*/  @!P1 SHF.R.S32.HI R0, RZ, 0x1f, R18 ;  /* 0x0000001fff009819 */ /* 0x000fe20000011412 */
[----:B------:R-:W-:Y:S01]  /*1510*/  @!P1 IMAD.WIDE R14, R14, 0x2, R2 ;  /* 0x000000020e0e9825 */ /* 0x000fe200078e0202 */
[C---:B------:R-:W-:Y:S02]  /*1520*/  @!P1 LEA.HI.X R5, R19.reuse, R3, R11, 0x1, P3 ;  /* 0x0000000313059211 */ /* 0x040fe400018f0c0b */
[----:B------:R-:W-:Y:S02]  /*1530*/  ISETP.GE.AND P3, PT, R19, c[0x0][0x198], PT ;  /* 0x0000660013007a0c */ /* 0x000fe40003f66270 */
[----:B------:R-:W-:Y:S02]  /*1540*/  @!P1 LEA.HI R0, R0, R18, RZ, 0x3 ;  /* 0x0000001200009211 */ /* 0x000fe400078f18ff */
[----:B------:R-:W-:-:S02]  /*1550*/  IADD3 R13, R13, UR6, RZ ;  /* 0x000000060d0d7c10 */ /* 0x000fc4000fffe0ff */
[--C-:B--2---:R-:W-:Y:S01]  /*1560*/  @P4 SHF.R.S32.HI R7, RZ, 0x1f, R16.reuse ;  /* 0x0000001fff074819 */ /* 0x104fe20000011410 */
[----:B------:R-:W-:Y:S01]  /*1570*/  @P4 IMAD.MOV.U32 R6, RZ, RZ, R16 ;  /* 0x000000ffff064224 */ /* 0x000fe200078e0010 */
[----:B------:R-:W-:Y:S01]  /*1580*/  @!P1 LOP3.LUT R16, R0, 0xfffffff8, RZ, 0xc0, !PT ;  /* 0xfffffff800109812 */ /* 0x000fe200078ec0ff */
[----:B------:R-:W-:Y:S02]  /*1590*/  @!P4 IMAD.MOV.U32 R6, RZ, RZ, R25 ;  /* 0x000000ffff06c224 */ /* 0x000fe400078e0019 */
[----:B------:R-:W-:Y:S01]  /*15a0*/  @!P4 IMAD.MOV.U32 R7, RZ, RZ, R17 ;  /* 0x000000ffff07c224 */ /* 0x000fe200078e0011 */
[----:B------:R-:W-:Y:S01]  /*15b0*/  ISETP.GE.AND P4, PT, R19, c[0x0][0x198], PT ;  /* 0x0000660013007a0c */ /* 0x000fe20003f86270 */
[----:B------:R-:W-:Y:S01]  /*15c0*/  @!P1 IMAD.SHL.U32 R0, R225, 0x2, RZ ;  /* 0x00000002e1009824 */ /* 0x000fe200078e00ff */
[----:B------:R-:W-:Y:S01]  /*15d0*/  ISETP.GE.AND P4, PT, R18, c[0x0][0x198], PT ;  /* 0x0000660012007a0c */ /* 0x000fe20003f86270 */
[----:B------:R-:W-:-:S03]  /*15e0*/  @!P1 IMAD.WIDE R16, R16, 0x2, R2 ;  /* 0x0000000210109825 */ /* 0x000fc600078e0202 */
[----:B------:R-:W-:Y:S01]  /*15f0*/  @!PT LDS RZ, [RZ] ;  /* 0x00000000fffff984 */ /* 0x000fe20000000800 */
[----:B------:R1:W-:Y:S01]  /*1600*/  @!P1 LDGSTS.E.BYPASS.LTC128B.128 [R0+0x10100], [R4.64], !P3 ;  /* 0x1010000004009fae */ /* 0x0003e2000d901d4c */
[----:B------:R-:W-:Y:S01]  /*1610*/  @!P1 IMAD.WIDE R2, R20, 0x2, R2 ;  /* 0x0000000214029825 */ /* 0x000fe200078e0202 */
[----:B------:R-:W-:Y:S02]  /*1620*/  P2R R25, PR, RZ, 0x10 ;  /* 0x00000010ff197803 */ /* 0x000fe40000000000 */
[----:B------:R-:W-:Y:S01]  /*1630*/  ISETP.GE.AND P3, PT, R18, c[0x0][0x1d4], PT ;  /* 0x0000750012007a0c */ /* 0x000fe20003f66270 */
[----:B------:R-:W-:-:S04]  /*1640*/  IMAD.WIDE.U32 R34, R6, c[0x0][0x1f0], R12 ;  /* 0x00007c0006227a25 */ /* 0x000fc800078e000c */
[----:B------:R2:W-:Y:S01]  /*1650*/  @!P1 LDGSTS.E.BYPASS.LTC128B.128 [R0+0x14100], [R16.64], !P4 ;  /* 0x1410000010009fae */ /* 0x0005e2000e101d4c */
[----:B------:R-:W-:-:S03]  /*1660*/  ISETP.GE.AND P4, PT, R10, c[0x0][0x1d4], PT ;  /* 0x000075000a007a0c */ /* 0x000fc60003f86270 */
[----:B------:R3:W-:Y:S04]  /*1670*/  @!P1 LDGSTS.E.BYPASS.LTC128B.128 [R0+0x18100], [R14.64], !P6 ;  /* 0x181000000e009fae */ /* 0x0007e8000f101d4c */
[----:B------:R4:W-:Y:S01]  /*1680*/  @!P1 LDGSTS.E.BYPASS.LTC128B.128 [R0+0x1c100], [R2.64], !P5 ;  /* 0x1c10000002009fae */ /* 0x0009e2000e901d4c */
[----:B------:R-:W-:-:S03]  /*1690*/  LOP3.LUT P1, RZ, R21, 0x2, RZ, 0xc0, !PT ;  /* 0x0000000215ff7812 */ /* 0x000fc6000782c0ff */
[----:B------:R4:W-:Y:S01]  /*16a0*/  STL.64 [R1+0x28], R34 ;  /* 0x0000282201007387 */ /* 0x0009e20000100a00 */
[----:B-1----:R-:W-:Y:S02]  /*16b0*/  IMAD.SHL.U32 R4, R21, 0x40, RZ ;  /* 0x0000004015047824 */ /* 0x002fe400078e00ff */
[----:B------:R-:W-:Y:S02]  /*16c0*/  IMAD R5, R7, c[0x0][0x1f0], RZ ;  /* 0x00007c0007057a24 */ /* 0x000fe400078e02ff */
[----:B--2---:R-:W-:Y:S02]  /*16d0*/  IMAD.MOV.U32 R16, RZ, RZ, 0x20 ;  /* 0x00000020ff107424 */ /* 0x004fe400078e00ff */
[----:B---3--:R-:W-:Y:S02]  /*16e0*/  IMAD R14, R6, c[0x0][0x1f4], R5 ;  /* 0x00007d00060e7a24 */ /* 0x008fe400078e0205 */
[----:B------:R-:W-:Y:S02]  /*16f0*/  IMAD.SHL.U32 R5, R23, 0x40, RZ ;  /* 0x0000004017057824 */ /* 0x000fe400078e00ff */
[----:B----4-:R-:W-:Y:S01]  /*1700*/  IMAD.SHL.U32 R2, R29, 0x8, RZ ;  /* 0x000000081d027824 */ /* 0x010fe200078e00ff */
[----:B------:R-:W-:Y:S01]  /*1710*/  LOP3.LUT R0, R4, 0x1c0, RZ, 0xc0, !PT ;  /* 0x000001c004007812 */ /* 0x000fe200078ec0ff */
[----:B------:R-:W-:Y:S01]  /*1720*/  IMAD.IADD R37, R35, 0x1, R14 ;  /* 0x0000000123257824 */ /* 0x000fe200078e020e */
[----:B------:R-:W-:Y:S01]  /*1730*/  IADD3 R3, R9, UR4, RZ ;  /* 0x0000000409037c10 */ /* 0x000fe2000fffe0ff */
[----:B------:R-:W-:Y:S01]  /*1740*/  IMAD.MOV.U32 R4, RZ, RZ, 0x10 ;  /* 0x00000010ff047424 */ /* 0x000fe200078e00ff */
[----:B------:R-:W-:Y:S01]  /*1750*/  LOP3.LUT R2, R0, 0x8, R2, 0xf8, !PT ;  /* 0x0000000800027812 */ /* 0x000fe200078ef802 */
[----:B------:R1:W2:Y:S01]  /*1760*/  SHFL.IDX PT, R9, R24, 0x1, 0x181f ;  /* 0x00381f0018097f89 */ /* 0x0002a200000e0000 */
[----:B------:R-:W-:-:S02]  /*1770*/  SHF.R.U32.HI R0, RZ, 0x3, R0 ;  /* 0x00000003ff007819 */ /* 0x000fc40000011600 */
[----:B------:R-:W-:Y:S02]  /*1780*/  SEL R4, R4, 0xfffffff0, !P1 ;  /* 0xfffffff004047807 */ /* 0x000fe40004800000 */
[----:B------:R-:W-:Y:S01]  /*1790*/  LOP3.LUT R15, R2, R0, RZ, 0x3c, !PT ;  /* 0x00000000020f7212 */ /* 0x000fe200078e3cff */
[----:B------:R-:W-:Y:S01]  /*17a0*/  IMAD R0, R7, c[0x0][0x218], RZ ;  /* 0x0000860007007a24 */ /* 0x000fe200078e02ff */
[----:B------:R-:W-:Y:S01]  /*17b0*/  LOP3.LUT P1, RZ, R21, 0x4, RZ, 0xc0, !PT ;  /* 0x0000000415ff7812 */ /* 0x000fe2000782c0ff */
[----:B------:R-:W-:Y:S01]  /*17c0*/  IMAD.MOV.U32 R2, RZ, RZ, R8 ;  /* 0x000000ffff027224 */ /* 0x000fe200078e0008 */
[----:B------:R-:W-:Y:S01]  /*17d0*/  LOP3.LUT R5, R15, 0xfffffe00, R5, 0xf8, !PT ;  /* 0xfffffe000f057812 */ /* 0x000fe200078ef805 */
[----:B------:R-:W-:Y:S01]  /*17e0*/  IMAD R7, R6, c[0x0][0x21c], R0 ;  /* 0x0000870006077a24 */ /* 0x000fe200078e0200 */
[----:B------:R-:W-:Y:S01]  /*17f0*/  IADD3 R0, R10, 0xc0, RZ ;  /* 0x000000c00a007810 */ /* 0x000fe20007ffe0ff */
[----:B------:R-:W-:Y:S01]  /*1800*/  IMAD.WIDE.U32 R32, R6, c[0x0][0x218], R2 ;  /* 0x0000860006207a25 */ /* 0x000fe200078e0002 */
[----:B------:R1:W3:Y:S01]  /*1810*/  SHFL.IDX PT, R8, R26, 0x1, 0x181f ;  /* 0x00381f001a087f89 */ /* 0x0002e200000e0000 */
[----:B------:R-:W-:-:S02]  /*1820*/  SEL R2, R16, 0xffffffe0, !P1 ;  /* 0xffffffe010027807 */ /* 0x000fc40004800000 */
[----:B------:R-:W-:Y:S01]  /*1830*/  IMAD.IADD R31, R33, 0x1, R7 ;  /* 0x00000001211f7824 */ /* 0x000fe200078e0207 */
[----:B------:R1:W-:Y:S01]  /*1840*/  STL.64 [R1+0x30], R32 ;  /* 0x0000302001007387 */ /* 0x0003e20000100a00 */
[----:B------:R-:W-:-:S03]  /*1850*/  ISETP.GE.AND P1, PT, R0, c[0x0][0x1d4], PT ;  /* 0x0000750000007a0c */ /* 0x000fc60003f26270 */
[----:B------:R1:W-:Y:S04]  /*1860*/  STL [R1+0x24], R37 ;  /* 0x0000242501007387 */ /* 0x0003e80000100800 */
[----:B------:R1:W-:Y:S01]  /*1870*/  STL [R1+0x1c], R31 ;  /* 0x00001c1f01007387 */ /* 0x0003e20000100800 */
[----:B------:R-:W-:Y:S05]  /*1880*/  @P0 BRA `(.L_x_1588) ;  /* 0x0000019000000947 */ /* 0x000fea0003800000 */
[C---:B--2---:R-:W-:Y:S02]  /*1890*/  IADD3 R3, R19.reuse, 0x80, RZ ;  /* 0x0000008013037810 */ /* 0x044fe40007ffe0ff */
[C---:B------:R-:W-:Y:S02]  /*18a0*/  IADD3 R0, R19.reuse, 0xc0, RZ ;  /* 0x000000c013007810 */ /* 0x040fe40007ffe0ff */
[----:B---3--:R-:W-:Y:S02]  /*18b0*/  LEA R6, P0, R19, R8, 0x1 ;  /* 0x0000000813067211 */ /* 0x008fe400078008ff */
[----:B------:R-:W-:-:S02]  /*18c0*/  SHF.R.S32.HI R14, RZ, 0x1f, R18 ;  /* 0x0000001fff0e7819 */ /* 0x000fc40000011412 */
[----:B------:R-:W-:Y:S02]  /*18d0*/  SHF.R.S32.HI R12, RZ, 0x1f, R3 ;  /* 0x0000001fff0c7819 */ /* 0x000fe40000011403 */
[----:B------:R-:W-:Y:S02]  /*18e0*/  SHF.R.S32.HI R13, RZ, 0x1f, R0 ;  /* 0x0000001fff0d7819 */ /* 0x000fe40000011400 */
[----:B------:R-:W-:Y:S02]  /*18f0*/  P2R R17, PR, RZ, 0x2 ;  /* 0x00000002ff117803 */ /* 0x000fe40000000000 */
[C---:B------:R-:W-:Y:S02]  /*1900*/  LEA.HI.X R7, R19.reuse, R9, R11, 0x1, P0 ;  /* 0x0000000913077211 */ /* 0x040fe400000f0c0b */
[----:B------:R-:W-:Y:S02]  /*1910*/  LEA.HI R14, R14, R18, RZ, 0x3 ;  /* 0x000000120e0e7211 */ /* 0x000fe400078f18ff */
[----:B------:R-:W-:-:S02]  /*1920*/  ISETP.GE.AND P1, PT, R19, c[0x0][0x198], PT ;  /* 0x0000660013007a0c */ /* 0x000fc40003f26270 */
[----:B------:R-:W-:Y:S02]  /*1930*/  ISETP.NE.AND P0, PT, R25, RZ, PT ;  /* 0x000000ff1900720c */ /* 0x000fe40003f05270 */
[----:B------:R-:W-:Y:S02]  /*1940*/  LEA.HI R3, R12, R3, RZ, 0x3 ;  /* 0x000000030c037211 */ /* 0x000fe400078f18ff */
[----:B------:R-:W-:Y:S02]  /*1950*/  LEA.HI R0, R13, R0, RZ, 0x3 ;  /* 0x000000000d007211 */ /* 0x000fe400078f18ff */
[----:B------:R-:W-:Y:S02]  /*1960*/  LOP3.LUT R14, R14, 0xfffffff8, RZ, 0xc0, !PT ;  /* 0xfffffff80e0e7812 */ /* 0x000fe400078ec0ff */
[----:B------:R-:W-:Y:S02]  /*1970*/  LOP3.LUT R3, R3, 0xfffffff8, RZ, 0xc0, !PT ;  /* 0xfffffff803037812 */ /* 0x000fe400078ec0ff */
[----:B------:R-:W-:Y:S01]  /*1980*/  LOP3.LUT R16, R0, 0xfffffff8, RZ, 0xc0, !PT ;  /* 0xfffffff800107812 */ /* 0x000fe200078ec0ff */
[----:B------:R-:W-:-:S02]  /*1990*/  IMAD.SHL.U32 R0, R225, 0x2, RZ ;  /* 0x00000002e1007824 */ /* 0x000fc400078e00ff */
[----:B------:R-:W-:-:S03]  /*19a0*/  IMAD.WIDE R14, R14, 0x2, R8 ;  /* 0x000000020e0e7825 */ /* 0x000fc600078e0208 */
[----:B------:R2:W-:Y:S01]  /*19b0*/  LDGSTS.E.BYPASS.LTC128B.128 [R0+0x11100], [R6.64], !P1 ;  /* 0x1110000006007fae */ /* 0x0005e2000c901d4c */
[--C-:B------:R-:W-:Y:S01]  /*19c0*/  IMAD.WIDE R12, R3, 0x2, R8.reuse ;  /* 0x00000002030c7825 */ /* 0x100fe200078e0208 */
[----:B------:R-:W-:Y:S02]  /*19d0*/  ISETP.NE.AND P1, PT, R17, RZ, PT ;  /* 0x000000ff1100720c */ /* 0x000fe40003f25270 */
[----:B------:R2:W-:Y:S01]  /*19e0*/  LDGSTS.E.BYPASS.LTC128B.128 [R0+0x15100], [R14.64], !P0 ;  /* 0x151000000e007fae */ /* 0x0005e2000c101d4c */
[----:B------:R-:W-:-:S03]  /*19f0*/  IMAD.WIDE R8, R16, 0x2, R8 ;  /* 0x0000000210087825 */ /* 0x000fc600078e0208 */
[----:B------:R2:W-:Y:S04]  /*1a00*/  LDGSTS.E.BYPASS.LTC128B.128 [R0+0x19100], [R12.64], !P6 ;  /* 0x191000000c007fae */ /* 0x0005e8000f101d4c */
[----:B------:R2:W-:Y:S03]  /*1a10*/  LDGSTS.E.BYPASS.LTC128B.128 [R0+0x1d100], [R8.64], !P5 ;  /* 0x1d10000008007fae */ /* 0x0005e6000e901d4c */
.L_x_1588:
[----:B--2---:R-:W-:Y:S05]  /*1a20*/  BSYNC B0 ;  /* 0x0000000000007941 */ /* 0x004fea0003800000 */
.L_x_1587:
[----:B------:R-:W-:Y:S01]  /*1a30*/  IADD3 R0, R27, 0x40, RZ ;  /* 0x000000401b007810 */ /* 0x000fe20007ffe0ff */
[----:B------:R2:W4:Y:S01]  /*1a40*/  SHFL.IDX PT, R7, R24, 0x2, 0x181f ;  /* 0x00581f0018077f89 */ /* 0x00052200000e0000 */
[----:B------:R-:W-:Y:S02]  /*1a50*/  BSSY B0, `(.L_x_1589) ;  /* 0x000001e000007945 */ /* 0x000fe40003800000 */
[----:B------:R-:W-:Y:S01]  /*1a60*/  ISETP.GE.AND P0, PT, R0, UR15, PT ;  /* 0x0000000f00007c0c */ /* 0x000fe2000bf06270 */
[----:B------:R2:W1:-:S12]  /*1a70*/  SHFL.IDX PT, R6, R26, 0x2, 0x181f ;  /* 0x00581f001a067f89 */ /* 0x00045800000e0000 */
[----:B------:R-:W-:Y:S05]  /*1a80*/  @P0 BRA `(.L_x_1590) ;  /* 0x000001a000000947 */ /* 0x000fea0003800000 */
[C---:B------:R-:W-:Y:S02]  /*1a90*/  IADD3 R3, R19.reuse, 0x80, RZ ;  /* 0x0000008013037810 */ /* 0x040fe40007ffe0ff */
[C---:B------:R-:W-:Y:S02]  /*1aa0*/  IADD3 R0, R19.reuse, 0xc0, RZ ;  /* 0x000000c013007810 */ /* 0x040fe40007ffe0ff */
[----:B-1-3--:R-:W-:Y:S02]  /*1ab0*/  LEA R8, P0, R19, R6, 0x1 ;  /* 0x0000000613087211 */ /* 0x00afe400078008ff */
[----:B------:R-:W-:Y:S02]  /*1ac0*/  SHF.R.S32.HI R14, RZ, 0x1f, R18 ;  /* 0x0000001fff0e7819 */ /* 0x000fe40000011412 */
[----:B------:R-:W-:Y:S02]  /*1ad0*/  SHF.R.S32.HI R12, RZ, 0x1f, R3 ;  /* 0x0000001fff0c7819 */ /* 0x000fe40000011403 */
[----:B------:R-:W-:-:S02]  /*1ae0*/  SHF.R.S32.HI R13, RZ, 0x1f, R0 ;  /* 0x0000001fff0d7819 */ /* 0x000fc40000011400 */
[----:B------:R-:W-:Y:S02]  /*1af0*/  P2R R17, PR, RZ, 0x2 ;  /* 0x00000002ff117803 */ /* 0x000fe40000000000 */
[C---:B----4-:R-:W-:Y:S02]  /*1b00*/  LEA.HI.X R9, R19.reuse, R7, R11, 0x1, P0 ;  /* 0x0000000713097211 */ /* 0x050fe400000f0c0b */
[----:B------:R-:W-:Y:S02]  /*1b10*/  LEA.HI R14, R14, R18, RZ, 0x3 ;  /* 0x000000120e0e7211 */ /* 0x000fe400078f18ff */
[----:B------:R-:W-:Y:S02]  /*1b20*/  ISETP.GE.AND P1, PT, R19, c[0x0][0x198], PT ;  /* 0x0000660013007a0c */ /* 0x000fe40003f26270 */
[----:B------:R-:W-:Y:S02]  /*1b30*/  ISETP.NE.AND P0, PT, R25, RZ, PT ;  /* 0x000000ff1900720c */ /* 0x000fe40003f05270 */
[----:B------:R-:W-:-:S02]  /*1b40*/  LEA.HI R3, R12, R3, RZ, 0x3 ;  /* 0x000000030c037211 */ /* 0x000fc400078f18ff */
[----:B------:R-:W-:Y:S02]  /*1b50*/  LEA.HI R0, R13, R0, RZ, 0x3 ;  /* 0x000000000d007211 */ /* 0x000fe400078f18ff */
[----:B------:R-:W-:Y:S02]  /*1b60*/  LOP3.LUT R14, R14, 0xfffffff8, RZ, 0xc0, !PT ;  /* 0xfffffff80e0e7812 */ /* 0x000fe400078ec0ff */
[----:B------:R-:W-:Y:S02]  /*1b70*/  LOP3.LUT R3, R3, 0xfffffff8, RZ, 0xc0, !PT ;  /* 0xfffffff803037812 */ /* 0x000fe400078ec0ff */
[----:B------:R-:W-:Y:S01]  /*1b80*/  LOP3.LUT R16, R0, 0xfffffff8, RZ, 0xc0, !PT ;  /* 0xfffffff800107812 */ /* 0x000fe200078ec0ff */
[----:B------:R-:W-:Y:S02]  /*1b90*/  IMAD.SHL.U32 R0, R225, 0x2, RZ ;  /* 0x00000002e1007824 */ /* 0x000fe400078e00ff */
[----:B------:R-:W-:-:S03]  /*1ba0*/  IMAD.WIDE R14, R14, 0x2, R6 ;  /* 0x000000020e0e7825 */ /* 0x000fc600078e0206 */
[----:B------:R-:W-:Y:S01]  /*1bb0*/  @!PT LDS RZ, [RZ] ;  /* 0x00000000fffff984 */ /* 0x000fe20000000800 */
[----:B------:R1:W-:Y:S01]  /*1bc0*/  LDGSTS.E.BYPASS.LTC128B.128 [R0+0x12100], [R8.64], !P1 ;  /* 0x1210000008007fae */ /* 0x0003e2000c901d4c */
[--C-:B------:R-:W-:Y:S01]  /*1bd0*/  IMAD.WIDE R12, R3, 0x2, R6.reuse ;  /* 0x00000002030c7825 */ /* 0x100fe200078e0206 */
[----:B------:R-:W-:Y:S02]  /*1be0*/  ISETP.NE.AND P1, PT, R17, RZ, PT ;  /* 0x000000ff1100720c */ /* 0x000fe40003f25270 */
[----:B------:R1:W-:Y:S01]  /*1bf0*/  LDGSTS.E.BYPASS.LTC128B.128 [R0+0x16100], [R14.64], !P0 ;  /* 0x161000000e007fae */ /* 0x0003e2000c101d4c */
[----:B------:R-:W-:-:S03]  /*1c00*/  IMAD.WIDE R6, R16, 0x2, R6 ;  /* 0x0000000210067825 */ /* 0x000fc600078e0206 */
[----:B------:R1:W-:Y:S04]  /*1c10*/  LDGSTS.E.BYPASS.LTC128B.128 [R0+0x1a100], [R12.64], !P6 ;  /* 0x1a1000000c007fae */ /* 0x0003e8000f101d4c */
[----:B------:R1:W-:Y:S03]  /*1c20*/  LDGSTS.E.BYPASS.LTC128B.128 [R0+0x1e100], [R6.64], !P5 ;  /* 0x1e10000006007fae */ /* 0x0003e6000e901d4c */
.L_x_1590:
[----:B------:R-:W-:Y:S05]  /*1c30*/  BSYNC B0 ;  /* 0x0000000000007941 */ /* 0x000fea0003800000 */
.L_x_1589:
[----:B-1----:R-:W-:Y:S01]  /*1c40*/  IADD3 R0, R27, 0x60, RZ ;  /* 0x000000601b007810 */ /* 0x002fe20007ffe0ff */
[----:B------:R-:W-:Y:S01]  /*1c50*/  IMAD.MOV.U32 R13, RZ, RZ, c[0x0][0x1e0] ;  /* 0x00007800ff0d7624 */ /* 0x000fe200078e00ff */
[----:B----4-:R1:W4:Y:S01]  /*1c60*/  SHFL.IDX PT, R7, R24, 0x3, 0x181f ;  /* 0x00781f0018077f89 */ /* 0x01032200000e0000 */
[----:B------:R-:W-:Y:S01]  /*1c70*/  IMAD.MOV.U32 R17, RZ, RZ, 0x6 ;  /* 0x00000006ff117424 */ /* 0x000fe200078e00ff */
[----:B------:R-:W-:Y:S01]  /*1c80*/  ISETP.GE.AND P0, PT, R0, UR15, PT ;  /* 0x0000000f00007c0c */ /* 0x000fe2000bf06270 */
[----:B------:R-:W-:Y:S01]  /*1c90*/  BSSY B0, `(.L_x_1591) ;  /* 0x0000020000007945 */ /* 0x000fe20003800000 */
[----:B------:R1:W2:Y:S01]  /*1ca0*/  SHFL.IDX PT, R6, R26, 0x3, 0x181f ;  /* 0x00781f001a067f89 */ /* 0x0002a200000e0000 */
[----:B------:R-:W-:Y:S01]  /*1cb0*/  IADD3 R96, R185, -0x1, RZ ;  /* 0xffffffffb9607810 */ /* 0x000fe20007ffe0ff */
[C---:B------:R-:W-:Y:S01]  /*1cc0*/  IMAD.SHL.U32 R102, R13.reuse, 0x40, RZ ;  /* 0x000000400d667824 */ /* 0x040fe200078e00ff */
[----:B------:R-:W-:-:S08]  /*1cd0*/  SHF.L.U64.HI R101, R13, R17, c[0x0][0x1e4] ;  /* 0x000079000d657619 */ /* 0x000fd00000010211 */
[----:B------:R-:W-:Y:S05]  /*1ce0*/  @P0 BRA `(.L_x_1592) ;  /* 0x000001a000000947 */ /* 0x000fea0003800000 */
[----:B------:R-:W-:Y:S01]  /*1cf0*/  P2R R0, PR, RZ, 0x2 ;  /* 0x00000002ff007803 */ /* 0x000fe20000000000 */
[----:B------:R-:W-:Y:S01]  /*1d00*/  IMAD.SHL.U32 R12, R225, 0x2, RZ ;  /* 0x00000002e10c7824 */ /* 0x000fe200078e00ff */
[C---:B------:R-:W-:Y:S02]  /*1d10*/  ISETP.GE.AND P1, PT, R19.reuse, c[0x0][0x198], PT ;  /* 0x0000660013007a0c */ /* 0x040fe40003f26270 */
[C---:B--23--:R-:W-:Y:S02]  /*1d20*/  LEA R8, P0, R19.reuse, R6, 0x1 ;  /* 0x0000000613087211 */ /* 0x04cfe400078008ff */
[C---:B------:R-:W-:Y:S02]  /*1d30*/  IADD3 R3, R19.reuse, 0xc0, RZ ;  /* 0x000000c013037810 */ /* 0x040fe40007ffe0ff */
[----:B----4-:R-:W-:Y:S02]  /*1d40*/  LEA.HI.X R9, R19, R7, R11, 0x1, P0 ;  /* 0x0000000713097211 */ /* 0x010fe400000f0c0b */
[----:B------:R-:W-:-:S02]  /*1d50*/  SHF.R.S32.HI R10, RZ, 0x1f, R3 ;  /* 0x0000001fff0a7819 */ /* 0x000fc40000011403 */
[----:B------:R-:W-:Y:S02]  /*1d60*/  ISETP.NE.AND P0, PT, R25, RZ, PT ;  /* 0x000000ff1900720c */ /* 0x000fe40003f05270 */
[----:B------:R-:W-:Y:S01]  /*1d70*/  LEA.HI R3, R10, R3, RZ, 0x3 ;  /* 0x000000030a037211 */ /* 0x000fe200078f18ff */
[----:B------:R-:W-:Y:S01]  /*1d80*/  @!PT LDS RZ, [RZ] ;  /* 0x00000000fffff984 */ /* 0x000fe20000000800 */
[----:B------:R2:W-:Y:S01]  /*1d90*/  LDGSTS.E.BYPASS.LTC128B.128 [R12+0x13100], [R8.64], !P1 ;  /* 0x13100000080c7fae */ /* 0x0005e2000c901d4c */
[----:B------:R-:W-:Y:S02]  /*1da0*/  ISETP.NE.AND P1, PT, R0, RZ, PT ;  /* 0x000000ff0000720c */ /* 0x000fe40003f25270 */
[----:B------:R-:W-:Y:S02]  /*1db0*/  SHF.R.S32.HI R0, RZ, 0x1f, R18 ;  /* 0x0000001fff007819 */ /* 0x000fe40000011412 */
[----:B------:R-:W-:Y:S02]  /*1dc0*/  LOP3.LUT R3, R3, 0xfffffff8, RZ, 0xc0, !PT ;  /* 0xfffffff803037812 */ /* 0x000fe400078ec0ff */
[----:B------:R-:W-:-:S04]  /*1dd0*/  LEA.HI R0, R0, R18, RZ, 0x3 ;  /* 0x0000001200007211 */ /* 0x000fc800078f18ff */
[----:B------:R-:W-:-:S05]  /*1de0*/  LOP3.LUT R0, R0, 0xfffffff8, RZ, 0xc0, !PT ;  /* 0xfffffff800007812 */ /* 0x000fca00078ec0ff */
        /* <DEDUP_REMOVED lines=10> */
.L_x_1592:
[----:B------:R-:W-:Y:S05]  /*1e90*/  BSYNC B0 ;  /* 0x0000000000007941 */ /* 0x000fea0003800000 */
.L_x_1591:
[----:B------:R-:W-:Y:S01]  /*1ea0*/  IMAD.SHL.U32 R97, R96, 0x40, RZ ;  /* 0x0000004060617824 */ /* 0x000fe200078e00ff */
[----:B---3--:R-:W-:Y:S01]  /*1eb0*/  SHF.R.S32.HI R10, RZ, 0x1f, R96 ;  /* 0x0000001fff0a7819 */ /* 0x008fe20000011460 */
[----:B------:R-:W-:Y:S01]  /*1ec0*/  IMAD.MOV.U32 R106, RZ, RZ, R36 ;  /* 0x000000ffff6a7224 */ /* 0x000fe200078e0024 */
[----:B------:R-:W0:Y:S01]  /*1ed0*/  LDGDEPBAR ;  /* 0x00000000000079af */ /* 0x000e220000000000 */
[----:B------:R-:W-:Y:S01]  /*1ee0*/  IMAD.MOV.U32 R107, RZ, RZ, R37 ;  /* 0x000000ffff6b7224 */ /* 0x000fe200078e0025 */
[----:B------:R-:W-:Y:S01]  /*1ef0*/  IADD3 R0, -R97, c[0x0][0x1d0], -R22 ;  /* 0x0000740061007a10 */ /* 0x000fe20007ffe916 */
[----:B------:R-:W-:Y:S01]  /*1f00*/  IMAD R3, R101, R96, RZ ;  /* 0x0000006065037224 */ /* 0x000fe200078e02ff */
[----:B------:R-:W-:Y:S01]  /*1f10*/  SEL R16, RZ, 0x1, P4 ;  /* 0x00000001ff107807 */ /* 0x000fe20002000000 */
[----:B------:R-:W-:Y:S01]  /*1f20*/  IMAD.MOV.U32 R106, RZ, RZ, R34 ;  /* 0x000000ffff6a7224 */ /* 0x000fe200078e0022 */
[C---:B------:R-:W-:Y:S01]  /*1f30*/  ISETP.GE.AND P6, PT, R0.reuse, 0x1, PT ;  /* 0x000000010000780c */ /* 0x040fe20003fc6270 */
[----:B------:R-:W-:Y:S01]  /*1f40*/  IMAD.SHL.U32 R103, R13, 0x20, RZ ;  /* 0x000000200d677824 */ /* 0x000fe200078e00ff */
[----:B------:R-:W-:Y:S01]  /*1f50*/  ISETP.GE.AND P5, PT, R0, 0x21, PT ;  /* 0x000000210000780c */ /* 0x000fe20003fa6270 */
[-C--:B------:R-:W-:Y:S01]  /*1f60*/  IMAD R0, R10, R102.reuse, R3 ;  /* 0x000000660a007224 */ /* 0x080fe200078e0203 */
[----:B------:R-:W-:Y:S01]  /*1f70*/  SEL R15, RZ, 0x2, P3 ;  /* 0x00000002ff0f7807 */ /* 0x000fe20001800000 */
[----:B--2-4-:R-:W-:Y:S01]  /*1f80*/  IMAD.WIDE.U32 R6, R96, R102, R106 ;  /* 0x0000006660067225 */ /* 0x014fe200078e006a */
[----:B------:R-:W-:Y:S01]  /*1f90*/  SEL R14, RZ, 0x4, P2 ;  /* 0x00000004ff0e7807 */ /* 0x000fe20001000000 */
[----:B------:R-:W-:Y:S01]  /*1fa0*/  STL.64 [R1+0x20], R106 ;  /* 0x0000206a01007387 */ /* 0x000fe20000100a00 */
[----:B------:R-:W-:Y:S01]  /*1fb0*/  LEA.HI R99, R100, R156, RZ, 0x5 ;  /* 0x0000009c64637211 */ /* 0x000fe200078f28ff */
[----:B------:R-:W-:Y:S01]  /*1fc0*/  IMAD.IADD R0, R7, 0x1, R0 ;  /* 0x0000000107007824 */ /* 0x000fe200078e0200 */
[----:B------:R-:W-:Y:S01]  /*1fd0*/  IADD3 R14, R14, R15, R16 ;  /* 0x0000000f0e0e7210 */ /* 0x000fe20007ffe010 */
[----:B------:R-:W-:Y:S01]  /*1fe0*/  IMAD.MOV.U32 R3, RZ, RZ, 0x5 ;  /* 0x00000005ff037424 */ /* 0x000fe200078e00ff */
[----:B------:R-:W-:Y:S01]  /*1ff0*/  SHF.R.S32.HI R98, RZ, 0x5, R99 ;  /* 0x00000005ff627819 */ /* 0x000fe20000011463 */
[----:B------:R-:W-:Y:S01]  /*2000*/  IMAD.SHL.U32 R225, R225, 0x2, RZ ;  /* 0x00000002e1e17824 */ /* 0x000fe200078e00ff */
[----:B------:R-:W-:Y:S01]  /*2010*/  BAR.SYNC.DEFER_BLOCKING 0x0 ;  /* 0x0000000000007b1d */ /* 0x000fe20000010000 */
[----:B------:R-:W-:Y:S01]  /*2020*/  @P6 LEA R8, P0, R6, c[0x0][0x1c8], 0x1 ;  /* 0x0000720006086a11 */ /* 0x000fe200078008ff */
[----:B------:R-:W-:Y:S01]  /*2030*/  IMAD.SHL.U32 R11, R28, 0x40, RZ ;  /* 0x000000401c0b7824 */ /* 0x000fe200078e00ff */
[----:B------:R-:W-:Y:S01]  /*2040*/  SHF.L.U64.HI R104, R13, R3, c[0x0][0x1e4] ;  /* 0x000079000d687619 */ /* 0x000fe20000010203 */
[----:B------:R-:W-:Y:S01]  /*2050*/  IMAD R3, R10, c[0x0][0x208], RZ ;  /* 0x000082000a037a24 */ /* 0x000fe200078e02ff */
[----:B------:R-:W-:Y:S01]  /*2060*/  @P6 LEA.HI.X R9, R6, c[0x0][0x1cc], R0, 0x1, P0 ;  /* 0x0000730006096a11 */ /* 0x000fe200000f0c00 */
[----:B------:R-:W-:Y:S01]  /*2070*/  IMAD.SHL.U32 R13, R22, 0x8, RZ ;  /* 0x00000008160d7824 */ /* 0x000fe200078e00ff */
[----:B------:R-:W-:Y:S01]  /*2080*/  @P5 IADD3 R7, P0, R103, R6, RZ ;  /* 0x0000000667075210 */ /* 0x000fe20007f1e0ff */
[----:B------:R-:W-:Y:S01]  /*2090*/  IMAD R3, R96, c[0x0][0x20c], R3 ;  /* 0x0000830060037a24 */ /* 0x000fe200078e0203 */
[----:B------:R-:W-:Y:S01]  /*20a0*/  P2R R19, PR, RZ, 0x8 ;  /* 0x00000008ff137803 */ /* 0x000fe20000000000 */
[----:B------:R-:W-:-:S02]  /*20b0*/  ULDC UR6, c[0x0][0x324] ;  /* 0x0000c90000067ab9 */ /* 0x000fc40000000800 */
[----:B------:R-:W-:Y:S01]  /*20c0*/  @P5 IMAD.X R0, R104, 0x1, R0, P0 ;  /* 0x0000000168005824 */ /* 0x000fe200000e0600 */
[----:B------:R-:W-:Y:S01]  /*20d0*/  @P5 LEA R6, P0, R7, c[0x0][0x1c8], 0x1 ;  /* 0x0000720007065a11 */ /* 0x000fe200078008ff */
[----:B------:R-:W-:-:S03]  /*20e0*/  ULOP3.LUT UR6, URZ, UR6, URZ, 0x33, !UPT ;  /* 0x000000063f067292 */ /* 0x000fc6000f8e333f */
[----:B------:R-:W-:Y:S02]  /*20f0*/  @P5 LEA.HI.X R7, R7, c[0x0][0x1cc], R0, 0x1, P0 ;  /* 0x0000730007075a11 */ /* 0x000fe400000f0c00 */
[----:B------:R-:W-:Y:S01]  /*2100*/  LOP3.LUT R0, R11, 0x1c0, RZ, 0xc0, !PT ;  /* 0x000001c00b007812 */ /* 0x000fe200078ec0ff */
[----:B------:R-:W-:-:S03]  /*2110*/  IMAD.WIDE.U32 R10, R96, c[0x0][0x208], RZ ;  /* 0x00008200600a7a25 */ /* 0x000fc600078e00ff */
[----:B------:R-:W-:Y:S01]  /*2120*/  LOP3.LUT R13, R0, 0x8, R13, 0xf8, !PT ;  /* 0x00000008000d7812 */ /* 0x000fe200078ef80d */
[----:B------:R-:W-:Y:S01]  /*2130*/  @!PT LDS RZ, [RZ] ;  /* 0x00000000fffff984 */ /* 0x000fe20000000800 */
[----:B------:R-:W-:Y:S01]  /*2140*/  @!PT LDS RZ, [RZ] ;  /* 0x00000000fffff984 */ /* 0x000fe20000000800 */
[----:B------:R-:W-:Y:S01]  /*2150*/  @!PT LDS RZ, [RZ] ;  /* 0x00000000fffff984 */ /* 0x000fe20000000800 */
[----:B------:R2:W-:Y:S01]  /*2160*/  @P6 LDGSTS.E.BYPASS.LTC128B.128 [R225+0x8100], [R8.64], !P4 ;  /* 0x0810000008e16fae */ /* 0x0005e2000e101d4c */
[----:B------:R-:W-:Y:S01]  /*2170*/  SHF.R.U32.HI R0, RZ, 0x3, R0 ;  /* 0x00000003ff007819 */ /* 0x000fe20000011600 */
[----:B------:R-:W-:Y:S01]  /*2180*/  IMAD.IADD R3, R11, 0x1, R3 ;  /* 0x000000010b037824 */ /* 0x000fe200078e0203 */
[C---:B------:R-:W-:Y:S01]  /*2190*/  LEA R12, P0, R10.reuse, R32, 0x6 ;  /* 0x000000200a0c7211 */ /* 0x040fe200078030ff */
[----:B------:R2:W-:Y:S01]  /*21a0*/  @P6 LDGSTS.E.BYPASS.LTC128B.128 [R225+0xa100], [R8.64+0x80], !P3 ;  /* 0x0a10008008e16fae */ /* 0x0005e2000d901d4c */
[----:B------:R-:W-:Y:S02]  /*21b0*/  LOP3.LUT R0, R13, R0, RZ, 0x3c, !PT ;  /* 0x000000000d007212 */ /* 0x000fe400078e3cff */
[----:B------:R-:W-:Y:S01]  /*21c0*/  LEA.HI.X R10, R10, R31, R3, 0x6, P0 ;  /* 0x0000001f0a0a7211 */ /* 0x000fe200000f3403 */
[----:B------:R2:W-:Y:S01]  /*21d0*/  @P6 LDGSTS.E.BYPASS.LTC128B.128 [R225+0xc100], [R8.64+0x100], !P2 ;  /* 0x0c10010008e16fae */ /* 0x0005e2000d101d4c */
[----:B------:R-:W-:Y:S01]  /*21e0*/  SEL R3, RZ, 0x8, P1 ;  /* 0x00000008ff037807 */ /* 0x000fe20000800000 */
[----:B------:R-:W-:-:S02]  /*21f0*/  IMAD R0, R29, 0x200, R0 ;  /* 0x000002001d007824 */ /* 0x000fc400078e0200 */
[----:B------:R2:W-:Y:S02]  /*2200*/  @P6 LDGSTS.E.BYPASS.LTC128B.128 [R225+0xe100], [R8.64+0x180], !P1 ;  /* 0x0e10018008e16fae */ /* 0x0005e4000c901d4c */
[----:B------:R-:W-:Y:S02]  /*2210*/  IMAD.IADD R18, R14, 0x1, R3 ;  /* 0x000000010e127824 */ /* 0x000fe400078e0203 */
[----:B------:R3:W-:Y:S01]  /*2220*/  @P5 LDGSTS.E.BYPASS.LTC128B.128 [R225+0x9100], [R6.64], !P4 ;  /* 0x0910000006e15fae */ /* 0x0007e2000e101d4c */
[----:B------:R-:W-:Y:S02]  /*2230*/  IMAD.SHL.U32 R196, R0, 0x2, RZ ;  /* 0x0000000200c47824 */ /* 0x000fe400078e00ff */
[----:B------:R-:W-:Y:S01]  /*2240*/  IMAD.MOV.U32 R3, RZ, RZ, c[0x0][0x208] ;  /* 0x00008200ff037624 */ /* 0x000fe200078e00ff */
[----:B------:R3:W-:Y:S01]  /*2250*/  @P5 LDGSTS.E.BYPASS.LTC128B.128 [R225+0xb100], [R6.64+0x80], !P3 ;  /* 0x0b10008006e15fae */ /* 0x0007e2000d901d4c */
[----:B------:R-:W-:Y:S02]  /*2260*/  LOP3.LUT P6, RZ, R18, 0x2, RZ, 0xc0, !PT ;  /* 0x0000000212ff7812 */ /* 0x000fe400078cc0ff */
[----:B------:R-:W-:Y:S01]  /*2270*/  IMAD.SHL.U32 R15, R3, 0x40, RZ ;  /* 0x00000040030f7824 */ /* 0x000fe200078e00ff */
[----:B------:R3:W-:Y:S01]  /*2280*/  @P5 LDGSTS.E.BYPASS.LTC128B.128 [R225+0xd100], [R6.64+0x100], !P2 ;  /* 0x0d10010006e15fae */ /* 0x0007e2000d101d4c */
[----:B------:R-:W-:-:S02]  /*2290*/  IADD3 R0, R196, 0x8100, RZ ;  /* 0x00008100c4007810 */ /* 0x000fc40007ffe0ff */
[----:B------:R-:W-:Y:S01]  /*22a0*/  SHF.L.U64.HI R13, R3, R17, c[0x0][0x20c] ;  /* 0x00008300030d7619 */ /* 0x000fe20000010211 */
[----:B------:R3:W-:Y:S01]  /*22b0*/  @P5 LDGSTS.E.BYPASS.LTC128B.128 [R225+0xf100], [R6.64+0x180], !P1 ;  /* 0x0f10018006e15fae */ /* 0x0007e2000c901d4c */
[----:B------:R-:W-:Y:S02]  /*22c0*/  LOP3.LUT P5, RZ, R28, 0x2, RZ, 0xc0, !PT ;  /* 0x000000021cff7812 */ /* 0x000fe400078ac0ff */
[----:B------:R-:W-:Y:S01]  /*22d0*/  IADD3 R3, -R22, c[0x0][0x1d0], -R97 ;  /* 0x0000740016037a10 */ /* 0x000fe20007ffe961 */
[----:B------:R-:W0:Y:S01]  /*22e0*/  LDGDEPBAR ;  /* 0x00000000000079af */ /* 0x000e220000000000 */
[----:B------:R-:W-:-:S09]  /*22f0*/  IADD3 R207, R196, 0x8120, RZ ;  /* 0x00008120c4cf7810 */ /* 0x000fd20007ffe0ff */
[----:B------:R-:W-:Y:S01]  /*2300*/  @P5 IADD3 R207, R0, -0x20, RZ ;  /* 0xffffffe000cf5810 */ /* 0x000fe20007ffe0ff */
[----:B------:R-:W-:Y:S01]  /*2310*/  IMAD R0, R98, 0x400, R5 ;  /* 0x0000040062007824 */ /* 0x000fe200078e0205 */
[----:B------:R-:W-:Y:S02]  /*2320*/  ISETP.LT.OR P5, PT, R3, 0x1, P4 ;  /* 0x000000010300780c */ /* 0x000fe400027a1670 */
[C---:B------:R-:W-:Y:S01]  /*2330*/  IADD3 R222, R207.reuse, 0x800, RZ ;  /* 0x00000800cfde7810 */ /* 0x040fe20007ffe0ff */
[----:B------:R-:W-:Y:S01]  /*2340*/  IMAD.SHL.U32 R203, R0, 0x2, RZ ;  /* 0x0000000200cb7824 */ /* 0x000fe200078e00ff */
[C---:B------:R-:W-:Y:S01]  /*2350*/  IADD3 R221, R207.reuse, 0x1000, RZ ;  /* 0x00001000cfdd7810 */ /* 0x040fe20007ffe0ff */
[----:B------:R-:W-:Y:S01]  /*2360*/  IMAD.MOV.U32 R0, RZ, RZ, 0x40 ;  /* 0x00000040ff007424 */ /* 0x000fe200078e00ff */
[C---:B------:R-:W-:Y:S01]  /*2370*/  IADD3 R220, R207.reuse, 0x1800, RZ ;  /* 0x00001800cfdc7810 */ /* 0x040fe20007ffe0ff */
[--C-:B------:R-:W-:Y:S01]  /*2380*/  IMAD R204, R4, 0x2, R203.reuse ;  /* 0x0000000204cc7824 */ /* 0x100fe200078e02cb */
[C---:B------:R-:W-:Y:S01]  /*2390*/  IADD3 R219, R207.reuse, 0x2000, RZ ;  /* 0x00002000cfdb7810 */ /* 0x040fe20007ffe0ff */
[C---:B------:R-:W-:Y:S01]  /*23a0*/  IMAD R206, R2.reuse, 0x2, R203 ;  /* 0x0000000202ce7824 */ /* 0x040fe200078e02cb */
[----:B------:R-:W-:Y:S01]  /*23b0*/  IADD3 R218, R207, 0x2800, RZ ;  /* 0x00002800cfda7810 */ /* 0x000fe20007ffe0ff */
[----:B------:R-:W-:Y:S01]  /*23c0*/  IMAD R205, R2, 0x2, R204 ;  /* 0x0000000202cd7824 */ /* 0x000fe200078e02cc */
[----:B------:R-:W-:-:S04]  /*23d0*/  DEPBAR.LE SB0, 0x1 ;  /* 0x000080400000791a */ /* 0x000fc80000000000 */
[----:B------:R-:W-:-:S04]  /*23e0*/  DEPBAR.LE SB0, 0x0 ;  /* 0x000080000000791a */ /* 0x000fc80000000000 */
[----:B------:R-:W-:Y:S01]  /*23f0*/  BAR.SYNC.DEFER_BLOCKING 0x0 ;  /* 0x0000000000007b1d */ /* 0x000fe20000010000 */
[C---:B---3--:R-:W-:Y:S02]  /*2400*/  LEA R6, P0, R12.reuse, c[0x0][0x1f8], 0x1 ;  /* 0x00007e000c067a11 */ /* 0x048fe400078008ff */
[----:B------:R-:W-:Y:S02]  /*2410*/  IADD3 R217, R207, 0x3000, RZ ;  /* 0x00003000cfd97810 */ /* 0x000fe40007ffe0ff */
[----:B------:R-:W-:Y:S02]  /*2420*/  LEA.HI.X R7, R12, c[0x0][0x1fc], R10, 0x1, P0 ;  /* 0x00007f000c077a11 */ /* 0x000fe400000f0c0a */
[----:B------:R-:W-:Y:S02]  /*2430*/  IADD3 R16, P0, R15, R6, RZ ;  /* 0x000000060f107210 */ /* 0x000fe40007f1e0ff */
[C---:B------:R-:W-:Y:S02]  /*2440*/  IADD3 R216, R207.reuse, 0x3800, RZ ;  /* 0x00003800cfd87810 */ /* 0x040fe40007ffe0ff */
[----:B------:R-:W-:Y:S01]  /*2450*/  IADD3 R215, R207, 0x4000, RZ ;  /* 0x00004000cfd77810 */ /* 0x000fe20007ffe0ff */
[----:B------:R-:W-:Y:S01]  /*2460*/  IMAD.X R17, R13, 0x1, R7, P0 ;  /* 0x000000010d117824 */ /* 0x000fe200000e0607 */
[----:B------:R-:W-:-:S02]  /*2470*/  ISETP.LT.OR P0, PT, R3, 0x1, !P6 ;  /* 0x000000010300780c */ /* 0x000fc40007701670 */
[----:B------:R-:W-:Y:S02]  /*2480*/  ISETP.LT.OR P6, PT, R3, 0x21, !P6 ;  /* 0x000000210300780c */ /* 0x000fe400077c1670 */
[C---:B------:R-:W-:Y:S02]  /*2490*/  IADD3 R214, R207.reuse, 0x4800, RZ ;  /* 0x00004800cfd67810 */ /* 0x040fe40007ffe0ff */
[C---:B------:R-:W-:Y:S02]  /*24a0*/  IADD3 R213, R207.reuse, 0x5000, RZ ;  /* 0x00005000cfd57810 */ /* 0x040fe40007ffe0ff */
[C---:B------:R-:W-:Y:S02]  /*24b0*/  IADD3 R212, R207.reuse, 0x5800, RZ ;  /* 0x00005800cfd47810 */ /* 0x040fe40007ffe0ff */
[C---:B------:R-:W-:Y:S01]  /*24c0*/  IADD3 R211, R207.reuse, 0x6000, RZ ;  /* 0x00006000cfd37810 */ /* 0x040fe20007ffe0ff */
[----:B-1----:R-:W-:Y:S01]  /*24d0*/  LDSM.16.M88.4 R24, [R196+0x8100] ;  /* 0x00810000c418783b */ /* 0x002fe20000000200 */
[----:B------:R-:W-:-:S02]  /*24e0*/  IADD3 R210, R207, 0x6800, RZ ;  /* 0x00006800cfd27810 */ /* 0x000fc40007ffe0ff */
[C---:B------:R-:W-:Y:S01]  /*24f0*/  IADD3 R209, R207.reuse, 0x7000, RZ ;  /* 0x00007000cfd17810 */ /* 0x040fe20007ffe0ff */
[----:B------:R-:W-:Y:S01]  /*2500*/  LDSM.16.M88.4 R20, [R196+0x8900] ;  /* 0x00890000c414783b */ /* 0x000fe20000000200 */
[----:B------:R-:W-:-:S03]  /*2510*/  IADD3 R208, R207, 0x7800, RZ ;  /* 0x00007800cfd07810 */ /* 0x000fc60007ffe0ff */
[----:B------:R-:W-:Y:S04]  /*2520*/  LDSM.16.M88.4 R36, [R196+0x9100] ;  /* 0x00910000c424783b */ /* 0x000fe80000000200 */
[----:B------:R-:W-:Y:S04]  /*2530*/  LDSM.16.M88.4 R48, [R196+0x9900] ;  /* 0x00990000c430783b */ /* 0x000fe80000000200 */
[----:B------:R-:W-:Y:S04]  /*2540*/  LDSM.16.M88.4 R44, [R207] ;  /* 0x00000000cf2c783b */ /* 0x000fe80000000200 */
[----:B------:R-:W-:Y:S04]  /*2550*/  LDSM.16.M88.4 R60, [R207+0x800] ;  /* 0x00080000cf3c783b */ /* 0x000fe80000000200 */
[----:B------:R-:W-:Y:S04]  /*2560*/  LDSM.16.M88.4 R64, [R207+0x1000] ;  /* 0x00100000cf40783b */ /* 0x000fe80000000200 */
[----:B------:R-:W-:Y:S04]  /*2570*/  LDSM.16.M88.4 R68, [R207+0x1800] ;  /* 0x00180000cf44783b */ /* 0x000fe80000000200 */
[----:B------:R-:W1:Y:S04]  /*2580*/  LDSM.16.M88.4 R12, [R203+0x10100] ;  /* 0x01010000cb0c783b */ /* 0x000e680000000200 */
[----:B--2---:R-:W2:Y:S04]  /*2590*/  LDSM.16.M88.4 R8, [R204+0x10100] ;  /* 0x01010000cc08783b */ /* 0x004ea80000000200 */
[----:B------:R-:W-:Y:S01]  /*25a0*/  @!PT LDS RZ, [RZ] ;  /* 0x00000000fffff984 */ /* 0x000fe20000000800 */
[----:B------:R-:W-:Y:S01]  /*25b0*/  @!PT LDS RZ, [RZ] ;  /* 0x00000000fffff984 */ /* 0x000fe20000000800 */
[----:B------:R-:W-:Y:S01]  /*25c0*/  @!PT LDS RZ, [RZ] ;  /* 0x00000000fffff984 */ /* 0x000fe20000000800 */
[----:B------:R3:W-:Y:S01]  /*25d0*/  LDGSTS.E.BYPASS.LTC128B.128 [R225+0x100], [R6.64], !P5 ;  /* 0x0010000006e17fae */ /* 0x0007e2000e901d4c */
[----:B------:R-:W-:-:S03]  /*25e0*/  LOP3.LUT P5, RZ, R18, 0x4, RZ, 0xc0, !PT ;  /* 0x0000000412ff7812 */ /* 0x000fc600078ac0ff */
[----:B------:R3:W-:Y:S01]  /*25f0*/  LDGSTS.E.BYPASS.LTC128B.128 [R225+0x2100], [R6.64+0x80], !P0 ;  /* 0x0210008006e17fae */ /* 0x0007e2000c101d4c */
[C---:B------:R-:W-:Y:S02]  /*2600*/  ISETP.LT.OR P0, PT, R3.reuse, 0x1, !P5 ;  /* 0x000000010300780c */ /* 0x040fe40006f01670 */
[----:B------:R-:W-:-:S11]  /*2610*/  ISETP.LT.OR P5, PT, R3, 0x21, !P5 ;  /* 0x000000210300780c */ /* 0x000fd60006fa1670 */
[----:B------:R3:W-:Y:S01]  /*2620*/  LDGSTS.E.BYPASS.LTC128B.128 [R225+0x4100], [R6.64+0x100], !P0 ;  /* 0x0410010006e17fae */ /* 0x0007e2000c101d4c */
[----:B------:R-:W-:-:S04]  /*2630*/  LOP3.LUT P0, RZ, R28, 0x4, RZ, 0xc0, !PT ;  /* 0x000000041cff7812 */ /* 0x000fc8000780c0ff */
[----:B------:R-:W-:Y:S02]  /*2640*/  SEL R0, R0, 0xffffffc0, !P0 ;  /* 0xffffffc000007807 */ /* 0x000fe40004000000 */
[----:B------:R-:W-:-:S03]  /*2650*/  LOP3.LUT P0, RZ, R18, 0x8, RZ, 0xc0, !PT ;  /* 0x0000000812ff7812 */ /* 0x000fc6000780c0ff */
[----:B------:R-:W-:Y:S01]  /*2660*/  IMAD.IADD R202, R196, 0x1, R0 ;  /* 0x00000001c4ca7824 */ /* 0x000fe200078e0200 */
[C---:B------:R-:W-:Y:S01]  /*2670*/  ISETP.LT.OR P3, PT, R3.reuse, 0x1, !P0 ;  /* 0x000000010300780c */ /* 0x040fe20004761670 */
[----:B------:R-:W-:Y:S01]  /*2680*/  IMAD.IADD R201, R0, 0x1, R207 ;  /* 0x0000000100c97824 */ /* 0x000fe200078e02cf */
[C---:B------:R-:W-:Y:S01]  /*2690*/  ISETP.LT.OR P0, PT, R3.reuse, 0x21, !P0 ;  /* 0x000000210300780c */ /* 0x040fe20004701670 */
[C---:B-1----:R-:W-:Y:S08]  /*26a0*/  HMMA.16816.F32.BF16 R40, R12.reuse, R24, RZ ;  /* 0x000000180c28723c */ /* 0x042ff000000418ff */
[----:B------:R-:W-:Y:S02]  /*26b0*/  HMMA.16816.F32.BF16 R32, R12, R26, RZ ;  /* 0x0000001a0c20723c */ /* 0x000fe400000418ff */
[----:B------:R3:W-:Y:S01]  /*26c0*/  LDGSTS.E.BYPASS.LTC128B.128 [R225+0x6100], [R6.64+0x180], !P3 ;  /* 0x0610018006e17fae */ /* 0x0007e2000d901d4c */
[----:B------:R-:W-:-:S05]  /*26d0*/  ISETP.LT.OR P3, PT, R3, 0x21, P4 ;  /* 0x000000210300780c */ /* 0x000fca0002761670 */
[C---:B------:R-:W-:Y:S08]  /*26e0*/  HMMA.16816.F32.BF16 R28, R12.reuse, R20, RZ ;  /* 0x000000140c1c723c */ /* 0x040ff000000418ff */
[----:B------:R1:W-:Y:S01]  /*26f0*/  LDGSTS.E.BYPASS.LTC128B.128 [R225+0x1100], [R16.64], !P3 ;  /* 0x0110000010e17fae */ /* 0x0003e2000d901d4c */
[----:B------:R-:W-:Y:S01]  /*2700*/  ISETP.NE.AND P3, PT, R19, RZ, PT ;  /* 0x000000ff1300720c */ /* 0x000fe20003f65270 */
[----:B------:R-:W-:Y:S02]  /*2710*/  HMMA.16816.F32.BF16 R24, R12, R22, RZ ;  /* 0x000000160c18723c */ /* 0x000fe400000418ff */
[----:B------:R1:W-:Y:S01]  /*2720*/  LDGSTS.E.BYPASS.LTC128B.128 [R225+0x3100], [R16.64+0x80], !P6 ;  /* 0x0310008010e17fae */ /* 0x0003e2000f101d4c */
[----:B------:R-:W-:-:S03]  /*2730*/  ISETP.GT.AND P6, PT, R96, R233, PT ;  /* 0x000000e96000720c */ /* 0x000fc60003fc4270 */
[----:B------:R1:W-:Y:S01]  /*2740*/  LDGSTS.E.BYPASS.LTC128B.128 [R225+0x5100], [R16.64+0x100], !P5 ;  /* 0x0510010010e17fae */ /* 0x0003e2000e901d4c */
[----:B------:R-:W-:Y:S01]  /*2750*/  PLOP3.LUT P5, PT, PT, PT, UP2, 0x80, 0x0 ;  /* 0x000000000000781c */ /* 0x000fe20003faf028 */
[----:B------:R-:W-:Y:S02]  /*2760*/  HMMA.16816.F32.BF16 R20, R12, R36, RZ ;  /* 0x000000240c14723c */ /* 0x000fe400000418ff */
[----:B------:R1:W-:Y:S01]  /*2770*/  LDGSTS.E.BYPASS.LTC128B.128 [R225+0x7100], [R16.64+0x180], !P0 ;  /* 0x0710018010e17fae */ /* 0x0003e2000c101d4c */
[----:B---3--:R-:W-:-:S03]  /*2780*/  LEA.HI R7, R100, R156, RZ, 0x2 ;  /* 0x0000009c64077211 */ /* 0x008fc600078f10ff */
[----:B------:R-:W-:Y:S02]  /*2790*/  LDSM.16.M88.4 R76, [R202+0x8100] ;  /* 0x00810000ca4c783b */ /* 0x000fe40000000200 */
[C---:B------:R-:W-:Y:S01]  /*27a0*/  HMMA.16816.F32.BF16 R52, R12.reuse, R38, RZ ;  /* 0x000000260c34723c */ /* 0x040fe200000418ff */
[----:B------:R-:W-:Y:S01]  /*27b0*/  @P6 IADD3 R0, R185, -0x2, RZ ;  /* 0xfffffffeb9006810 */ /* 0x000fe20007ffe0ff */
[----:B------:R-:W-:Y:S03]  /*27c0*/  LDSM.16.M88.4 R72, [R202+0x9900] ;  /* 0x00990000ca48783b */ /* 0x000fe60000000200 */
[----:B------:R-:W-:Y:S01]  /*27d0*/  @P6 SHF.R.S32.HI R6, RZ, 0x1f, R0 ;  /* 0x0000001fff066819 */ /* 0x000fe20000011400 */
[----:B------:R-:W-:Y:S01]  /*27e0*/  LDSM.16.M88.4 R88, [R201+0x1000] ;  /* 0x00100000c958783b */ /* 0x000fe20000000200 */
[----:B------:R-:W-:Y:S01]  /*27f0*/  @P6 IMAD R3, R101, R0, RZ ;  /* 0x0000000065036224 */ /* 0x000fe200078e02ff */
[----:B------:R-:W-:Y:S02]  /*2800*/  HMMA.16816.F32.BF16 R36, R12, R48, RZ ;  /* 0x000000300c24723c */ /* 0x000fe400000418ff */
[----:B------:R-:W-:Y:S01]  /*2810*/  LDSM.16.M88.4 R84, [R196+0xa100] ;  /* 0x00a10000c454783b */ /* 0x000fe20000000200 */
[----:B------:R-:W-:-:S03]  /*2820*/  @P6 IMAD R3, R6, R102, R3 ;  /* 0x0000006606036224 */ /* 0x000fc600078e0203 */
[----:B------:R-:W-:Y:S02]  /*2830*/  LDSM.16.M88.4 R80, [R196+0xa900] ;  /* 0x00a90000c450783b */ /* 0x000fe40000000200 */
[----:B------:R-:W-:Y:S02]  /*2840*/  HMMA.16816.F32.BF16 R56, R12, R50, RZ ;  /* 0x000000320c38723c */ /* 0x000fe400000418ff */
[----:B------:R-:W-:Y:S04]  /*2850*/  LDSM.16.M88.4 R92, [R196+0xe100] ;  /* 0x00e10000c45c783b */ /* 0x000fe80000000200 */
[----:B-1----:R-:W1:Y:S02]  /*2860*/  LDSM.16.M88.4 R16, [R206+0x10100] ;  /* 0x01010000ce10783b */ /* 0x002e640000000200 */
[C---:B--2---:R-:W-:Y:S02]  /*2870*/  HMMA.16816.F32.BF16 R12, R8.reuse, R44, R40 ;  /* 0x0000002c080c723c */ /* 0x044fe40000041828 */
[----:B------:R-:W0:Y:S06]  /*2880*/  LDGDEPBAR ;  /* 0x00000000000079af */ /* 0x000e2c0000000000 */
[C---:B------:R-:W-:Y:S01]  /*2890*/  HMMA.16816.F32.BF16 R48, R8.reuse, R46, R32 ;  /* 0x0000002e0830723c */ /* 0x040fe20000041820 */
[----:B------:R-:W2:Y:S07]  /*28a0*/  LDSM.16.M88.4 R32, [R202+0x8900] ;  /* 0x00890000ca20783b */ /* 0x000eae0000000200 */
[C---:B------:R-:W-:Y:S01]  /*28b0*/  HMMA.16816.F32.BF16 R44, R8.reuse, R60, R28 ;  /* 0x0000003c082c723c */ /* 0x040fe2000004181c */
[----:B------:R-:W3:Y:S07]  /*28c0*/  LDSM.16.M88.4 R28, [R202+0x9100] ;  /* 0x00910000ca1c783b */ /* 0x000eee0000000200 */
[C---:B------:R-:W-:Y:S08]  /*28d0*/  HMMA.16816.F32.BF16 R40, R8.reuse, R62, R24 ;  /* 0x0000003e0828723c */ /* 0x040ff00000041818 */
[C---:B------:R-:W-:Y:S08]  /*28e0*/  HMMA.16816.F32.BF16 R24, R8.reuse, R64, R20 ;  /* 0x000000400818723c */ /* 0x040ff00000041814 */
[C---:B------:R-:W-:Y:S08]  /*28f0*/  HMMA.16816.F32.BF16 R20, R8.reuse, R66, R52 ;  /* 0x000000420814723c */ /* 0x040ff00000041834 */
[C---:B------:R-:W-:Y:S08]  /*2900*/  HMMA.16816.F32.BF16 R36, R8.reuse, R68, R36 ;  /* 0x000000440824723c */ /* 0x040ff00000041824 */
[----:B------:R-:W-:Y:S01]  /*2910*/  HMMA.16816.F32.BF16 R64, R8, R70, R56 ;  /* 0x000000460840723c */ /* 0x000fe20000041838 */
[----:B------:R-:W-:Y:S04]  /*2920*/  LDSM.16.M88.4 R68, [R201] ;  /* 0x00000000c944783b */ /* 0x000fe80000000200 */
[----:B------:R-:W-:Y:S03]  /*2930*/  LDSM.16.M88.4 R8, [R203+0x14100] ;  /* 0x01410000cb08783b */ /* 0x000fe60000000200 */
[C---:B-1----:R-:W-:Y:S01]  /*2940*/  HMMA.16816.F32.BF16 R60, R16.reuse, R76, R12 ;  /* 0x0000004c103c723c */ /* 0x042fe2000004180c */
[----:B------:R-:W1:Y:S07]  /*2950*/  LDSM.16.M88.4 R12, [R205+0x10100] ;  /* 0x01010000cd0c783b */ /* 0x000e6e0000000200 */
[C---:B------:R-:W-:Y:S01]  /*2960*/  HMMA.16816.F32.BF16 R56, R16.reuse, R78, R48 ;  /* 0x0000004e1038723c */ /* 0x040fe20000041830 */
[----:B------:R-:W4:Y:S07]  /*2970*/  LDSM.16.M88.4 R76, [R201+0x800] ;  /* 0x00080000c94c783b */ /* 0x000f2e0000000200 */
[C---:B--2---:R-:W-:Y:S08]  /*2980*/  HMMA.16816.F32.BF16 R48, R16.reuse, R32, R44 ;  /* 0x000000201030723c */ /* 0x044ff0000004182c */
[C---:B------:R-:W-:Y:S08]  /*2990*/  HMMA.16816.F32.BF16 R52, R16.reuse, R34, R40 ;  /* 0x000000221034723c */ /* 0x040ff00000041828 */
[C---:B------:R-:W-:Y:S01]  /*29a0*/  HMMA.16816.F32.BF16 R32, R16.reuse, R72, R36 ;  /* 0x000000481020723c */ /* 0x040fe20000041824 */
[----:B------:R-:W2:Y:S07]  /*29b0*/  LDSM.16.M88.4 R36, [R201+0x1800] ;  /* 0x00180000c924783b */ /* 0x000eae0000000200 */
[C---:B---3--:R-:W-:Y:S08]  /*29c0*/  HMMA.16816.F32.BF16 R44, R16.reuse, R28, R24 ;  /* 0x0000001c102c723c */ /* 0x048ff00000041818 */
[C---:B------:R-:W-:Y:S08]  /*29d0*/  HMMA.16816.F32.BF16 R24, R16.reuse, R30, R20 ;  /* 0x0000001e1018723c */ /* 0x040ff00000041814 */
[----:B------:R-:W-:Y:S01]  /*29e0*/  HMMA.16816.F32.BF16 R20, R16, R74, R64 ;  /* 0x0000004a1014723c */ /* 0x000fe20000041840 */
[----:B------:R-:W3:Y:S04]  /*29f0*/  LDSM.16.M88.4 R72, [R196+0xb100] ;  /* 0x00b10000c448783b */ /* 0x000ee80000000200 */
[----:B------:R-:W5:Y:S03]  /*2a00*/  LDSM.16.M88.4 R64, [R196+0xb900] ;  /* 0x00b90000c440783b */ /* 0x000f660000000200 */
[C---:B-1----:R-:W-:Y:S01]  /*2a10*/  HMMA.16816.F32.BF16 R28, R12.reuse, R68, R60 ;  /* 0x000000440c1c723c */ /* 0x042fe2000004183c */
[----:B------:R-:W-:Y:S04]  /*2a20*/  LDSM.16.M88.4 R16, [R204+0x14100] ;  /* 0x01410000cc10783b */ /* 0x000fe80000000200 */
[----:B------:R-:W-:Y:S03]  /*2a30*/  LDSM.16.M88.4 R60, [R207+0x3000] ;  /* 0x00300000cf3c783b */ /* 0x000fe60000000200 */
[C---:B------:R-:W-:Y:S08]  /*2a40*/  HMMA.16816.F32.BF16 R40, R12.reuse, R70, R56 ;  /* 0x000000460c28723c */ /* 0x040ff00000041838 */
[C---:B----4-:R-:W-:Y:S08]  /*2a50*/  HMMA.16816.F32.BF16 R48, R12.reuse, R76, R48 ;  /* 0x0000004c0c30723c */ /* 0x050ff00000041830 */
[C---:B------:R-:W-:Y:S01]  /*2a60*/  HMMA.16816.F32.BF16 R52, R12.reuse, R78, R52 ;  /* 0x0000004e0c34723c */ /* 0x040fe20000041834 */
[----:B------:R-:W1:Y:S07]  /*2a70*/  LDSM.16.M88.4 R76, [R207+0x2000] ;  /* 0x00200000cf4c783b */ /* 0x000e6e0000000200 */
[C---:B------:R-:W-:Y:S08]  /*2a80*/  HMMA.16816.F32.BF16 R56, R12.reuse, R88, R44 ;  /* 0x000000580c38723c */ /* 0x040ff0000004182c */
[C---:B------:R-:W-:Y:S01]  /*2a90*/  HMMA.16816.F32.BF16 R68, R12.reuse, R90, R24 ;  /* 0x0000005a0c44723c */ /* 0x040fe20000041818 */
[----:B------:R-:W-:Y:S07]  /*2aa0*/  LDSM.16.M88.4 R88, [R202+0xb900] ;  /* 0x00b90000ca58783b */ /* 0x000fee0000000200 */
[C---:B--2---:R-:W-:Y:S01]  /*2ab0*/  HMMA.16816.F32.BF16 R44, R12.reuse, R36, R32 ;  /* 0x000000240c2c723c */ /* 0x044fe20000041820 */
[----:B------:R-:W2:Y:S07]  /*2ac0*/  LDSM.16.M88.4 R32, [R207+0x2800] ;  /* 0x00280000cf20783b */ /* 0x000eae0000000200 */
[----:B------:R-:W-:Y:S08]  /*2ad0*/  HMMA.16816.F32.BF16 R20, R12, R38, R20 ;  /* 0x000000260c14723c */ /* 0x000ff00000041814 */
[C---:B------:R-:W-:Y:S08]  /*2ae0*/  HMMA.16816.F32.BF16 R12, R8.reuse, R84, R28 ;  /* 0x00000054080c723c */ /* 0x040ff0000004181c */
[C---:B------:R-:W-:Y:S01]  /*2af0*/  HMMA.16816.F32.BF16 R28, R8.reuse, R86, R40 ;  /* 0x00000056081c723c */ /* 0x040fe20000041828 */
[----:B------:R-:W4:Y:S07]  /*2b00*/  LDSM.16.M88.4 R84, [R207+0x3800] ;  /* 0x00380000cf54783b */ /* 0x000f2e0000000200 */
[C---:B------:R-:W-:Y:S08]  /*2b10*/  HMMA.16816.F32.BF16 R24, R8.reuse, R80, R48 ;  /* 0x000000500818723c */ /* 0x040ff00000041830 */
[C---:B------:R-:W-:Y:S01]  /*2b20*/  HMMA.16816.F32.BF16 R40, R8.reuse, R82, R52 ;  /* 0x000000520828723c */ /* 0x040fe20000041834 */
[----:B------:R-:W-:Y:S04]  /*2b30*/  LDSM.16.M88.4 R52, [R202+0xa100] ;  /* 0x00a10000ca34783b */ /* 0x000fe80000000200 */
[----:B------:R-:W-:Y:S03]  /*2b40*/  LDSM.16.M88.4 R80, [R202+0xb100] ;  /* 0x00b10000ca50783b */ /* 0x000fe60000000200 */
[C---:B---3--:R-:W-:Y:S08]  /*2b50*/  HMMA.16816.F32.BF16 R56, R8.reuse, R72, R56 ;  /* 0x000000480838723c */ /* 0x048ff00000041838 */
[C---:B------:R-:W-:Y:S08]  /*2b60*/  HMMA.16816.F32.BF16 R68, R8.reuse, R74, R68 ;  /* 0x0000004a0844723c */ /* 0x040ff00000041844 */
[----:B-----5:R-:W-:Y:S08]  /*2b70*/  HMMA.16816.F32.BF16 R72, R8, R64, R44 ;  /* 0x000000400848723c */ /* 0x020ff0000004182c */
[C---:B-1----:R-:W-:Y:S01]  /*2b80*/  HMMA.16816.F32.BF16 R48, R16.reuse, R76, R12 ;  /* 0x0000004c1030723c */ /* 0x042fe2000004180c */
[----:B------:R-:W1:Y:S07]  /*2b90*/  LDSM.16.M88.4 R12, [R206+0x14100] ;  /* 0x01410000ce0c783b */ /* 0x000e6e0000000200 */
[----:B------:R-:W-:Y:S01]  /*2ba0*/  HMMA.16816.F32.BF16 R44, R16, R78, R28 ;  /* 0x0000004e102c723c */ /* 0x000fe2000004181c */
[----:B------:R-:W3:Y:S07]  /*2bb0*/  LDSM.16.M88.4 R76, [R202+0xa900] ;  /* 0x00a90000ca4c783b */ /* 0x000eee0000000200 */
[----:B------:R-:W-:Y:S01]  /*2bc0*/  HMMA.16816.F32.BF16 R64, R8, R66, R20 ;  /* 0x000000420840723c */ /* 0x000fe20000041814 */
[----:B------:R-:W-:Y:S07]  /*2bd0*/  LDSM.16.M88.4 R8, [R205+0x14100] ;  /* 0x01410000cd08783b */ /* 0x000fee0000000200 */
[C---:B--2---:R-:W-:Y:S08]  /*2be0*/  HMMA.16816.F32.BF16 R36, R16.reuse, R32, R24 ;  /* 0x000000201024723c */ /* 0x044ff00000041818 */
[C---:B------:R-:W-:Y:S01]  /*2bf0*/  HMMA.16816.F32.BF16 R32, R16.reuse, R34, R40 ;  /* 0x000000221020723c */ /* 0x040fe20000041828 */
[----:B------:R-:W-:Y:S07]  /*2c00*/  LDSM.16.M88.4 R40, [R201+0x3000] ;  /* 0x00300000c928783b */ /* 0x000fee0000000200 */
[C---:B------:R-:W-:Y:S08]  /*2c10*/  HMMA.16816.F32.BF16 R28, R16.reuse, R60, R56 ;  /* 0x0000003c101c723c */ /* 0x040ff00000041838 */
[C---:B------:R-:W-:Y:S01]  /*2c20*/  HMMA.16816.F32.BF16 R24, R16.reuse, R62, R68 ;  /* 0x0000003e1018723c */ /* 0x040fe20000041844 */
[----:B------:R-:W-:Y:S04]  /*2c30*/  LDSM.16.M88.4 R60, [R201+0x2000] ;  /* 0x00200000c93c783b */ /* 0x000fe80000000200 */
[----:B------:R-:W-:Y:S03]  /*2c40*/  LDSM.16.M88.4 R68, [R196+0xc100] ;  /* 0x00c10000c444783b */ /* 0x000fe60000000200 */
[C---:B----4-:R-:W-:Y:S01]  /*2c50*/  HMMA.16816.F32.BF16 R20, R16.reuse, R84, R72 ;  /* 0x000000541014723c */ /* 0x050fe20000041848 */
[----:B------:R-:W2:Y:S07]  /*2c60*/  LDSM.16.M88.4 R72, [R201+0x2800] ;  /* 0x00280000c948783b */ /* 0x000eae0000000200 */
[----:B------:R-:W-:Y:S01]  /*2c70*/  HMMA.16816.F32.BF16 R64, R16, R86, R64 ;  /* 0x000000561040723c */ /* 0x000fe20000041840 */
[----:B------:R-:W-:Y:S07]  /*2c80*/  LDSM.16.M88.4 R84, [R196+0xd100] ;  /* 0x00d10000c454783b */ /* 0x000fee0000000200 */
[C---:B-1----:R-:W-:Y:S08]  /*2c90*/  HMMA.16816.F32.BF16 R16, R12.reuse, R52, R48 ;  /* 0x000000340c10723c */ /* 0x042ff00000041830 */
[C---:B---3--:R-:W-:Y:S01]  /*2ca0*/  HMMA.16816.F32.BF16 R48, R12.reuse, R78, R32 ;  /* 0x0000004e0c30723c */ /* 0x048fe20000041820 */
[----:B------:R-:W1:Y:S07]  /*2cb0*/  LDSM.16.M88.4 R32, [R201+0x3800] ;  /* 0x00380000c920783b */ /* 0x000e6e0000000200 */
[C---:B------:R-:W-:Y:S08]  /*2cc0*/  HMMA.16816.F32.BF16 R56, R12.reuse, R54, R44 ;  /* 0x000000360c38723c */ /* 0x040ff0000004182c */
[C---:B------:R-:W-:Y:S08]  /*2cd0*/  HMMA.16816.F32.BF16 R52, R12.reuse, R76, R36 ;  /* 0x0000004c0c34723c */ /* 0x040ff00000041824 */
[C---:B------:R-:W-:Y:S08]  /*2ce0*/  HMMA.16816.F32.BF16 R44, R12.reuse, R80, R28 ;  /* 0x000000500c2c723c */ /* 0x040ff0000004181c */
[C---:B------:R-:W-:Y:S01]  /*2cf0*/  HMMA.16816.F32.BF16 R36, R12.reuse, R82, R24 ;  /* 0x000000520c24723c */ /* 0x040fe20000041818 */
[----:B------:R-:W-:Y:S07]  /*2d00*/  LDSM.16.M88.4 R80, [R196+0xc900] ;  /* 0x00c90000c450783b */ /* 0x000fee0000000200 */
[C---:B------:R-:W-:Y:S01]  /*2d10*/  HMMA.16816.F32.BF16 R28, R12.reuse, R88, R20 ;  /* 0x000000580c1c723c */ /* 0x040fe20000041814 */
[----:B------:R-:W3:Y:S07]  /*2d20*/  LDSM.16.M88.4 R20, [R203+0x18100] ;  /* 0x01810000cb14783b */ /* 0x000eee0000000200 */
[----:B------:R-:W-:Y:S01]  /*2d30*/  HMMA.16816.F32.BF16 R24, R12, R90, R64 ;  /* 0x0000005a0c18723c */ /* 0x000fe20000041840 */
[----:B------:R-:W4:Y:S07]  /*2d40*/  LDSM.16.M88.4 R88, [R196+0xd900] ;  /* 0x00d90000c458783b */ /* 0x000f2e0000000200 */
[C---:B--2---:R-:W-:Y:S08]  /*2d50*/  HMMA.16816.F32.BF16 R76, R8.reuse, R74, R48 ;  /* 0x0000004a084c723c */ /* 0x044ff00000041830 */
[C---:B------:R-:W-:Y:S08]  /*2d60*/  HMMA.16816.F32.BF16 R16, R8.reuse, R60, R16 ;  /* 0x0000003c0810723c */ /* 0x040ff00000041810 */
[C---:B------:R-:W-:Y:S08]  /*2d70*/  HMMA.16816.F32.BF16 R12, R8.reuse, R62, R56 ;  /* 0x0000003e080c723c */ /* 0x040ff00000041838 */
[C---:B------:R-:W-:Y:S01]  /*2d80*/  HMMA.16816.F32.BF16 R60, R8.reuse, R72, R52 ;  /* 0x00000048083c723c */ /* 0x040fe20000041834 */
[----:B------:R-:W-:Y:S07]  /*2d90*/  LDSM.16.M88.4 R72, [R207+0x5000] ;  /* 0x00500000cf48783b */ /* 0x000fee0000000200 */
[C---:B------:R-:W-:Y:S08]  /*2da0*/  HMMA.16816.F32.BF16 R64, R8.reuse, R40, R44 ;  /* 0x000000280840723c */ /* 0x040ff0000004182c */
[C---:B------:R-:W-:Y:S01]  /*2db0*/  HMMA.16816.F32.BF16 R56, R8.reuse, R42, R36 ;  /* 0x0000002a0838723c */ /* 0x040fe20000041824 */
[----:B------:R-:W-:Y:S04]  /*2dc0*/  LDSM.16.M88.4 R40, [R207+0x4000] ;  /* 0x00400000cf28783b */ /* 0x000fe80000000200 */
[----:B------:R-:W-:Y:S03]  /*2dd0*/  LDSM.16.M88.4 R36, [R207+0x4800] ;  /* 0x00480000cf24783b */ /* 0x000fe60000000200 */
[C---:B-1----:R-:W-:Y:S08]  /*2de0*/  HMMA.16816.F32.BF16 R52, R8.reuse, R32, R28 ;  /* 0x000000200834723c */ /* 0x042ff0000004181c */
[----:B------:R-:W-:Y:S01]  /*2df0*/  HMMA.16816.F32.BF16 R48, R8, R34, R24 ;  /* 0x000000220830723c */ /* 0x000fe20000041818 */
[----:B------:R-:W1:Y:S07]  /*2e00*/  LDSM.16.M88.4 R8, [R204+0x18100] ;  /* 0x01810000cc08783b */ /* 0x000e6e0000000200 */
[C---:B---3--:R-:W-:Y:S01]  /*2e10*/  HMMA.16816.F32.BF16 R24, R20.reuse, R82, R76 ;  /* 0x000000521418723c */ /* 0x048fe2000004184c */
[----:B------:R-:W2:Y:S07]  /*2e20*/  LDSM.16.M88.4 R76, [R207+0x5800] ;  /* 0x00580000cf4c783b */ /* 0x000eae0000000200 */
[C---:B------:R-:W-:Y:S01]  /*2e30*/  HMMA.16816.F32.BF16 R44, R20.reuse, R68, R16 ;  /* 0x00000044142c723c */ /* 0x040fe20000041810 */
[----:B------:R-:W-:Y:S07]  /*2e40*/  LDSM.16.M88.4 R16, [R206+0x18100] ;  /* 0x01810000ce10783b */ /* 0x000fee0000000200 */
[C---:B------:R-:W-:Y:S01]  /*2e50*/  HMMA.16816.F32.BF16 R28, R20.reuse, R80, R60 ;  /* 0x00000050141c723c */ /* 0x040fe2000004183c */
[----:B------:R-:W3:Y:S07]  /*2e60*/  LDSM.16.M88.4 R80, [R202+0xc100] ;  /* 0x00c10000ca50783b */ /* 0x000eee0000000200 */
[C---:B------:R-:W-:Y:S08]  /*2e70*/  HMMA.16816.F32.BF16 R32, R20.reuse, R70, R12 ;  /* 0x000000461420723c */ /* 0x040ff0000004180c */
[C---:B------:R-:W-:Y:S08]  /*2e80*/  HMMA.16816.F32.BF16 R12, R20.reuse, R84, R64 ;  /* 0x00000054140c723c */ /* 0x040ff00000041840 */
[C---:B------:R-:W-:Y:S01]  /*2e90*/  HMMA.16816.F32.BF16 R56, R20.reuse, R86, R56 ;  /* 0x000000561438723c */ /* 0x040fe20000041838 */
[----:B------:R-:W5:Y:S07]  /*2ea0*/  LDSM.16.M88.4 R84, [R202+0xc900] ;  /* 0x00c90000ca54783b */ /* 0x000f6e0000000200 */
[C---:B----4-:R-:W-:Y:S08]  /*2eb0*/  HMMA.16816.F32.BF16 R52, R20.reuse, R88, R52 ;  /* 0x000000581434723c */ /* 0x050ff00000041834 */
[----:B------:R-:W-:Y:S01]  /*2ec0*/  HMMA.16816.F32.BF16 R20, R20, R90, R48 ;  /* 0x0000005a1414723c */ /* 0x000fe20000041830 */
[----:B------:R-:W4:Y:S07]  /*2ed0*/  LDSM.16.M88.4 R88, [R202+0xd100] ;  /* 0x00d10000ca58783b */ /* 0x000f2e0000000200 */
[C---:B-1----:R-:W-:Y:S08]  /*2ee0*/  HMMA.16816.F32.BF16 R68, R8.reuse, R40, R44 ;  /* 0x000000280844723c */ /* 0x042ff0000004182c */
[C---:B------:R-:W-:Y:S08]  /*2ef0*/  HMMA.16816.F32.BF16 R60, R8.reuse, R36, R28 ;  /* 0x00000024083c723c */ /* 0x040ff0000004181c */
[C---:B------:R-:W-:Y:S01]  /*2f00*/  HMMA.16816.F32.BF16 R64, R8.reuse, R42, R32 ;  /* 0x0000002a0840723c */ /* 0x040fe20000041820 */
[----:B------:R-:W-:Y:S07]  /*2f10*/  LDSM.16.M88.4 R40, [R201+0x4000] ;  /* 0x00400000c928783b */ /* 0x000fee0000000200 */
[C---:B------:R-:W-:Y:S01]  /*2f20*/  HMMA.16816.F32.BF16 R48, R8.reuse, R38, R24 ;  /* 0x000000260830723c */ /* 0x040fe20000041818 */
[----:B------:R-:W1:Y:S07]  /*2f30*/  LDSM.16.M88.4 R36, [R202+0xd900] ;  /* 0x00d90000ca24783b */ /* 0x000e6e0000000200 */
[C---:B------:R-:W-:Y:S01]  /*2f40*/  HMMA.16816.F32.BF16 R32, R8.reuse, R72, R12 ;  /* 0x000000480820723c */ /* 0x040fe2000004180c */
[----:B------:R-:W1:Y:S07]  /*2f50*/  LDSM.16.M88.4 R12, [R205+0x18100] ;  /* 0x01810000cd0c783b */ /* 0x000e6e0000000200 */
[C---:B--2---:R-:W-:Y:S08]  /*2f60*/  HMMA.16816.F32.BF16 R44, R8.reuse, R76, R52 ;  /* 0x0000004c082c723c */ /* 0x044ff00000041834 */
[C---:B------:R-:W-:Y:S01]  /*2f70*/  HMMA.16816.F32.BF16 R24, R8.reuse, R78, R20 ;  /* 0x0000004e0818723c */ /* 0x040fe20000041814 */
[----:B------:R-:W2:Y:S07]  /*2f80*/  LDSM.16.M88.4 R76, [R201+0x4800] ;  /* 0x00480000c94c783b */ /* 0x000eae0000000200 */
[----:B------:R-:W-:Y:S01]  /*2f90*/  HMMA.16816.F32.BF16 R28, R8, R74, R56 ;  /* 0x0000004a081c723c */ /* 0x000fe20000041838 */
[----:B------:R-:W-:Y:S07]  /*2fa0*/  LDSM.16.M88.4 R8, [R203+0x1c100] ;  /* 0x01c10000cb08783b */ /* 0x000fee0000000200 */
[C---:B---3--:R-:W-:Y:S08]  /*2fb0*/  HMMA.16816.F32.BF16 R20, R16.reuse, R80, R68 ;  /* 0x000000501014723c */ /* 0x048ff00000041844 */
[C---:B-----5:R-:W-:Y:S08]  /*2fc0*/  HMMA.16816.F32.BF16 R56, R16.reuse, R84, R60 ;  /* 0x000000541038723c */ /* 0x060ff0000004183c */
[C---:B------:R-:W-:Y:S01]  /*2fd0*/  HMMA.16816.F32.BF16 R52, R16.reuse, R82, R64 ;  /* 0x000000521034723c */ /* 0x040fe20000041840 */
[----:B------:R-:W3:Y:S07]  /*2fe0*/  LDSM.16.M88.4 R80, [R201+0x5000] ;  /* 0x00500000c950783b */ /* 0x000eee0000000200 */
[C---:B------:R-:W-:Y:S01]  /*2ff0*/  HMMA.16816.F32.BF16 R60, R16.reuse, R86, R48 ;  /* 0x00000056103c723c */ /* 0x040fe20000041830 */
[----:B------:R-:W5:Y:S07]  /*3000*/  LDSM.16.M88.4 R84, [R201+0x5800] ;  /* 0x00580000c954783b */ /* 0x000f6e0000000200 */
[C---:B----4-:R-:W-:Y:S08]  /*3010*/  HMMA.16816.F32.BF16 R72, R16.reuse, R88, R32 ;  /* 0x000000581048723c */ /* 0x050ff00000041820 */
[C---:B------:R-:W-:Y:S01]  /*3020*/  HMMA.16816.F32.BF16 R68, R16.reuse, R90, R28 ;  /* 0x0000005a1044723c */ /* 0x040fe2000004181c */
[----:B------:R-:W-:Y:S07]  /*3030*/  LDSM.16.M88.4 R88, [R207+0x6000] ;  /* 0x00600000cf58783b */ /* 0x000fee0000000200 */
[C---:B-1----:R-:W-:Y:S01]  /*3040*/  HMMA.16816.F32.BF16 R64, R16.reuse, R36, R44 ;  /* 0x000000241040723c */ /* 0x042fe2000004182c */
[----:B------:R-:W-:Y:S07]  /*3050*/  LDSM.16.M88.4 R44, [R196+0xf100] ;  /* 0x00f10000c42c783b */ /* 0x000fee0000000200 */
[----:B------:R-:W-:Y:S01]  /*3060*/  HMMA.16816.F32.BF16 R48, R16, R38, R24 ;  /* 0x000000261030723c */ /* 0x000fe20000041818 */
[----:B------:R-:W1:Y:S04]  /*3070*/  LDSM.16.M88.4 R36, [R196+0xe900] ;  /* 0x00e90000c424783b */ /* 0x000e680000000200 */
[----:B------:R-:W-:Y:S03]  /*3080*/  LDSM.16.M88.4 R16, [R204+0x1c100] ;  /* 0x01c10000cc10783b */ /* 0x000fe60000000200 */
[C---:B------:R-:W-:Y:S08]  /*3090*/  HMMA.16816.F32.BF16 R32, R12.reuse, R40, R20 ;  /* 0x000000280c20723c */ /* 0x040ff00000041814 */
[C---:B------:R-:W-:Y:S08]  /*30a0*/  HMMA.16816.F32.BF16 R28, R12.reuse, R42, R52 ;  /* 0x0000002a0c1c723c */ /* 0x040ff00000041834 */
[C---:B--2---:R-:W-:Y:S08]  /*30b0*/  HMMA.16816.F32.BF16 R24, R12.reuse, R76, R56 ;  /* 0x0000004c0c18723c */ /* 0x044ff00000041838 */
[C---:B------:R-:W-:Y:S01]  /*30c0*/  HMMA.16816.F32.BF16 R20, R12.reuse, R78, R60 ;  /* 0x0000004e0c14723c */ /* 0x040fe2000004183c */
[----:B------:R-:W2:Y:S07]  /*30d0*/  LDSM.16.M88.4 R76, [R196+0xf900] ;  /* 0x00f90000c44c783b */ /* 0x000eae0000000200 */
[C---:B---3--:R-:W-:Y:S01]  /*30e0*/  HMMA.16816.F32.BF16 R40, R12.reuse, R80, R72 ;  /* 0x000000500c28723c */ /* 0x048fe20000041848 */
[----:B------:R-:W-:Y:S07]  /*30f0*/  LDSM.16.M88.4 R72, [R202+0xf100] ;  /* 0x00f10000ca48783b */ /* 0x000fee0000000200 */
[C---:B------:R-:W-:Y:S01]  /*3100*/  HMMA.16816.F32.BF16 R52, R12.reuse, R82, R68 ;  /* 0x000000520c34723c */ /* 0x040fe20000041844 */
[----:B------:R-:W3:Y:S07]  /*3110*/  LDSM.16.M88.4 R80, [R207+0x6800] ;  /* 0x00680000cf50783b */ /* 0x000eee0000000200 */
[C---:B-----5:R-:W-:Y:S01]  /*3120*/  HMMA.16816.F32.BF16 R56, R12.reuse, R84, R64 ;  /* 0x000000540c38723c */ /* 0x060fe20000041840 */
[----:B------:R-:W-:Y:S07]  /*3130*/  LDSM.16.M88.4 R64, [R202+0xe900] ;  /* 0x00e90000ca40783b */ /* 0x000fee0000000200 */
[----:B------:R-:W-:Y:S01]  /*3140*/  HMMA.16816.F32.BF16 R48, R12, R86, R48 ;  /* 0x000000560c30723c */ /* 0x000fe20000041830 */
[----:B------:R-:W-:Y:S07]  /*3150*/  LDSM.16.M88.4 R84, [R207+0x7000] ;  /* 0x00700000cf54783b */ /* 0x000fee0000000200 */
[C---:B------:R-:W-:Y:S08]  /*3160*/  HMMA.16816.F32.BF16 R32, R8.reuse, R92, R32 ;  /* 0x0000005c0820723c */ /* 0x040ff00000041820 */
[C---:B------:R-:W-:Y:S01]  /*3170*/  HMMA.16816.F32.BF16 R60, R8.reuse, R94, R28 ;  /* 0x0000005e083c723c */ /* 0x040fe2000004181c */
[----:B------:R-:W4:Y:S07]  /*3180*/  LDSM.16.M88.4 R92, [R207+0x7800] ;  /* 0x00780000cf5c783b */ /* 0x000f2e0000000200 */
[C---:B-1----:R-:W-:Y:S08]  /*3190*/  HMMA.16816.F32.BF16 R68, R8.reuse, R36, R24 ;  /* 0x000000240844723c */ /* 0x042ff00000041818 */
[C---:B------:R-:W-:Y:S08]  /*31a0*/  HMMA.16816.F32.BF16 R28, R8.reuse, R38, R20 ;  /* 0x00000026081c723c */ /* 0x040ff00000041814 */
[C---:B------:R-:W-:Y:S08]  /*31b0*/  HMMA.16816.F32.BF16 R24, R8.reuse, R44, R40 ;  /* 0x0000002c0818723c */ /* 0x040ff00000041828 */
[C---:B------:R-:W-:Y:S01]  /*31c0*/  HMMA.16816.F32.BF16 R20, R8.reuse, R46, R52 ;  /* 0x0000002e0814723c */ /* 0x040fe20000041834 */
[----:B------:R-:W-:Y:S07]  /*31d0*/  LDSM.16.M88.4 R44, [R202+0xe100] ;  /* 0x00e10000ca2c783b */ /* 0x000fee0000000200 */
[C---:B--2---:R-:W-:Y:S08]  /*31e0*/  HMMA.16816.F32.BF16 R12, R8.reuse, R76, R56 ;  /* 0x0000004c080c723c */ /* 0x044ff00000041838 */
[----:B------:R-:W-:Y:S01]  /*31f0*/  HMMA.16816.F32.BF16 R36, R8, R78, R48 ;  /* 0x0000004e0824723c */ /* 0x000fe20000041830 */
[----:B------:R-:W1:Y:S04]  /*3200*/  LDSM.16.M88.4 R8, [R206+0x1c100] ;  /* 0x01c10000ce08783b */ /* 0x000e680000000200 */
[----:B------:R-:W2:Y:S03]  /*3210*/  LDSM.16.M88.4 R76, [R202+0xf900] ;  /* 0x00f90000ca4c783b */ /* 0x000ea60000000200 */
[C---:B------:R-:W-:Y:S08]  /*3220*/  HMMA.16816.F32.BF16 R40, R16.reuse, R88, R32 ;  /* 0x000000581028723c */ /* 0x040ff00000041820 */
[C---:B------:R-:W-:Y:S08]  /*3230*/  HMMA.16816.F32.BF16 R52, R16.reuse, R90, R60 ;  /* 0x0000005a1034723c */ /* 0x040ff0000004183c */
[C---:B---3--:R-:W-:Y:S08]  /*3240*/  HMMA.16816.F32.BF16 R56, R16.reuse, R82, R28 ;  /* 0x000000521038723c */ /* 0x048ff0000004181c */
[C---:B------:R-:W-:Y:S01]  /*3250*/  HMMA.16816.F32.BF16 R60, R16.reuse, R80, R68 ;  /* 0x00000050103c723c */ /* 0x040fe20000041844 */
[----:B------:R-:W-:Y:S04]  /*3260*/  LDSM.16.M88.4 R68, [R201+0x6000] ;  /* 0x00600000c944783b */ /* 0x000fe80000000200 */
[----:B------:R-:W-:Y:S03]  /*3270*/  LDSM.16.M88.4 R80, [R201+0x6800] ;  /* 0x00680000c950783b */ /* 0x000fe60000000200 */
[C---:B----4-:R-:W-:Y:S01]  /*3280*/  HMMA.16816.F32.BF16 R28, R16.reuse, R92, R12 ;  /* 0x0000005c101c723c */ /* 0x050fe2000004180c */
[----:B------:R-:W3:Y:S07]  /*3290*/  LDSM.16.M88.4 R12, [R205+0x1c100] ;  /* 0x01c10000cd0c783b */ /* 0x000eee0000000200 */
[C---:B------:R-:W-:Y:S08]  /*32a0*/  HMMA.16816.F32.BF16 R32, R16.reuse, R86, R20 ;  /* 0x000000561020723c */ /* 0x040ff00000041814 */
[C---:B------:R-:W-:Y:S08]  /*32b0*/  HMMA.16816.F32.BF16 R48, R16.reuse, R84, R24 ;  /* 0x000000541030723c */ /* 0x040ff00000041818 */
[----:B------:R-:W-:Y:S08]  /*32c0*/  HMMA.16816.F32.BF16 R20, R16, R94, R36 ;  /* 0x0000005e1014723c */ /* 0x000ff00000041824 */
[C---:B-1----:R-:W-:Y:S08]  /*32d0*/  HMMA.16816.F32.BF16 R16, R8.reuse, R44, R40 ;  /* 0x0000002c0810723c */ /* 0x042ff00000041828 */
[C---:B--2---:R-:W-:Y:S08]  /*32e0*/  HMMA.16816.F32.BF16 R40, R8.reuse, R76, R28 ;  /* 0x0000004c0828723c */ /* 0x044ff0000004181c */
[C---:B------:R-:W-:Y:S08]  /*32f0*/  HMMA.16816.F32.BF16 R24, R8.reuse, R46, R52 ;  /* 0x0000002e0818723c */ /* 0x040ff00000041834 */
[C---:B------:R-:W-:Y:S08]  /*3300*/  HMMA.16816.F32.BF16 R36, R8.reuse, R64, R60 ;  /* 0x000000400824723c */ /* 0x040ff0000004183c */
[C---:B------:R-:W-:Y:S08]  /*3310*/  HMMA.16816.F32.BF16 R56, R8.reuse, R66, R56 ;  /* 0x000000420838723c */ /* 0x040ff00000041838 */
[C---:B------:R-:W-:Y:S08]  /*3320*/  HMMA.16816.F32.BF16 R48, R8.reuse, R72, R48 ;  /* 0x000000480830723c */ /* 0x040ff00000041830 */
[C---:B------:R-:W-:Y:S08]  /*3330*/  HMMA.16816.F32.BF16 R32, R8.reuse, R74, R32 ;  /* 0x0000004a0820723c */ /* 0x040ff00000041820 */
[----:B------:R-:W-:Y:S01]  /*3340*/  HMMA.16816.F32.BF16 R28, R8, R78, R20 ;  /* 0x0000004e081c723c */ /* 0x000fe20000041814 */
[----:B------:R-:W-:Y:S06]  /*3350*/  LDSM.16.M88.4 R20, [R201+0x7000] ;  /* 0x00700000c914783b */ /* 0x000fec0000000200 */
[----:B------:R-:W-:Y:S01]  /*3360*/  @P6 IMAD.WIDE.U32 R8, R0, R102, R106 ;  /* 0x0000006600086225 */ /* 0x000fe200078e006a */
[----:B------:R-:W-:Y:S01]  /*3370*/  LOP3.LUT R0, R99, 0xffffffe0, RZ, 0xc0, !PT ;  /* 0xffffffe063007812 */ /* 0x000fe200078ec0ff */
[----:B---3--:R-:W-:Y:S01]  /*3380*/  HMMA.16816.F32.BF16 R44, R12, R68, R16 ;  /* 0x000000440c2c723c */ /* 0x008fe20000041810 */
[----:B------:R-:W-:Y:S01]  /*3390*/  LOP3.LUT R10, R7, 0xfffffffc, RZ, 0xc0, !PT ;  /* 0xfffffffc070a7812 */ /* 0x000fe200078ec0ff */
[----:B------:R-:W1:Y:S01]  /*33a0*/  LDSM.16.M88.4 R16, [R201+0x7800] ;  /* 0x00780000c910783b */ /* 0x000e620000000200 */
[----:B------:R-:W-:Y:S01]  /*33b0*/  SHF.R.S32.HI R11, RZ, 0x1f, R98 ;  /* 0x0000001fff0b7819 */ /* 0x000fe20000011462 */
[----:B------:R-:W-:Y:S01]  /*33c0*/  IMAD.IADD R0, R156, 0x1, -R0 ;  /* 0x000000019c007824 */ /* 0x000fe200078e0a00 */
[----:B------:R-:W-:Y:S01]  /*33d0*/  @P6 LEA R6, P0, R8, c[0x0][0x1c8], 0x1 ;  /* 0x0000720008066a11 */ /* 0x000fe200078008ff */
[----:B------:R-:W-:Y:S01]  /*33e0*/  @P6 IMAD.IADD R7, R9, 0x1, R3 ;  /* 0x0000000109076824 */ /* 0x000fe200078e0203 */
[----:B------:R-:W-:Y:S01]  /*33f0*/  LEA.HI R3, R11, R98, RZ, 0x3 ;  /* 0x000000620b037211 */ /* 0x000fe200078f18ff */
[----:B------:R-:W-:Y:S01]  /*3400*/  IMAD.IADD R9, R156, 0x1, -R10 ;  /* 0x000000019c097824 */ /* 0x000fe200078e0a0a */
[----:B------:R-:W-:Y:S01]  /*3410*/  SHF.R.S32.HI R11, RZ, 0x1f, R0 ;  /* 0x0000001fff0b7819 */ /* 0x000fe20000011400 */
[----:B------:R-:W-:-:S04]  /*3420*/  DEPBAR.LE SB0, 0x0 ;  /* 0x000080000000791a */ /* 0x000fc80000000000 */
[----:B------:R-:W-:Y:S01]  /*3430*/  @P6 LEA.HI.X R7, R8, c[0x0][0x1cc], R7, 0x1, P0 ;  /* 0x0000730008076a11 */ /* 0x000fe200000f0c07 */
[----:B------:R-:W-:Y:S01]  /*3440*/  BAR.SYNC.DEFER_BLOCKING 0x0 ;  /* 0x0000000000007b1d */ /* 0x000fe20000010000 */
[----:B------:R-:W-:Y:S01]  /*3450*/  LOP3.LUT R10, R3, 0xffffff8, RZ, 0xc0, !PT ;  /* 0x0ffffff8030a7812 */ /* 0x000fe200078ec0ff */
[C---:B------:R-:W-:Y:S01]  /*3460*/  HMMA.16816.F32.BF16 R36, R12.reuse, R80, R36 ;  /* 0x000000500c24723c */ /* 0x040fe20000041824 */
[----:B------:R-:W-:Y:S02]  /*3470*/  LEA.HI R8, R9, R9, RZ, 0x1 ;  /* 0x0000000909087211 */ /* 0x000fe400078f08ff */
[----:B------:R-:W-:Y:S01]  /*3480*/  LEA.HI R3, R11, R0, RZ, 0x2 ;  /* 0x000000000b037211 */ /* 0x000fe200078f10ff */
[----:B------:R-:W-:Y:S01]  /*3490*/  IMAD.IADD R11, R98, 0x1, -R10 ;  /* 0x00000001620b7824 */ /* 0x000fe200078e0a0a */
[----:B------:R-:W-:Y:S02]  /*34a0*/  LOP3.LUT R8, R8, 0x1ffffffe, RZ, 0xc0, !PT ;  /* 0x1ffffffe08087812 */ /* 0x000fe400078ec0ff */
[----:B------:R-:W-:Y:S01]  /*34b0*/  LEA.HI.SX32 R10, R3, UR9, 0x1e ;  /* 0x00000009030a7c11 */ /* 0x000fe2000f8ff2ff */
[----:B------:R-:W-:Y:S01]  /*34c0*/  HMMA.16816.F32.BF16 R24, R12, R70, R24 ;  /* 0x000000460c18723c */ /* 0x000fe20000041818 */
[----:B------:R-:W-:Y:S01]  /*34d0*/  PLOP3.LUT P0, PT, PT, PT, UP2, 0x80, 0x0 ;  /* 0x000000000000781c */ /* 0x000fe20003f0f028 */
[----:B------:R-:W-:Y:S01]  /*34e0*/  IMAD.IADD R9, R9, 0x1, -R8 ;  /* 0x0000000109097824 */ /* 0x000fe200078e0a08 */
[----:B------:R-:W-:Y:S01]  /*34f0*/  LOP3.LUT R3, R3, 0x7ffffffc, RZ, 0xc0, !PT ;  /* 0x7ffffffc03037812 */ /* 0x000fe200078ec0ff */
[----:B------:R-:W-:-:S04]  /*3500*/  IMAD R8, R11, 0x10, R10 ;  /* 0x000000100b087824 */ /* 0x000fc800078e020a */
[----:B------:R-:W-:Y:S01]  /*3510*/  IMAD R52, R9, 0x8, R8 ;  /* 0x0000000809347824 */ /* 0x000fe200078e0208 */
[C---:B------:R-:W-:Y:S01]  /*3520*/  HMMA.16816.F32.BF16 R80, R12.reuse, R82, R56 ;  /* 0x000000520c50723c */ /* 0x040fe20000041838 */
[----:B------:R-:W-:Y:S02]  /*3530*/  IMAD.IADD R3, R0, 0x1, -R3 ;  /* 0x0000000100037824 */ /* 0x000fe400078e0a03 */
[----:B------:R-:W-:Y:S01]  /*3540*/  @P5 IMAD.HI.U32 R9, R52, c[0x0][0x2c8], RZ ;  /* 0x0000b20034095a27 */ /* 0x000fe200078e00ff */
[----:B------:R-:W-:Y:S01]  /*3550*/  @P6 LEA R8, P5, R103, R6, 0x1 ;  /* 0x0000000667086211 */ /* 0x000fe200078a08ff */
[----:B------:R-:W-:Y:S01]  /*3560*/  @!PT LDS RZ, [RZ] ;  /* 0x00000000fffff984 */ /* 0x000fe20000000800 */
[----:B------:R-:W-:Y:S01]  /*3570*/  @!PT LDS RZ, [RZ] ;  /* 0x00000000fffff984 */ /* 0x000fe20000000800 */
[----:B------:R-:W-:Y:S01]  /*3580*/  @!PT LDS RZ, [RZ] ;  /* 0x00000000fffff984 */ /* 0x000fe20000000800 */
[----:B------:R2:W-:Y:S02]  /*3590*/  @P6 LDGSTS.E.BYPASS.LTC128B.128 [R225+0x8100], [R6.64], !P4 ;  /* 0x0810000006e16fae */ /* 0x0005e4000e101d4c */
[----:B------:R-:W-:Y:S01]  /*35a0*/  IMAD.MOV.U32 R10, RZ, RZ, R52 ;  /* 0x000000ffff0a7224 */ /* 0x000fe200078e0034 */
[----:B------:R-:W-:Y:S01]  /*35b0*/  @P0 SHF.R.U32.HI R10, RZ, c[0x0][0x2cc], R9 ;  /* 0x0000b300ff0a0a19 */ /* 0x000fe20000011609 */
[----:B------:R2:W-:Y:S01]  /*35c0*/  @P6 LDGSTS.E.BYPASS.LTC128B.128 [R225+0xa100], [R6.64+0x80], !P3 ;  /* 0x0a10008006e16fae */ /* 0x0005e2000d901d4c */
[----:B-1----:R-:W-:Y:S01]  /*35d0*/  HMMA.16816.F32.BF16 R40, R12, R16, R40 ;  /* 0x000000100c28723c */ /* 0x002fe20000041828 */
[----:B------:R-:W-:Y:S01]  /*35e0*/  IMAD.SHL.U32 R246, R3, 0x2, RZ ;  /* 0x0000000203f67824 */ /* 0x000fe200078e00ff */
[----:B------:R-:W-:Y:S01]  /*35f0*/  PLOP3.LUT P0, PT, PT, PT, UP1, 0x40, 0x0 ;  /* 0x000000000000781c */ /* 0x000fe20003f0e818 */
[----:B------:R2:W-:Y:S01]  /*3600*/  @P6 LDGSTS.E.BYPASS.LTC128B.128 [R225+0xc100], [R6.64+0x100], !P2 ;  /* 0x0c10010006e16fae */ /* 0x0005e2000d101d4c */
[----:B------:R-:W-:-:S03]  /*3610*/  @P6 LEA.HI.X R9, R103, R7, R104, 0x1, P5 ;  /* 0x0000000767096211 */ /* 0x000fc600028f0c68 */
[----:B------:R2:W-:Y:S01]  /*3620*/  @P6 LDGSTS.E.BYPASS.LTC128B.128 [R225+0xe100], [R6.64+0x180], !P1 ;  /* 0x0e10018006e16fae */ /* 0x0005e2000c901d4c */
[----:B------:R-:W-:Y:S01]  /*3630*/  IMAD.MOV.U32 R16, RZ, RZ, 0x1 ;  /* 0x00000001ff107424 */ /* 0x000fe200078e00ff */
[C---:B------:R-:W-:Y:S02]  /*3640*/  HMMA.16816.F32.BF16 R48, R12.reuse, R20, R48 ;  /* 0x000000140c30723c */ /* 0x040fe40000041830 */
[----:B------:R-:W-:Y:S02]  /*3650*/  STL [R1+0x3c], R52 ;  /* 0x00003c3401007387 */ /* 0x000fe40000100800 */
[----:B------:R-:W-:Y:S02]  /*3660*/  IADD3 R0, -R97, c[0x0][0x1d0], R16 ;  /* 0x0000740061007a10 */ /* 0x000fe40007ffe110 */
[----:B------:R1:W-:Y:S02]  /*3670*/  @P6 LDGSTS.E.BYPASS.LTC128B.128 [R225+0x9100], [R8.64], !P4 ;  /* 0x0910000008e16fae */ /* 0x0003e4000e101d4c */
[----:B------:R-:W-:Y:S01]  /*3680*/  IADD3 R0, R0, -c[0x0][0x168], -R246 ;  /* 0x80005a0000007a10 */ /* 0x000fe20007ffe8f6 */
[C---:B------:R-:W-:Y:S01]  /*3690*/  HMMA.16816.F32.BF16 R32, R12.reuse, R22, R32 ;  /* 0x000000160c20723c */ /* 0x040fe20000041820 */
[----:B------:R1:W-:Y:S04]  /*36a0*/  @P6 LDGSTS.E.BYPASS.LTC128B.128 [R225+0xb100], [R8.64+0x80], !P3 ;  /* 0x0b10008008e16fae */ /* 0x0003e8000d901d4c */
[----:B------:R1:W-:Y:S03]  /*36b0*/  @P6 LDGSTS.E.BYPASS.LTC128B.128 [R225+0xd100], [R8.64+0x100], !P2 ;  /* 0x0d10010008e16fae */ /* 0x0003e6000d101d4c */
[----:B------:R-:W-:Y:S01]  /*36c0*/  HMMA.16816.F32.BF16 R28, R12, R18, R28 ;  /* 0x000000120c1c723c */ /* 0x000fe2000004181c */
[----:B------:R1:W-:Y:S04]  /*36d0*/  @P6 LDGSTS.E.BYPASS.LTC128B.128 [R225+0xf100], [R8.64+0x180], !P1 ;  /* 0x0f10018008e16fae */ /* 0x0003e8000c901d4c */
[----:B------:R-:W0:Y:S01]  /*36e0*/  LDGDEPBAR ;  /* 0x00000000000079af */ /* 0x000e220000000000 */
[----:B--2---:R-:W-:-:S03]  /*36f0*/  IADD3 R7, R0, c[0x0][0x328], RZ ;  /* 0x0000ca0000077a10 */ /* 0x004fc60007ffe0ff */
[----:B------:R-:W2:Y:S01]  /*3700*/  SHFL.IDX PT, R6, R10, RZ, 0x1c1f ;  /* 0x001c1fff0a067589 */ /* 0x000ea200000e0000 */
[----:B-1----:R-:W-:Y:S02]  /*3710*/  IADD3 R9, R0, UR6, RZ ;  /* 0x0000000600097c10 */ /* 0x002fe4000fffe0ff */
[----:B------:R-:W-:Y:S01]  /*3720*/  IADD3 R8, -R246, c[0x0][0x1d0], -R97 ;  /* 0x00007400f6087a10 */ /* 0x000fe20007ffe961 */
[--C-:B--2---:R-:W-:Y:S02]  /*3730*/  IMAD.IADD R3, R7, 0x1, R6.reuse ;  /* 0x0000000107037824 */ /* 0x104fe400078e0206 */
[----:B------:R-:W-:-:S03]  /*3740*/  IMAD.IADD R0, R9, 0x1, R6 ;  /* 0x0000000109007824 */ /* 0x000fc600078e0206 */
[----:B------:R-:W-:Y:S01]  /*3750*/  IMNMX R3, R3, R8, PT ;  /* 0x0000000803037217 */ /* 0x000fe20003800200 */
[----:B------:R-:W-:Y:S05]  /*3760*/  @P0 BRA `(.L_x_1593) ;  /* 0x0000014000000947 */ /* 0x000fea0003800000 */
[----:B------:R-:W-:Y:S01]  /*3770*/  IADD3 R6, R6, c[0x0][0x1d0], RZ ;  /* 0x0000740006067a10 */ /* 0x000fe20007ffe0ff */
[----:B------:R-:W-:Y:S03]  /*3780*/  BSSY B0, `(.L_x_1594) ;  /* 0x000000d000007945 */ /* 0x000fe60003800000 */
[----:B------:R-:W-:-:S04]  /*3790*/  IADD3 R6, R6, -c[0x0][0x168], RZ ;  /* 0x80005a0006067a10 */ /* 0x000fc80007ffe0ff */
[----:B------:R-:W-:-:S13]  /*37a0*/  ISETP.GT.AND P0, PT, R6, -0x1, PT ;  /* 0xffffffff0600780c */ /* 0x000fda0003f04270 */
[----:B------:R-:W-:Y:S05]  /*37b0*/  @P0 BRA `(.L_x_1595) ;  /* 0x0000006000000947 */ /* 0x000fea0003800000 */
[----:B------:R-:W-:Y:S02]  /*37c0*/  ISETP.NE.AND P0, PT, R16, c[0x0][0x32c], PT ;  /* 0x0000cb0010007a0c */ /* 0x000fe40003f05270 */
[----:B------:R-:W-:-:S11]  /*37d0*/  LOP3.LUT R6, RZ, R6, RZ, 0x33, !PT ;  /* 0x00000006ff067212 */ /* 0x000fd600078e33ff */
[----:B------:R-:W-:-:S05]  /*37e0*/  @P0 IMAD.HI.U32 R11, R6, c[0x0][0x330], RZ ;  /* 0x0000cc00060b0a27 */ /* 0x000fca00078e00ff */
[----:B------:R-:W-:-:S04]  /*37f0*/  @P0 SHF.R.U32.HI R6, RZ, c[0x0][0x334], R11 ;  /* 0x0000cd00ff060a19 */ /* 0x000fc8000001160b */
[----:B------:R-:W-:Y:S01]  /*3800*/  LOP3.LUT R6, RZ, R6, RZ, 0x33, !PT ;  /* 0x00000006ff067212 */ /* 0x000fe200078e33ff */
[----:B------:R-:W-:Y:S05]  /*3810*/  BRA `(.L_x_1596) ;  /* 0x0000003000007947 */ /* 0x000fea0003800000 */
.L_x_1595:
[----:B------:R-:W-:-:S13]  /*3820*/  ISETP.NE.AND P0, PT, R16, c[0x0][0x32c], PT ;  /* 0x0000cb0010007a0c */ /* 0x000fda0003f05270 */
[----:B------:R-:W-:-:S05]  /*3830*/  @P0 IMAD.HI.U32 R11, R6, c[0x0][0x330], RZ ;  /* 0x0000cc00060b0a27 */ /* 0x000fca00078e00ff */
[----:B------:R-:W-:Y:S02]  /*3840*/  @P0 SHF.R.U32.HI R6, RZ, c[0x0][0x334], R11 ;  /* 0x0000cd00ff060a19 */ /* 0x000fe4000001160b */
.L_x_1596:
[----:B------:R-:W-:Y:S05]  /*3850*/  BSYNC B0 ;  /* 0x0000000000007941 */ /* 0x000fea0003800000 */
.L_x_1594:
[----:B------:R-:W-:-:S04]  /*3860*/  IMAD R6, R6, c[0x0][0x32c], -R97 ;  /* 0x0000cb0006067a24 */ /* 0x000fc800078e0a61 */
[----:B------:R-:W-:-:S05]  /*3870*/  IMAD.IADD R6, R6, 0x1, -R246 ;  /* 0x0000000106067824 */ /* 0x000fca00078e0af6 */
[----:B------:R-:W-:Y:S02]  /*3880*/  IADD3 R11, R6, c[0x0][0x32c], RZ ;  /* 0x0000cb00060b7a10 */ /* 0x000fe40007ffe0ff */
[----:B------:R-:W-:Y:S02]  /*3890*/  IMNMX R0, R0, R6, !PT ;  /* 0x0000000600007217 */ /* 0x000fe40007800200 */
[----:B------:R-:W-:Y:S02]  /*38a0*/  IMNMX R3, R3, R11, PT ;  /* 0x0000000b03037217 */ /* 0x000fe40003800200 */
.L_x_1593:
[----:B------:R-:W-:Y:S01]  /*38b0*/  ISETP.GT.AND P0, PT, R185, RZ, PT ;  /* 0x000000ffb900720c */ /* 0x000fe20003f04270 */
[----:B------:R-:W1:Y:S03]  /*38c0*/  SHFL.IDX PT, R6, R10, 0x1, 0x1c1f ;  /* 0x003c1f000a067f89 */ /* 0x000e6600000e0000 */
[C---:B------:R-:W-:Y:S02]  /*38d0*/  ISETP.GT.AND P5, PT, R0.reuse, RZ, P0 ;  /* 0x000000ff0000720c */ /* 0x040fe400007a4270 */
[----:B------:R-:W-:-:S02]  /*38e0*/  ISETP.GT.AND P6, PT, R0, 0x1, P0 ;  /* 0x000000010000780c */ /* 0x000fc400007c4270 */
[C---:B------:R-:W-:Y:S02]  /*38f0*/  ISETP.LT.OR P5, PT, R3.reuse, 0x1, P5 ;  /* 0x000000010300780c */ /* 0x040fe40002fa1670 */
[----:B------:R-:W-:Y:S02]  /*3900*/  ISETP.LT.OR P6, PT, R3, 0x2, P6 ;  /* 0x000000020300780c */ /* 0x000fe400037c1670 */
[----:B------:R-:W-:Y:S02]  /*3910*/  FSEL R12, R44, -INF , !P5 ;  /* 0xff8000002c0c7808 */ /* 0x000fe40006800000 */
[----:B------:R-:W-:Y:S02]  /*3920*/  ISETP.GT.AND P5, PT, R0, 0x8, P0 ;  /* 0x000000080000780c */ /* 0x000fe400007a4270 */
[----:B------:R-:W-:Y:S02]  /*3930*/  FSEL R13, R45, -INF , !P6 ;  /* 0xff8000002d0d7808 */ /* 0x000fe40007000000 */
[----:B------:R-:W-:-:S02]  /*3940*/  ISETP.LT.OR P5, PT, R3, 0x9, P5 ;  /* 0x000000090300780c */ /* 0x000fc40002fa1670 */
[----:B------:R-:W-:Y:S02]  /*3950*/  ISETP.GT.AND P6, PT, R0, 0x9, P0 ;  /* 0x000000090000780c */ /* 0x000fe400007c4270 */
[----:B------:R-:W-:Y:S02]  /*3960*/  FSEL R14, R24, -INF , !P5 ;  /* 0xff800000180e7808 */ /* 0x000fe40006800000 */
[----:B------:R-:W-:Y:S02]  /*3970*/  ISETP.GT.AND P5, PT, R0, 0x10, P0 ;  /* 0x000000100000780c */ /* 0x000fe400007a4270 */
[C---:B------:R-:W-:Y:S02]  /*3980*/  ISETP.LT.OR P6, PT, R3.reuse, 0xa, P6 ;  /* 0x0000000a0300780c */ /* 0x040fe400037c1670 */
[----:B------:R-:W-:Y:S02]  /*3990*/  ISETP.LT.OR P5, PT, R3, 0x11, P5 ;  /* 0x000000110300780c */ /* 0x000fe40002fa1670 */
[----:B------:R-:W-:-:S02]  /*39a0*/  FSEL R15, R25, -INF , !P6 ;  /* 0xff800000190f7808 */ /* 0x000fc40007000000 */
[----:B------:R-:W-:Y:S02]  /*39b0*/  FSEL R60, R36, -INF , !P5 ;  /* 0xff800000243c7808 */ /* 0x000fe40006800000 */
[C---:B------:R-:W-:Y:S02]  /*39c0*/  ISETP.GT.AND P5, PT, R0.reuse, 0x18, P0 ;  /* 0x000000180000780c */ /* 0x040fe400007a4270 */
[----:B------:R-:W-:Y:S02]  /*39d0*/  ISETP.GT.AND P6, PT, R0, 0x11, P0 ;  /* 0x000000110000780c */ /* 0x000fe400007c4270 */
[C---:B------:R-:W-:Y:S02]  /*39e0*/  ISETP.LT.OR P5, PT, R3.reuse, 0x19, P5 ;  /* 0x000000190300780c */ /* 0x040fe40002fa1670 */
[----:B------:R-:W-:Y:S02]  /*39f0*/  ISETP.LT.OR P6, PT, R3, 0x12, P6 ;  /* 0x000000120300780c */ /* 0x000fe400037c1670 */
[----:B------:R-:W-:-:S02]  /*3a00*/  FSEL R62, R80, -INF , !P5 ;  /* 0xff800000503e7808 */ /* 0x000fc40006800000 */
[C---:B------:R-:W-:Y:S02]  /*3a10*/  ISETP.GT.AND P5, PT, R0.reuse, 0x20, P0 ;  /* 0x000000200000780c */ /* 0x040fe400007a4270 */
[----:B------:R-:W-:Y:S02]  /*3a20*/  FSEL R61, R37, -INF , !P6 ;  /* 0xff800000253d7808 */ /* 0x000fe40007000000 */
[C---:B------:R-:W-:Y:S02]  /*3a30*/  ISETP.LT.OR P5, PT, R3.reuse, 0x21, P5 ;  /* 0x000000210300780c */ /* 0x040fe40002fa1670 */
[----:B------:R-:W-:Y:S02]  /*3a40*/  ISETP.GT.AND P6, PT, R0, 0x19, P0 ;  /* 0x000000190000780c */ /* 0x000fe400007c4270 */
[----:B------:R-:W-:Y:S02]  /*3a50*/  FSEL R157, R48, -INF , !P5 ;  /* 0xff800000309d7808 */ /* 0x000fe40006800000 */
[----:B------:R-:W-:-:S02]  /*3a60*/  ISETP.LT.OR P6, PT, R3, 0x1a, P6 ;  /* 0x0000001a0300780c */ /* 0x000fc400037c1670 */
        /* <DEDUP_REMOVED lines=18> */
[----:B------:R-:W-:Y:S02]  /*3b90*/  PLOP3.LUT P5, PT, PT, PT, UP1, 0x40, 0x0 ;  /* 0x000000000000781c */ /* 0x000fe40003fae818 */
[----:B------:R-:W-:Y:S02]  /*3ba0*/  FSEL R227, R41, -INF , !P6 ;  /* 0xff80000029e37808 */ /* 0x000fe40007000000 */
[----:B------:R-:W-:Y:S01]  /*3bb0*/  ISETP.GT.AND P6, PT, R0, 0x39, P0 ;  /* 0x000000390000780c */ /* 0x000fe200007c4270 */
[----:B-1----:R-:W-:-:S03]  /*3bc0*/  IMAD.IADD R0, R9, 0x1, R6 ;  /* 0x0000000109007824 */ /* 0x002fc600078e0206 */
[----:B------:R-:W-:Y:S01]  /*3bd0*/  ISETP.LT.OR P6, PT, R3, 0x3a, P6 ;  /* 0x0000003a0300780c */ /* 0x000fe200037c1670 */
[----:B------:R-:W-:-:S03]  /*3be0*/  IMAD.IADD R3, R7, 0x1, R6 ;  /* 0x0000000107037824 */ /* 0x000fc600078e0206 */
[----:B------:R-:W-:Y:S02]  /*3bf0*/  FSEL R234, R29, -INF , !P6 ;  /* 0xff8000001dea7808 */ /* 0x000fe40007000000 */
        /* <DEDUP_REMOVED lines=13> */
.L_x_1599:
[----:B------:R-:W-:-:S13]  /*3cd0*/  ISETP.NE.AND P5, PT, R16, c[0x0][0x32c], PT ;  /* 0x0000cb0010007a0c */ /* 0x000fda0003fa5270 */
[----:B------:R-:W-:-:S05]  /*3ce0*/  @P5 IMAD.HI.U32 R7, R6, c[0x0][0x330], RZ ;  /* 0x0000cc0006075a27 */ /* 0x000fca00078e00ff */
[----:B------:R-:W-:Y:S02]  /*3cf0*/  @P5 SHF.R.U32.HI R6, RZ, c[0x0][0x334], R7 ;  /* 0x0000cd00ff065a19 */ /* 0x000fe40000011607 */
.L_x_1600:
[----:B------:R-:W-:Y:S05]  /*3d00*/  BSYNC B0 ;  /* 0x0000000000007941 */ /* 0x000fea0003800000 */
.L_x_1598:
[----:B------:R-:W-:-:S04]  /*3d10*/  IMAD R6, R6, c[0x0][0x32c], -R97 ;  /* 0x0000cb0006067a24 */ /* 0x000fc800078e0a61 */
[----:B------:R-:W-:-:S05]  /*3d20*/  IMAD.IADD R6, R6, 0x1, -R246 ;  /* 0x0000000106067824 */ /* 0x000fca00078e0af6 */
[----:B------:R-:W-:Y:S02]  /*3d30*/  IADD3 R7, R6, c[0x0][0x32c], RZ ;  /* 0x0000cb0006077a10 */ /* 0x000fe40007ffe0ff */
[----:B------:R-:W-:Y:S02]  /*3d40*/  IMNMX R0, R0, R6, !PT ;  /* 0x0000000600007217 */ /* 0x000fe40007800200 */
[----:B------:R-:W-:Y:S02]  /*3d50*/  IMNMX R3, R3, R7, PT ;  /* 0x0000000703037217 */ /* 0x000fe40003800200 */
.L_x_1597:
[----:B------:R-:W-:Y:S01]  /*3d60*/  ISETP.GT.AND P6, PT, R0, 0x8, P0 ;  /* 0x000000080000780c */ /* 0x000fe200007c4270 */
[----:B------:R-:W-:Y:S01]  /*3d70*/  IMAD.SHL.U32 R197, R5, 0x2, RZ ;  /* 0x0000000205c57824 */ /* 0x000fe200078e00ff */
[----:B------:R-:W-:Y:S01]  /*3d80*/  FMNMX.FTZ R156, R12, R13, !PT ;  /* 0x0000000d0c9c7209 */ /* 0x000fe20007810000 */
[----:B------:R-:W-:Y:S01]  /*3d90*/  @UP2 USHF.L.U32 UR8, UR8, 0x7, URZ ;  /* 0x0000000708082899 */ /* 0x000fe2000800063f */
[----:B------:R-:W-:Y:S01]  /*3da0*/  ISETP.LT.OR P6, PT, R3, 0x9, P6 ;  /* 0x000000090300780c */ /* 0x000fe200037c1670 */
[----:B------:R-:W-:Y:S01]  /*3db0*/  IMAD R200, R2, 0x2, R197 ;  /* 0x0000000202c87824 */ /* 0x000fe200078e02c5 */
[----:B------:R-:W-:Y:S01]  /*3dc0*/  ISETP.GT.AND P5, PT, R0, 0x1, P0 ;  /* 0x000000010000780c */ /* 0x000fe200007a4270 */
[----:B------:R-:W-:Y:S01]  /*3dd0*/  LDSM.16.MT88.4 R52, [R197+0x4100] ;  /* 0x00410000c534783b */ /* 0x000fe20000004200 */
[----:B------:R-:W-:Y:S01]  /*3de0*/  FSEL R11, R26, -INF , !P6 ;  /* 0xff8000001a0b7808 */ /* 0x000fe20007000000 */
[----:B------:R-:W-:Y:S01]  /*3df0*/  ULDC.64 UR4, c[0x0][0x2c8] ;  /* 0x0000b20000047ab9 */ /* 0x000fe20000000a00 */
[----:B------:R-:W-:Y:S01]  /*3e00*/  ISETP.GT.AND P6, PT, R0, 0x10, P0 ;  /* 0x000000100000780c */ /* 0x000fe200007c4270 */
[----:B------:R-:W-:Y:S01]  /*3e10*/  UIMAD.WIDE.U32 UR14, UR8, UR4, URZ ;  /* 0x00000004080e72a5 */ /* 0x000fe2000f8e003f */
[----:B------:R-:W-:-:S02]  /*3e20*/  FMNMX.FTZ R156, R14, R156, !PT ;  /* 0x0000009c0e9c7209 */ /* 0x000fc40007810000 */
[C---:B------:R-:W-:Y:S02]  /*3e30*/  ISETP.LT.OR P5, PT, R3.reuse, 0x2, P5 ;  /* 0x000000020300780c */ /* 0x040fe40002fa1670 */
[----:B------:R-:W-:Y:S02]  /*3e40*/  ISETP.LT.OR P6, PT, R3, 0x11, P6 ;  /* 0x000000110300780c */ /* 0x000fe400037c1670 */
[----:B------:R-:W-:Y:S01]  /*3e50*/  FMNMX.FTZ R156, R15, R156, !PT ;  /* 0x0000009c0f9c7209 */ /* 0x000fe20007810000 */
[----:B------:R-:W-:Y:S01]  /*3e60*/  @UP2 UMOV UR7, UR15 ;  /* 0x0000000f00072c82 */ /* 0x000fe20008000000 */
[----:B------:R-:W-:Y:S01]  /*3e70*/  FSEL R10, R47, -INF , !P5 ;  /* 0xff8000002f0a7808 */ /* 0x000fe20006800000 */
[----:B------:R-:W-:Y:S01]  /*3e80*/  @UP2 USHF.R.U32.HI UR9, URZ, UR5, UR7 ;  /* 0x000000053f092299 */ /* 0x000fe20008011607 */
[----:B------:R-:W-:Y:S02]  /*3e90*/  ISETP.GT.AND P5, PT, R0, 0x9, P0 ;  /* 0x000000090000780c */ /* 0x000fe400007a4270 */
[----:B------:R-:W-:Y:S01]  /*3ea0*/  FSEL R58, R38, -INF , !P6 ;  /* 0xff800000263a7808 */ /* 0x000fe20007000000 */
[----:B------:R-:W-:Y:S01]  /*3eb0*/  UIADD3 UR9, UR11, UR9, URZ ;  /* 0x000000090b097290 */ /* 0x000fe2000fffe03f */
[----:B------:R-:W-:Y:S01]  /*3ec0*/  FMNMX.FTZ R156, R60, R156, !PT ;  /* 0x0000009c3c9c7209 */ /* 0x000fe20007810000 */
[----:B------:R-:W-:Y:S01]  /*3ed0*/  ULDC UR7, c[0x0][0x328] ;  /* 0x0000ca0000077ab9 */ /* 0x000fe20000000800 */
[----:B------:R-:W-:Y:S01]  /*3ee0*/  ISETP.GT.AND P6, PT, R0, RZ, P0 ;  /* 0x000000ff0000720c */ /* 0x000fe200007c4270 */
[----:B------:R-:W-:Y:S01]  /*3ef0*/  UIADD3 UR7, UR9, UR7, URZ ;  /* 0x0000000709077290 */ /* 0x000fe2000fffe03f */
[----:B------:R-:W-:-:S02]  /*3f00*/  ISETP.LT.OR P5, PT, R3, 0xa, P5 ;  /* 0x0000000a0300780c */ /* 0x000fc40002fa1670 */
[----:B------:R-:W-:Y:S02]  /*3f10*/  FMNMX.FTZ R156, R61, R156, !PT ;  /* 0x0000009c3d9c7209 */ /* 0x000fe40007810000 */
[----:B------:R-:W-:Y:S02]  /*3f20*/  ISETP.LT.OR P6, PT, R3, 0x1, P6 ;  /* 0x000000010300780c */ /* 0x000fe400037c1670 */
[----:B------:R-:W-:Y:S02]  /*3f30*/  FSEL R24, R27, -INF , !P5 ;  /* 0xff8000001b187808 */ /* 0x000fe40006800000 */
[----:B------:R-:W-:Y:S02]  /*3f40*/  ISETP.GT.AND P5, PT, R0, 0x11, P0 ;  /* 0x000000110000780c */ /* 0x000fe400007a4270 */
[----:B------:R-:W-:Y:S02]  /*3f50*/  FMNMX.FTZ R156, R62, R156, !PT ;  /* 0x0000009c3e9c7209 */ /* 0x000fe40007810000 */
[----:B------:R-:W-:-:S02]  /*3f60*/  FSEL R9, R46, -INF , !P6 ;  /* 0xff8000002e097808 */ /* 0x000fc40007000000 */
[----:B------:R-:W-:Y:S01]  /*3f70*/  ISETP.LT.OR P5, PT, R3, 0x12, P5 ;  /* 0x000000120300780c */ /* 0x000fe20002fa1670 */
[----:B------:R-:W-:Y:S01]  /*3f80*/  LDSM.16.MT88.4 R44, [R200+0x4100] ;  /* 0x00410000c82c783b */ /* 0x000fe20000004200 */
[----:B------:R-:W-:Y:S02]  /*3f90*/  FMNMX.FTZ R156, R63, R156, !PT ;  /* 0x0000009c3f9c7209 */ /* 0x000fe40007810000 */
[----:B------:R-:W-:Y:S02]  /*3fa0*/  FMNMX.FTZ R6, R9, R10, !PT ;  /* 0x0000000a09067209 */ /* 0x000fe40007810000 */
[----:B------:R-:W-:Y:S02]  /*3fb0*/  FSEL R56, R39, -INF , !P5 ;  /* 0xff80000027387808 */ /* 0x000fe40006800000 */
[----:B------:R-:W-:Y:S02]  /*3fc0*/  FMNMX.FTZ R156, R157, R156, !PT ;  /* 0x0000009c9d9c7209 */ /* 0x000fe40007810000 */
[----:B------:R-:W-:-:S02]  /*3fd0*/  ISETP.GT.AND P5, PT, R0, 0x19, P0 ;  /* 0x000000190000780c */ /* 0x000fc400007a4270 */
[----:B------:R-:W-:Y:S02]  /*3fe0*/  FMNMX.FTZ R6, R11, R6, !PT ;  /* 0x000000060b067209 */ /* 0x000fe40007810000 */
[----:B------:R-:W-:Y:S02]  /*3ff0*/  ISETP.GT.AND P6, PT, R0, 0x18, P0 ;  /* 0x000000180000780c */ /* 0x000fe400007c4270 */
[----:B------:R-:W-:Y:S02]  /*4000*/  FMNMX.FTZ R156, R158, R156, !PT ;  /* 0x0000009c9e9c7209 */ /* 0x000fe40007810000 */
[C---:B------:R-:W-:Y:S02]  /*4010*/  ISETP.LT.OR P5, PT, R3.reuse, 0x1a, P5 ;  /* 0x0000001a0300780c */ /* 0x040fe40002fa1670 */
[----:B------:R-:W-:Y:S02]  /*4020*/  FMNMX.FTZ R6, R24, R6, !PT ;  /* 0x0000000618067209 */ /* 0x000fe40007810000 */
[----:B------:R-:W-:-:S02]  /*4030*/  ISETP.LT.OR P6, PT, R3, 0x19, P6 ;  /* 0x000000190300780c */ /* 0x000fc400037c1670 */
[----:B------:R-:W-:Y:S02]  /*4040*/  FMNMX.FTZ R156, R159, R156, !PT ;  /* 0x0000009c9f9c7209 */ /* 0x000fe40007810000 */
[----:B------:R-:W-:Y:S02]  /*4050*/  FSEL R59, R83, -INF , !P5 ;  /* 0xff800000533b7808 */ /* 0x000fe40006800000 */
[----:B------:R-:W-:Y:S02]  /*4060*/  FMNMX.FTZ R6, R58, R6, !PT ;  /* 0x000000063a067209 */ /* 0x000fe40007810000 */
[----:B------:R-:W-:Y:S02]  /*4070*/  ISETP.GT.AND P5, PT, R0, 0x21, P0 ;  /* 0x000000210000780c */ /* 0x000fe400007a4270 */
[----:B------:R-:W-:Y:S02]  /*4080*/  FSEL R57, R82, -INF , !P6 ;  /* 0xff80000052397808 */ /* 0x000fe40007000000 */
[----:B------:R-:W-:-:S02]  /*4090*/  FMNMX.FTZ R156, R168, R156, !PT ;  /* 0x0000009ca89c7209 */ /* 0x000fc40007810000 */
[----:B------:R-:W-:Y:S02]  /*40a0*/  ISETP.GT.AND P6, PT, R0, 0x20, P0 ;  /* 0x000000200000780c */ /* 0x000fe400007c4270 */
[----:B------:R-:W-:Y:S02]  /*40b0*/  FMNMX.FTZ R6, R56, R6, !PT ;  /* 0x0000000638067209 */ /* 0x000fe40007810000 */
[C---:B------:R-:W-:Y:S02]  /*40c0*/  ISETP.LT.OR P5, PT, R3.reuse, 0x22, P5 ;  /* 0x000000220300780c */ /* 0x040fe40002fa1670 */
[----:B------:R-:W-:Y:S02]  /*40d0*/  FMNMX.FTZ R156, R226, R156, !PT ;  /* 0x0000009ce29c7209 */ /* 0x000fe40007810000 */
[----:B------:R-:W-:Y:S02]  /*40e0*/  ISETP.LT.OR P6, PT, R3, 0x21, P6 ;  /* 0x000000210300780c */ /* 0x000fe400037c1670 */
[----:B------:R-:W-:-:S02]  /*40f0*/  FMNMX.FTZ R6, R57, R6, !PT ;  /* 0x0000000639067209 */ /* 0x000fc40007810000 */
[----:B------:R-:W-:Y:S02]  /*4100*/  FSEL R145, R51, -INF , !P5 ;  /* 0xff80000033917808 */ /* 0x000fe40006800000 */
[----:B------:R-:W-:Y:S02]  /*4110*/  ISETP.GT.AND P5, PT, R0, 0x28, P0 ;  /* 0x000000280000780c */ /* 0x000fe400007a4270 */
[----:B------:R-:W-:Y:S02]  /*4120*/  FMNMX.FTZ R156, R227, R156, !PT ;  /* 0x0000009ce39c7209 */ /* 0x000fe40007810000 */
[----:B------:R-:W-:Y:S02]  /*4130*/  FSEL R144, R50, -INF , !P6 ;  /* 0xff80000032907808 */ /* 0x000fe40007000000 */
[----:B------:R-:W-:Y:S02]  /*4140*/  FMNMX.FTZ R6, R59, R6, !PT ;  /* 0x000000063b067209 */ /* 0x000fe40007810000 */
[----:B------:R-:W-:-:S02]  /*4150*/  ISETP.LT.OR P5, PT, R3, 0x29, P5 ;  /* 0x000000290300780c */ /* 0x000fc40002fa1670 */
[----:B------:R-:W-:Y:S02]  /*4160*/  ISETP.GT.AND P6, PT, R0, 0x29, P0 ;  /* 0x000000290000780c */ /* 0x000fe400007c4270 */
[----:B------:R-:W-:Y:S02]  /*4170*/  FMNMX.FTZ R156, R232, R156, !PT ;  /* 0x0000009ce89c7209 */ /* 0x000fe40007810000 */
[----:B------:R-:W-:Y:S02]  /*4180*/  FMNMX.FTZ R6, R144, R6, !PT ;  /* 0x0000000690067209 */ /* 0x000fe40007810000 */
[----:B------:R-:W-:Y:S02]  /*4190*/  FSEL R147, R34, -INF , !P5 ;  /* 0xff80000022937808 */ /* 0x000fe40006800000 */
[----:B------:R-:W-:Y:S02]  /*41a0*/  ISETP.LT.OR P6, PT, R3, 0x2a, P6 ;  /* 0x0000002a0300780c */ /* 0x000fe400037c1670 */
[----:B------:R-:W-:-:S02]  /*41b0*/  ISETP.GT.AND P5, PT, R0, 0x30, P0 ;  /* 0x000000300000780c */ /* 0x000fc400007a4270 */
[----:B------:R-:W-:Y:S02]  /*41c0*/  FMNMX.FTZ R156, R234, R156, !PT ;  /* 0x0000009cea9c7209 */ /* 0x000fe40007810000 */
[----:B------:R-:W-:Y:S02]  /*41d0*/  FMNMX.FTZ R6, R145, R6, !PT ;  /* 0x0000000691067209 */ /* 0x000fe40007810000 */
[----:B------:R-:W-:Y:S01]  /*41e0*/  FSEL R146, R35, -INF , !P6 ;  /* 0xff80000023927808 */ /* 0x000fe20007000000 */
[----:B------:R-:W1:Y:S01]  /*41f0*/  SHFL.BFLY PT, R7, R156, 0x2, 0x1f ;  /* 0x0c401f009c077f89 */ /* 0x000e6200000e0000 */
[----:B------:R-:W-:Y:S02]  /*4200*/  ISETP.LT.OR P5, PT, R3, 0x31, P5 ;  /* 0x000000310300780c */ /* 0x000fe40002fa1670 */
[----:B------:R-:W-:Y:S01]  /*4210*/  ISETP.GT.AND P6, PT, R0, 0x31, P0 ;  /* 0x000000310000780c */ /* 0x000fe200007c4270 */
[----:B------:R-:W-:Y:S01]  /*4220*/  LDSM.16.MT88.4 R32, [R197+0x2100] ;  /* 0x00210000c520783b */ /* 0x000fe20000004200 */
[----:B------:R-:W-:-:S02]  /*4230*/  FMNMX.FTZ R6, R147, R6, !PT ;  /* 0x0000000693067209 */ /* 0x000fc40007810000 */
[----:B------:R-:W-:Y:S02]  /*4240*/  FSEL R169, R42, -INF , !P5 ;  /* 0xff8000002aa97808 */ /* 0x000fe40006800000 */
[----:B------:R-:W-:Y:S02]  /*4250*/  ISETP.LT.OR P6, PT, R3, 0x32, P6 ;  /* 0x000000320300780c */ /* 0x000fe400037c1670 */
[----:B------:R-:W-:Y:S02]  /*4260*/  ISETP.GT.AND P5, PT, R0, 0x38, P0 ;  /* 0x000000380000780c */ /* 0x000fe400007a4270 */
[----:B------:R-:W-:Y:S02]  /*4270*/  FMNMX.FTZ R6, R146, R6, !PT ;  /* 0x0000000692067209 */ /* 0x000fe40007810000 */
[----:B------:R-:W-:Y:S02]  /*4280*/  ISETP.GT.AND P0, PT, R0, 0x39, P0 ;  /* 0x000000390000780c */ /* 0x000fe40000704270 */
[----:B------:R-:W-:-:S02]  /*4290*/  FSEL R170, R43, -INF , !P6 ;  /* 0xff8000002baa7808 */ /* 0x000fc40007000000 */
[----:B------:R-:W-:Y:S01]  /*42a0*/  ISETP.LT.OR P5, PT, R3, 0x39, P5 ;  /* 0x000000390300780c */ /* 0x000fe20002fa1670 */
[----:B------:R-:W-:Y:S01]  /*42b0*/  LDSM.16.MT88.4 R40, [R197+0x100] ;  /* 0x00010000c528783b */ /* 0x000fe20000004200 */
[----:B------:R-:W-:Y:S02]  /*42c0*/  FMNMX.FTZ R0, R169, R6, !PT ;  /* 0x00000006a9007209 */ /* 0x000fe40007810000 */
[----:B------:R-:W-:Y:S02]  /*42d0*/  ISETP.LT.OR P0, PT, R3, 0x3a, P0 ;  /* 0x0000003a0300780c */ /* 0x000fe40000701670 */
[----:B------:R-:W-:Y:S02]  /*42e0*/  FSEL R224, R30, -INF , !P5 ;  /* 0xff8000001ee07808 */ /* 0x000fe40006800000 */
[----:B------:R-:W-:Y:S02]  /*42f0*/  FMNMX.FTZ R0, R170, R0, !PT ;  /* 0x00000000aa007209 */ /* 0x000fe40007810000 */
[----:B------:R-:W-:-:S02]  /*4300*/  FSEL R171, R31, -INF , !P0 ;  /* 0xff8000001fab7808 */ /* 0x000fc40004000000 */
[----:B------:R-:W-:Y:S02]  /*4310*/  FMNMX.FTZ R0, R224, R0, !PT ;  /* 0x00000000e0007209 */ /* 0x000fe40007810000 */
[----:B-1----:R-:W-:Y:S02]  /*4320*/  FMNMX.FTZ R156, R156, R7, !PT ;  /* 0x000000079c9c7209 */ /* 0x002fe40007810000 */
[----:B------:R-:W-:Y:S02]  /*4330*/  FMNMX.FTZ R0, R171, R0, !PT ;  /* 0x00000000ab007209 */ /* 0x000fe40007810000 */
[----:B------:R-:W-:Y:S01]  /*4340*/  LEA R198, R4, R197, 0x1 ;  /* 0x000000c504c67211 */ /* 0x000fe200078e08ff */
[----:B------:R-:W1:Y:S04]  /*4350*/  SHFL.BFLY PT, R6, R156, 0x1, 0x1f ;  /* 0x0c201f009c067f89 */ /* 0x000e6800000e0000 */
[----:B------:R-:W2:Y:S01]  /*4360*/  SHFL.BFLY PT, R3, R0, 0x2, 0x1f ;  /* 0x0c401f0000037f89 */ /* 0x000ea200000e0000 */
[----:B------:R-:W-:-:S03]  /*4370*/  IMAD R199, R2, 0x2, R198 ;  /* 0x0000000202c77824 */ /* 0x000fc600078e02c6 */
[----:B------:R-:W-:Y:S04]  /*4380*/  LDSM.16.MT88.4 R20, [R198+0x100] ;  /* 0x00010000c614783b */ /* 0x000fe80000004200 */
[----:B------:R-:W-:Y:S04]  /*4390*/  LDSM.16.MT88.4 R28, [R198+0x2100] ;  /* 0x00210000c61c783b */ /* 0x000fe80000004200 */
[----:B------:R-:W-:Y:S04]  /*43a0*/  LDSM.16.MT88.4 R36, [R199+0x2100] ;  /* 0x00210000c724783b */ /* 0x000fe80000004200 */
[----:B------:R-:W-:Y:S01]  /*43b0*/  LDSM.16.MT88.4 R48, [R198+0x4100] ;  /* 0x00410000c630783b */ /* 0x000fe20000004200 */
[----:B-1----:R-:W-:-:S02]  /*43c0*/  FMNMX.FTZ R156, R156, R6, !PT ;  /* 0x000000069c9c7209 */ /* 0x002fc40007810000 */
[----:B--2---:R-:W-:-:S03]  /*43d0*/  FMNMX.FTZ R0, R0, R3, !PT ;  /* 0x0000000300007209 */ /* 0x004fc60007810000 */
[C---:B------:R-:W-:Y:S01]  /*43e0*/  FMUL.FTZ R8, R156.reuse, c[0x0][0x2d0] ;  /* 0x0000b4009c087a20 */ /* 0x040fe20000410000 */
[----:B------:R-:W-:Y:S01]  /*43f0*/  FSETP.NEU.FTZ.AND P0, PT, R156, -INF , PT ;  /* 0xff8000009c00780b */ /* 0x000fe20003f1d000 */
[----:B------:R-:W1:Y:S03]  /*4400*/  SHFL.BFLY PT, R6, R0, 0x1, 0x1f ;  /* 0x0c201f0000067f89 */ /* 0x000e6600000e0000 */
[----:B------:R-:W-:-:S05]  /*4410*/  FSEL R8, R8, RZ, P0 ;  /* 0x000000ff08087208 */ /* 0x000fca0000000000 */
[----:B------:R-:W-:-:S04]  /*4420*/  FFMA.FTZ R3, R12, c[0x0][0x2d0], -R8 ;  /* 0x0000b4000c037a23 */ /* 0x000fc80000010808 */
[----:B------:R2:W-:Y:S02]  /*4430*/  MUFU.EX2 R173, R3 ;  /* 0x0000000300ad7308 */ /* 0x0005e40000000800 */
[----:B--2---:R-:W-:-:S06]  /*4440*/  FFMA.FTZ R3, R13, c[0x0][0x2d0], -R8 ;  /* 0x0000b4000d037a23 */ /* 0x004fcc0000010808 */
[----:B------:R1:W-:Y:S02]  /*4450*/  MUFU.EX2 R174, R3 ;  /* 0x0000000300ae7308 */ /* 0x0003e40000000800 */
[----:B-1----:R-:W-:Y:S01]  /*4460*/  FMNMX.FTZ R3, R0, R6, !PT ;  /* 0x0000000600037209 */ /* 0x002fe20007810000 */
[--C-:B------:R-:W-:Y:S02]  /*4470*/  FFMA.FTZ R0, R14, c[0x0][0x2d0], -R8.reuse ;  /* 0x0000b4000e007a23 */ /* 0x100fe40000010808 */
[----:B------:R-:W-:Y:S01]  /*4480*/  FFMA.FTZ R6, R15, c[0x0][0x2d0], -R8 ;  /* 0x0000b4000f067a23 */ /* 0x000fe20000010808 */
[C---:B------:R-:W-:Y:S01]  /*4490*/  FSETP.NEU.FTZ.AND P0, PT, R3.reuse, -INF , PT ;  /* 0xff8000000300780b */ /* 0x040fe20003f1d000 */
[----:B------:R-:W1:Y:S01]  /*44a0*/  LDSM.16.MT88.4 R12, [R199+0x100] ;  /* 0x00010000c70c783b */ /* 0x000e620000004200 */
[----:B------:R2:W3:Y:S08]  /*44b0*/  MUFU.EX2 R16, R0 ;  /* 0x0000000000107308 */ /* 0x0004f00000000800 */
[----:B------:R4:W5:Y:S01]  /*44c0*/  MUFU.EX2 R167, R6 ;  /* 0x0000000600a77308 */ /* 0x0009620000000800 */
[----:B--2---:R-:W-:-:S05]  /*44d0*/  FMUL.FTZ R0, R3, c[0x0][0x2d0] ;  /* 0x0000b40003007a20 */ /* 0x004fca0000410000 */
[----:B------:R-:W-:Y:S02]  /*44e0*/  FSEL R0, R0, RZ, P0 ;  /* 0x000000ff00007208 */ /* 0x000fe40000000000 */
[----:B------:R-:W-:-:S03]  /*44f0*/  PLOP3.LUT P0, PT, PT, PT, UP1, 0x40, 0x0 ;  /* 0x000000000000781c */ /* 0x000fc60003f0e818 */
[--C-:B----4-:R-:W-:Y:S02]  /*4500*/  FFMA.FTZ R6, R9, c[0x0][0x2d0], -R0.reuse ;  /* 0x0000b40009067a23 */ /* 0x110fe40000010800 */
[--C-:B------:R-:W-:Y:S02]  /*4510*/  FFMA.FTZ R5, R10, c[0x0][0x2d0], -R0.reuse ;  /* 0x0000b4000a057a23 */ /* 0x100fe40000010800 */
[--C-:B------:R-:W-:Y:S01]  /*4520*/  FFMA.FTZ R4, R11, c[0x0][0x2d0], -R0.reuse ;  /* 0x0000b4000b047a23 */ /* 0x100fe20000010800 */
[----:B------:R5:W-:Y:S01]  /*4530*/  MUFU.EX2 R176, R6 ;  /* 0x0000000600b07308 */ /* 0x000be20000000800 */
[----:B------:R-:W-:Y:S02]  /*4540*/  FFMA.FTZ R2, R24, c[0x0][0x2d0], -R0 ;  /* 0x0000b40018027a23 */ /* 0x000fe40000010800 */
[----:B---3--:R-:W-:Y:S01]  /*4550*/  IMAD.MOV.U32 R9, RZ, RZ, R16 ;  /* 0x000000ffff097224 */ /* 0x008fe200078e0010 */
[----:B------:R-:W-:Y:S04]  /*4560*/  LDSM.16.MT88.4 R24, [R200+0x2100] ;  /* 0x00210000c818783b */ /* 0x000fe80000004200 */
[----:B------:R-:W2:Y:S01]  /*4570*/  MUFU.EX2 R252, R5 ;  /* 0x0000000500fc7308 */ /* 0x000ea20000000800 */
[----:B------:R-:W3:Y:S07]  /*4580*/  LDSM.16.MT88.4 R16, [R200+0x100] ;  /* 0x00010000c810783b */ /* 0x000eee0000004200 */
[----:B------:R4:W-:Y:S01]  /*4590*/  MUFU.EX2 R10, R4 ;  /* 0x00000004000a7308 */ /* 0x0009e20000000800 */
[----:B-----5:R-:W-:-:S07]  /*45a0*/  F2FP.BF16.PACK_AB R6, R167, R9 ;  /* 0x00000009a706723e */ /* 0x020fce00000010ff */
[----:B------:R-:W5:Y:S01]  /*45b0*/  MUFU.EX2 R172, R2 ;  /* 0x0000000200ac7308 */ /* 0x000f620000000800 */
[----:B--2---:R-:W-:Y:S02]  /*45c0*/  F2FP.BF16.PACK_AB R5, R252, R176 ;  /* 0x000000b0fc05723e */ /* 0x004fe400000010ff */
[----:B----4-:R-:W-:Y:S02]  /*45d0*/  F2FP.BF16.PACK_AB R4, R174, R173 ;  /* 0x000000adae04723e */ /* 0x010fe400000010ff */
[----:B-----5:R-:W-:Y:S01]  /*45e0*/  F2FP.BF16.PACK_AB R7, R172, R10 ;  /* 0x0000000aac07723e */ /* 0x020fe200000010ff */
[----:B------:R-:W-:-:S04]  /*45f0*/  FFMA.FTZ R2, R60, c[0x0][0x2d0], -R8 ;  /* 0x0000b4003c027a23 */ /* 0x000fc80000010808 */
[----:B------:R2:W-:Y:S02]  /*4600*/  MUFU.EX2 R175, R2 ;  /* 0x0000000200af7308 */ /* 0x0005e40000000800 */
[C---:B-1----:R-:W-:Y:S08]  /*4610*/  HMMA.16816.F32.BF16 R104, R4.reuse, R12, RZ ;  /* 0x0000000c0468723c */ /* 0x042ff000000418ff */
[----:B------:R-:W-:Y:S01]  /*4620*/  HMMA.16816.F32.BF16 R80, R4, R14, RZ ;  /* 0x0000000e0450723c */ /* 0x000fe200000418ff */
[----:B------:R-:W1:Y:S01]  /*4630*/  LDSM.16.MT88.4 R12, [R199+0x4100] ;  /* 0x00410000c70c783b */ /* 0x000e620000004200 */
[----:B--2---:R-:W-:-:S06]  /*4640*/  FFMA.FTZ R2, R61, c[0x0][0x2d0], -R8 ;  /* 0x0000b4003d027a23 */ /* 0x004fcc0000010808 */
[C---:B------:R-:W-:Y:S01]  /*4650*/  HMMA.16816.F32.BF16 R112, R4.reuse, R20, RZ ;  /* 0x000000140470723c */ /* 0x040fe200000418ff */
[----:B------:R2:W4:Y:S07]  /*4660*/  MUFU.EX2 R177, R2 ;  /* 0x0000000200b17308 */ /* 0x00052e0000000800 */
[C---:B------:R-:W-:Y:S01]  /*4670*/  HMMA.16816.F32.BF16 R84, R4.reuse, R22, RZ ;  /* 0x000000160454723c */ /* 0x040fe200000418ff */
[----:B------:R-:W-:Y:S07]  /*4680*/  LDSM.16.MT88.4 R20, [R200+0x6100] ;  /* 0x00610000c814783b */ /* 0x000fee0000004200 */
[----:B---3--:R-:W-:Y:S01]  /*4690*/  HMMA.16816.F32.BF16 R108, R4, R16, RZ ;  /* 0x00000010046c723c */ /* 0x008fe200000418ff */
[----:B--2---:R-:W-:-:S04]  /*46a0*/  FFMA.FTZ R2, R62, c[0x0][0x2d0], -R8 ;  /* 0x0000b4003e027a23 */ /* 0x004fc80000010808 */
[----:B------:R2:W-:Y:S03]  /*46b0*/  MUFU.EX2 R223, R2 ;  /* 0x0000000200df7308 */ /* 0x0005e60000000800 */
[C---:B------:R-:W-:Y:S01]  /*46c0*/  HMMA.16816.F32.BF16 R124, R4.reuse, R18, RZ ;  /* 0x00000012047c723c */ /* 0x040fe200000418ff */
[----:B------:R-:W-:Y:S07]  /*46d0*/  LDSM.16.MT88.4 R16, [R197+0x6100] ;  /* 0x00610000c510783b */ /* 0x000fee0000004200 */
[----:B------:R-:W-:Y:S01]  /*46e0*/  HMMA.16816.F32.BF16 R100, R4, R24, RZ ;  /* 0x000000180464723c */ /* 0x000fe200000418ff */
[----:B--2---:R-:W-:-:S07]  /*46f0*/  FFMA.FTZ R2, R63, c[0x0][0x2d0], -R8 ;  /* 0x0000b4003f027a23 */ /* 0x004fce0000010808 */
[C---:B-1----:R-:W-:Y:S01]  /*4700*/  HMMA.16816.F32.BF16 R136, R4.reuse, R12, RZ ;  /* 0x0000000c0488723c */ /* 0x042fe200000418ff */
[----:B------:R1:W2:Y:S07]  /*4710*/  MUFU.EX2 R11, R2 ;  /* 0x00000002000b7308 */ /* 0x0002ae0000000800 */
[C---:B------:R-:W-:Y:S01]  /*4720*/  HMMA.16816.F32.BF16 R132, R4.reuse, R14, RZ ;  /* 0x0000000e0484723c */ /* 0x040fe200000418ff */
[----:B------:R-:W3:Y:S07]  /*4730*/  LDSM.16.MT88.4 R12, [R199+0x6100] ;  /* 0x00610000c70c783b */ /* 0x000eee0000004200 */
[----:B------:R-:W-:Y:S01]  /*4740*/  HMMA.16816.F32.BF16 R68, R4, R26, RZ ;  /* 0x0000001a0444723c */ /* 0x000fe200000418ff */
[----:B------:R-:W5:Y:S01]  /*4750*/  LDSM.16.MT88.4 R24, [R198+0x6100] ;  /* 0x00610000c618783b */ /* 0x000f620000004200 */
[----:B-1----:R-:W-:-:S04]  /*4760*/  FFMA.FTZ R2, R58, c[0x0][0x2d0], -R0 ;  /* 0x0000b4003a027a23 */ /* 0x002fc80000010800 */
[----:B------:R1:W-:Y:S02]  /*4770*/  MUFU.EX2 R247, R2 ;  /* 0x0000000200f77308 */ /* 0x0003e40000000800 */
[C---:B------:R-:W-:Y:S08]  /*4780*/  HMMA.16816.F32.BF16 R64, R4.reuse, R32, RZ ;  /* 0x000000200440723c */ /* 0x040ff000000418ff */
[----:B------:R-:W-:Y:S01]  /*4790*/  HMMA.16816.F32.BF16 R76, R4, R34, RZ ;  /* 0x00000022044c723c */ /* 0x000fe200000418ff */
[----:B------:R-:W2:Y:S01]  /*47a0*/  LDSM.16.MT88.4 R32, [R197+0x900] ;  /* 0x00090000c520783b */ /* 0x000ea20000004200 */
[----:B-1----:R-:W-:-:S06]  /*47b0*/  FFMA.FTZ R2, R56, c[0x0][0x2d0], -R0 ;  /* 0x0000b40038027a23 */ /* 0x002fcc0000010800 */
[C---:B------:R-:W-:Y:S01]  /*47c0*/  HMMA.16816.F32.BF16 R116, R4.reuse, R40, RZ ;  /* 0x000000280474723c */ /* 0x040fe200000418ff */
[----:B------:R1:W1:Y:S07]  /*47d0*/  MUFU.EX2 R244, R2 ;  /* 0x0000000200f47308 */ /* 0x00026e0000000800 */
[C---:B------:R-:W-:Y:S08]  /*47e0*/  HMMA.16816.F32.BF16 R128, R4.reuse, R42, RZ ;  /* 0x0000002a0480723c */ /* 0x040ff000000418ff */
[----:B------:R-:W-:Y:S01]  /*47f0*/  HMMA.16816.F32.BF16 R40, R4, R28, RZ ;  /* 0x0000001c0428723c */ /* 0x000fe200000418ff */
[----:B-1----:R-:W-:-:S04]  /*4800*/  FFMA.FTZ R2, R57, c[0x0][0x2d0], -R0 ;  /* 0x0000b40039027a23 */ /* 0x002fc80000010800 */
[----:B------:R1:W-:Y:S03]  /*4810*/  MUFU.EX2 R245, R2 ;  /* 0x0000000200f57308 */ /* 0x0003e60000000800 */
[C---:B------:R-:W-:Y:S01]  /*4820*/  HMMA.16816.F32.BF16 R72, R4.reuse, R30, RZ ;  /* 0x0000001e0448723c */ /* 0x040fe200000418ff */
[----:B------:R-:W2:Y:S07]  /*4830*/  LDSM.16.MT88.4 R28, [R198+0x900] ;  /* 0x00090000c61c783b */ /* 0x000eae0000004200 */
[----:B---3--:R-:W-:Y:S01]  /*4840*/  HMMA.16816.F32.BF16 R188, R4, R14, RZ ;  /* 0x0000000e04bc723c */ /* 0x008fe200000418ff */
[----:B-1----:R-:W-:-:S07]  /*4850*/  FFMA.FTZ R2, R59, c[0x0][0x2d0], -R0 ;  /* 0x0000b4003b027a23 */ /* 0x002fce0000010800 */
[C---:B------:R-:W-:Y:S01]  /*4860*/  HMMA.16816.F32.BF16 R160, R4.reuse, R20, RZ ;  /* 0x0000001404a0723c */ /* 0x040fe200000418ff */
[----:B------:R1:W3:Y:S07]  /*4870*/  MUFU.EX2 R235, R2 ;  /* 0x0000000200eb7308 */ /* 0x0002ee0000000800 */
[C---:B------:R-:W-:Y:S01]  /*4880*/  HMMA.16816.F32.BF16 R56, R4.reuse, R22, RZ ;  /* 0x000000160438723c */ /* 0x040fe200000418ff */
[----:B------:R-:W2:Y:S07]  /*4890*/  LDSM.16.MT88.4 R20, [R200+0x900] ;  /* 0x00090000c814783b */ /* 0x000eae0000004200 */
[----:B------:R-:W-:Y:S01]  /*48a0*/  HMMA.16816.F32.BF16 R140, R4, R16, RZ ;  /* 0x00000010048c723c */ /* 0x000fe200000418ff */
[----:B------:R-:W-:Y:S01]  /*48b0*/  MOV R184, R189 ;  /* 0x000000bd00b87202 */ /* 0x000fe20000000f00 */
[----:B------:R-:W-:Y:S01]  /*48c0*/  IMAD.MOV.U32 R179, RZ, RZ, R190 ;  /* 0x000000ffffb37224 */ /* 0x000fe200078e00be */
[----:B-1----:R-:W-:Y:S01]  /*48d0*/  MOV R2, R188 ;  /* 0x000000bc00027202 */ /* 0x002fe20000000f00 */
[----:B------:R-:W-:-:S04]  /*48e0*/  IMAD.MOV.U32 R178, RZ, RZ, R191 ;  /* 0x000000ffffb27224 */ /* 0x000fc800078e00bf */
[C---:B------:R-:W-:Y:S01]  /*48f0*/  HMMA.16816.F32.BF16 R60, R4.reuse, R18, RZ ;  /* 0x00000012043c723c */ /* 0x040fe200000418ff */
[----:B------:R-:W1:Y:S07]  /*4900*/  LDSM.16.MT88.4 R16, [R199+0x900] ;  /* 0x00090000c710783b */ /* 0x000e6e0000004200 */
[C---:B------:R-:W-:Y:S01]  /*4910*/  HMMA.16816.F32.BF16 R180, R4.reuse, R12, RZ ;  /* 0x0000000c04b4723c */ /* 0x040fe200000418ff */
        /* <DEDUP_REMOVED lines=8> */
[C---:B------:R-:W-:Y:S08]  /*49a0*/  HMMA.16816.F32.BF16 R44, R4.reuse, R46, RZ ;  /* 0x0000002e042c723c */ /* 0x040ff000000418ff */
[C---:B-----5:R-:W-:Y:S08]  /*49b0*/  HMMA.16816.F32.BF16 R148, R4.reuse, R24, RZ ;  /* 0x000000180494723c */ /* 0x060ff000000418ff */
[----:B------:R-:W-:Y:S07]  /*49c0*/  HMMA.16816.F32.BF16 R152, R4, R26, RZ ;  /* 0x0000001a0498723c */ /* 0x000fee00000418ff */
[----:B----4-:R-:W-:-:S02]  /*49d0*/  F2FP.BF16.PACK_AB R4, R177, R175 ;  /* 0x000000afb104723e */ /* 0x010fc400000010ff */
[----:B--2---:R-:W-:Y:S02]  /*49e0*/  F2FP.BF16.PACK_AB R6, R11, R223 ;  /* 0x000000df0b06723e */ /* 0x004fe400000010ff */
[----:B------:R-:W-:Y:S02]  /*49f0*/  F2FP.BF16.PACK_AB R5, R244, R247 ;  /* 0x000000f7f405723e */ /* 0x000fe400000010ff */
[----:B---3--:R-:W-:-:S07]  /*4a00*/  F2FP.BF16.PACK_AB R7, R235, R245 ;  /* 0x000000f5eb07723e */ /* 0x008fce00000010ff */
[C---:B------:R-:W-:Y:S08]  /*4a10*/  HMMA.16816.F32.BF16 R24, R4.reuse, R32, R116 ;  /* 0x000000200418723c */ /* 0x040ff00000041874 */
[C---:B------:R-:W-:Y:S08]  /*4a20*/  HMMA.16816.F32.BF16 R228, R4.reuse, R28, R112 ;  /* 0x0000001c04e4723c */ /* 0x040ff00000041870 */
[C---:B------:R-:W-:Y:S01]  /*4a30*/  HMMA.16816.F32.BF16 R188, R4.reuse, R30, R84 ;  /* 0x0000001e04bc723c */ /* 0x040fe20000041854 */
[----:B------:R-:W2:Y:S07]  /*4a40*/  LDSM.16.MT88.4 R28, [R200+0x2900] ;  /* 0x00290000c81c783b */ /* 0x000eae0000004200 */
[----:B------:R-:W-:Y:S01]  /*4a50*/  HMMA.16816.F32.BF16 R32, R4, R34, R128 ;  /* 0x000000220420723c */ /* 0x000fe20000041880 */
[----:B------:R-:W-:Y:S01]  /*4a60*/  IMAD.MOV.U32 R116, RZ, RZ, R24 ;  /* 0x000000ffff747224 */ /* 0x000fe200078e0018 */
[----:B------:R-:W-:Y:S01]  /*4a70*/  MOV R165, R26 ;  /* 0x0000001a00a57202 */ /* 0x000fe20000000f00 */
[----:B------:R-:W-:-:S02]  /*4a80*/  IMAD.MOV.U32 R166, RZ, RZ, R25 ;  /* 0x000000ffffa67224 */ /* 0x000fc400078e0019 */
[----:B------:R-:W-:Y:S02]  /*4a90*/  IMAD.MOV.U32 R164, RZ, RZ, R27 ;  /* 0x000000ffffa47224 */ /* 0x000fe400078e001b */
[----:B------:R-:W3:Y:S01]  /*4aa0*/  LDSM.16.MT88.4 R24, [R198+0x2900] ;  /* 0x00290000c618783b */ /* 0x000ee20000004200 */
[C---:B------:R-:W-:Y:S08]  /*4ab0*/  HMMA.16816.F32.BF16 R248, R4.reuse, R22, R124 ;  /* 0x0000001604f8723c */ /* 0x040ff0000004187c */
[C---:B-1----:R-:W-:Y:S08]  /*4ac0*/  HMMA.16816.F32.BF16 R124, R4.reuse, R16, R104 ;  /* 0x00000010047c723c */ /* 0x042ff00000041868 */
[----:B------:R-:W-:Y:S01]  /*4ad0*/  HMMA.16816.F32.BF16 R192, R4, R20, R108 ;  /* 0x0000001404c0723c */ /* 0x000fe2000004186c */
[----:B------:R-:W-:Y:S01]  /*4ae0*/  IMAD.MOV.U32 R128, RZ, RZ, R35 ;  /* 0x000000ffff807224 */ /* 0x000fe200078e0023 */
[----:B------:R-:W-:Y:S01]  /*4af0*/  MOV R119, R33 ;  /* 0x0000002100777202 */ /* 0x000fe20000000f00 */
[----:B------:R-:W-:Y:S01]  /*4b00*/  IMAD.MOV.U32 R118, RZ, RZ, R34 ;  /* 0x000000ffff767224 */ /* 0x000fe200078e0022 */
[----:B------:R-:W-:Y:S01]  /*4b10*/  LDSM.16.MT88.4 R20, [R197+0x4900] ;  /* 0x00490000c514783b */ /* 0x000fe20000004200 */
[----:B------:R-:W-:-:S03]  /*4b20*/  IMAD.MOV.U32 R117, RZ, RZ, R32 ;  /* 0x000000ffff757224 */ /* 0x000fc600078e0020 */
[C---:B------:R-:W-:Y:S01]  /*4b30*/  HMMA.16816.F32.BF16 R104, R4.reuse, R18, R80 ;  /* 0x000000120468723c */ /* 0x040fe20000041850 */
[----:B------:R-:W1:Y:S04]  /*4b40*/  LDSM.16.MT88.4 R16, [R198+0x4900] ;  /* 0x00490000c610783b */ /* 0x000e680000004200 */
[----:B------:R-:W-:Y:S02]  /*4b50*/  LDSM.16.MT88.4 R32, [R199+0x2900] ;  /* 0x00290000c720783b */ /* 0x000fe40000004200 */
[----:B------:R-:W-:Y:S01]  /*4b60*/  IMAD.MOV.U32 R80, RZ, RZ, R128 ;  /* 0x000000ffff507224 */ /* 0x000fe200078e0080 */
[----:B------:R-:W-:Y:S01]  /*4b70*/  HMMA.16816.F32.BF16 R108, R4, R12, R64 ;  /* 0x0000000c046c723c */ /* 0x000fe20000041840 */
[----:B------:R-:W-:Y:S01]  /*4b80*/  MOV R83, R179 ;  /* 0x000000b300537202 */ /* 0x000fe20000000f00 */
[----:B------:R-:W-:Y:S01]  /*4b90*/  IMAD.MOV.U32 R82, RZ, RZ, R184 ;  /* 0x000000ffff527224 */ /* 0x000fe200078e00b8 */
[----:B------:R-:W-:-:S04]  /*4ba0*/  MOV R81, R185 ;  /* 0x000000b900517202 */ /* 0x000fc80000000f00 */
[----:B------:R-:W-:Y:S01]  /*4bb0*/  IMAD.MOV.U32 R66, RZ, RZ, R119 ;  /* 0x000000ffff427224 */ /* 0x000fe200078e0077 */
[----:B------:R-:W-:Y:S01]  /*4bc0*/  HMMA.16816.F32.BF16 R112, R4, R14, R76 ;  /* 0x0000000e0470723c */ /* 0x000fe2000004184c */
[----:B------:R-:W4:Y:S01]  /*4bd0*/  LDSM.16.MT88.4 R12, [R200+0x4900] ;  /* 0x00490000c80c783b */ /* 0x000f220000004200 */
[----:B------:R-:W-:Y:S01]  /*4be0*/  IMAD.MOV.U32 R67, RZ, RZ, R118 ;  /* 0x000000ffff437224 */ /* 0x000fe200078e0076 */
[----:B------:R-:W-:Y:S01]  /*4bf0*/  MOV R65, R117 ;  /* 0x0000007500417202 */ /* 0x000fe20000000f00 */
[----:B------:R-:W-:-:S03]  /*4c00*/  IMAD.MOV.U32 R64, RZ, RZ, R178 ;  /* 0x000000ffff407224 */ /* 0x000fc600078e00b2 */
[----:B------:R-:W-:Y:S01]  /*4c10*/  IMAD.MOV.U32 R79, RZ, RZ, R116 ;  /* 0x000000ffff4f7224 */ /* 0x000fe200078e0074 */
[C---:B--2---:R-:W-:Y:S08]  /*4c20*/  HMMA.16816.F32.BF16 R84, R4.reuse, R28, R100 ;  /* 0x0000001c0454723c */ /* 0x044ff00000041864 */
[C---:B---3--:R-:W-:Y:S07]  /*4c30*/  HMMA.16816.F32.BF16 R116, R4.reuse, R24, R40 ;  /* 0x000000180474723c */ /* 0x048fee0000041828 */
[----:B------:R-:W-:Y:S01]  /*4c40*/  IMAD.MOV.U32 R43, RZ, RZ, R173 ;  /* 0x000000ffff2b7224 */ /* 0x000fe200078e00ad */
[----:B------:R-:W-:Y:S01]  /*4c50*/  HMMA.16816.F32.BF16 R240, R4, R26, R72 ;  /* 0x0000001a04f0723c */ /* 0x000fe20000041848 */
[----:B------:R-:W2:Y:S01]  /*4c60*/  LDSM.16.MT88.4 R24, [R199+0x4900] ;  /* 0x00490000c718783b */ /* 0x000ea20000004200 */
[----:B------:R-:W-:Y:S01]  /*4c70*/  MOV R42, R172 ;  /* 0x000000ac002a7202 */ /* 0x000fe20000000f00 */
[----:B------:R-:W-:-:S05]  /*4c80*/  IMAD.MOV.U32 R41, RZ, RZ, R167 ;  /* 0x000000ffff297224 */ /* 0x000fca00078e00a7 */
[C---:B------:R-:W-:Y:S01]  /*4c90*/  HMMA.16816.F32.BF16 R236, R4.reuse, R30, R68 ;  /* 0x0000001e04ec723c */ /* 0x040fe20000041844 */
[----:B------:R-:W3:Y:S01]  /*4ca0*/  LDSM.16.MT88.4 R28, [R197+0x6900] ;  /* 0x00690000c51c783b */ /* 0x000ee20000004200 */
[----:B------:R-:W-:Y:S01]  /*4cb0*/  IMAD.MOV.U32 R101, RZ, RZ, R86 ;  /* 0x000000ffff657224 */ /* 0x000fe200078e0056 */
[----:B------:R-:W-:Y:S01]  /*4cc0*/  MOV R100, R87 ;  /* 0x0000005700647202 */ /* 0x000fe20000000f00 */
[----:B------:R-:W-:Y:S01]  /*4cd0*/  IMAD.MOV.U32 R87, RZ, RZ, R177 ;  /* 0x000000ffff577224 */ /* 0x000fe200078e00b1 */
[----:B------:R-:W-:Y:S01]  /*4ce0*/  MOV R103, R84 ;  /* 0x0000005400677202 */ /* 0x000fe20000000f00 */
[----:B------:R-:W-:Y:S02]  /*4cf0*/  IMAD.MOV.U32 R86, RZ, RZ, R176 ;  /* 0x000000ffff567224 */ /* 0x000fe400078e00b0 */
[----:B-1----:R-:W-:Y:S01]  /*4d00*/  HMMA.16816.F32.BF16 R128, R4, R16, R88 ;  /* 0x000000100480723c */ /* 0x002fe20000041858 */
[----:B------:R-:W-:Y:S01]  /*4d10*/  IMAD.MOV.U32 R102, RZ, RZ, R85 ;  /* 0x000000ffff667224 */ /* 0x000fe200078e0055 */
[----:B------:R-:W-:Y:S01]  /*4d20*/  MOV R85, R175 ;  /* 0x000000af00557202 */ /* 0x000fe20000000f00 */
[----:B------:R-:W-:-:S04]  /*4d30*/  IMAD.MOV.U32 R84, RZ, RZ, R174 ;  /* 0x000000ffff547224 */ /* 0x000fc800078e00ae */
[----:B------:R-:W-:Y:S01]  /*4d40*/  IMAD.MOV.U32 R17, RZ, RZ, R79 ;  /* 0x000000ffff117224 */ /* 0x000fe200078e004f */
[----:B----4-:R-:W-:Y:S01]  /*4d50*/  HMMA.16816.F32.BF16 R88, R4, R12, R36 ;  /* 0x0000000c0458723c */ /* 0x010fe20000041824 */
[----:B------:R-:W-:-:S06]  /*4d60*/  MOV R16, R64 ;  /* 0x0000004000107202 */ /* 0x000fcc0000000f00 */
[----:B------:R-:W-:Y:S01]  /*4d70*/  IMAD.MOV.U32 R39, RZ, RZ, R2 ;  /* 0x000000ffff277224 */ /* 0x000fe200078e0002 */
[C---:B------:R-:W-:Y:S01]  /*4d80*/  HMMA.16816.F32.BF16 R72, R4.reuse, R14, R44 ;  /* 0x0000000e0448723c */ /* 0x040fe2000004182c */
[----:B------:R-:W1:Y:S01]  /*4d90*/  LDSM.16.MT88.4 R12, [R200+0x6900] ;  /* 0x00690000c80c783b */ /* 0x000e620000004200 */
[----:B------:R-:W-:Y:S02]  /*4da0*/  FFMA.FTZ R2, R157, c[0x0][0x2d0], -R8 ;  /* 0x0000b4009d027a23 */ /* 0x000fe40000010808 */
[----:B------:R-:W-:Y:S02]  /*4db0*/  IMAD.MOV.U32 R38, RZ, RZ, R84 ;  /* 0x000000ffff267224 */ /* 0x000fe400078e0054 */
[----:B------:R4:W-:Y:S01]  /*4dc0*/  MUFU.EX2 R40, R2 ;  /* 0x0000000200287308 */ /* 0x0009e20000000800 */
[----:B------:R-:W-:Y:S01]  /*4dd0*/  IMAD.MOV.U32 R44, RZ, RZ, R39 ;  /* 0x000000ffff2c7224 */ /* 0x000fe200078e0027 */
[----:B------:R-:W-:Y:S01]  /*4de0*/  HMMA.16816.F32.BF16 R176, R4, R34, R120 ;  /* 0x0000002204b0723c */ /* 0x000fe20000041878 */
[----:B------:R-:W-:-:S02]  /*4df0*/  IMAD.MOV.U32 R39, RZ, RZ, R85 ;  /* 0x000000ffff277224 */ /* 0x000fc400078e0055 */
[----:B------:R-:W-:-:S04]  /*4e00*/  IMAD.MOV.U32 R47, RZ, RZ, R16 ;  /* 0x000000ffff2f7224 */ /* 0x000fc800078e0010 */
[----:B------:R-:W-:Y:S01]  /*4e10*/  IMAD.MOV.U32 R120, RZ, RZ, R166 ;  /* 0x000000ffff787224 */ /* 0x000fe200078e00a6 */
[----:B------:R-:W-:Y:S01]  /*4e20*/  MOV R121, R165 ;  /* 0x000000a500797202 */ /* 0x000fe20000000f00 */
[----:B------:R-:W-:Y:S01]  /*4e30*/  IMAD.MOV.U32 R122, RZ, RZ, R164 ;  /* 0x000000ffff7a7224 */ /* 0x000fe200078e00a4 */
[----:B------:R-:W-:Y:S01]  /*4e40*/  HMMA.16816.F32.BF16 R172, R4, R20, R92 ;  /* 0x0000001404ac723c */ /* 0x000fe2000004185c */
[----:B------:R-:W-:Y:S02]  /*4e50*/  IMAD.MOV.U32 R123, RZ, RZ, R81 ;  /* 0x000000ffff7b7224 */ /* 0x000fe400078e0051 */
[----:B----4-:R-:W-:-:S05]  /*4e60*/  FFMA.FTZ R2, R158, c[0x0][0x2d0], -R8 ;  /* 0x0000b4009e027a23 */ /* 0x010fca0000010808 */
[C---:B------:R-:W-:Y:S01]  /*4e70*/  HMMA.16816.F32.BF16 R164, R4.reuse, R22, R52 ;  /* 0x0000001604a4723c */ /* 0x040fe20000041834 */
[----:B------:R-:W4:Y:S01]  /*4e80*/  LDSM.16.MT88.4 R20, [R198+0x6900] ;  /* 0x00690000c614783b */ /* 0x000f220000004200 */
[----:B------:R5:W1:Y:S06]  /*4e90*/  MUFU.EX2 R36, R2 ;  /* 0x0000000200247308 */ /* 0x000a6c0000000800 */
[C---:B------:R-:W-:Y:S01]  /*4ea0*/  HMMA.16816.F32.BF16 R184, R4.reuse, R32, R96 ;  /* 0x0000002004b8723c */ /* 0x040fe20000041860 */
[----:B------:R-:W1:Y:S06]  /*4eb0*/  LDSM.16.MT88.4 R32, [R199+0x6900] ;  /* 0x00690000c720783b */ /* 0x000e6c0000004200 */
[----:B------:R-:W-:Y:S01]  /*4ec0*/  IMAD.MOV.U32 R99, RZ, RZ, R80 ;  /* 0x000000ffff637224 */ /* 0x000fe200078e0050 */
[----:B------:R-:W-:Y:S01]  /*4ed0*/  HMMA.16816.F32.BF16 R92, R4, R18, R48 ;  /* 0x00000012045c723c */ /* 0x000fe20000041830 */
[----:B------:R-:W-:Y:S01]  /*4ee0*/  IMAD.MOV.U32 R96, RZ, RZ, R65 ;  /* 0x000000ffff607224 */ /* 0x000fe200078e0041 */
[----:B------:R-:W-:Y:S01]  /*4ef0*/  MOV R98, R67 ;  /* 0x0000004300627202 */ /* 0x000fe20000000f00 */
[----:B-----5:R-:W-:-:S02]  /*4f00*/  FFMA.FTZ R2, R159, c[0x0][0x2d0], -R8 ;  /* 0x0000b4009f027a23 */ /* 0x020fc40000010808 */
[----:B------:R-:W-:Y:S02]  /*4f10*/  IMAD.MOV.U32 R97, RZ, RZ, R66 ;  /* 0x000000ffff617224 */ /* 0x000fe400078e0042 */
[----:B------:R5:W1:Y:S01]  /*4f20*/  MUFU.EX2 R37, R2 ;  /* 0x0000000200257308 */ /* 0x000a620000000800 */
[----:B------:R-:W-:Y:S01]  /*4f30*/  MOV R18, R82 ;  /* 0x0000005200127202 */ /* 0x000fe20000000f00 */
[----:B------:R-:W-:Y:S01]  /*4f40*/  IMAD.MOV.U32 R19, RZ, RZ, R83 ;  /* 0x000000ffff137224 */ /* 0x000fe200078e0053 */
[----:B--2---:R-:W-:Y:S02]  /*4f50*/  HMMA.16816.F32.BF16 R52, R4, R24, R136 ;  /* 0x000000180434723c */ /* 0x004fe40000041888 */
[----:B------:R-:W-:Y:S01]  /*4f60*/  MOV R45, R18 ;  /* 0x00000012002d7202 */ /* 0x000fe20000000f00 */
[----:B------:R-:W-:-:S04]  /*4f70*/  IMAD.MOV.U32 R46, RZ, RZ, R19 ;  /* 0x000000ffff2e7224 */ /* 0x000fc800078e0013 */
[----:B------:R-:W-:Y:S01]  /*4f80*/  IMAD.MOV.U32 R138, RZ, RZ, R38 ;  /* 0x000000ffff8a7224 */ /* 0x000fe200078e0026 */
[----:B------:R-:W-:Y:S01]  /*4f90*/  HMMA.16816.F32.BF16 R80, R4, R26, R132 ;  /* 0x0000001a0450723c */ /* 0x000fe20000041884 */
[----:B------:R-:W2:Y:S01]  /*4fa0*/  LDSM.16.MT88.4 R24, [R197+0x1100] ;  /* 0x00110000c518783b */ /* 0x000ea20000004200 */
[----:B------:R-:W-:Y:S02]  /*4fb0*/  IMAD.MOV.U32 R139, RZ, RZ, R41 ;  /* 0x000000ffff8b7224 */ /* 0x000fe400078e0029 */
[----:B-----5:R-:W-:-:S03]  /*4fc0*/  FFMA.FTZ R2, R168, c[0x0][0x2d0], -R8 ;  /* 0x0000b400a8027a23 */ /* 0x020fc60000010808 */
[----:B------:R-:W-:Y:S01]  /*4fd0*/  IMAD.MOV.U32 R133, RZ, RZ, R120 ;  /* 0x000000ffff857224 */ /* 0x000fe200078e0078 */
[C---:B---3--:R-:W-:Y:S01]  /*4fe0*/  HMMA.16816.F32.BF16 R76, R4.reuse, R30, R60 ;  /* 0x0000001e044c723c */ /* 0x048fe2000004183c */
[----:B------:R3:W5:Y:S01]  /*4ff0*/  MUFU.EX2 R168, R2 ;  /* 0x0000000200a87308 */ /* 0x0007620000000800 */
[----:B------:R-:W-:Y:S01]  /*5000*/  IMAD.MOV.U32 R134, RZ, RZ, R121 ;  /* 0x000000ffff867224 */ /* 0x000fe200078e0079 */
[----:B------:R-:W-:Y:S01]  /*5010*/  MOV R120, R86 ;  /* 0x0000005600787202 */ /* 0x000fe20000000f00 */
[----:B------:R-:W-:Y:S01]  /*5020*/  IMAD.MOV.U32 R121, RZ, RZ, R87 ;  /* 0x000000ffff797224 */ /* 0x000fe200078e0057 */
[----:B------:R-:W-:Y:S01]  /*5030*/  MOV R135, R122 ;  /* 0x0000007a00877202 */ /* 0x000fe20000000f00 */
[----:B------:R-:W-:Y:S01]  /*5040*/  IMAD.MOV.U32 R122, RZ, RZ, R223 ;  /* 0x000000ffff7a7224 */ /* 0x000fe200078e00df */
[----:B------:R-:W-:Y:S01]  /*5050*/  MOV R132, R17 ;  /* 0x0000001100847202 */ /* 0x000fe20000000f00 */
[----:B-1----:R-:W-:Y:S01]  /*5060*/  HMMA.16816.F32.BF16 R60, R4, R12, R160 ;  /* 0x0000000c043c723c */ /* 0x002fe200000418a0 */
[----:B------:R-:W-:Y:S01]  /*5070*/  LDSM.16.MT88.4 R16, [R199+0x1100] ;  /* 0x00110000c710783b */ /* 0x000fe20000004200 */
[----:B------:R-:W-:Y:S01]  /*5080*/  IMAD.MOV.U32 R136, RZ, RZ, R139 ;  /* 0x000000ffff887224 */ /* 0x000fe200078e008b */
[----:B------:R-:W-:-:S05]  /*5090*/  MOV R139, R120 ;  /* 0x00000078008b7202 */ /* 0x000fca0000000f00 */
[C---:B------:R-:W-:Y:S01]  /*50a0*/  HMMA.16816.F32.BF16 R84, R4.reuse, R14, R56 ;  /* 0x0000000e0454723c */ /* 0x040fe20000041838 */
[----:B---3--:R-:W-:Y:S01]  /*50b0*/  FFMA.FTZ R2, R144, c[0x0][0x2d0], -R0 ;  /* 0x0000b40090027a23 */ /* 0x008fe20000010800 */
[----:B------:R-:W1:Y:S01]  /*50c0*/  LDSM.16.MT88.4 R12, [R197+0x3100] ;  /* 0x00310000c50c783b */ /* 0x000e620000004200 */
[----:B------:R-:W-:Y:S02]  /*50d0*/  IMAD.MOV.U32 R144, RZ, RZ, R36 ;  /* 0x000000ffff907224 */ /* 0x000fe400078e0024 */
[----:B------:R3:W-:Y:S01]  /*50e0*/  MUFU.EX2 R223, R2 ;  /* 0x0000000200df7308 */ /* 0x0007e20000000800 */
[----:B------:R-:W-:Y:S02]  /*50f0*/  IMAD.MOV.U32 R36, RZ, RZ, R42 ;  /* 0x000000ffff247224 */ /* 0x000fe400078e002a */
[C---:B----4-:R-:W-:Y:S07]  /*5100*/  HMMA.16816.F32.BF16 R48, R4.reuse, R22, R152 ;  /* 0x000000160430723c */ /* 0x050fee0000041898 */
[----:B------:R-:W-:Y:S01]  /*5110*/  MOV R155, R37 ;  /* 0x00000025009b7202 */ /* 0x000fe20000000f00 */
[----:B------:R-:W-:Y:S01]  /*5120*/  IMAD.MOV.U32 R154, RZ, RZ, R36 ;  /* 0x000000ffff9a7224 */ /* 0x000fe200078e0024 */
[----:B------:R-:W-:Y:S01]  /*5130*/  MOV R37, R43 ;  /* 0x0000002b00257202 */ /* 0x000fe20000000f00 */
[----:B------:R-:W-:Y:S01]  /*5140*/  IMAD.MOV.U32 R153, RZ, RZ, R39 ;  /* 0x000000ffff997224 */ /* 0x000fe200078e0027 */
[----:B------:R-:W-:Y:S01]  /*5150*/  HMMA.16816.F32.BF16 R64, R4, R20, R148 ;  /* 0x000000140440723c */ /* 0x000fe20000041894 */
[----:B------:R-:W-:Y:S01]  /*5160*/  LDSM.16.MT88.4 R20, [R198+0x1100] ;  /* 0x00110000c614783b */ /* 0x000fe20000004200 */
[----:B---3--:R-:W-:Y:S01]  /*5170*/  FFMA.FTZ R2, R145, c[0x0][0x2d0], -R0 ;  /* 0x0000b40091027a23 */ /* 0x008fe20000010800 */
[----:B------:R-:W-:-:S02]  /*5180*/  MOV R137, R37 ;  /* 0x0000002500897202 */ /* 0x000fc40000000f00 */
[----:B------:R-:W3:Y:S01]  /*5190*/  LDSM.16.MT88.4 R36, [R199+0x3100] ;  /* 0x00310000c724783b */ /* 0x000ee20000004200 */
[----:B------:R4:W1:Y:S01]  /*51a0*/  MUFU.EX2 R159, R2 ;  /* 0x00000002009f7308 */ /* 0x0008620000000800 */
[----:B------:R-:W-:Y:S01]  /*51b0*/  MOV R145, R40 ;  /* 0x0000002800917202 */ /* 0x000fe20000000f00 */
[C---:B------:R-:W-:Y:S01]  /*51c0*/  HMMA.16816.F32.BF16 R68, R4.reuse, R28, R140 ;  /* 0x0000001c0444723c */ /* 0x040fe2000004188c */
[----:B------:R-:W2:Y:S04]  /*51d0*/  LDSM.16.MT88.4 R28, [R200+0x3100] ;  /* 0x00310000c81c783b */ /* 0x000ea80000004200 */
[----:B------:R-:W-:Y:S03]  /*51e0*/  LDSM.16.MT88.4 R40, [R200+0x1100] ;  /* 0x00110000c828783b */ /* 0x000fe60000004200 */
[----:B------:R-:W-:Y:S01]  /*51f0*/  HMMA.16816.F32.BF16 R56, R4, R32, R180 ;  /* 0x000000200438723c */ /* 0x000fe200000418b4 */
[----:B----4-:R-:W-:-:S06]  /*5200*/  FFMA.FTZ R2, R147, c[0x0][0x2d0], -R0 ;  /* 0x0000b40093027a23 */ /* 0x010fcc0000010800 */
[----:B------:R-:W-:Y:S01]  /*5210*/  MOV R182, R123 ;  /* 0x0000007b00b67202 */ /* 0x000fe20000000f00 */
[----:B------:R-:W-:Y:S01]  /*5220*/  HMMA.16816.F32.BF16 R44, R4, R34, R44 ;  /* 0x00000022042c723c */ /* 0x000fe2000004182c */
[----:B------:R-:W4:Y:S01]  /*5230*/  LDSM.16.MT88.4 R32, [R198+0x3100] ;  /* 0x00310000c620783b */ /* 0x000f220000004200 */
[----:B------:R3:W-:Y:S01]  /*5240*/  MUFU.EX2 R158, R2 ;  /* 0x00000002009e7308 */ /* 0x0007e20000000800 */
[----:B------:R-:W-:Y:S02]  /*5250*/  IMAD.MOV.U32 R181, RZ, RZ, R121 ;  /* 0x000000ffffb57224 */ /* 0x000fe400078e0079 */
[----:B------:R-:W-:Y:S02]  /*5260*/  IMAD.MOV.U32 R183, RZ, RZ, R122 ;  /* 0x000000ffffb77224 */ /* 0x000fe400078e007a */
[----:B------:R-:W-:Y:S02]  /*5270*/  F2FP.BF16.PACK_AB R4, R144, R145 ;  /* 0x000000919004723e */ /* 0x000fe400000010ff */
[----:B-----5:R-:W-:-:S02]  /*5280*/  F2FP.BF16.PACK_AB R6, R168, R155 ;  /* 0x0000009ba806723e */ /* 0x020fc400000010ff */
[----:B-1----:R-:W-:Y:S01]  /*5290*/  F2FP.BF16.PACK_AB R5, R159, R223 ;  /* 0x000000df9f05723e */ /* 0x002fe200000010ff */
[----:B---3--:R-:W-:-:S04]  /*52a0*/  FFMA.FTZ R2, R146, c[0x0][0x2d0], -R0 ;  /* 0x0000b40092027a23 */ /* 0x008fc80000010800 */
[----:B------:R-:W1:Y:S02]  /*52b0*/  MUFU.EX2 R157, R2 ;  /* 0x00000002009d7308 */ /* 0x000e640000000800 */
[----:B-1----:R-:W-:-:S07]  /*52c0*/  F2FP.BF16.PACK_AB R7, R157, R158 ;  /* 0x0000009e9d07723e */ /* 0x002fce00000010ff */
[C---:B--2---:R-:W-:Y:S08]  /*52d0*/  HMMA.16816.F32.BF16 R160, R4.reuse, R24, R132 ;  /* 0x0000001804a0723c */ /* 0x044ff00000041884 */
[C---:B------:R-:W-:Y:S08]  /*52e0*/  HMMA.16816.F32.BF16 R24, R4.reuse, R26, R96 ;  /* 0x0000001a0418723c */ /* 0x040ff00000041860 */
[C---:B------:R-:W-:Y:S08]  /*52f0*/  HMMA.16816.F32.BF16 R108, R4.reuse, R12, R108 ;  /* 0x0000000c046c723c */ /* 0x040ff0000004186c */
[C---:B------:R-:W-:Y:S01]  /*5300*/  HMMA.16816.F32.BF16 R112, R4.reuse, R14, R112 ;  /* 0x0000000e0470723c */ /* 0x040fe20000041870 */
[----:B------:R-:W1:Y:S07]  /*5310*/  LDSM.16.MT88.4 R12, [R200+0x5100] ;  /* 0x00510000c80c783b */ /* 0x000e6e0000004200 */
[----:B------:R-:W-:Y:S01]  /*5320*/  HMMA.16816.F32.BF16 R184, R4, R36, R184 ;  /* 0x0000002404b8723c */ /* 0x000fe200000418b8 */
[----:B------:R-:W-:Y:S01]  /*5330*/  IMAD.MOV.U32 R2, RZ, RZ, R24 ;  /* 0x000000ffff027224 */ /* 0x000fe200078e0018 */
[----:B------:R-:W-:Y:S01]  /*5340*/  MOV R147, R26 ;  /* 0x0000001a00937202 */ /* 0x000fe20000000f00 */
[----:B------:R-:W-:-:S02]  /*5350*/  IMAD.MOV.U32 R152, RZ, RZ, R25 ;  /* 0x000000ffff987224 */ /* 0x000fc400078e0019 */
[----:B------:R-:W-:Y:S02]  /*5360*/  IMAD.MOV.U32 R146, RZ, RZ, R27 ;  /* 0x000000ffff927224 */ /* 0x000fe400078e001b */
[----:B------:R-:W-:Y:S01]  /*5370*/  LDSM.16.MT88.4 R24, [R197+0x5100] ;  /* 0x00510000c518783b */ /* 0x000fe20000004200 */
[----:B------:R-:W-:Y:S01]  /*5380*/  HMMA.16816.F32.BF16 R148, R4, R16, R124 ;  /* 0x000000100494723c */ /* 0x000fe2000004187c */
[----:B------:R-:W-:Y:S01]  /*5390*/  MOV R37, R182 ;  /* 0x000000b600257202 */ /* 0x000fe20000000f00 */
[----:B------:R-:W-:-:S06]  /*53a0*/  IMAD.MOV.U32 R36, RZ, RZ, R183 ;  /* 0x000000ffff247224 */ /* 0x000fcc00078e00b7 */
[C---:B------:R-:W-:Y:S01]  /*53b0*/  HMMA.16816.F32.BF16 R104, R4.reuse, R18, R104 ;  /* 0x000000120468723c */ /* 0x040fe20000041868 */
[----:B------:R-:W2:Y:S07]  /*53c0*/  LDSM.16.MT88.4 R16, [R198+0x5100] ;  /* 0x00510000c610783b */ /* 0x000eae0000004200 */
[C---:B------:R-:W-:Y:S07]  /*53d0*/  HMMA.16816.F32.BF16 R132, R4.reuse, R20, R228 ;  /* 0x000000140484723c */ /* 0x040fee00000418e4 */
[----:B------:R-:W-:Y:S01]  /*53e0*/  IMAD.MOV.U32 R228, RZ, RZ, R103 ;  /* 0x000000ffffe47224 */ /* 0x000fe200078e0067 */
[----:B------:R-:W-:Y:S01]  /*53f0*/  MOV R229, R102 ;  /* 0x0000006600e57202 */ /* 0x000fe20000000f00 */
[----:B------:R-:W-:Y:S01]  /*5400*/  IMAD.MOV.U32 R230, RZ, RZ, R101 ;  /* 0x000000ffffe67224 */ /* 0x000fe200078e0065 */
[----:B------:R-:W-:Y:S01]  /*5410*/  HMMA.16816.F32.BF16 R236, R4, R30, R236 ;  /* 0x0000001e04ec723c */ /* 0x000fe200000418ec */
[----:B------:R-:W-:-:S07]  /*5420*/  IMAD.MOV.U32 R231, RZ, RZ, R100 ;  /* 0x000000ffffe77224 */ /* 0x000fce00078e0064 */
[C---:B------:R-:W-:Y:S01]  /*5430*/  HMMA.16816.F32.BF16 R124, R4.reuse, R28, R228 ;  /* 0x0000001c047c723c */ /* 0x040fe200000418e4 */
[----:B------:R-:W3:Y:S07]  /*5440*/  LDSM.16.MT88.4 R28, [R197+0x7100] ;  /* 0x00710000c51c783b */ /* 0x000eee0000004200 */
[C---:B------:R-:W-:Y:S01]  /*5450*/  HMMA.16816.F32.BF16 R96, R4.reuse, R22, R188 ;  /* 0x000000160460723c */ /* 0x040fe200000418bc */
[----:B------:R-:W5:Y:S07]  /*5460*/  LDSM.16.MT88.4 R20, [R199+0x5100] ;  /* 0x00510000c714783b */ /* 0x000f6e0000004200 */
[C---:B----4-:R-:W-:Y:S07]  /*5470*/  HMMA.16816.F32.BF16 R116, R4.reuse, R32, R116 ;  /* 0x000000200474723c */ /* 0x050fee0000041874 */
[----:B------:R-:W-:Y:S01]  /*5480*/  IMAD.MOV.U32 R32, RZ, RZ, R185 ;  /* 0x000000ffff207224 */ /* 0x000fe200078e00b9 */
[C---:B------:R-:W-:Y:S07]  /*5490*/  HMMA.16816.F32.BF16 R140, R4.reuse, R40, R192 ;  /* 0x00000028048c723c */ /* 0x040fee00000418c0 */
[----:B------:R-:W-:Y:S01]  /*54a0*/  IMAD.MOV.U32 R40, RZ, RZ, R181 ;  /* 0x000000ffff287224 */ /* 0x000fe200078e00b5 */
[----:B------:R-:W-:Y:S01]  /*54b0*/  HMMA.16816.F32.BF16 R100, R4, R42, R248 ;  /* 0x0000002a0464723c */ /* 0x000fe200000418f8 */
[----:B------:R-:W-:-:S02]  /*54c0*/  MOV R41, R2 ;  /* 0x0000000200297202 */ /* 0x000fc40000000f00 */
[----:B------:R-:W-:-:S04]  /*54d0*/  MOV R2, R186 ;  /* 0x000000ba00027202 */ /* 0x000fc80000000f00 */
[----:B------:R-:W-:Y:S01]  /*54e0*/  IMAD.MOV.U32 R43, RZ, RZ, R187 ;  /* 0x000000ffff2b7224 */ /* 0x000fe200078e00bb */
[----:B------:R-:W-:Y:S01]  /*54f0*/  HMMA.16816.F32.BF16 R180, R4, R38, R176 ;  /* 0x0000002604b4723c */ /* 0x000fe200000418b0 */
[----:B------:R-:W-:-:S06]  /*5500*/  IMAD.MOV.U32 R42, RZ, RZ, R184 ;  /* 0x000000ffff2a7224 */ /* 0x000fcc00078e00b8 */
[----:B------:R-:W-:Y:S01]  /*5510*/  MOV R178, R32 ;  /* 0x0000002000b27202 */ /* 0x000fe20000000f00 */
[----:B-1----:R-:W-:Y:S01]  /*5520*/  HMMA.16816.F32.BF16 R188, R4, R12, R88 ;  /* 0x0000000c04bc723c */ /* 0x002fe20000041858 */
[----:B------:R-:W-:Y:S02]  /*5530*/  IMAD.MOV.U32 R179, RZ, RZ, R2 ;  /* 0x000000ffffb37224 */ /* 0x000fe400078e0002 */
[----:B------:R-:W-:-:S04]  /*5540*/  FFMA.FTZ R2, R226, c[0x0][0x2d0], -R8 ;  /* 0x0000b400e2027a23 */ /* 0x000fc80000010808 */
[----:B------:R-:W-:Y:S01]  /*5550*/  MOV R91, R9 ;  /* 0x00000009005b7202 */ /* 0x000fe20000000f00 */
[----:B------:R-:W-:Y:S01]  /*5560*/  HMMA.16816.F32.BF16 R184, R4, R14, R72 ;  /* 0x0000000e04b8723c */ /* 0x000fe20000041848 */
[----:B------:R-:W-:Y:S01]  /*5570*/  LDSM.16.MT88.4 R12, [R199+0x7100] ;  /* 0x00710000c70c783b */ /* 0x000fe20000004200 */
[----:B------:R-:W-:Y:S01]  /*5580*/  IMAD.MOV.U32 R88, RZ, RZ, R137 ;  /* 0x000000ffff587224 */ /* 0x000fe200078e0089 */
[----:B------:R-:W-:Y:S01]  /*5590*/  MOV R89, R138 ;  /* 0x0000008a00597202 */ /* 0x000fe20000000f00 */
[----:B------:R-:W-:-:S04]  /*55a0*/  IMAD.MOV.U32 R90, RZ, RZ, R139 ;  /* 0x000000ffff5a7224 */ /* 0x000fc800078e008b */
[C---:B------:R-:W-:Y:S01]  /*55b0*/  HMMA.16816.F32.BF16 R120, R4.reuse, R34, R240 ;  /* 0x000000220478723c */ /* 0x040fe200000418f0 */
[----:B------:R-:W1:Y:S01]  /*55c0*/  LDSM.16.MT88.4 R32, [R198+0x7100] ;  /* 0x00710000c620783b */ /* 0x000e620000004200 */
[----:B------:R-:W-:Y:S01]  /*55d0*/  IMAD.MOV.U32 R177, RZ, RZ, R181 ;  /* 0x000000ffffb17224 */ /* 0x000fe200078e00b5 */
[----:B------:R-:W-:Y:S01]  /*55e0*/  MOV R176, R180 ;  /* 0x000000b400b07202 */ /* 0x000fe20000000f00 */
[----:B------:R-:W-:Y:S02]  /*55f0*/  IMAD.MOV.U32 R39, RZ, RZ, R182 ;  /* 0x000000ffff277224 */ /* 0x000fe400078e00b6 */
[----:B------:R-:W-:Y:S02]  /*5600*/  IMAD.MOV.U32 R38, RZ, RZ, R183 ;  /* 0x000000ffff267224 */ /* 0x000fe400078e00b7 */
[C---:B--2---:R-:W-:Y:S01]  /*5610*/  HMMA.16816.F32.BF16 R240, R4.reuse, R16, R128 ;  /* 0x0000001004f0723c */ /* 0x044fe20000041880 */
[----:B------:R2:W-:Y:S06]  /*5620*/  MUFU.EX2 R129, R2 ;  /* 0x0000000200817308 */ /* 0x0005ec0000000800 */
[----:B------:R-:W-:Y:S01]  /*5630*/  MOV R130, R177 ;  /* 0x000000b100827202 */ /* 0x000fe20000000f00 */
[----:B------:R-:W-:Y:S01]  /*5640*/  HMMA.16816.F32.BF16 R248, R4, R24, R172 ;  /* 0x0000001804f8723c */ /* 0x000fe200000418ac */
[----:B------:R-:W-:Y:S01]  /*5650*/  IMAD.MOV.U32 R131, RZ, RZ, R176 ;  /* 0x000000ffff837224 */ /* 0x000fe200078e00b0 */
[----:B------:R-:W-:Y:S01]  /*5660*/  MOV R177, R179 ;  /* 0x000000b300b17202 */ /* 0x000fe20000000f00 */
[----:B------:R-:W-:-:S02]  /*5670*/  IMAD.MOV.U32 R176, RZ, RZ, R178 ;  /* 0x000000ffffb07224 */ /* 0x000fc400078e00b2 */
[----:B------:R-:W-:Y:S01]  /*5680*/  IMAD.MOV.U32 R178, RZ, RZ, R43 ;  /* 0x000000ffffb27224 */ /* 0x000fe200078e002b */
[----:B------:R-:W-:Y:S01]  /*5690*/  MOV R72, R131 ;  /* 0x0000008300487202 */ /* 0x000fe20000000f00 */
[----:B------:R-:W-:Y:S01]  /*56a0*/  IMAD.MOV.U32 R179, RZ, RZ, R42 ;  /* 0x000000ffffb37224 */ /* 0x000fe200078e002a */
[----:B------:R-:W-:Y:S01]  /*56b0*/  MOV R42, R40 ;  /* 0x00000028002a7202 */ /* 0x000fe20000000f00 */
[----:B--2---:R-:W-:Y:S01]  /*56c0*/  FFMA.FTZ R2, R227, c[0x0][0x2d0], -R8 ;  /* 0x0000b400e3027a23 */ /* 0x004fe20000010808 */
[C---:B------:R-:W-:Y:S01]  /*56d0*/  HMMA.16816.F32.BF16 R228, R4.reuse, R26, R164 ;  /* 0x0000001a04e4723c */ /* 0x040fe200000418a4 */
[----:B------:R-:W-:Y:S01]  /*56e0*/  IMAD.MOV.U32 R43, RZ, RZ, R41 ;  /* 0x000000ffff2b7224 */ /* 0x000fe200078e0029 */
[----:B------:R-:W-:Y:S01]  /*56f0*/  MOV R41, R147 ;  /* 0x0000009300297202 */ /* 0x000fe20000000f00 */
[----:B------:R2:W4:Y:S01]  /*5700*/  MUFU.EX2 R175, R2 ;  /* 0x0000000200af7308 */ /* 0x0005220000000800 */
[----:B------:R-:W-:Y:S01]  /*5710*/  IMAD.MOV.U32 R40, RZ, RZ, R152 ;  /* 0x000000ffff287224 */ /* 0x000fe200078e0098 */
[----:B------:R-:W-:Y:S01]  /*5720*/  LDSM.16.MT88.4 R164, [R197+0x1900] ;  /* 0x00190000c5a4783b */ /* 0x000fe20000004200 */
[----:B------:R-:W-:Y:S01]  /*5730*/  MOV R152, R154 ;  /* 0x0000009a00987202 */ /* 0x000fe20000000f00 */
[----:B------:R-:W-:Y:S01]  /*5740*/  IMAD.MOV.U32 R147, RZ, RZ, R153 ;  /* 0x000000ffff937224 */ /* 0x000fe200078e0099 */
[----:B------:R-:W-:Y:S01]  /*5750*/  HMMA.16816.F32.BF16 R192, R4, R18, R92 ;  /* 0x0000001204c0723c */ /* 0x000fe2000004185c */
[----:B------:R-:W1:Y:S01]  /*5760*/  LDSM.16.MT88.4 R16, [R200+0x7100] ;  /* 0x00710000c810783b */ /* 0x000e620000004200 */
[----:B------:R-:W-:Y:S01]  /*5770*/  MOV R154, R11 ;  /* 0x0000000b009a7202 */ /* 0x000fe20000000f00 */
[----:B------:R-:W-:-:S02]  /*5780*/  IMAD.MOV.U32 R153, RZ, RZ, R136 ;  /* 0x000000ffff997224 */ /* 0x000fc400078e0088 */
[----:B------:R-:W-:Y:S02]  /*5790*/  IMAD.MOV.U32 R136, RZ, RZ, R10 ;  /* 0x000000ffff887224 */ /* 0x000fe400078e000a */
[----:B------:R-:W-:Y:S01]  /*57a0*/  IMAD.MOV.U32 R74, RZ, RZ, R152 ;  /* 0x000000ffff4a7224 */ /* 0x000fe200078e0098 */
[C---:B---3--:R-:W-:Y:S01]  /*57b0*/  HMMA.16816.F32.BF16 R24, R4.reuse, R28, R68 ;  /* 0x0000001c0418723c */ /* 0x048fe20000041844 */
[----:B------:R-:W-:Y:S01]  /*57c0*/  MOV R75, R153 ;  /* 0x00000099004b7202 */ /* 0x000fe20000000f00 */
[----:B------:R-:W-:Y:S02]  /*57d0*/  IMAD.MOV.U32 R73, RZ, RZ, R130 ;  /* 0x000000ffff497224 */ /* 0x000fe400078e0082 */
[----:B--2---:R-:W-:Y:S01]  /*57e0*/  FFMA.FTZ R2, R232, c[0x0][0x2d0], -R8 ;  /* 0x0000b400e8027a23 */ /* 0x004fe20000010808 */
[----:B------:R-:W-:Y:S02]  /*57f0*/  MOV R232, R37 ;  /* 0x0000002500e87202 */ /* 0x000fe40000000f00 */
[----:B------:R-:W-:Y:S01]  /*5800*/  IMAD.MOV.U32 R69, RZ, RZ, R154 ;  /* 0x000000ffff457224 */ /* 0x000fe200078e009a */
[----:B------:R2:W-:Y:S01]  /*5810*/  MUFU.EX2 R227, R2 ;  /* 0x0000000200e37308 */ /* 0x0005e20000000800 */
[----:B-----5:R-:W-:Y:S01]  /*5820*/  HMMA.16816.F32.BF16 R180, R4, R22, R80 ;  /* 0x0000001604b4723c */ /* 0x020fe20000041850 */
[----:B------:R-:W-:Y:S01]  /*5830*/  MOV R68, R147 ;  /* 0x0000009300447202 */ /* 0x000fe20000000f00 */
[----:B------:R-:W-:Y:S01]  /*5840*/  IMAD.MOV.U32 R71, RZ, RZ, R145 ;  /* 0x000000ffff477224 */ /* 0x000fe200078e0091 */
[----:B------:R-:W-:-:S04]  /*5850*/  MOV R70, R144 ;  /* 0x0000009000467202 */ /* 0x000fc80000000f00 */
[----:B------:R-:W-:Y:S01]  /*5860*/  IMAD.MOV.U32 R82, RZ, RZ, R42 ;  /* 0x000000ffff527224 */ /* 0x000fe200078e002a */
[C---:B------:R-:W-:Y:S01]  /*5870*/  HMMA.16816.F32.BF16 R28, R4.reuse, R30, R76 ;  /* 0x0000001e041c723c */ /* 0x040fe2000004184c */
[----:B------:R-:W-:Y:S01]  /*5880*/  MOV R80, R155 ;  /* 0x0000009b00507202 */ /* 0x000fe20000000f00 */
[----:B------:R-:W-:Y:S01]  /*5890*/  IMAD.MOV.U32 R81, RZ, RZ, R168 ;  /* 0x000000ffff517224 */ /* 0x000fe200078e00a8 */
[----:B------:R-:W-:Y:S01]  /*58a0*/  MOV R83, R136 ;  /* 0x0000008800537202 */ /* 0x000fe20000000f00 */
[----:B------:R-:W-:Y:S01]  /*58b0*/  LDSM.16.MT88.4 R152, [R199+0x1900] ;  /* 0x00190000c798783b */ /* 0x000fe20000004200 */
[----:B--2---:R-:W-:Y:S02]  /*58c0*/  FFMA.FTZ R2, R234, c[0x0][0x2d0], -R8 ;  /* 0x0000b400ea027a23 */ /* 0x004fe40000010808 */
[----:B------:R-:W-:Y:S01]  /*58d0*/  MOV R76, R43 ;  /* 0x0000002b004c7202 */ /* 0x000fe20000000f00 */
[----:B------:R-:W-:Y:S01]  /*58e0*/  IMAD.MOV.U32 R77, RZ, RZ, R40 ;  /* 0x000000ffff4d7224 */ /* 0x000fe200078e0028 */
[----:B------:R-:W-:Y:S01]  /*58f0*/  MOV R78, R41 ;  /* 0x00000029004e7202 */ /* 0x000fe20000000f00 */
[----:B------:R2:W3:Y:S01]  /*5900*/  MUFU.EX2 R226, R2 ;  /* 0x0000000200e27308 */ /* 0x0004e20000000800 */
[----:B------:R-:W-:Y:S01]  /*5910*/  LDSM.16.MT88.4 R40, [R197+0x3900] ;  /* 0x00390000c528783b */ /* 0x000fe20000004200 */
[----:B------:R-:W-:Y:S01]  /*5920*/  HMMA.16816.F32.BF16 R92, R4, R20, R52 ;  /* 0x00000014045c723c */ /* 0x000fe20000041834 */
[----:B----4-:R-:W-:-:S02]  /*5930*/  IMAD.MOV.U32 R234, RZ, RZ, R175 ;  /* 0x000000ffffea7224 */ /* 0x010fc400078e00af */
[----:B------:R-:W-:Y:S01]  /*5940*/  LDSM.16.MT88.4 R136, [R198+0x1900] ;  /* 0x00190000c688783b */ /* 0x000fe20000004200 */
[----:B------:R-:W-:-:S03]  /*5950*/  IMAD.MOV.U32 R79, RZ, RZ, R146 ;  /* 0x000000ffff4f7224 */ /* 0x000fc600078e0092 */
[----:B------:R-:W-:Y:S01]  /*5960*/  IMAD.MOV.U32 R53, RZ, RZ, R176 ;  /* 0x000000ffff357224 */ /* 0x000fe200078e00b0 */
[----:B------:R-:W-:Y:S01]  /*5970*/  MOV R54, R177 ;  /* 0x000000b100367202 */ /* 0x000fe20000000f00 */
[----:B------:R-:W-:Y:S01]  /*5980*/  IMAD.MOV.U32 R55, RZ, RZ, R178 ;  /* 0x000000ffff377224 */ /* 0x000fe200078e00b2 */
[----:B------:R-:W-:Y:S01]  /*5990*/  MOV R52, R179 ;  /* 0x000000b300347202 */ /* 0x000fe20000000f00 */
[C---:B-1----:R-:W-:Y:S01]  /*59a0*/  HMMA.16816.F32.BF16 R20, R4.reuse, R32, R64 ;  /* 0x000000200414723c */ /* 0x042fe20000041840 */
[----:B------:R-:W-:Y:S01]  /*59b0*/  LDSM.16.MT88.4 R144, [R200+0x1900] ;  /* 0x00190000c890783b */ /* 0x000fe20000004200 */
[--C-:B--2---:R-:W-:Y:S01]  /*59c0*/  FFMA.FTZ R2, R169, c[0x0][0x2d0], -R0.reuse ;  /* 0x0000b400a9027a23 */ /* 0x104fe20000010800 */
[----:B---3--:R-:W-:Y:S02]  /*59d0*/  F2FP.BF16.PACK_AB R130, R226, R227 ;  /* 0x000000e3e282723e */ /* 0x008fe400000010ff */
[----:B------:R-:W-:Y:S01]  /*59e0*/  LDSM.16.MT88.4 R64, [R199+0x3900] ;  /* 0x00390000c740783b */ /* 0x000fe20000004200 */
[----:B------:R1:W-:Y:S02]  /*59f0*/  MUFU.EX2 R11, R2 ;  /* 0x00000002000b7308 */ /* 0x0003e40000000800 */
[C---:B------:R-:W-:Y:S01]  /*5a00*/  HMMA.16816.F32.BF16 R176, R4.reuse, R12, R56 ;  /* 0x0000000c04b0723c */ /* 0x040fe20000041838 */
[----:B------:R-:W2:Y:S07]  /*5a10*/  LDSM.16.MT88.4 R56, [R200+0x3900] ;  /* 0x00390000c838783b */ /* 0x000eae0000004200 */
[----:B------:R-:W-:Y:S01]  /*5a20*/  HMMA.16816.F32.BF16 R32, R4, R34, R48 ;  /* 0x000000220420723c */ /* 0x000fe20000041830 */
[----:B------:R-:W3:Y:S01]  /*5a30*/  LDSM.16.MT88.4 R48, [R198+0x3900] ;  /* 0x00390000c630783b */ /* 0x000ee20000004200 */
[----:B-1----:R-:W-:-:S06]  /*5a40*/  FFMA.FTZ R2, R170, c[0x0][0x2d0], -R0 ;  /* 0x0000b400aa027a23 */ /* 0x002fcc0000010800 */
[C---:B------:R-:W-:Y:S01]  /*5a50*/  HMMA.16816.F32.BF16 R172, R4.reuse, R16, R60 ;  /* 0x0000001004ac723c */ /* 0x040fe2000004183c */
[----:B------:R1:W4:Y:S06]  /*5a60*/  MUFU.EX2 R10, R2 ;  /* 0x00000002000a7308 */ /* 0x00032c0000000800 */
[----:B------:R-:W-:Y:S01]  /*5a70*/  IMAD.MOV.U32 R60, RZ, RZ, R52 ;  /* 0x000000ffff3c7224 */ /* 0x000fe200078e0034 */
[----:B------:R-:W-:Y:S01]  /*5a80*/  MOV R61, R53 ;  /* 0x00000035003d7202 */ /* 0x000fe20000000f00 */
[----:B------:R-:W-:Y:S01]  /*5a90*/  IMAD.MOV.U32 R62, RZ, RZ, R54 ;  /* 0x000000ffff3e7224 */ /* 0x000fe200078e0036 */
[----:B------:R-:W-:Y:S01]  /*5aa0*/  MOV R63, R55 ;  /* 0x00000037003f7202 */ /* 0x000fe20000000f00 */
[--C-:B-1----:R-:W-:Y:S01]  /*5ab0*/  FFMA.FTZ R2, R224, c[0x0][0x2d0], -R0.reuse ;  /* 0x0000b400e0027a23 */ /* 0x102fe20000010800 */
[----:B------:R-:W-:Y:S01]  /*5ac0*/  MOV R224, R129 ;  /* 0x0000008100e07202 */ /* 0x000fe20000000f00 */
[----:B------:R-:W-:Y:S01]  /*5ad0*/  FFMA.FTZ R0, R171, c[0x0][0x2d0], -R0 ;  /* 0x0000b400ab007a23 */ /* 0x000fe20000010800 */
[----:B----4-:R-:W-:Y:S01]  /*5ae0*/  F2FP.BF16.PACK_AB R129, R10, R11 ;  /* 0x0000000b0a81723e */ /* 0x010fe200000010ff */
[----:B------:R1:W-:Y:S01]  /*5af0*/  MUFU.EX2 R9, R2 ;  /* 0x0000000200097308 */ /* 0x0003e20000000800 */
[----:B------:R-:W-:Y:S01]  /*5b00*/  F2FP.BF16.PACK_AB R128, R234, R224 ;  /* 0x000000e0ea80723e */ /* 0x000fe200000010ff */
[C---:B------:R-:W-:Y:S06]  /*5b10*/  HMMA.16816.F32.BF16 R168, R4.reuse, R18, R84 ;  /* 0x0000001204a8723c */ /* 0x040fec0000041854 */
[----:B------:R-:W4:Y:S01]  /*5b20*/  MUFU.EX2 R8, R0 ;  /* 0x0000000000087308 */ /* 0x000f220000000800 */
[----:B------:R-:W-:Y:S01]  /*5b30*/  IMAD.MOV.U32 R86, RZ, RZ, R39 ;  /* 0x000000ffff567224 */ /* 0x000fe200078e0027 */
[----:B------:R-:W-:Y:S01]  /*5b40*/  MOV R87, R38 ;  /* 0x0000002600577202 */ /* 0x000fe20000000f00 */
[----:B------:R-:W-:Y:S01]  /*5b50*/  HMMA.16816.F32.BF16 R16, R4, R14, R44 ;  /* 0x0000000e0410723c */ /* 0x000fe2000004182c */
[----:B------:R-:W-:Y:S01]  /*5b60*/  IMAD.MOV.U32 R84, RZ, RZ, R72 ;  /* 0x000000ffff547224 */ /* 0x000fe200078e0048 */
[----:B------:R-:W-:Y:S01]  /*5b70*/  MOV R85, R73 ;  /* 0x0000004900557202 */ /* 0x000fe20000000f00 */
[----:B------:R-:W-:Y:S01]  /*5b80*/  LDSM.16.MT88.4 R12, [R199+0x7900] ;  /* 0x00790000c70c783b */ /* 0x000fe20000004200 */
[----:B-1----:R-:W-:-:S03]  /*5b90*/  MOV R2, R88 ;  /* 0x0000005800027202 */ /* 0x002fc60000000f00 */
[----:B------:R-:W-:Y:S01]  /*5ba0*/  IMAD.MOV.U32 R4, RZ, RZ, R68 ;  /* 0x000000ffff047224 */ /* 0x000fe200078e0044 */
[----:B------:R-:W-:Y:S01]  /*5bb0*/  MOV R68, R80 ;  /* 0x0000005000447202 */ /* 0x000fe20000000f00 */
[----:B------:R-:W-:Y:S01]  /*5bc0*/  IMAD.MOV.U32 R5, RZ, RZ, R70 ;  /* 0x000000ffff057224 */ /* 0x000fe200078e0046 */
[----:B----4-:R-:W-:-:S03]  /*5bd0*/  F2FP.BF16.PACK_AB R131, R8, R9 ;  /* 0x000000090883723e */ /* 0x010fc600000010ff */
[----:B------:R-:W-:Y:S01]  /*5be0*/  IMAD.MOV.U32 R6, RZ, RZ, R68 ;  /* 0x000000ffff067224 */ /* 0x000fe200078e0044 */
[----:B------:R-:W-:-:S03]  /*5bf0*/  MOV R0, R90 ;  /* 0x0000005a00007202 */ /* 0x000fc60000000f00 */
[----:B------:R-:W-:Y:S02]  /*5c00*/  HMMA.16816.F32.BF16 R160, R128, R164, R160 ;  /* 0x000000a480a0723c */ /* 0x000fe400000418a0 */
[----:B------:R-:W-:-:S06]  /*5c10*/  FADD.FTZ R0, R0, R252 ;  /* 0x000000fc00007221 */ /* 0x000fcc0000010000 */
[C---:B------:R-:W-:Y:S07]  /*5c20*/  HMMA.16816.F32.BF16 R164, R128.reuse, R166, R76 ;  /* 0x000000a680a4723c */ /* 0x040fee000004184c */
[----:B------:R-:W-:Y:S01]  /*5c30*/  IMAD.MOV.U32 R78, RZ, RZ, R36 ;  /* 0x000000ffff4e7224 */ /* 0x000fe200078e0024 */
[----:B--2---:R-:W-:Y:S01]  /*5c40*/  HMMA.16816.F32.BF16 R52, R128, R56, R124 ;  /* 0x000000388034723c */ /* 0x004fe2000004187c */
[----:B------:R-:W-:Y:S01]  /*5c50*/  MOV R77, R82 ;  /* 0x00000052004d7202 */ /* 0x000fe20000000f00 */
[----:B------:R-:W-:-:S05]  /*5c60*/  IMAD.MOV.U32 R79, RZ, RZ, R81 ;  /* 0x000000ffff4f7224 */ /* 0x000fca00078e0051 */
[----:B------:R-:W-:Y:S01]  /*5c70*/  IMAD.MOV.U32 R125, RZ, RZ, R83 ;  /* 0x000000ffff7d7224 */ /* 0x000fe200078e0053 */
[C---:B------:R-:W-:Y:S01]  /*5c80*/  HMMA.16816.F32.BF16 R36, R128.reuse, R40, R108 ;  /* 0x000000288024723c */ /* 0x040fe2000004186c */
[----:B------:R-:W-:Y:S01]  /*5c90*/  LDSM.16.MT88.4 R80, [R198+0x5900] ;  /* 0x00590000c650783b */ /* 0x000fe20000004200 */
[----:B------:R-:W-:Y:S01]  /*5ca0*/  MOV R126, R69 ;  /* 0x00000045007e7202 */ /* 0x000fe20000000f00 */
[----:B------:R-:W-:Y:S01]  /*5cb0*/  FADD.FTZ R0, R125, R0 ;  /* 0x000000007d007221 */ /* 0x000fe20000010000 */
[----:B------:R-:W-:Y:S02]  /*5cc0*/  MOV R127, R71 ;  /* 0x00000047007f7202 */ /* 0x000fe40000000f00 */
[----:B------:R-:W-:Y:S01]  /*5cd0*/  MOV R7, R79 ;  /* 0x0000004f00077202 */ /* 0x000fe20000000f00 */
[----:B------:R-:W-:Y:S01]  /*5ce0*/  IMAD.MOV.U32 R110, RZ, RZ, R89 ;  /* 0x000000ffff6e7224 */ /* 0x000fe200078e0059 */
[----:B---3--:R-:W-:Y:S01]  /*5cf0*/  HMMA.16816.F32.BF16 R44, R128, R48, R116 ;  /* 0x00000030802c723c */ /* 0x008fe20000041874 */
[----:B------:R-:W-:-:S02]  /*5d00*/  IMAD.MOV.U32 R111, RZ, RZ, R91 ;  /* 0x000000ffff6f7224 */ /* 0x000fc400078e005b */
[----:B------:R-:W-:Y:S01]  /*5d10*/  FADD.FTZ R2, R2, R110 ;  /* 0x0000006e02027221 */ /* 0x000fe20000010000 */
[----:B------:R-:W-:Y:S03]  /*5d20*/  LDSM.16.MT88.4 R88, [R200+0x5900] ;  /* 0x00590000c858783b */ /* 0x000fe60000004200 */
[----:B------:R-:W-:Y:S01]  /*5d30*/  MOV R116, R75 ;  /* 0x0000004b00747202 */ /* 0x000fe20000000f00 */
[----:B------:R-:W-:Y:S01]  /*5d40*/  FADD.FTZ R2, R111, R2 ;  /* 0x000000026f027221 */ /* 0x000fe20000010000 */
[----:B------:R-:W-:Y:S01]  /*5d50*/  HMMA.16816.F32.BF16 R132, R128, R136, R132 ;  /* 0x000000888084723c */ /* 0x000fe20000041884 */
[----:B------:R-:W-:Y:S01]  /*5d60*/  IMAD.MOV.U32 R117, RZ, RZ, R74 ;  /* 0x000000ffff757224 */ /* 0x000fe200078e004a */
[----:B------:R-:W-:Y:S01]  /*5d70*/  MOV R118, R77 ;  /* 0x0000004d00767202 */ /* 0x000fe20000000f00 */
[----:B------:R-:W-:Y:S01]  /*5d80*/  FADD.FTZ R2, R116, R2 ;  /* 0x0000000274027221 */ /* 0x000fe20000010000 */
[----:B------:R-:W1:Y:S01]  /*5d90*/  LDSM.16.MT88.4 R72, [R197+0x5900] ;  /* 0x00590000c548783b */ /* 0x000e620000004200 */
[----:B------:R-:W-:-:S02]  /*5da0*/  FADD.FTZ R0, R117, R0 ;  /* 0x0000000075007221 */ /* 0x000fc40000010000 */
[----:B------:R-:W-:Y:S01]  /*5db0*/  FADD.FTZ R4, R4, R2 ;  /* 0x0000000204047221 */ /* 0x000fe20000010000 */
[C---:B------:R-:W-:Y:S01]  /*5dc0*/  HMMA.16816.F32.BF16 R148, R128.reuse, R152, R148 ;  /* 0x000000988094723c */ /* 0x040fe20000041894 */
[----:B------:R-:W-:Y:S02]  /*5dd0*/  FADD.FTZ R2, R247, R0 ;  /* 0x00000000f7027221 */ /* 0x000fe40000010000 */
[----:B------:R-:W-:Y:S02]  /*5de0*/  IMAD.MOV.U32 R119, RZ, RZ, R78 ;  /* 0x000000ffff777224 */ /* 0x000fe400078e004e */
[----:B------:R-:W-:Y:S02]  /*5df0*/  FADD.FTZ R0, R118, R4 ;  /* 0x0000000476007221 */ /* 0x000fe40000010000 */
[----:B------:R-:W-:Y:S01]  /*5e00*/  FADD.FTZ R2, R244, R2 ;  /* 0x00000002f4027221 */ /* 0x000fe20000010000 */
[----:B------:R-:W-:Y:S01]  /*5e10*/  HMMA.16816.F32.BF16 R136, R128, R138, R96 ;  /* 0x0000008a8088723c */ /* 0x000fe20000041860 */
[----:B------:R-:W2:Y:S01]  /*5e20*/  LDSM.16.MT88.4 R96, [R199+0x5900] ;  /* 0x00590000c760783b */ /* 0x000ea20000004200 */
[----:B------:R-:W-:-:S02]  /*5e30*/  FADD.FTZ R0, R119, R0 ;  /* 0x0000000077007221 */ /* 0x000fc40000010000 */
[----:B------:R-:W-:Y:S02]  /*5e40*/  FADD.FTZ R2, R245, R2 ;  /* 0x00000002f5027221 */ /* 0x000fe40000010000 */
[----:B------:R-:W-:Y:S02]  /*5e50*/  FADD.FTZ R0, R126, R0 ;  /* 0x000000007e007221 */ /* 0x000fe40000010000 */
[C---:B------:R-:W-:Y:S01]  /*5e60*/  HMMA.16816.F32.BF16 R152, R128.reuse, R154, R104 ;  /* 0x0000009a8098723c */ /* 0x040fe20000041868 */
[----:B------:R-:W3:Y:S01]  /*5e70*/  LDSM.16.MT88.4 R104, [R197+0x7900] ;  /* 0x00790000c568783b */ /* 0x000ee20000004200 */
[----:B------:R-:W-:Y:S02]  /*5e80*/  FADD.FTZ R2, R235, R2 ;  /* 0x00000002eb027221 */ /* 0x000fe40000010000 */
[----:B------:R-:W-:Y:S02]  /*5e90*/  FADD.FTZ R0, R127, R0 ;  /* 0x000000007f007221 */ /* 0x000fe40000010000 */
[----:B------:R-:W-:Y:S01]  /*5ea0*/  FADD.FTZ R2, R223, R2 ;  /* 0x00000002df027221 */ /* 0x000fe20000010000 */
[----:B------:R-:W-:Y:S01]  /*5eb0*/  IADD3 R223, R232, -0x2, RZ ;  /* 0xfffffffee8df7810 */ /* 0x000fe20007ffe0ff */
[----:B------:R-:W-:Y:S01]  /*5ec0*/  HMMA.16816.F32.BF16 R40, R128, R42, R112 ;  /* 0x0000002a8028723c */ /* 0x000fe20000041870 */
[----:B------:R-:W4:Y:S01]  /*5ed0*/  LDSM.16.MT88.4 R112, [R198+0x7900] ;  /* 0x00790000c670783b */ /* 0x000f220000004200 */
[----:B------:R-:W-:-:S02]  /*5ee0*/  FADD.FTZ R0, R5, R0 ;  /* 0x0000000005007221 */ /* 0x000fc40000010000 */
[----:B------:R-:W-:Y:S02]  /*5ef0*/  FADD.FTZ R2, R159, R2 ;  /* 0x000000029f027221 */ /* 0x000fe40000010000 */
[----:B------:R-:W-:Y:S02]  /*5f00*/  FADD.FTZ R0, R6, R0 ;  /* 0x0000000006007221 */ /* 0x000fe40000010000 */
[----:B------:R-:W-:Y:S01]  /*5f10*/  HMMA.16816.F32.BF16 R48, R128, R50, R120 ;  /* 0x000000328030723c */ /* 0x000fe20000041878 */
[----:B------:R-:W5:Y:S01]  /*5f20*/  LDSM.16.MT88.4 R120, [R200+0x7900] ;  /* 0x00790000c878783b */ /* 0x000f620000004200 */
[----:B------:R-:W-:Y:S02]  /*5f30*/  FADD.FTZ R2, R158, R2 ;  /* 0x000000029e027221 */ /* 0x000fe40000010000 */
[----:B------:R-:W-:Y:S02]  /*5f40*/  FADD.FTZ R0, R7, R0 ;  /* 0x0000000007007221 */ /* 0x000fe40000010000 */
[----:B------:R-:W-:-:S02]  /*5f50*/  FADD.FTZ R4, R157, R2 ;  /* 0x000000029d047221 */ /* 0x000fc40000010000 */
        /* <DEDUP_REMOVED lines=9> */
[----:B------:R-:W-:-:S03]  /*5ff0*/  FADD.FTZ R245, R8, R0 ;  /* 0x0000000008f57221 */ /* 0x000fc60000010000 */
[C---:B------:R-:W-:Y:S08]  /*6000*/  HMMA.16816.F32.BF16 R144, R128.reuse, R146, R100 ;  /* 0x000000928090723c */ /* 0x040ff00000041864 */
[C---:B------:R-:W-:Y:S08]  /*6010*/  HMMA.16816.F32.BF16 R64, R128.reuse, R66, R84 ;  /* 0x000000428040723c */ /* 0x040ff00000041854 */
[C---:B-1----:R-:W-:Y:S08]  /*6020*/  HMMA.16816.F32.BF16 R68, R128.reuse, R72, R248 ;  /* 0x000000488044723c */ /* 0x042ff000000418f8 */
[C---:B------:R-:W-:Y:S08]  /*6030*/  HMMA.16816.F32.BF16 R76, R128.reuse, R80, R240 ;  /* 0x00000050804c723c */ /* 0x040ff000000418f0 */
[C---:B------:R-:W-:Y:S08]  /*6040*/  HMMA.16816.F32.BF16 R84, R128.reuse, R88, R188 ;  /* 0x000000588054723c */ /* 0x040ff000000418bc */
[C---:B--2---:R-:W-:Y:S08]  /*6050*/  HMMA.16816.F32.BF16 R92, R128.reuse, R96, R92 ;  /* 0x00000060805c723c */ /* 0x044ff0000004185c */
[C---:B---3--:R-:W-:Y:S08]  /*6060*/  HMMA.16816.F32.BF16 R100, R128.reuse, R104, R24 ;  /* 0x000000688064723c */ /* 0x048ff00000041818 */
[C---:B----4-:R-:W-:Y:S08]  /*6070*/  HMMA.16816.F32.BF16 R108, R128.reuse, R112, R20 ;  /* 0x00000070806c723c */ /* 0x050ff00000041814 */
[C---:B-----5:R-:W-:Y:S08]  /*6080*/  HMMA.16816.F32.BF16 R116, R128.reuse, R120, R172 ;  /* 0x000000788074723c */ /* 0x060ff000000418ac */
[C---:B------:R-:W-:Y:S08]  /*6090*/  HMMA.16816.F32.BF16 R56, R128.reuse, R58, R236 ;  /* 0x0000003a8038723c */ /* 0x040ff000000418ec */
        /* <DEDUP_REMOVED lines=9> */
[----:B------:R-:W-:Y:S07]  /*6130*/  @P0 BRA `(.L_x_1601) ;  /* 0x0000013000000947 */ /* 0x000fee0003800000 */
[----:B------:R-:W-:Y:S01]  /*6140*/  ISETP.LT.AND P0, PT, RZ, UR9, PT ;  /* 0x00000009ff007c0c */ /* 0x000fe2000bf01270 */
[----:B------:R-:W-:Y:S01]  /*6150*/  UIADD3 UR4, UR9, -0x1, URZ ;  /* 0xffffffff09047890 */ /* 0x000fe2000fffe03f */
[----:B------:R-:W-:-:S05]  /*6160*/  IMAD.MOV.U32 R232, RZ, RZ, 0x1 ;  /* 0x00000001ffe87424 */ /* 0x000fca00078e00ff */
[----:B------:R-:W-:-:S06]  /*6170*/  MOV R0, UR4 ;  /* 0x0000000400007c02 */ /* 0x000fcc0008000f00 */
[----:B------:R-:W-:Y:S05]  /*6180*/  @P0 BRA `(.L_x_1602) ;  /* 0x0000006000000947 */ /* 0x000fea0003800000 */
[----:B------:R-:W-:Y:S01]  /*6190*/  ISETP.NE.AND P0, PT, R232, c[0x0][0x32c], PT ;  /* 0x0000cb00e8007a0c */ /* 0x000fe20003f05270 */
[----:B------:R-:W-:-:S12]  /*61a0*/  IMAD R0, RZ, RZ, -UR9 ;  /* 0x80000009ff007e24 */ /* 0x000fd8000f8e02ff */
[----:B------:R-:W-:-:S05]  /*61b0*/  @P0 IMAD.HI.U32 R2, R0, c[0x0][0x330], RZ ;  /* 0x0000cc0000020a27 */ /* 0x000fca00078e00ff */
[----:B------:R-:W-:-:S04]  /*61c0*/  @P0 SHF.R.U32.HI R0, RZ, c[0x0][0x334], R2 ;  /* 0x0000cd00ff000a19 */ /* 0x000fc80000011602 */
[----:B------:R-:W-:Y:S01]  /*61d0*/  LOP3.LUT R0, RZ, R0, RZ, 0x33, !PT ;  /* 0x00000000ff007212 */ /* 0x000fe200078e33ff */
[----:B------:R-:W-:Y:S05]  /*61e0*/  BRA `(.L_x_1603) ;  /* 0x0000003000007947 */ /* 0x000fea0003800000 */
.L_x_1602:
[----:B------:R-:W-:-:S13]  /*61f0*/  ISETP.NE.AND P0, PT, R232, c[0x0][0x32c], PT ;  /* 0x0000cb00e8007a0c */ /* 0x000fda0003f05270 */
[----:B------:R-:W-:-:S05]  /*6200*/  @P0 IMAD.HI.U32 R2, R0, c[0x0][0x330], RZ ;  /* 0x0000cc0000020a27 */ /* 0x000fca00078e00ff */
[----:B------:R-:W-:Y:S02]  /*6210*/  @P0 SHF.R.U32.HI R0, RZ, c[0x0][0x334], R2 ;  /* 0x0000cd00ff000a19 */ /* 0x000fe40000011602 */
.L_x_1603:
[----:B------:R-:W-:-:S05]  /*6220*/  MOV R2, c[0x0][0x32c] ;  /* 0x0000cb0000027a02 */ /* 0x000fca0000000f00 */
[----:B------:R-:W-:-:S04]  /*6230*/  IMAD R0, R0, R2, c[0x0][0x32c] ;  /* 0x0000cb0000007624 */ /* 0x000fc800078e0202 */
[----:B------:R-:W1:Y:S02]  /*6240*/  R2UR UR4, R0 ;  /* 0x00000000000473c2 */ /* 0x000e6400000e0000 */
[----:B-1----:R-:W-:-:S04]  /*6250*/  UISETP.LT.AND UP0, UPT, UR7, UR4, UPT ;  /* 0x000000040700728c */ /* 0x002fc8000bf01270 */
[----:B------:R-:W-:-:S03]  /*6260*/  USEL UR7, UR7, UR4, UP0 ;  /* 0x0000000407077287 */ /* 0x000fc60008000000 */
.L_x_1601:
[----:B------:R-:W1:Y:S01]  /*6270*/  R2UR UR4, R233 ;  /* 0x00000000e90473c2 */ /* 0x000e6200000e0000 */
[----:B------:R-:W-:-:S04]  /*6280*/  USHF.R.S32.HI UR5, URZ, 0x1f, UR7 ;  /* 0x0000001f3f057899 */ /* 0x000fc80008011407 */
[----:B------:R-:W-:-:S04]  /*6290*/  ULEA.HI UR5, UR5, UR7, URZ, 0x6 ;  /* 0x0000000705057291 */ /* 0x000fc8000f8f303f */
[----:B------:R-:W-:-:S04]  /*62a0*/  USHF.R.S32.HI UR5, URZ, 0x6, UR5 ;  /* 0x000000063f057899 */ /* 0x000fc80008011405 */
[----:B-1----:R-:W-:-:S04]  /*62b0*/  UISETP.LT.AND UP0, UPT, UR4, UR5, UPT ;  /* 0x000000050400728c */ /* 0x002fc8000bf01270 */
[----:B------:R-:W-:-:S06]  /*62c0*/  USEL UR4, UR4, UR5, !UP0 ;  /* 0x0000000504047287 */ /* 0x000fcc000c000000 */
[----:B------:R-:W-:-:S13]  /*62d0*/  ISETP.GE.AND P0, PT, R223, UR4, PT ;  /* 0x00000004df007c0c */ /* 0x000fda000bf06270 */
[----:B------:R-:W-:Y:S05]  /*62e0*/  @!P0 BRA `(.L_x_1604) ;  /* 0x0000404000008947 */ /* 0x000fea0003800000 */
[----:B------:R-:W2:Y:S04]  /*62f0*/  LDL R0, [R1+0x3c] ;  /* 0x00003c0001007983 */ /* 0x000ea80000100800 */
[----:B------:R-:W3:Y:S04]  /*6300*/  LDL.64 R10, [R1+0x30] ;  /* 0x00003000010a7983 */ /* 0x000ee80000100a00 */
[----:B------:R-:W4:Y:S04]  /*6310*/  LDL.64 R8, [R1+0x18] ;  /* 0x0000180001087983 */ /* 0x000f280000100a00 */
[----:B------:R-:W5:Y:S04]  /*6320*/  LDL.64 R6, [R1+0x28] ;  /* 0x0000280001067983 */ /* 0x000f680000100a00 */
[----:B------:R-:W4:Y:S01]  /*6330*/  LDL.64 R4, [R1+0x20] ;  /* 0x0000200001047983 */ /* 0x000f220000100a00 */
[----:B------:R-:W-:Y:S01]  /*6340*/  PLOP3.LUT P0, PT, PT, PT, UP2, 0x80, 0x0 ;  /* 0x000000000000781c */ /* 0x000fe20003f0f028 */
[----:B------:R-:W-:Y:S01]  /*6350*/  IMAD.MOV.U32 R157, RZ, RZ, R156 ;  /* 0x000000ffff9d7224 */ /* 0x000fe200078e009c */
[----:B------:R-:W-:Y:S01]  /*6360*/  MOV R158, R3 ;  /* 0x00000003009e7202 */ /* 0x000fe20000000f00 */
[----:B------:R-:W-:-:S10]  /*6370*/  IMAD.MOV.U32 R224, RZ, RZ, R223 ;  /* 0x000000ffffe07224 */ /* 0x000fd400078e00df */
[----:B--2---:R-:W-:Y:S01]  /*6380*/  @P0 IMAD.HI.U32 R0, R0, c[0x0][0x2c8], RZ ;  /* 0x0000b20000000a27 */ /* 0x004fe200078e00ff */
[----:B------:R-:W-:Y:S02]  /*6390*/  PLOP3.LUT P0, PT, PT, PT, UP2, 0x80, 0x0 ;  /* 0x000000000000781c */ /* 0x000fe40003f0f028 */
[C---:B---3--:R-:W-:Y:S02]  /*63a0*/  IADD3 R12, P6, R10.reuse, 0x40, RZ ;  /* 0x000000400a0c7810 */ /* 0x048fe40007fde0ff */
[----:B------:R-:W-:-:S03]  /*63b0*/  IADD3 R2, P5, R10, 0x80, RZ ;  /* 0x000000800a027810 */ /* 0x000fc60007fbe0ff */
[----:B------:R4:W-:Y:S04]  /*63c0*/  STL [R1+0x14], R12 ;  /* 0x0000140c01007387 */ /* 0x0009e80000100800 */
[----:B------:R1:W-:Y:S02]  /*63d0*/  STL [R1+0xc], R2 ;  /* 0x00000c0201007387 */ /* 0x0003e40000100800 */
[----:B------:R-:W-:Y:S01]  /*63e0*/  @P0 SHF.R.U32.HI R0, RZ, c[0x0][0x2cc], R0 ;  /* 0x0000b300ff000a19 */ /* 0x000fe20000011600 */
[----:B----4-:R-:W-:Y:S01]  /*63f0*/  IMAD.X R12, RZ, RZ, R9, P6 ;  /* 0x000000ffff0c7224 */ /* 0x010fe200030e0609 */
[----:B-1----:R-:W-:-:S04]  /*6400*/  IADD3 R2, P6, R10, 0xc0, RZ ;  /* 0x000000c00a027810 */ /* 0x002fc80007fde0ff */
[----:B------:R-:W-:Y:S01]  /*6410*/  STL [R1+0x10], R12 ;  /* 0x0000100c01007387 */ /* 0x000fe20000100800 */
[----:B------:R-:W-:Y:S01]  /*6420*/  IMAD.X R10, RZ, RZ, R9, P5 ;  /* 0x000000ffff0a7224 */ /* 0x000fe200028e0609 */
[C---:B-----5:R-:W-:Y:S02]  /*6430*/  IADD3 R252, P5, R6.reuse, 0x40, RZ ;  /* 0x0000004006fc7810 */ /* 0x060fe40007fbe0ff */
[----:B------:R1:W-:Y:S03]  /*6440*/  STL [R1+0x4], R2 ;  /* 0x0000040201007387 */ /* 0x0003e60000100800 */
[----:B------:R-:W-:Y:S01]  /*6450*/  IMAD.X R251, RZ, RZ, R5, P5 ;  /* 0x000000fffffb7224 */ /* 0x000fe200028e0605 */
[----:B------:R2:W-:Y:S01]  /*6460*/  STL [R1+0x8], R10 ;  /* 0x0000080a01007387 */ /* 0x0005e20000100800 */
[----:B------:R-:W-:-:S05]  /*6470*/  IADD3 R248, P5, R6, 0xc0, RZ ;  /* 0x000000c006f87810 */ /* 0x000fca0007fbe0ff */
[----:B------:R-:W-:Y:S02]  /*6480*/  IMAD.X R247, RZ, RZ, R5, P5 ;  /* 0x000000fffff77224 */ /* 0x000fe400028e0605 */
[----:B-1----:R-:W-:Y:S01]  /*6490*/  IMAD.X R2, RZ, RZ, R9, P6 ;  /* 0x000000ffff027224 */ /* 0x002fe200030e0609 */
[----:B------:R-:W-:-:S04]  /*64a0*/  IADD3 R250, P6, R6, 0x80, RZ ;  /* 0x0000008006fa7810 */ /* 0x000fc80007fde0ff */
[----:B------:R2:W-:Y:S01]  /*64b0*/  STL [R1], R2 ;  /* 0x0000000201007387 */ /* 0x0005e20000100800 */
[----:B------:R-:W-:-:S03]  /*64c0*/  IADD3.X R249, RZ, R5, RZ, P6, !PT ;  /* 0x00000005fff97210 */ /* 0x000fc600037fe4ff */
[----:B------:R2:W-:Y:S04]  /*64d0*/  @P0 STL [R1+0x38], R0 ;  /* 0x0000380001000387 */ /* 0x0005e80000100800 */
.L_x_1613:
[----:B------:R-:W3:Y:S01]  /*64e0*/  LDL.64 R236, [R1+0x30] ;  /* 0x0000300001ec7983 */ /* 0x000ee20000100a00 */
[----:B------:R-:W-:Y:S04]  /*64f0*/  DEPBAR.LE SB0, 0x0 ;  /* 0x000080000000791a */ /* 0x000fe80000000000 */
[----:B------:R-:W4:Y:S01]  /*6500*/  LDL.64 R230, [R1+0x18] ;  /* 0x0000180001e67983 */ /* 0x000f220000100a00 */
[----:B------:R-:W-:Y:S01]  /*6510*/  ISETP.GT.AND P6, PT, R233, R224, PT ;  /* 0x000000e0e900720c */ /* 0x000fe20003fc4270 */
[----:B------:R-:W-:Y:S02]  /*6520*/  IMAD.MOV.U32 R234, RZ, RZ, c[0x0][0x208] ;  /* 0x00008200ffea7624 */ /* 0x000fe400078e00ff */
[----:B------:R-:W5:Y:S01]  /*6530*/  LDL R232, [R1+0x14] ;  /* 0x0000140001e87983 */ /* 0x000f620000100800 */
[----:B------:R-:W-:Y:S03]  /*6540*/  IMAD.MOV.U32 R235, RZ, RZ, c[0x0][0x20c] ;  /* 0x00008300ffeb7624 */ /* 0x000fe600078e00ff */
[----:B--2---:R-:W2:Y:S04]  /*6550*/  LDL R229, [R1+0x10] ;  /* 0x0000100001e57983 */ /* 0x004ea80000100800 */
[----:B------:R-:W2:Y:S02]  /*6560*/  LDL R228, [R1+0xc] ;  /* 0x00000c0001e47983 */ /* 0x000ea40000100800 */
[----:B------:R-:W-:Y:S01]  /*6570*/  @!P6 SHF.R.S32.HI R0, RZ, 0x1f, R224 ;  /* 0x0000001fff00e819 */ /* 0x000fe200000114e0 */
[----:B------:R-:W-:Y:S01]  /*6580*/  @!P6 IMAD.WIDE.U32 R2, R224, c[0x0][0x208], RZ ;  /* 0x00008200e002ea25 */ /* 0x000fe200078e00ff */
[----:B------:R-:W2:Y:S03]  /*6590*/  LDL R226, [R1+0x8] ;  /* 0x0000080001e27983 */ /* 0x000ea60000100800 */
[----:B------:R-:W-:Y:S01]  /*65a0*/  @!P6 IMAD R0, R0, c[0x0][0x208], RZ ;  /* 0x000082000000ea24 */ /* 0x000fe200078e02ff */
[----:B------:R-:W2:Y:S03]  /*65b0*/  LDL R227, [R1+0x4] ;  /* 0x0000040001e37983 */ /* 0x000ea60000100800 */
[----:B------:R-:W-:Y:S01]  /*65c0*/  @!P6 IMAD R20, R224, c[0x0][0x20c], R0 ;  /* 0x00008300e014ea24 */ /* 0x000fe200078e0200 */
[----:B------:R-:W2:Y:S01]  /*65d0*/  LDL R223, [R1] ;  /* 0x0000000001df7983 */ /* 0x000ea20000100800 */
[C---:B------:R-:W-:Y:S02]  /*65e0*/  @!P6 IMAD.SHL.U32 R0, R2.reuse, 0x40, RZ ;  /* 0x000000400200e824 */ /* 0x040fe400078e00ff */
[----:B------:R-:W-:Y:S01]  /*65f0*/  @!P6 IMAD.IADD R28, R3, 0x1, R20 ;  /* 0x00000001031ce824 */ /* 0x000fe200078e0214 */
[----:B------:R-:W-:Y:S04]  /*6600*/  BAR.SYNC.DEFER_BLOCKING 0x0 ;  /* 0x0000000000007b1d */ /* 0x000fe80000010000 */
[----:B------:R-:W-:Y:S02]  /*6610*/  @!P6 SHF.L.U64.HI R2, R2, 0x6, R28 ;  /* 0x000000060202e819 */ /* 0x000fe4000001021c */
[----:B------:R-:W-:Y:S04]  /*6620*/  LDSM.16.M88.4 R32, [R203+0x10100] ;  /* 0x01010000cb20783b */ /* 0x000fe80000000200 */
[----:B------:R-:W1:Y:S04]  /*6630*/  LDSM.16.M88.4 R8, [R196+0x8100] ;  /* 0x00810000c408783b */ /* 0x000e680000000200 */
[----:B------:R-:W1:Y:S04]  /*6640*/  LDSM.16.M88.4 R16, [R196+0x8900] ;  /* 0x00890000c410783b */ /* 0x000e680000000200 */
[----:B------:R-:W1:Y:S04]  /*6650*/  LDSM.16.M88.4 R24, [R196+0x9100] ;  /* 0x00910000c418783b */ /* 0x000e680000000200 */
[----:B------:R-:W3:Y:S04]  /*6660*/  LDSM.16.M88.4 R168, [R196+0x9900] ;  /* 0x00990000c4a8783b */ /* 0x000ee80000000200 */
[----:B------:R-:W-:Y:S04]  /*6670*/  LDSM.16.M88.4 R172, [R204+0x10100] ;  /* 0x01010000ccac783b */ /* 0x000fe80000000200 */
[----:B------:R-:W2:Y:S04]  /*6680*/  LDSM.16.M88.4 R176, [R207] ;  /* 0x00000000cfb0783b */ /* 0x000ea80000000200 */
[----:B------:R-:W2:Y:S04]  /*6690*/  LDSM.16.M88.4 R180, [R222] ;  /* 0x00000000deb4783b */ /* 0x000ea80000000200 */
[----:B------:R-:W2:Y:S04]  /*66a0*/  LDSM.16.M88.4 R184, [R221] ;  /* 0x00000000ddb8783b */ /* 0x000ea80000000200 */
[----:B------:R-:W2:Y:S01]  /*66b0*/  LDSM.16.M88.4 R188, [R220] ;  /* 0x00000000dcbc783b */ /* 0x000ea20000000200 */
[C---:B-1----:R-:W-:Y:S08]  /*66c0*/  HMMA.16816.F32.BF16 R4, R32.reuse, R8, RZ ;  /* 0x000000082004723c */ /* 0x042ff000000418ff */
[C---:B------:R-:W-:Y:S08]  /*66d0*/  HMMA.16816.F32.BF16 R8, R32.reuse, R10, RZ ;  /* 0x0000000a2008723c */ /* 0x040ff000000418ff */
[C---:B------:R-:W-:Y:S08]  /*66e0*/  HMMA.16816.F32.BF16 R12, R32.reuse, R16, RZ ;  /* 0x00000010200c723c */ /* 0x040ff000000418ff */
[C---:B------:R-:W-:Y:S08]  /*66f0*/  HMMA.16816.F32.BF16 R16, R32.reuse, R18, RZ ;  /* 0x000000122010723c */ /* 0x040ff000000418ff */
[C---:B------:R-:W-:Y:S08]  /*6700*/  HMMA.16816.F32.BF16 R20, R32.reuse, R24, RZ ;  /* 0x000000182014723c */ /* 0x040ff000000418ff */
[C---:B------:R-:W-:Y:S01]  /*6710*/  HMMA.16816.F32.BF16 R24, R32.reuse, R26, RZ ;  /* 0x0000001a2018723c */ /* 0x040fe200000418ff */
[----:B---3--:R-:W-:Y:S04]  /*6720*/  @!P6 IADD3 R3, P5, R0, R236, RZ ;  /* 0x000000ec0003e210 */ /* 0x008fe80007fbe0ff */
[C---:B------:R-:W-:Y:S01]  /*6730*/  @!P6 LEA R192, P0, R3.reuse, c[0x0][0x1f8], 0x1 ;  /* 0x00007e0003c0ea11 */ /* 0x040fe200078008ff */
[----:B----4-:R-:W-:Y:S06]  /*6740*/  @!P6 IMAD.X R28, R2, 0x1, R231, P5 ;  /* 0x00000001021ce824 */ /* 0x010fec00028e06e7 */
[----:B------:R-:W-:Y:S02]  /*6750*/  @!P6 LEA.HI.X R193, R3, c[0x0][0x1fc], R28, 0x1, P0 ;  /* 0x00007f0003c1ea11 */ /* 0x000fe400000f0c1c */
[C---:B------:R-:W-:Y:S01]  /*6760*/  HMMA.16816.F32.BF16 R28, R32.reuse, R168, RZ ;  /* 0x000000a8201c723c */ /* 0x040fe200000418ff */
[----:B-----5:R-:W-:Y:S02]  /*6770*/  @!P6 IADD3 R3, P0, R0, R232, RZ ;  /* 0x000000e80003e210 */ /* 0x020fe40007f1e0ff */
[----:B------:R-:W-:Y:S01]  /*6780*/  @!PT LDS RZ, [RZ] ;  /* 0x00000000fffff984 */ /* 0x000fe20000000800 */
[----:B------:R-:W-:Y:S01]  /*6790*/  @!PT LDS RZ, [RZ] ;  /* 0x00000000fffff984 */ /* 0x000fe20000000800 */
[----:B------:R-:W-:Y:S01]  /*67a0*/  @!PT LDS RZ, [RZ] ;  /* 0x00000000fffff984 */ /* 0x000fe20000000800 */
[----:B------:R1:W-:Y:S02]  /*67b0*/  @!P6 LDGSTS.E.BYPASS.LTC128B.128 [R225+0x100], [R192.64], !P4 ;  /* 0x00100000c0e1efae */ /* 0x0003e4000e101d4c */
[C---:B------:R-:W-:Y:S01]  /*67c0*/  @!P6 LEA R194, P5, R3.reuse, c[0x0][0x1f8], 0x1 ;  /* 0x00007e0003c2ea11 */ /* 0x040fe200078a08ff */
[----:B--2---:R-:W-:Y:S01]  /*67d0*/  @!P6 IMAD.X R159, R2, 0x1, R229, P0 ;  /* 0x00000001029fe824 */ /* 0x004fe200000e06e5 */
[----:B------:R-:W-:Y:S01]  /*67e0*/  @!P6 IADD3 R156, P0, R0, R228, RZ ;  /* 0x000000e4009ce210 */ /* 0x000fe20007f1e0ff */
[----:B------:R-:W-:Y:S04]  /*67f0*/  HMMA.16816.F32.BF16 R32, R32, R170, RZ ;  /* 0x000000aa2020723c */ /* 0x000fe800000418ff */
[----:B------:R-:W-:Y:S01]  /*6800*/  @!P6 IMAD.X R169, R2, 0x1, R226, P0 ;  /* 0x0000000102a9e824 */ /* 0x000fe200000e06e2 */
[----:B------:R-:W-:Y:S02]  /*6810*/  @!P6 LEA.HI.X R195, R3, c[0x0][0x1fc], R159, 0x1, P5 ;  /* 0x00007f0003c3ea11 */ /* 0x000fe400028f0c9f */
[C---:B------:R-:W-:Y:S01]  /*6820*/  @!P6 LEA R168, P0, R156.reuse, c[0x0][0x1f8], 0x1 ;  /* 0x00007e009ca8ea11 */ /* 0x040fe200078008ff */
[C---:B------:R-:W-:Y:S02]  /*6830*/  HMMA.16816.F32.BF16 R4, R172.reuse, R176, R4 ;  /* 0x000000b0ac04723c */ /* 0x040fe40000041804 */
[----:B------:R2:W-:Y:S03]  /*6840*/  @!P6 LDGSTS.E.BYPASS.LTC128B.128 [R225+0x2100], [R194.64], !P3 ;  /* 0x02100000c2e1efae */ /* 0x0005e6000d901d4c */
[----:B------:R-:W-:Y:S02]  /*6850*/  @!P6 LEA.HI.X R169, R156, c[0x0][0x1fc], R169, 0x1, P0 ;  /* 0x00007f009ca9ea11 */ /* 0x000fe400000f0ca9 */
[-C--:B------:R-:W-:Y:S01]  /*6860*/  @!P6 IADD3 R3, P5, R0, R227.reuse, RZ ;  /* 0x000000e30003e210 */ /* 0x080fe20007fbe0ff */
[C---:B------:R-:W-:Y:S02]  /*6870*/  HMMA.16816.F32.BF16 R8, R172.reuse, R178, R8 ;  /* 0x000000b2ac08723c */ /* 0x040fe40000041808 */
[----:B------:R3:W-:Y:S02]  /*6880*/  @!P6 LDGSTS.E.BYPASS.LTC128B.128 [R225+0x4100], [R168.64], !P2 ;  /* 0x04100000a8e1efae */ /* 0x0007e4000d101d4c */
[----:B------:R-:W-:Y:S01]  /*6890*/  @!P6 IMAD.X R159, R2, 0x1, R223, P5 ;  /* 0x00000001029fe824 */ /* 0x000fe200028e06df */
[----:B------:R-:W-:Y:S02]  /*68a0*/  @!P6 LEA R0, P0, R234, R0, 0x5 ;  /* 0x00000000ea00e211 */ /* 0x000fe400078028ff */
[C---:B-1----:R-:W-:Y:S01]  /*68b0*/  @!P6 LEA R192, P5, R3.reuse, c[0x0][0x1f8], 0x1 ;  /* 0x00007e0003c0ea11 */ /* 0x042fe200078a08ff */
[C---:B------:R-:W-:Y:S04]  /*68c0*/  HMMA.16816.F32.BF16 R12, R172.reuse, R180, R12 ;  /* 0x000000b4ac0c723c */ /* 0x040fe8000004180c */
[----:B------:R-:W-:Y:S02]  /*68d0*/  @!P6 LEA.HI.X R193, R3, c[0x0][0x1fc], R159, 0x1, P5 ;  /* 0x00007f0003c1ea11 */ /* 0x000fe400028f0c9f */
[----:B------:R-:W-:Y:S02]  /*68e0*/  @!P6 IADD3 R156, P5, R0, R236, RZ ;  /* 0x000000ec009ce210 */ /* 0x000fe40007fbe0ff */
[C---:B------:R-:W-:Y:S01]  /*68f0*/  HMMA.16816.F32.BF16 R16, R172.reuse, R182, R16 ;  /* 0x000000b6ac10723c */ /* 0x040fe20000041810 */
[----:B------:R2:W-:Y:S03]  /*6900*/  @!P6 LDGSTS.E.BYPASS.LTC128B.128 [R225+0x6100], [R192.64], !P1 ;  /* 0x06100000c0e1efae */ /* 0x0005e6000c901d4c */
[----:B------:R-:W-:Y:S02]  /*6910*/  @!P6 LEA.HI.X R2, R234, R2, R235, 0x5, P0 ;  /* 0x00000002ea02e211 */ /* 0x000fe400000f2ceb */
[----:B------:R-:W-:Y:S02]  /*6920*/  @!P6 IADD3 R3, P0, R0, R232, RZ ;  /* 0x000000e80003e210 */ /* 0x000fe40007f1e0ff */
[C---:B------:R-:W-:Y:S04]  /*6930*/  HMMA.16816.F32.BF16 R20, R172.reuse, R184, R20 ;  /* 0x000000b8ac14723c */ /* 0x040fe80000041814 */
[----:B------:R-:W-:Y:S01]  /*6940*/  @!P6 IMAD.X R159, R2, 0x1, R231, P5 ;  /* 0x00000001029fe824 */ /* 0x000fe200028e06e7 */
[----:B------:R-:W-:Y:S01]  /*6950*/  @!P6 LEA R176, P5, R156, c[0x0][0x1f8], 0x1 ;  /* 0x00007e009cb0ea11 */ /* 0x000fe200078a08ff */
[----:B---3--:R-:W-:Y:S01]  /*6960*/  @!P6 IMAD.X R168, R2, 0x1, R229, P0 ;  /* 0x0000000102a8e824 */ /* 0x008fe200000e06e5 */
[C---:B------:R-:W-:Y:S01]  /*6970*/  @!P6 LEA R170, P0, R3.reuse, c[0x0][0x1f8], 0x1 ;  /* 0x00007e0003aaea11 */ /* 0x040fe200078008ff */
[C---:B------:R-:W-:Y:S01]  /*6980*/  HMMA.16816.F32.BF16 R24, R172.reuse, R186, R24 ;  /* 0x000000baac18723c */ /* 0x040fe20000041818 */
[----:B------:R-:W3:Y:S03]  /*6990*/  LDL.64 R230, [R1+0x28] ;  /* 0x0000280001e67983 */ /* 0x000ee60000100a00 */
[----:B------:R-:W-:Y:S01]  /*69a0*/  @!P6 LEA.HI.X R177, R156, c[0x0][0x1fc], R159, 0x1, P5 ;  /* 0x00007f009cb1ea11 */ /* 0x000fe200028f0c9f */
[----:B------:R-:W-:Y:S01]  /*69b0*/  IMAD.MOV.U32 R229, RZ, RZ, 0x5 ;  /* 0x00000005ffe57424 */ /* 0x000fe200078e00ff */
[----:B------:R-:W-:Y:S02]  /*69c0*/  @!P6 LEA.HI.X R171, R3, c[0x0][0x1fc], R168, 0x1, P0 ;  /* 0x00007f0003abea11 */ /* 0x000fe400000f0ca8 */
[C---:B------:R-:W-:Y:S01]  /*69d0*/  HMMA.16816.F32.BF16 R28, R172.reuse, R188, R28 ;  /* 0x000000bcac1c723c */ /* 0x040fe2000004181c */
[----:B------:R1:W-:Y:S03]  /*69e0*/  @!P6 LDGSTS.E.BYPASS.LTC128B.128 [R225+0x1100], [R176.64], !P4 ;  /* 0x01100000b0e1efae */ /* 0x0003e6000e101d4c */
[C---:B------:R-:W-:Y:S01]  /*69f0*/  @!P6 IADD3 R3, P5, R0.reuse, R228, RZ ;  /* 0x000000e40003e210 */ /* 0x040fe20007fbe0ff */
[----:B------:R4:W-:Y:S01]  /*6a00*/  @!P6 LDGSTS.E.BYPASS.LTC128B.128 [R225+0x3100], [R170.64], !P3 ;  /* 0x03100000aae1efae */ /* 0x0009e2000d901d4c */
[----:B------:R-:W-:Y:S01]  /*6a10*/  @!P6 IADD3 R0, P0, R0, R227, RZ ;  /* 0x000000e30000e210 */ /* 0x000fe20007f1e0ff */
[----:B------:R-:W-:Y:S01]  /*6a20*/  IMAD.MOV.U32 R228, RZ, RZ, c[0x0][0x1e0] ;  /* 0x00007800ffe47624 */ /* 0x000fe200078e00ff */
[----:B------:R-:W-:Y:S04]  /*6a30*/  HMMA.16816.F32.BF16 R32, R172, R190, R32 ;  /* 0x000000beac20723c */ /* 0x000fe80000041820 */
[C---:B------:R-:W-:Y:S01]  /*6a40*/  @!P6 IMAD.X R159, R2.reuse, 0x1, R226, P5 ;  /* 0x00000001029fe824 */ /* 0x040fe200028e06e2 */
[C---:B------:R-:W-:Y:S01]  /*6a50*/  @!P6 LEA R168, P5, R3.reuse, c[0x0][0x1f8], 0x1 ;  /* 0x00007e0003a8ea11 */ /* 0x040fe200078a08ff */
[----:B------:R-:W-:Y:S01]  /*6a60*/  @!P6 IMAD.X R156, R2, 0x1, R223, P0 ;  /* 0x00000001029ce824 */ /* 0x000fe200000e06df */
[C---:B------:R-:W-:Y:S01]  /*6a70*/  @!P6 LEA R2, P0, R0.reuse, c[0x0][0x1f8], 0x1 ;  /* 0x00007e000002ea11 */ /* 0x040fe200078008ff */
[----:B------:R-:W5:Y:S01]  /*6a80*/  LDL.64 R226, [R1+0x20] ;  /* 0x0000200001e27983 */ /* 0x000f620000100a00 */
[----:B------:R-:W-:Y:S03]  /*6a90*/  @!P6 LEA.HI.X R169, R3, c[0x0][0x1fc], R159, 0x1, P5 ;  /* 0x00007f0003a9ea11 */ /* 0x000fe600028f0c9f */
[----:B------:R-:W-:Y:S01]  /*6aa0*/  @!P6 LEA.HI.X R3, R0, c[0x0][0x1fc], R156, 0x1, P0 ;  /* 0x00007f000003ea11 */ /* 0x000fe200000f0c9c */
[----:B------:R-:W-:Y:S01]  /*6ab0*/  IMAD.MOV.U32 R223, RZ, RZ, c[0x0][0x1e0] ;  /* 0x00007800ffdf7624 */ /* 0x000fe200078e00ff */
[----:B------:R4:W-:Y:S01]  /*6ac0*/  @!P6 LDGSTS.E.BYPASS.LTC128B.128 [R225+0x5100], [R168.64], !P2 ;  /* 0x05100000a8e1efae */ /* 0x0009e2000d101d4c */
[----:B------:R-:W-:Y:S02]  /*6ad0*/  SHF.L.U64.HI R228, R228, R229, c[0x0][0x1e4] ;  /* 0x00007900e4e47619 */ /* 0x000fe400000102e5 */
[----:B------:R-:W-:Y:S01]  /*6ae0*/  IMAD.SHL.U32 R223, R223, 0x20, RZ ;  /* 0x00000020dfdf7824 */ /* 0x000fe200078e00ff */
[----:B------:R4:W-:Y:S01]  /*6af0*/  @!P6 LDGSTS.E.BYPASS.LTC128B.128 [R225+0x7100], [R2.64], !P1 ;  /* 0x0710000002e1efae */ /* 0x0009e2000c901d4c */
[C---:B------:R-:W-:Y:S03]  /*6b00*/  ISETP.GT.AND P6, PT, R224.reuse, R233, PT ;  /* 0x000000e9e000720c */ /* 0x040fe60003fc4270 */
[----:B--2---:R-:W-:Y:S04]  /*6b10*/  LDSM.16.M88.4 R192, [R202+0x8100] ;  /* 0x00810000cac0783b */ /* 0x004fe80000000200 */
[----:B-1----:R-:W-:Y:S04]  /*6b20*/  LDSM.16.M88.4 R176, [R202+0x8900] ;  /* 0x00890000cab0783b */ /* 0x002fe80000000200 */
[----:B------:R-:W-:Y:S04]  /*6b30*/  LDSM.16.M88.4 R180, [R202+0x9100] ;  /* 0x00910000cab4783b */ /* 0x000fe80000000200 */
[----:B------:R-:W-:Y:S04]  /*6b40*/  LDSM.16.M88.4 R172, [R202+0x9900] ;  /* 0x00990000caac783b */ /* 0x000fe80000000200 */
[----:B------:R-:W-:Y:S04]  /*6b50*/  LDSM.16.M88.4 R184, [R205+0x10100] ;  /* 0x01010000cdb8783b */ /* 0x000fe80000000200 */
[----:B----4-:R-:W1:Y:S01]  /*6b60*/  LDSM.16.M88.4 R168, [R206+0x10100] ;  /* 0x01010000cea8783b */ /* 0x010e620000000200 */
[----:B------:R-:W-:Y:S03]  /*6b70*/  @P6 IADD3 R2, R224, -0x1, RZ ;  /* 0xffffffffe0026810 */ /* 0x000fe60007ffe0ff */
[----:B------:R-:W0:Y:S01]  /*6b80*/  LDGDEPBAR ;  /* 0x00000000000079af */ /* 0x000e220000000000 */
[----:B------:R-:W-:Y:S03]  /*6b90*/  @P6 SHF.R.S32.HI R0, RZ, 0x1f, R2 ;  /* 0x0000001fff006819 */ /* 0x000fe60000011402 */
[----:B------:R-:W2:Y:S02]  /*6ba0*/  LDSM.16.M88.4 R188, [R201] ;  /* 0x00000000c9bc783b */ /* 0x000ea40000000200 */
[----:B------:R-:W-:Y:S04]  /*6bb0*/  @P6 IMAD R0, R0, c[0x0][0x1e0], RZ ;  /* 0x0000780000006a24 */ /* 0x000fe800078e02ff */
[C---:B------:R-:W-:Y:S02]  /*6bc0*/  @P6 IMAD R0, R2.reuse, c[0x0][0x1e4], R0 ;  /* 0x0000790002006a24 */ /* 0x040fe400078e0200 */
[----:B------:R-:W-:Y:S04]  /*6bd0*/  @P6 IMAD.WIDE.U32 R2, R2, c[0x0][0x1e0], RZ ;  /* 0x0000780002026a25 */ /* 0x000fe800078e00ff */
[----:B------:R-:W-:Y:S02]  /*6be0*/  @P6 IMAD.IADD R3, R3, 0x1, R0 ;  /* 0x0000000103036824 */ /* 0x000fe400078e0200 */
[C---:B------:R-:W-:Y:S03]  /*6bf0*/  @P6 IMAD.SHL.U32 R0, R2.reuse, 0x40, RZ ;  /* 0x0000004002006824 */ /* 0x040fe600078e00ff */
[----:B------:R-:W-:Y:S02]  /*6c00*/  @P6 SHF.L.U64.HI R2, R2, 0x6, R3 ;  /* 0x0000000602026819 */ /* 0x000fe40000010203 */
[C---:B------:R-:W-:Y:S01]  /*6c10*/  @P6 IADD3 R159, P5, R0.reuse, R252, RZ ;  /* 0x000000fc009f6210 */ /* 0x040fe20007fbe0ff */
[C---:B-1----:R-:W-:Y:S08]  /*6c20*/  HMMA.16816.F32.BF16 R4, R168.reuse, R192, R4 ;  /* 0x000000c0a804723c */ /* 0x042ff00000041804 */
[C---:B------:R-:W-:Y:S01]  /*6c30*/  HMMA.16816.F32.BF16 R8, R168.reuse, R194, R8 ;  /* 0x000000c2a808723c */ /* 0x040fe20000041808 */
[----:B------:R-:W1:Y:S07]  /*6c40*/  LDSM.16.M88.4 R192, [R201+0x800] ;  /* 0x00080000c9c0783b */ /* 0x000e6e0000000200 */
[C---:B------:R-:W-:Y:S08]  /*6c50*/  HMMA.16816.F32.BF16 R12, R168.reuse, R176, R12 ;  /* 0x000000b0a80c723c */ /* 0x040ff0000004180c */
[C---:B------:R-:W-:Y:S01]  /*6c60*/  HMMA.16816.F32.BF16 R16, R168.reuse, R178, R16 ;  /* 0x000000b2a810723c */ /* 0x040fe20000041810 */
[----:B------:R-:W4:Y:S07]  /*6c70*/  LDSM.16.M88.4 R176, [R201+0x1000] ;  /* 0x00100000c9b0783b */ /* 0x000f2e0000000200 */
[C---:B------:R-:W-:Y:S08]  /*6c80*/  HMMA.16816.F32.BF16 R20, R168.reuse, R180, R20 ;  /* 0x000000b4a814723c */ /* 0x040ff00000041814 */
[C---:B------:R-:W-:Y:S01]  /*6c90*/  HMMA.16816.F32.BF16 R24, R168.reuse, R182, R24 ;  /* 0x000000b6a818723c */ /* 0x040fe20000041818 */
[----:B------:R-:W-:Y:S07]  /*6ca0*/  LDSM.16.M88.4 R180, [R196+0xa100] ;  /* 0x00a10000c4b4783b */ /* 0x000fee0000000200 */
[C---:B------:R-:W-:Y:S08]  /*6cb0*/  HMMA.16816.F32.BF16 R28, R168.reuse, R172, R28 ;  /* 0x000000aca81c723c */ /* 0x040ff0000004181c */
[----:B------:R-:W-:Y:S01]  /*6cc0*/  HMMA.16816.F32.BF16 R32, R168, R174, R32 ;  /* 0x000000aea820723c */ /* 0x000fe20000041820 */
[----:B------:R-:W4:Y:S04]  /*6cd0*/  LDSM.16.M88.4 R168, [R201+0x1800] ;  /* 0x00180000c9a8783b */ /* 0x000f280000000200 */
[----:B------:R-:W4:Y:S03]  /*6ce0*/  LDSM.16.M88.4 R172, [R203+0x14100] ;  /* 0x01410000cbac783b */ /* 0x000f260000000200 */
[C---:B--2---:R-:W-:Y:S08]  /*6cf0*/  HMMA.16816.F32.BF16 R4, R184.reuse, R188, R4 ;  /* 0x000000bcb804723c */ /* 0x044ff00000041804 */
[C---:B------:R-:W-:Y:S01]  /*6d00*/  HMMA.16816.F32.BF16 R8, R184.reuse, R190, R8 ;  /* 0x000000beb808723c */ /* 0x040fe20000041808 */
[----:B------:R-:W2:Y:S07]  /*6d10*/  LDSM.16.M88.4 R188, [R196+0xa900] ;  /* 0x00a90000c4bc783b */ /* 0x000eae0000000200 */
[C---:B-1----:R-:W-:Y:S08]  /*6d20*/  HMMA.16816.F32.BF16 R12, R184.reuse, R192, R12 ;  /* 0x000000c0b80c723c */ /* 0x042ff0000004180c */
[C---:B------:R-:W-:Y:S01]  /*6d30*/  HMMA.16816.F32.BF16 R16, R184.reuse, R194, R16 ;  /* 0x000000c2b810723c */ /* 0x040fe20000041810 */
[----:B------:R-:W1:Y:S07]  /*6d40*/  LDSM.16.M88.4 R192, [R196+0xb100] ;  /* 0x00b10000c4c0783b */ /* 0x000e6e0000000200 */
[C---:B----4-:R-:W-:Y:S08]  /*6d50*/  HMMA.16816.F32.BF16 R20, R184.reuse, R176, R20 ;  /* 0x000000b0b814723c */ /* 0x050ff00000041814 */
[C---:B------:R-:W-:Y:S01]  /*6d60*/  HMMA.16816.F32.BF16 R24, R184.reuse, R178, R24 ;  /* 0x000000b2b818723c */ /* 0x040fe20000041818 */
[----:B------:R-:W4:Y:S07]  /*6d70*/  LDSM.16.M88.4 R176, [R196+0xb900] ;  /* 0x00b90000c4b0783b */ /* 0x000f2e0000000200 */
[C---:B------:R-:W-:Y:S08]  /*6d80*/  HMMA.16816.F32.BF16 R28, R184.reuse, R168, R28 ;  /* 0x000000a8b81c723c */ /* 0x040ff0000004181c */
[----:B------:R-:W-:Y:S01]  /*6d90*/  HMMA.16816.F32.BF16 R32, R184, R170, R32 ;  /* 0x000000aab820723c */ /* 0x000fe20000041820 */
[----:B------:R-:W-:Y:S04]  /*6da0*/  LDSM.16.M88.4 R168, [R204+0x14100] ;  /* 0x01410000cca8783b */ /* 0x000fe80000000200 */
[----:B------:R-:W-:Y:S03]  /*6db0*/  LDSM.16.M88.4 R184, [R218] ;  /* 0x00000000dab8783b */ /* 0x000fe60000000200 */
[C---:B------:R-:W-:Y:S08]  /*6dc0*/  HMMA.16816.F32.BF16 R4, R172.reuse, R180, R4 ;  /* 0x000000b4ac04723c */ /* 0x040ff00000041804 */
[C---:B------:R-:W-:Y:S01]  /*6dd0*/  HMMA.16816.F32.BF16 R8, R172.reuse, R182, R8 ;  /* 0x000000b6ac08723c */ /* 0x040fe20000041808 */
[----:B------:R-:W4:Y:S07]  /*6de0*/  LDSM.16.M88.4 R180, [R219] ;  /* 0x00000000dbb4783b */ /* 0x000f2e0000000200 */
[C---:B--2---:R-:W-:Y:S08]  /*6df0*/  HMMA.16816.F32.BF16 R12, R172.reuse, R188, R12 ;  /* 0x000000bcac0c723c */ /* 0x044ff0000004180c */
[C---:B------:R-:W-:Y:S01]  /*6e00*/  HMMA.16816.F32.BF16 R16, R172.reuse, R190, R16 ;  /* 0x000000beac10723c */ /* 0x040fe20000041810 */
[----:B------:R-:W2:Y:S07]  /*6e10*/  LDSM.16.M88.4 R188, [R217] ;  /* 0x00000000d9bc783b */ /* 0x000eae0000000200 */
[C---:B-1----:R-:W-:Y:S08]  /*6e20*/  HMMA.16816.F32.BF16 R20, R172.reuse, R192, R20 ;  /* 0x000000c0ac14723c */ /* 0x042ff00000041814 */
[C---:B------:R-:W-:Y:S01]  /*6e30*/  HMMA.16816.F32.BF16 R24, R172.reuse, R194, R24 ;  /* 0x000000c2ac18723c */ /* 0x040fe20000041818 */
[----:B------:R-:W1:Y:S07]  /*6e40*/  LDSM.16.M88.4 R192, [R216] ;  /* 0x00000000d8c0783b */ /* 0x000e6e0000000200 */
[C---:B----4-:R-:W-:Y:S08]  /*6e50*/  HMMA.16816.F32.BF16 R28, R172.reuse, R176, R28 ;  /* 0x000000b0ac1c723c */ /* 0x050ff0000004181c */
[----:B------:R-:W-:Y:S01]  /*6e60*/  HMMA.16816.F32.BF16 R32, R172, R178, R32 ;  /* 0x000000b2ac20723c */ /* 0x000fe20000041820 */
[----:B------:R-:W-:Y:S04]  /*6e70*/  LDSM.16.M88.4 R172, [R206+0x14100] ;  /* 0x01410000ceac783b */ /* 0x000fe80000000200 */
[----:B------:R-:W4:Y:S03]  /*6e80*/  LDSM.16.M88.4 R176, [R202+0xa100] ;  /* 0x00a10000cab0783b */ /* 0x000f260000000200 */
[C---:B------:R-:W-:Y:S08]  /*6e90*/  HMMA.16816.F32.BF16 R4, R168.reuse, R180, R4 ;  /* 0x000000b4a804723c */ /* 0x040ff00000041804 */
[C---:B------:R-:W-:Y:S01]  /*6ea0*/  HMMA.16816.F32.BF16 R8, R168.reuse, R182, R8 ;  /* 0x000000b6a808723c */ /* 0x040fe20000041808 */
[----:B------:R-:W4:Y:S03]  /*6eb0*/  LDSM.16.M88.4 R180, [R202+0xa900] ;  /* 0x00a90000cab4783b */ /* 0x000f260000000200 */
[----:B---3--:R-:W-:Y:S04]  /*6ec0*/  @P6 IADD3 R3, P0, R0, R230, RZ ;  /* 0x000000e600036210 */ /* 0x008fe80007f1e0ff */
[C---:B------:R-:W-:Y:S08]  /*6ed0*/  HMMA.16816.F32.BF16 R12, R168.reuse, R184, R12 ;  /* 0x000000b8a80c723c */ /* 0x040ff0000004180c */
[C---:B------:R-:W-:Y:S01]  /*6ee0*/  HMMA.16816.F32.BF16 R16, R168.reuse, R186, R16 ;  /* 0x000000baa810723c */ /* 0x040fe20000041810 */
[----:B------:R-:W3:Y:S07]  /*6ef0*/  LDSM.16.M88.4 R184, [R202+0xb100] ;  /* 0x00b10000cab8783b */ /* 0x000eee0000000200 */
[C---:B--2---:R-:W-:Y:S04]  /*6f00*/  HMMA.16816.F32.BF16 R20, R168.reuse, R188, R20 ;  /* 0x000000bca814723c */ /* 0x044fe80000041814 */
[----:B-----5:R-:W-:Y:S04]  /*6f10*/  @P6 IMAD.X R156, R2, 0x1, R227, P0 ;  /* 0x00000001029c6824 */ /* 0x020fe800000e06e3 */
[C---:B------:R-:W-:Y:S01]  /*6f20*/  HMMA.16816.F32.BF16 R24, R168.reuse, R190, R24 ;  /* 0x000000bea818723c */ /* 0x040fe20000041818 */
[----:B------:R-:W2:Y:S07]  /*6f30*/  LDSM.16.M88.4 R188, [R202+0xb900] ;  /* 0x00b90000cabc783b */ /* 0x000eae0000000200 */
[C---:B-1----:R-:W-:Y:S08]  /*6f40*/  HMMA.16816.F32.BF16 R28, R168.reuse, R192, R28 ;  /* 0x000000c0a81c723c */ /* 0x042ff0000004181c */
[----:B------:R-:W-:Y:S01]  /*6f50*/  HMMA.16816.F32.BF16 R32, R168, R194, R32 ;  /* 0x000000c2a820723c */ /* 0x000fe20000041820 */
[----:B------:R-:W-:Y:S04]  /*6f60*/  LDSM.16.M88.4 R168, [R205+0x14100] ;  /* 0x01410000cda8783b */ /* 0x000fe80000000200 */
[----:B------:R-:W1:Y:S03]  /*6f70*/  LDSM.16.M88.4 R192, [R201+0x2000] ;  /* 0x00200000c9c0783b */ /* 0x000e660000000200 */
[C---:B----4-:R-:W-:Y:S08]  /*6f80*/  HMMA.16816.F32.BF16 R4, R172.reuse, R176, R4 ;  /* 0x000000b0ac04723c */ /* 0x050ff00000041804 */
[C---:B------:R-:W-:Y:S01]  /*6f90*/  HMMA.16816.F32.BF16 R8, R172.reuse, R178, R8 ;  /* 0x000000b2ac08723c */ /* 0x040fe20000041808 */
[----:B------:R-:W4:Y:S07]  /*6fa0*/  LDSM.16.M88.4 R176, [R201+0x2800] ;  /* 0x00280000c9b0783b */ /* 0x000f2e0000000200 */
[C---:B------:R-:W-:Y:S08]  /*6fb0*/  HMMA.16816.F32.BF16 R12, R172.reuse, R180, R12 ;  /* 0x000000b4ac0c723c */ /* 0x040ff0000004180c */
[C---:B------:R-:W-:Y:S01]  /*6fc0*/  HMMA.16816.F32.BF16 R16, R172.reuse, R182, R16 ;  /* 0x000000b6ac10723c */ /* 0x040fe20000041810 */
[----:B------:R-:W5:Y:S07]  /*6fd0*/  LDSM.16.M88.4 R180, [R201+0x3000] ;  /* 0x00300000c9b4783b */ /* 0x000f6e0000000200 */
[C---:B---3--:R-:W-:Y:S08]  /*6fe0*/  HMMA.16816.F32.BF16 R20, R172.reuse, R184, R20 ;  /* 0x000000b8ac14723c */ /* 0x048ff00000041814 */
        /* <DEDUP_REMOVED lines=8> */
[----:B------:R-:W1:Y:S07]  /*7070*/  LDSM.16.M88.4 R192, [R196+0xc900] ;  /* 0x00c90000c4c0783b */ /* 0x000e6e0000000200 */
[C---:B----4-:R-:W-:Y:S08]  /*7080*/  HMMA.16816.F32.BF16 R12, R168.reuse, R176, R12 ;  /* 0x000000b0a80c723c */ /* 0x050ff0000004180c */
[C---:B------:R-:W-:Y:S01]  /*7090*/  HMMA.16816.F32.BF16 R16, R168.reuse, R178, R16 ;  /* 0x000000b2a810723c */ /* 0x040fe20000041810 */
[----:B------:R-:W4:Y:S07]  /*70a0*/  LDSM.16.M88.4 R176, [R196+0xd100] ;  /* 0x00d10000c4b0783b */ /* 0x000f2e0000000200 */
[C---:B-----5:R-:W-:Y:S08]  /*70b0*/  HMMA.16816.F32.BF16 R20, R168.reuse, R180, R20 ;  /* 0x000000b4a814723c */ /* 0x060ff00000041814 */
[C---:B------:R-:W-:Y:S01]  /*70c0*/  HMMA.16816.F32.BF16 R24, R168.reuse, R182, R24 ;  /* 0x000000b6a818723c */ /* 0x040fe20000041818 */
[----:B------:R-:W-:Y:S07]  /*70d0*/  LDSM.16.M88.4 R180, [R215] ;  /* 0x00000000d7b4783b */ /* 0x000fee0000000200 */
[C---:B--2---:R-:W-:Y:S08]  /*70e0*/  HMMA.16816.F32.BF16 R28, R168.reuse, R172, R28 ;  /* 0x000000aca81c723c */ /* 0x044ff0000004181c */
[----:B------:R-:W-:Y:S01]  /*70f0*/  HMMA.16816.F32.BF16 R32, R168, R174, R32 ;  /* 0x000000aea820723c */ /* 0x000fe20000041820 */
[----:B------:R-:W2:Y:S04]  /*7100*/  LDSM.16.M88.4 R168, [R196+0xd900] ;  /* 0x00d90000c4a8783b */ /* 0x000ea80000000200 */
[----:B------:R-:W5:Y:S03]  /*7110*/  LDSM.16.M88.4 R172, [R204+0x18100] ;  /* 0x01810000ccac783b */ /* 0x000f660000000200 */
[C---:B---3--:R-:W-:Y:S08]  /*7120*/  HMMA.16816.F32.BF16 R4, R184.reuse, R188, R4 ;  /* 0x000000bcb804723c */ /* 0x048ff00000041804 */
[C---:B------:R-:W-:Y:S01]  /*7130*/  HMMA.16816.F32.BF16 R8, R184.reuse, R190, R8 ;  /* 0x000000beb808723c */ /* 0x040fe20000041808 */
[----:B------:R-:W3:Y:S07]  /*7140*/  LDSM.16.M88.4 R188, [R214] ;  /* 0x00000000d6bc783b */ /* 0x000eee0000000200 */
[C---:B-1----:R-:W-:Y:S08]  /*7150*/  HMMA.16816.F32.BF16 R12, R184.reuse, R192, R12 ;  /* 0x000000c0b80c723c */ /* 0x042ff0000004180c */
[C---:B------:R-:W-:Y:S01]  /*7160*/  HMMA.16816.F32.BF16 R16, R184.reuse, R194, R16 ;  /* 0x000000c2b810723c */ /* 0x040fe20000041810 */
[----:B------:R-:W1:Y:S07]  /*7170*/  LDSM.16.M88.4 R192, [R213] ;  /* 0x00000000d5c0783b */ /* 0x000e6e0000000200 */
[C---:B----4-:R-:W-:Y:S08]  /*7180*/  HMMA.16816.F32.BF16 R20, R184.reuse, R176, R20 ;  /* 0x000000b0b814723c */ /* 0x050ff00000041814 */
[C---:B------:R-:W-:Y:S01]  /*7190*/  HMMA.16816.F32.BF16 R24, R184.reuse, R178, R24 ;  /* 0x000000b2b818723c */ /* 0x040fe20000041818 */
[----:B------:R-:W4:Y:S07]  /*71a0*/  LDSM.16.M88.4 R176, [R212] ;  /* 0x00000000d4b0783b */ /* 0x000f2e0000000200 */
[C---:B--2---:R-:W-:Y:S08]  /*71b0*/  HMMA.16816.F32.BF16 R28, R184.reuse, R168, R28 ;  /* 0x000000a8b81c723c */ /* 0x044ff0000004181c */
[----:B------:R-:W-:Y:S01]  /*71c0*/  HMMA.16816.F32.BF16 R32, R184, R170, R32 ;  /* 0x000000aab820723c */ /* 0x000fe20000041820 */
[----:B------:R-:W-:Y:S04]  /*71d0*/  LDSM.16.M88.4 R168, [R206+0x18100] ;  /* 0x01810000cea8783b */ /* 0x000fe80000000200 */
[----:B------:R-:W-:Y:S03]  /*71e0*/  LDSM.16.M88.4 R184, [R202+0xc900] ;  /* 0x00c90000cab8783b */ /* 0x000fe60000000200 */
[C---:B-----5:R-:W-:Y:S08]  /*71f0*/  HMMA.16816.F32.BF16 R4, R172.reuse, R180, R4 ;  /* 0x000000b4ac04723c */ /* 0x060ff00000041804 */
[C---:B------:R-:W-:Y:S01]  /*7200*/  HMMA.16816.F32.BF16 R8, R172.reuse, R182, R8 ;  /* 0x000000b6ac08723c */ /* 0x040fe20000041808 */
[----:B------:R-:W2:Y:S07]  /*7210*/  LDSM.16.M88.4 R180, [R202+0xc100] ;  /* 0x00c10000cab4783b */ /* 0x000eae0000000200 */
[C---:B---3--:R-:W-:Y:S08]  /*7220*/  HMMA.16816.F32.BF16 R12, R172.reuse, R188, R12 ;  /* 0x000000bcac0c723c */ /* 0x048ff0000004180c */
[C---:B------:R-:W-:Y:S01]  /*7230*/  HMMA.16816.F32.BF16 R16, R172.reuse, R190, R16 ;  /* 0x000000beac10723c */ /* 0x040fe20000041810 */
[----:B------:R-:W3:Y:S07]  /*7240*/  LDSM.16.M88.4 R188, [R202+0xd100] ;  /* 0x00d10000cabc783b */ /* 0x000eee0000000200 */
[C---:B-1----:R-:W-:Y:S08]  /*7250*/  HMMA.16816.F32.BF16 R20, R172.reuse, R192, R20 ;  /* 0x000000c0ac14723c */ /* 0x042ff00000041814 */
[C---:B------:R-:W-:Y:S01]  /*7260*/  HMMA.16816.F32.BF16 R24, R172.reuse, R194, R24 ;  /* 0x000000c2ac18723c */ /* 0x040fe20000041818 */
[----:B------:R-:W1:Y:S07]  /*7270*/  LDSM.16.M88.4 R192, [R202+0xd900] ;  /* 0x00d90000cac0783b */ /* 0x000e6e0000000200 */
[C---:B----4-:R-:W-:Y:S08]  /*7280*/  HMMA.16816.F32.BF16 R28, R172.reuse, R176, R28 ;  /* 0x000000b0ac1c723c */ /* 0x050ff0000004181c */
[----:B------:R-:W-:Y:S01]  /*7290*/  HMMA.16816.F32.BF16 R32, R172, R178, R32 ;  /* 0x000000b2ac20723c */ /* 0x000fe20000041820 */
[----:B------:R-:W-:Y:S04]  /*72a0*/  LDSM.16.M88.4 R172, [R205+0x18100] ;  /* 0x01810000cdac783b */ /* 0x000fe80000000200 */
[----:B------:R-:W4:Y:S03]  /*72b0*/  LDSM.16.M88.4 R176, [R201+0x4000] ;  /* 0x00400000c9b0783b */ /* 0x000f260000000200 */
[C---:B--2---:R-:W-:Y:S08]  /*72c0*/  HMMA.16816.F32.BF16 R4, R168.reuse, R180, R4 ;  /* 0x000000b4a804723c */ /* 0x044ff00000041804 */
[C---:B------:R-:W-:Y:S01]  /*72d0*/  HMMA.16816.F32.BF16 R8, R168.reuse, R182, R8 ;  /* 0x000000b6a808723c */ /* 0x040fe20000041808 */
[----:B------:R-:W2:Y:S07]  /*72e0*/  LDSM.16.M88.4 R180, [R201+0x4800] ;  /* 0x00480000c9b4783b */ /* 0x000eae0000000200 */
[C---:B------:R-:W-:Y:S08]  /*72f0*/  HMMA.16816.F32.BF16 R12, R168.reuse, R184, R12 ;  /* 0x000000b8a80c723c */ /* 0x040ff0000004180c */
[C---:B------:R-:W-:Y:S01]  /*7300*/  HMMA.16816.F32.BF16 R16, R168.reuse, R186, R16 ;  /* 0x000000baa810723c */ /* 0x040fe20000041810 */
[----:B------:R-:W5:Y:S07]  /*7310*/  LDSM.16.M88.4 R184, [R201+0x5000] ;  /* 0x00500000c9b8783b */ /* 0x000f6e0000000200 */
[C---:B---3--:R-:W-:Y:S08]  /*7320*/  HMMA.16816.F32.BF16 R20, R168.reuse, R188, R20 ;  /* 0x000000bca814723c */ /* 0x048ff00000041814 */
[C---:B------:R-:W-:Y:S01]  /*7330*/  HMMA.16816.F32.BF16 R24, R168.reuse, R190, R24 ;  /* 0x000000bea818723c */ /* 0x040fe20000041818 */
[----:B------:R-:W3:Y:S07]  /*7340*/  LDSM.16.M88.4 R188, [R201+0x5800] ;  /* 0x00580000c9bc783b */ /* 0x000eee0000000200 */
[C---:B-1----:R-:W-:Y:S08]  /*7350*/  HMMA.16816.F32.BF16 R28, R168.reuse, R192, R28 ;  /* 0x000000c0a81c723c */ /* 0x042ff0000004181c */
[----:B------:R-:W-:Y:S01]  /*7360*/  HMMA.16816.F32.BF16 R32, R168, R194, R32 ;  /* 0x000000c2a820723c */ /* 0x000fe20000041820 */
[----:B------:R-:W-:Y:S04]  /*7370*/  LDSM.16.M88.4 R168, [R203+0x1c100] ;  /* 0x01c10000cba8783b */ /* 0x000fe80000000200 */
[----:B------:R-:W1:Y:S03]  /*7380*/  LDSM.16.M88.4 R192, [R196+0xe100] ;  /* 0x00e10000c4c0783b */ /* 0x000e660000000200 */
[C---:B----4-:R-:W-:Y:S08]  /*7390*/  HMMA.16816.F32.BF16 R4, R172.reuse, R176, R4 ;  /* 0x000000b0ac04723c */ /* 0x050ff00000041804 */
[C---:B------:R-:W-:Y:S01]  /*73a0*/  HMMA.16816.F32.BF16 R8, R172.reuse, R178, R8 ;  /* 0x000000b2ac08723c */ /* 0x040fe20000041808 */
[----:B------:R-:W4:Y:S07]  /*73b0*/  LDSM.16.M88.4 R176, [R196+0xe900] ;  /* 0x00e90000c4b0783b */ /* 0x000f2e0000000200 */
[C---:B--2---:R-:W-:Y:S08]  /*73c0*/  HMMA.16816.F32.BF16 R12, R172.reuse, R180, R12 ;  /* 0x000000b4ac0c723c */ /* 0x044ff0000004180c */
[C---:B------:R-:W-:Y:S01]  /*73d0*/  HMMA.16816.F32.BF16 R16, R172.reuse, R182, R16 ;  /* 0x000000b6ac10723c */ /* 0x040fe20000041810 */
[----:B------:R-:W2:Y:S07]  /*73e0*/  LDSM.16.M88.4 R180, [R196+0xf100] ;  /* 0x00f10000c4b4783b */ /* 0x000eae0000000200 */
[C---:B-----5:R-:W-:Y:S08]  /*73f0*/  HMMA.16816.F32.BF16 R20, R172.reuse, R184, R20 ;  /* 0x000000b8ac14723c */ /* 0x060ff00000041814 */
[C---:B------:R-:W-:Y:S01]  /*7400*/  HMMA.16816.F32.BF16 R24, R172.reuse, R186, R24 ;  /* 0x000000baac18723c */ /* 0x040fe20000041818 */
[----:B------:R-:W-:Y:S07]  /*7410*/  LDSM.16.M88.4 R184, [R204+0x1c100] ;  /* 0x01c10000ccb8783b */ /* 0x000fee0000000200 */
[C---:B---3--:R-:W-:Y:S08]  /*7420*/  HMMA.16816.F32.BF16 R28, R172.reuse, R188, R28 ;  /* 0x000000bcac1c723c */ /* 0x048ff0000004181c */
[----:B------:R-:W-:Y:S01]  /*7430*/  HMMA.16816.F32.BF16 R32, R172, R190, R32 ;  /* 0x000000beac20723c */ /* 0x000fe20000041820 */
[----:B------:R-:W3:Y:S04]  /*7440*/  LDSM.16.M88.4 R172, [R196+0xf900] ;  /* 0x00f90000c4ac783b */ /* 0x000ee80000000200 */
[----:B------:R-:W5:Y:S03]  /*7450*/  LDSM.16.M88.4 R188, [R211] ;  /* 0x00000000d3bc783b */ /* 0x000f660000000200 */
[C---:B-1----:R-:W-:Y:S08]  /*7460*/  HMMA.16816.F32.BF16 R4, R168.reuse, R192, R4 ;  /* 0x000000c0a804723c */ /* 0x042ff00000041804 */
[C---:B------:R-:W-:Y:S01]  /*7470*/  HMMA.16816.F32.BF16 R8, R168.reuse, R194, R8 ;  /* 0x000000c2a808723c */ /* 0x040fe20000041808 */
[----:B------:R-:W1:Y:S07]  /*7480*/  LDSM.16.M88.4 R192, [R210] ;  /* 0x00000000d2c0783b */ /* 0x000e6e0000000200 */
[C---:B----4-:R-:W-:Y:S08]  /*7490*/  HMMA.16816.F32.BF16 R12, R168.reuse, R176, R12 ;  /* 0x000000b0a80c723c */ /* 0x050ff0000004180c */
[C---:B------:R-:W-:Y:S01]  /*74a0*/  HMMA.16816.F32.BF16 R16, R168.reuse, R178, R16 ;  /* 0x000000b2a810723c */ /* 0x040fe20000041810 */
[----:B------:R-:W4:Y:S07]  /*74b0*/  LDSM.16.M88.4 R176, [R209] ;  /* 0x00000000d1b0783b */ /* 0x000f2e0000000200 */
[C---:B--2---:R-:W-:Y:S08]  /*74c0*/  HMMA.16816.F32.BF16 R20, R168.reuse, R180, R20 ;  /* 0x000000b4a814723c */ /* 0x044ff00000041814 */
[C---:B------:R-:W-:Y:S01]  /*74d0*/  HMMA.16816.F32.BF16 R24, R168.reuse, R182, R24 ;  /* 0x000000b6a818723c */ /* 0x040fe20000041818 */
[----:B------:R-:W-:Y:S07]  /*74e0*/  LDSM.16.M88.4 R180, [R202+0xe100] ;  /* 0x00e10000cab4783b */ /* 0x000fee0000000200 */
[C---:B---3--:R-:W-:Y:S08]  /*74f0*/  HMMA.16816.F32.BF16 R28, R168.reuse, R172, R28 ;  /* 0x000000aca81c723c */ /* 0x048ff0000004181c */
[----:B------:R-:W-:Y:S01]  /*7500*/  HMMA.16816.F32.BF16 R32, R168, R174, R32 ;  /* 0x000000aea820723c */ /* 0x000fe20000041820 */
[----:B------:R-:W2:Y:S04]  /*7510*/  LDSM.16.M88.4 R168, [R208] ;  /* 0x00000000d0a8783b */ /* 0x000ea80000000200 */
[----:B------:R-:W3:Y:S03]  /*7520*/  LDSM.16.M88.4 R172, [R206+0x1c100] ;  /* 0x01c10000ceac783b */ /* 0x000ee60000000200 */
[C---:B-----5:R-:W-:Y:S08]  /*7530*/  HMMA.16816.F32.BF16 R4, R184.reuse, R188, R4 ;  /* 0x000000bcb804723c */ /* 0x060ff00000041804 */
[C---:B------:R-:W-:Y:S01]  /*7540*/  HMMA.16816.F32.BF16 R8, R184.reuse, R190, R8 ;  /* 0x000000beb808723c */ /* 0x040fe20000041808 */
[----:B------:R-:W5:Y:S07]  /*7550*/  LDSM.16.M88.4 R188, [R202+0xe900] ;  /* 0x00e90000cabc783b */ /* 0x000f6e0000000200 */
[C---:B-1----:R-:W-:Y:S08]  /*7560*/  HMMA.16816.F32.BF16 R12, R184.reuse, R192, R12 ;  /* 0x000000c0b80c723c */ /* 0x042ff0000004180c */
[C---:B------:R-:W-:Y:S01]  /*7570*/  HMMA.16816.F32.BF16 R16, R184.reuse, R194, R16 ;  /* 0x000000c2b810723c */ /* 0x040fe20000041810 */
[----:B------:R-:W1:Y:S07]  /*7580*/  LDSM.16.M88.4 R192, [R202+0xf100] ;  /* 0x00f10000cac0783b */ /* 0x000e6e0000000200 */
[C---:B----4-:R-:W-:Y:S08]  /*7590*/  HMMA.16816.F32.BF16 R20, R184.reuse, R176, R20 ;  /* 0x000000b0b814723c */ /* 0x050ff00000041814 */
[C---:B------:R-:W-:Y:S01]  /*75a0*/  HMMA.16816.F32.BF16 R24, R184.reuse, R178, R24 ;  /* 0x000000b2b818723c */ /* 0x040fe20000041818 */
[----:B------:R-:W4:Y:S07]  /*75b0*/  LDSM.16.M88.4 R176, [R202+0xf900] ;  /* 0x00f90000cab0783b */ /* 0x000f2e0000000200 */
[C---:B--2---:R-:W-:Y:S08]  /*75c0*/  HMMA.16816.F32.BF16 R28, R184.reuse, R168, R28 ;  /* 0x000000a8b81c723c */ /* 0x044ff0000004181c */
[----:B------:R-:W-:Y:S01]  /*75d0*/  HMMA.16816.F32.BF16 R32, R184, R170, R32 ;  /* 0x000000aab820723c */ /* 0x000fe20000041820 */
[----:B------:R-:W-:Y:S04]  /*75e0*/  LDSM.16.M88.4 R168, [R205+0x1c100] ;  /* 0x01c10000cda8783b */ /* 0x000fe80000000200 */
[----:B------:R-:W-:Y:S03]  /*75f0*/  LDSM.16.M88.4 R184, [R201+0x6800] ;  /* 0x00680000c9b8783b */ /* 0x000fe60000000200 */
[C---:B---3--:R-:W-:Y:S08]  /*7600*/  HMMA.16816.F32.BF16 R4, R172.reuse, R180, R4 ;  /* 0x000000b4ac04723c */ /* 0x048ff00000041804 */
[C---:B------:R-:W-:Y:S01]  /*7610*/  HMMA.16816.F32.BF16 R8, R172.reuse, R182, R8 ;  /* 0x000000b6ac08723c */ /* 0x040fe20000041808 */
[----:B------:R-:W2:Y:S07]  /*7620*/  LDSM.16.M88.4 R180, [R201+0x6000] ;  /* 0x00600000c9b4783b */ /* 0x000eae0000000200 */
[C---:B-----5:R-:W-:Y:S08]  /*7630*/  HMMA.16816.F32.BF16 R12, R172.reuse, R188, R12 ;  /* 0x000000bcac0c723c */ /* 0x060ff0000004180c */
[C---:B------:R-:W-:Y:S08]  /*7640*/  HMMA.16816.F32.BF16 R16, R172.reuse, R190, R16 ;  /* 0x000000beac10723c */ /* 0x040ff00000041810 */
[C---:B-1----:R-:W-:Y:S08]  /*7650*/  HMMA.16816.F32.BF16 R20, R172.reuse, R192, R20 ;  /* 0x000000c0ac14723c */ /* 0x042ff00000041814 */
[C---:B------:R-:W-:Y:S07]  /*7660*/  HMMA.16816.F32.BF16 R24, R172.reuse, R194, R24 ;  /* 0x000000c2ac18723c */ /* 0x040fee0000041818 */
[C---:B------:R-:W-:Y:S01]  /*7670*/  @P6 LEA R194, P0, R3.reuse, c[0x0][0x1c8], 0x1 ;  /* 0x0000720003c26a11 */ /* 0x040fe200078008ff */
[C---:B----4-:R-:W-:Y:S04]  /*7680*/  HMMA.16816.F32.BF16 R28, R172.reuse, R176, R28 ;  /* 0x000000b0ac1c723c */ /* 0x050fe8000004181c */
[----:B------:R-:W-:Y:S02]  /*7690*/  @P6 LEA.HI.X R195, R3, c[0x0][0x1cc], R156, 0x1, P0 ;  /* 0x0000730003c36a11 */ /* 0x000fe400000f0c9c */
[----:B------:R-:W-:Y:S01]  /*76a0*/  @P6 IADD3 R156, P0, R0, R250, RZ ;  /* 0x000000fa009c6210 */ /* 0x000fe20007f1e0ff */
[C---:B------:R-:W-:Y:S01]  /*76b0*/  @P6 IMAD.X R176, R2.reuse, 0x1, R251, P5 ;  /* 0x0000000102b06824 */ /* 0x040fe200028e06fb */
[----:B------:R-:W-:Y:S01]  /*76c0*/  HMMA.16816.F32.BF16 R32, R172, R178, R32 ;  /* 0x000000b2ac20723c */ /* 0x000fe20000041820 */
[----:B------:R-:W1:Y:S03]  /*76d0*/  LDSM.16.M88.4 R172, [R201+0x7000] ;  /* 0x00700000c9ac783b */ /* 0x000e660000000200 */
[C---:B------:R-:W-:Y:S04]  /*76e0*/  @P6 LEA R192, P5, R159.reuse, c[0x0][0x1c8], 0x1 ;  /* 0x000072009fc06a11 */ /* 0x040fe800078a08ff */
[C---:B--2---:R-:W-:Y:S05]  /*76f0*/  HMMA.16816.F32.BF16 R4, R168.reuse, R180, R4 ;  /* 0x000000b4a804723c */ /* 0x044fea0000041804 */
[----:B------:R-:W-:Y:S01]  /*7700*/  @P6 LEA.HI.X R193, R159, c[0x0][0x1cc], R176, 0x1, P5 ;  /* 0x000073009fc16a11 */ /* 0x000fe200028f0cb0 */
[----:B------:R-:W-:Y:S01]  /*7710*/  @P6 IMAD.X R159, R2, 0x1, R249, P0 ;  /* 0x00000001029f6824 */ /* 0x000fe200000e06f9 */
[----:B------:R-:W-:Y:S01]  /*7720*/  @P6 IADD3 R3, P5, R0, R248, RZ ;  /* 0x000000f800036210 */ /* 0x000fe20007fbe0ff */
[C---:B------:R-:W-:Y:S04]  /*7730*/  HMMA.16816.F32.BF16 R8, R168.reuse, R182, R8 ;  /* 0x000000b6a808723c */ /* 0x040fe80000041808 */
[----:B------:R-:W-:Y:S01]  /*7740*/  @P6 LEA R190, P0, R156, c[0x0][0x1c8], 0x1 ;  /* 0x000072009cbe6a11 */ /* 0x000fe200078008ff */
[----:B------:R-:W-:Y:S01]  /*7750*/  @P6 IMAD.X R176, R2, 0x1, R247, P5 ;  /* 0x0000000102b06824 */ /* 0x000fe200028e06f7 */
[----:B------:R-:W-:Y:S02]  /*7760*/  @P6 LEA R188, P5, R3, c[0x0][0x1c8], 0x1 ;  /* 0x0000720003bc6a11 */ /* 0x000fe400078a08ff */
[----:B------:R-:W-:Y:S01]  /*7770*/  @P6 LEA.HI.X R191, R156, c[0x0][0x1cc], R159, 0x1, P0 ;  /* 0x000073009cbf6a11 */ /* 0x000fe200000f0c9f */
[C---:B------:R-:W-:Y:S03]  /*7780*/  HMMA.16816.F32.BF16 R12, R168.reuse, R184, R12 ;  /* 0x000000b8a80c723c */ /* 0x040fe6000004180c */
[----:B------:R-:W-:Y:S02]  /*7790*/  @P6 IADD3 R0, P0, R223, R0, RZ ;  /* 0x00000000df006210 */ /* 0x000fe40007f1e0ff */
[----:B------:R-:W2:Y:S01]  /*77a0*/  LDL R223, [R1+0x38] ;  /* 0x0000380001df7983 */ /* 0x000ea20000100800 */
[----:B------:R-:W-:Y:S02]  /*77b0*/  @P6 LEA.HI.X R189, R3, c[0x0][0x1cc], R176, 0x1, P5 ;  /* 0x0000730003bd6a11 */ /* 0x000fe400028f0cb0 */
[----:B------:R-:W-:Y:S01]  /*77c0*/  @P6 IADD3 R156, P5, R0, R230, RZ ;  /* 0x000000e6009c6210 */ /* 0x000fe20007fbe0ff */
[----:B------:R-:W3:Y:S01]  /*77d0*/  LDSM.16.M88.4 R176, [R201+0x7800] ;  /* 0x00780000c9b0783b */ /* 0x000ee20000000200 */
[----:B------:R-:W-:Y:S04]  /*77e0*/  DEPBAR.LE SB0, 0x0 ;  /* 0x000080000000791a */ /* 0x000fe80000000000 */
[----:B------:R-:W-:Y:S01]  /*77f0*/  BAR.SYNC.DEFER_BLOCKING 0x0 ;  /* 0x0000000000007b1d */ /* 0x000fe20000010000 */
[----:B------:R-:W-:Y:S01]  /*7800*/  @P6 IMAD.X R2, R228, 0x1, R2, P0 ;  /* 0x00000001e4026824 */ /* 0x000fe200000e0602 */
[----:B------:R-:W-:Y:S01]  /*7810*/  @P6 IADD3 R3, P0, R0, R252, RZ ;  /* 0x000000fc00036210 */ /* 0x000fe20007f1e0ff */
[C---:B------:R-:W-:Y:S05]  /*7820*/  HMMA.16816.F32.BF16 R16, R168.reuse, R186, R16 ;  /* 0x000000baa810723c */ /* 0x040fea0000041810 */
[----:B------:R-:W-:Y:S01]  /*7830*/  @P6 IMAD.X R159, R2, 0x1, R227, P5 ;  /* 0x00000001029f6824 */ /* 0x000fe200028e06e3 */
[----:B------:R-:W-:Y:S01]  /*7840*/  @P6 LEA R182, P5, R156, c[0x0][0x1c8], 0x1 ;  /* 0x000072009cb66a11 */ /* 0x000fe200078a08ff */
[----:B------:R-:W-:Y:S01]  /*7850*/  @P6 IMAD.X R180, R2, 0x1, R251, P0 ;  /* 0x0000000102b46824 */ /* 0x000fe200000e06fb */
[C---:B------:R-:W-:Y:S01]  /*7860*/  @P6 LEA R184, P0, R3.reuse, c[0x0][0x1c8], 0x1 ;  /* 0x0000720003b86a11 */ /* 0x040fe200078008ff */
[C---:B-1----:R-:W-:Y:S03]  /*7870*/  HMMA.16816.F32.BF16 R20, R168.reuse, R172, R20 ;  /* 0x000000aca814723c */ /* 0x042fe60000041814 */
[----:B------:R-:W-:Y:S02]  /*7880*/  @P6 LEA.HI.X R183, R156, c[0x0][0x1cc], R159, 0x1, P5 ;  /* 0x000073009cb76a11 */ /* 0x000fe400028f0c9f */
[----:B------:R1:W2:Y:S01]  /*7890*/  LDL R159, [R1+0x3c] ;  /* 0x00003c00019f7983 */ /* 0x0002a20000100800 */
[----:B------:R-:W-:Y:S02]  /*78a0*/  @P6 LEA.HI.X R185, R3, c[0x0][0x1cc], R180, 0x1, P0 ;  /* 0x0000730003b96a11 */ /* 0x000fe400000f0cb4 */
[C---:B------:R-:W-:Y:S01]  /*78b0*/  @P6 IADD3 R156, P5, R0.reuse, R250, RZ ;  /* 0x000000fa009c6210 */ /* 0x040fe20007fbe0ff */
[C---:B------:R-:W-:Y:S01]  /*78c0*/  HMMA.16816.F32.BF16 R24, R168.reuse, R174, R24 ;  /* 0x000000aea818723c */ /* 0x040fe20000041818 */
[----:B------:R-:W-:Y:S01]  /*78d0*/  @!PT LDS RZ, [RZ] ;  /* 0x00000000fffff984 */ /* 0x000fe20000000800 */
[----:B------:R-:W-:Y:S01]  /*78e0*/  @!PT LDS RZ, [RZ] ;  /* 0x00000000fffff984 */ /* 0x000fe20000000800 */
[----:B------:R-:W-:Y:S01]  /*78f0*/  @!PT LDS RZ, [RZ] ;  /* 0x00000000fffff984 */ /* 0x000fe20000000800 */
[----:B------:R1:W-:Y:S02]  /*7900*/  @P6 LDGSTS.E.BYPASS.LTC128B.128 [R225+0x8100], [R194.64], !P4 ;  /* 0x08100000c2e16fae */ /* 0x0003e4000e101d4c */
[----:B------:R-:W-:Y:S01]  /*7910*/  @P6 IADD3 R0, P0, R0, R248, RZ ;  /* 0x000000f800006210 */ /* 0x000fe20007f1e0ff */
[----:B------:R-:W-:Y:S01]  /*7920*/  @P6 IMAD.X R3, R2, 0x1, R249, P5 ;  /* 0x0000000102036824 */ /* 0x000fe200028e06f9 */
[----:B------:R-:W-:Y:S01]  /*7930*/  @P6 LEA R180, P5, R156, c[0x0][0x1c8], 0x1 ;  /* 0x000072009cb46a11 */ /* 0x000fe200078a08ff */
[----:B------:R1:W-:Y:S02]  /*7940*/  @P6 LDGSTS.E.BYPASS.LTC128B.128 [R225+0xa100], [R192.64], !P3 ;  /* 0x0a100000c0e16fae */ /* 0x0003e4000d901d4c */
[----:B------:R-:W-:Y:S02]  /*7950*/  @P6 IMAD.X R2, R2, 0x1, R247, P0 ;  /* 0x0000000102026824 */ /* 0x000fe400000e06f7 */
[----:B------:R1:W-:Y:S02]  /*7960*/  @P6 LDGSTS.E.BYPASS.LTC128B.128 [R225+0xc100], [R190.64], !P2 ;  /* 0x0c100000bee16fae */ /* 0x0003e4000d101d4c */
[----:B------:R-:W-:Y:S02]  /*7970*/  @P6 LEA R172, P0, R0, c[0x0][0x1c8], 0x1 ;  /* 0x0000720000ac6a11 */ /* 0x000fe400078008ff */
[----:B------:R-:W-:Y:S01]  /*7980*/  @P6 LEA.HI.X R181, R156, c[0x0][0x1cc], R3, 0x1, P5 ;  /* 0x000073009cb56a11 */ /* 0x000fe200028f0c03 */
[----:B------:R1:W-:Y:S01]  /*7990*/  @P6 LDGSTS.E.BYPASS.LTC128B.128 [R225+0xe100], [R188.64], !P1 ;  /* 0x0e100000bce16fae */ /* 0x0003e2000c901d4c */
[----:B------:R-:W-:Y:S01]  /*79a0*/  @P6 LEA.HI.X R173, R0, c[0x0][0x1cc], R2, 0x1, P0 ;  /* 0x0000730000ad6a11 */ /* 0x000fe200000f0c02 */
[C---:B---3--:R-:W-:Y:S01]  /*79b0*/  HMMA.16816.F32.BF16 R28, R168.reuse, R176, R28 ;  /* 0x000000b0a81c723c */ /* 0x048fe2000004181c */
[----:B------:R-:W-:Y:S01]  /*79c0*/  PLOP3.LUT P0, PT, PT, PT, UP2, 0x80, 0x0 ;  /* 0x000000000000781c */ /* 0x000fe20003f0f028 */
[----:B------:R1:W-:Y:S01]  /*79d0*/  @P6 LDGSTS.E.BYPASS.LTC128B.128 [R225+0x9100], [R182.64], !P4 ;  /* 0x09100000b6e16fae */ /* 0x0003e2000e101d4c */
[----:B------:R-:W-:Y:S03]  /*79e0*/  IMAD.SHL.U32 R156, R224, 0x40, RZ ;  /* 0x00000040e09c7824 */ /* 0x000fe600078e00ff */
[----:B------:R1:W-:Y:S02]  /*79f0*/  @P6 LDGSTS.E.BYPASS.LTC128B.128 [R225+0xb100], [R184.64], !P3 ;  /* 0x0b100000b8e16fae */ /* 0x0003e4000d901d4c */
[----:B------:R-:W-:Y:S02]  /*7a00*/  HMMA.16816.F32.BF16 R32, R168, R178, R32 ;  /* 0x000000b2a820723c */ /* 0x000fe40000041820 */
[----:B------:R1:W-:Y:S02]  /*7a10*/  @P6 LDGSTS.E.BYPASS.LTC128B.128 [R225+0xd100], [R180.64], !P2 ;  /* 0x0d100000b4e16fae */ /* 0x0003e4000d101d4c */
[----:B------:R-:W-:Y:S02]  /*7a20*/  IADD3 R0, -R246, 0x1, -R156 ;  /* 0x00000001f6007810 */ /* 0x000fe40007ffe99c */
[----:B------:R1:W-:Y:S02]  /*7a30*/  @P6 LDGSTS.E.BYPASS.LTC128B.128 [R225+0xf100], [R172.64], !P1 ;  /* 0x0f100000ace16fae */ /* 0x0003e4000c901d4c */
[----:B------:R-:W-:Y:S02]  /*7a40*/  IADD3 R0, R0, c[0x0][0x1d0], RZ ;  /* 0x0000740000007a10 */ /* 0x000fe40007ffe0ff */
[----:B------:R-:W0:Y:S02]  /*7a50*/  LDGDEPBAR ;  /* 0x00000000000079af */ /* 0x000e240000000000 */
[----:B------:R-:W-:Y:S04]  /*7a60*/  IADD3 R0, R0, -c[0x0][0x168], RZ ;  /* 0x80005a0000007a10 */ /* 0x000fe80007ffe0ff */
[C---:B------:R-:W-:Y:S02]  /*7a70*/  IADD3 R169, R0.reuse, c[0x0][0x328], RZ ;  /* 0x0000ca0000a97a10 */ /* 0x040fe40007ffe0ff */
[----:B------:R-:W-:Y:S01]  /*7a80*/  IADD3 R168, R0, UR6, RZ ;  /* 0x0000000600a87c10 */ /* 0x000fe2000fffe0ff */
[----:B--2---:R-:W-:Y:S01]  /*7a90*/  @P0 IMAD.MOV.U32 R159, RZ, RZ, R223 ;  /* 0x000000ffff9f0224 */ /* 0x004fe200078e00df */
[----:B------:R-:W-:Y:S04]  /*7aa0*/  PLOP3.LUT P0, PT, PT, PT, UP1, 0x40, 0x0 ;  /* 0x000000000000781c */ /* 0x000fe80003f0e818 */
[----:B------:R-:W2:Y:S02]  /*7ab0*/  SHFL.IDX PT, R3, R159, RZ, 0x1c1f ;  /* 0x001c1fff9f037589 */ /* 0x000ea400000e0000 */
[--C-:B--2---:R-:W-:Y:S02]  /*7ac0*/  IMAD.IADD R2, R169, 0x1, R3.reuse ;  /* 0x00000001a9027824 */ /* 0x104fe400078e0203 */
[----:B------:R-:W-:Y:S05]  /*7ad0*/  IMAD.IADD R0, R168, 0x1, R3 ;  /* 0x00000001a8007824 */ /* 0x000fea00078e0203 */
[----:B------:R-:W-:-:S05]  /*7ae0*/  @P0 BRA `(.L_x_1605) ;  /* 0x0000019000000947 */ /* 0x000fca0003800000 */
[----:B-1----:R-:W-:Y:S01]  /*7af0*/  IADD3 R3, R3, c[0x0][0x1d0], RZ ;  /* 0x0000740003037a10 */ /* 0x002fe20007ffe0ff */
        /* <DEDUP_REMOVED lines=13> */
.L_x_1607:
[----:B------:R-:W-:Y:S04]  /*7bd0*/  MOV R170, c[0x0][0x32c] ;  /* 0x0000cb0000aa7a02 */ /* 0x000fe80000000f00 */
[----:B------:R-:W-:Y:S11]  /*7be0*/  ISETP.NE.AND P0, PT, R170, 0x1, PT ;  /* 0x00000001aa00780c */ /* 0x000ff60003f05270 */
[----:B------:R-:W-:Y:S02]  /*7bf0*/  @!UPT UIADD3 URZ, URZ, URZ, URZ ;  /* 0x0000003f3f3ff290 */ /* 0x000fe4000fffe03f */
[----:B------:R-:W-:Y:S05]  /*7c00*/  @P0 IMAD.HI.U32 R170, R3, c[0x0][0x330], RZ ;  /* 0x0000cc0003aa0a27 */ /* 0x000fea00078e00ff */
[----:B------:R-:W-:Y:S02]  /*7c10*/  @P0 SHF.R.U32.HI R3, RZ, c[0x0][0x334], R170 ;  /* 0x0000cd00ff030a19 */ /* 0x000fe400000116aa */
.L_x_1608:
[----:B------:R-:W-:Y:S05]  /*7c20*/  BSYNC B0 ;  /* 0x0000000000007941 */ /* 0x000fea0003800000 */
.L_x_1606:
[----:B------:R-:W-:Y:S04]  /*7c30*/  IMAD R3, R3, c[0x0][0x32c], -R156 ;  /* 0x0000cb0003037a24 */ /* 0x000fe800078e0a9c */
[----:B------:R-:W-:Y:S05]  /*7c40*/  IMAD.IADD R3, R3, 0x1, -R246 ;  /* 0x0000000103037824 */ /* 0x000fea00078e0af6 */
[----:B------:R-:W-:Y:S02]  /*7c50*/  IADD3 R170, R3, c[0x0][0x32c], RZ ;  /* 0x0000cb0003aa7a10 */ /* 0x000fe40007ffe0ff */
[----:B------:R-:W-:Y:S02]  /*7c60*/  IMNMX R0, R0, R3, !PT ;  /* 0x0000000300007217 */ /* 0x000fe40007800200 */
[----:B------:R-:W-:Y:S02]  /*7c70*/  IMNMX R2, R2, R170, PT ;  /* 0x000000aa02027217 */ /* 0x000fe40003800200 */
.L_x_1605:
[----:B-1----:R-:W-:Y:S01]  /*7c80*/  ISETP.GT.AND P0, PT, R224, -0x1, PT ;  /* 0xffffffffe000780c */ /* 0x002fe20003f04270 */
[----:B------:R-:W1:Y:S03]  /*7c90*/  SHFL.IDX PT, R3, R159, 0x1, 0x1c1f ;  /* 0x003c1f009f037f89 */ /* 0x000e6600000e0000 */
[C---:B------:R-:W-:Y:S02]  /*7ca0*/  ISETP.GT.AND P5, PT, R0.reuse, RZ, P0 ;  /* 0x000000ff0000720c */ /* 0x040fe400007a4270 */
[----:B------:R-:W-:Y:S02]  /*7cb0*/  ISETP.GT.AND P6, PT, R0, 0x1, P0 ;  /* 0x000000010000780c */ /* 0x000fe400007c4270 */
[C---:B------:R-:W-:Y:S02]  /*7cc0*/  ISETP.LT.OR P5, PT, R2.reuse, 0x1, P5 ;  /* 0x000000010200780c */ /* 0x040fe40002fa1670 */
[----:B------:R-:W-:Y:S02]  /*7cd0*/  ISETP.LT.OR P6, PT, R2, 0x2, P6 ;  /* 0x000000020200780c */ /* 0x000fe400037c1670 */
[----:B------:R-:W-:Y:S02]  /*7ce0*/  FSEL R4, R4, -INF , !P5 ;  /* 0xff80000004047808 */ /* 0x000fe40006800000 */
[----:B------:R-:W-:Y:S02]  /*7cf0*/  ISETP.GT.AND P5, PT, R0, 0x8, P0 ;  /* 0x000000080000780c */ /* 0x000fe400007a4270 */
[----:B------:R-:W-:Y:S02]  /*7d00*/  FSEL R5, R5, -INF , !P6 ;  /* 0xff80000005057808 */ /* 0x000fe40007000000 */
[----:B------:R-:W-:Y:S02]  /*7d10*/  ISETP.LT.OR P5, PT, R2, 0x9, P5 ;  /* 0x000000090200780c */ /* 0x000fe40002fa1670 */
[----:B------:R-:W-:Y:S02]  /*7d20*/  ISETP.GT.AND P6, PT, R0, 0x9, P0 ;  /* 0x000000090000780c */ /* 0x000fe400007c4270 */
[----:B------:R-:W-:Y:S02]  /*7d30*/  FSEL R8, R8, -INF , !P5 ;  /* 0xff80000008087808 */ /* 0x000fe40006800000 */
[----:B------:R-:W-:Y:S02]  /*7d40*/  ISETP.GT.AND P5, PT, R0, 0x10, P0 ;  /* 0x000000100000780c */ /* 0x000fe400007a4270 */
[C---:B------:R-:W-:Y:S02]  /*7d50*/  ISETP.LT.OR P6, PT, R2.reuse, 0xa, P6 ;  /* 0x0000000a0200780c */ /* 0x040fe400037c1670 */
[----:B------:R-:W-:Y:S02]  /*7d60*/  ISETP.LT.OR P5, PT, R2, 0x11, P5 ;  /* 0x000000110200780c */ /* 0x000fe40002fa1670 */
[----:B------:R-:W-:Y:S02]  /*7d70*/  FSEL R9, R9, -INF , !P6 ;  /* 0xff80000009097808 */ /* 0x000fe40007000000 */
[----:B------:R-:W-:Y:S02]  /*7d80*/  FSEL R173, R12, -INF , !P5 ;  /* 0xff8000000cad7808 */ /* 0x000fe40006800000 */
[C---:B------:R-:W-:Y:S02]  /*7d90*/  ISETP.GT.AND P5, PT, R0.reuse, 0x18, P0 ;  /* 0x000000180000780c */ /* 0x040fe400007a4270 */
        /* <DEDUP_REMOVED lines=27> */
[----:B------:R-:W-:Y:S02]  /*7f50*/  PLOP3.LUT P5, PT, PT, PT, UP1, 0x40, 0x0 ;  /* 0x000000000000781c */ /* 0x000fe40003fae818 */
[----:B------:R-:W-:Y:S04]  /*7f60*/  ISETP.LT.OR P6, PT, R2, 0x32, P6 ;  /* 0x000000320200780c */ /* 0x000fe800037c1670 */
[----:B------:R-:W-:Y:S02]  /*7f70*/  FSEL R226, R29, -INF , !P6 ;  /* 0xff8000001de27808 */ /* 0x000fe40007000000 */
[----:B------:R-:W-:Y:S01]  /*7f80*/  ISETP.GT.AND P6, PT, R0, 0x39, P0 ;  /* 0x000000390000780c */ /* 0x000fe200007c4270 */
[--C-:B-1----:R-:W-:Y:S03]  /*7f90*/  IMAD.IADD R0, R168, 0x1, R3.reuse ;  /* 0x00000001a8007824 */ /* 0x102fe600078e0203 */
[----:B------:R-:W-:Y:S01]  /*7fa0*/  ISETP.LT.OR P6, PT, R2, 0x3a, P6 ;  /* 0x0000003a0200780c */ /* 0x000fe200037c1670 */
[----:B------:R-:W-:Y:S03]  /*7fb0*/  IMAD.IADD R2, R169, 0x1, R3 ;  /* 0x00000001a9027824 */ /* 0x000fe600078e0203 */
[----:B------:R-:W-:Y:S01]  /*7fc0*/  FSEL R228, R33, -INF , !P6 ;  /* 0xff80000021e47808 */ /* 0x000fe20007000000 */
        /* <DEDUP_REMOVED lines=15> */
.L_x_1611:
[----:B------:R-:W-:Y:S04]  /*80c0*/  MOV R12, c[0x0][0x32c] ;  /* 0x0000cb00000c7a02 */ /* 0x000fe80000000f00 */
[----:B------:R-:W-:Y:S11]  /*80d0*/  ISETP.NE.AND P5, PT, R12, 0x1, PT ;  /* 0x000000010c00780c */ /* 0x000ff60003fa5270 */
[----:B------:R-:W-:Y:S02]  /*80e0*/  @!UPT UIADD3 URZ, URZ, URZ, URZ ;  /* 0x0000003f3f3ff290 */ /* 0x000fe4000fffe03f */
[----:B------:R-:W-:Y:S05]  /*80f0*/  @P5 IMAD.HI.U32 R12, R3, c[0x0][0x330], RZ ;  /* 0x0000cc00030c5a27 */ /* 0x000fea00078e00ff */
[----:B------:R-:W-:Y:S02]  /*8100*/  @P5 SHF.R.U32.HI R3, RZ, c[0x0][0x334], R12 ;  /* 0x0000cd00ff035a19 */ /* 0x000fe4000001160c */
.L_x_1612:
[----:B------:R-:W-:Y:S05]  /*8110*/  BSYNC B0 ;  /* 0x0000000000007941 */ /* 0x000fea0003800000 */
.L_x_1610:
[----:B------:R-:W-:Y:S04]  /*8120*/  IMAD R156, R3, c[0x0][0x32c], -R156 ;  /* 0x0000cb00039c7a24 */ /* 0x000fe800078e0a9c */
[----:B------:R-:W-:Y:S05]  /*8130*/  IMAD.IADD R156, R156, 0x1, -R246 ;  /* 0x000000019c9c7824 */ /* 0x000fea00078e0af6 */
[----:B------:R-:W-:Y:S02]  /*8140*/  IADD3 R3, R156, c[0x0][0x32c], RZ ;  /* 0x0000cb009c037a10 */ /* 0x000fe40007ffe0ff */
[----:B------:R-:W-:Y:S02]  /*8150*/  IMNMX R0, R0, R156, !PT ;  /* 0x0000009c00007217 */ /* 0x000fe40007800200 */
[----:B------:R-:W-:Y:S02]  /*8160*/  IMNMX R2, R2, R3, PT ;  /* 0x0000000302027217 */ /* 0x000fe40003800200 */
.L_x_1609:
[----:B------:R-:W-:Y:S02]  /*8170*/  FMNMX.FTZ R3, R4, R157, !PT ;  /* 0x0000009d04037209 */ /* 0x000fe40007810000 */
[C---:B------:R-:W-:Y:S02]  /*8180*/  ISETP.GT.AND P6, PT, R0.reuse, RZ, P0 ;  /* 0x000000ff0000720c */ /* 0x040fe400007c4270 */
[----:B------:R-:W-:Y:S02]  /*8190*/  FMNMX.FTZ R3, R5, R3, !PT ;  /* 0x0000000305037209 */ /* 0x000fe40007810000 */
[----:B------:R-:W-:Y:S02]  /*81a0*/  ISETP.GT.AND P5, PT, R0, 0x1, P0 ;  /* 0x000000010000780c */ /* 0x000fe400007a4270 */
[----:B------:R-:W-:Y:S02]  /*81b0*/  FMNMX.FTZ R3, R8, R3, !PT ;  /* 0x0000000308037209 */ /* 0x000fe40007810000 */
[C---:B------:R-:W-:Y:S02]  /*81c0*/  ISETP.LT.OR P6, PT, R2.reuse, 0x1, P6 ;  /* 0x000000010200780c */ /* 0x040fe400037c1670 */
[----:B------:R-:W-:Y:S02]  /*81d0*/  FMNMX.FTZ R3, R9, R3, !PT ;  /* 0x0000000309037209 */ /* 0x000fe40007810000 */
[----:B------:R-:W-:Y:S02]  /*81e0*/  ISETP.LT.OR P5, PT, R2, 0x2, P5 ;  /* 0x000000020200780c */ /* 0x000fe40002fa1670 */
[----:B------:R-:W-:Y:S02]  /*81f0*/  FMNMX.FTZ R3, R173, R3, !PT ;  /* 0x00000003ad037209 */ /* 0x000fe40007810000 */
[----:B------:R-:W-:Y:S02]  /*8200*/  FSEL R6, R6, -INF , !P6 ;  /* 0xff80000006067808 */ /* 0x000fe40007000000 */
[----:B------:R-:W-:Y:S02]  /*8210*/  FMNMX.FTZ R3, R175, R3, !PT ;  /* 0x00000003af037209 */ /* 0x000fe40007810000 */
[----:B------:R-:W-:Y:S02]  /*8220*/  FSEL R7, R7, -INF , !P5 ;  /* 0xff80000007077808 */ /* 0x000fe40006800000 */
[----:B------:R-:W-:Y:S02]  /*8230*/  FMNMX.FTZ R3, R178, R3, !PT ;  /* 0x00000003b2037209 */ /* 0x000fe40007810000 */
[----:B------:R-:W-:Y:S02]  /*8240*/  ISETP.GT.AND P6, PT, R0, 0x8, P0 ;  /* 0x000000080000780c */ /* 0x000fe400007c4270 */
[----:B------:R-:W-:Y:S02]  /*8250*/  FMNMX.FTZ R3, R180, R3, !PT ;  /* 0x00000003b4037209 */ /* 0x000fe40007810000 */
[----:B------:R-:W-:Y:S02]  /*8260*/  ISETP.GT.AND P5, PT, R0, 0x9, P0 ;  /* 0x000000090000780c */ /* 0x000fe400007a4270 */
[----:B------:R-:W-:Y:S02]  /*8270*/  FMNMX.FTZ R3, R184, R3, !PT ;  /* 0x00000003b8037209 */ /* 0x000fe40007810000 */
[----:B------:R-:W-:Y:S02]  /*8280*/  FMNMX.FTZ R12, R6, R158, !PT ;  /* 0x0000009e060c7209 */ /* 0x000fe40007810000 */
[----:B------:R-:W-:Y:S02]  /*8290*/  FMNMX.FTZ R3, R186, R3, !PT ;  /* 0x00000003ba037209 */ /* 0x000fe40007810000 */
[C---:B------:R-:W-:Y:S02]  /*82a0*/  ISETP.LT.OR P6, PT, R2.reuse, 0x9, P6 ;  /* 0x000000090200780c */ /* 0x040fe400037c1670 */
[----:B------:R-:W-:Y:S02]  /*82b0*/  ISETP.LT.OR P5, PT, R2, 0xa, P5 ;  /* 0x0000000a0200780c */ /* 0x000fe40002fa1670 */
[----:B------:R-:W-:Y:S02]  /*82c0*/  FMNMX.FTZ R3, R187, R3, !PT ;  /* 0x00000003bb037209 */ /* 0x000fe40007810000 */
[----:B------:R-:W-:Y:S02]  /*82d0*/  FSEL R10, R10, -INF , !P6 ;  /* 0xff8000000a0a7808 */ /* 0x000fe40007000000 */
[----:B------:R-:W-:Y:S02]  /*82e0*/  FSEL R11, R11, -INF , !P5 ;  /* 0xff8000000b0b7808 */ /* 0x000fe40006800000 */
[C---:B------:R-:W-:Y:S02]  /*82f0*/  ISETP.GT.AND P6, PT, R0.reuse, 0x10, P0 ;  /* 0x000000100000780c */ /* 0x040fe400007c4270 */
[----:B------:R-:W-:Y:S02]  /*8300*/  ISETP.GT.AND P5, PT, R0, 0x11, P0 ;  /* 0x000000110000780c */ /* 0x000fe400007a4270 */
[----:B------:R-:W-:Y:S02]  /*8310*/  FMNMX.FTZ R12, R7, R12, !PT ;  /* 0x0000000c070c7209 */ /* 0x000fe40007810000 */
[C---:B------:R-:W-:Y:S02]  /*8320*/  ISETP.LT.OR P6, PT, R2.reuse, 0x11, P6 ;  /* 0x000000110200780c */ /* 0x040fe400037c1670 */
[----:B------:R-:W-:Y:S02]  /*8330*/  ISETP.LT.OR P5, PT, R2, 0x12, P5 ;  /* 0x000000120200780c */ /* 0x000fe40002fa1670 */
[----:B------:R-:W-:Y:S02]  /*8340*/  FMNMX.FTZ R12, R10, R12, !PT ;  /* 0x0000000c0a0c7209 */ /* 0x000fe40007810000 */
[----:B------:R-:W-:Y:S02]  /*8350*/  FMNMX.FTZ R3, R188, R3, !PT ;  /* 0x00000003bc037209 */ /* 0x000fe40007810000 */
[----:B------:R-:W-:Y:S02]  /*8360*/  FSEL R174, R14, -INF , !P6 ;  /* 0xff8000000eae7808 */ /* 0x000fe40007000000 */
[----:B------:R-:W-:Y:S02]  /*8370*/  FSEL R176, R15, -INF , !P5 ;  /* 0xff8000000fb07808 */ /* 0x000fe40006800000 */
[----:B------:R-:W-:Y:S02]  /*8380*/  FMNMX.FTZ R156, R223, R3, !PT ;  /* 0x00000003df9c7209 */ /* 0x000fe40007810000 */
[----:B------:R-:W-:Y:S02]  /*8390*/  FMNMX.FTZ R3, R11, R12, !PT ;  /* 0x0000000c0b037209 */ /* 0x000fe40007810000 */
[C---:B------:R-:W-:Y:S02]  /*83a0*/  ISETP.GT.AND P6, PT, R0.reuse, 0x18, P0 ;  /* 0x000000180000780c */ /* 0x040fe400007c4270 */
[----:B------:R-:W-:Y:S02]  /*83b0*/  ISETP.GT.AND P5, PT, R0, 0x19, P0 ;  /* 0x000000190000780c */ /* 0x000fe400007a4270 */
[----:B------:R-:W-:Y:S02]  /*83c0*/  FMNMX.FTZ R3, R174, R3, !PT ;  /* 0x00000003ae037209 */ /* 0x000fe40007810000 */
[C---:B------:R-:W-:Y:S02]  /*83d0*/  ISETP.LT.OR P6, PT, R2.reuse, 0x19, P6 ;  /* 0x000000190200780c */ /* 0x040fe400037c1670 */
[----:B------:R-:W-:Y:S02]  /*83e0*/  ISETP.LT.OR P5, PT, R2, 0x1a, P5 ;  /* 0x0000001a0200780c */ /* 0x000fe40002fa1670 */
[----:B------:R-:W-:Y:S02]  /*83f0*/  FSEL R177, R18, -INF , !P6 ;  /* 0xff80000012b17808 */ /* 0x000fe40007000000 */
[----:B------:R-:W-:Y:S02]  /*8400*/  FSEL R179, R19, -INF , !P5 ;  /* 0xff80000013b37808 */ /* 0x000fe40006800000 */
[----:B------:R-:W-:Y:S02]  /*8410*/  FMNMX.FTZ R3, R176, R3, !PT ;  /* 0x00000003b0037209 */ /* 0x000fe40007810000 */
[C---:B------:R-:W-:Y:S02]  /*8420*/  ISETP.GT.AND P6, PT, R0.reuse, 0x20, P0 ;  /* 0x000000200000780c */ /* 0x040fe400007c4270 */
[----:B------:R-:W-:Y:S02]  /*8430*/  ISETP.GT.AND P5, PT, R0, 0x21, P0 ;  /* 0x000000210000780c */ /* 0x000fe400007a4270 */
[C---:B------:R-:W-:Y:S02]  /*8440*/  ISETP.LT.OR P6, PT, R2.reuse, 0x21, P6 ;  /* 0x000000210200780c */ /* 0x040fe400037c1670 */
[----:B------:R-:W-:Y:S02]  /*8450*/  ISETP.LT.OR P5, PT, R2, 0x22, P5 ;  /* 0x000000220200780c */ /* 0x000fe40002fa1670 */
[----:B------:R-:W-:Y:S02]  /*8460*/  FMNMX.FTZ R3, R177, R3, !PT ;  /* 0x00000003b1037209 */ /* 0x000fe40007810000 */
[----:B------:R-:W-:Y:S02]  /*8470*/  FMNMX.FTZ R156, R226, R156, !PT ;  /* 0x0000009ce29c7209 */ /* 0x000fe40007810000 */
[----:B------:R-:W-:Y:S02]  /*8480*/  FSEL R181, R22, -INF , !P6 ;  /* 0xff80000016b57808 */ /* 0x000fe40007000000 */
[----:B------:R-:W-:Y:S02]  /*8490*/  FSEL R182, R23, -INF , !P5 ;  /* 0xff80000017b67808 */ /* 0x000fe40006800000 */
[----:B------:R-:W-:Y:S01]  /*84a0*/  FMNMX.FTZ R3, R179, R3, !PT ;  /* 0x00000003b3037209 */ /* 0x000fe20007810000 */
[----:B------:R-:W-:Y:S01]  /*84b0*/  LDSM.16.MT88.4 R20, [R198+0x100] ;  /* 0x00010000c614783b */ /* 0x000fe20000004200 */
[----:B------:R-:W-:Y:S02]  /*84c0*/  ISETP.GT.AND P5, PT, R0, 0x28, P0 ;  /* 0x000000280000780c */ /* 0x000fe400007a4270 */
[----:B------:R-:W-:Y:S02]  /*84d0*/  FMNMX.FTZ R156, R227, R156, !PT ;  /* 0x0000009ce39c7209 */ /* 0x000fe40007810000 */
[----:B------:R-:W-:Y:S02]  /*84e0*/  FMNMX.FTZ R3, R181, R3, !PT ;  /* 0x00000003b5037209 */ /* 0x000fe40007810000 */
[----:B------:R-:W-:Y:S02]  /*84f0*/  ISETP.LT.OR P5, PT, R2, 0x29, P5 ;  /* 0x000000290200780c */ /* 0x000fe40002fa1670 */
[----:B------:R-:W-:Y:S02]  /*8500*/  ISETP.GT.AND P6, PT, R0, 0x29, P0 ;  /* 0x000000290000780c */ /* 0x000fe400007c4270 */
[----:B------:R-:W-:Y:S02]  /*8510*/  FMNMX.FTZ R156, R228, R156, !PT ;  /* 0x0000009ce49c7209 */ /* 0x000fe40007810000 */
[----:B------:R-:W-:Y:S02]  /*8520*/  FSEL R183, R26, -INF , !P5 ;  /* 0xff8000001ab77808 */ /* 0x000fe40006800000 */
[----:B------:R-:W-:Y:S01]  /*8530*/  FMNMX.FTZ R3, R182, R3, !PT ;  /* 0x00000003b6037209 */ /* 0x000fe20007810000 */
[----:B------:R-:W-:Y:S01]  /*8540*/  SHFL.BFLY PT, R12, R156, 0x2, 0x1f ;  /* 0x0c401f009c0c7f89 */ /* 0x000fe200000e0000 */
[----:B------:R-:W-:Y:S02]  /*8550*/  ISETP.LT.OR P6, PT, R2, 0x2a, P6 ;  /* 0x0000002a0200780c */ /* 0x000fe400037c1670 */
[----:B------:R-:W-:Y:S02]  /*8560*/  ISETP.GT.AND P5, PT, R0, 0x30, P0 ;  /* 0x000000300000780c */ /* 0x000fe400007a4270 */
[----:B------:R-:W-:Y:S02]  /*8570*/  FSEL R185, R27, -INF , !P6 ;  /* 0xff8000001bb97808 */ /* 0x000fe40007000000 */
[----:B------:R-:W-:Y:S02]  /*8580*/  ISETP.LT.OR P5, PT, R2, 0x31, P5 ;  /* 0x000000310200780c */ /* 0x000fe40002fa1670 */
[----:B------:R-:W-:Y:S02]  /*8590*/  ISETP.GT.AND P6, PT, R0, 0x31, P0 ;  /* 0x000000310000780c */ /* 0x000fe400007c4270 */
[----:B------:R-:W-:Y:S02]  /*85a0*/  FMNMX.FTZ R3, R183, R3, !PT ;  /* 0x00000003b7037209 */ /* 0x000fe40007810000 */
[----:B------:R-:W-:Y:S02]  /*85b0*/  FSEL R193, R30, -INF , !P5 ;  /* 0xff8000001ec17808 */ /* 0x000fe40006800000 */
[----:B------:R-:W-:Y:S02]  /*85c0*/  ISETP.LT.OR P6, PT, R2, 0x32, P6 ;  /* 0x000000320200780c */ /* 0x000fe400037c1670 */
[----:B------:R-:W-:Y:S02]  /*85d0*/  FMNMX.FTZ R3, R185, R3, !PT ;  /* 0x00000003b9037209 */ /* 0x000fe40007810000 */
[----:B------:R-:W-:Y:S02]  /*85e0*/  ISETP.GT.AND P5, PT, R0, 0x38, P0 ;  /* 0x000000380000780c */ /* 0x000fe400007a4270 */
[----:B------:R-:W-:Y:S02]  /*85f0*/  FSEL R194, R31, -INF , !P6 ;  /* 0xff8000001fc27808 */ /* 0x000fe40007000000 */
[----:B------:R-:W-:Y:S01]  /*8600*/  ISETP.LT.OR P5, PT, R2, 0x39, P5 ;  /* 0x000000390200780c */ /* 0x000fe20002fa1670 */
[----:B------:R-:W-:Y:S01]  /*8610*/  LDSM.16.MT88.4 R28, [R200+0x100] ;  /* 0x00010000c81c783b */ /* 0x000fe20000004200 */
[----:B------:R-:W-:Y:S02]  /*8620*/  ISETP.GT.AND P0, PT, R0, 0x39, P0 ;  /* 0x000000390000780c */ /* 0x000fe40000704270 */
[----:B------:R-:W-:Y:S02]  /*8630*/  FMNMX.FTZ R0, R193, R3, !PT ;  /* 0x00000003c1007209 */ /* 0x000fe40007810000 */
[----:B------:R-:W-:Y:S02]  /*8640*/  FSEL R195, R34, -INF , !P5 ;  /* 0xff80000022c37808 */ /* 0x000fe40006800000 */
[----:B------:R-:W-:Y:S02]  /*8650*/  ISETP.LT.OR P0, PT, R2, 0x3a, P0 ;  /* 0x0000003a0200780c */ /* 0x000fe40000701670 */
[----:B------:R-:W-:Y:S02]  /*8660*/  FMNMX.FTZ R0, R194, R0, !PT ;  /* 0x00000000c2007209 */ /* 0x000fe40007810000 */
[----:B------:R-:W-:Y:S02]  /*8670*/  FSEL R159, R35, -INF , !P0 ;  /* 0xff800000239f7808 */ /* 0x000fe40004000000 */
[----:B------:R-:W-:Y:S04]  /*8680*/  FMNMX.FTZ R0, R195, R0, !PT ;  /* 0x00000000c3007209 */ /* 0x000fe80007810000 */
[----:B------:R-:W-:Y:S05]  /*8690*/  FMNMX.FTZ R0, R159, R0, !PT ;  /* 0x000000009f007209 */ /* 0x000fea0007810000 */
[----:B------:R-:W1:Y:S02]  /*86a0*/  SHFL.BFLY PT, R2, R0, 0x2, 0x1f ;  /* 0x0c401f0000027f89 */ /* 0x000e6400000e0000 */
[----:B-1----:R-:W-:Y:S02]  /*86b0*/  FMNMX.FTZ R2, R0, R2, !PT ;  /* 0x0000000200027209 */ /* 0x002fe40007810000 */
[----:B------:R-:W-:Y:S04]  /*86c0*/  FMNMX.FTZ R156, R156, R12, !PT ;  /* 0x0000000c9c9c7209 */ /* 0x000fe80007810000 */
[----:B------:R-:W-:Y:S08]  /*86d0*/  LDSM.16.MT88.4 R12, [R197+0x100] ;  /* 0x00010000c50c783b */ /* 0x000ff00000004200 */
[----:B------:R-:W1:Y:S02]  /*86e0*/  SHFL.BFLY PT, R3, R156, 0x1, 0x1f ;  /* 0x0c201f009c037f89 */ /* 0x000e6400000e0000 */
[----:B-1----:R-:W-:Y:S06]  /*86f0*/  FMNMX.FTZ R156, R156, R3, !PT ;  /* 0x000000039c9c7209 */ /* 0x002fec0007810000 */
[----:B------:R-:W1:Y:S01]  /*8700*/  SHFL.BFLY PT, R3, R2, 0x1, 0x1f ;  /* 0x0c201f0002037f89 */ /* 0x000e6200000e0000 */
[C---:B------:R-:W-:Y:S01]  /*8710*/  FSETP.NEU.FTZ.AND P0, PT, R156.reuse, -INF , PT ;  /* 0xff8000009c00780b */ /* 0x040fe20003f1d000 */
[C---:B------:R-:W-:Y:S03]  /*8720*/  FMUL.FTZ R172, R156.reuse, c[0x0][0x2d0] ;  /* 0x0000b4009cac7a20 */ /* 0x040fe60000410000 */
[----:B------:R-:W-:Y:S02]  /*8730*/  FSEL R0, R156, RZ, P0 ;  /* 0x000000ff9c007208 */ /* 0x000fe40000000000 */
[----:B------:R-:W-:Y:S03]  /*8740*/  FSEL R172, R172, RZ, P0 ;  /* 0x000000ffacac7208 */ /* 0x000fe60000000000 */
[----:B------:R-:W-:Y:S02]  /*8750*/  FADD.FTZ R0, -R0, R157 ;  /* 0x0000009d00007221 */ /* 0x000fe40000010100 */
[--C-:B------:R-:W-:Y:S02]  /*8760*/  FFMA.FTZ R4, R4, c[0x0][0x2d0], -R172.reuse ;  /* 0x0000b40004047a23 */ /* 0x100fe400000108ac */
[----:B------:R-:W-:Y:S02]  /*8770*/  FMUL.FTZ R0, R0, c[0x0][0x2d0] ;  /* 0x0000b40000007a20 */ /* 0x000fe40000410000 */
[--C-:B------:R-:W-:Y:S01]  /*8780*/  FFMA.FTZ R5, R5, c[0x0][0x2d0], -R172.reuse ;  /* 0x0000b40005057a23 */ /* 0x100fe200000108ac */
[----:B------:R-:W-:Y:S01]  /*8790*/  MUFU.EX2 R240, R4 ;  /* 0x0000000400f07308 */ /* 0x000fe20000000800 */
[--C-:B------:R-:W-:Y:S02]  /*87a0*/  FFMA.FTZ R8, R8, c[0x0][0x2d0], -R172.reuse ;  /* 0x0000b40008087a23 */ /* 0x100fe400000108ac */
[----:B------:R-:W-:Y:S01]  /*87b0*/  FFMA.FTZ R9, R9, c[0x0][0x2d0], -R172 ;  /* 0x0000b40009097a23 */ /* 0x000fe200000108ac */
[----:B-1----:R-:W-:Y:S06]  /*87c0*/  FMNMX.FTZ R3, R2, R3, !PT ;  /* 0x0000000302037209 */ /* 0x002fec0007810000 */
[----:B------:R1:W2:Y:S01]  /*87d0*/  MUFU.EX2 R2, R0 ;  /* 0x0000000000027308 */ /* 0x0002a20000000800 */
[C---:B------:R-:W-:Y:S01]  /*87e0*/  FSETP.NEU.FTZ.AND P0, PT, R3.reuse, -INF , PT ;  /* 0xff8000000300780b */ /* 0x040fe20003f1d000 */
[----:B------:R-:W-:Y:S05]  /*87f0*/  FMUL.FTZ R157, R3, c[0x0][0x2d0] ;  /* 0x0000b400039d7a20 */ /* 0x000fea0000410000 */
[----:B------:R-:W-:Y:S03]  /*8800*/  FSEL R157, R157, RZ, P0 ;  /* 0x000000ff9d9d7208 */ /* 0x000fe60000000000 */
[----:B------:R3:W-:Y:S02]  /*8810*/  MUFU.EX2 R242, R8 ;  /* 0x0000000800f27308 */ /* 0x0007e40000000800 */
[--C-:B------:R-:W-:Y:S02]  /*8820*/  FFMA.FTZ R10, R10, c[0x0][0x2d0], -R157.reuse ;  /* 0x0000b4000a0a7a23 */ /* 0x100fe4000001089d */
[--C-:B------:R-:W-:Y:S02]  /*8830*/  FFMA.FTZ R11, R11, c[0x0][0x2d0], -R157.reuse ;  /* 0x0000b4000b0b7a23 */ /* 0x100fe4000001089d */
[--C-:B------:R-:W-:Y:S02]  /*8840*/  FFMA.FTZ R6, R6, c[0x0][0x2d0], -R157.reuse ;  /* 0x0000b40006067a23 */ /* 0x100fe4000001089d */
[--C-:B------:R-:W-:Y:S02]  /*8850*/  FFMA.FTZ R7, R7, c[0x0][0x2d0], -R157.reuse ;  /* 0x0000b40007077a23 */ /* 0x100fe4000001089d */
[----:B------:R-:W4:Y:S01]  /*8860*/  MUFU.EX2 R241, R9 ;  /* 0x0000000900f17308 */ /* 0x000f220000000800 */
[----:B-1----:R-:W-:Y:S01]  /*8870*/  FSEL R0, R3, RZ, P0 ;  /* 0x000000ff03007208 */ /* 0x002fe20000000000 */
[----:B--2---:R-:W-:Y:S01]  /*8880*/  FMUL.FTZ R4, R2, R160 ;  /* 0x000000a002047220 */ /* 0x004fe20000410000 */
[----:B------:R-:W-:Y:S01]  /*8890*/  ISETP.GT.AND P0, PT, R224, UR4, PT ;  /* 0x00000004e0007c0c */ /* 0x000fe2000bf04270 */
[----:B------:R-:W-:Y:S02]  /*88a0*/  FMUL.FTZ R16, R2, R136 ;  /* 0x0000008802107220 */ /* 0x000fe40000410000 */
[----:B------:R-:W-:Y:S04]  /*88b0*/  FADD.FTZ R0, -R0, R158 ;  /* 0x0000009e00007221 */ /* 0x000fe80000010100 */
[----:B------:R-:W-:Y:S01]  /*88c0*/  MUFU.EX2 R230, R10 ;  /* 0x0000000a00e67308 */ /* 0x000fe20000000800 */
[----:B------:R-:W-:Y:S02]  /*88d0*/  FMUL.FTZ R17, R2, R137 ;  /* 0x0000008902117220 */ /* 0x000fe40000410000 */
[----:B------:R-:W-:Y:S02]  /*88e0*/  FMUL.FTZ R0, R0, c[0x0][0x2d0] ;  /* 0x0000b40000007a20 */ /* 0x000fe40000410000 */
[C---:B---3--:R-:W-:Y:S02]  /*88f0*/  FMUL.FTZ R8, R2.reuse, R164 ;  /* 0x000000a402087220 */ /* 0x048fe40000410000 */
[C---:B------:R-:W-:Y:S02]  /*8900*/  FMUL.FTZ R24, R2.reuse, R144 ;  /* 0x0000009002187220 */ /* 0x040fe40000410000 */
[C---:B------:R-:W-:Y:S01]  /*8910*/  FMUL.FTZ R25, R2.reuse, R145 ;  /* 0x0000009102197220 */ /* 0x040fe20000410000 */
[----:B------:R-:W1:Y:S01]  /*8920*/  MUFU.EX2 R229, R11 ;  /* 0x0000000b00e57308 */ /* 0x000e620000000800 */
[C---:B------:R-:W-:Y:S02]  /*8930*/  FMUL.FTZ R32, R2.reuse, R152 ;  /* 0x0000009802207220 */ /* 0x040fe40000410000 */
[C---:B------:R-:W-:Y:S01]  /*8940*/  FMUL.FTZ R33, R2.reuse, R153 ;  /* 0x0000009902217220 */ /* 0x040fe20000410000 */
[----:B----4-:R-:W-:Y:S01]  /*8950*/  F2FP.BF16.PACK_AB R170, R241, R242 ;  /* 0x000000f2f1aa723e */ /* 0x010fe200000010ff */
[C---:B------:R-:W-:Y:S02]  /*8960*/  FMUL.FTZ R9, R2.reuse, R165 ;  /* 0x000000a502097220 */ /* 0x040fe40000410000 */
[C---:B------:R-:W-:Y:S02]  /*8970*/  FMUL.FTZ R36, R2.reuse, R36 ;  /* 0x0000002402247220 */ /* 0x040fe40000410000 */
[C---:B------:R-:W-:Y:S01]  /*8980*/  FMUL.FTZ R37, R2.reuse, R37 ;  /* 0x0000002502257220 */ /* 0x040fe20000410000 */
[----:B------:R-:W2:Y:S01]  /*8990*/  MUFU.EX2 R0, R0 ;  /* 0x0000000000007308 */ /* 0x000ea20000000800 */
[C---:B------:R-:W-:Y:S02]  /*89a0*/  FMUL.FTZ R40, R2.reuse, R40 ;  /* 0x0000002802287220 */ /* 0x040fe40000410000 */
[C---:B------:R-:W-:Y:S02]  /*89b0*/  FMUL.FTZ R41, R2.reuse, R41 ;  /* 0x0000002902297220 */ /* 0x040fe40000410000 */
[C---:B------:R-:W-:Y:S02]  /*89c0*/  FMUL.FTZ R44, R2.reuse, R44 ;  /* 0x0000002c022c7220 */ /* 0x040fe40000410000 */
[C---:B------:R-:W-:Y:S02]  /*89d0*/  FMUL.FTZ R45, R2.reuse, R45 ;  /* 0x0000002d022d7220 */ /* 0x040fe40000410000 */
[C---:B------:R-:W-:Y:S01]  /*89e0*/  FMUL.FTZ R48, R2.reuse, R48 ;  /* 0x0000003002307220 */ /* 0x040fe20000410000 */
[----:B------:R-:W3:Y:S01]  /*89f0*/  MUFU.EX2 R243, R5 ;  /* 0x0000000500f37308 */ /* 0x000ee20000000800 */
[C---:B------:R-:W-:Y:S02]  /*8a00*/  FMUL.FTZ R49, R2.reuse, R49 ;  /* 0x0000003102317220 */ /* 0x040fe40000410000 */
[C---:B------:R-:W-:Y:S01]  /*8a10*/  FMUL.FTZ R52, R2.reuse, R52 ;  /* 0x0000003402347220 */ /* 0x040fe20000410000 */
[----:B-1----:R-:W-:Y:S01]  /*8a20*/  F2FP.BF16.PACK_AB R171, R229, R230 ;  /* 0x000000e6e5ab723e */ /* 0x002fe200000010ff */
[C---:B------:R-:W-:Y:S02]  /*8a30*/  FMUL.FTZ R53, R2.reuse, R53 ;  /* 0x0000003502357220 */ /* 0x040fe40000410000 */
[C---:B------:R-:W-:Y:S02]  /*8a40*/  FMUL.FTZ R56, R2.reuse, R56 ;  /* 0x0000003802387220 */ /* 0x040fe40000410000 */
[C---:B------:R-:W-:Y:S01]  /*8a50*/  FMUL.FTZ R57, R2.reuse, R57 ;  /* 0x0000003902397220 */ /* 0x040fe20000410000 */
[----:B------:R1:W-:Y:S01]  /*8a60*/  MUFU.EX2 R232, R6 ;  /* 0x0000000600e87308 */ /* 0x0003e20000000800 */
[C---:B------:R-:W-:Y:S02]  /*8a70*/  FMUL.FTZ R60, R2.reuse, R60 ;  /* 0x0000003c023c7220 */ /* 0x040fe40000410000 */
[----:B------:R-:W-:Y:S02]  /*8a80*/  FMUL.FTZ R61, R2, R61 ;  /* 0x0000003d023d7220 */ /* 0x000fe40000410000 */
[C---:B--2---:R-:W-:Y:S02]  /*8a90*/  FMUL.FTZ R10, R0.reuse, R166 ;  /* 0x000000a6000a7220 */ /* 0x044fe40000410000 */
[C---:B------:R-:W-:Y:S02]  /*8aa0*/  FMUL.FTZ R11, R0.reuse, R167 ;  /* 0x000000a7000b7220 */ /* 0x040fe40000410000 */
[C---:B------:R-:W-:Y:S01]  /*8ab0*/  FMUL.FTZ R18, R0.reuse, R138 ;  /* 0x0000008a00127220 */ /* 0x040fe20000410000 */
[----:B------:R-:W2:Y:S01]  /*8ac0*/  MUFU.EX2 R231, R7 ;  /* 0x0000000700e77308 */ /* 0x000ea20000000800 */
[C---:B------:R-:W-:Y:S01]  /*8ad0*/  FMUL.FTZ R19, R0.reuse, R139 ;  /* 0x0000008b00137220 */ /* 0x040fe20000410000 */
[----:B------:R-:W-:Y:S01]  /*8ae0*/  LDSM.16.MT88.4 R164, [R197+0x1900] ;  /* 0x00190000c5a4783b */ /* 0x000fe20000004200 */
[----:B------:R-:W-:Y:S01]  /*8af0*/  FMUL.FTZ R26, R0, R146 ;  /* 0x00000092001a7220 */ /* 0x000fe20000410000 */
[----:B---3--:R-:W-:Y:S01]  /*8b00*/  F2FP.BF16.PACK_AB R168, R243, R240 ;  /* 0x000000f0f3a8723e */ /* 0x008fe200000010ff */
[----:B------:R-:W-:Y:S02]  /*8b10*/  FMUL.FTZ R5, R2, R161 ;  /* 0x000000a102057220 */ /* 0x000fe40000410000 */
[C---:B------:R-:W-:Y:S02]  /*8b20*/  FMUL.FTZ R27, R0.reuse, R147 ;  /* 0x00000093001b7220 */ /* 0x040fe40000410000 */
[C---:B------:R-:W-:Y:S01]  /*8b30*/  FMUL.FTZ R34, R0.reuse, R154 ;  /* 0x0000009a00227220 */ /* 0x040fe20000410000 */
[----:B------:R-:W-:Y:S01]  /*8b40*/  LDSM.16.MT88.4 R136, [R197+0x2100] ;  /* 0x00210000c588783b */ /* 0x000fe20000004200 */
[C---:B------:R-:W-:Y:S02]  /*8b50*/  FMUL.FTZ R35, R0.reuse, R155 ;  /* 0x0000009b00237220 */ /* 0x040fe40000410000 */
[C---:B------:R-:W-:Y:S02]  /*8b60*/  FMUL.FTZ R38, R0.reuse, R38 ;  /* 0x0000002600267220 */ /* 0x040fe40000410000 */
[C---:B-1----:R-:W-:Y:S02]  /*8b70*/  FMUL.FTZ R6, R0.reuse, R162 ;  /* 0x000000a200067220 */ /* 0x042fe40000410000 */
[C---:B------:R-:W-:Y:S01]  /*8b80*/  FMUL.FTZ R39, R0.reuse, R39 ;  /* 0x0000002700277220 */ /* 0x040fe20000410000 */
[----:B------:R-:W-:Y:S01]  /*8b90*/  LDSM.16.MT88.4 R144, [R200+0x900] ;  /* 0x00090000c890783b */ /* 0x000fe20000004200 */
[C---:B------:R-:W-:Y:S02]  /*8ba0*/  FMUL.FTZ R42, R0.reuse, R42 ;  /* 0x0000002a002a7220 */ /* 0x040fe40000410000 */
[C---:B------:R-:W-:Y:S02]  /*8bb0*/  FMUL.FTZ R43, R0.reuse, R43 ;  /* 0x0000002b002b7220 */ /* 0x040fe40000410000 */
[C---:B------:R-:W-:Y:S01]  /*8bc0*/  FMUL.FTZ R46, R0.reuse, R46 ;  /* 0x0000002e002e7220 */ /* 0x040fe20000410000 */
[----:B--2---:R-:W-:Y:S01]  /*8bd0*/  F2FP.BF16.PACK_AB R169, R231, R232 ;  /* 0x000000e8e7a9723e */ /* 0x004fe200000010ff */
[C---:B------:R-:W-:Y:S01]  /*8be0*/  FMUL.FTZ R7, R0.reuse, R163 ;  /* 0x000000a300077220 */ /* 0x040fe20000410000 */
[----:B------:R-:W-:Y:S01]  /*8bf0*/  LDSM.16.MT88.4 R152, [R197+0x2900] ;  /* 0x00290000c598783b */ /* 0x000fe20000004200 */
[C---:B------:R-:W-:Y:S02]  /*8c00*/  FMUL.FTZ R47, R0.reuse, R47 ;  /* 0x0000002f002f7220 */ /* 0x040fe40000410000 */
[C---:B------:R-:W-:Y:S02]  /*8c10*/  FMUL.FTZ R50, R0.reuse, R50 ;  /* 0x0000003200327220 */ /* 0x040fe40000410000 */
[C---:B------:R-:W-:Y:S01]  /*8c20*/  FMUL.FTZ R51, R0.reuse, R51 ;  /* 0x0000003300337220 */ /* 0x040fe20000410000 */
[C---:B------:R-:W-:Y:S05]  /*8c30*/  HMMA.16816.F32.BF16 R4, R168.reuse, R12, R4 ;  /* 0x0000000ca804723c */ /* 0x040fea0000041804 */
[----:B------:R-:W-:Y:S02]  /*8c40*/  FMUL.FTZ R54, R0, R54 ;  /* 0x0000003600367220 */ /* 0x000fe40000410000 */
[C---:B------:R-:W-:Y:S01]  /*8c50*/  FMUL.FTZ R12, R2.reuse, R132 ;  /* 0x00000084020c7220 */ /* 0x040fe20000410000 */
[C---:B------:R-:W-:Y:S04]  /*8c60*/  HMMA.16816.F32.BF16 R8, R168.reuse, R14, R8 ;  /* 0x0000000ea808723c */ /* 0x040fe80000041808 */
[----:B------:R-:W-:Y:S02]  /*8c70*/  FMUL.FTZ R13, R2, R133 ;  /* 0x00000085020d7220 */ /* 0x000fe40000410000 */
[C---:B------:R-:W-:Y:S02]  /*8c80*/  FMUL.FTZ R55, R0.reuse, R55 ;  /* 0x0000003700377220 */ /* 0x040fe40000410000 */
[C---:B------:R-:W-:Y:S04]  /*8c90*/  FMUL.FTZ R14, R0.reuse, R134 ;  /* 0x00000086000e7220 */ /* 0x040fe80000410000 */
[C---:B------:R-:W-:Y:S02]  /*8ca0*/  FMUL.FTZ R15, R0.reuse, R135 ;  /* 0x00000087000f7220 */ /* 0x040fe40000410000 */
[----:B------:R-:W1:Y:S01]  /*8cb0*/  LDSM.16.MT88.4 R132, [R199+0x100] ;  /* 0x00010000c784783b */ /* 0x000e620000004200 */
[C---:B------:R-:W-:Y:S02]  /*8cc0*/  FMUL.FTZ R58, R0.reuse, R58 ;  /* 0x0000003a003a7220 */ /* 0x040fe40000410000 */
[C---:B------:R-:W-:Y:S02]  /*8cd0*/  FMUL.FTZ R59, R0.reuse, R59 ;  /* 0x0000003b003b7220 */ /* 0x040fe40000410000 */
[C---:B------:R-:W-:Y:S03]  /*8ce0*/  HMMA.16816.F32.BF16 R12, R168.reuse, R20, R12 ;  /* 0x00000014a80c723c */ /* 0x040fe6000004180c */
[C---:B------:R-:W-:Y:S02]  /*8cf0*/  FMUL.FTZ R62, R0.reuse, R62 ;  /* 0x0000003e003e7220 */ /* 0x040fe40000410000 */
[----:B------:R-:W-:Y:S02]  /*8d00*/  FMUL.FTZ R63, R0, R63 ;  /* 0x0000003f003f7220 */ /* 0x000fe40000410000 */
[C---:B------:R-:W-:Y:S01]  /*8d10*/  FMUL.FTZ R20, R2.reuse, R140 ;  /* 0x0000008c02147220 */ /* 0x040fe20000410000 */
[C---:B------:R-:W-:Y:S04]  /*8d20*/  HMMA.16816.F32.BF16 R16, R168.reuse, R22, R16 ;  /* 0x00000016a810723c */ /* 0x040fe80000041810 */
[C---:B------:R-:W-:Y:S02]  /*8d30*/  FMUL.FTZ R21, R2.reuse, R141 ;  /* 0x0000008d02157220 */ /* 0x040fe40000410000 */
[----:B------:R-:W-:Y:S02]  /*8d40*/  FMUL.FTZ R64, R2, R64 ;  /* 0x0000004002407220 */ /* 0x000fe40000410000 */
[C---:B------:R-:W-:Y:S04]  /*8d50*/  FMUL.FTZ R22, R0.reuse, R142 ;  /* 0x0000008e00167220 */ /* 0x040fe80000410000 */
[----:B------:R-:W-:Y:S02]  /*8d60*/  FMUL.FTZ R23, R0, R143 ;  /* 0x0000008f00177220 */ /* 0x000fe40000410000 */
[----:B------:R-:W2:Y:S01]  /*8d70*/  LDSM.16.MT88.4 R140, [R198+0x2100] ;  /* 0x00210000c68c783b */ /* 0x000ea20000004200 */
[----:B------:R-:W-:Y:S02]  /*8d80*/  FMUL.FTZ R65, R2, R65 ;  /* 0x0000004102417220 */ /* 0x000fe40000410000 */
[C---:B------:R-:W-:Y:S02]  /*8d90*/  FMUL.FTZ R66, R0.reuse, R66 ;  /* 0x0000004200427220 */ /* 0x040fe40000410000 */
[C---:B------:R-:W-:Y:S03]  /*8da0*/  HMMA.16816.F32.BF16 R20, R168.reuse, R28, R20 ;  /* 0x0000001ca814723c */ /* 0x040fe60000041814 */
[----:B------:R-:W-:Y:S02]  /*8db0*/  FMUL.FTZ R67, R0, R67 ;  /* 0x0000004300437220 */ /* 0x000fe40000410000 */
[C---:B------:R-:W-:Y:S02]  /*8dc0*/  FMUL.FTZ R68, R2.reuse, R68 ;  /* 0x0000004402447220 */ /* 0x040fe40000410000 */
[C---:B------:R-:W-:Y:S01]  /*8dd0*/  FMUL.FTZ R28, R2.reuse, R148 ;  /* 0x00000094021c7220 */ /* 0x040fe20000410000 */
[C---:B------:R-:W-:Y:S04]  /*8de0*/  HMMA.16816.F32.BF16 R24, R168.reuse, R30, R24 ;  /* 0x0000001ea818723c */ /* 0x040fe80000041818 */
[C---:B------:R-:W-:Y:S02]  /*8df0*/  FMUL.FTZ R29, R2.reuse, R149 ;  /* 0x00000095021d7220 */ /* 0x040fe40000410000 */
[----:B------:R-:W-:Y:S02]  /*8e00*/  FMUL.FTZ R69, R2, R69 ;  /* 0x0000004502457220 */ /* 0x000fe40000410000 */
[C---:B------:R-:W-:Y:S04]  /*8e10*/  FMUL.FTZ R30, R0.reuse, R150 ;  /* 0x00000096001e7220 */ /* 0x040fe80000410000 */
[C---:B------:R-:W-:Y:S02]  /*8e20*/  FMUL.FTZ R31, R0.reuse, R151 ;  /* 0x00000097001f7220 */ /* 0x040fe40000410000 */
[----:B------:R-:W-:Y:S01]  /*8e30*/  LDSM.16.MT88.4 R148, [R199+0x900] ;  /* 0x00090000c794783b */ /* 0x000fe20000004200 */
[C---:B------:R-:W-:Y:S02]  /*8e40*/  FMUL.FTZ R70, R0.reuse, R70 ;  /* 0x0000004600467220 */ /* 0x040fe40000410000 */
[----:B------:R-:W-:Y:S02]  /*8e50*/  FMUL.FTZ R71, R0, R71 ;  /* 0x0000004700477220 */ /* 0x000fe40000410000 */
        /* <DEDUP_REMOVED lines=8> */
[C---:B------:R-:W-:Y:S04]  /*8ee0*/  HMMA.16816.F32.BF16 R36, R168.reuse, R136, R36 ;  /* 0x00000088a824723c */ /* 0x040fe80000041824 */
[----:B------:R-:W-:Y:S02]  /*8ef0*/  FMUL.FTZ R77, R2, R77 ;  /* 0x0000004d024d7220 */ /* 0x000fe40000410000 */
[C---:B------:R-:W-:Y:S02]  /*8f00*/  FMUL.FTZ R78, R0.reuse, R78 ;  /* 0x0000004e004e7220 */ /* 0x040fe40000410000 */
[C---:B------:R-:W-:Y:S01]  /*8f10*/  HMMA.16816.F32.BF16 R40, R168.reuse, R138, R40 ;  /* 0x0000008aa828723c */ /* 0x040fe20000041828 */
[----:B------:R-:W3:Y:S03]  /*8f20*/  LDSM.16.MT88.4 R136, [R199+0x2100] ;  /* 0x00210000c788783b */ /* 0x000ee60000004200 */
        /* <DEDUP_REMOVED lines=18> */
[C---:B---3--:R-:W-:Y:S04]  /*9050*/  HMMA.16816.F32.BF16 R60, R168.reuse, R136, R60 ;  /* 0x00000088a83c723c */ /* 0x048fe8000004183c */
        /* <DEDUP_REMOVED lines=28> */
[C---:B--2---:R-:W-:Y:S01]  /*9220*/  HMMA.16816.F32.BF16 R92, R168.reuse, R140, R92 ;  /* 0x0000008ca85c723c */ /* 0x044fe2000004185c */
[----:B------:R2:W-:Y:S03]  /*9230*/  MUFU.EX2 R239, R136 ;  /* 0x0000008800ef7308 */ /* 0x0005e60000000800 */
[C---:B------:R-:W-:Y:S02]  /*9240*/  FMUL.FTZ R108, R2.reuse, R108 ;  /* 0x0000006c026c7220 */ /* 0x040fe40000410000 */
[----:B------:R-:W-:Y:S02]  /*9250*/  FMUL.FTZ R109, R2, R109 ;  /* 0x0000006d026d7220 */ /* 0x000fe40000410000 */
[C---:B------:R-:W-:Y:S04]  /*9260*/  HMMA.16816.F32.BF16 R96, R168.reuse, R142, R96 ;  /* 0x0000008ea860723c */ /* 0x040fe80000041860 */
[--C-:B------:R-:W-:Y:S02]  /*9270*/  FFMA.FTZ R140, R175, c[0x0][0x2d0], -R172.reuse ;  /* 0x0000b400af8c7a23 */ /* 0x100fe400000108ac */
[C---:B------:R-:W-:Y:S02]  /*9280*/  FMUL.FTZ R110, R0.reuse, R110 ;  /* 0x0000006e006e7220 */ /* 0x040fe40000410000 */
[----:B------:R3:W4:Y:S01]  /*9290*/  MUFU.EX2 R238, R140 ;  /* 0x0000008c00ee7308 */ /* 0x0007220000000800 */
[C---:B-1----:R-:W-:Y:S03]  /*92a0*/  HMMA.16816.F32.BF16 R100, R168.reuse, R132, R100 ;  /* 0x00000084a864723c */ /* 0x042fe60000041864 */
[----:B------:R-:W-:Y:S02]  /*92b0*/  FMUL.FTZ R111, R0, R111 ;  /* 0x0000006f006f7220 */ /* 0x000fe40000410000 */
[----:B------:R-:W-:Y:S02]  /*92c0*/  FMUL.FTZ R112, R2, R112 ;  /* 0x0000007002707220 */ /* 0x000fe40000410000 */
[--C-:B------:R-:W-:Y:S01]  /*92d0*/  FFMA.FTZ R132, R180, c[0x0][0x2d0], -R172.reuse ;  /* 0x0000b400b4847a23 */ /* 0x100fe200000108ac */
[C---:B------:R-:W-:Y:S01]  /*92e0*/  HMMA.16816.F32.BF16 R104, R168.reuse, R134, R104 ;  /* 0x00000086a868723c */ /* 0x040fe20000041868 */
[----:B--2---:R-:W1:Y:S02]  /*92f0*/  LDSM.16.MT88.4 R136, [R198+0x6100] ;  /* 0x00610000c688783b */ /* 0x004e640000004200 */
[----:B------:R2:W-:Y:S01]  /*9300*/  MUFU.EX2 R236, R132 ;  /* 0x0000008400ec7308 */ /* 0x0005e20000000800 */
[----:B------:R-:W-:Y:S02]  /*9310*/  FMUL.FTZ R113, R2, R113 ;  /* 0x0000007102717220 */ /* 0x000fe40000410000 */
[C---:B------:R-:W-:Y:S02]  /*9320*/  FMUL.FTZ R114, R0.reuse, R114 ;  /* 0x0000007200727220 */ /* 0x040fe40000410000 */
[----:B------:R-:W-:Y:S04]  /*9330*/  FMUL.FTZ R115, R0, R115 ;  /* 0x0000007300737220 */ /* 0x000fe80000410000 */
[C---:B------:R-:W-:Y:S02]  /*9340*/  FMUL.FTZ R116, R2.reuse, R116 ;  /* 0x0000007402747220 */ /* 0x040fe40000410000 */
[----:B------:R-:W-:Y:S02]  /*9350*/  FMUL.FTZ R117, R2, R117 ;  /* 0x0000007502757220 */ /* 0x000fe40000410000 */
[--C-:B---3--:R-:W-:Y:S02]  /*9360*/  FFMA.FTZ R140, R178, c[0x0][0x2d0], -R172.reuse ;  /* 0x0000b400b28c7a23 */ /* 0x108fe400000108ac */
[C---:B------:R-:W-:Y:S02]  /*9370*/  FMUL.FTZ R118, R0.reuse, R118 ;  /* 0x0000007600767220 */ /* 0x040fe40000410000 */
[----:B------:R3:W-:Y:S01]  /*9380*/  MUFU.EX2 R237, R140 ;  /* 0x0000008c00ed7308 */ /* 0x0007e20000000800 */
[----:B------:R-:W-:Y:S02]  /*9390*/  FMUL.FTZ R119, R0, R119 ;  /* 0x0000007700777220 */ /* 0x000fe40000410000 */
[C---:B------:R-:W-:Y:S02]  /*93a0*/  FMUL.FTZ R120, R2.reuse, R120 ;  /* 0x0000007802787220 */ /* 0x040fe40000410000 */
[----:B------:R-:W-:Y:S02]  /*93b0*/  FMUL.FTZ R121, R2, R121 ;  /* 0x0000007902797220 */ /* 0x000fe40000410000 */
[--C-:B--2---:R-:W-:Y:S02]  /*93c0*/  FFMA.FTZ R132, R174, c[0x0][0x2d0], -R157.reuse ;  /* 0x0000b400ae847a23 */ /* 0x104fe4000001089d */
[C---:B------:R-:W-:Y:S02]  /*93d0*/  FMUL.FTZ R122, R0.reuse, R122 ;  /* 0x0000007a007a7220 */ /* 0x040fe40000410000 */
[----:B------:R2:W-:Y:S01]  /*93e0*/  MUFU.EX2 R192, R132 ;  /* 0x0000008400c07308 */ /* 0x0005e20000000800 */
[----:B------:R-:W-:Y:S02]  /*93f0*/  FMUL.FTZ R123, R0, R123 ;  /* 0x0000007b007b7220 */ /* 0x000fe40000410000 */
[C---:B------:R-:W-:Y:S02]  /*9400*/  FMUL.FTZ R124, R2.reuse, R124 ;  /* 0x0000007c027c7220 */ /* 0x040fe40000410000 */
[----:B------:R-:W-:Y:S02]  /*9410*/  FMUL.FTZ R125, R2, R125 ;  /* 0x0000007d027d7220 */ /* 0x000fe40000410000 */
[C---:B------:R-:W-:Y:S02]  /*9420*/  FMUL.FTZ R126, R0.reuse, R126 ;  /* 0x0000007e007e7220 */ /* 0x040fe40000410000 */
[----:B------:R-:W-:Y:S01]  /*9430*/  FMUL.FTZ R127, R0, R127 ;  /* 0x0000007f007f7220 */ /* 0x000fe20000410000 */
[C---:B-1----:R-:W-:Y:S01]  /*9440*/  HMMA.16816.F32.BF16 R108, R168.reuse, R136, R108 ;  /* 0x00000088a86c723c */ /* 0x042fe2000004186c */
[----:B---3--:R-:W1:Y:S02]  /*9450*/  LDSM.16.MT88.4 R140, [R200+0x6100] ;  /* 0x00610000c88c783b */ /* 0x008e640000004200 */
[C---:B------:R-:W-:Y:S02]  /*9460*/  FMUL.FTZ R128, R2.reuse, R128 ;  /* 0x0000008002807220 */ /* 0x040fe40000410000 */
[----:B------:R-:W-:Y:S03]  /*9470*/  FMUL.FTZ R129, R2, R129 ;  /* 0x0000008102817220 */ /* 0x000fe60000410000 */
[C---:B------:R-:W-:Y:S04]  /*9480*/  HMMA.16816.F32.BF16 R112, R168.reuse, R138, R112 ;  /* 0x0000008aa870723c */ /* 0x040fe80000041870 */
[--C-:B------:R-:W-:Y:S01]  /*9490*/  FFMA.FTZ R136, R176, c[0x0][0x2d0], -R157.reuse ;  /* 0x0000b400b0887a23 */ /* 0x100fe2000001089d */
[----:B--2---:R-:W2:Y:S01]  /*94a0*/  LDSM.16.MT88.4 R132, [R199+0x6100] ;  /* 0x00610000c784783b */ /* 0x004ea20000004200 */
[C---:B------:R-:W-:Y:S02]  /*94b0*/  FMUL.FTZ R130, R0.reuse, R130 ;  /* 0x0000008200827220 */ /* 0x040fe40000410000 */
[----:B------:R3:W5:Y:S01]  /*94c0*/  MUFU.EX2 R191, R136 ;  /* 0x0000008800bf7308 */ /* 0x0007620000000800 */
[----:B------:R-:W-:Y:S03]  /*94d0*/  FMUL.FTZ R131, R0, R131 ;  /* 0x0000008300837220 */ /* 0x000fe60000410000 */
[--C-:B---3--:R-:W-:Y:S01]  /*94e0*/  FFMA.FTZ R136, R177, c[0x0][0x2d0], -R157.reuse ;  /* 0x0000b400b1887a23 */ /* 0x108fe2000001089d */
[C---:B-1----:R-:W-:Y:S05]  /*94f0*/  HMMA.16816.F32.BF16 R116, R168.reuse, R140, R116 ;  /* 0x0000008ca874723c */ /* 0x042fea0000041874 */
[----:B------:R1:W-:Y:S02]  /*9500*/  MUFU.EX2 R190, R136 ;  /* 0x0000008800be7308 */ /* 0x0003e40000000800 */
[--C-:B------:R-:W-:Y:S01]  /*9510*/  FFMA.FTZ R140, R179, c[0x0][0x2d0], -R157.reuse ;  /* 0x0000b400b38c7a23 */ /* 0x100fe2000001089d */
[C---:B------:R-:W-:Y:S07]  /*9520*/  HMMA.16816.F32.BF16 R120, R168.reuse, R142, R120 ;  /* 0x0000008ea878723c */ /* 0x040fee0000041878 */
[----:B------:R3:W3:Y:S01]  /*9530*/  MUFU.EX2 R189, R140 ;  /* 0x0000008c00bd7308 */ /* 0x0006e20000000800 */
[C---:B--2---:R-:W-:Y:S07]  /*9540*/  HMMA.16816.F32.BF16 R124, R168.reuse, R132, R124 ;  /* 0x00000084a87c723c */ /* 0x044fee000004187c */
[----:B----4-:R-:W-:Y:S01]  /*9550*/  F2FP.BF16.PACK_AB R132, R238, R239 ;  /* 0x000000efee84723e */ /* 0x010fe200000010ff */
[----:B------:R-:W-:Y:S01]  /*9560*/  HMMA.16816.F32.BF16 R128, R168, R134, R128 ;  /* 0x00000086a880723c */ /* 0x000fe20000041880 */
[----:B-1----:R-:W1:Y:S03]  /*9570*/  LDSM.16.MT88.4 R136, [R197+0x900] ;  /* 0x00090000c588783b */ /* 0x002e660000004200 */
[----:B-----5:R-:W-:Y:S03]  /*9580*/  F2FP.BF16.PACK_AB R133, R191, R192 ;  /* 0x000000c0bf85723e */ /* 0x020fe600000010ff */
[----:B------:R-:W-:Y:S02]  /*9590*/  F2FP.BF16.PACK_AB R134, R236, R237 ;  /* 0x000000edec86723e */ /* 0x000fe400000010ff */
[----:B---3--:R-:W2:Y:S03]  /*95a0*/  LDSM.16.MT88.4 R140, [R198+0x900] ;  /* 0x00090000c68c783b */ /* 0x008ea60000004200 */
[----:B------:R-:W-:Y:S07]  /*95b0*/  F2FP.BF16.PACK_AB R135, R189, R190 ;  /* 0x000000bebd87723e */ /* 0x000fee00000010ff */
[C---:B-1----:R-:W-:Y:S08]  /*95c0*/  HMMA.16816.F32.BF16 R4, R132.reuse, R136, R4 ;  /* 0x000000888404723c */ /* 0x042ff00000041804 */
[C---:B------:R-:W-:Y:S01]  /*95d0*/  HMMA.16816.F32.BF16 R8, R132.reuse, R138, R8 ;  /* 0x0000008a8408723c */ /* 0x040fe20000041808 */
[----:B------:R-:W1:Y:S07]  /*95e0*/  LDSM.16.MT88.4 R136, [R198+0x2900] ;  /* 0x00290000c688783b */ /* 0x000e6e0000004200 */
[C---:B--2---:R-:W-:Y:S08]  /*95f0*/  HMMA.16816.F32.BF16 R12, R132.reuse, R140, R12 ;  /* 0x0000008c840c723c */ /* 0x044ff0000004180c */
[C---:B------:R-:W-:Y:S01]  /*9600*/  HMMA.16816.F32.BF16 R16, R132.reuse, R142, R16 ;  /* 0x0000008e8410723c */ /* 0x040fe20000041810 */
[----:B------:R-:W2:Y:S07]  /*9610*/  LDSM.16.MT88.4 R140, [R200+0x2900] ;  /* 0x00290000c88c783b */ /* 0x000eae0000004200 */
[C---:B------:R-:W-:Y:S08]  /*9620*/  HMMA.16816.F32.BF16 R20, R132.reuse, R144, R20 ;  /* 0x000000908414723c */ /* 0x040ff00000041814 */
[C---:B------:R-:W-:Y:S01]  /*9630*/  HMMA.16816.F32.BF16 R24, R132.reuse, R146, R24 ;  /* 0x000000928418723c */ /* 0x040fe20000041818 */
[----:B------:R-:W3:Y:S07]  /*9640*/  LDSM.16.MT88.4 R144, [R199+0x2900] ;  /* 0x00290000c790783b */ /* 0x000eee0000004200 */
[C---:B------:R-:W-:Y:S08]  /*9650*/  HMMA.16816.F32.BF16 R28, R132.reuse, R148, R28 ;  /* 0x00000094841c723c */ /* 0x040ff0000004181c */
[C---:B------:R-:W-:Y:S01]  /*9660*/  HMMA.16816.F32.BF16 R32, R132.reuse, R150, R32 ;  /* 0x000000968420723c */ /* 0x040fe20000041820 */
[----:B------:R-:W4:Y:S07]  /*9670*/  LDSM.16.MT88.4 R148, [R197+0x4900] ;  /* 0x00490000c594783b */ /* 0x000f2e0000004200 */
[C---:B------:R-:W-:Y:S08]  /*9680*/  HMMA.16816.F32.BF16 R36, R132.reuse, R152, R36 ;  /* 0x000000988424723c */ /* 0x040ff00000041824 */
[C---:B------:R-:W-:Y:S01]  /*9690*/  HMMA.16816.F32.BF16 R40, R132.reuse, R154, R40 ;  /* 0x0000009a8428723c */ /* 0x040fe20000041828 */
[----:B------:R-:W5:Y:S07]  /*96a0*/  LDSM.16.MT88.4 R152, [R198+0x4900] ;  /* 0x00490000c698783b */ /* 0x000f6e0000004200 */
        /* <DEDUP_REMOVED lines=9> */
[C---:B----4-:R-:W-:Y:S07]  /*9740*/  HMMA.16816.F32.BF16 R68, R132.reuse, R148, R68 ;  /* 0x000000948444723c */ /* 0x050fee0000041844 */
[--C-:B------:R-:W-:Y:S01]  /*9750*/  FFMA.FTZ R148, R184, c[0x0][0x2d0], -R172.reuse ;  /* 0x0000b400b8947a23 */ /* 0x100fe200000108ac */
[C---:B------:R-:W-:Y:S03]  /*9760*/  HMMA.16816.F32.BF16 R72, R132.reuse, R150, R72 ;  /* 0x000000968448723c */ /* 0x040fe60000041848 */
[----:B------:R4:W-:Y:S05]  /*9770*/  MUFU.EX2 R235, R148 ;  /* 0x0000009400eb7308 */ /* 0x0009ea0000000800 */
[C---:B-----5:R-:W-:Y:S07]  /*9780*/  HMMA.16816.F32.BF16 R76, R132.reuse, R152, R76 ;  /* 0x00000098844c723c */ /* 0x060fee000004184c */
[--C-:B------:R-:W-:Y:S01]  /*9790*/  FFMA.FTZ R152, R181, c[0x0][0x2d0], -R157.reuse ;  /* 0x0000b400b5987a23 */ /* 0x100fe2000001089d */
[C---:B------:R-:W-:Y:S03]  /*97a0*/  HMMA.16816.F32.BF16 R80, R132.reuse, R154, R80 ;  /* 0x0000009a8450723c */ /* 0x040fe60000041850 */
[----:B------:R5:W-:Y:S05]  /*97b0*/  MUFU.EX2 R181, R152 ;  /* 0x0000009800b57308 */ /* 0x000bea0000000800 */
[C---:B-1----:R-:W-:Y:S01]  /*97c0*/  HMMA.16816.F32.BF16 R84, R132.reuse, R136, R84 ;  /* 0x000000888454723c */ /* 0x042fe20000041854 */
[----:B----4-:R-:W1:Y:S06]  /*97d0*/  LDSM.16.MT88.4 R148, [R198+0x6900] ;  /* 0x00690000c694783b */ /* 0x010e6c0000004200 */
[--C-:B------:R-:W-:Y:S01]  /*97e0*/  FFMA.FTZ R136, R186, c[0x0][0x2d0], -R172.reuse ;  /* 0x0000b400ba887a23 */ /* 0x100fe200000108ac */
[C---:B------:R-:W-:Y:S03]  /*97f0*/  HMMA.16816.F32.BF16 R88, R132.reuse, R138, R88 ;  /* 0x0000008a8458723c */ /* 0x040fe60000041858 */
[----:B------:R4:W1:Y:S05]  /*9800*/  MUFU.EX2 R234, R136 ;  /* 0x0000008800ea7308 */ /* 0x00086a0000000800 */
[C---:B--2---:R-:W-:Y:S01]  /*9810*/  HMMA.16816.F32.BF16 R92, R132.reuse, R140, R92 ;  /* 0x0000008c845c723c */ /* 0x044fe2000004185c */
[----:B-----5:R-:W-:Y:S06]  /*9820*/  LDSM.16.MT88.4 R152, [R200+0x1100] ;  /* 0x00110000c898783b */ /* 0x020fec0000004200 */
[--C-:B------:R-:W-:Y:S01]  /*9830*/  FFMA.FTZ R140, R188, c[0x0][0x2d0], -R172.reuse ;  /* 0x0000b400bc8c7a23 */ /* 0x100fe200000108ac */
[C---:B------:R-:W-:Y:S03]  /*9840*/  HMMA.16816.F32.BF16 R96, R132.reuse, R142, R96 ;  /* 0x0000008e8460723c */ /* 0x040fe60000041860 */
[----:B------:R2:W-:Y:S05]  /*9850*/  MUFU.EX2 R186, R140 ;  /* 0x0000008c00ba7308 */ /* 0x0005ea0000000800 */
[C---:B---3--:R-:W-:Y:S04]  /*9860*/  HMMA.16816.F32.BF16 R100, R132.reuse, R144, R100 ;  /* 0x000000908464723c */ /* 0x048fe80000041864 */
[--C-:B----4-:R-:W-:Y:S03]  /*9870*/  FFMA.FTZ R136, R187, c[0x0][0x2d0], -R172.reuse ;  /* 0x0000b400bb887a23 */ /* 0x110fe600000108ac */
[--C-:B------:R-:W-:Y:S01]  /*9880*/  FFMA.FTZ R144, R182, c[0x0][0x2d0], -R157.reuse ;  /* 0x0000b400b6907a23 */ /* 0x100fe2000001089d */
[C---:B------:R-:W-:Y:S01]  /*9890*/  HMMA.16816.F32.BF16 R104, R132.reuse, R146, R104 ;  /* 0x000000928468723c */ /* 0x040fe20000041868 */
[----:B------:R3:W4:Y:S07]  /*98a0*/  MUFU.EX2 R187, R136 ;  /* 0x0000008800bb7308 */ /* 0x00072e0000000800 */
[C---:B-1----:R-:W-:Y:S03]  /*98b0*/  HMMA.16816.F32.BF16 R108, R132.reuse, R148, R108 ;  /* 0x00000094846c723c */ /* 0x042fe6000004186c */
[----:B------:R1:W5:Y:S01]  /*98c0*/  MUFU.EX2 R180, R144 ;  /* 0x0000009000b47308 */ /* 0x0003620000000800 */
[----:B--2---:R-:W-:Y:S03]  /*98d0*/  LDSM.16.MT88.4 R140, [R199+0x6900] ;  /* 0x00690000c78c783b */ /* 0x004fe60000004200 */
[--C-:B------:R-:W-:Y:S01]  /*98e0*/  FFMA.FTZ R148, R185, c[0x0][0x2d0], -R157.reuse ;  /* 0x0000b400b9947a23 */ /* 0x100fe2000001089d */
[C---:B------:R-:W-:Y:S05]  /*98f0*/  HMMA.16816.F32.BF16 R112, R132.reuse, R150, R112 ;  /* 0x000000968470723c */ /* 0x040fea0000041870 */
[----:B------:R2:W-:Y:S01]  /*9900*/  MUFU.EX2 R178, R148 ;  /* 0x0000009400b27308 */ /* 0x0005e20000000800 */
[----:B---3--:R-:W3:Y:S01]  /*9910*/  LDSM.16.MT88.4 R136, [R200+0x6900] ;  /* 0x00690000c888783b */ /* 0x008ee20000004200 */
[--C-:B-1----:R-:W-:Y:S08]  /*9920*/  FFMA.FTZ R144, R183, c[0x0][0x2d0], -R157.reuse ;  /* 0x0000b400b7907a23 */ /* 0x102ff0000001089d */
[----:B------:R1:W1:Y:S01]  /*9930*/  MUFU.EX2 R179, R144 ;  /* 0x0000009000b37308 */ /* 0x0002620000000800 */
[----:B--2---:R-:W-:Y:S08]  /*9940*/  LDSM.16.MT88.4 R148, [R198+0x1100] ;  /* 0x00110000c694783b */ /* 0x004ff00000004200 */
[----:B-1----:R-:W1:Y:S01]  /*9950*/  LDSM.16.MT88.4 R144, [R197+0x1100] ;  /* 0x00110000c590783b */ /* 0x002e620000004200 */
[C---:B---3--:R-:W-:Y:S08]  /*9960*/  HMMA.16816.F32.BF16 R116, R132.reuse, R136, R116 ;  /* 0x000000888474723c */ /* 0x048ff00000041874 */
[C---:B------:R-:W-:Y:S01]  /*9970*/  HMMA.16816.F32.BF16 R120, R132.reuse, R138, R120 ;  /* 0x0000008a8478723c */ /* 0x040fe20000041878 */
[----:B------:R-:W2:Y:S07]  /*9980*/  LDSM.16.MT88.4 R136, [R199+0x1100] ;  /* 0x00110000c788783b */ /* 0x000eae0000004200 */
[C---:B------:R-:W-:Y:S08]  /*9990*/  HMMA.16816.F32.BF16 R124, R132.reuse, R140, R124 ;  /* 0x0000008c847c723c */ /* 0x040ff0000004187c */
[----:B------:R-:W-:Y:S01]  /*99a0*/  HMMA.16816.F32.BF16 R128, R132, R142, R128 ;  /* 0x0000008e8480723c */ /* 0x000fe20000041880 */
[----:B------:R-:W3:Y:S06]  /*99b0*/  LDSM.16.MT88.4 R140, [R197+0x3100] ;  /* 0x00310000c58c783b */ /* 0x000eec0000004200 */
[----:B------:R-:W-:Y:S02]  /*99c0*/  F2FP.BF16.PACK_AB R132, R234, R235 ;  /* 0x000000ebea84723e */ /* 0x000fe400000010ff */
[----:B----4-:R-:W-:Y:S03]  /*99d0*/  F2FP.BF16.PACK_AB R134, R186, R187 ;  /* 0x000000bbba86723e */ /* 0x010fe600000010ff */
[----:B-----5:R-:W-:Y:S02]  /*99e0*/  F2FP.BF16.PACK_AB R133, R180, R181 ;  /* 0x000000b5b485723e */ /* 0x020fe400000010ff */
[----:B------:R-:W-:Y:S07]  /*99f0*/  F2FP.BF16.PACK_AB R135, R178, R179 ;  /* 0x000000b3b287723e */ /* 0x000fee00000010ff */
[C---:B-1----:R-:W-:Y:S08]  /*9a00*/  HMMA.16816.F32.BF16 R4, R132.reuse, R144, R4 ;  /* 0x000000908404723c */ /* 0x042ff00000041804 */
[C---:B------:R-:W-:Y:S01]  /*9a10*/  HMMA.16816.F32.BF16 R8, R132.reuse, R146, R8 ;  /* 0x000000928408723c */ /* 0x040fe20000041808 */
[----:B------:R-:W1:Y:S07]  /*9a20*/  LDSM.16.MT88.4 R144, [R198+0x3100] ;  /* 0x00310000c690783b */ /* 0x000e6e0000004200 */
        /* <DEDUP_REMOVED lines=21> */
[C---:B------:R-:W-:Y:S07]  /*9b80*/  HMMA.16816.F32.BF16 R68, R132.reuse, R152, R68 ;  /* 0x000000988444723c */ /* 0x040fee0000041844 */
[--C-:B------:R-:W-:Y:S01]  /*9b90*/  FFMA.FTZ R152, R194, c[0x0][0x2d0], -R157.reuse ;  /* 0x0000b400c2987a23 */ /* 0x100fe2000001089d */
[C---:B------:R-:W-:Y:S03]  /*9ba0*/  HMMA.16816.F32.BF16 R72, R132.reuse, R154, R72 ;  /* 0x0000009a8448723c */ /* 0x040fe60000041848 */
[----:B------:R5:W-:Y:S05]  /*9bb0*/  MUFU.EX2 R176, R152 ;  /* 0x0000009800b07308 */ /* 0x000bea0000000800 */
[C---:B---3--:R-:W-:Y:S07]  /*9bc0*/  HMMA.16816.F32.BF16 R76, R132.reuse, R140, R76 ;  /* 0x0000008c844c723c */ /* 0x048fee000004184c */
[--C-:B------:R-:W-:Y:S01]  /*9bd0*/  FFMA.FTZ R140, R223, c[0x0][0x2d0], -R172.reuse ;  /* 0x0000b400df8c7a23 */ /* 0x100fe200000108ac */
[C---:B------:R-:W-:Y:S03]  /*9be0*/  HMMA.16816.F32.BF16 R80, R132.reuse, R142, R80 ;  /* 0x0000008e8450723c */ /* 0x040fe60000041850 */
[----:B------:R3:W-:Y:S01]  /*9bf0*/  MUFU.EX2 R185, R140 ;  /* 0x0000008c00b97308 */ /* 0x0007e20000000800 */
[----:B------:R-:W-:Y:S04]  /*9c00*/  IADD3 R223, R224, -0x1, RZ ;  /* 0xffffffffe0df7810 */ /* 0x000fe80007ffe0ff */
[C---:B-1----:R-:W-:Y:S01]  /*9c10*/  HMMA.16816.F32.BF16 R84, R132.reuse, R144, R84 ;  /* 0x000000908454723c */ /* 0x042fe20000041854 */
[----:B-----5:R-:W-:Y:S03]  /*9c20*/  LDSM.16.MT88.4 R152, [R200+0x1900] ;  /* 0x00190000c898783b */ /* 0x020fe60000004200 */
[----:B------:R-:W-:Y:S03]  /*9c30*/  MOV R224, R223 ;  /* 0x000000df00e07202 */ /* 0x000fe60000000f00 */
[--C-:B------:R-:W-:Y:S01]  /*9c40*/  FFMA.FTZ R144, R227, c[0x0][0x2d0], -R172.reuse ;  /* 0x0000b400e3907a23 */ /* 0x100fe200000108ac */
[C---:B------:R-:W-:Y:S03]  /*9c50*/  HMMA.16816.F32.BF16 R88, R132.reuse, R146, R88 ;  /* 0x000000928458723c */ /* 0x040fe60000041858 */
[----:B------:R1:W-:Y:S05]  /*9c60*/  MUFU.EX2 R183, R144 ;  /* 0x0000009000b77308 */ /* 0x0003ea0000000800 */
[C---:B----4-:R-:W-:Y:S04]  /*9c70*/  HMMA.16816.F32.BF16 R92, R132.reuse, R148, R92 ;  /* 0x00000094845c723c */ /* 0x050fe8000004185c */
[--C-:B---3--:R-:W-:Y:S02]  /*9c80*/  FFMA.FTZ R140, R226, c[0x0][0x2d0], -R172.reuse ;  /* 0x0000b400e28c7a23 */ /* 0x108fe400000108ac */
[----:B------:R-:W-:Y:S02]  /*9c90*/  FFMA.FTZ R172, R228, c[0x0][0x2d0], -R172 ;  /* 0x0000b400e4ac7a23 */ /* 0x000fe400000108ac */
[C---:B------:R-:W-:Y:S01]  /*9ca0*/  HMMA.16816.F32.BF16 R96, R132.reuse, R150, R96 ;  /* 0x000000968460723c */ /* 0x040fe20000041860 */
[----:B------:R3:W4:Y:S01]  /*9cb0*/  MUFU.EX2 R184, R140 ;  /* 0x0000008c00b87308 */ /* 0x0007220000000800 */
[----:B------:R-:W-:Y:S06]  /*9cc0*/  LDSM.16.MT88.4 R148, [R199+0x7100] ;  /* 0x00710000c794783b */ /* 0x000fec0000004200 */
[C---:B--2---:R-:W-:Y:S03]  /*9cd0*/  HMMA.16816.F32.BF16 R100, R132.reuse, R136, R100 ;  /* 0x000000888464723c */ /* 0x044fe60000041864 */
[----:B------:R2:W5:Y:S01]  /*9ce0*/  MUFU.EX2 R182, R172 ;  /* 0x000000ac00b67308 */ /* 0x0005620000000800 */
[--C-:B-1----:R-:W-:Y:S03]  /*9cf0*/  FFMA.FTZ R144, R193, c[0x0][0x2d0], -R157.reuse ;  /* 0x0000b400c1907a23 */ /* 0x102fe6000001089d */
[--C-:B------:R-:W-:Y:S01]  /*9d00*/  FFMA.FTZ R136, R195, c[0x0][0x2d0], -R157.reuse ;  /* 0x0000b400c3887a23 */ /* 0x100fe2000001089d */
[C---:B------:R-:W-:Y:S04]  /*9d10*/  HMMA.16816.F32.BF16 R104, R132.reuse, R138, R104 ;  /* 0x0000008a8468723c */ /* 0x040fe80000041868 */
[----:B------:R-:W-:Y:S01]  /*9d20*/  FFMA.FTZ R157, R159, c[0x0][0x2d0], -R157 ;  /* 0x0000b4009f9d7a23 */ /* 0x000fe2000001089d */
[----:B------:R1:W1:Y:S01]  /*9d30*/  MUFU.EX2 R177, R144 ;  /* 0x0000009000b17308 */ /* 0x0002620000000800 */
[----:B---3--:R-:W3:Y:S01]  /*9d40*/  LDSM.16.MT88.4 R140, [R198+0x7100] ;  /* 0x00710000c68c783b */ /* 0x008ee20000004200 */
[----:B----4-:R-:W-:Y:S08]  /*9d50*/  F2FP.BF16.PACK_AB R168, R184, R185 ;  /* 0x000000b9b8a8723e */ /* 0x010ff000000010ff */
[----:B------:R4:W-:Y:S01]  /*9d60*/  MUFU.EX2 R158, R136 ;  /* 0x00000088009e7308 */ /* 0x0009e20000000800 */
[----:B--2---:R-:W-:Y:S01]  /*9d70*/  LDSM.16.MT88.4 R172, [R199+0x1900] ;  /* 0x00190000c7ac783b */ /* 0x004fe20000004200 */
[----:B-----5:R-:W-:Y:S08]  /*9d80*/  F2FP.BF16.PACK_AB R170, R182, R183 ;  /* 0x000000b7b6aa723e */ /* 0x020ff000000010ff */
[----:B------:R-:W2:Y:S01]  /*9d90*/  MUFU.EX2 R157, R157 ;  /* 0x0000009d009d7308 */ /* 0x000ea20000000800 */
[----:B-1----:R-:W1:Y:S01]  /*9da0*/  LDSM.16.MT88.4 R144, [R200+0x7100] ;  /* 0x00710000c890783b */ /* 0x002e620000004200 */
[----:B------:R-:W-:Y:S07]  /*9db0*/  F2FP.BF16.PACK_AB R169, R176, R177 ;  /* 0x000000b1b0a9723e */ /* 0x000fee00000010ff */
[----:B----4-:R-:W4:Y:S01]  /*9dc0*/  LDSM.16.MT88.4 R136, [R198+0x1900] ;  /* 0x00190000c688783b */ /* 0x010f220000004200 */
[C---:B---3--:R-:W-:Y:S03]  /*9dd0*/  HMMA.16816.F32.BF16 R108, R132.reuse, R140, R108 ;  /* 0x0000008c846c723c */ /* 0x048fe6000004186c */
[----:B--2---:R-:W-:Y:S05]  /*9de0*/  F2FP.BF16.PACK_AB R171, R157, R158 ;  /* 0x0000009e9dab723e */ /* 0x004fea00000010ff */
[C---:B------:R-:W-:Y:S08]  /*9df0*/  HMMA.16816.F32.BF16 R112, R132.reuse, R142, R112 ;  /* 0x0000008e8470723c */ /* 0x040ff00000041870 */
[C---:B-1----:R-:W-:Y:S08]  /*9e00*/  HMMA.16816.F32.BF16 R116, R132.reuse, R144, R116 ;  /* 0x000000908474723c */ /* 0x042ff00000041874 */
[C---:B------:R-:W-:Y:S08]  /*9e10*/  HMMA.16816.F32.BF16 R120, R132.reuse, R146, R120 ;  /* 0x000000928478723c */ /* 0x040ff00000041878 */
[C---:B------:R-:W-:Y:S08]  /*9e20*/  HMMA.16816.F32.BF16 R124, R132.reuse, R148, R124 ;  /* 0x00000094847c723c */ /* 0x040ff0000004187c */
[----:B------:R-:W-:Y:S08]  /*9e30*/  HMMA.16816.F32.BF16 R128, R132, R150, R128 ;  /* 0x000000968480723c */ /* 0x000ff00000041880 */
[C---:B------:R-:W-:Y:S01]  /*9e40*/  HMMA.16816.F32.BF16 R160, R168.reuse, R164, R4 ;  /* 0x000000a4a8a0723c */ /* 0x040fe20000041804 */
[----:B------:R-:W1:Y:S07]  /*9e50*/  LDSM.16.MT88.4 R4, [R197+0x3900] ;  /* 0x00390000c504783b */ /* 0x000e6e0000004200 */
[C---:B------:R-:W-:Y:S01]  /*9e60*/  HMMA.16816.F32.BF16 R164, R168.reuse, R166, R8 ;  /* 0x000000a6a8a4723c */ /* 0x040fe20000041808 */
[----:B------:R-:W2:Y:S07]  /*9e70*/  LDSM.16.MT88.4 R8, [R198+0x3900] ;  /* 0x00390000c608783b */ /* 0x000eae0000004200 */
[C---:B----4-:R-:W-:Y:S01]  /*9e80*/  HMMA.16816.F32.BF16 R132, R168.reuse, R136, R12 ;  /* 0x00000088a884723c */ /* 0x050fe2000004180c */
[----:B------:R-:W3:Y:S07]  /*9e90*/  LDSM.16.MT88.4 R12, [R200+0x3900] ;  /* 0x00390000c80c783b */ /* 0x000eee0000004200 */
[C---:B------:R-:W-:Y:S01]  /*9ea0*/  HMMA.16816.F32.BF16 R136, R168.reuse, R138, R16 ;  /* 0x0000008aa888723c */ /* 0x040fe20000041810 */
[----:B------:R-:W4:Y:S07]  /*9eb0*/  LDSM.16.MT88.4 R16, [R199+0x3900] ;  /* 0x00390000c710783b */ /* 0x000f2e0000004200 */
[C---:B------:R-:W-:Y:S01]  /*9ec0*/  HMMA.16816.F32.BF16 R140, R168.reuse, R152, R20 ;  /* 0x00000098a88c723c */ /* 0x040fe20000041814 */
[----:B------:R-:W5:Y:S07]  /*9ed0*/  LDSM.16.MT88.4 R20, [R197+0x5900] ;  /* 0x00590000c514783b */ /* 0x000f6e0000004200 */
[C---:B------:R-:W-:Y:S01]  /*9ee0*/  HMMA.16816.F32.BF16 R144, R168.reuse, R154, R24 ;  /* 0x0000009aa890723c */ /* 0x040fe20000041818 */
[----:B------:R-:W-:Y:S07]  /*9ef0*/  LDSM.16.MT88.4 R24, [R197+0x7900] ;  /* 0x00790000c518783b */ /* 0x000fee0000004200 */
        /* <DEDUP_REMOVED lines=14> */
[C---:B-----5:R-:W-:Y:S08]  /*9fe0*/  HMMA.16816.F32.BF16 R68, R168.reuse, R20, R68 ;  /* 0x00000014a844723c */ /* 0x060ff00000041844 */
[C---:B------:R-:W-:Y:S01]  /*9ff0*/  HMMA.16816.F32.BF16 R72, R168.reuse, R22, R72 ;  /* 0x00000016a848723c */ /* 0x040fe20000041848 */
[----:B------:R-:W5:Y:S07]  /*a000*/  LDSM.16.MT88.4 R20, [R200+0x7900] ;  /* 0x00790000c814783b */ /* 0x000f6e0000004200 */
[C---:B-1----:R-:W-:Y:S08]  /*a010*/  HMMA.16816.F32.BF16 R76, R168.reuse, R4, R76 ;  /* 0x00000004a84c723c */ /* 0x042ff0000004184c */
[C---:B------:R-:W-:Y:S01]  /*a020*/  HMMA.16816.F32.BF16 R80, R168.reuse, R6, R80 ;  /* 0x00000006a850723c */ /* 0x040fe20000041850 */
[----:B------:R-:W1:Y:S07]  /*a030*/  LDSM.16.MT88.4 R4, [R199+0x7900] ;  /* 0x00790000c704783b */ /* 0x000e6e0000004200 */
[C---:B--2---:R-:W-:Y:S07]  /*a040*/  HMMA.16816.F32.BF16 R84, R168.reuse, R8, R84 ;  /* 0x00000008a854723c */ /* 0x044fee0000041854 */
[----:B------:R-:W-:Y:S01]  /*a050*/  FFMA.FTZ R8, R2, R244, R240 ;  /* 0x000000f402087223 */ /* 0x000fe200000100f0 */
[C---:B------:R-:W-:Y:S04]  /*a060*/  HMMA.16816.F32.BF16 R88, R168.reuse, R10, R88 ;  /* 0x0000000aa858723c */ /* 0x040fe80000041858 */
[----:B------:R-:W-:Y:S02]  /*a070*/  FFMA.FTZ R2, R0, R245, R232 ;  /* 0x000000f500027223 */ /* 0x000fe400000100e8 */
[----:B------:R-:W-:Y:S02]  /*a080*/  FADD.FTZ R0, R243, R8 ;  /* 0x00000008f3007221 */ /* 0x000fe40000010000 */
[C---:B---3--:R-:W-:Y:S04]  /*a090*/  HMMA.16816.F32.BF16 R92, R168.reuse, R12, R92 ;  /* 0x0000000ca85c723c */ /* 0x048fe8000004185c */
[----:B------:R-:W-:Y:S02]  /*a0a0*/  FADD.FTZ R2, R231, R2 ;  /* 0x00000002e7027221 */ /* 0x000fe40000010000 */
[----:B------:R-:W-:Y:S02]  /*a0b0*/  FADD.FTZ R0, R242, R0 ;  /* 0x00000000f2007221 */ /* 0x000fe40000010000 */
[C---:B------:R-:W-:Y:S04]  /*a0c0*/  HMMA.16816.F32.BF16 R96, R168.reuse, R14, R96 ;  /* 0x0000000ea860723c */ /* 0x040fe80000041860 */
        /* <DEDUP_REMOVED lines=8> */
[C---:B----4-:R-:W-:Y:S04]  /*a150*/  HMMA.16816.F32.BF16 R108, R168.reuse, R16, R108 ;  /* 0x00000010a86c723c */ /* 0x050fe8000004186c */
[----:B------:R-:W-:Y:S02]  /*a160*/  FADD.FTZ R2, R191, R2 ;  /* 0x00000002bf027221 */ /* 0x000fe40000010000 */
[----:B------:R-:W-:Y:S02]  /*a170*/  FADD.FTZ R0, R237, R0 ;  /* 0x00000000ed007221 */ /* 0x000fe40000010000 */
[C---:B------:R-:W-:Y:S04]  /*a180*/  HMMA.16816.F32.BF16 R112, R168.reuse, R18, R112 ;  /* 0x00000012a870723c */ /* 0x040fe80000041870 */
[----:B------:R-:W-:Y:S02]  /*a190*/  FADD.FTZ R2, R190, R2 ;  /* 0x00000002be027221 */ /* 0x000fe40000010000 */
[----:B------:R-:W-:Y:S02]  /*a1a0*/  FADD.FTZ R0, R236, R0 ;  /* 0x00000000ec007221 */ /* 0x000fe40000010000 */
[----:B------:R-:W-:Y:S01]  /*a1b0*/  FADD.FTZ R2, R189, R2 ;  /* 0x00000002bd027221 */ /* 0x000fe20000010000 */
[C---:B-----5:R-:W-:Y:S03]  /*a1c0*/  HMMA.16816.F32.BF16 R116, R168.reuse, R20, R116 ;  /* 0x00000014a874723c */ /* 0x060fe60000041874 */
[----:B------:R-:W-:Y:S02]  /*a1d0*/  FADD.FTZ R0, R235, R0 ;  /* 0x00000000eb007221 */ /* 0x000fe40000010000 */
[----:B------:R-:W-:Y:S02]  /*a1e0*/  FADD.FTZ R2, R181, R2 ;  /* 0x00000002b5027221 */ /* 0x000fe40000010000 */
[----:B------:R-:W-:Y:S01]  /*a1f0*/  FADD.FTZ R0, R234, R0 ;  /* 0x00000000ea007221 */ /* 0x000fe20000010000 */
[C---:B------:R-:W-:Y:S04]  /*a200*/  HMMA.16816.F32.BF16 R120, R168.reuse, R22, R120 ;  /* 0x00000016a878723c */ /* 0x040fe80000041878 */
[----:B------:R-:W-:Y:S02]  /*a210*/  FADD.FTZ R2, R180, R2 ;  /* 0x00000002b4027221 */ /* 0x000fe40000010000 */
[----:B------:R-:W-:Y:S02]  /*a220*/  FADD.FTZ R0, R187, R0 ;  /* 0x00000000bb007221 */ /* 0x000fe40000010000 */
[----:B------:R-:W-:Y:S01]  /*a230*/  FADD.FTZ R2, R179, R2 ;  /* 0x00000002b3027221 */ /* 0x000fe20000010000 */
[C---:B-1----:R-:W-:Y:S03]  /*a240*/  HMMA.16816.F32.BF16 R124, R168.reuse, R4, R124 ;  /* 0x00000004a87c723c */ /* 0x042fe6000004187c */
[----:B------:R-:W-:Y:S04]  /*a250*/  FADD.FTZ R0, R186, R0 ;  /* 0x00000000ba007221 */ /* 0x000fe80000010000 */
        /* <DEDUP_REMOVED lines=13> */
.L_x_1604:
[----:B------:R-:W1:Y:S01]  /*a330*/  S2UR UR8, SR_CTAID.X ;  /* 0x00000000000879c3 */ /* 0x000e620000002500 */
[----:B------:R-:W-:Y:S01]  /*a340*/  ULDC.64 UR4, c[0x0][0x2c8] ;  /* 0x0000b20000047ab9 */ /* 0x000fe20000000a00 */
[----:B------:R-:W-:Y:S01]  /*a350*/  PLOP3.LUT P0, PT, PT, PT, UP1, 0x40, 0x0 ;  /* 0x000000000000781c */ /* 0x000fe20003f0e818 */
[----:B------:R-:W-:-:S02]  /*a360*/  UMOV UR7, 0x1 ;  /* 0x0000000100077882 */ /* 0x000fc40000000000 */
[----:B-1----:R-:W-:-:S04]  /*a370*/  ULEA UR8, UR8, 0x7f, 0x7 ;  /* 0x0000007f08087891 */ /* 0x002fc8000f8e383f */
[----:B------:R-:W-:-:S03]  /*a380*/  UIMAD.WIDE.U32 UR14, UR8, UR4, URZ ;  /* 0x00000004080e72a5 */ /* 0x000fc6000f8e003f */
[----:B------:R-:W-:Y:S02]  /*a390*/  ULDC UR4, c[0x0][0x168] ;  /* 0x00005a0000047ab9 */ /* 0x000fe40000000800 */
[----:B------:R-:W-:Y:S02]  /*a3a0*/  UIADD3 UR4, UR7, -UR4, URZ ;  /* 0x8000000407047290 */ /* 0x000fe4000fffe03f */
[----:B------:R-:W-:-:S03]  /*a3b0*/  @UP2 USHF.R.U32.HI UR8, URZ, UR5, UR15 ;  /* 0x000000053f082299 */ /* 0x000fc6000801160f */
[----:B------:R-:W-:Y:S02]  /*a3c0*/  ULDC UR5, c[0x0][0x1d0] ;  /* 0x0000740000057ab9 */ /* 0x000fe40000000800 */
[----:B------:R-:W-:-:S03]  /*a3d0*/  UIADD3 UR5, UR8, UR5, UR4 ;  /* 0x0000000508057290 */ /* 0x000fc6000fffe004 */
[----:B------:R-:W-:Y:S02]  /*a3e0*/  ULDC UR4, c[0x0][0x324] ;  /* 0x0000c90000047ab9 */ /* 0x000fe40000000800 */
[----:B------:R-:W-:-:S06]  /*a3f0*/  UIADD3 UR4, UR5, -UR4, URZ ;  /* 0x8000000405047290 */ /* 0x000fcc000fffe03f */
        /* <DEDUP_REMOVED lines=12> */
.L_x_1615:
[----:B------:R-:W-:-:S04]  /*a4c0*/  MOV R4, c[0x0][0x32c] ;  /* 0x0000cb0000047a02 */ /* 0x000fc80000000f00 */
[----:B------:R-:W-:-:S13]  /*a4d0*/  ISETP.NE.AND P0, PT, R4, 0x1, PT ;  /* 0x000000010400780c */ /* 0x000fda0003f05270 */
[----:B------:R-:W-:-:S05]  /*a4e0*/  @P0 IMAD.HI.U32 R4, R0, c[0x0][0x330], RZ ;  /* 0x0000cc0000040a27 */ /* 0x000fca00078e00ff */
[----:B------:R-:W-:-:S05]  /*a4f0*/  @P0 SHF.R.U32.HI R0, RZ, c[0x0][0x334], R4 ;  /* 0x0000cd00ff000a19 */ /* 0x000fca0000011604 */
.L_x_1616:
[----:B------:R-:W-:-:S05]  /*a500*/  IMAD R0, R0, c[0x0][0x32c], RZ ;  /* 0x0000cb0000007a24 */ /* 0x000fca00078e02ff */
[----:B------:R-:W-:-:S04]  /*a510*/  IMNMX R2, R2, R0, !PT ;  /* 0x0000000002027217 */ /* 0x000fc80007800200 */
.L_x_1614:
[----:B------:R-:W-:-:S04]  /*a520*/  IADD3 R2, R2, 0x3f, RZ ;  /* 0x0000003f02027810 */ /* 0x000fc80007ffe0ff */
[----:B------:R-:W-:-:S04]  /*a530*/  SHF.R.S32.HI R0, RZ, 0x1f, R2 ;  /* 0x0000001fff007819 */ /* 0x000fc80000011402 */
[----:B------:R-:W-:-:S04]  /*a540*/  LEA.HI R0, R0, R2, RZ, 0x6 ;  /* 0x0000000200007211 */ /* 0x000fc800078f30ff */
[----:B------:R-:W-:-:S04]  /*a550*/  SHF.R.S32.HI R0, RZ, 0x6, R0 ;  /* 0x00000006ff007819 */ /* 0x000fc80000011400 */
[----:B------:R-:W-:-:S04]  /*a560*/  IMNMX R240, R233, R0, !PT ;  /* 0x00000000e9f07217 */ /* 0x000fc80007800200 */
[----:B------:R-:W-:-:S13]  /*a570*/  ISETP.GE.AND P0, PT, R223, R240, PT ;  /* 0x000000f0df00720c */ /* 0x000fda0003f06270 */
[----:B------:R-:W-:Y:S05]  /*a580*/  @!P0 BRA `(.L_x_1617) ;  /* 0x0000341000008947 */ /* 0x000fea0003800000 */
[----:B------:R-:W2:Y:S04]  /*a590*/  LDL.64 R10, [R1+0x30] ;  /* 0x00003000010a7983 */ /* 0x000ea80000100a00 */
[----:B------:R-:W3:Y:S04]  /*a5a0*/  LDL.64 R8, [R1+0x18] ;  /* 0x0000180001087983 */ /* 0x000ee80000100a00 */
[----:B------:R-:W4:Y:S04]  /*a5b0*/  LDL.64 R6, [R1+0x28] ;  /* 0x0000280001067983 */ /* 0x000f280000100a00 */
[----:B------:R-:W5:Y:S01]  /*a5c0*/  LDL.64 R4, [R1+0x20] ;  /* 0x0000200001047983 */ /* 0x000f620000100a00 */
[----:B------:R-:W-:Y:S01]  /*a5d0*/  IMAD.MOV.U32 R158, RZ, RZ, R3 ;  /* 0x000000ffff9e7224 */ /* 0x000fe200078e0003 */
[----:B------:R-:W-:Y:S01]  /*a5e0*/  MOV R224, R223 ;  /* 0x000000df00e07202 */ /* 0x000fe20000000f00 */
[----:B------:R-:W-:Y:S01]  /*a5f0*/  IMAD.MOV.U32 R157, RZ, RZ, R156 ;  /* 0x000000ffff9d7224 */ /* 0x000fe200078e009c */
[----:B------:R-:W-:Y:S01]  /*a600*/  MOV R242, c[0x0][0x20c] ;  /* 0x0000830000f27a02 */ /* 0x000fe20000000f00 */
[----:B------:R-:W-:Y:S01]  /*a610*/  IMAD.MOV.U32 R241, RZ, RZ, c[0x0][0x208] ;  /* 0x00008200fff17624 */ /* 0x000fe200078e00ff */
[----:B--2---:R-:W-:-:S02]  /*a620*/  IADD3 R239, P6, R10, 0x40, RZ ;  /* 0x000000400aef7810 */ /* 0x004fc40007fde0ff */
[C---:B------:R-:W-:Y:S02]  /*a630*/  IADD3 R237, P5, R10.reuse, 0x80, RZ ;  /* 0x000000800aed7810 */ /* 0x040fe40007fbe0ff */
[----:B------:R-:W-:Y:S01]  /*a640*/  IADD3 R235, P0, R10, 0xc0, RZ ;  /* 0x000000c00aeb7810 */ /* 0x000fe20007f1e0ff */
[--C-:B---3--:R-:W-:Y:S02]  /*a650*/  IMAD.X R238, RZ, RZ, R9.reuse, P6 ;  /* 0x000000ffffee7224 */ /* 0x108fe400030e0609 */
[----:B------:R-:W-:Y:S01]  /*a660*/  IMAD.X R236, RZ, RZ, R9, P5 ;  /* 0x000000ffffec7224 */ /* 0x000fe200028e0609 */
[C---:B----4-:R-:W-:Y:S02]  /*a670*/  IADD3 R232, P6, R6.reuse, 0x40, RZ ;  /* 0x0000004006e87810 */ /* 0x050fe40007fde0ff */
[----:B------:R-:W-:Y:S02]  /*a680*/  IADD3 R230, P5, R6, 0x80, RZ ;  /* 0x0000008006e67810 */ /* 0x000fe40007fbe0ff */
[----:B------:R-:W-:-:S02]  /*a690*/  IADD3.X R234, RZ, R9, RZ, P0, !PT ;  /* 0x00000009ffea7210 */ /* 0x000fc400007fe4ff */
[----:B------:R-:W-:Y:S01]  /*a6a0*/  IADD3 R228, P0, R6, 0xc0, RZ ;  /* 0x000000c006e47810 */ /* 0x000fe20007f1e0ff */
[--C-:B-----5:R-:W-:Y:S02]  /*a6b0*/  IMAD.X R231, RZ, RZ, R5.reuse, P6 ;  /* 0x000000ffffe77224 */ /* 0x120fe400030e0605 */
[----:B------:R-:W-:Y:S01]  /*a6c0*/  IMAD.X R229, RZ, RZ, R5, P5 ;  /* 0x000000ffffe57224 */ /* 0x000fe200028e0605 */
[----:B------:R-:W-:Y:S02]  /*a6d0*/  IADD3.X R227, RZ, R5, RZ, P0, !PT ;  /* 0x00000005ffe37210 */ /* 0x000fe400007fe4ff */
.L_x_1618:
[----:B------:R-:W2:Y:S01]  /*a6e0*/  LDL.64 R250, [R1+0x30] ;  /* 0x0000300001fa7983 */ /* 0x000ea20000100a00 */
[----:B------:R-:W-:Y:S05]  /*a6f0*/  DEPBAR.LE SB0, 0x0 ;  /* 0x000080000000791a */ /* 0x000fea0000000000 */
[----:B------:R-:W-:Y:S01]  /*a700*/  BAR.SYNC.DEFER_BLOCKING 0x0 ;  /* 0x0000000000007b1d */ /* 0x000fe20000010000 */
[----:B------:R-:W-:Y:S02]  /*a710*/  ISETP.GT.AND P6, PT, R233, R224, PT ;  /* 0x000000e0e900720c */ /* 0x000fe40003fc4270 */
[C---:B------:R-:W-:Y:S02]  /*a720*/  IADD3 R223, R224.reuse, -0x1, RZ ;  /* 0xffffffffe0df7810 */ /* 0x040fe40007ffe0ff */
[----:B------:R-:W-:Y:S02]  /*a730*/  MOV R247, 0x5 ;  /* 0x0000000500f77802 */ /* 0x000fe40000000f00 */
[----:B------:R-:W-:Y:S04]  /*a740*/  MOV R243, c[0x0][0x1e0] ;  /* 0x0000780000f37a02 */ /* 0x000fe80000000f00 */
[----:B------:R-:W-:Y:S03]  /*a750*/  SHF.L.U32 R243, R243, 0x5, RZ ;  /* 0x00000005f3f37819 */ /* 0x000fe600000006ff */
[----:B------:R-:W-:Y:S01]  /*a760*/  @!P6 SHF.R.S32.HI R0, RZ, 0x1f, R224 ;  /* 0x0000001fff00e819 */ /* 0x000fe200000114e0 */
[----:B------:R-:W-:Y:S04]  /*a770*/  @!P6 IMAD.WIDE.U32 R20, R224, c[0x0][0x208], RZ ;  /* 0x00008200e014ea25 */ /* 0x000fe800078e00ff */
[----:B------:R-:W-:Y:S01]  /*a780*/  @!P6 IMAD R0, R0, c[0x0][0x208], RZ ;  /* 0x000082000000ea24 */ /* 0x000fe200078e02ff */
[----:B------:R-:W-:Y:S03]  /*a790*/  @!P6 SHF.L.U32 R2, R20, 0x6, RZ ;  /* 0x000000061402e819 */ /* 0x000fe600000006ff */
[----:B------:R-:W-:Y:S01]  /*a7a0*/  @!P6 IMAD R0, R224, c[0x0][0x20c], R0 ;  /* 0x00008300e000ea24 */ /* 0x000fe200078e0200 */
[----:B------:R-:W3:Y:S04]  /*a7b0*/  LDL.64 R248, [R1+0x18] ;  /* 0x0000180001f87983 */ /* 0x000ee80000100a00 */
[----:B------:R-:W-:Y:S02]  /*a7c0*/  @!P6 IADD3 R0, R21, R0, RZ ;  /* 0x000000001500e210 */ /* 0x000fe40007ffe0ff */
[----:B------:R-:W-:Y:S02]  /*a7d0*/  LDSM.16.M88.4 R32, [R203+0x10100] ;  /* 0x01010000cb20783b */ /* 0x000fe40000000200 */
[----:B------:R-:W-:Y:S04]  /*a7e0*/  @!P6 SHF.L.U64.HI R0, R20, 0x6, R0 ;  /* 0x000000061400e819 */ /* 0x000fe80000010200 */
[----:B------:R-:W1:Y:S06]  /*a7f0*/  LDSM.16.M88.4 R8, [R196+0x8100] ;  /* 0x00810000c408783b */ /* 0x000e6c0000000200 */
[----:B------:R-:W4:Y:S06]  /*a800*/  LDSM.16.M88.4 R16, [R196+0x8900] ;  /* 0x00890000c410783b */ /* 0x000f2c0000000200 */
[----:B------:R-:W5:Y:S06]  /*a810*/  LDSM.16.M88.4 R24, [R196+0x9100] ;  /* 0x00910000c418783b */ /* 0x000f6c0000000200 */
[----:B------:R-:W2:Y:S06]  /*a820*/  LDSM.16.M88.4 R168, [R196+0x9900] ;  /* 0x00990000c4a8783b */ /* 0x000eac0000000200 */
[----:B------:R-:W-:Y:S06]  /*a830*/  LDSM.16.M88.4 R172, [R204+0x10100] ;  /* 0x01010000ccac783b */ /* 0x000fec0000000200 */
[----:B------:R-:W2:Y:S06]  /*a840*/  LDSM.16.M88.4 R176, [R207] ;  /* 0x00000000cfb0783b */ /* 0x000eac0000000200 */
[----:B------:R-:W2:Y:S01]  /*a850*/  LDSM.16.M88.4 R180, [R222] ;  /* 0x00000000deb4783b */ /* 0x000ea20000000200 */
[C---:B-1----:R-:W-:Y:S05]  /*a860*/  HMMA.16816.F32.BF16 R4, R32.reuse, R8, RZ ;  /* 0x000000082004723c */ /* 0x042fea00000418ff */
[----:B------:R-:W1:Y:S03]  /*a870*/  LDSM.16.M88.4 R184, [R221] ;  /* 0x00000000ddb8783b */ /* 0x000e660000000200 */
[C---:B------:R-:W-:Y:S03]  /*a880*/  HMMA.16816.F32.BF16 R8, R32.reuse, R10, RZ ;  /* 0x0000000a2008723c */ /* 0x040fe600000418ff */
[----:B------:R-:W1:Y:S05]  /*a890*/  LDSM.16.M88.4 R188, [R220] ;  /* 0x00000000dcbc783b */ /* 0x000e6a0000000200 */
[C---:B----4-:R-:W-:Y:S08]  /*a8a0*/  HMMA.16816.F32.BF16 R12, R32.reuse, R16, RZ ;  /* 0x00000010200c723c */ /* 0x050ff000000418ff */
[C---:B------:R-:W-:Y:S08]  /*a8b0*/  HMMA.16816.F32.BF16 R16, R32.reuse, R18, RZ ;  /* 0x000000122010723c */ /* 0x040ff000000418ff */
[C---:B-----5:R-:W-:Y:S01]  /*a8c0*/  HMMA.16816.F32.BF16 R20, R32.reuse, R24, RZ ;  /* 0x000000182014723c */ /* 0x060fe200000418ff */
[----:B--2---:R-:W-:Y:S04]  /*a8d0*/  @!P6 IADD3 R3, P5, R2, R250, RZ ;  /* 0x000000fa0203e210 */ /* 0x004fe80007fbe0ff */
[C---:B------:R-:W-:Y:S02]  /*a8e0*/  @!P6 LEA R192, P0, R3.reuse, c[0x0][0x1f8], 0x1 ;  /* 0x00007e0003c0ea11 */ /* 0x040fe400078008ff */
[----:B---3--:R-:W-:Y:S05]  /*a8f0*/  @!P6 IADD3.X R24, R0, R249, RZ, P5, !PT ;  /* 0x000000f90018e210 */ /* 0x008fea0002ffe4ff */
[----:B------:R-:W-:Y:S02]  /*a900*/  @!P6 LEA.HI.X R193, R3, c[0x0][0x1fc], R24, 0x1, P0 ;  /* 0x00007f0003c1ea11 */ /* 0x000fe400000f0c18 */
[C---:B------:R-:W-:Y:S01]  /*a910*/  HMMA.16816.F32.BF16 R24, R32.reuse, R26, RZ ;  /* 0x0000001a2018723c */ /* 0x040fe200000418ff */
[----:B------:R-:W-:Y:S02]  /*a920*/  @!P6 IADD3 R3, P0, R2, R239, RZ ;  /* 0x000000ef0203e210 */ /* 0x000fe40007f1e0ff */
[----:B------:R-:W-:Y:S01]  /*a930*/  @!PT LDS RZ, [RZ] ;  /* 0x00000000fffff984 */ /* 0x000fe20000000800 */
[----:B------:R-:W-:Y:S01]  /*a940*/  @!PT LDS RZ, [RZ] ;  /* 0x00000000fffff984 */ /* 0x000fe20000000800 */
[----:B------:R-:W-:Y:S01]  /*a950*/  @!PT LDS RZ, [RZ] ;  /* 0x00000000fffff984 */ /* 0x000fe20000000800 */
[----:B------:R2:W-:Y:S02]  /*a960*/  @!P6 LDGSTS.E.BYPASS.LTC128B.128 [R225+0x100], [R192.64], !P4 ;  /* 0x00100000c0e1efae */ /* 0x0005e4000e101d4c */
[C---:B------:R-:W-:Y:S02]  /*a970*/  @!P6 LEA R194, P5, R3.reuse, c[0x0][0x1f8], 0x1 ;  /* 0x00007e0003c2ea11 */ /* 0x040fe400078a08ff */
[----:B------:R-:W-:Y:S01]  /*a980*/  @!P6 IADD3.X R159, R0, R238, RZ, P0, !PT ;  /* 0x000000ee009fe210 */ /* 0x000fe200007fe4ff */
[C---:B------:R-:W-:Y:S01]  /*a990*/  HMMA.16816.F32.BF16 R28, R32.reuse, R168, RZ ;  /* 0x000000a8201c723c */ /* 0x040fe200000418ff */
[----:B------:R-:W-:Y:S03]  /*a9a0*/  @!P6 IADD3 R156, P0, R2, R237, RZ ;  /* 0x000000ed029ce210 */ /* 0x000fe60007f1e0ff */
[----:B------:R-:W-:Y:S02]  /*a9b0*/  @!P6 LEA.HI.X R195, R3, c[0x0][0x1fc], R159, 0x1, P5 ;  /* 0x00007f0003c3ea11 */ /* 0x000fe400028f0c9f */
[----:B------:R-:W-:Y:S02]  /*a9c0*/  @!P6 IADD3.X R159, R0, R236, RZ, P0, !PT ;  /* 0x000000ec009fe210 */ /* 0x000fe400007fe4ff */
[----:B------:R-:W-:Y:S01]  /*a9d0*/  HMMA.16816.F32.BF16 R32, R32, R170, RZ ;  /* 0x000000aa2020723c */ /* 0x000fe200000418ff */
[----:B------:R-:W-:Y:S01]  /*a9e0*/  @!P6 LEA R168, P5, R156, c[0x0][0x1f8], 0x1 ;  /* 0x00007e009ca8ea11 */ /* 0x000fe200078a08ff */
[----:B------:R2:W-:Y:S02]  /*a9f0*/  @!P6 LDGSTS.E.BYPASS.LTC128B.128 [R225+0x2100], [R194.64], !P3 ;  /* 0x02100000c2e1efae */ /* 0x0005e4000d901d4c */
[----:B------:R-:W-:Y:S02]  /*aa00*/  @!P6 IADD3 R3, P0, R2, R235, RZ ;  /* 0x000000eb0203e210 */ /* 0x000fe40007f1e0ff */
[----:B------:R-:W-:Y:S02]  /*aa10*/  @!P6 LEA.HI.X R169, R156, c[0x0][0x1fc], R159, 0x1, P5 ;  /* 0x00007f009ca9ea11 */ /* 0x000fe400028f0c9f */
[C---:B------:R-:W-:Y:S03]  /*aa20*/  HMMA.16816.F32.BF16 R4, R172.reuse, R176, R4 ;  /* 0x000000b0ac04723c */ /* 0x040fe60000041804 */
[----:B------:R3:W-:Y:S02]  /*aa30*/  @!P6 LDGSTS.E.BYPASS.LTC128B.128 [R225+0x4100], [R168.64], !P2 ;  /* 0x04100000a8e1efae */ /* 0x0007e4000d101d4c */
[----:B------:R-:W-:Y:S02]  /*aa40*/  @!P6 LEA R170, P5, R3, c[0x0][0x1f8], 0x1 ;  /* 0x00007e0003aaea11 */ /* 0x000fe400078a08ff */
[----:B------:R-:W-:Y:S01]  /*aa50*/  @!P6 IADD3.X R156, R0, R234, RZ, P0, !PT ;  /* 0x000000ea009ce210 */ /* 0x000fe200007fe4ff */
[C---:B------:R-:W-:Y:S04]  /*aa60*/  HMMA.16816.F32.BF16 R8, R172.reuse, R178, R8 ;  /* 0x000000b2ac08723c */ /* 0x040fe80000041808 */
[----:B------:R-:W-:Y:S02]  /*aa70*/  @!P6 LEA R2, P0, R241, R2, 0x5 ;  /* 0x00000002f102e211 */ /* 0x000fe400078028ff */
[----:B------:R-:W-:Y:S02]  /*aa80*/  @!P6 LEA.HI.X R171, R3, c[0x0][0x1fc], R156, 0x1, P5 ;  /* 0x00007f0003abea11 */ /* 0x000fe400028f0c9c */
[C---:B------:R-:W-:Y:S03]  /*aa90*/  HMMA.16816.F32.BF16 R12, R172.reuse, R180, R12 ;  /* 0x000000b4ac0c723c */ /* 0x040fe6000004180c */
[----:B------:R4:W-:Y:S01]  /*aaa0*/  @!P6 LDGSTS.E.BYPASS.LTC128B.128 [R225+0x6100], [R170.64], !P1 ;  /* 0x06100000aae1efae */ /* 0x0009e2000c901d4c */
[----:B------:R-:W-:Y:S02]  /*aab0*/  @!P6 IADD3 R156, P5, R2, R250, RZ ;  /* 0x000000fa029ce210 */ /* 0x000fe40007fbe0ff */
[----:B------:R-:W-:Y:S02]  /*aac0*/  @!P6 LEA.HI.X R0, R241, R0, R242, 0x5, P0 ;  /* 0x00000000f100e211 */ /* 0x000fe400000f2cf2 */
[C---:B------:R-:W-:Y:S01]  /*aad0*/  HMMA.16816.F32.BF16 R16, R172.reuse, R182, R16 ;  /* 0x000000b6ac10723c */ /* 0x040fe20000041810 */
[----:B------:R-:W5:Y:S03]  /*aae0*/  LDL.64 R250, [R1+0x28] ;  /* 0x0000280001fa7983 */ /* 0x000f660000100a00 */
[----:B------:R-:W-:Y:S02]  /*aaf0*/  @!P6 IADD3.X R159, R0, R249, RZ, P5, !PT ;  /* 0x000000f9009fe210 */ /* 0x000fe40002ffe4ff */
[C---:B---3--:R-:W-:Y:S01]  /*ab00*/  @!P6 LEA R168, P5, R156.reuse, c[0x0][0x1f8], 0x1 ;  /* 0x00007e009ca8ea11 */ /* 0x048fe200078a08ff */
[----:B------:R-:W3:Y:S01]  /*ab10*/  LDL.64 R248, [R1+0x20] ;  /* 0x0000200001f87983 */ /* 0x000ee20000100a00 */
[C---:B-1----:R-:W-:Y:S04]  /*ab20*/  HMMA.16816.F32.BF16 R20, R172.reuse, R184, R20 ;  /* 0x000000b8ac14723c */ /* 0x042fe80000041814 */
[----:B------:R-:W-:Y:S02]  /*ab30*/  @!P6 LEA.HI.X R169, R156, c[0x0][0x1fc], R159, 0x1, P5 ;  /* 0x00007f009ca9ea11 */ /* 0x000fe400028f0c9f */
[C---:B------:R-:W-:Y:S02]  /*ab40*/  @!P6 IADD3 R3, P0, R2.reuse, R239, RZ ;  /* 0x000000ef0203e210 */ /* 0x040fe40007f1e0ff */
[C---:B------:R-:W-:Y:S01]  /*ab50*/  HMMA.16816.F32.BF16 R24, R172.reuse, R186, R24 ;  /* 0x000000baac18723c */ /* 0x040fe20000041818 */
[----:B------:R1:W-:Y:S03]  /*ab60*/  @!P6 LDGSTS.E.BYPASS.LTC128B.128 [R225+0x1100], [R168.64], !P4 ;  /* 0x01100000a8e1efae */ /* 0x0003e6000e101d4c */
[----:B------:R-:W-:Y:S02]  /*ab70*/  @!P6 IADD3 R156, P5, R2, R237, RZ ;  /* 0x000000ed029ce210 */ /* 0x000fe40007fbe0ff */
[C---:B----4-:R-:W-:Y:S02]  /*ab80*/  @!P6 IADD3.X R171, R0.reuse, R238, RZ, P0, !PT ;  /* 0x000000ee00abe210 */ /* 0x050fe400007fe4ff */
[C---:B------:R-:W-:Y:S04]  /*ab90*/  HMMA.16816.F32.BF16 R28, R172.reuse, R188, R28 ;  /* 0x000000bcac1c723c */ /* 0x040fe8000004181c */
[C---:B------:R-:W-:Y:S02]  /*aba0*/  @!P6 LEA R170, P0, R3.reuse, c[0x0][0x1f8], 0x1 ;  /* 0x00007e0003aaea11 */ /* 0x040fe400078008ff */
[----:B------:R-:W-:Y:S02]  /*abb0*/  @!P6 IADD3.X R159, R0, R236, RZ, P5, !PT ;  /* 0x000000ec009fe210 */ /* 0x000fe40002ffe4ff */
[----:B------:R-:W-:Y:S04]  /*abc0*/  HMMA.16816.F32.BF16 R32, R172, R190, R32 ;  /* 0x000000beac20723c */ /* 0x000fe80000041820 */
[----:B------:R-:W-:Y:S02]  /*abd0*/  @!P6 LEA.HI.X R171, R3, c[0x0][0x1fc], R171, 0x1, P0 ;  /* 0x00007f0003abea11 */ /* 0x000fe400000f0cab */
[----:B------:R-:W-:Y:S03]  /*abe0*/  @!P6 IADD3 R3, P0, R2, R235, RZ ;  /* 0x000000eb0203e210 */ /* 0x000fe60007f1e0ff */
[----:B------:R4:W-:Y:S03]  /*abf0*/  @!P6 LDGSTS.E.BYPASS.LTC128B.128 [R225+0x3100], [R170.64], !P3 ;  /* 0x03100000aae1efae */ /* 0x0009e6000d901d4c */
[----:B-1----:R-:W-:Y:S02]  /*ac00*/  @!P6 LEA R168, P5, R156, c[0x0][0x1f8], 0x1 ;  /* 0x00007e009ca8ea11 */ /* 0x002fe400078a08ff */
[----:B------:R-:W-:Y:S02]  /*ac10*/  @!P6 IADD3.X R0, R0, R234, RZ, P0, !PT ;  /* 0x000000ea0000e210 */ /* 0x000fe400007fe4ff */
[----:B------:R-:W-:Y:S02]  /*ac20*/  @!P6 LEA.HI.X R169, R156, c[0x0][0x1fc], R159, 0x1, P5 ;  /* 0x00007f009ca9ea11 */ /* 0x000fe400028f0c9f */
[C---:B------:R-:W-:Y:S03]  /*ac30*/  @!P6 LEA R2, P0, R3.reuse, c[0x0][0x1f8], 0x1 ;  /* 0x00007e000302ea11 */ /* 0x040fe600078008ff */
[----:B------:R4:W-:Y:S01]  /*ac40*/  @!P6 LDGSTS.E.BYPASS.LTC128B.128 [R225+0x5100], [R168.64], !P2 ;  /* 0x05100000a8e1efae */ /* 0x0009e2000d101d4c */
[----:B------:R-:W-:Y:S05]  /*ac50*/  @!P6 LEA.HI.X R3, R3, c[0x0][0x1fc], R0, 0x1, P0 ;  /* 0x00007f000303ea11 */ /* 0x000fea00000f0c00 */
[----:B------:R1:W-:Y:S01]  /*ac60*/  @!P6 LDGSTS.E.BYPASS.LTC128B.128 [R225+0x7100], [R2.64], !P1 ;  /* 0x0710000002e1efae */ /* 0x0003e2000c901d4c */
[----:B------:R-:W-:Y:S05]  /*ac70*/  ISETP.GT.AND P6, PT, R224, R233, PT ;  /* 0x000000e9e000720c */ /* 0x000fea0003fc4270 */
[----:B--2---:R-:W-:Y:S06]  /*ac80*/  LDSM.16.M88.4 R192, [R202+0x8100] ;  /* 0x00810000cac0783b */ /* 0x004fec0000000200 */
[----:B------:R-:W-:Y:S06]  /*ac90*/  LDSM.16.M88.4 R176, [R202+0x8900] ;  /* 0x00890000cab0783b */ /* 0x000fec0000000200 */
[----:B------:R-:W-:Y:S06]  /*aca0*/  LDSM.16.M88.4 R180, [R202+0x9100] ;  /* 0x00910000cab4783b */ /* 0x000fec0000000200 */
[----:B----4-:R-:W2:Y:S06]  /*acb0*/  LDSM.16.M88.4 R168, [R206+0x10100] ;  /* 0x01010000cea8783b */ /* 0x010eac0000000200 */
[----:B------:R-:W0:Y:S06]  /*acc0*/  LDGDEPBAR ;  /* 0x00000000000079af */ /* 0x000e2c0000000000 */
[----:B------:R-:W4:Y:S06]  /*acd0*/  LDSM.16.M88.4 R172, [R202+0x9900] ;  /* 0x00990000caac783b */ /* 0x000f2c0000000200 */
[----:B------:R-:W-:Y:S06]  /*ace0*/  LDSM.16.M88.4 R184, [R205+0x10100] ;  /* 0x01010000cdb8783b */ /* 0x000fec0000000200 */
[----:B------:R-:W1:Y:S01]  /*acf0*/  LDSM.16.M88.4 R188, [R201] ;  /* 0x00000000c9bc783b */ /* 0x000e620000000200 */
[C---:B--2---:R-:W-:Y:S08]  /*ad00*/  HMMA.16816.F32.BF16 R4, R168.reuse, R192, R4 ;  /* 0x000000c0a804723c */ /* 0x044ff00000041804 */
[C---:B------:R-:W-:Y:S01]  /*ad10*/  HMMA.16816.F32.BF16 R8, R168.reuse, R194, R8 ;  /* 0x000000c2a808723c */ /* 0x040fe20000041808 */
[----:B------:R-:W2:Y:S07]  /*ad20*/  LDSM.16.M88.4 R192, [R201+0x800] ;  /* 0x00080000c9c0783b */ /* 0x000eae0000000200 */
[C---:B------:R-:W-:Y:S08]  /*ad30*/  HMMA.16816.F32.BF16 R12, R168.reuse, R176, R12 ;  /* 0x000000b0a80c723c */ /* 0x040ff0000004180c */
[C---:B------:R-:W-:Y:S01]  /*ad40*/  HMMA.16816.F32.BF16 R16, R168.reuse, R178, R16 ;  /* 0x000000b2a810723c */ /* 0x040fe20000041810 */
[----:B------:R-:W2:Y:S07]  /*ad50*/  LDSM.16.M88.4 R176, [R201+0x1000] ;  /* 0x00100000c9b0783b */ /* 0x000eae0000000200 */
[C---:B------:R-:W-:Y:S08]  /*ad60*/  HMMA.16816.F32.BF16 R20, R168.reuse, R180, R20 ;  /* 0x000000b4a814723c */ /* 0x040ff00000041814 */
[C---:B------:R-:W-:Y:S01]  /*ad70*/  HMMA.16816.F32.BF16 R24, R168.reuse, R182, R24 ;  /* 0x000000b6a818723c */ /* 0x040fe20000041818 */
[----:B------:R-:W2:Y:S07]  /*ad80*/  LDSM.16.M88.4 R180, [R201+0x1800] ;  /* 0x00180000c9b4783b */ /* 0x000eae0000000200 */
[C---:B----4-:R-:W-:Y:S08]  /*ad90*/  HMMA.16816.F32.BF16 R28, R168.reuse, R172, R28 ;  /* 0x000000aca81c723c */ /* 0x050ff0000004181c */
[----:B------:R-:W-:Y:S01]  /*ada0*/  HMMA.16816.F32.BF16 R32, R168, R174, R32 ;  /* 0x000000aea820723c */ /* 0x000fe20000041820 */
[----:B------:R-:W-:Y:S06]  /*adb0*/  LDSM.16.M88.4 R168, [R203+0x14100] ;  /* 0x01410000cba8783b */ /* 0x000fec0000000200 */
[----:B------:R-:W4:Y:S01]  /*adc0*/  LDSM.16.M88.4 R172, [R196+0xa100] ;  /* 0x00a10000c4ac783b */ /* 0x000f220000000200 */
        /* <DEDUP_REMOVED lines=9> */
[C---:B------:R-:W-:Y:S08]  /*ae60*/  HMMA.16816.F32.BF16 R28, R184.reuse, R180, R28 ;  /* 0x000000b4b81c723c */ /* 0x040ff0000004181c */
[----:B------:R-:W-:Y:S01]  /*ae70*/  HMMA.16816.F32.BF16 R32, R184, R182, R32 ;  /* 0x000000b6b820723c */ /* 0x000fe20000041820 */
[----:B------:R-:W-:Y:S06]  /*ae80*/  LDSM.16.M88.4 R180, [R204+0x14100] ;  /* 0x01410000ccb4783b */ /* 0x000fec0000000200 */
[----:B------:R-:W3:Y:S01]  /*ae90*/  LDSM.16.M88.4 R184, [R219] ;  /* 0x00000000dbb8783b */ /* 0x000ee20000000200 */
        /* <DEDUP_REMOVED lines=8> */
[----:B------:R-:W2:Y:S07]  /*af20*/  LDSM.16.M88.4 R192, [R216] ;  /* 0x00000000d8c0783b */ /* 0x000eae0000000200 */
[C---:B------:R-:W-:Y:S08]  /*af30*/  HMMA.16816.F32.BF16 R28, R168.reuse, R176, R28 ;  /* 0x000000b0a81c723c */ /* 0x040ff0000004181c */
[----:B------:R-:W-:Y:S01]  /*af40*/  HMMA.16816.F32.BF16 R32, R168, R178, R32 ;  /* 0x000000b2a820723c */ /* 0x000fe20000041820 */
[----:B------:R-:W-:Y:S06]  /*af50*/  LDSM.16.M88.4 R168, [R206+0x14100] ;  /* 0x01410000cea8783b */ /* 0x000fec0000000200 */
[----:B------:R-:W2:Y:S01]  /*af60*/  LDSM.16.M88.4 R176, [R202+0xa100] ;  /* 0x00a10000cab0783b */ /* 0x000ea20000000200 */
        /* <DEDUP_REMOVED lines=8> */
[----:B------:R-:W-:Y:S07]  /*aff0*/  LDSM.16.M88.4 R188, [R205+0x14100] ;  /* 0x01410000cdbc783b */ /* 0x000fee0000000200 */
[C---:B--2---:R-:W-:Y:S08]  /*b000*/  HMMA.16816.F32.BF16 R28, R180.reuse, R192, R28 ;  /* 0x000000c0b41c723c */ /* 0x044ff0000004181c */
[----:B------:R-:W-:Y:S01]  /*b010*/  HMMA.16816.F32.BF16 R32, R180, R194, R32 ;  /* 0x000000c2b420723c */ /* 0x000fe20000041820 */
[----:B------:R-:W1:Y:S06]  /*b020*/  LDSM.16.M88.4 R180, [R202+0xb900] ;  /* 0x00b90000cab4783b */ /* 0x000e6c0000000200 */
[----:B------:R-:W2:Y:S01]  /*b030*/  LDSM.16.M88.4 R192, [R201+0x2000] ;  /* 0x00200000c9c0783b */ /* 0x000ea20000000200 */
[C---:B------:R-:W-:Y:S08]  /*b040*/  HMMA.16816.F32.BF16 R4, R168.reuse, R176, R4 ;  /* 0x000000b0a804723c */ /* 0x040ff00000041804 */
[C---:B------:R-:W-:Y:S01]  /*b050*/  HMMA.16816.F32.BF16 R8, R168.reuse, R178, R8 ;  /* 0x000000b2a808723c */ /* 0x040fe20000041808 */
[----:B------:R-:W2:Y:S07]  /*b060*/  LDSM.16.M88.4 R176, [R201+0x2800] ;  /* 0x00280000c9b0783b */ /* 0x000eae0000000200 */
[C---:B---3--:R-:W-:Y:S08]  /*b070*/  HMMA.16816.F32.BF16 R12, R168.reuse, R184, R12 ;  /* 0x000000b8a80c723c */ /* 0x048ff0000004180c */
[C---:B------:R-:W-:Y:S01]  /*b080*/  HMMA.16816.F32.BF16 R16, R168.reuse, R186, R16 ;  /* 0x000000baa810723c */ /* 0x040fe20000041810 */
[----:B------:R-:W3:Y:S07]  /*b090*/  LDSM.16.M88.4 R184, [R201+0x3000] ;  /* 0x00300000c9b8783b */ /* 0x000eee0000000200 */
[C---:B----4-:R-:W-:Y:S08]  /*b0a0*/  HMMA.16816.F32.BF16 R20, R168.reuse, R172, R20 ;  /* 0x000000aca814723c */ /* 0x050ff00000041814 */
[C---:B------:R-:W-:Y:S01]  /*b0b0*/  HMMA.16816.F32.BF16 R24, R168.reuse, R174, R24 ;  /* 0x000000aea818723c */ /* 0x040fe20000041818 */
[----:B------:R-:W-:Y:S07]  /*b0c0*/  LDSM.16.M88.4 R172, [R203+0x18100] ;  /* 0x01810000cbac783b */ /* 0x000fee0000000200 */
[C---:B-1----:R-:W-:Y:S08]  /*b0d0*/  HMMA.16816.F32.BF16 R28, R168.reuse, R180, R28 ;  /* 0x000000b4a81c723c */ /* 0x042ff0000004181c */
[----:B------:R-:W-:Y:S01]  /*b0e0*/  HMMA.16816.F32.BF16 R32, R168, R182, R32 ;  /* 0x000000b6a820723c */ /* 0x000fe20000041820 */
[----:B------:R-:W1:Y:S06]  /*b0f0*/  LDSM.16.M88.4 R168, [R201+0x3800] ;  /* 0x00380000c9a8783b */ /* 0x000e6c0000000200 */
[----:B------:R-:W4:Y:S01]  /*b100*/  LDSM.16.M88.4 R180, [R196+0xc100] ;  /* 0x00c10000c4b4783b */ /* 0x000f220000000200 */
[C---:B--2---:R-:W-:Y:S08]  /*b110*/  HMMA.16816.F32.BF16 R4, R188.reuse, R192, R4 ;  /* 0x000000c0bc04723c */ /* 0x044ff00000041804 */
[C---:B------:R-:W-:Y:S01]  /*b120*/  HMMA.16816.F32.BF16 R8, R188.reuse, R194, R8 ;  /* 0x000000c2bc08723c */ /* 0x040fe20000041808 */
[----:B------:R-:W2:Y:S07]  /*b130*/  LDSM.16.M88.4 R192, [R196+0xc900] ;  /* 0x00c90000c4c0783b */ /* 0x000eae0000000200 */
[C---:B------:R-:W-:Y:S08]  /*b140*/  HMMA.16816.F32.BF16 R12, R188.reuse, R176, R12 ;  /* 0x000000b0bc0c723c */ /* 0x040ff0000004180c */
[C---:B------:R-:W-:Y:S01]  /*b150*/  HMMA.16816.F32.BF16 R16, R188.reuse, R178, R16 ;  /* 0x000000b2bc10723c */ /* 0x040fe20000041810 */
[----:B------:R-:W2:Y:S07]  /*b160*/  LDSM.16.M88.4 R176, [R196+0xd100] ;  /* 0x00d10000c4b0783b */ /* 0x000eae0000000200 */
[C---:B---3--:R-:W-:Y:S08]  /*b170*/  HMMA.16816.F32.BF16 R20, R188.reuse, R184, R20 ;  /* 0x000000b8bc14723c */ /* 0x048ff00000041814 */
[C---:B------:R-:W-:Y:S01]  /*b180*/  HMMA.16816.F32.BF16 R24, R188.reuse, R186, R24 ;  /* 0x000000babc18723c */ /* 0x040fe20000041818 */
[----:B------:R-:W3:Y:S07]  /*b190*/  LDSM.16.M88.4 R184, [R196+0xd900] ;  /* 0x00d90000c4b8783b */ /* 0x000eee0000000200 */
[C---:B-1----:R-:W-:Y:S08]  /*b1a0*/  HMMA.16816.F32.BF16 R28, R188.reuse, R168, R28 ;  /* 0x000000a8bc1c723c */ /* 0x042ff0000004181c */
[----:B------:R-:W-:Y:S01]  /*b1b0*/  HMMA.16816.F32.BF16 R32, R188, R170, R32 ;  /* 0x000000aabc20723c */ /* 0x000fe20000041820 */
[----:B------:R-:W-:Y:S06]  /*b1c0*/  LDSM.16.M88.4 R168, [R204+0x18100] ;  /* 0x01810000cca8783b */ /* 0x000fec0000000200 */
[----:B------:R-:W-:Y:S01]  /*b1d0*/  LDSM.16.M88.4 R188, [R214] ;  /* 0x00000000d6bc783b */ /* 0x000fe20000000200 */
[C---:B----4-:R-:W-:Y:S08]  /*b1e0*/  HMMA.16816.F32.BF16 R4, R172.reuse, R180, R4 ;  /* 0x000000b4ac04723c */ /* 0x050ff00000041804 */
[C---:B------:R-:W-:Y:S01]  /*b1f0*/  HMMA.16816.F32.BF16 R8, R172.reuse, R182, R8 ;  /* 0x000000b6ac08723c */ /* 0x040fe20000041808 */
[----:B------:R-:W1:Y:S07]  /*b200*/  LDSM.16.M88.4 R180, [R215] ;  /* 0x00000000d7b4783b */ /* 0x000e6e0000000200 */
[C---:B--2---:R-:W-:Y:S08]  /*b210*/  HMMA.16816.F32.BF16 R12, R172.reuse, R192, R12 ;  /* 0x000000c0ac0c723c */ /* 0x044ff0000004180c */
[C---:B------:R-:W-:Y:S01]  /*b220*/  HMMA.16816.F32.BF16 R16, R172.reuse, R194, R16 ;  /* 0x000000c2ac10723c */ /* 0x040fe20000041810 */
[----:B------:R-:W2:Y:S07]  /*b230*/  LDSM.16.M88.4 R192, [R213] ;  /* 0x00000000d5c0783b */ /* 0x000eae0000000200 */
[C---:B------:R-:W-:Y:S08]  /*b240*/  HMMA.16816.F32.BF16 R20, R172.reuse, R176, R20 ;  /* 0x000000b0ac14723c */ /* 0x040ff00000041814 */
[C---:B------:R-:W-:Y:S01]  /*b250*/  HMMA.16816.F32.BF16 R24, R172.reuse, R178, R24 ;  /* 0x000000b2ac18723c */ /* 0x040fe20000041818 */
[----:B------:R-:W-:Y:S07]  /*b260*/  LDSM.16.M88.4 R176, [R206+0x18100] ;  /* 0x01810000ceb0783b */ /* 0x000fee0000000200 */
[C---:B---3--:R-:W-:Y:S08]  /*b270*/  HMMA.16816.F32.BF16 R28, R172.reuse, R184, R28 ;  /* 0x000000b8ac1c723c */ /* 0x048ff0000004181c */
[----:B------:R-:W-:Y:S01]  /*b280*/  HMMA.16816.F32.BF16 R32, R172, R186, R32 ;  /* 0x000000baac20723c */ /* 0x000fe20000041820 */
[----:B------:R-:W3:Y:S06]  /*b290*/  LDSM.16.M88.4 R172, [R212] ;  /* 0x00000000d4ac783b */ /* 0x000eec0000000200 */
[----:B------:R-:W4:Y:S01]  /*b2a0*/  LDSM.16.M88.4 R184, [R202+0xc100] ;  /* 0x00c10000cab8783b */ /* 0x000f220000000200 */
[C---:B-1----:R-:W-:Y:S08]  /*b2b0*/  HMMA.16816.F32.BF16 R4, R168.reuse, R180, R4 ;  /* 0x000000b4a804723c */ /* 0x042ff00000041804 */
[C---:B------:R-:W-:Y:S01]  /*b2c0*/  HMMA.16816.F32.BF16 R8, R168.reuse, R182, R8 ;  /* 0x000000b6a808723c */ /* 0x040fe20000041808 */
[----:B------:R-:W1:Y:S07]  /*b2d0*/  LDSM.16.M88.4 R180, [R202+0xc900] ;  /* 0x00c90000cab4783b */ /* 0x000e6e0000000200 */
        /* <DEDUP_REMOVED lines=8> */
[----:B------:R-:W-:Y:S06]  /*b360*/  LDSM.16.M88.4 R168, [R205+0x18100] ;  /* 0x01810000cda8783b */ /* 0x000fec0000000200 */
[----:B------:R-:W3:Y:S01]  /*b370*/  LDSM.16.M88.4 R172, [R201+0x4000] ;  /* 0x00400000c9ac783b */ /* 0x000ee20000000200 */
[C---:B----4-:R-:W-:Y:S08]  /*b380*/  HMMA.16816.F32.BF16 R4, R176.reuse, R184, R4 ;  /* 0x000000b8b004723c */ /* 0x050ff00000041804 */
[C---:B------:R-:W-:Y:S01]  /*b390*/  HMMA.16816.F32.BF16 R8, R176.reuse, R186, R8 ;  /* 0x000000bab008723c */ /* 0x040fe20000041808 */
[----:B------:R-:W4:Y:S07]  /*b3a0*/  LDSM.16.M88.4 R184, [R201+0x4800] ;  /* 0x00480000c9b8783b */ /* 0x000f2e0000000200 */
[C---:B-1----:R-:W-:Y:S08]  /*b3b0*/  HMMA.16816.F32.BF16 R12, R176.reuse, R180, R12 ;  /* 0x000000b4b00c723c */ /* 0x042ff0000004180c */
[C---:B------:R-:W-:Y:S01]  /*b3c0*/  HMMA.16816.F32.BF16 R16, R176.reuse, R182, R16 ;  /* 0x000000b6b010723c */ /* 0x040fe20000041810 */
[----:B------:R-:W1:Y:S07]  /*b3d0*/  LDSM.16.M88.4 R180, [R201+0x5000] ;  /* 0x00500000c9b4783b */ /* 0x000e6e0000000200 */
[C---:B------:R-:W-:Y:S08]  /*b3e0*/  HMMA.16816.F32.BF16 R20, R176.reuse, R188, R20 ;  /* 0x000000bcb014723c */ /* 0x040ff00000041814 */
[C---:B------:R-:W-:Y:S01]  /*b3f0*/  HMMA.16816.F32.BF16 R24, R176.reuse, R190, R24 ;  /* 0x000000beb018723c */ /* 0x040fe20000041818 */
[----:B------:R-:W-:Y:S07]  /*b400*/  LDSM.16.M88.4 R188, [R203+0x1c100] ;  /* 0x01c10000cbbc783b */ /* 0x000fee0000000200 */
[C---:B--2---:R-:W-:Y:S08]  /*b410*/  HMMA.16816.F32.BF16 R28, R176.reuse, R192, R28 ;  /* 0x000000c0b01c723c */ /* 0x044ff0000004181c */
[----:B------:R-:W-:Y:S01]  /*b420*/  HMMA.16816.F32.BF16 R32, R176, R194, R32 ;  /* 0x000000c2b020723c */ /* 0x000fe20000041820 */
[----:B------:R-:W2:Y:S06]  /*b430*/  LDSM.16.M88.4 R176, [R201+0x5800] ;  /* 0x00580000c9b0783b */ /* 0x000eac0000000200 */
        /* <DEDUP_REMOVED lines=9> */
[----:B------:R-:W-:Y:S07]  /*b4d0*/  LDSM.16.M88.4 R180, [R211] ;  /* 0x00000000d3b4783b */ /* 0x000fee0000000200 */
[C---:B--2---:R-:W-:Y:S08]  /*b4e0*/  HMMA.16816.F32.BF16 R28, R168.reuse, R176, R28 ;  /* 0x000000b0a81c723c */ /* 0x044ff0000004181c */
[----:B------:R-:W-:Y:S01]  /*b4f0*/  HMMA.16816.F32.BF16 R32, R168, R178, R32 ;  /* 0x000000b2a820723c */ /* 0x000fe20000041820 */
[----:B------:R-:W1:Y:S06]  /*b500*/  LDSM.16.M88.4 R168, [R196+0xf900] ;  /* 0x00f90000c4a8783b */ /* 0x000e6c0000000200 */
[----:B------:R-:W2:Y:S01]  /*b510*/  LDSM.16.M88.4 R176, [R204+0x1c100] ;  /* 0x01c10000ccb0783b */ /* 0x000ea20000000200 */
[C---:B------:R-:W-:Y:S08]  /*b520*/  HMMA.16816.F32.BF16 R4, R188.reuse, R192, R4 ;  /* 0x000000c0bc04723c */ /* 0x040ff00000041804 */
[C---:B------:R-:W-:Y:S01]  /*b530*/  HMMA.16816.F32.BF16 R8, R188.reuse, R194, R8 ;  /* 0x000000c2bc08723c */ /* 0x040fe20000041808 */
[----:B------:R-:W-:Y:S07]  /*b540*/  LDSM.16.M88.4 R192, [R209] ;  /* 0x00000000d1c0783b */ /* 0x000fee0000000200 */
[C---:B---3--:R-:W-:Y:S08]  /*b550*/  HMMA.16816.F32.BF16 R12, R188.reuse, R172, R12 ;  /* 0x000000acbc0c723c */ /* 0x048ff0000004180c */
[C---:B------:R-:W-:Y:S01]  /*b560*/  HMMA.16816.F32.BF16 R16, R188.reuse, R174, R16 ;  /* 0x000000aebc10723c */ /* 0x040fe20000041810 */
[----:B------:R-:W3:Y:S07]  /*b570*/  LDSM.16.M88.4 R172, [R210] ;  /* 0x00000000d2ac783b */ /* 0x000eee0000000200 */
[C---:B----4-:R-:W-:Y:S08]  /*b580*/  HMMA.16816.F32.BF16 R20, R188.reuse, R184, R20 ;  /* 0x000000b8bc14723c */ /* 0x050ff00000041814 */
[C---:B------:R-:W-:Y:S01]  /*b590*/  HMMA.16816.F32.BF16 R24, R188.reuse, R186, R24 ;  /* 0x000000babc18723c */ /* 0x040fe20000041818 */
[----:B------:R-:W4:Y:S07]  /*b5a0*/  LDSM.16.M88.4 R184, [R208] ;  /* 0x00000000d0b8783b */ /* 0x000f2e0000000200 */
[C---:B-1----:R-:W-:Y:S08]  /*b5b0*/  HMMA.16816.F32.BF16 R28, R188.reuse, R168, R28 ;  /* 0x000000a8bc1c723c */ /* 0x042ff0000004181c */
[----:B------:R-:W-:Y:S01]  /*b5c0*/  HMMA.16816.F32.BF16 R32, R188, R170, R32 ;  /* 0x000000aabc20723c */ /* 0x000fe20000041820 */
[----:B------:R-:W-:Y:S06]  /*b5d0*/  LDSM.16.M88.4 R168, [R206+0x1c100] ;  /* 0x01c10000cea8783b */ /* 0x000fec0000000200 */
[----:B------:R-:W-:Y:S01]  /*b5e0*/  LDSM.16.M88.4 R188, [R202+0xf100] ;  /* 0x00f10000cabc783b */ /* 0x000fe20000000200 */
        /* <DEDUP_REMOVED lines=20> */
[C---:B------:R-:W-:Y:S08]  /*b730*/  HMMA.16816.F32.BF16 R24, R168.reuse, R190, R24 ;  /* 0x000000bea818723c */ /* 0x040ff00000041818 */
[C---:B---3--:R-:W-:Y:S08]  /*b740*/  HMMA.16816.F32.BF16 R28, R168.reuse, R192, R28 ;  /* 0x000000c0a81c723c */ /* 0x048ff0000004181c */
[----:B------:R-:W-:Y:S01]  /*b750*/  HMMA.16816.F32.BF16 R32, R168, R194, R32 ;  /* 0x000000c2a820723c */ /* 0x000fe20000041820 */
[----:B------:R-:W3:Y:S01]  /*b760*/  LDSM.16.M88.4 R168, [R201+0x7800] ;  /* 0x00780000c9a8783b */ /* 0x000ee20000000200 */
[----:B------:R-:W-:Y:S05]  /*b770*/  DEPBAR.LE SB0, 0x0 ;  /* 0x000080000000791a */ /* 0x000fea0000000000 */
[----:B------:R-:W-:Y:S01]  /*b780*/  BAR.SYNC.DEFER_BLOCKING 0x0 ;  /* 0x0000000000007b1d */ /* 0x000fe20000010000 */
[C---:B----4-:R-:W-:Y:S08]  /*b790*/  HMMA.16816.F32.BF16 R4, R176.reuse, R184, R4 ;  /* 0x000000b8b004723c */ /* 0x050ff00000041804 */
[C---:B------:R-:W-:Y:S08]  /*b7a0*/  HMMA.16816.F32.BF16 R8, R176.reuse, R186, R8 ;  /* 0x000000bab008723c */ /* 0x040ff00000041808 */
[C---:B-1----:R-:W-:Y:S08]  /*b7b0*/  HMMA.16816.F32.BF16 R12, R176.reuse, R180, R12 ;  /* 0x000000b4b00c723c */ /* 0x042ff0000004180c */
[C---:B------:R-:W-:Y:S04]  /*b7c0*/  HMMA.16816.F32.BF16 R16, R176.reuse, R182, R16 ;  /* 0x000000b6b010723c */ /* 0x040fe80000041810 */
[----:B------:R-:W-:Y:S02]  /*b7d0*/  FMNMX.FTZ R0, R4, R157, !PT ;  /* 0x0000009d04007209 */ /* 0x000fe40007810000 */
[----:B------:R-:W-:Y:S02]  /*b7e0*/  FMNMX.FTZ R2, R6, R158, !PT ;  /* 0x0000009e06027209 */ /* 0x000fe40007810000 */
[C---:B--2---:R-:W-:Y:S04]  /*b7f0*/  HMMA.16816.F32.BF16 R20, R176.reuse, R172, R20 ;  /* 0x000000acb014723c */ /* 0x044fe80000041814 */
        /* <DEDUP_REMOVED lines=10> */
[----:B------:R-:W-:Y:S01]  /*b8a0*/  FMNMX.FTZ R2, R14, R2, !PT ;  /* 0x000000020e027209 */ /* 0x000fe20007810000 */
[----:B------:R-:W-:Y:S01]  /*b8b0*/  @P6 IMAD.WIDE.U32 R170, R223, c[0x0][0x1e0], RZ ;  /* 0x00007800dfaa6a25 */ /* 0x000fe200078e00ff */
        /* <DEDUP_REMOVED lines=21> */
[----:B------:R-:W-:Y:S01]  /*ba10*/  @P6 SHF.R.S32.HI R168, RZ, 0x1f, R223 ;  /* 0x0000001fffa86819 */ /* 0x000fe200000114df */
[----:B------:R-:W1:Y:S01]  /*ba20*/  SHFL.BFLY PT, R3, R156, 0x2, 0x1f ;  /* 0x0c401f009c037f89 */ /* 0x000e6200000e0000 */
[----:B------:R-:W-:Y:S03]  /*ba30*/  FMNMX.FTZ R0, R35, R0, !PT ;  /* 0x0000000023007209 */ /* 0x000fe60007810000 */
[----:B------:R-:W-:Y:S02]  /*ba40*/  @P6 IMAD R168, R168, c[0x0][0x1e0], RZ ;  /* 0x00007800a8a86a24 */ /* 0x000fe400078e02ff */
[----:B------:R-:W2:Y:S02]  /*ba50*/  SHFL.BFLY PT, R2, R0, 0x2, 0x1f ;  /* 0x0c401f0000027f89 */ /* 0x000ea400000e0000 */
[----:B------:R-:W-:Y:S01]  /*ba60*/  @P6 IMAD R168, R223, c[0x0][0x1e4], R168 ;  /* 0x00007900dfa86a24 */ /* 0x000fe200078e02a8 */
[----:B-1----:R-:W-:Y:S05]  /*ba70*/  FMNMX.FTZ R156, R156, R3, !PT ;  /* 0x000000039c9c7209 */ /* 0x002fea0007810000 */
[----:B------:R-:W1:Y:S01]  /*ba80*/  SHFL.BFLY PT, R159, R156, 0x1, 0x1f ;  /* 0x0c201f009c9f7f89 */ /* 0x000e6200000e0000 */
[----:B--2---:R-:W-:Y:S05]  /*ba90*/  FMNMX.FTZ R0, R0, R2, !PT ;  /* 0x0000000200007209 */ /* 0x004fea0007810000 */
[----:B------:R-:W2:Y:S01]  /*baa0*/  SHFL.BFLY PT, R3, R0, 0x1, 0x1f ;  /* 0x0c201f0000037f89 */ /* 0x000ea200000e0000 */
[----:B-1----:R-:W-:Y:S02]  /*bab0*/  FMNMX.FTZ R156, R156, R159, !PT ;  /* 0x0000009f9c9c7209 */ /* 0x002fe40007810000 */
[----:B------:R-:W-:Y:S03]  /*bac0*/  @P6 SHF.L.U32 R159, R170, 0x6, RZ ;  /* 0x00000006aa9f6819 */ /* 0x000fe600000006ff */
[----:B------:R-:W-:Y:S01]  /*bad0*/  FADD.FTZ R2, -R156, R157 ;  /* 0x0000009d9c027221 */ /* 0x000fe20000010100 */
[----:B--2---:R-:W-:Y:S01]  /*bae0*/  FMNMX.FTZ R3, R0, R3, !PT ;  /* 0x0000000300037209 */ /* 0x004fe20007810000 */
[----:B------:R-:W-:Y:S01]  /*baf0*/  FMUL.FTZ R181, R156, c[0x0][0x2d0] ;  /* 0x0000b4009cb57a20 */ /* 0x000fe20000410000 */
[----:B------:R-:W-:Y:S01]  /*bb00*/  @P6 IADD3 R157, R171, R168, RZ ;  /* 0x000000a8ab9d6210 */ /* 0x000fe20007ffe0ff */
[----:B------:R-:W-:Y:S01]  /*bb10*/  FMUL.FTZ R0, R2, c[0x0][0x2d0] ;  /* 0x0000b40002007a20 */ /* 0x000fe20000410000 */
[----:B-----5:R-:W-:Y:S01]  /*bb20*/  @P6 IADD3 R168, P5, R159, R250, RZ ;  /* 0x000000fa9fa86210 */ /* 0x020fe20007fbe0ff */
[----:B------:R-:W-:Y:S01]  /*bb30*/  FFMA.FTZ R4, R4, c[0x0][0x2d0], -R181 ;  /* 0x0000b40004047a23 */ /* 0x000fe200000108b5 */
[----:B------:R-:W-:Y:S01]  /*bb40*/  @P6 SHF.L.U64.HI R157, R170, 0x6, R157 ;  /* 0x00000006aa9d6819 */ /* 0x000fe2000001029d */
[----:B------:R1:W2:Y:S01]  /*bb50*/  MUFU.EX2 R2, R0 ;  /* 0x0000000000027308 */ /* 0x0002a20000000800 */
[----:B------:R-:W-:Y:S01]  /*bb60*/  @P6 LEA R178, P0, R168, c[0x0][0x1c8], 0x1 ;  /* 0x00007200a8b26a11 */ /* 0x000fe200078008ff */
[--C-:B------:R-:W-:Y:S02]  /*bb70*/  FFMA.FTZ R8, R8, c[0x0][0x2d0], -R181.reuse ;  /* 0x0000b40008087a23 */ /* 0x100fe400000108b5 */
[--C-:B------:R-:W-:Y:S02]  /*bb80*/  FFMA.FTZ R9, R9, c[0x0][0x2d0], -R181.reuse ;  /* 0x0000b40009097a23 */ /* 0x100fe400000108b5 */
        /* <DEDUP_REMOVED lines=8> */
[----:B------:R-:W-:Y:S01]  /*bc10*/  MUFU.EX2 R194, R8 ;  /* 0x0000000800c27308 */ /* 0x000fe20000000800 */
[--C-:B------:R-:W-:Y:S02]  /*bc20*/  FFMA.FTZ R25, R25, c[0x0][0x2d0], -R181.reuse ;  /* 0x0000b40019197a23 */ /* 0x100fe400000108b5 */
[----:B------:R-:W-:Y:S02]  /*bc30*/  FFMA.FTZ R28, R28, c[0x0][0x2d0], -R181 ;  /* 0x0000b4001c1c7a23 */ /* 0x000fe400000108b5 */
[----:B-1----:R-:W-:Y:S01]  /*bc40*/  FADD.FTZ R0, -R3, R158 ;  /* 0x0000009e03007221 */ /* 0x002fe20000010100 */
[----:B------:R-:W-:Y:S01]  /*bc50*/  @P6 IADD3.X R158, R157, R249, RZ, P5, !PT ;  /* 0x000000f99d9e6210 */ /* 0x000fe20002ffe4ff */
[----:B--2---:R-:W-:Y:S02]  /*bc60*/  FMUL.FTZ R132, R2, R132 ;  /* 0x0000008402847220 */ /* 0x004fe40000410000 */
[----:B------:R-:W-:Y:S01]  /*bc70*/  FMUL.FTZ R0, R0, c[0x0][0x2d0] ;  /* 0x0000b40000007a20 */ /* 0x000fe20000410000 */
[----:B------:R-:W-:Y:S01]  /*bc80*/  @P6 LEA.HI.X R179, R168, c[0x0][0x1cc], R158, 0x1, P0 ;  /* 0x00007300a8b36a11 */ /* 0x000fe200000f0c9e */
[----:B------:R-:W-:Y:S01]  /*bc90*/  MUFU.EX2 R193, R9 ;  /* 0x0000000900c17308 */ /* 0x000fe20000000800 */
[C---:B------:R-:W-:Y:S01]  /*bca0*/  @P6 IADD3 R168, P0, R159.reuse, R232, RZ ;  /* 0x000000e89fa86210 */ /* 0x040fe20007f1e0ff */
[C---:B------:R-:W-:Y:S01]  /*bcb0*/  FMUL.FTZ R133, R2.reuse, R133 ;  /* 0x0000008502857220 */ /* 0x040fe20000410000 */
[----:B------:R-:W-:Y:S01]  /*bcc0*/  @P6 IADD3 R158, P5, R159, R230, RZ ;  /* 0x000000e69f9e6210 */ /* 0x000fe20007fbe0ff */
[----:B------:R1:W-:Y:S01]  /*bcd0*/  @P6 LDGSTS.E.BYPASS.LTC128B.128 [R225+0x8100], [R178.64], !P4 ;  /* 0x08100000b2e16fae */ /* 0x0003e2000e101d4c */
[C---:B------:R-:W-:Y:S01]  /*bce0*/  @P6 IADD3.X R169, R157.reuse, R231, RZ, P0, !PT ;  /* 0x000000e79da96210 */ /* 0x040fe200007fe4ff */
[----:B------:R-:W-:Y:S01]  /*bcf0*/  FMUL.FTZ R136, R2, R136 ;  /* 0x0000008802887220 */ /* 0x000fe20000410000 */
[----:B------:R-:W-:Y:S01]  /*bd00*/  @P6 LEA R176, P0, R168, c[0x0][0x1c8], 0x1 ;  /* 0x00007200a8b06a11 */ /* 0x000fe200078008ff */
[----:B------:R-:W-:Y:S01]  /*bd10*/  FMUL.FTZ R137, R2, R137 ;  /* 0x0000008902897220 */ /* 0x000fe20000410000 */
[----:B------:R-:W-:Y:S01]  /*bd20*/  @P6 IADD3.X R170, R157, R229, RZ, P5, !PT ;  /* 0x000000e59daa6210 */ /* 0x000fe20002ffe4ff */
[----:B------:R-:W2:Y:S01]  /*bd30*/  MUFU.EX2 R0, R0 ;  /* 0x0000000000007308 */ /* 0x000ea20000000800 */
[----:B------:R-:W-:Y:S01]  /*bd40*/  @P6 LEA R174, P5, R158, c[0x0][0x1c8], 0x1 ;  /* 0x000072009eae6a11 */ /* 0x000fe200078a08ff */
[----:B------:R-:W-:Y:S01]  /*bd50*/  FMUL.FTZ R140, R2, R140 ;  /* 0x0000008c028c7220 */ /* 0x000fe20000410000 */
[----:B------:R-:W-:Y:S01]  /*bd60*/  @P6 LEA.HI.X R177, R168, c[0x0][0x1cc], R169, 0x1, P0 ;  /* 0x00007300a8b16a11 */ /* 0x000fe200000f0ca9 */
[----:B------:R-:W-:Y:S01]  /*bd70*/  FMUL.FTZ R141, R2, R141 ;  /* 0x0000008d028d7220 */ /* 0x000fe20000410000 */
[----:B------:R-:W-:Y:S01]  /*bd80*/  @P6 LEA.HI.X R175, R158, c[0x0][0x1cc], R170, 0x1, P5 ;  /* 0x000073009eaf6a11 */ /* 0x000fe200028f0caa */
[C---:B------:R-:W-:Y:S01]  /*bd90*/  FMUL.FTZ R144, R2.reuse, R144 ;  /* 0x0000009002907220 */ /* 0x040fe20000410000 */
[----:B------:R-:W-:Y:S01]  /*bda0*/  @P6 IADD3 R168, P0, R159, R228, RZ ;  /* 0x000000e49fa86210 */ /* 0x000fe20007f1e0ff */
[----:B------:R1:W-:Y:S01]  /*bdb0*/  @P6 LDGSTS.E.BYPASS.LTC128B.128 [R225+0xa100], [R176.64], !P3 ;  /* 0x0a100000b0e16fae */ /* 0x0003e2000d901d4c */
[----:B---3--:R-:W-:Y:S01]  /*bdc0*/  @P6 IADD3 R4, P5, R243, R159, RZ ;  /* 0x0000009ff3046210 */ /* 0x008fe20007fbe0ff */
[--C-:B------:R-:W-:Y:S01]  /*bdd0*/  FFMA.FTZ R159, R5, c[0x0][0x2d0], -R181.reuse ;  /* 0x0000b400059f7a23 */ /* 0x100fe200000108b5 */
[----:B------:R-:W-:Y:S01]  /*bde0*/  MOV R243, c[0x0][0x1e0] ;  /* 0x0000780000f37a02 */ /* 0x000fe20000000f00 */
[----:B------:R-:W-:Y:S01]  /*bdf0*/  FMUL.FTZ R145, R2, R145 ;  /* 0x0000009102917220 */ /* 0x000fe20000410000 */
[----:B------:R-:W-:Y:S01]  /*be00*/  @P6 IADD3.X R158, R157, R227, RZ, P0, !PT ;  /* 0x000000e39d9e6210 */ /* 0x000fe200007fe4ff */
[----:B------:R3:W4:Y:S01]  /*be10*/  MUFU.EX2 R195, R159 ;  /* 0x0000009f00c37308 */ /* 0x0007220000000800 */
[----:B------:R-:W-:Y:S01]  /*be20*/  SHF.L.U64.HI R243, R243, R247, c[0x0][0x1e4] ;  /* 0x00007900f3f37619 */ /* 0x000fe200000102f7 */
[----:B------:R5:W-:Y:S01]  /*be30*/  @P6 LDGSTS.E.BYPASS.LTC128B.128 [R225+0xc100], [R174.64], !P2 ;  /* 0x0c100000aee16fae */ /* 0x000be2000d101d4c */
[----:B------:R-:W-:Y:S01]  /*be40*/  @P6 LEA R170, P0, R168, c[0x0][0x1c8], 0x1 ;  /* 0x00007200a8aa6a11 */ /* 0x000fe200078008ff */
[----:B------:R-:W-:Y:S01]  /*be50*/  FFMA.FTZ R29, R29, c[0x0][0x2d0], -R181 ;  /* 0x0000b4001d1d7a23 */ /* 0x000fe200000108b5 */
[----:B------:R-:W-:Y:S01]  /*be60*/  @P6 IADD3.X R157, R243, R157, RZ, P5, !PT ;  /* 0x0000009df39d6210 */ /* 0x000fe20002ffe4ff */
[----:B------:R-:W-:Y:S01]  /*be70*/  FMUL.FTZ R148, R2, R148 ;  /* 0x0000009402947220 */ /* 0x000fe20000410000 */
[----:B------:R-:W-:Y:S01]  /*be80*/  @P6 IADD3 R5, P5, R4, R250, RZ ;  /* 0x000000fa04056210 */ /* 0x000fe20007fbe0ff */
[----:B------:R-:W-:Y:S01]  /*be90*/  FMUL.FTZ R149, R2, R149 ;  /* 0x0000009502957220 */ /* 0x000fe20000410000 */
[----:B------:R-:W-:Y:S01]  /*bea0*/  @P6 LEA.HI.X R171, R168, c[0x0][0x1cc], R158, 0x1, P0 ;  /* 0x00007300a8ab6a11 */ /* 0x000fe200000f0c9e */
[C---:B--2---:R-:W-:Y:S01]  /*beb0*/  FMUL.FTZ R134, R0.reuse, R134 ;  /* 0x0000008600867220 */ /* 0x044fe20000410000 */
[----:B------:R-:W-:Y:S01]  /*bec0*/  @P6 LEA R168, P0, R5, c[0x0][0x1c8], 0x1 ;  /* 0x0000720005a86a11 */ /* 0x000fe200078008ff */
[C---:B------:R-:W-:Y:S01]  /*bed0*/  FMUL.FTZ R135, R0.reuse, R135 ;  /* 0x0000008700877220 */ /* 0x040fe20000410000 */
[----:B------:R-:W-:Y:S01]  /*bee0*/  @P6 IADD3.X R158, R157, R249, RZ, P5, !PT ;  /* 0x000000f99d9e6210 */ /* 0x000fe20002ffe4ff */
[----:B------:R2:W-:Y:S01]  /*bef0*/  @P6 LDGSTS.E.BYPASS.LTC128B.128 [R225+0xe100], [R170.64], !P1 ;  /* 0x0e100000aae16fae */ /* 0x0005e2000c901d4c */
[C---:B------:R-:W-:Y:S01]  /*bf00*/  FMUL.FTZ R138, R0.reuse, R138 ;  /* 0x0000008a008a7220 */ /* 0x040fe20000410000 */
[----:B------:R-:W-:Y:S01]  /*bf10*/  MUFU.EX2 R192, R12 ;  /* 0x0000000c00c07308 */ /* 0x000fe20000000800 */
[----:B------:R-:W-:Y:S01]  /*bf20*/  @P6 LEA.HI.X R169, R5, c[0x0][0x1cc], R158, 0x1, P0 ;  /* 0x0000730005a96a11 */ /* 0x000fe200000f0c9e */
[C---:B------:R-:W-:Y:S02]  /*bf30*/  FMUL.FTZ R139, R0.reuse, R139 ;  /* 0x0000008b008b7220 */ /* 0x040fe40000410000 */
[C---:B------:R-:W-:Y:S02]  /*bf40*/  FMUL.FTZ R142, R0.reuse, R142 ;  /* 0x0000008e008e7220 */ /* 0x040fe40000410000 */
[----:B------:R2:W-:Y:S01]  /*bf50*/  @P6 LDGSTS.E.BYPASS.LTC128B.128 [R225+0x9100], [R168.64], !P4 ;  /* 0x09100000a8e16fae */ /* 0x0005e2000e101d4c */
[----:B------:R-:W-:Y:S01]  /*bf60*/  FMUL.FTZ R143, R0, R143 ;  /* 0x0000008f008f7220 */ /* 0x000fe20000410000 */
[----:B---3--:R-:W-:Y:S01]  /*bf70*/  @P6 IADD3 R159, P5, R4, R232, RZ ;  /* 0x000000e8049f6210 */ /* 0x008fe20007fbe0ff */
[C---:B------:R-:W-:Y:S01]  /*bf80*/  FMUL.FTZ R146, R0.reuse, R146 ;  /* 0x0000009200927220 */ /* 0x040fe20000410000 */
[----:B------:R-:W-:Y:S01]  /*bf90*/  MUFU.EX2 R191, R13 ;  /* 0x0000000d00bf7308 */ /* 0x000fe20000000800 */
[C---:B------:R-:W-:Y:S01]  /*bfa0*/  FMUL.FTZ R147, R0.reuse, R147 ;  /* 0x0000009300937220 */ /* 0x040fe20000410000 */
[----:B------:R-:W-:Y:S01]  /*bfb0*/  @P6 LEA R158, P0, R159, c[0x0][0x1c8], 0x1 ;  /* 0x000072009f9e6a11 */ /* 0x000fe200078008ff */
[C---:B------:R-:W-:Y:S01]  /*bfc0*/  FMUL.FTZ R150, R0.reuse, R150 ;  /* 0x0000009600967220 */ /* 0x040fe20000410000 */
[----:B------:R-:W-:Y:S01]  /*bfd0*/  @P6 IADD3.X R5, R157, R231, RZ, P5, !PT ;  /* 0x000000e79d056210 */ /* 0x000fe20002ffe4ff */
[----:B------:R-:W-:Y:S01]  /*bfe0*/  FMUL.FTZ R151, R0, R151 ;  /* 0x0000009700977220 */ /* 0x000fe20000410000 */
[----:B------:R-:W-:Y:S01]  /*bff0*/  @P6 IADD3 R172, P5, R4, R230, RZ ;  /* 0x000000e604ac6210 */ /* 0x000fe20007fbe0ff */
[C---:B------:R-:W-:Y:S01]  /*c000*/  FMUL.FTZ R152, R2.reuse, R152 ;  /* 0x0000009802987220 */ /* 0x040fe20000410000 */
[----:B------:R-:W-:Y:S01]  /*c010*/  @P6 LEA.HI.X R159, R159, c[0x0][0x1cc], R5, 0x1, P0 ;  /* 0x000073009f9f6a11 */ /* 0x000fe200000f0c05 */
[----:B------:R-:W-:Y:S01]  /*c020*/  FMUL.FTZ R153, R2, R153 ;  /* 0x0000009902997220 */ /* 0x000fe20000410000 */
[C---:B------:R-:W-:Y:S01]  /*c030*/  @P6 IADD3.X R180, R157.reuse, R229, RZ, P5, !PT ;  /* 0x000000e59db46210 */ /* 0x040fe20002ffe4ff */
[----:B------:R-:W-:Y:S01]  /*c040*/  MUFU.EX2 R190, R16 ;  /* 0x0000001000be7308 */ /* 0x000fe20000000800 */
[----:B------:R-:W-:Y:S01]  /*c050*/  @P6 LEA R8, P5, R172, c[0x0][0x1c8], 0x1 ;  /* 0x00007200ac086a11 */ /* 0x000fe200078a08ff */
[----:B------:R3:W-:Y:S01]  /*c060*/  @P6 LDGSTS.E.BYPASS.LTC128B.128 [R225+0xb100], [R158.64], !P3 ;  /* 0x0b1000009ee16fae */ /* 0x0007e2000d901d4c */
[----:B------:R-:W-:Y:S01]  /*c070*/  @P6 IADD3 R5, P0, R4, R228, RZ ;  /* 0x000000e404056210 */ /* 0x000fe20007f1e0ff */
[----:B------:R-:W-:Y:S01]  /*c080*/  FMUL.FTZ R154, R0, R154 ;  /* 0x0000009a009a7220 */ /* 0x000fe20000410000 */
[----:B------:R-:W-:Y:S01]  /*c090*/  @P6 LEA.HI.X R9, R172, c[0x0][0x1cc], R180, 0x1, P5 ;  /* 0x00007300ac096a11 */ /* 0x000fe200028f0cb4 */
[----:B------:R-:W-:Y:S01]  /*c0a0*/  FMUL.FTZ R155, R0, R155 ;  /* 0x0000009b009b7220 */ /* 0x000fe20000410000 */
[----:B------:R-:W-:Y:S01]  /*c0b0*/  @P6 IADD3.X R173, R157, R227, RZ, P0, !PT ;  /* 0x000000e39dad6210 */ /* 0x000fe200007fe4ff */
[----:B------:R-:W-:Y:S01]  /*c0c0*/  FMUL.FTZ R157, R3, c[0x0][0x2d0] ;  /* 0x0000b400039d7a20 */ /* 0x000fe20000410000 */
[C---:B------:R-:W-:Y:S01]  /*c0d0*/  @P6 LEA R4, P0, R5.reuse, c[0x0][0x1c8], 0x1 ;  /* 0x0000720005046a11 */ /* 0x040fe200078008ff */
[----:B------:R4:W-:Y:S01]  /*c0e0*/  @P6 LDGSTS.E.BYPASS.LTC128B.128 [R225+0xd100], [R8.64], !P2 ;  /* 0x0d10000008e16fae */ /* 0x0009e2000d101d4c */
[----:B------:R-:W-:Y:S01]  /*c0f0*/  MUFU.EX2 R189, R17 ;  /* 0x0000001100bd7308 */ /* 0x000fe20000000800 */
[----:B------:R-:W-:Y:S01]  /*c100*/  FFMA.FTZ R10, R10, c[0x0][0x2d0], -R157 ;  /* 0x0000b4000a0a7a23 */ /* 0x000fe2000001089d */
[----:B------:R-:W-:Y:S01]  /*c110*/  @P6 LEA.HI.X R5, R5, c[0x0][0x1cc], R173, 0x1, P0 ;  /* 0x0000730005056a11 */ /* 0x000fe200000f0cad */
[--C-:B------:R-:W-:Y:S01]  /*c120*/  FFMA.FTZ R11, R11, c[0x0][0x2d0], -R157.reuse ;  /* 0x0000b4000b0b7a23 */ /* 0x100fe2000001089d */
[----:B------:R-:W-:Y:S01]  /*c130*/  ISETP.GT.AND P0, PT, R224, R240, PT ;  /* 0x000000f0e000720c */ /* 0x000fe20003f04270 */
[--C-:B------:R-:W-:Y:S01]  /*c140*/  FFMA.FTZ R6, R6, c[0x0][0x2d0], -R157.reuse ;  /* 0x0000b40006067a23 */ /* 0x100fe2000001089d */
[----:B------:R-:W-:Y:S01]  /*c150*/  MOV R224, R223 ;  /* 0x000000df00e07202 */ /* 0x000fe20000000f00 */
[----:B------:R4:W-:Y:S01]  /*c160*/  @P6 LDGSTS.E.BYPASS.LTC128B.128 [R225+0xf100], [R4.64], !P1 ;  /* 0x0f10000004e16fae */ /* 0x0009e2000c901d4c */
[--C-:B------:R-:W-:Y:S02]  /*c170*/  FFMA.FTZ R7, R7, c[0x0][0x2d0], -R157.reuse ;  /* 0x0000b40007077a23 */ /* 0x100fe4000001089d */
[----:B------:R4:W-:Y:S01]  /*c180*/  MUFU.EX2 R185, R6 ;  /* 0x0000000600b97308 */ /* 0x0009e20000000800 */
[--C-:B------:R-:W-:Y:S02]  /*c190*/  FFMA.FTZ R14, R14, c[0x0][0x2d0], -R157.reuse ;  /* 0x0000b4000e0e7a23 */ /* 0x100fe4000001089d */
[----:B--2---:R-:W2:Y:S01]  /*c1a0*/  LDSM.16.MT88.4 R168, [R197+0x100] ;  /* 0x00010000c5a8783b */ /* 0x004ea20000004200 */
[--C-:B------:R-:W-:Y:S02]  /*c1b0*/  FFMA.FTZ R15, R15, c[0x0][0x2d0], -R157.reuse ;  /* 0x0000b4000f0f7a23 */ /* 0x100fe4000001089d */
[--C-:B------:R-:W-:Y:S02]  /*c1c0*/  FFMA.FTZ R18, R18, c[0x0][0x2d0], -R157.reuse ;  /* 0x0000b40012127a23 */ /* 0x100fe4000001089d */
[--C-:B---3--:R-:W-:Y:S01]  /*c1d0*/  FFMA.FTZ R158, R19, c[0x0][0x2d0], -R157.reuse ;  /* 0x0000b400139e7a23 */ /* 0x108fe2000001089d */
[----:B-----5:R-:W3:Y:S01]  /*c1e0*/  LDSM.16.MT88.4 R172, [R198+0x100] ;  /* 0x00010000c6ac783b */ /* 0x020ee20000004200 */
[----:B------:R-:W5:Y:S01]  /*c1f0*/  MUFU.EX2 R184, R7 ;  /* 0x0000000700b87308 */ /* 0x000f620000000800 */
[--C-:B------:R-:W-:Y:S02]  /*c200*/  FFMA.FTZ R22, R22, c[0x0][0x2d0], -R157.reuse ;  /* 0x0000b40016167a23 */ /* 0x100fe4000001089d */
[--C-:B------:R-:W-:Y:S02]  /*c210*/  FFMA.FTZ R23, R23, c[0x0][0x2d0], -R157.reuse ;  /* 0x0000b40017177a23 */ /* 0x100fe4000001089d */
[----:B-1----:R-:W1:Y:S01]  /*c220*/  LDSM.16.MT88.4 R176, [R200+0x100] ;  /* 0x00010000c8b0783b */ /* 0x002e620000004200 */
[C---:B----4-:R-:W-:Y:S02]  /*c230*/  FMUL.FTZ R8, R2.reuse, R164 ;  /* 0x000000a402087220 */ /* 0x050fe40000410000 */
[----:B------:R-:W-:Y:S02]  /*c240*/  FMUL.FTZ R9, R2, R165 ;  /* 0x000000a502097220 */ /* 0x000fe40000410000 */
[----:B------:R4:W-:Y:S01]  /*c250*/  MUFU.EX2 R183, R10 ;  /* 0x0000000a00b77308 */ /* 0x0009e20000000800 */
[----:B------:R-:W0:Y:S01]  /*c260*/  LDGDEPBAR ;  /* 0x00000000000079af */ /* 0x000e220000000000 */
[--C-:B------:R-:W-:Y:S02]  /*c270*/  FFMA.FTZ R26, R26, c[0x0][0x2d0], -R157.reuse ;  /* 0x0000b4001a1a7a23 */ /* 0x100fe4000001089d */
[C---:B------:R-:W-:Y:S01]  /*c280*/  FMUL.FTZ R4, R2.reuse, R160 ;  /* 0x000000a002047220 */ /* 0x040fe20000410000 */
[----:B------:R-:W-:Y:S01]  /*c290*/  F2FP.BF16.PACK_AB R160, R195, R226 ;  /* 0x000000e2c3a0723e */ /* 0x000fe200000010ff */
[----:B------:R-:W-:Y:S02]  /*c2a0*/  FMUL.FTZ R5, R2, R161 ;  /* 0x000000a102057220 */ /* 0x000fe40000410000 */
[----:B------:R-:W-:Y:S01]  /*c2b0*/  FMUL.FTZ R6, R0, R162 ;  /* 0x000000a200067220 */ /* 0x000fe20000410000 */
[----:B------:R-:W-:Y:S01]  /*c2c0*/  F2FP.BF16.PACK_AB R162, R193, R194 ;  /* 0x000000c2c1a2723e */ /* 0x000fe200000010ff */
[----:B------:R-:W2:Y:S01]  /*c2d0*/  MUFU.EX2 R182, R11 ;  /* 0x0000000b00b67308 */ /* 0x000ea20000000800 */
[--C-:B------:R-:W-:Y:S02]  /*c2e0*/  FFMA.FTZ R27, R27, c[0x0][0x2d0], -R157.reuse ;  /* 0x0000b4001b1b7a23 */ /* 0x100fe4000001089d */
[--C-:B------:R-:W-:Y:S01]  /*c2f0*/  FFMA.FTZ R30, R30, c[0x0][0x2d0], -R157.reuse ;  /* 0x0000b4001e1e7a23 */ /* 0x100fe2000001089d */
[----:B-----5:R-:W-:Y:S01]  /*c300*/  F2FP.BF16.PACK_AB R161, R184, R185 ;  /* 0x000000b9b8a1723e */ /* 0x020fe200000010ff */
[----:B------:R-:W-:Y:S02]  /*c310*/  FMUL.FTZ R7, R0, R163 ;  /* 0x000000a300077220 */ /* 0x000fe40000410000 */
[----:B------:R-:W-:Y:S02]  /*c320*/  FFMA.FTZ R31, R31, c[0x0][0x2d0], -R157 ;  /* 0x0000b4001f1f7a23 */ /* 0x000fe4000001089d */
[C---:B------:R-:W-:Y:S01]  /*c330*/  FMUL.FTZ R36, R2.reuse, R36 ;  /* 0x0000002402247220 */ /* 0x040fe20000410000 */
[----:B------:R-:W-:Y:S01]  /*c340*/  MUFU.EX2 R180, R14 ;  /* 0x0000000e00b47308 */ /* 0x000fe20000000800 */
[----:B------:R-:W-:Y:S02]  /*c350*/  FMUL.FTZ R37, R2, R37 ;  /* 0x0000002502257220 */ /* 0x000fe40000410000 */
[C---:B------:R-:W-:Y:S02]  /*c360*/  FMUL.FTZ R38, R0.reuse, R38 ;  /* 0x0000002600267220 */ /* 0x040fe40000410000 */
[C---:B----4-:R-:W-:Y:S02]  /*c370*/  FMUL.FTZ R10, R0.reuse, R166 ;  /* 0x000000a6000a7220 */ /* 0x050fe40000410000 */
[----:B------:R-:W-:Y:S02]  /*c380*/  FMUL.FTZ R39, R0, R39 ;  /* 0x0000002700277220 */ /* 0x000fe40000410000 */
[C---:B------:R-:W-:Y:S01]  /*c390*/  FMUL.FTZ R40, R2.reuse, R40 ;  /* 0x0000002802287220 */ /* 0x040fe20000410000 */
[----:B------:R-:W-:Y:S01]  /*c3a0*/  MUFU.EX2 R188, R20 ;  /* 0x0000001400bc7308 */ /* 0x000fe20000000800 */
[----:B------:R-:W-:Y:S02]  /*c3b0*/  FMUL.FTZ R41, R2, R41 ;  /* 0x0000002902297220 */ /* 0x000fe40000410000 */
[----:B------:R-:W-:Y:S01]  /*c3c0*/  FMUL.FTZ R42, R0, R42 ;  /* 0x0000002a002a7220 */ /* 0x000fe20000410000 */
[----:B--2---:R-:W-:Y:S01]  /*c3d0*/  F2FP.BF16.PACK_AB R163, R182, R183 ;  /* 0x000000b7b6a3723e */ /* 0x004fe200000010ff */
[C---:B------:R-:W-:Y:S02]  /*c3e0*/  FMUL.FTZ R11, R0.reuse, R167 ;  /* 0x000000a7000b7220 */ /* 0x040fe40000410000 */
[----:B------:R-:W2:Y:S01]  /*c3f0*/  LDSM.16.MT88.4 R164, [R199+0x100] ;  /* 0x00010000c7a4783b */ /* 0x000ea20000004200 */
[----:B------:R-:W-:Y:S02]  /*c400*/  FMUL.FTZ R43, R0, R43 ;  /* 0x0000002b002b7220 */ /* 0x000fe40000410000 */
[----:B------:R-:W-:Y:S01]  /*c410*/  MUFU.EX2 R187, R21 ;  /* 0x0000001500bb7308 */ /* 0x000fe20000000800 */
[C---:B------:R-:W-:Y:S05]  /*c420*/  HMMA.16816.F32.BF16 R4, R160.reuse, R168, R4 ;  /* 0x000000a8a004723c */ /* 0x040fea0000041804 */
[C---:B------:R-:W-:Y:S02]  /*c430*/  FMUL.FTZ R44, R2.reuse, R44 ;  /* 0x0000002c022c7220 */ /* 0x040fe40000410000 */
[----:B------:R-:W-:Y:S01]  /*c440*/  FMUL.FTZ R45, R2, R45 ;  /* 0x0000002d022d7220 */ /* 0x000fe20000410000 */
[C---:B------:R-:W-:Y:S01]  /*c450*/  HMMA.16816.F32.BF16 R8, R160.reuse, R170, R8 ;  /* 0x000000aaa008723c */ /* 0x040fe20000041808 */
[----:B------:R-:W4:Y:S01]  /*c460*/  LDSM.16.MT88.4 R168, [R197+0x2100] ;  /* 0x00210000c5a8783b */ /* 0x000f220000004200 */
[----:B------:R-:W-:Y:S02]  /*c470*/  MUFU.EX2 R186, R24 ;  /* 0x0000001800ba7308 */ /* 0x000fe40000000800 */
[C---:B------:R-:W-:Y:S02]  /*c480*/  FMUL.FTZ R46, R0.reuse, R46 ;  /* 0x0000002e002e7220 */ /* 0x040fe40000410000 */
[----:B------:R-:W-:Y:S02]  /*c490*/  FMUL.FTZ R47, R0, R47 ;  /* 0x0000002f002f7220 */ /* 0x000fe40000410000 */
[C---:B---3--:R-:W-:Y:S04]  /*c4a0*/  HMMA.16816.F32.BF16 R132, R160.reuse, R172, R132 ;  /* 0x000000aca084723c */ /* 0x048fe80000041884 */
[----:B------:R-:W-:Y:S01]  /*c4b0*/  MUFU.EX2 R159, R30 ;  /* 0x0000001e009f7308 */ /* 0x000fe20000000800 */
[C---:B------:R-:W-:Y:S02]  /*c4c0*/  FMUL.FTZ R48, R2.reuse, R48 ;  /* 0x0000003002307220 */ /* 0x040fe40000410000 */
[----:B------:R-:W-:Y:S01]  /*c4d0*/  FMUL.FTZ R49, R2, R49 ;  /* 0x0000003102317220 */ /* 0x000fe20000410000 */
[C---:B------:R-:W-:Y:S01]  /*c4e0*/  HMMA.16816.F32.BF16 R136, R160.reuse, R174, R136 ;  /* 0x000000aea088723c */ /* 0x040fe20000041888 */
[----:B------:R-:W3:Y:S03]  /*c4f0*/  LDSM.16.MT88.4 R172, [R198+0x2100] ;  /* 0x00210000c6ac783b */ /* 0x000ee60000004200 */
[C---:B------:R-:W-:Y:S02]  /*c500*/  FMUL.FTZ R50, R0.reuse, R50 ;  /* 0x0000003200327220 */ /* 0x040fe40000410000 */
[----:B------:R-:W-:Y:S02]  /*c510*/  FMUL.FTZ R51, R0, R51 ;  /* 0x0000003300337220 */ /* 0x000fe40000410000 */
[C---:B-1----:R-:W-:Y:S01]  /*c520*/  HMMA.16816.F32.BF16 R140, R160.reuse, R176, R140 ;  /* 0x000000b0a08c723c */ /* 0x042fe2000004188c */
[----:B------:R-:W-:Y:S03]  /*c530*/  MUFU.EX2 R176, R22 ;  /* 0x0000001600b07308 */ /* 0x000fe60000000800 */
[C---:B------:R-:W-:Y:S02]  /*c540*/  FMUL.FTZ R52, R2.reuse, R52 ;  /* 0x0000003402347220 */ /* 0x040fe40000410000 */
[----:B------:R-:W-:Y:S02]  /*c550*/  FMUL.FTZ R53, R2, R53 ;  /* 0x0000003502357220 */ /* 0x000fe40000410000 */
[C---:B------:R-:W-:Y:S03]  /*c560*/  HMMA.16816.F32.BF16 R144, R160.reuse, R178, R144 ;  /* 0x000000b2a090723c */ /* 0x040fe60000041890 */
[----:B------:R1:W5:Y:S01]  /*c570*/  MUFU.EX2 R179, R15 ;  /* 0x0000000f00b37308 */ /* 0x0003620000000800 */
[C---:B------:R-:W-:Y:S02]  /*c580*/  FMUL.FTZ R54, R0.reuse, R54 ;  /* 0x0000003600367220 */ /* 0x040fe40000410000 */
[----:B------:R-:W-:Y:S02]  /*c590*/  FMUL.FTZ R55, R0, R55 ;  /* 0x0000003700377220 */ /* 0x000fe40000410000 */
[C---:B--2---:R-:W-:Y:S04]  /*c5a0*/  HMMA.16816.F32.BF16 R148, R160.reuse, R164, R148 ;  /* 0x000000a4a094723c */ /* 0x044fe80000041894 */
[C---:B------:R-:W-:Y:S01]  /*c5b0*/  FMUL.FTZ R56, R2.reuse, R56 ;  /* 0x0000003802387220 */ /* 0x040fe20000410000 */
[----:B------:R2:W-:Y:S01]  /*c5c0*/  MUFU.EX2 R178, R18 ;  /* 0x0000001200b27308 */ /* 0x0005e20000000800 */
[----:B------:R-:W-:Y:S02]  /*c5d0*/  FMUL.FTZ R57, R2, R57 ;  /* 0x0000003902397220 */ /* 0x000fe40000410000 */
[C---:B------:R-:W-:Y:S01]  /*c5e0*/  HMMA.16816.F32.BF16 R152, R160.reuse, R166, R152 ;  /* 0x000000a6a098723c */ /* 0x040fe20000041898 */
[----:B------:R-:W5:Y:S03]  /*c5f0*/  LDSM.16.MT88.4 R164, [R200+0x2100] ;  /* 0x00210000c8a4783b */ /* 0x000f660000004200 */
[C---:B------:R-:W-:Y:S02]  /*c600*/  FMUL.FTZ R58, R0.reuse, R58 ;  /* 0x0000003a003a7220 */ /* 0x040fe40000410000 */
[----:B------:R-:W-:Y:S01]  /*c610*/  FMUL.FTZ R59, R0, R59 ;  /* 0x0000003b003b7220 */ /* 0x000fe20000410000 */
[----:B------:R-:W5:Y:S01]  /*c620*/  MUFU.EX2 R177, R158 ;  /* 0x0000009e00b17308 */ /* 0x000f620000000800 */
[C---:B----4-:R-:W-:Y:S01]  /*c630*/  HMMA.16816.F32.BF16 R36, R160.reuse, R168, R36 ;  /* 0x000000a8a024723c */ /* 0x050fe20000041824 */
[----:B-1----:R-:W-:Y:S03]  /*c640*/  LDSM.16.MT88.4 R12, [R199+0x6100] ;  /* 0x00610000c70c783b */ /* 0x002fe60000004200 */
[C---:B------:R-:W-:Y:S02]  /*c650*/  FMUL.FTZ R60, R2.reuse, R60 ;  /* 0x0000003c023c7220 */ /* 0x040fe40000410000 */
[----:B------:R-:W-:Y:S02]  /*c660*/  FMUL.FTZ R61, R2, R61 ;  /* 0x0000003d023d7220 */ /* 0x000fe40000410000 */
[C---:B------:R-:W-:Y:S01]  /*c670*/  HMMA.16816.F32.BF16 R40, R160.reuse, R170, R40 ;  /* 0x000000aaa028723c */ /* 0x040fe20000041828 */
[----:B------:R-:W1:Y:S01]  /*c680*/  LDSM.16.MT88.4 R168, [R199+0x2100] ;  /* 0x00210000c7a8783b */ /* 0x000e620000004200 */
[----:B------:R-:W-:Y:S02]  /*c690*/  MUFU.EX2 R158, R31 ;  /* 0x0000001f009e7308 */ /* 0x000fe40000000800 */
[C---:B------:R-:W-:Y:S02]  /*c6a0*/  FMUL.FTZ R62, R0.reuse, R62 ;  /* 0x0000003e003e7220 */ /* 0x040fe40000410000 */
[----:B------:R-:W-:Y:S01]  /*c6b0*/  FMUL.FTZ R63, R0, R63 ;  /* 0x0000003f003f7220 */ /* 0x000fe20000410000 */
[----:B--2---:R-:W-:Y:S01]  /*c6c0*/  LDSM.16.MT88.4 R16, [R198+0x900] ;  /* 0x00090000c610783b */ /* 0x004fe20000004200 */
[C---:B---3--:R-:W-:Y:S04]  /*c6d0*/  HMMA.16816.F32.BF16 R44, R160.reuse, R172, R44 ;  /* 0x000000aca02c723c */ /* 0x048fe8000004182c */
[C---:B------:R-:W-:Y:S02]  /*c6e0*/  FMUL.FTZ R64, R2.reuse, R64 ;  /* 0x0000004002407220 */ /* 0x040fe40000410000 */
[----:B------:R-:W-:Y:S02]  /*c6f0*/  FMUL.FTZ R65, R2, R65 ;  /* 0x0000004102417220 */ /* 0x000fe40000410000 */
[C---:B------:R-:W-:Y:S01]  /*c700*/  HMMA.16816.F32.BF16 R48, R160.reuse, R174, R48 ;  /* 0x000000aea030723c */ /* 0x040fe20000041830 */
[----:B------:R-:W2:Y:S03]  /*c710*/  LDSM.16.MT88.4 R172, [R197+0x4100] ;  /* 0x00410000c5ac783b */ /* 0x000ea60000004200 */
[C---:B------:R-:W-:Y:S02]  /*c720*/  FMUL.FTZ R66, R0.reuse, R66 ;  /* 0x0000004200427220 */ /* 0x040fe40000410000 */
[----:B------:R-:W-:Y:S02]  /*c730*/  FMUL.FTZ R67, R0, R67 ;  /* 0x0000004300437220 */ /* 0x000fe40000410000 */
[C---:B------:R-:W-:Y:S01]  /*c740*/  FMUL.FTZ R68, R2.reuse, R68 ;  /* 0x0000004402447220 */ /* 0x040fe20000410000 */
[C---:B-----5:R-:W-:Y:S03]  /*c750*/  HMMA.16816.F32.BF16 R52, R160.reuse, R164, R52 ;  /* 0x000000a4a034723c */ /* 0x060fe60000041834 */
[----:B------:R-:W-:Y:S02]  /*c760*/  FMUL.FTZ R69, R2, R69 ;  /* 0x0000004502457220 */ /* 0x000fe40000410000 */
[C---:B------:R-:W-:Y:S02]  /*c770*/  FMUL.FTZ R70, R0.reuse, R70 ;  /* 0x0000004600467220 */ /* 0x040fe40000410000 */
[----:B------:R-:W-:Y:S01]  /*c780*/  FMUL.FTZ R71, R0, R71 ;  /* 0x0000004700477220 */ /* 0x000fe20000410000 */
[C---:B------:R-:W-:Y:S01]  /*c790*/  HMMA.16816.F32.BF16 R56, R160.reuse, R166, R56 ;  /* 0x000000a6a038723c */ /* 0x040fe20000041838 */
[----:B------:R-:W3:Y:S03]  /*c7a0*/  LDSM.16.MT88.4 R164, [R198+0x4100] ;  /* 0x00410000c6a4783b */ /* 0x000ee60000004200 */
        /* <DEDUP_REMOVED lines=16> */
[C---:B------:R-:W-:Y:S01]  /*c8b0*/  FMUL.FTZ R82, R0.reuse, R82 ;  /* 0x0000005200527220 */ /* 0x040fe20000410000 */
[C---:B---3--:R-:W-:Y:S03]  /*c8c0*/  HMMA.16816.F32.BF16 R76, R160.reuse, R164, R76 ;  /* 0x000000a4a04c723c */ /* 0x048fe6000004184c */
[----:B------:R-:W-:Y:S02]  /*c8d0*/  FMUL.FTZ R83, R0, R83 ;  /* 0x0000005300537220 */ /* 0x000fe40000410000 */
[C---:B------:R-:W-:Y:S02]  /*c8e0*/  FMUL.FTZ R84, R2.reuse, R84 ;  /* 0x0000005402547220 */ /* 0x040fe40000410000 */
[----:B------:R-:W-:Y:S02]  /*c8f0*/  FMUL.FTZ R85, R2, R85 ;  /* 0x0000005502557220 */ /* 0x000fe40000410000 */
[C---:B------:R-:W-:Y:S01]  /*c900*/  FMUL.FTZ R86, R0.reuse, R86 ;  /* 0x0000005600567220 */ /* 0x040fe20000410000 */
[C---:B------:R-:W-:Y:S01]  /*c910*/  HMMA.16816.F32.BF16 R80, R160.reuse, R166, R80 ;  /* 0x000000a6a050723c */ /* 0x040fe20000041850 */
[----:B------:R-:W3:Y:S02]  /*c920*/  LDSM.16.MT88.4 R164, [R197+0x6100] ;  /* 0x00610000c5a4783b */ /* 0x000ee40000004200 */
[----:B------:R-:W-:Y:S02]  /*c930*/  FMUL.FTZ R87, R0, R87 ;  /* 0x0000005700577220 */ /* 0x000fe40000410000 */
[C---:B------:R-:W-:Y:S02]  /*c940*/  FMUL.FTZ R88, R2.reuse, R88 ;  /* 0x0000005802587220 */ /* 0x040fe40000410000 */
[----:B------:R-:W-:Y:S02]  /*c950*/  FMUL.FTZ R89, R2, R89 ;  /* 0x0000005902597220 */ /* 0x000fe40000410000 */
[C---:B------:R-:W-:Y:S01]  /*c960*/  FMUL.FTZ R90, R0.reuse, R90 ;  /* 0x0000005a005a7220 */ /* 0x040fe20000410000 */
[C---:B-1----:R-:W-:Y:S03]  /*c970*/  HMMA.16816.F32.BF16 R84, R160.reuse, R168, R84 ;  /* 0x000000a8a054723c */ /* 0x042fe60000041854 */
[----:B------:R-:W-:Y:S02]  /*c980*/  FMUL.FTZ R91, R0, R91 ;  /* 0x0000005b005b7220 */ /* 0x000fe40000410000 */
[C---:B------:R-:W-:Y:S02]  /*c990*/  FMUL.FTZ R92, R2.reuse, R92 ;  /* 0x0000005c025c7220 */ /* 0x040fe40000410000 */
[----:B------:R-:W-:Y:S02]  /*c9a0*/  FMUL.FTZ R93, R2, R93 ;  /* 0x0000005d025d7220 */ /* 0x000fe40000410000 */
[C---:B------:R-:W-:Y:S01]  /*c9b0*/  FMUL.FTZ R94, R0.reuse, R94 ;  /* 0x0000005e005e7220 */ /* 0x040fe20000410000 */
[C---:B------:R-:W-:Y:S01]  /*c9c0*/  HMMA.16816.F32.BF16 R88, R160.reuse, R170, R88 ;  /* 0x000000aaa058723c */ /* 0x040fe20000041858 */
[----:B------:R-:W1:Y:S02]  /*c9d0*/  LDSM.16.MT88.4 R168, [R198+0x6100] ;  /* 0x00610000c6a8783b */ /* 0x000e640000004200 */
[----:B------:R-:W-:Y:S02]  /*c9e0*/  FMUL.FTZ R95, R0, R95 ;  /* 0x0000005f005f7220 */ /* 0x000fe40000410000 */
[C---:B------:R-:W-:Y:S02]  /*c9f0*/  FMUL.FTZ R96, R2.reuse, R96 ;  /* 0x0000006002607220 */ /* 0x040fe40000410000 */
[----:B------:R-:W-:Y:S02]  /*ca00*/  FMUL.FTZ R97, R2, R97 ;  /* 0x0000006102617220 */ /* 0x000fe40000410000 */
[C---:B------:R-:W-:Y:S01]  /*ca10*/  FMUL.FTZ R98, R0.reuse, R98 ;  /* 0x0000006200627220 */ /* 0x040fe20000410000 */
[C---:B--2---:R-:W-:Y:S03]  /*ca20*/  HMMA.16816.F32.BF16 R92, R160.reuse, R172, R92 ;  /* 0x000000aca05c723c */ /* 0x044fe6000004185c */
[----:B------:R-:W-:Y:S02]  /*ca30*/  FMUL.FTZ R99, R0, R99 ;  /* 0x0000006300637220 */ /* 0x000fe40000410000 */
[C---:B------:R-:W-:Y:S02]  /*ca40*/  FMUL.FTZ R100, R2.reuse, R100 ;  /* 0x0000006402647220 */ /* 0x040fe40000410000 */
[----:B------:R-:W-:Y:S02]  /*ca50*/  FMUL.FTZ R101, R2, R101 ;  /* 0x0000006502657220 */ /* 0x000fe40000410000 */
[C---:B------:R-:W-:Y:S01]  /*ca60*/  FMUL.FTZ R102, R0.reuse, R102 ;  /* 0x0000006600667220 */ /* 0x040fe20000410000 */
[C---:B------:R-:W-:Y:S01]  /*ca70*/  HMMA.16816.F32.BF16 R96, R160.reuse, R174, R96 ;  /* 0x000000aea060723c */ /* 0x040fe20000041860 */
[----:B------:R-:W2:Y:S02]  /*ca80*/  LDSM.16.MT88.4 R172, [R200+0x6100] ;  /* 0x00610000c8ac783b */ /* 0x000ea40000004200 */
[----:B------:R-:W-:Y:S02]  /*ca90*/  FMUL.FTZ R103, R0, R103 ;  /* 0x0000006700677220 */ /* 0x000fe40000410000 */
        /* <DEDUP_REMOVED lines=31> */
[----:B------:R-:W-:Y:S02]  /*cc90*/  LDSM.16.MT88.4 R172, [R198+0x2900] ;  /* 0x00290000c6ac783b */ /* 0x000fe40000004200 */
[----:B------:R-:W-:Y:S02]  /*cca0*/  FMUL.FTZ R127, R0, R127 ;  /* 0x0000007f007f7220 */ /* 0x000fe40000410000 */
[C---:B------:R-:W-:Y:S02]  /*ccb0*/  FMUL.FTZ R128, R2.reuse, R128 ;  /* 0x0000008002807220 */ /* 0x040fe40000410000 */
[----:B------:R-:W-:Y:S02]  /*ccc0*/  FMUL.FTZ R129, R2, R129 ;  /* 0x0000008102817220 */ /* 0x000fe40000410000 */
[C---:B------:R-:W-:Y:S01]  /*ccd0*/  FMUL.FTZ R130, R0.reuse, R130 ;  /* 0x0000008200827220 */ /* 0x040fe20000410000 */
[C---:B------:R-:W-:Y:S03]  /*cce0*/  HMMA.16816.F32.BF16 R124, R160.reuse, R12, R124 ;  /* 0x0000000ca07c723c */ /* 0x040fe6000004187c */
[----:B------:R-:W-:Y:S02]  /*ccf0*/  FMUL.FTZ R131, R0, R131 ;  /* 0x0000008300837220 */ /* 0x000fe40000410000 */
[--C-:B------:R-:W-:Y:S02]  /*cd00*/  FFMA.FTZ R32, R32, c[0x0][0x2d0], -R181.reuse ;  /* 0x0000b40020207a23 */ /* 0x100fe400000108b5 */
[----:B------:R-:W-:Y:S01]  /*cd10*/  F2FP.BF16.PACK_AB R12, R191, R192 ;  /* 0x000000c0bf0c723e */ /* 0x000fe200000010ff */
[----:B------:R-:W-:Y:S01]  /*cd20*/  FFMA.FTZ R33, R33, c[0x0][0x2d0], -R181 ;  /* 0x0000b40021217a23 */ /* 0x000fe200000108b5 */
[----:B------:R-:W-:Y:S01]  /*cd30*/  F2FP.BF16.PACK_AB R13, R179, R180 ;  /* 0x000000b4b30d723e */ /* 0x000fe200000010ff */
[----:B------:R-:W-:Y:S01]  /*cd40*/  HMMA.16816.F32.BF16 R128, R160, R14, R128 ;  /* 0x0000000ea080723c */ /* 0x000fe20000041880 */
[----:B------:R-:W2:Y:S01]  /*cd50*/  LDSM.16.MT88.4 R160, [R199+0x900] ;  /* 0x00090000c7a0783b */ /* 0x000ea20000004200 */
[----:B------:R-:W-:Y:S01]  /*cd60*/  MUFU.EX2 R32, R32 ;  /* 0x0000002000207308 */ /* 0x000fe20000000800 */
[--C-:B------:R-:W-:Y:S02]  /*cd70*/  FFMA.FTZ R34, R34, c[0x0][0x2d0], -R157.reuse ;  /* 0x0000b40022227a23 */ /* 0x100fe4000001089d */
[----:B------:R-:W-:Y:S02]  /*cd80*/  FFMA.FTZ R157, R35, c[0x0][0x2d0], -R157 ;  /* 0x0000b400239d7a23 */ /* 0x000fe4000001089d */
[----:B------:R-:W-:Y:S01]  /*cd90*/  F2FP.BF16.PACK_AB R14, R189, R190 ;  /* 0x000000bebd0e723e */ /* 0x000fe200000010ff */
[----:B------:R-:W-:Y:S01]  /*cda0*/  FFMA.FTZ R2, R2, R244, R226 ;  /* 0x000000f402027223 */ /* 0x000fe200000100e2 */
[----:B------:R-:W-:Y:S03]  /*cdb0*/  F2FP.BF16.PACK_AB R15, R177, R178 ;  /* 0x000000b2b10f723e */ /* 0x000fe600000010ff */
[----:B------:R-:W-:Y:S01]  /*cdc0*/  MUFU.EX2 R33, R33 ;  /* 0x0000002100217308 */ /* 0x000fe20000000800 */
[----:B------:R-:W-:Y:S02]  /*cdd0*/  FFMA.FTZ R0, R0, R245, R185 ;  /* 0x000000f500007223 */ /* 0x000fe400000100b9 */
[----:B------:R-:W-:Y:S01]  /*cde0*/  FADD.FTZ R2, R195, R2 ;  /* 0x00000002c3027221 */ /* 0x000fe20000010000 */
[C---:B---3--:R-:W-:Y:S05]  /*cdf0*/  HMMA.16816.F32.BF16 R4, R12.reuse, R164, R4 ;  /* 0x000000a40c04723c */ /* 0x048fea0000041804 */
[----:B------:R-:W-:Y:S01]  /*ce00*/  FADD.FTZ R0, R184, R0 ;  /* 0x00000000b8007221 */ /* 0x000fe20000010000 */
[----:B------:R-:W-:Y:S01]  /*ce10*/  MUFU.EX2 R34, R34 ;  /* 0x0000002200227308 */ /* 0x000fe20000000800 */
[----:B------:R-:W-:Y:S01]  /*ce20*/  FADD.FTZ R2, R194, R2 ;  /* 0x00000002c2027221 */ /* 0x000fe20000010000 */
[C---:B------:R-:W-:Y:S01]  /*ce30*/  HMMA.16816.F32.BF16 R8, R12.reuse, R166, R8 ;  /* 0x000000a60c08723c */ /* 0x040fe20000041808 */
[----:B------:R-:W3:Y:S03]  /*ce40*/  LDSM.16.MT88.4 R164, [R197+0x2900] ;  /* 0x00290000c5a4783b */ /* 0x000ee60000004200 */
[----:B------:R-:W-:Y:S02]  /*ce50*/  FADD.FTZ R0, R183, R0 ;  /* 0x00000000b7007221 */ /* 0x000fe40000010000 */
[----:B------:R-:W-:Y:S02]  /*ce60*/  FADD.FTZ R2, R193, R2 ;  /* 0x00000002c1027221 */ /* 0x000fe40000010000 */
[C---:B------:R-:W-:Y:S01]  /*ce70*/  HMMA.16816.F32.BF16 R132, R12.reuse, R16, R132 ;  /* 0x000000100c84723c */ /* 0x040fe20000041884 */
[----:B------:R-:W-:Y:S03]  /*ce80*/  MUFU.EX2 R157, R157 ;  /* 0x0000009d009d7308 */ /* 0x000fe60000000800 */
[----:B------:R-:W-:Y:S02]  /*ce90*/  FADD.FTZ R0, R182, R0 ;  /* 0x00000000b6007221 */ /* 0x000fe40000010000 */
[----:B------:R-:W-:Y:S02]  /*cea0*/  FADD.FTZ R2, R192, R2 ;  /* 0x00000002c0027221 */ /* 0x000fe40000010000 */
[C---:B------:R-:W-:Y:S01]  /*ceb0*/  HMMA.16816.F32.BF16 R136, R12.reuse, R18, R136 ;  /* 0x000000120c88723c */ /* 0x040fe20000041888 */
[----:B------:R-:W4:Y:S03]  /*cec0*/  LDSM.16.MT88.4 R16, [R200+0x2900] ;  /* 0x00290000c810783b */ /* 0x000f260000004200 */
[----:B------:R-:W-:Y:S02]  /*ced0*/  FADD.FTZ R0, R180, R0 ;  /* 0x00000000b4007221 */ /* 0x000fe40000010000 */
[----:B------:R-:W-:Y:S02]  /*cee0*/  FADD.FTZ R2, R191, R2 ;  /* 0x00000002bf027221 */ /* 0x000fe40000010000 */
[C---:B-1----:R-:W-:Y:S04]  /*cef0*/  HMMA.16816.F32.BF16 R140, R12.reuse, R168, R140 ;  /* 0x000000a80c8c723c */ /* 0x042fe8000004188c */
[----:B------:R-:W-:Y:S02]  /*cf00*/  FADD.FTZ R0, R179, R0 ;  /* 0x00000000b3007221 */ /* 0x000fe40000010000 */
[----:B------:R-:W-:Y:S02]  /*cf10*/  FADD.FTZ R2, R190, R2 ;  /* 0x00000002be027221 */ /* 0x000fe40000010000 */
[C---:B------:R-:W-:Y:S01]  /*cf20*/  HMMA.16816.F32.BF16 R144, R12.reuse, R170, R144 ;  /* 0x000000aa0c90723c */ /* 0x040fe20000041890 */
[----:B------:R-:W1:Y:S03]  /*cf30*/  LDSM.16.MT88.4 R168, [R199+0x2900] ;  /* 0x00290000c7a8783b */ /* 0x000e660000004200 */
[----:B------:R-:W-:Y:S02]  /*cf40*/  FADD.FTZ R0, R178, R0 ;  /* 0x00000000b2007221 */ /* 0x000fe40000010000 */
[----:B------:R-:W-:Y:S02]  /*cf50*/  FADD.FTZ R2, R189, R2 ;  /* 0x00000002bd027221 */ /* 0x000fe40000010000 */
[C---:B--2---:R-:W-:Y:S04]  /*cf60*/  HMMA.16816.F32.BF16 R148, R12.reuse, R160, R148 ;  /* 0x000000a00c94723c */ /* 0x044fe80000041894 */
[----:B------:R-:W-:Y:S02]  /*cf70*/  FADD.FTZ R0, R177, R0 ;  /* 0x00000000b1007221 */ /* 0x000fe40000010000 */
[----:B------:R-:W-:Y:S02]  /*cf80*/  FADD.FTZ R2, R188, R2 ;  /* 0x00000002bc027221 */ /* 0x000fe40000010000 */
[C---:B------:R-:W-:Y:S01]  /*cf90*/  HMMA.16816.F32.BF16 R152, R12.reuse, R162, R152 ;  /* 0x000000a20c98723c */ /* 0x040fe20000041898 */
[----:B------:R-:W2:Y:S03]  /*cfa0*/  LDSM.16.MT88.4 R160, [R197+0x4900] ;  /* 0x00490000c5a0783b */ /* 0x000ea60000004200 */
[----:B------:R-:W-:Y:S02]  /*cfb0*/  FADD.FTZ R0, R176, R0 ;  /* 0x00000000b0007221 */ /* 0x000fe40000010000 */
[----:B------:R-:W-:Y:S02]  /*cfc0*/  FADD.FTZ R2, R187, R2 ;  /* 0x00000002bb027221 */ /* 0x000fe40000010000 */
[C---:B---3--:R-:W-:Y:S04]  /*cfd0*/  HMMA.16816.F32.BF16 R36, R12.reuse, R164, R36 ;  /* 0x000000a40c24723c */ /* 0x048fe80000041824 */
[----:B------:R-:W-:Y:S04]  /*cfe0*/  FADD.FTZ R2, R186, R2 ;  /* 0x00000002ba027221 */ /* 0x000fe80000010000 */
[C---:B------:R-:W-:Y:S01]  /*cff0*/  HMMA.16816.F32.BF16 R40, R12.reuse, R166, R40 ;  /* 0x000000a60c28723c */ /* 0x040fe20000041828 */
[----:B------:R-:W3:Y:S07]  /*d000*/  LDSM.16.MT88.4 R164, [R198+0x4900] ;  /* 0x00490000c6a4783b */ /* 0x000eee0000004200 */
[C---:B------:R-:W-:Y:S08]  /*d010*/  HMMA.16816.F32.BF16 R44, R12.reuse, R172, R44 ;  /* 0x000000ac0c2c723c */ /* 0x040ff0000004182c */
[C---:B------:R-:W-:Y:S01]  /*d020*/  HMMA.16816.F32.BF16 R48, R12.reuse, R174, R48 ;  /* 0x000000ae0c30723c */ /* 0x040fe20000041830 */
[----:B------:R-:W5:Y:S07]  /*d030*/  LDSM.16.MT88.4 R172, [R200+0x4900] ;  /* 0x00490000c8ac783b */ /* 0x000f6e0000004200 */
[C---:B----4-:R-:W-:Y:S08]  /*d040*/  HMMA.16816.F32.BF16 R52, R12.reuse, R16, R52 ;  /* 0x000000100c34723c */ /* 0x050ff00000041834 */
[C---:B------:R-:W-:Y:S01]  /*d050*/  HMMA.16816.F32.BF16 R56, R12.reuse, R18, R56 ;  /* 0x000000120c38723c */ /* 0x040fe20000041838 */
[----:B------:R-:W4:Y:S07]  /*d060*/  LDSM.16.MT88.4 R16, [R199+0x4900] ;  /* 0x00490000c710783b */ /* 0x000f2e0000004200 */
[C---:B-1----:R-:W-:Y:S08]  /*d070*/  HMMA.16816.F32.BF16 R60, R12.reuse, R168, R60 ;  /* 0x000000a80c3c723c */ /* 0x042ff0000004183c */
[C---:B------:R-:W-:Y:S01]  /*d080*/  HMMA.16816.F32.BF16 R64, R12.reuse, R170, R64 ;  /* 0x000000aa0c40723c */ /* 0x040fe20000041840 */
[----:B------:R-:W-:Y:S07]  /*d090*/  LDSM.16.MT88.4 R168, [R198+0x1100] ;  /* 0x00110000c6a8783b */ /* 0x000fee0000004200 */
[C---:B--2---:R-:W-:Y:S08]  /*d0a0*/  HMMA.16816.F32.BF16 R68, R12.reuse, R160, R68 ;  /* 0x000000a00c44723c */ /* 0x044ff00000041844 */
[C---:B------:R-:W-:Y:S01]  /*d0b0*/  HMMA.16816.F32.BF16 R72, R12.reuse, R162, R72 ;  /* 0x000000a20c48723c */ /* 0x040fe20000041848 */
[----:B------:R-:W1:Y:S07]  /*d0c0*/  LDSM.16.MT88.4 R160, [R197+0x6900] ;  /* 0x00690000c5a0783b */ /* 0x000e6e0000004200 */
[C---:B---3--:R-:W-:Y:S08]  /*d0d0*/  HMMA.16816.F32.BF16 R76, R12.reuse, R164, R76 ;  /* 0x000000a40c4c723c */ /* 0x048ff0000004184c */
[C---:B------:R-:W-:Y:S01]  /*d0e0*/  HMMA.16816.F32.BF16 R80, R12.reuse, R166, R80 ;  /* 0x000000a60c50723c */ /* 0x040fe20000041850 */
[----:B------:R-:W2:Y:S07]  /*d0f0*/  LDSM.16.MT88.4 R164, [R198+0x6900] ;  /* 0x00690000c6a4783b */ /* 0x000eae0000004200 */
[C---:B-----5:R-:W-:Y:S01]  /*d100*/  HMMA.16816.F32.BF16 R84, R12.reuse, R172, R84 ;  /* 0x000000ac0c54723c */ /* 0x060fe20000041854 */
[----:B------:R-:W-:Y:S07]  /*d110*/  MUFU.EX2 R173, R26 ;  /* 0x0000001a00ad7308 */ /* 0x000fee0000000800 */
[C---:B------:R-:W-:Y:S03]  /*d120*/  HMMA.16816.F32.BF16 R88, R12.reuse, R174, R88 ;  /* 0x000000ae0c58723c */ /* 0x040fe60000041858 */
[----:B------:R3:W5:Y:S05]  /*d130*/  MUFU.EX2 R174, R23 ;  /* 0x0000001700ae7308 */ /* 0x00076a0000000800 */
[C---:B----4-:R-:W-:Y:S05]  /*d140*/  HMMA.16816.F32.BF16 R92, R12.reuse, R16, R92 ;  /* 0x000000100c5c723c */ /* 0x050fea000004185c */
[----:B------:R-:W4:Y:S03]  /*d150*/  MUFU.EX2 R175, R25 ;  /* 0x0000001900af7308 */ /* 0x000f260000000800 */
[C---:B------:R-:W-:Y:S01]  /*d160*/  HMMA.16816.F32.BF16 R96, R12.reuse, R18, R96 ;  /* 0x000000120c60723c */ /* 0x040fe20000041860 */
[----:B------:R-:W-:Y:S06]  /*d170*/  LDSM.16.MT88.4 R16, [R199+0x6900] ;  /* 0x00690000c710783b */ /* 0x000fec0000004200 */
[----:B------:R2:W2:Y:S01]  /*d180*/  MUFU.EX2 R172, R27 ;  /* 0x0000001b00ac7308 */ /* 0x0004a20000000800 */
[C---:B-1----:R-:W-:Y:S01]  /*d190*/  HMMA.16816.F32.BF16 R100, R12.reuse, R160, R100 ;  /* 0x000000a00c64723c */ /* 0x042fe20000041864 */
[----:B---3--:R-:W1:Y:S03]  /*d1a0*/  LDSM.16.MT88.4 R20, [R200+0x6900] ;  /* 0x00690000c814783b */ /* 0x008e660000004200 */
[----:B-----5:R-:W-:Y:S04]  /*d1b0*/  FADD.FTZ R0, R174, R0 ;  /* 0x00000000ae007221 */ /* 0x020fe80000010000 */
[C---:B------:R-:W-:Y:S01]  /*d1c0*/  HMMA.16816.F32.BF16 R104, R12.reuse, R162, R104 ;  /* 0x000000a20c68723c */ /* 0x040fe20000041868 */
[----:B------:R-:W3:Y:S03]  /*d1d0*/  LDSM.16.MT88.4 R160, [R197+0x1100] ;  /* 0x00110000c5a0783b */ /* 0x000ee60000004200 */
[----:B------:R-:W-:Y:S02]  /*d1e0*/  FADD.FTZ R0, R173, R0 ;  /* 0x00000000ad007221 */ /* 0x000fe40000010000 */
[----:B----4-:R-:W-:Y:S02]  /*d1f0*/  FADD.FTZ R2, R175, R2 ;  /* 0x00000002af027221 */ /* 0x010fe40000010000 */
[C---:B--2---:R-:W-:Y:S01]  /*d200*/  HMMA.16816.F32.BF16 R108, R12.reuse, R164, R108 ;  /* 0x000000a40c6c723c */ /* 0x044fe2000004186c */
[----:B------:R-:W2:Y:S07]  /*d210*/  LDSM.16.MT88.4 R24, [R200+0x1100] ;  /* 0x00110000c818783b */ /* 0x000eae0000004200 */
[C---:B------:R-:W-:Y:S04]  /*d220*/  HMMA.16816.F32.BF16 R112, R12.reuse, R166, R112 ;  /* 0x000000a60c70723c */ /* 0x040fe80000041870 */
[----:B------:R-:W-:Y:S01]  /*d230*/  FADD.FTZ R0, R172, R0 ;  /* 0x00000000ac007221 */ /* 0x000fe20000010000 */
[----:B------:R-:W-:Y:S03]  /*d240*/  LDSM.16.MT88.4 R164, [R200+0x3100] ;  /* 0x00310000c8a4783b */ /* 0x000fe60000004200 */
[C---:B-1----:R-:W-:Y:S08]  /*d250*/  HMMA.16816.F32.BF16 R116, R12.reuse, R20, R116 ;  /* 0x000000140c74723c */ /* 0x042ff00000041874 */
[C---:B------:R-:W-:Y:S01]  /*d260*/  HMMA.16816.F32.BF16 R120, R12.reuse, R22, R120 ;  /* 0x000000160c78723c */ /* 0x040fe20000041878 */
[----:B------:R-:W-:Y:S07]  /*d270*/  LDSM.16.MT88.4 R20, [R197+0x3100] ;  /* 0x00310000c514783b */ /* 0x000fee0000004200 */
[C---:B------:R-:W-:Y:S08]  /*d280*/  HMMA.16816.F32.BF16 R124, R12.reuse, R16, R124 ;  /* 0x000000100c7c723c */ /* 0x040ff0000004187c */
[----:B------:R-:W-:Y:S01]  /*d290*/  HMMA.16816.F32.BF16 R128, R12, R18, R128 ;  /* 0x000000120c80723c */ /* 0x000fe20000041880 */
[----:B------:R-:W1:Y:S06]  /*d2a0*/  LDSM.16.MT88.4 R16, [R199+0x1100] ;  /* 0x00110000c710783b */ /* 0x000e6c0000004200 */
[----:B------:R-:W-:Y:S02]  /*d2b0*/  F2FP.BF16.PACK_AB R12, R187, R188 ;  /* 0x000000bcbb0c723e */ /* 0x000fe400000010ff */
[----:B------:R-:W-:Y:S03]  /*d2c0*/  F2FP.BF16.PACK_AB R13, R174, R176 ;  /* 0x000000b0ae0d723e */ /* 0x000fe600000010ff */
[----:B------:R-:W-:Y:S02]  /*d2d0*/  F2FP.BF16.PACK_AB R14, R175, R186 ;  /* 0x000000baaf0e723e */ /* 0x000fe400000010ff */
[----:B------:R-:W-:Y:S07]  /*d2e0*/  F2FP.BF16.PACK_AB R15, R172, R173 ;  /* 0x000000adac0f723e */ /* 0x000fee00000010ff */
[C---:B---3--:R-:W-:Y:S08]  /*d2f0*/  HMMA.16816.F32.BF16 R4, R12.reuse, R160, R4 ;  /* 0x000000a00c04723c */ /* 0x048ff00000041804 */
[C---:B------:R-:W-:Y:S01]  /*d300*/  HMMA.16816.F32.BF16 R8, R12.reuse, R162, R8 ;  /* 0x000000a20c08723c */ /* 0x040fe20000041808 */
[----:B------:R-:W3:Y:S07]  /*d310*/  LDSM.16.MT88.4 R160, [R198+0x3100] ;  /* 0x00310000c6a0783b */ /* 0x000eee0000004200 */
[C---:B------:R-:W-:Y:S01]  /*d320*/  HMMA.16816.F32.BF16 R132, R12.reuse, R168, R132 ;  /* 0x000000a80c84723c */ /* 0x040fe20000041884 */
[----:B------:R-:W4:Y:S07]  /*d330*/  MUFU.EX2 R169, R28 ;  /* 0x0000001c00a97308 */ /* 0x000f2e0000000800 */
[C---:B------:R-:W-:Y:S03]  /*d340*/  HMMA.16816.F32.BF16 R136, R12.reuse, R170, R136 ;  /* 0x000000aa0c88723c */ /* 0x040fe60000041888 */
[----:B------:R5:W3:Y:S05]  /*d350*/  MUFU.EX2 R168, R29 ;  /* 0x0000001d00a87308 */ /* 0x000aea0000000800 */
[C---:B--2---:R-:W-:Y:S08]  /*d360*/  HMMA.16816.F32.BF16 R140, R12.reuse, R24, R140 ;  /* 0x000000180c8c723c */ /* 0x044ff0000004188c */
[C---:B------:R-:W-:Y:S01]  /*d370*/  HMMA.16816.F32.BF16 R144, R12.reuse, R26, R144 ;  /* 0x0000001a0c90723c */ /* 0x040fe20000041890 */
[----:B------:R-:W2:Y:S03]  /*d380*/  LDSM.16.MT88.4 R24, [R199+0x3100] ;  /* 0x00310000c718783b */ /* 0x000ea60000004200 */
[----:B----4-:R-:W-:Y:S04]  /*d390*/  FADD.FTZ R2, R169, R2 ;  /* 0x00000002a9027221 */ /* 0x010fe80000010000 */
[C---:B-1----:R-:W-:Y:S01]  /*d3a0*/  HMMA.16816.F32.BF16 R148, R12.reuse, R16, R148 ;  /* 0x000000100c94723c */ /* 0x042fe20000041894 */
[----:B-----5:R-:W-:Y:S07]  /*d3b0*/  LDSM.16.MT88.4 R28, [R199+0x7100] ;  /* 0x00710000c71c783b */ /* 0x020fee0000004200 */
[C---:B------:R-:W-:Y:S01]  /*d3c0*/  HMMA.16816.F32.BF16 R152, R12.reuse, R18, R152 ;  /* 0x000000120c98723c */ /* 0x040fe20000041898 */
[----:B------:R-:W1:Y:S07]  /*d3d0*/  LDSM.16.MT88.4 R16, [R197+0x5100] ;  /* 0x00510000c510783b */ /* 0x000e6e0000004200 */
[C---:B------:R-:W-:Y:S08]  /*d3e0*/  HMMA.16816.F32.BF16 R36, R12.reuse, R20, R36 ;  /* 0x000000140c24723c */ /* 0x040ff00000041824 */
[C---:B------:R-:W-:Y:S01]  /*d3f0*/  HMMA.16816.F32.BF16 R40, R12.reuse, R22, R40 ;  /* 0x000000160c28723c */ /* 0x040fe20000041828 */
[----:B------:R-:W4:Y:S07]  /*d400*/  LDSM.16.MT88.4 R20, [R198+0x5100] ;  /* 0x00510000c614783b */ /* 0x000f2e0000004200 */
[C---:B---3--:R-:W-:Y:S08]  /*d410*/  HMMA.16816.F32.BF16 R44, R12.reuse, R160, R44 ;  /* 0x000000a00c2c723c */ /* 0x048ff0000004182c */
[C---:B------:R-:W-:Y:S01]  /*d420*/  HMMA.16816.F32.BF16 R48, R12.reuse, R162, R48 ;  /* 0x000000a20c30723c */ /* 0x040fe20000041830 */
[----:B------:R-:W3:Y:S07]  /*d430*/  LDSM.16.MT88.4 R160, [R200+0x5100] ;  /* 0x00510000c8a0783b */ /* 0x000eee0000004200 */
[C---:B------:R-:W-:Y:S08]  /*d440*/  HMMA.16816.F32.BF16 R52, R12.reuse, R164, R52 ;  /* 0x000000a40c34723c */ /* 0x040ff00000041834 */
[C---:B------:R-:W-:Y:S01]  /*d450*/  HMMA.16816.F32.BF16 R56, R12.reuse, R166, R56 ;  /* 0x000000a60c38723c */ /* 0x040fe20000041838 */
[----:B------:R-:W5:Y:S07]  /*d460*/  LDSM.16.MT88.4 R164, [R199+0x5100] ;  /* 0x00510000c7a4783b */ /* 0x000f6e0000004200 */
[C---:B--2---:R-:W-:Y:S08]  /*d470*/  HMMA.16816.F32.BF16 R60, R12.reuse, R24, R60 ;  /* 0x000000180c3c723c */ /* 0x044ff0000004183c */
[C---:B------:R-:W-:Y:S01]  /*d480*/  HMMA.16816.F32.BF16 R64, R12.reuse, R26, R64 ;  /* 0x0000001a0c40723c */ /* 0x040fe20000041840 */
[----:B------:R-:W-:Y:S07]  /*d490*/  LDSM.16.MT88.4 R24, [R200+0x7100] ;  /* 0x00710000c818783b */ /* 0x000fee0000004200 */
[C---:B-1----:R-:W-:Y:S08]  /*d4a0*/  HMMA.16816.F32.BF16 R68, R12.reuse, R16, R68 ;  /* 0x000000100c44723c */ /* 0x042ff00000041844 */
[C---:B------:R-:W-:Y:S01]  /*d4b0*/  HMMA.16816.F32.BF16 R72, R12.reuse, R18, R72 ;  /* 0x000000120c48723c */ /* 0x040fe20000041848 */
[----:B------:R-:W1:Y:S07]  /*d4c0*/  LDSM.16.MT88.4 R16, [R197+0x7100] ;  /* 0x00710000c510783b */ /* 0x000e6e0000004200 */
[C---:B----4-:R-:W-:Y:S08]  /*d4d0*/  HMMA.16816.F32.BF16 R76, R12.reuse, R20, R76 ;  /* 0x000000140c4c723c */ /* 0x050ff0000004184c */
[C---:B------:R-:W-:Y:S01]  /*d4e0*/  HMMA.16816.F32.BF16 R80, R12.reuse, R22, R80 ;  /* 0x000000160c50723c */ /* 0x040fe20000041850 */
[----:B------:R-:W2:Y:S07]  /*d4f0*/  LDSM.16.MT88.4 R20, [R198+0x7100] ;  /* 0x00710000c614783b */ /* 0x000eae0000004200 */
[C---:B---3--:R-:W-:Y:S08]  /*d500*/  HMMA.16816.F32.BF16 R84, R12.reuse, R160, R84 ;  /* 0x000000a00c54723c */ /* 0x048ff00000041854 */
[C---:B------:R-:W-:Y:S08]  /*d510*/  HMMA.16816.F32.BF16 R88, R12.reuse, R162, R88 ;  /* 0x000000a20c58723c */ /* 0x040ff00000041858 */
        /* <DEDUP_REMOVED lines=11> */
[----:B------:R-:W4:Y:S07]  /*d5d0*/  LDSM.16.MT88.4 R24, [R199+0x1900] ;  /* 0x00190000c718783b */ /* 0x000f2e0000004200 */
[C---:B------:R-:W-:Y:S08]  /*d5e0*/  HMMA.16816.F32.BF16 R124, R12.reuse, R28, R124 ;  /* 0x0000001c0c7c723c */ /* 0x040ff0000004187c */
[----:B------:R-:W-:Y:S07]  /*d5f0*/  HMMA.16816.F32.BF16 R128, R12, R30, R128 ;  /* 0x0000001e0c80723c */ /* 0x000fee0000041880 */
[----:B------:R-:W-:Y:S02]  /*d600*/  F2FP.BF16.PACK_AB R12, R168, R169 ;  /* 0x000000a9a80c723e */ /* 0x000fe400000010ff */
[----:B------:R-:W-:Y:S03]  /*d610*/  F2FP.BF16.PACK_AB R13, R158, R159 ;  /* 0x0000009f9e0d723e */ /* 0x000fe600000010ff */
[----:B------:R-:W-:Y:S02]  /*d620*/  F2FP.BF16.PACK_AB R14, R33, R32 ;  /* 0x00000020210e723e */ /* 0x000fe400000010ff */
[----:B------:R-:W-:Y:S07]  /*d630*/  F2FP.BF16.PACK_AB R15, R157, R34 ;  /* 0x000000229d0f723e */ /* 0x000fee00000010ff */
[C---:B---3--:R-:W-:Y:S01]  /*d640*/  HMMA.16816.F32.BF16 R160, R12.reuse, R164, R4 ;  /* 0x000000a40ca0723c */ /* 0x048fe20000041804 */
[----:B------:R-:W3:Y:S07]  /*d650*/  LDSM.16.MT88.4 R4, [R197+0x3900] ;  /* 0x00390000c504783b */ /* 0x000eee0000004200 */
        /* <DEDUP_REMOVED lines=11> */
[C---:B---3--:R-:W-:Y:S08]  /*d710*/  HMMA.16816.F32.BF16 R36, R12.reuse, R4, R36 ;  /* 0x000000040c24723c */ /* 0x048ff00000041824 */
[C---:B------:R-:W-:Y:S01]  /*d720*/  HMMA.16816.F32.BF16 R40, R12.reuse, R6, R40 ;  /* 0x000000060c28723c */ /* 0x040fe20000041828 */
[----:B------:R-:W3:Y:S07]  /*d730*/  LDSM.16.MT88.4 R4, [R198+0x5900] ;  /* 0x00590000c604783b */ /* 0x000eee0000004200 */
[C---:B-----5:R-:W-:Y:S08]  /*d740*/  HMMA.16816.F32.BF16 R44, R12.reuse, R8, R44 ;  /* 0x000000080c2c723c */ /* 0x060ff0000004182c */
        /* <DEDUP_REMOVED lines=18> */
[C---:B------:R-:W-:Y:S08]  /*d870*/  HMMA.16816.F32.BF16 R96, R12.reuse, R18, R96 ;  /* 0x000000120c60723c */ /* 0x040ff00000041860 */
[C---:B--2---:R-:W-:Y:S08]  /*d880*/  HMMA.16816.F32.BF16 R100, R12.reuse, R20, R100 ;  /* 0x000000140c64723c */ /* 0x044ff00000041864 */
[C---:B------:R-:W-:Y:S08]  /*d890*/  HMMA.16816.F32.BF16 R104, R12.reuse, R22, R104 ;  /* 0x000000160c68723c */ /* 0x040ff00000041868 */
[C---:B----4-:R-:W-:Y:S08]  /*d8a0*/  HMMA.16816.F32.BF16 R108, R12.reuse, R24, R108 ;  /* 0x000000180c6c723c */ /* 0x050ff0000004186c */
[C---:B------:R-:W-:Y:S08]  /*d8b0*/  HMMA.16816.F32.BF16 R112, R12.reuse, R26, R112 ;  /* 0x0000001a0c70723c */ /* 0x040ff00000041870 */
[C---:B---3--:R-:W-:Y:S07]  /*d8c0*/  HMMA.16816.F32.BF16 R116, R12.reuse, R4, R116 ;  /* 0x000000040c74723c */ /* 0x048fee0000041874 */
[----:B------:R-:W-:Y:S01]  /*d8d0*/  FADD.FTZ R4, R159, R0 ;  /* 0x000000009f047221 */ /* 0x000fe20000010000 */
[C---:B------:R-:W-:Y:S04]  /*d8e0*/  HMMA.16816.F32.BF16 R120, R12.reuse, R6, R120 ;  /* 0x000000060c78723c */ /* 0x040fe80000041878 */
[----:B------:R-:W-:Y:S02]  /*d8f0*/  FADD.FTZ R0, R168, R2 ;  /* 0x00000002a8007221 */ /* 0x000fe40000010000 */
[----:B------:R-:W-:Y:S01]  /*d900*/  FADD.FTZ R4, R158, R4 ;  /* 0x000000049e047221 */ /* 0x000fe20000010000 */
[----:B------:R-:W-:Y:S01]  /*d910*/  MOV R158, R3 ;  /* 0x00000003009e7202 */ /* 0x000fe20000000f00 */
[C---:B-----5:R-:W-:Y:S04]  /*d920*/  HMMA.16816.F32.BF16 R124, R12.reuse, R8, R124 ;  /* 0x000000080c7c723c */ /* 0x060fe8000004187c */
[----:B------:R-:W-:Y:S02]  /*d930*/  FADD.FTZ R2, R32, R0 ;  /* 0x0000000020027221 */ /* 0x000fe40000010000 */
[----:B------:R-:W-:Y:S02]  /*d940*/  FADD.FTZ R0, R34, R4 ;  /* 0x0000000422007221 */ /* 0x000fe40000010000 */
[----:B------:R-:W-:Y:S04]  /*d950*/  HMMA.16816.F32.BF16 R128, R12, R10, R128 ;  /* 0x0000000a0c80723c */ /* 0x000fe80000041880 */
[----:B------:R-:W-:Y:S02]  /*d960*/  FADD.FTZ R244, R33, R2 ;  /* 0x0000000221f47221 */ /* 0x000fe40000010000 */
[----:B------:R-:W-:Y:S01]  /*d970*/  FADD.FTZ R245, R157, R0 ;  /* 0x000000009df57221 */ /* 0x000fe20000010000 */
[----:B------:R-:W-:Y:S01]  /*d980*/  MOV R157, R156 ;  /* 0x0000009c009d7202 */ /* 0x000fe20000000f00 */
[----:B------:R-:W-:-:S05]  /*d990*/  @P0 BRA `(.L_x_1618) ;  /* 0xffffcd4000000947 */ /* 0x000fca000383ffff */
.L_x_1617:
[----:B------:R-:W-:-:S13]  /*d9a0*/  ISETP.GE.AND P0, PT, R223, R233, PT ;  /* 0x000000e9df00720c */ /* 0x000fda0003f06270 */
[----:B------:R-:W-:Y:S05]  /*d9b0*/  @!P0 BRA `(.L_x_1619) ;  /* 0x00003f5000008947 */ /* 0x000fea0003800000 */
[----:B------:R-:W2:Y:S01]  /*d9c0*/  LDL.64 R6, [R1+0x30] ;  /* 0x0000300001067983 */ /* 0x000ea20000100a00 */
[----:B------:R-:W-:-:S03]  /*d9d0*/  ULDC.64 UR4, c[0x0][0x208] ;  /* 0x0000820000047ab9 */ /* 0x000fc60000000a00 */
[----:B------:R-:W2:Y:S04]  /*d9e0*/  LDL.64 R4, [R1+0x18] ;  /* 0x0000180001047983 */ /* 0x000ea80000100a00 */
[----:B------:R-:W3:Y:S04]  /*d9f0*/  LDL.64 R10, [R1+0x28] ;  /* 0x00002800010a7983 */ /* 0x000ee80000100a00 */
[----:B------:R-:W4:Y:S01]  /*da00*/  LDL.64 R8, [R1+0x20] ;  /* 0x0000200001087983 */ /* 0x000f220000100a00 */
[----:B------:R-:W-:Y:S01]  /*da10*/  MOV R158, R3 ;  /* 0x00000003009e7202 */ /* 0x000fe20000000f00 */
[----:B------:R-:W-:Y:S01]  /*da20*/  IMAD.MOV.U32 R157, RZ, RZ, R156 ;  /* 0x000000ffff9d7224 */ /* 0x000fe200078e009c */
[----:B------:R-:W-:-:S02]  /*da30*/  USHF.L.U64.HI UR5, UR4, 0x5, UR5 ;  /* 0x0000000504057899 */ /* 0x000fc40008010205 */
[----:B------:R-:W-:Y:S01]  /*da40*/  USHF.L.U32 UR4, UR4, 0x5, URZ ;  /* 0x0000000504047899 */ /* 0x000fe2000800063f */
[----:B--2---:R-:W-:-:S05]  /*da50*/  MOV R4, R6 ;  /* 0x0000000600047202 */ /* 0x004fca0000000f00 */
[----:B------:R1:W-:Y:S01]  /*da60*/  STL.64 [R1+0x18], R4 ;  /* 0x0000180401007387 */ /* 0x0003e20000100a00 */
[C---:B------:R-:W-:Y:S02]  /*da70*/  IADD3 R230, P6, R6.reuse, 0x40, RZ ;  /* 0x0000004006e67810 */ /* 0x040fe40007fde0ff */
[C---:B------:R-:W-:Y:S02]  /*da80*/  IADD3 R226, P0, R6.reuse, 0xc0, RZ ;  /* 0x000000c006e27810 */ /* 0x040fe40007f1e0ff */
[----:B------:R-:W-:Y:S01]  /*da90*/  IADD3 R228, P5, R6, 0x80, RZ ;  /* 0x0000008006e47810 */ /* 0x000fe20007fbe0ff */
[--C-:B------:R-:W-:Y:S01]  /*daa0*/  IMAD.X R231, RZ, RZ, R5.reuse, P6 ;  /* 0x000000ffffe77224 */ /* 0x100fe200030e0605 */
[C---:B---3--:R-:W-:Y:S01]  /*dab0*/  IADD3 R248, P6, R10.reuse, 0x40, RZ ;  /* 0x000000400af87810 */ /* 0x048fe20007fde0ff */
[--C-:B------:R-:W-:Y:S01]  /*dac0*/  IMAD.X R227, RZ, RZ, R5.reuse, P0 ;  /* 0x000000ffffe37224 */ /* 0x100fe200000e0605 */
[C---:B------:R-:W-:Y:S01]  /*dad0*/  IADD3 R241, P0, R10.reuse, 0xc0, RZ ;  /* 0x000000c00af17810 */ /* 0x040fe20007f1e0ff */
[----:B------:R-:W-:Y:S01]  /*dae0*/  IMAD.X R229, RZ, RZ, R5, P5 ;  /* 0x000000ffffe57224 */ /* 0x000fe200028e0605 */
[----:B------:R-:W-:Y:S01]  /*daf0*/  IADD3 R243, P5, R10, 0x80, RZ ;  /* 0x000000800af37810 */ /* 0x000fe20007fbe0ff */
[----:B----4-:R-:W-:-:S02]  /*db00*/  IMAD.X R247, RZ, RZ, R9, P6 ;  /* 0x000000fffff77224 */ /* 0x010fc400030e0609 */
[----:B------:R-:W-:Y:S01]  /*db10*/  IMAD.X R240, RZ, RZ, R9, P0 ;  /* 0x000000fffff07224 */ /* 0x000fe200000e0609 */
[----:B------:R-:W-:Y:S02]  /*db20*/  IADD3.X R242, RZ, R9, RZ, P5, !PT ;  /* 0x00000009fff27210 */ /* 0x000fe40002ffe4ff */
.L_x_1628:
[----:B------:R-:W2:Y:S01]  /*db30*/  LDL.64 R24, [R1+0x18] ;  /* 0x0000180001187983 */ /* 0x000ea20000100a00 */
[----:B------:R-:W-:Y:S04]  /*db40*/  DEPBAR.LE SB0, 0x0 ;  /* 0x000080000000791a */ /* 0x000fe80000000000 */
[----:B------:R-:W3:Y:S01]  /*db50*/  LDL.64 R16, [R1+0x30] ;  /* 0x0000300001107983 */ /* 0x000ee20000100a00 */
[----:B------:R-:W-:Y:S01]  /*db60*/  IMAD.MOV.U32 R2, RZ, RZ, 0x6 ;  /* 0x00000006ff027424 */ /* 0x000fe200078e00ff */
[----:B-1----:R-:W-:Y:S01]  /*db70*/  SHF.R.S32.HI R4, RZ, 0x1f, R223 ;  /* 0x0000001fff047819 */ /* 0x002fe200000114df */
[----:B------:R-:W-:Y:S02]  /*db80*/  IMAD.MOV.U32 R0, RZ, RZ, c[0x0][0x208] ;  /* 0x00008200ff007624 */ /* 0x000fe400078e00ff */
[----:B------:R-:W-:Y:S01]  /*db90*/  BAR.SYNC.DEFER_BLOCKING 0x0 ;  /* 0x0000000000007b1d */ /* 0x000fe20000010000 */
[----:B------:R-:W-:Y:S02]  /*dba0*/  IMAD.MOV.U32 R18, RZ, RZ, c[0x0][0x208] ;  /* 0x00008200ff127624 */ /* 0x000fe400078e00ff */
[----:B------:R-:W-:Y:S01]  /*dbb0*/  SHF.L.U64.HI R0, R0, R2, c[0x0][0x20c] ;  /* 0x0000830000007619 */ /* 0x000fe20000010202 */
[----:B------:R-:W-:Y:S02]  /*dbc0*/  IMAD.MOV.U32 R238, RZ, RZ, c[0x0][0x1e0] ;  /* 0x00007800ffee7624 */ /* 0x000fe400078e00ff */
[----:B------:R-:W-:Y:S02]  /*dbd0*/  IMAD.SHL.U32 R18, R18, 0x40, RZ ;  /* 0x0000004012127824 */ /* 0x000fe400078e00ff */
[----:B------:R-:W-:Y:S02]  /*dbe0*/  IMAD R0, R0, R223, RZ ;  /* 0x000000df00007224 */ /* 0x000fe400078e02ff */
[CC--:B------:R-:W-:Y:S04]  /*dbf0*/  IMAD.WIDE.U32 R12, R223.reuse, R18.reuse, UR4 ;  /* 0x00000004df0c7e25 */ /* 0x0c0fe8000f8e0012 */
[-C--:B------:R-:W-:Y:S02]  /*dc00*/  IMAD R0, R4, R18.reuse, R0 ;  /* 0x0000001204007224 */ /* 0x080fe400078e0200 */
[CC--:B------:R-:W-:Y:S04]  /*dc10*/  IMAD.WIDE.U32 R4, R223.reuse, R18.reuse, R230 ;  /* 0x00000012df047225 */ /* 0x0c0fe800078e00e6 */
[C---:B------:R-:W-:Y:S01]  /*dc20*/  IMAD.WIDE.U32 R6, R223.reuse, R18, R228 ;  /* 0x00000012df067225 */ /* 0x040fe200078e00e4 */
[----:B------:R-:W-:Y:S03]  /*dc30*/  LDSM.16.M88.4 R32, [R203+0x10100] ;  /* 0x01010000cb20783b */ /* 0x000fe60000000200 */
[----:B------:R-:W-:Y:S01]  /*dc40*/  IMAD.IADD R7, R0, 0x1, R7 ;  /* 0x0000000100077824 */ /* 0x000fe200078e0207 */
[----:B------:R-:W-:Y:S01]  /*dc50*/  LEA R22, P6, R6, c[0x0][0x1f8], 0x1 ;  /* 0x00007e0006167a11 */ /* 0x000fe200078c08ff */
[----:B------:R-:W-:Y:S01]  /*dc60*/  IMAD.SHL.U32 R238, R238, 0x20, RZ ;  /* 0x00000020eeee7824 */ /* 0x000fe200078e00ff */
[----:B------:R-:W1:Y:S02]  /*dc70*/  LDSM.16.M88.4 R8, [R196+0x8100] ;  /* 0x00810000c408783b */ /* 0x000e640000000200 */
[----:B------:R-:W-:Y:S01]  /*dc80*/  LEA.HI.X R23, R6, c[0x0][0x1fc], R7, 0x1, P6 ;  /* 0x00007f0006177a11 */ /* 0x000fe200030f0c07 */
[----:B------:R-:W-:Y:S02]  /*dc90*/  IMAD.MOV.U32 R232, RZ, RZ, 0x5 ;  /* 0x00000005ffe87424 */ /* 0x000fe400078e00ff */
[----:B------:R-:W-:Y:S01]  /*dca0*/  IMAD.MOV.U32 R224, RZ, RZ, c[0x0][0x1e0] ;  /* 0x00007800ffe07624 */ /* 0x000fe200078e00ff */
[----:B------:R-:W-:Y:S04]  /*dcb0*/  LDSM.16.M88.4 R168, [R196+0x9900] ;  /* 0x00990000c4a8783b */ /* 0x000fe80000000200 */
[----:B------:R-:W-:Y:S01]  /*dcc0*/  SHF.L.U64.HI R224, R224, R232, c[0x0][0x1e4] ;  /* 0x00007900e0e07619 */ /* 0x000fe200000102e8 */
[----:B------:R-:W-:Y:S05]  /*dcd0*/  LDSM.16.M88.4 R172, [R204+0x10100] ;  /* 0x01010000ccac783b */ /* 0x000fea0000000200 */
[----:B------:R-:W-:Y:S05]  /*dce0*/  LDSM.16.M88.4 R176, [R207] ;  /* 0x00000000cfb0783b */ /* 0x000fea0000000200 */
[----:B------:R-:W-:Y:S05]  /*dcf0*/  LDSM.16.M88.4 R180, [R222] ;  /* 0x00000000deb4783b */ /* 0x000fea0000000200 */
[----:B------:R-:W-:Y:S05]  /*dd00*/  LDSM.16.M88.4 R184, [R221] ;  /* 0x00000000ddb8783b */ /* 0x000fea0000000200 */
[----:B------:R-:W-:Y:S05]  /*dd10*/  LDSM.16.M88.4 R188, [R220] ;  /* 0x00000000dcbc783b */ /* 0x000fea0000000200 */
[----:B------:R-:W4:Y:S05]  /*dd20*/  LDL R159, [R1+0x3c] ;  /* 0x00003c00019f7983 */ /* 0x000f2a0000100800 */
[----:B------:R-:W5:Y:S05]  /*dd30*/  LDL.64 R234, [R1+0x20] ;  /* 0x0000200001ea7983 */ /* 0x000f6a0000100a00 */
[----:B------:R-:W5:Y:S01]  /*dd40*/  LDL.64 R236, [R1+0x28] ;  /* 0x0000280001ec7983 */ /* 0x000f620000100a00 */
[-C--:B--2---:R-:W-:Y:S04]  /*dd50*/  IMAD.WIDE.U32 R2, R223, R18.reuse, R24 ;  /* 0x00000012df027225 */ /* 0x084fe800078e0018 */
[----:B------:R-:W-:Y:S01]  /*dd60*/  IMAD.IADD R3, R3, 0x1, R0 ;  /* 0x0000000103037824 */ /* 0x000fe200078e0200 */
[C---:B------:R-:W-:Y:S04]  /*dd70*/  LEA R20, P0, R2.reuse, c[0x0][0x1f8], 0x1 ;  /* 0x00007e0002147a11 */ /* 0x040fe800078008ff */
[----:B------:R-:W-:Y:S01]  /*dd80*/  LEA.HI.X R21, R2, c[0x0][0x1fc], R3, 0x1, P0 ;  /* 0x00007f0002157a11 */ /* 0x000fe200000f0c03 */
[----:B------:R-:W-:Y:S01]  /*dd90*/  IMAD.IADD R2, R0, 0x1, R5 ;  /* 0x0000000100027824 */ /* 0x000fe200078e0205 */
[C---:B------:R-:W-:Y:S04]  /*dda0*/  LEA R14, P0, R4.reuse, c[0x0][0x1f8], 0x1 ;  /* 0x00007e00040e7a11 */ /* 0x040fe800078008ff */
[----:B------:R-:W-:Y:S01]  /*ddb0*/  LEA.HI.X R15, R4, c[0x0][0x1fc], R2, 0x1, P0 ;  /* 0x00007f00040f7a11 */ /* 0x000fe200000f0c02 */
[----:B------:R-:W-:Y:S01]  /*ddc0*/  IMAD.WIDE.U32 R4, R223, R18, R226 ;  /* 0x00000012df047225 */ /* 0x000fe200078e00e2 */
[-C--:B---3--:R-:W-:Y:S02]  /*ddd0*/  IADD3 R3, P0, R16, R12.reuse, RZ ;  /* 0x0000000c10037210 */ /* 0x088fe40007f1e0ff */
[----:B------:R-:W2:Y:S01]  /*dde0*/  LDSM.16.M88.4 R16, [R196+0x8900] ;  /* 0x00890000c410783b */ /* 0x000ea20000000200 */
[----:B------:R-:W-:Y:S01]  /*ddf0*/  IMAD.IADD R2, R0, 0x1, R13 ;  /* 0x0000000100027824 */ /* 0x000fe200078e020d */
[----:B------:R-:W-:Y:S01]  /*de00*/  LEA R28, P5, R4, c[0x0][0x1f8], 0x1 ;  /* 0x00007e00041c7a11 */ /* 0x000fe200078a08ff */
[----:B------:R-:W-:Y:S02]  /*de10*/  IMAD.IADD R0, R0, 0x1, R5 ;  /* 0x0000000100007824 */ /* 0x000fe400078e0205 */
[----:B------:R-:W-:Y:S01]  /*de20*/  IMAD.X R5, R2, 0x1, R25, P0 ;  /* 0x0000000102057824 */ /* 0x000fe200000e0619 */
[C---:B------:R-:W-:Y:S01]  /*de30*/  LEA R192, P0, R3.reuse, c[0x0][0x1f8], 0x1 ;  /* 0x00007e0003c07a11 */ /* 0x040fe200078008ff */
[----:B------:R-:W3:Y:S01]  /*de40*/  LDSM.16.M88.4 R24, [R196+0x9100] ;  /* 0x00910000c418783b */ /* 0x000ee20000000200 */
[----:B------:R-:W-:Y:S02]  /*de50*/  LEA.HI.X R29, R4, c[0x0][0x1fc], R0, 0x1, P5 ;  /* 0x00007f00041d7a11 */ /* 0x000fe400028f0c00 */
[----:B------:R-:W-:Y:S02]  /*de60*/  LEA.HI.X R193, R3, c[0x0][0x1fc], R5, 0x1, P0 ;  /* 0x00007f0003c17a11 */ /* 0x000fe400000f0c05 */
[----:B------:R-:W-:Y:S01]  /*de70*/  @!PT LDS RZ, [RZ] ;  /* 0x00000000fffff984 */ /* 0x000fe20000000800 */
[----:B------:R-:W-:Y:S01]  /*de80*/  @!PT LDS RZ, [RZ] ;  /* 0x00000000fffff984 */ /* 0x000fe20000000800 */
[----:B------:R-:W-:Y:S01]  /*de90*/  @!PT LDS RZ, [RZ] ;  /* 0x00000000fffff984 */ /* 0x000fe20000000800 */
[----:B------:R3:W-:Y:S01]  /*dea0*/  LDGSTS.E.BYPASS.LTC128B.128 [R225+0x100], [R20.64], !P4 ;  /* 0x0010000014e17fae */ /* 0x0007e2000e101d4c */
[-C--:B------:R-:W-:Y:S02]  /*deb0*/  IADD3 R0, P6, R230, R12.reuse, RZ ;  /* 0x0000000ce6007210 */ /* 0x080fe40007fde0ff */
[-C--:B------:R-:W-:Y:S02]  /*dec0*/  IADD3 R3, P5, R228, R12.reuse, RZ ;  /* 0x0000000ce4037210 */ /* 0x080fe40007fbe0ff */
[----:B------:R-:W-:Y:S01]  /*ded0*/  IADD3 R12, P0, R226, R12, RZ ;  /* 0x0000000ce20c7210 */ /* 0x000fe20007f1e0ff */
[----:B------:R2:W-:Y:S01]  /*dee0*/  LDGSTS.E.BYPASS.LTC128B.128 [R225+0x2100], [R14.64], !P3 ;  /* 0x021000000ee17fae */ /* 0x0005e2000d901d4c */
[----:B------:R-:W-:Y:S01]  /*def0*/  IMAD.X R5, R2, 0x1, R231, P6 ;  /* 0x0000000102057824 */ /* 0x000fe200030e06e7 */
[----:B------:R-:W-:Y:S01]  /*df00*/  LEA R30, P6, R0, c[0x0][0x1f8], 0x1 ;  /* 0x00007e00001e7a11 */ /* 0x000fe200078c08ff */
[C---:B------:R-:W-:Y:S01]  /*df10*/  IMAD.X R6, R2.reuse, 0x1, R229, P5 ;  /* 0x0000000102067824 */ /* 0x040fe200028e06e5 */
[C---:B------:R-:W-:Y:S01]  /*df20*/  LEA R194, P5, R3.reuse, c[0x0][0x1f8], 0x1 ;  /* 0x00007e0003c27a11 */ /* 0x040fe200078a08ff */
[----:B------:R-:W-:Y:S01]  /*df30*/  IMAD.X R4, R2, 0x1, R227, P0 ;  /* 0x0000000102047824 */ /* 0x000fe200000e06e3 */
[----:B------:R-:W-:Y:S01]  /*df40*/  LEA R2, P0, R12, c[0x0][0x1f8], 0x1 ;  /* 0x00007e000c027a11 */ /* 0x000fe200078008ff */
[----:B------:R3:W-:Y:S01]  /*df50*/  LDGSTS.E.BYPASS.LTC128B.128 [R225+0x4100], [R22.64], !P2 ;  /* 0x0410000016e17fae */ /* 0x0007e2000d101d4c */
[----:B------:R-:W-:Y:S02]  /*df60*/  LEA.HI.X R31, R0, c[0x0][0x1fc], R5, 0x1, P6 ;  /* 0x00007f00001f7a11 */ /* 0x000fe400030f0c05 */
[----:B------:R-:W-:Y:S02]  /*df70*/  LEA.HI.X R195, R3, c[0x0][0x1fc], R6, 0x1, P5 ;  /* 0x00007f0003c37a11 */ /* 0x000fe400028f0c06 */
[----:B------:R-:W-:Y:S01]  /*df80*/  LEA.HI.X R3, R12, c[0x0][0x1fc], R4, 0x1, P0 ;  /* 0x00007f000c037a11 */ /* 0x000fe200000f0c04 */
[----:B------:R3:W-:Y:S01]  /*df90*/  LDGSTS.E.BYPASS.LTC128B.128 [R225+0x6100], [R28.64], !P1 ;  /* 0x061000001ce17fae */ /* 0x0007e2000c901d4c */
[C---:B-1----:R-:W-:Y:S01]  /*dfa0*/  HMMA.16816.F32.BF16 R4, R32.reuse, R8, RZ ;  /* 0x000000082004723c */ /* 0x042fe200000418ff */
[----:B------:R-:W-:Y:S02]  /*dfb0*/  PLOP3.LUT P5, PT, PT, PT, UP2, 0x80, 0x0 ;  /* 0x000000000000781c */ /* 0x000fe40003faf028 */
[----:B------:R-:W-:Y:S01]  /*dfc0*/  ISETP.GT.AND P6, PT, R223, R233, PT ;  /* 0x000000e9df00720c */ /* 0x000fe20003fc4270 */
[----:B------:R1:W-:Y:S01]  /*dfd0*/  LDGSTS.E.BYPASS.LTC128B.128 [R225+0x1100], [R192.64], !P4 ;  /* 0x01100000c0e17fae */ /* 0x0003e2000e101d4c */
[----:B------:R-:W-:Y:S03]  /*dfe0*/  PLOP3.LUT P0, PT, PT, PT, UP2, 0x80, 0x0 ;  /* 0x000000000000781c */ /* 0x000fe60003f0f028 */
[C---:B------:R-:W-:Y:S01]  /*dff0*/  HMMA.16816.F32.BF16 R8, R32.reuse, R10, RZ ;  /* 0x0000000a2008723c */ /* 0x040fe200000418ff */
[----:B------:R1:W-:Y:S05]  /*e000*/  LDGSTS.E.BYPASS.LTC128B.128 [R225+0x3100], [R30.64], !P3 ;  /* 0x031000001ee17fae */ /* 0x0003ea000d901d4c */
[----:B------:R1:W-:Y:S02]  /*e010*/  LDGSTS.E.BYPASS.LTC128B.128 [R225+0x5100], [R194.64], !P2 ;  /* 0x05100000c2e17fae */ /* 0x0003e4000d101d4c */
[C---:B--2---:R-:W-:Y:S03]  /*e020*/  HMMA.16816.F32.BF16 R12, R32.reuse, R16, RZ ;  /* 0x00000010200c723c */ /* 0x044fe600000418ff */
[----:B------:R2:W-:Y:S01]  /*e030*/  LDGSTS.E.BYPASS.LTC128B.128 [R225+0x7100], [R2.64], !P1 ;  /* 0x0710000002e17fae */ /* 0x0005e2000c901d4c */
[----:B----4-:R-:W-:Y:S04]  /*e040*/  @P5 IMAD.HI.U32 R156, R159, c[0x0][0x2c8], RZ ;  /* 0x0000b2009f9c5a27 */ /* 0x010fe800078e00ff */
[C---:B------:R-:W-:Y:S01]  /*e050*/  HMMA.16816.F32.BF16 R16, R32.reuse, R18, RZ ;  /* 0x000000122010723c */ /* 0x040fe200000418ff */
[----:B------:R-:W0:Y:S03]  /*e060*/  LDGDEPBAR ;  /* 0x00000000000079af */ /* 0x000e260000000000 */
[----:B------:R-:W-:Y:S04]  /*e070*/  @P0 SHF.R.U32.HI R159, RZ, c[0x0][0x2cc], R156 ;  /* 0x0000b300ff9f0a19 */ /* 0x000fe8000001169c */
[C---:B---3--:R-:W-:Y:S08]  /*e080*/  HMMA.16816.F32.BF16 R20, R32.reuse, R24, RZ ;  /* 0x000000182014723c */ /* 0x048ff000000418ff */
[C---:B------:R-:W-:Y:S08]  /*e090*/  HMMA.16816.F32.BF16 R24, R32.reuse, R26, RZ ;  /* 0x0000001a2018723c */ /* 0x040ff000000418ff */
[C---:B-1----:R-:W-:Y:S08]  /*e0a0*/  HMMA.16816.F32.BF16 R28, R32.reuse, R168, RZ ;  /* 0x000000a8201c723c */ /* 0x042ff000000418ff */
[----:B------:R-:W-:Y:S01]  /*e0b0*/  HMMA.16816.F32.BF16 R32, R32, R170, RZ ;  /* 0x000000aa2020723c */ /* 0x000fe200000418ff */
[----:B------:R-:W-:Y:S07]  /*e0c0*/  LDSM.16.M88.4 R168, [R206+0x10100] ;  /* 0x01010000cea8783b */ /* 0x000fee0000000200 */
[C---:B------:R-:W-:Y:S08]  /*e0d0*/  HMMA.16816.F32.BF16 R4, R172.reuse, R176, R4 ;  /* 0x000000b0ac04723c */ /* 0x040ff00000041804 */
[C---:B------:R-:W-:Y:S01]  /*e0e0*/  HMMA.16816.F32.BF16 R8, R172.reuse, R178, R8 ;  /* 0x000000b2ac08723c */ /* 0x040fe20000041808 */
[----:B------:R-:W1:Y:S07]  /*e0f0*/  LDSM.16.M88.4 R176, [R202+0x8100] ;  /* 0x00810000cab0783b */ /* 0x000e6e0000000200 */
[C---:B------:R-:W-:Y:S08]  /*e100*/  HMMA.16816.F32.BF16 R12, R172.reuse, R180, R12 ;  /* 0x000000b4ac0c723c */ /* 0x040ff0000004180c */
[C---:B------:R-:W-:Y:S01]  /*e110*/  HMMA.16816.F32.BF16 R16, R172.reuse, R182, R16 ;  /* 0x000000b6ac10723c */ /* 0x040fe20000041810 */
[----:B------:R-:W3:Y:S07]  /*e120*/  LDSM.16.M88.4 R180, [R202+0x8900] ;  /* 0x00890000cab4783b */ /* 0x000eee0000000200 */
[C---:B------:R-:W-:Y:S08]  /*e130*/  HMMA.16816.F32.BF16 R20, R172.reuse, R184, R20 ;  /* 0x000000b8ac14723c */ /* 0x040ff00000041814 */
[C---:B------:R-:W-:Y:S01]  /*e140*/  HMMA.16816.F32.BF16 R24, R172.reuse, R186, R24 ;  /* 0x000000baac18723c */ /* 0x040fe20000041818 */
[----:B------:R-:W4:Y:S07]  /*e150*/  LDSM.16.M88.4 R184, [R202+0x9100] ;  /* 0x00910000cab8783b */ /* 0x000f2e0000000200 */
[C---:B------:R-:W-:Y:S08]  /*e160*/  HMMA.16816.F32.BF16 R28, R172.reuse, R188, R28 ;  /* 0x000000bcac1c723c */ /* 0x040ff0000004181c */
[----:B------:R-:W-:Y:S01]  /*e170*/  HMMA.16816.F32.BF16 R32, R172, R190, R32 ;  /* 0x000000beac20723c */ /* 0x000fe20000041820 */
[----:B------:R-:W2:Y:S05]  /*e180*/  LDSM.16.M88.4 R172, [R202+0x9900] ;  /* 0x00990000caac783b */ /* 0x000eaa0000000200 */
[----:B------:R-:W-:Y:S02]  /*e190*/  LDSM.16.M88.4 R188, [R201+0x1000] ;  /* 0x00100000c9bc783b */ /* 0x000fe40000000200 */
[C---:B-1----:R-:W-:Y:S08]  /*e1a0*/  HMMA.16816.F32.BF16 R4, R168.reuse, R176, R4 ;  /* 0x000000b0a804723c */ /* 0x042ff00000041804 */
[C---:B------:R-:W-:Y:S01]  /*e1b0*/  HMMA.16816.F32.BF16 R8, R168.reuse, R178, R8 ;  /* 0x000000b2a808723c */ /* 0x040fe20000041808 */
[----:B------:R-:W-:Y:S07]  /*e1c0*/  LDSM.16.M88.4 R176, [R205+0x10100] ;  /* 0x01010000cdb0783b */ /* 0x000fee0000000200 */
[C---:B---3--:R-:W-:Y:S08]  /*e1d0*/  HMMA.16816.F32.BF16 R12, R168.reuse, R180, R12 ;  /* 0x000000b4a80c723c */ /* 0x048ff0000004180c */
[C---:B------:R-:W-:Y:S01]  /*e1e0*/  HMMA.16816.F32.BF16 R16, R168.reuse, R182, R16 ;  /* 0x000000b6a810723c */ /* 0x040fe20000041810 */
[----:B------:R-:W1:Y:S07]  /*e1f0*/  LDSM.16.M88.4 R180, [R201] ;  /* 0x00000000c9b4783b */ /* 0x000e6e0000000200 */
[C---:B----4-:R-:W-:Y:S08]  /*e200*/  HMMA.16816.F32.BF16 R20, R168.reuse, R184, R20 ;  /* 0x000000b8a814723c */ /* 0x050ff00000041814 */
[C---:B------:R-:W-:Y:S01]  /*e210*/  HMMA.16816.F32.BF16 R24, R168.reuse, R186, R24 ;  /* 0x000000baa818723c */ /* 0x040fe20000041818 */
[----:B------:R-:W3:Y:S07]  /*e220*/  LDSM.16.M88.4 R184, [R201+0x800] ;  /* 0x00080000c9b8783b */ /* 0x000eee0000000200 */
[C---:B--2---:R-:W-:Y:S08]  /*e230*/  HMMA.16816.F32.BF16 R28, R168.reuse, R172, R28 ;  /* 0x000000aca81c723c */ /* 0x044ff0000004181c */
[----:B------:R-:W-:Y:S01]  /*e240*/  HMMA.16816.F32.BF16 R32, R168, R174, R32 ;  /* 0x000000aea820723c */ /* 0x000fe20000041820 */
[----:B------:R-:W2:Y:S05]  /*e250*/  LDSM.16.M88.4 R168, [R201+0x1800] ;  /* 0x00180000c9a8783b */ /* 0x000eaa0000000200 */
[----:B------:R-:W-:Y:S02]  /*e260*/  LDSM.16.M88.4 R172, [R203+0x14100] ;  /* 0x01410000cbac783b */ /* 0x000fe40000000200 */
[C---:B-1----:R-:W-:Y:S08]  /*e270*/  HMMA.16816.F32.BF16 R4, R176.reuse, R180, R4 ;  /* 0x000000b4b004723c */ /* 0x042ff00000041804 */
[C---:B------:R-:W-:Y:S01]  /*e280*/  HMMA.16816.F32.BF16 R8, R176.reuse, R182, R8 ;  /* 0x000000b6b008723c */ /* 0x040fe20000041808 */
[----:B------:R-:W1:Y:S07]  /*e290*/  LDSM.16.M88.4 R180, [R196+0xa100] ;  /* 0x00a10000c4b4783b */ /* 0x000e6e0000000200 */
[C---:B---3--:R-:W-:Y:S08]  /*e2a0*/  HMMA.16816.F32.BF16 R12, R176.reuse, R184, R12 ;  /* 0x000000b8b00c723c */ /* 0x048ff0000004180c */
[C---:B------:R-:W-:Y:S01]  /*e2b0*/  HMMA.16816.F32.BF16 R16, R176.reuse, R186, R16 ;  /* 0x000000bab010723c */ /* 0x040fe20000041810 */
[----:B------:R-:W3:Y:S07]  /*e2c0*/  LDSM.16.M88.4 R184, [R196+0xa900] ;  /* 0x00a90000c4b8783b */ /* 0x000eee0000000200 */
[C---:B------:R-:W-:Y:S08]  /*e2d0*/  HMMA.16816.F32.BF16 R20, R176.reuse, R188, R20 ;  /* 0x000000bcb014723c */ /* 0x040ff00000041814 */
[C---:B------:R-:W-:Y:S01]  /*e2e0*/  HMMA.16816.F32.BF16 R24, R176.reuse, R190, R24 ;  /* 0x000000beb018723c */ /* 0x040fe20000041818 */
[----:B------:R-:W4:Y:S07]  /*e2f0*/  LDSM.16.M88.4 R188, [R196+0xb100] ;  /* 0x00b10000c4bc783b */ /* 0x000f2e0000000200 */
[C---:B--2---:R-:W-:Y:S08]  /*e300*/  HMMA.16816.F32.BF16 R28, R176.reuse, R168, R28 ;  /* 0x000000a8b01c723c */ /* 0x044ff0000004181c */
[----:B------:R-:W-:Y:S01]  /*e310*/  HMMA.16816.F32.BF16 R32, R176, R170, R32 ;  /* 0x000000aab020723c */ /* 0x000fe20000041820 */
[----:B------:R-:W2:Y:S05]  /*e320*/  LDSM.16.M88.4 R168, [R196+0xb900] ;  /* 0x00b90000c4a8783b */ /* 0x000eaa0000000200 */
[----:B------:R-:W-:Y:S02]  /*e330*/  LDSM.16.M88.4 R176, [R204+0x14100] ;  /* 0x01410000ccb0783b */ /* 0x000fe40000000200 */
[C---:B-1----:R-:W-:Y:S08]  /*e340*/  HMMA.16816.F32.BF16 R4, R172.reuse, R180, R4 ;  /* 0x000000b4ac04723c */ /* 0x042ff00000041804 */
[C---:B------:R-:W-:Y:S01]  /*e350*/  HMMA.16816.F32.BF16 R8, R172.reuse, R182, R8 ;  /* 0x000000b6ac08723c */ /* 0x040fe20000041808 */
[----:B------:R-:W1:Y:S07]  /*e360*/  LDSM.16.M88.4 R180, [R219] ;  /* 0x00000000dbb4783b */ /* 0x000e6e0000000200 */
[C---:B---3--:R-:W-:Y:S08]  /*e370*/  HMMA.16816.F32.BF16 R12, R172.reuse, R184, R12 ;  /* 0x000000b8ac0c723c */ /* 0x048ff0000004180c */
[C---:B------:R-:W-:Y:S01]  /*e380*/  HMMA.16816.F32.BF16 R16, R172.reuse, R186, R16 ;  /* 0x000000baac10723c */ /* 0x040fe20000041810 */
[----:B------:R-:W3:Y:S07]  /*e390*/  LDSM.16.M88.4 R184, [R218] ;  /* 0x00000000dab8783b */ /* 0x000eee0000000200 */
[C---:B----4-:R-:W-:Y:S08]  /*e3a0*/  HMMA.16816.F32.BF16 R20, R172.reuse, R188, R20 ;  /* 0x000000bcac14723c */ /* 0x050ff00000041814 */
[C---:B------:R-:W-:Y:S01]  /*e3b0*/  HMMA.16816.F32.BF16 R24, R172.reuse, R190, R24 ;  /* 0x000000beac18723c */ /* 0x040fe20000041818 */
[----:B------:R-:W4:Y:S07]  /*e3c0*/  LDSM.16.M88.4 R188, [R217] ;  /* 0x00000000d9bc783b */ /* 0x000f2e0000000200 */
[C---:B--2---:R-:W-:Y:S08]  /*e3d0*/  HMMA.16816.F32.BF16 R28, R172.reuse, R168, R28 ;  /* 0x000000a8ac1c723c */ /* 0x044ff0000004181c */
[----:B------:R-:W-:Y:S01]  /*e3e0*/  HMMA.16816.F32.BF16 R32, R172, R170, R32 ;  /* 0x000000aaac20723c */ /* 0x000fe20000041820 */
[----:B------:R-:W2:Y:S05]  /*e3f0*/  LDSM.16.M88.4 R168, [R216] ;  /* 0x00000000d8a8783b */ /* 0x000eaa0000000200 */
[----:B------:R-:W-:Y:S02]  /*e400*/  LDSM.16.M88.4 R172, [R206+0x14100] ;  /* 0x01410000ceac783b */ /* 0x000fe40000000200 */
[C---:B-1----:R-:W-:Y:S08]  /*e410*/  HMMA.16816.F32.BF16 R4, R176.reuse, R180, R4 ;  /* 0x000000b4b004723c */ /* 0x042ff00000041804 */
[C---:B------:R-:W-:Y:S01]  /*e420*/  HMMA.16816.F32.BF16 R8, R176.reuse, R182, R8 ;  /* 0x000000b6b008723c */ /* 0x040fe20000041808 */
        /* <DEDUP_REMOVED lines=122> */
[C---:B------:R-:W-:Y:S08]  /*ebd0*/  HMMA.16816.F32.BF16 R24, R172.reuse, R190, R24 ;  /* 0x000000beac18723c */ /* 0x040ff00000041818 */
[C---:B--2---:R-:W-:Y:S07]  /*ebe0*/  HMMA.16816.F32.BF16 R28, R172.reuse, R168, R28 ;  /* 0x000000a8ac1c723c */ /* 0x044fee000004181c */
[----:B------:R-:W-:Y:S01]  /*ebf0*/  @P6 IADD3 R168, R223, -0x1, RZ ;  /* 0xffffffffdfa86810 */ /* 0x000fe20007ffe0ff */
[----:B------:R-:W-:Y:S04]  /*ec00*/  HMMA.16816.F32.BF16 R32, R172, R170, R32 ;  /* 0x000000aaac20723c */ /* 0x000fe80000041820 */
[----:B------:R-:W-:Y:S04]  /*ec10*/  @P6 SHF.R.S32.HI R0, RZ, 0x1f, R168 ;  /* 0x0000001fff006819 */ /* 0x000fe800000114a8 */
[C---:B-1----:R-:W-:Y:S05]  /*ec20*/  HMMA.16816.F32.BF16 R4, R176.reuse, R180, R4 ;  /* 0x000000b4b004723c */ /* 0x042fea0000041804 */
[----:B------:R-:W-:Y:S03]  /*ec30*/  @P6 IMAD R0, R0, c[0x0][0x1e0], RZ ;  /* 0x0000780000006a24 */ /* 0x000fe600078e02ff */
[C---:B------:R-:W-:Y:S04]  /*ec40*/  HMMA.16816.F32.BF16 R8, R176.reuse, R182, R8 ;  /* 0x000000b6b008723c */ /* 0x040fe80000041808 */
[C---:B------:R-:W-:Y:S02]  /*ec50*/  @P6 IMAD R0, R168.reuse, c[0x0][0x1e4], R0 ;  /* 0x00007900a8006a24 */ /* 0x040fe400078e0200 */
[----:B------:R-:W-:Y:S02]  /*ec60*/  @P6 IMAD.WIDE.U32 R168, R168, c[0x0][0x1e0], RZ ;  /* 0x00007800a8a86a25 */ /* 0x000fe400078e00ff */
[C---:B---3--:R-:W-:Y:S04]  /*ec70*/  HMMA.16816.F32.BF16 R12, R176.reuse, R184, R12 ;  /* 0x000000b8b00c723c */ /* 0x048fe8000004180c */
[----:B------:R-:W-:Y:S02]  /*ec80*/  @P6 IMAD.IADD R0, R169, 0x1, R0 ;  /* 0x00000001a9006824 */ /* 0x000fe400078e0200 */
[C---:B------:R-:W-:Y:S02]  /*ec90*/  @P6 IMAD.SHL.U32 R2, R168.reuse, 0x40, RZ ;  /* 0x00000040a8026824 */ /* 0x040fe400078e00ff */
[C---:B------:R-:W-:Y:S04]  /*eca0*/  HMMA.16816.F32.BF16 R16, R176.reuse, R186, R16 ;  /* 0x000000bab010723c */ /* 0x040fe80000041810 */
[----:B------:R-:W-:Y:S02]  /*ecb0*/  @P6 SHF.L.U64.HI R0, R168, 0x6, R0 ;  /* 0x00000006a8006819 */ /* 0x000fe40000010200 */
[----:B------:R-:W1:Y:S01]  /*ecc0*/  LDSM.16.M88.4 R168, [R201+0x7000] ;  /* 0x00700000c9a8783b */ /* 0x000e620000000200 */
[C---:B-----5:R-:W-:Y:S02]  /*ecd0*/  @P6 IADD3 R3, P5, R2.reuse, R236, RZ ;  /* 0x000000ec02036210 */ /* 0x060fe40007fbe0ff */
[----:B------:R-:W-:Y:S03]  /*ece0*/  @P6 IADD3 R156, P0, R2, R248, RZ ;  /* 0x000000f8029c6210 */ /* 0x000fe60007f1e0ff */
[C---:B------:R-:W-:Y:S01]  /*ecf0*/  @P6 IMAD.X R172, R0.reuse, 0x1, R235, P5 ;  /* 0x0000000100ac6824 */ /* 0x040fe200028e06eb */
[C---:B------:R-:W-:Y:S01]  /*ed00*/  @P6 LEA R180, P5, R3.reuse, c[0x0][0x1c8], 0x1 ;  /* 0x0000720003b46a11 */ /* 0x040fe200078a08ff */
[----:B------:R-:W-:Y:S01]  /*ed10*/  @P6 IMAD.X R183, R0, 0x1, R247, P0 ;  /* 0x0000000100b76824 */ /* 0x000fe200000e06f7 */
[C---:B------:R-:W-:Y:S02]  /*ed20*/  @P6 LEA R182, P0, R156.reuse, c[0x0][0x1c8], 0x1 ;  /* 0x000072009cb66a11 */ /* 0x040fe400078008ff */
[----:B------:R-:W-:Y:S02]  /*ed30*/  @P6 LEA.HI.X R181, R3, c[0x0][0x1cc], R172, 0x1, P5 ;  /* 0x0000730003b56a11 */ /* 0x000fe400028f0cac */
[----:B------:R-:W2:Y:S01]  /*ed40*/  LDSM.16.M88.4 R172, [R201+0x7800] ;  /* 0x00780000c9ac783b */ /* 0x000ea20000000200 */
[----:B------:R-:W-:Y:S04]  /*ed50*/  DEPBAR.LE SB0, 0x0 ;  /* 0x000080000000791a */ /* 0x000fe80000000000 */
[----:B------:R-:W-:Y:S01]  /*ed60*/  BAR.SYNC.DEFER_BLOCKING 0x0 ;  /* 0x0000000000007b1d */ /* 0x000fe20000010000 */
[----:B------:R-:W-:Y:S02]  /*ed70*/  @P6 LEA.HI.X R183, R156, c[0x0][0x1cc], R183, 0x1, P0 ;  /* 0x000073009cb76a11 */ /* 0x000fe400000f0cb7 */
[C---:B------:R-:W-:Y:S02]  /*ed80*/  @P6 IADD3 R3, P5, R2.reuse, R243, RZ ;  /* 0x000000f302036210 */ /* 0x040fe40007fbe0ff */
[----:B------:R-:W-:Y:S01]  /*ed90*/  @P6 IADD3 R156, P0, R2, R241, RZ ;  /* 0x000000f1029c6210 */ /* 0x000fe20007f1e0ff */
[C---:B-1----:R-:W-:Y:S01]  /*eda0*/  HMMA.16816.F32.BF16 R20, R176.reuse, R168, R20 ;  /* 0x000000a8b014723c */ /* 0x042fe20000041814 */
[----:B------:R-:W-:Y:S01]  /*edb0*/  @!PT LDS RZ, [RZ] ;  /* 0x00000000fffff984 */ /* 0x000fe20000000800 */
[----:B------:R-:W-:Y:S01]  /*edc0*/  @!PT LDS RZ, [RZ] ;  /* 0x00000000fffff984 */ /* 0x000fe20000000800 */
[----:B------:R-:W-:Y:S01]  /*edd0*/  @!PT LDS RZ, [RZ] ;  /* 0x00000000fffff984 */ /* 0x000fe20000000800 */
[----:B------:R1:W-:Y:S05]  /*ede0*/  @P6 LDGSTS.E.BYPASS.LTC128B.128 [R225+0x8100], [R180.64], !P4 ;  /* 0x08100000b4e16fae */ /* 0x0003ea000e101d4c */
[----:B------:R3:W-:Y:S02]  /*edf0*/  @P6 LDGSTS.E.BYPASS.LTC128B.128 [R225+0xa100], [R182.64], !P3 ;  /* 0x0a100000b6e16fae */ /* 0x0007e4000d901d4c */
[C---:B------:R-:W-:Y:S08]  /*ee00*/  HMMA.16816.F32.BF16 R24, R176.reuse, R170, R24 ;  /* 0x000000aab018723c */ /* 0x040ff00000041818 */
[C---:B--2---:R-:W-:Y:S08]  /*ee10*/  HMMA.16816.F32.BF16 R28, R176.reuse, R172, R28 ;  /* 0x000000acb01c723c */ /* 0x044ff0000004181c */
[----:B------:R-:W-:Y:S04]  /*ee20*/  HMMA.16816.F32.BF16 R32, R176, R174, R32 ;  /* 0x000000aeb020723c */ /* 0x000fe80000041820 */
[C---:B-1----:R-:W-:Y:S01]  /*ee30*/  @P6 IMAD.X R180, R0.reuse, 0x1, R242, P5 ;  /* 0x0000000100b46824 */ /* 0x042fe200028e06f2 */
[C---:B------:R-:W-:Y:S04]  /*ee40*/  @P6 LEA R188, P5, R3.reuse, c[0x0][0x1c8], 0x1 ;  /* 0x0000720003bc6a11 */ /* 0x040fe800078a08ff */
[----:B------:R-:W-:Y:S03]  /*ee50*/  @P6 LEA.HI.X R189, R3, c[0x0][0x1cc], R180, 0x1, P5 ;  /* 0x0000730003bd6a11 */ /* 0x000fe600028f0cb4 */
[----:B------:R-:W-:Y:S01]  /*ee60*/  @P6 IMAD.X R3, R0, 0x1, R240, P0 ;  /* 0x0000000100036824 */ /* 0x000fe200000e06f0 */
[----:B------:R-:W-:Y:S02]  /*ee70*/  @P6 LEA R184, P5, R156, c[0x0][0x1c8], 0x1 ;  /* 0x000072009cb86a11 */ /* 0x000fe400078a08ff */
[----:B------:R-:W-:Y:S01]  /*ee80*/  @P6 IADD3 R2, P0, R238, R2, RZ ;  /* 0x00000002ee026210 */ /* 0x000fe20007f1e0ff */
[----:B------:R1:W-:Y:S01]  /*ee90*/  @P6 LDGSTS.E.BYPASS.LTC128B.128 [R225+0xc100], [R188.64], !P2 ;  /* 0x0c100000bce16fae */ /* 0x0003e2000d101d4c */
[----:B------:R-:W-:Y:S02]  /*eea0*/  @P6 LEA.HI.X R185, R156, c[0x0][0x1cc], R3, 0x1, P5 ;  /* 0x000073009cb96a11 */ /* 0x000fe400028f0c03 */
[----:B------:R-:W-:Y:S01]  /*eeb0*/  @P6 IADD3 R156, P5, R2, R236, RZ ;  /* 0x000000ec029c6210 */ /* 0x000fe20007fbe0ff */
[----:B------:R-:W-:Y:S01]  /*eec0*/  @P6 IMAD.X R0, R224, 0x1, R0, P0 ;  /* 0x00000001e0006824 */ /* 0x000fe200000e0600 */
[----:B------:R-:W-:Y:S01]  /*eed0*/  @P6 IADD3 R3, P0, R2, R248, RZ ;  /* 0x000000f802036210 */ /* 0x000fe20007f1e0ff */
[----:B------:R1:W-:Y:S02]  /*eee0*/  @P6 LDGSTS.E.BYPASS.LTC128B.128 [R225+0xe100], [R184.64], !P1 ;  /* 0x0e100000b8e16fae */ /* 0x0003e4000c901d4c */
[----:B------:R-:W-:Y:S01]  /*eef0*/  @P6 IMAD.X R168, R0, 0x1, R235, P5 ;  /* 0x0000000100a86824 */ /* 0x000fe200028e06eb */
[----:B------:R-:W-:Y:S01]  /*ef00*/  @P6 LEA R180, P5, R156, c[0x0][0x1c8], 0x1 ;  /* 0x000072009cb46a11 */ /* 0x000fe200078a08ff */
[----:B------:R-:W-:Y:S01]  /*ef10*/  @P6 IMAD.X R169, R0, 0x1, R247, P0 ;  /* 0x0000000100a96824 */ /* 0x000fe200000e06f7 */
[C---:B---3--:R-:W-:Y:S02]  /*ef20*/  @P6 LEA R182, P0, R3.reuse, c[0x0][0x1c8], 0x1 ;  /* 0x0000720003b66a11 */ /* 0x048fe400078008ff */
[----:B------:R-:W-:Y:S02]  /*ef30*/  @P6 LEA.HI.X R181, R156, c[0x0][0x1cc], R168, 0x1, P5 ;  /* 0x000073009cb56a11 */ /* 0x000fe400028f0ca8 */
[C---:B------:R-:W-:Y:S02]  /*ef40*/  @P6 IADD3 R156, P5, R2.reuse, R243, RZ ;  /* 0x000000f3029c6210 */ /* 0x040fe40007fbe0ff */
[----:B------:R-:W-:Y:S01]  /*ef50*/  @P6 LEA.HI.X R183, R3, c[0x0][0x1cc], R169, 0x1, P0 ;  /* 0x0000730003b76a11 */ /* 0x000fe200000f0ca9 */
[----:B------:R1:W-:Y:S01]  /*ef60*/  @P6 LDGSTS.E.BYPASS.LTC128B.128 [R225+0x9100], [R180.64], !P4 ;  /* 0x09100000b4e16fae */ /* 0x0003e2000e101d4c */
[----:B------:R-:W-:Y:S01]  /*ef70*/  @P6 IADD3 R2, P0, R2, R241, RZ ;  /* 0x000000f102026210 */ /* 0x000fe20007f1e0ff */
[----:B------:R-:W-:Y:S01]  /*ef80*/  @P6 IMAD.X R3, R0, 0x1, R242, P5 ;  /* 0x0000000100036824 */ /* 0x000fe200028e06f2 */
[----:B------:R-:W-:Y:S02]  /*ef90*/  @P6 LEA R170, P5, R156, c[0x0][0x1c8], 0x1 ;  /* 0x000072009caa6a11 */ /* 0x000fe400078a08ff */
[----:B------:R1:W-:Y:S01]  /*efa0*/  @P6 LDGSTS.E.BYPASS.LTC128B.128 [R225+0xb100], [R182.64], !P3 ;  /* 0x0b100000b6e16fae */ /* 0x0003e2000d901d4c */
[----:B------:R-:W-:Y:S01]  /*efb0*/  @P6 IMAD.X R0, R0, 0x1, R240, P0 ;  /* 0x0000000100006824 */ /* 0x000fe200000e06f0 */
[----:B------:R-:W-:Y:S01]  /*efc0*/  @P6 LEA.HI.X R171, R156, c[0x0][0x1cc], R3, 0x1, P5 ;  /* 0x000073009cab6a11 */ /* 0x000fe200028f0c03 */
[----:B------:R-:W-:Y:S01]  /*efd0*/  IMAD.SHL.U32 R156, R223, 0x40, RZ ;  /* 0x00000040df9c7824 */ /* 0x000fe200078e00ff */
[C---:B------:R-:W-:Y:S01]  /*efe0*/  @P6 LEA R168, P0, R2.reuse, c[0x0][0x1c8], 0x1 ;  /* 0x0000720002a86a11 */ /* 0x040fe200078008ff */
[----:B------:R-:W2:Y:S03]  /*eff0*/  SHFL.IDX PT, R3, R159, RZ, 0x1c1f ;  /* 0x001c1fff9f037589 */ /* 0x000ea600000e0000 */
[----:B------:R-:W-:Y:S02]  /*f000*/  @P6 LEA.HI.X R169, R2, c[0x0][0x1cc], R0, 0x1, P0 ;  /* 0x0000730002a96a11 */ /* 0x000fe400000f0c00 */
[----:B------:R1:W-:Y:S01]  /*f010*/  @P6 LDGSTS.E.BYPASS.LTC128B.128 [R225+0xd100], [R170.64], !P2 ;  /* 0x0d100000aae16fae */ /* 0x0003e2000d101d4c */
[----:B------:R-:W-:Y:S02]  /*f020*/  IADD3 R0, -R246, 0x1, -R156 ;  /* 0x00000001f6007810 */ /* 0x000fe40007ffe99c */
[----:B------:R-:W-:Y:S02]  /*f030*/  PLOP3.LUT P0, PT, PT, PT, UP1, 0x40, 0x0 ;  /* 0x000000000000781c */ /* 0x000fe40003f0e818 */
[----:B------:R3:W-:Y:S01]  /*f040*/  @P6 LDGSTS.E.BYPASS.LTC128B.128 [R225+0xf100], [R168.64], !P1 ;  /* 0x0f100000a8e16fae */ /* 0x0007e2000c901d4c */
[----:B------:R-:W-:Y:S04]  /*f050*/  IADD3 R0, R0, c[0x0][0x1d0], RZ ;  /* 0x0000740000007a10 */ /* 0x000fe80007ffe0ff */
[----:B------:R-:W-:Y:S01]  /*f060*/  IADD3 R0, R0, -c[0x0][0x168], RZ ;  /* 0x80005a0000007a10 */ /* 0x000fe20007ffe0ff */
[----:B------:R-:W0:Y:S03]  /*f070*/  LDGDEPBAR ;  /* 0x00000000000079af */ /* 0x000e260000000000 */
[C---:B---3--:R-:W-:Y:S02]  /*f080*/  IADD3 R169, R0.reuse, c[0x0][0x328], RZ ;  /* 0x0000ca0000a97a10 */ /* 0x048fe40007ffe0ff */
[----:B------:R-:W-:Y:S03]  /*f090*/  IADD3 R168, R0, UR6, RZ ;  /* 0x0000000600a87c10 */ /* 0x000fe6000fffe0ff */
[--C-:B--2---:R-:W-:Y:S02]  /*f0a0*/  IMAD.IADD R2, R169, 0x1, R3.reuse ;  /* 0x00000001a9027824 */ /* 0x104fe400078e0203 */
[----:B------:R-:W-:Y:S01]  /*f0b0*/  IMAD.IADD R0, R168, 0x1, R3 ;  /* 0x00000001a8007824 */ /* 0x000fe200078e0203 */
        /* <DEDUP_REMOVED lines=15> */
.L_x_1622:
[----:B------:R-:W-:Y:S04]  /*f1b0*/  MOV R170, c[0x0][0x32c] ;  /* 0x0000cb0000aa7a02 */ /* 0x000fe80000000f00 */
[----:B------:R-:W-:Y:S11]  /*f1c0*/  ISETP.NE.AND P0, PT, R170, 0x1, PT ;  /* 0x00000001aa00780c */ /* 0x000ff60003f05270 */
[----:B------:R-:W-:Y:S02]  /*f1d0*/  @!UPT UIADD3 URZ, URZ, URZ, URZ ;  /* 0x0000003f3f3ff290 */ /* 0x000fe4000fffe03f */
[----:B------:R-:W-:Y:S05]  /*f1e0*/  @P0 IMAD.HI.U32 R170, R3, c[0x0][0x330], RZ ;  /* 0x0000cc0003aa0a27 */ /* 0x000fea00078e00ff */
[----:B------:R-:W-:Y:S02]  /*f1f0*/  @P0 SHF.R.U32.HI R3, RZ, c[0x0][0x334], R170 ;  /* 0x0000cd00ff030a19 */ /* 0x000fe400000116aa */
.L_x_1623:
[----:B------:R-:W-:Y:S05]  /*f200*/  BSYNC B0 ;  /* 0x0000000000007941 */ /* 0x000fea0003800000 */
.L_x_1621:
[----:B------:R-:W-:Y:S04]  /*f210*/  IMAD R3, R3, c[0x0][0x32c], -R156 ;  /* 0x0000cb0003037a24 */ /* 0x000fe800078e0a9c */
[----:B------:R-:W-:Y:S05]  /*f220*/  IMAD.IADD R3, R3, 0x1, -R246 ;  /* 0x0000000103037824 */ /* 0x000fea00078e0af6 */
[----:B------:R-:W-:Y:S02]  /*f230*/  IADD3 R170, R3, c[0x0][0x32c], RZ ;  /* 0x0000cb0003aa7a10 */ /* 0x000fe40007ffe0ff */
[----:B------:R-:W-:Y:S02]  /*f240*/  IMNMX R0, R0, R3, !PT ;  /* 0x0000000300007217 */ /* 0x000fe40007800200 */
[----:B------:R-:W-:Y:S02]  /*f250*/  IMNMX R2, R2, R170, PT ;  /* 0x000000aa02027217 */ /* 0x000fe40003800200 */
.L_x_1620:
        /* <DEDUP_REMOVED lines=68> */
.L_x_1626:
[----:B------:R-:W-:Y:S04]  /*f6a0*/  MOV R12, c[0x0][0x32c] ;  /* 0x0000cb00000c7a02 */ /* 0x000fe80000000f00 */
[----:B------:R-:W-:Y:S11]  /*f6b0*/  ISETP.NE.AND P5, PT, R12, 0x1, PT ;  /* 0x000000010c00780c */ /* 0x000ff60003fa5270 */
[----:B------:R-:W-:Y:S02]  /*f6c0*/  @!UPT UIADD3 URZ, URZ, URZ, URZ ;  /* 0x0000003f3f3ff290 */ /* 0x000fe4000fffe03f */
[----:B------:R-:W-:Y:S05]  /*f6d0*/  @P5 IMAD.HI.U32 R12, R3, c[0x0][0x330], RZ ;  /* 0x0000cc00030c5a27 */ /* 0x000fea00078e00ff */
[----:B------:R-:W-:Y:S02]  /*f6e0*/  @P5 SHF.R.U32.HI R3, RZ, c[0x0][0x334], R12 ;  /* 0x0000cd00ff035a19 */ /* 0x000fe4000001160c */
.L_x_1627:
[----:B------:R-:W-:Y:S05]  /*f6f0*/  BSYNC B0 ;  /* 0x0000000000007941 */ /* 0x000fea0003800000 */
.L_x_1625:
[----:B------:R-:W-:Y:S04]  /*f700*/  IMAD R156, R3, c[0x0][0x32c], -R156 ;  /* 0x0000cb00039c7a24 */ /* 0x000fe800078e0a9c */
[----:B------:R-:W-:Y:S05]  /*f710*/  IMAD.IADD R156, R156, 0x1, -R246 ;  /* 0x000000019c9c7824 */ /* 0x000fea00078e0af6 */
[----:B------:R-:W-:Y:S02]  /*f720*/  IADD3 R3, R156, c[0x0][0x32c], RZ ;  /* 0x0000cb009c037a10 */ /* 0x000fe40007ffe0ff */
[----:B------:R-:W-:Y:S02]  /*f730*/  IMNMX R0, R0, R156, !PT ;  /* 0x0000009c00007217 */ /* 0x000fe40007800200 */
[----:B------:R-:W-:Y:S02]  /*f740*/  IMNMX R2, R2, R3, PT ;  /* 0x0000000302027217 */ /* 0x000fe40003800200 */
.L_x_1624:
        /* <DEDUP_REMOVED lines=13> */
[C---:B------:R-:W-:Y:S02]  /*f820*/  ISETP.GT.AND P6, PT, R0.reuse, 0x8, P0 ;  /* 0x000000080000780c */ /* 0x040fe400007c4270 */
[----:B------:R-:W-:Y:S02]  /*f830*/  FMNMX.FTZ R3, R173, R3, !PT ;  /* 0x00000003ad037209 */ /* 0x000fe40007810000 */
[----:B------:R-:W-:Y:S02]  /*f840*/  ISETP.GT.AND P5, PT, R0, 0x9, P0 ;  /* 0x000000090000780c */ /* 0x000fe400007a4270 */
[----:B------:R-:W-:Y:S02]  /*f850*/  FMNMX.FTZ R3, R177, R3, !PT ;  /* 0x00000003b1037209 */ /* 0x000fe40007810000 */
[----:B------:R-:W-:Y:S02]  /*f860*/  ISETP.LT.OR P6, PT, R2, 0x9, P6 ;  /* 0x000000090200780c */ /* 0x000fe400037c1670 */
[----:B------:R-:W-:Y:S02]  /*f870*/  FMNMX.FTZ R3, R178, R3, !PT ;  /* 0x00000003b2037209 */ /* 0x000fe40007810000 */
[----:B------:R-:W-:Y:S02]  /*f880*/  ISETP.LT.OR P5, PT, R2, 0xa, P5 ;  /* 0x0000000a0200780c */ /* 0x000fe40002fa1670 */
[----:B------:R-:W-:Y:S02]  /*f890*/  FMNMX.FTZ R12, R6, R158, !PT ;  /* 0x0000009e060c7209 */ /* 0x000fe40007810000 */
[----:B------:R-:W-:Y:S02]  /*f8a0*/  FSEL R10, R10, -INF , !P6 ;  /* 0xff8000000a0a7808 */ /* 0x000fe40007000000 */
[----:B------:R-:W-:Y:S02]  /*f8b0*/  FSEL R11, R11, -INF , !P5 ;  /* 0xff8000000b0b7808 */ /* 0x000fe40006800000 */
[C---:B------:R-:W-:Y:S02]  /*f8c0*/  ISETP.GT.AND P6, PT, R0.reuse, 0x10, P0 ;  /* 0x000000100000780c */ /* 0x040fe400007c4270 */
[----:B------:R-:W-:Y:S02]  /*f8d0*/  ISETP.GT.AND P5, PT, R0, 0x11, P0 ;  /* 0x000000110000780c */ /* 0x000fe400007a4270 */
[----:B------:R-:W-:Y:S02]  /*f8e0*/  FMNMX.FTZ R3, R179, R3, !PT ;  /* 0x00000003b3037209 */ /* 0x000fe40007810000 */
        /* <DEDUP_REMOVED lines=26> */
[----:B------:R-:W-:Y:S01]  /*fa90*/  FSEL R174, R23, -INF , !P5 ;  /* 0xff80000017ae7808 */ /* 0x000fe20006800000 */
[----:B------:R-:W1:Y:S01]  /*faa0*/  SHFL.BFLY PT, R12, R156, 0x2, 0x1f ;  /* 0x0c401f009c0c7f89 */ /* 0x000e6200000e0000 */
[----:B------:R-:W-:Y:S02]  /*fab0*/  ISETP.GT.AND P5, PT, R0, 0x28, P0 ;  /* 0x000000280000780c */ /* 0x000fe400007a4270 */
[----:B------:R-:W-:Y:S02]  /*fac0*/  FMNMX.FTZ R3, R168, R3, !PT ;  /* 0x00000003a8037209 */ /* 0x000fe40007810000 */
[----:B------:R-:W-:Y:S02]  /*fad0*/  ISETP.LT.OR P5, PT, R2, 0x29, P5 ;  /* 0x000000290200780c */ /* 0x000fe40002fa1670 */
[----:B------:R-:W-:Y:S01]  /*fae0*/  ISETP.GT.AND P6, PT, R0, 0x29, P0 ;  /* 0x000000290000780c */ /* 0x000fe200007c4270 */
[----:B------:R-:W-:Y:S01]  /*faf0*/  LDSM.16.MT88.4 R20, [R197+0x100] ;  /* 0x00010000c514783b */ /* 0x000fe20000004200 */
[----:B------:R-:W-:Y:S02]  /*fb00*/  FMNMX.FTZ R3, R169, R3, !PT ;  /* 0x00000003a9037209 */ /* 0x000fe40007810000 */
[----:B------:R-:W-:Y:S02]  /*fb10*/  FSEL R175, R26, -INF , !P5 ;  /* 0xff8000001aaf7808 */ /* 0x000fe40006800000 */
[----:B------:R-:W-:Y:S02]  /*fb20*/  ISETP.LT.OR P6, PT, R2, 0x2a, P6 ;  /* 0x0000002a0200780c */ /* 0x000fe400037c1670 */
[----:B------:R-:W-:Y:S02]  /*fb30*/  ISETP.GT.AND P5, PT, R0, 0x30, P0 ;  /* 0x000000300000780c */ /* 0x000fe400007a4270 */
[----:B------:R-:W-:Y:S02]  /*fb40*/  FMNMX.FTZ R3, R174, R3, !PT ;  /* 0x00000003ae037209 */ /* 0x000fe40007810000 */
[----:B------:R-:W-:Y:S02]  /*fb50*/  FSEL R176, R27, -INF , !P6 ;  /* 0xff8000001bb07808 */ /* 0x000fe40007000000 */
[----:B------:R-:W-:Y:S01]  /*fb60*/  ISETP.LT.OR P5, PT, R2, 0x31, P5 ;  /* 0x000000310200780c */ /* 0x000fe20002fa1670 */
[----:B------:R-:W-:Y:S01]  /*fb70*/  LDSM.16.MT88.4 R24, [R198+0x100] ;  /* 0x00010000c618783b */ /* 0x000fe20000004200 */
[----:B------:R-:W-:Y:S02]  /*fb80*/  ISETP.GT.AND P6, PT, R0, 0x31, P0 ;  /* 0x000000310000780c */ /* 0x000fe400007c4270 */
        /* <DEDUP_REMOVED lines=12> */
[----:B------:R-:W-:Y:S04]  /*fc50*/  FMNMX.FTZ R0, R184, R0, !PT ;  /* 0x00000000b8007209 */ /* 0x000fe80007810000 */
[----:B------:R-:W-:Y:S02]  /*fc60*/  FMNMX.FTZ R0, R185, R0, !PT ;  /* 0x00000000b9007209 */ /* 0x000fe40007810000 */
[----:B-1----:R-:W-:Y:S02]  /*fc70*/  FMNMX.FTZ R156, R156, R12, !PT ;  /* 0x0000000c9c9c7209 */ /* 0x002fe40007810000 */
[----:B------:R-:W-:Y:S03]  /*fc80*/  FSEL R12, R35, -INF , !P0 ;  /* 0xff800000230c7808 */ /* 0x000fe60004000000 */
[----:B------:R-:W1:Y:S01]  /*fc90*/  SHFL.BFLY PT, R3, R156, 0x1, 0x1f ;  /* 0x0c201f009c037f89 */ /* 0x000e6200000e0000 */
[----:B------:R-:W-:Y:S07]  /*fca0*/  FMNMX.FTZ R0, R12, R0, !PT ;  /* 0x000000000c007209 */ /* 0x000fee0007810000 */
[----:B------:R-:W2:Y:S01]  /*fcb0*/  SHFL.BFLY PT, R2, R0, 0x2, 0x1f ;  /* 0x0c401f0000027f89 */ /* 0x000ea200000e0000 */
[----:B-1----:R-:W-:Y:S04]  /*fcc0*/  FMNMX.FTZ R156, R156, R3, !PT ;  /* 0x000000039c9c7209 */ /* 0x002fe80007810000 */
[C---:B------:R-:W-:Y:S01]  /*fcd0*/  FSETP.NEU.FTZ.AND P0, PT, R156.reuse, -INF , PT ;  /* 0xff8000009c00780b */ /* 0x040fe20003f1d000 */
[----:B------:R-:W-:Y:S01]  /*fce0*/  FMUL.FTZ R13, R156, c[0x0][0x2d0] ;  /* 0x0000b4009c0d7a20 */ /* 0x000fe20000410000 */
[----:B--2---:R-:W-:Y:S02]  /*fcf0*/  FMNMX.FTZ R2, R0, R2, !PT ;  /* 0x0000000200027209 */ /* 0x004fe40007810000 */
[----:B------:R-:W-:Y:S02]  /*fd00*/  FSEL R0, R156, RZ, P0 ;  /* 0x000000ff9c007208 */ /* 0x000fe40000000000 */
[----:B------:R-:W-:Y:S01]  /*fd10*/  FSEL R13, R13, RZ, P0 ;  /* 0x000000ff0d0d7208 */ /* 0x000fe20000000000 */
[----:B------:R-:W1:Y:S02]  /*fd20*/  SHFL.BFLY PT, R3, R2, 0x1, 0x1f ;  /* 0x0c201f0002037f89 */ /* 0x000e6400000e0000 */
[----:B------:R-:W-:Y:S02]  /*fd30*/  FADD.FTZ R0, -R0, R157 ;  /* 0x0000009d00007221 */ /* 0x000fe40000010100 */
[--C-:B------:R-:W-:Y:S02]  /*fd40*/  FFMA.FTZ R8, R8, c[0x0][0x2d0], -R13.reuse ;  /* 0x0000b40008087a23 */ /* 0x100fe4000001080d */
[----:B------:R-:W-:Y:S02]  /*fd50*/  FMUL.FTZ R0, R0, c[0x0][0x2d0] ;  /* 0x0000b40000007a20 */ /* 0x000fe40000410000 */
[--C-:B------:R-:W-:Y:S01]  /*fd60*/  FFMA.FTZ R9, R9, c[0x0][0x2d0], -R13.reuse ;  /* 0x0000b40009097a23 */ /* 0x100fe2000001080d */
[----:B------:R-:W-:Y:S01]  /*fd70*/  MUFU.EX2 R238, R8 ;  /* 0x0000000800ee7308 */ /* 0x000fe20000000800 */
[--C-:B------:R-:W-:Y:S02]  /*fd80*/  FFMA.FTZ R4, R4, c[0x0][0x2d0], -R13.reuse ;  /* 0x0000b40004047a23 */ /* 0x100fe4000001080d */
[--C-:B------:R-:W-:Y:S02]  /*fd90*/  FFMA.FTZ R5, R5, c[0x0][0x2d0], -R13.reuse ;  /* 0x0000b40005057a23 */ /* 0x100fe4000001080d */
[--C-:B------:R-:W-:Y:S05]  /*fda0*/  FFMA.FTZ R15, R170, c[0x0][0x2d0], -R13.reuse ;  /* 0x0000b400aa0f7a23 */ /* 0x100fea000001080d */
[----:B------:R-:W2:Y:S01]  /*fdb0*/  MUFU.EX2 R237, R9 ;  /* 0x0000000900ed7308 */ /* 0x000ea20000000800 */
[----:B-1----:R-:W-:Y:S04]  /*fdc0*/  FMNMX.FTZ R3, R2, R3, !PT ;  /* 0x0000000302037209 */ /* 0x002fe80007810000 */
[C---:B------:R-:W-:Y:S05]  /*fdd0*/  FSETP.NEU.FTZ.AND P0, PT, R3.reuse, -INF , PT ;  /* 0xff8000000300780b */ /* 0x040fea0003f1d000 */
[----:B------:R1:W3:Y:S01]  /*fde0*/  MUFU.EX2 R2, R0 ;  /* 0x0000000000027308 */ /* 0x0002e20000000800 */
[----:B------:R-:W-:Y:S05]  /*fdf0*/  FMUL.FTZ R14, R3, c[0x0][0x2d0] ;  /* 0x0000b400030e7a20 */ /* 0x000fea0000410000 */
[----:B------:R-:W-:Y:S04]  /*fe00*/  FSEL R14, R14, RZ, P0 ;  /* 0x000000ff0e0e7208 */ /* 0x000fe80000000000 */
[----:B------:R4:W-:Y:S01]  /*fe10*/  MUFU.EX2 R236, R4 ;  /* 0x0000000400ec7308 */ /* 0x0009e20000000800 */
[--C-:B------:R-:W-:Y:S02]  /*fe20*/  FFMA.FTZ R10, R10, c[0x0][0x2d0], -R14.reuse ;  /* 0x0000b4000a0a7a23 */ /* 0x100fe4000001080e */
[--C-:B------:R-:W-:Y:S01]  /*fe30*/  FFMA.FTZ R11, R11, c[0x0][0x2d0], -R14.reuse ;  /* 0x0000b4000b0b7a23 */ /* 0x100fe2000001080e */
[----:B--2---:R-:W-:Y:S01]  /*fe40*/  F2FP.BF16.PACK_AB R18, R237, R238 ;  /* 0x000000eeed12723e */ /* 0x004fe200000010ff */
[--C-:B------:R-:W-:Y:S02]  /*fe50*/  FFMA.FTZ R6, R6, c[0x0][0x2d0], -R14.reuse ;  /* 0x0000b40006067a23 */ /* 0x100fe4000001080e */
[----:B------:R-:W-:Y:S03]  /*fe60*/  FFMA.FTZ R7, R7, c[0x0][0x2d0], -R14 ;  /* 0x0000b40007077a23 */ /* 0x000fe6000001080e */
[----:B------:R-:W-:Y:S01]  /*fe70*/  MUFU.EX2 R191, R10 ;  /* 0x0000000a00bf7308 */ /* 0x000fe20000000800 */
[----:B-1----:R-:W-:Y:S01]  /*fe80*/  FSEL R0, R3, RZ, P0 ;  /* 0x000000ff03007208 */ /* 0x002fe20000000000 */
[C---:B---3--:R-:W-:Y:S01]  /*fe90*/  FMUL.FTZ R8, R2.reuse, R164 ;  /* 0x000000a402087220 */ /* 0x048fe20000410000 */
[----:B------:R-:W-:Y:S01]  /*fea0*/  ISETP.GT.AND P0, PT, R223, R233, PT ;  /* 0x000000e9df00720c */ /* 0x000fe20003f04270 */
[----:B------:R-:W-:Y:S02]  /*feb0*/  FMUL.FTZ R9, R2, R165 ;  /* 0x000000a502097220 */ /* 0x000fe40000410000 */
[----:B------:R-:W-:Y:S04]  /*fec0*/  FADD.FTZ R0, -R0, R158 ;  /* 0x0000009e00007221 */ /* 0x000fe80000010100 */
[----:B------:R-:W1:Y:S01]  /*fed0*/  MUFU.EX2 R190, R11 ;  /* 0x0000000b00be7308 */ /* 0x000e620000000800 */
[----:B------:R-:W-:Y:S02]  /*fee0*/  FMUL.FTZ R132, R2, R132 ;  /* 0x0000008402847220 */ /* 0x000fe40000410000 */
[----:B------:R-:W-:Y:S02]  /*fef0*/  FMUL.FTZ R0, R0, c[0x0][0x2d0] ;  /* 0x0000b40000007a20 */ /* 0x000fe40000410000 */
[C---:B----4-:R-:W-:Y:S02]  /*ff00*/  FMUL.FTZ R4, R2.reuse, R160 ;  /* 0x000000a002047220 */ /* 0x050fe40000410000 */
        /* <DEDUP_REMOVED lines=10> */
[----:B------:R-:W-:Y:S01]  /*ffb0*/  FMUL.FTZ R149, R2, R149 ;  /* 0x0000009502957220 */ /* 0x000fe20000410000 */
        /* <DEDUP_REMOVED lines=18> */
[----:B------:R3:W-:Y:S01]  /*100e0*/  MUFU.EX2 R235, R15 ;  /* 0x0000000f00eb7308 */ /* 0x0007e20000000800 */
        /* <DEDUP_REMOVED lines=8> */
[C---:B------:R-:W-:Y:S02]  /*10170*/  FMUL.FTZ R7, R0.reuse, R163 ;  /* 0x000000a300077220 */ /* 0x040fe40000410000 */
[C---:B------:R-:W-:Y:S02]  /*10180*/  FMUL.FTZ R155, R0.reuse, R155 ;  /* 0x0000009b009b7220 */ /* 0x040fe40000410000 */
[C---:B------:R-:W-:Y:S02]  /*10190*/  FMUL.FTZ R38, R0.reuse, R38 ;  /* 0x0000002600267220 */ /* 0x040fe40000410000 */
[----:B------:R-:W-:Y:S01]  /*101a0*/  FMUL.FTZ R39, R0, R39 ;  /* 0x0000002700277220 */ /* 0x000fe20000410000 */
[C---:B------:R-:W-:Y:S05]  /*101b0*/  HMMA.16816.F32.BF16 R4, R16.reuse, R20, R4 ;  /* 0x000000141004723c */ /* 0x040fea0000041804 */
        /* <DEDUP_REMOVED lines=13> */
[C---:B------:R-:W-:Y:S04]  /*10290*/  HMMA.16816.F32.BF16 R140, R16.reuse, R28, R140 ;  /* 0x0000001c108c723c */ /* 0x040fe8000004188c */
[----:B------:R-:W-:Y:S02]  /*102a0*/  FMUL.FTZ R49, R2, R49 ;  /* 0x0000003102317220 */ /* 0x000fe40000410000 */
[C---:B------:R-:W-:Y:S02]  /*102b0*/  FMUL.FTZ R50, R0.reuse, R50 ;  /* 0x0000003200327220 */ /* 0x040fe40000410000 */
[C---:B------:R-:W-:Y:S01]  /*102c0*/  HMMA.16816.F32.BF16 R144, R16.reuse, R30, R144 ;  /* 0x0000001e1090723c */ /* 0x040fe20000041890 */
[----:B------:R-:W4:Y:S03]  /*102d0*/  LDSM.16.MT88.4 R28, [R198+0x2100] ;  /* 0x00210000c61c783b */ /* 0x000f260000004200 */
        /* <DEDUP_REMOVED lines=9> */
[--C-:B---3--:R-:W-:Y:S02]  /*10370*/  FFMA.FTZ R15, R171, c[0x0][0x2d0], -R13.reuse ;  /* 0x0000b400ab0f7a23 */ /* 0x108fe4000001080d */
[----:B------:R-:W-:Y:S02]  /*10380*/  FMUL.FTZ R57, R2, R57 ;  /* 0x0000003902397220 */ /* 0x000fe40000410000 */
[C---:B--2---:R-:W-:Y:S01]  /*10390*/  HMMA.16816.F32.BF16 R36, R16.reuse, R24, R36 ;  /* 0x000000181024723c */ /* 0x044fe20000041824 */
[----:B------:R2:W3:Y:S03]  /*103a0*/  MUFU.EX2 R234, R15 ;  /* 0x0000000f00ea7308 */ /* 0x0004e60000000800 */
[C---:B------:R-:W-:Y:S02]  /*103b0*/  FMUL.FTZ R58, R0.reuse, R58 ;  /* 0x0000003a003a7220 */ /* 0x040fe40000410000 */
[----:B------:R-:W-:Y:S02]  /*103c0*/  FMUL.FTZ R59, R0, R59 ;  /* 0x0000003b003b7220 */ /* 0x000fe40000410000 */
[C---:B------:R-:W-:Y:S01]  /*103d0*/  HMMA.16816.F32.BF16 R40, R16.reuse, R26, R40 ;  /* 0x0000001a1028723c */ /* 0x040fe20000041828 */
[----:B------:R-:W5:Y:S03]  /*103e0*/  LDSM.16.MT88.4 R24, [R199+0x2100] ;  /* 0x00210000c718783b */ /* 0x000f660000004200 */
[C---:B------:R-:W-:Y:S02]  /*103f0*/  FMUL.FTZ R60, R2.reuse, R60 ;  /* 0x0000003c023c7220 */ /* 0x040fe40000410000 */
[----:B------:R-:W-:Y:S02]  /*10400*/  FMUL.FTZ R61, R2, R61 ;  /* 0x0000003d023d7220 */ /* 0x000fe40000410000 */
[C---:B----4-:R-:W-:Y:S04]  /*10410*/  HMMA.16816.F32.BF16 R44, R16.reuse, R28, R44 ;  /* 0x0000001c102c723c */ /* 0x050fe8000004182c */
[C---:B------:R-:W-:Y:S02]  /*10420*/  FMUL.FTZ R62, R0.reuse, R62 ;  /* 0x0000003e003e7220 */ /* 0x040fe40000410000 */
[----:B------:R-:W-:Y:S02]  /*10430*/  FMUL.FTZ R63, R0, R63 ;  /* 0x0000003f003f7220 */ /* 0x000fe40000410000 */
[C---:B------:R-:W-:Y:S01]  /*10440*/  HMMA.16816.F32.BF16 R48, R16.reuse, R30, R48 ;  /* 0x0000001e1030723c */ /* 0x040fe20000041830 */
[----:B------:R-:W4:Y:S03]  /*10450*/  LDSM.16.MT88.4 R28, [R197+0x4100] ;  /* 0x00410000c51c783b */ /* 0x000f260000004200 */
[--C-:B--2---:R-:W-:Y:S02]  /*10460*/  FFMA.FTZ R15, R172, c[0x0][0x2d0], -R13.reuse ;  /* 0x0000b400ac0f7a23 */ /* 0x104fe4000001080d */
[C---:B------:R-:W-:Y:S02]  /*10470*/  FMUL.FTZ R64, R2.reuse, R64 ;  /* 0x0000004002407220 */ /* 0x040fe40000410000 */
[----:B------:R2:W-:Y:S01]  /*10480*/  MUFU.EX2 R232, R15 ;  /* 0x0000000f00e87308 */ /* 0x0005e20000000800 */
        /* <DEDUP_REMOVED lines=8> */
[C---:B-----5:R-:W-:Y:S04]  /*10510*/  HMMA.16816.F32.BF16 R60, R16.reuse, R24, R60 ;  /* 0x00000018103c723c */ /* 0x060fe8000004183c */
[C---:B------:R-:W-:Y:S02]  /*10520*/  FMUL.FTZ R70, R0.reuse, R70 ;  /* 0x0000004600467220 */ /* 0x040fe40000410000 */
[----:B------:R-:W-:Y:S02]  /*10530*/  FMUL.FTZ R71, R0, R71 ;  /* 0x0000004700477220 */ /* 0x000fe40000410000 */
[C---:B------:R-:W-:Y:S01]  /*10540*/  HMMA.16816.F32.BF16 R64, R16.reuse, R26, R64 ;  /* 0x0000001a1040723c */ /* 0x040fe20000041840 */
[----:B------:R-:W5:Y:S03]  /*10550*/  LDSM.16.MT88.4 R24, [R200+0x4100] ;  /* 0x00410000c818783b */ /* 0x000f660000004200 */
[--C-:B--2---:R-:W-:Y:S02]  /*10560*/  FFMA.FTZ R15, R173, c[0x0][0x2d0], -R13.reuse ;  /* 0x0000b400ad0f7a23 */ /* 0x104fe4000001080d */
[C---:B------:R-:W-:Y:S02]  /*10570*/  FMUL.FTZ R72, R2.reuse, R72 ;  /* 0x0000004802487220 */ /* 0x040fe40000410000 */
[C---:B----4-:R-:W-:Y:S01]  /*10580*/  HMMA.16816.F32.BF16 R68, R16.reuse, R28, R68 ;  /* 0x0000001c1044723c */ /* 0x050fe20000041844 */
[----:B------:R2:W4:Y:S03]  /*10590*/  MUFU.EX2 R224, R15 ;  /* 0x0000000f00e07308 */ /* 0x0005260000000800 */
[----:B------:R-:W-:Y:S02]  /*105a0*/  FMUL.FTZ R73, R2, R73 ;  /* 0x0000004902497220 */ /* 0x000fe40000410000 */
[C---:B------:R-:W-:Y:S02]  /*105b0*/  FMUL.FTZ R74, R0.reuse, R74 ;  /* 0x0000004a004a7220 */ /* 0x040fe40000410000 */
[----:B------:R-:W-:Y:S04]  /*105c0*/  FMUL.FTZ R75, R0, R75 ;  /* 0x0000004b004b7220 */ /* 0x000fe80000410000 */
[C---:B------:R-:W-:Y:S02]  /*105d0*/  FMUL.FTZ R76, R2.reuse, R76 ;  /* 0x0000004c024c7220 */ /* 0x040fe40000410000 */
[----:B------:R-:W-:Y:S01]  /*105e0*/  FMUL.FTZ R77, R2, R77 ;  /* 0x0000004d024d7220 */ /* 0x000fe20000410000 */
[C---:B------:R-:W-:Y:S01]  /*105f0*/  HMMA.16816.F32.BF16 R72, R16.reuse, R30, R72 ;  /* 0x0000001e1048723c */ /* 0x040fe20000041848 */
[----:B------:R-:W3:Y:S02]  /*10600*/  LDSM.16.MT88.4 R28, [R199+0x4100] ;  /* 0x00410000c71c783b */ /* 0x000ee40000004200 */
[C---:B------:R-:W-:Y:S02]  /*10610*/  FMUL.FTZ R78, R0.reuse, R78 ;  /* 0x0000004e004e7220 */ /* 0x040fe40000410000 */
[----:B------:R-:W-:Y:S02]  /*10620*/  FMUL.FTZ R79, R0, R79 ;  /* 0x0000004f004f7220 */ /* 0x000fe40000410000 */
[C---:B------:R-:W-:Y:S02]  /*10630*/  FMUL.FTZ R80, R2.reuse, R80 ;  /* 0x0000005002507220 */ /* 0x040fe40000410000 */
[----:B------:R-:W-:Y:S03]  /*10640*/  FMUL.FTZ R81, R2, R81 ;  /* 0x0000005102517220 */ /* 0x000fe60000410000 */
[C---:B-1----:R-:W-:Y:S03]  /*10650*/  HMMA.16816.F32.BF16 R76, R16.reuse, R20, R76 ;  /* 0x00000014104c723c */ /* 0x042fe6000004184c */
[--C-:B--2---:R-:W-:Y:S02]  /*10660*/  FFMA.FTZ R15, R32, c[0x0][0x2d0], -R14.reuse ;  /* 0x0000b400200f7a23 */ /* 0x104fe4000001080e */
[C---:B------:R-:W-:Y:S02]  /*10670*/  FMUL.FTZ R82, R0.reuse, R82 ;  /* 0x0000005200527220 */ /* 0x040fe40000410000 */
[----:B------:R-:W-:Y:S01]  /*10680*/  FMUL.FTZ R83, R0, R83 ;  /* 0x0000005300537220 */ /* 0x000fe20000410000 */
[----:B------:R1:W-:Y:S01]  /*10690*/  MUFU.EX2 R182, R15 ;  /* 0x0000000f00b67308 */ /* 0x0003e20000000800 */
[C---:B------:R-:W-:Y:S03]  /*106a0*/  FMUL.FTZ R84, R2.reuse, R84 ;  /* 0x0000005402547220 */ /* 0x040fe60000410000 */
[----:B------:R-:W-:Y:S02]  /*106b0*/  FMUL.FTZ R85, R2, R85 ;  /* 0x0000005502557220 */ /* 0x000fe40000410000 */
[C---:B------:R-:W-:Y:S01]  /*106c0*/  HMMA.16816.F32.BF16 R80, R16.reuse, R22, R80 ;  /* 0x000000161050723c */ /* 0x040fe20000041850 */
[----:B------:R-:W2:Y:S02]  /*106d0*/  LDSM.16.MT88.4 R20, [R197+0x6100] ;  /* 0x00610000c514783b */ /* 0x000ea40000004200 */
[C---:B------:R-:W-:Y:S02]  /*106e0*/  FMUL.FTZ R86, R0.reuse, R86 ;  /* 0x0000005600567220 */ /* 0x040fe40000410000 */
[----:B------:R-:W-:Y:S02]  /*106f0*/  FMUL.FTZ R87, R0, R87 ;  /* 0x0000005700577220 */ /* 0x000fe40000410000 */
[C---:B------:R-:W-:Y:S02]  /*10700*/  FMUL.FTZ R88, R2.reuse, R88 ;  /* 0x0000005802587220 */ /* 0x040fe40000410000 */
[----:B------:R-:W-:Y:S03]  /*10710*/  FMUL.FTZ R89, R2, R89 ;  /* 0x0000005902597220 */ /* 0x000fe60000410000 */
[C---:B-----5:R-:W-:Y:S03]  /*10720*/  HMMA.16816.F32.BF16 R84, R16.reuse, R24, R84 ;  /* 0x000000181054723c */ /* 0x060fe60000041854 */
[C---:B------:R-:W-:Y:S02]  /*10730*/  FMUL.FTZ R90, R0.reuse, R90 ;  /* 0x0000005a005a7220 */ /* 0x040fe40000410000 */
[----:B------:R-:W-:Y:S02]  /*10740*/  FMUL.FTZ R91, R0, R91 ;  /* 0x0000005b005b7220 */ /* 0x000fe40000410000 */
[--C-:B-1----:R-:W-:Y:S02]  /*10750*/  FFMA.FTZ R15, R33, c[0x0][0x2d0], -R14.reuse ;  /* 0x0000b400210f7a23 */ /* 0x102fe4000001080e */
[----:B------:R-:W-:Y:S02]  /*10760*/  LDSM.16.MT88.4 R32, [R200+0x900] ;  /* 0x00090000c820783b */ /* 0x000fe40000004200 */
[----:B------:R1:W5:Y:S01]  /*10770*/  MUFU.EX2 R181, R15 ;  /* 0x0000000f00b57308 */ /* 0x0003620000000800 */
[C---:B------:R-:W-:Y:S03]  /*10780*/  HMMA.16816.F32.BF16 R88, R16.reuse, R26, R88 ;  /* 0x0000001a1058723c */ /* 0x040fe60000041858 */
[C---:B------:R-:W-:Y:S02]  /*10790*/  FMUL.FTZ R92, R2.reuse, R92 ;  /* 0x0000005c025c7220 */ /* 0x040fe40000410000 */
[----:B------:R-:W4:Y:S01]  /*107a0*/  LDSM.16.MT88.4 R24, [R198+0x6100] ;  /* 0x00610000c618783b */ /* 0x000f220000004200 */
[----:B------:R-:W-:Y:S02]  /*107b0*/  FMUL.FTZ R93, R2, R93 ;  /* 0x0000005d025d7220 */ /* 0x000fe40000410000 */
[C---:B------:R-:W-:Y:S04]  /*107c0*/  FMUL.FTZ R94, R0.reuse, R94 ;  /* 0x0000005e005e7220 */ /* 0x040fe80000410000 */
        /* <DEDUP_REMOVED lines=15> */
[C---:B--2---:R-:W-:Y:S03]  /*108c0*/  HMMA.16816.F32.BF16 R100, R16.reuse, R20, R100 ;  /* 0x000000141064723c */ /* 0x044fe60000041864 */
[----:B------:R-:W-:Y:S02]  /*108d0*/  FMUL.FTZ R107, R0, R107 ;  /* 0x0000006b006b7220 */ /* 0x000fe40000410000 */
[--C-:B-1----:R-:W-:Y:S02]  /*108e0*/  FFMA.FTZ R15, R159, c[0x0][0x2d0], -R14.reuse ;  /* 0x0000b4009f0f7a23 */ /* 0x102fe4000001080e */
[C---:B------:R-:W-:Y:S02]  /*108f0*/  FMUL.FTZ R108, R2.reuse, R108 ;  /* 0x0000006c026c7220 */ /* 0x040fe40000410000 */
[----:B------:R-:W-:Y:S01]  /*10900*/  FMUL.FTZ R109, R2, R109 ;  /* 0x0000006d026d7220 */ /* 0x000fe20000410000 */
[C---:B------:R-:W-:Y:S01]  /*10910*/  HMMA.16816.F32.BF16 R104, R16.reuse, R22, R104 ;  /* 0x000000161068723c */ /* 0x040fe20000041868 */
[----:B------:R-:W1:Y:S01]  /*10920*/  LDSM.16.MT88.4 R20, [R199+0x6100] ;  /* 0x00610000c714783b */ /* 0x000e620000004200 */
[----:B------:R2:W-:Y:S01]  /*10930*/  MUFU.EX2 R173, R15 ;  /* 0x0000000f00ad7308 */ /* 0x0005e20000000800 */
[C---:B------:R-:W-:Y:S02]  /*10940*/  FMUL.FTZ R110, R0.reuse, R110 ;  /* 0x0000006e006e7220 */ /* 0x040fe40000410000 */
[----:B------:R-:W-:Y:S02]  /*10950*/  FMUL.FTZ R111, R0, R111 ;  /* 0x0000006f006f7220 */ /* 0x000fe40000410000 */
[C---:B------:R-:W-:Y:S02]  /*10960*/  FMUL.FTZ R112, R2.reuse, R112 ;  /* 0x0000007002707220 */ /* 0x040fe40000410000 */
[----:B------:R-:W-:Y:S03]  /*10970*/  FMUL.FTZ R113, R2, R113 ;  /* 0x0000007102717220 */ /* 0x000fe60000410000 */
[C---:B----4-:R-:W-:Y:S03]  /*10980*/  HMMA.16816.F32.BF16 R108, R16.reuse, R24, R108 ;  /* 0x00000018106c723c */ /* 0x050fe6000004186c */
[C---:B------:R-:W-:Y:S02]  /*10990*/  FMUL.FTZ R114, R0.reuse, R114 ;  /* 0x0000007200727220 */ /* 0x040fe40000410000 */
[----:B------:R-:W-:Y:S02]  /*109a0*/  FMUL.FTZ R115, R0, R115 ;  /* 0x0000007300737220 */ /* 0x000fe40000410000 */
[C---:B------:R-:W-:Y:S02]  /*109b0*/  FMUL.FTZ R116, R2.reuse, R116 ;  /* 0x0000007402747220 */ /* 0x040fe40000410000 */
[----:B------:R-:W-:Y:S03]  /*109c0*/  FMUL.FTZ R117, R2, R117 ;  /* 0x0000007502757220 */ /* 0x000fe60000410000 */
[C---:B------:R-:W-:Y:S01]  /*109d0*/  HMMA.16816.F32.BF16 R112, R16.reuse, R26, R112 ;  /* 0x0000001a1070723c */ /* 0x040fe20000041870 */
[----:B------:R-:W4:Y:S02]  /*109e0*/  LDSM.16.MT88.4 R24, [R197+0x900] ;  /* 0x00090000c518783b */ /* 0x000f240000004200 */
[C---:B------:R-:W-:Y:S02]  /*109f0*/  FMUL.FTZ R118, R0.reuse, R118 ;  /* 0x0000007600767220 */ /* 0x040fe40000410000 */
[----:B------:R-:W-:Y:S02]  /*10a00*/  FMUL.FTZ R119, R0, R119 ;  /* 0x0000007700777220 */ /* 0x000fe40000410000 */
[C---:B------:R-:W-:Y:S02]  /*10a10*/  FMUL.FTZ R120, R2.reuse, R120 ;  /* 0x0000007802787220 */ /* 0x040fe40000410000 */
[----:B------:R-:W-:Y:S03]  /*10a20*/  FMUL.FTZ R121, R2, R121 ;  /* 0x0000007902797220 */ /* 0x000fe60000410000 */
[C---:B---3--:R-:W-:Y:S03]  /*10a30*/  HMMA.16816.F32.BF16 R116, R16.reuse, R28, R116 ;  /* 0x0000001c1074723c */ /* 0x048fe60000041874 */
[C---:B------:R-:W-:Y:S02]  /*10a40*/  FMUL.FTZ R122, R0.reuse, R122 ;  /* 0x0000007a007a7220 */ /* 0x040fe40000410000 */
[----:B------:R-:W-:Y:S02]  /*10a50*/  FMUL.FTZ R123, R0, R123 ;  /* 0x0000007b007b7220 */ /* 0x000fe40000410000 */
[--C-:B--2---:R-:W-:Y:S02]  /*10a60*/  FFMA.FTZ R15, R168, c[0x0][0x2d0], -R14.reuse ;  /* 0x0000b400a80f7a23 */ /* 0x104fe4000001080e */
[C---:B------:R-:W-:Y:S02]  /*10a70*/  FMUL.FTZ R124, R2.reuse, R124 ;  /* 0x0000007c027c7220 */ /* 0x040fe40000410000 */
[----:B------:R2:W3:Y:S01]  /*10a80*/  MUFU.EX2 R172, R15 ;  /* 0x0000000f00ac7308 */ /* 0x0004e20000000800 */
[C---:B------:R-:W-:Y:S01]  /*10a90*/  HMMA.16816.F32.BF16 R120, R16.reuse, R30, R120 ;  /* 0x0000001e1078723c */ /* 0x040fe20000041878 */
[----:B------:R-:W4:Y:S02]  /*10aa0*/  LDSM.16.MT88.4 R28, [R198+0x900] ;  /* 0x00090000c61c783b */ /* 0x000f240000004200 */
[----:B------:R-:W-:Y:S02]  /*10ab0*/  FMUL.FTZ R125, R2, R125 ;  /* 0x0000007d027d7220 */ /* 0x000fe40000410000 */
[C---:B------:R-:W-:Y:S02]  /*10ac0*/  FMUL.FTZ R126, R0.reuse, R126 ;  /* 0x0000007e007e7220 */ /* 0x040fe40000410000 */
[----:B------:R-:W-:Y:S02]  /*10ad0*/  FMUL.FTZ R127, R0, R127 ;  /* 0x0000007f007f7220 */ /* 0x000fe40000410000 */
[C---:B------:R-:W-:Y:S03]  /*10ae0*/  FMUL.FTZ R128, R2.reuse, R128 ;  /* 0x0000008002807220 */ /* 0x040fe60000410000 */
[----:B------:R-:W-:Y:S02]  /*10af0*/  FMUL.FTZ R129, R2, R129 ;  /* 0x0000008102817220 */ /* 0x000fe40000410000 */
[C---:B-1----:R-:W-:Y:S03]  /*10b00*/  HMMA.16816.F32.BF16 R124, R16.reuse, R20, R124 ;  /* 0x00000014107c723c */ /* 0x042fe6000004187c */
[C---:B------:R-:W-:Y:S02]  /*10b10*/  FMUL.FTZ R130, R0.reuse, R130 ;  /* 0x0000008200827220 */ /* 0x040fe40000410000 */
[----:B------:R-:W-:Y:S02]  /*10b20*/  FMUL.FTZ R131, R0, R131 ;  /* 0x0000008300837220 */ /* 0x000fe40000410000 */
[--C-:B--2---:R-:W-:Y:S05]  /*10b30*/  FFMA.FTZ R15, R177, c[0x0][0x2d0], -R13.reuse ;  /* 0x0000b400b10f7a23 */ /* 0x104fea000001080d */
[----:B------:R-:W-:Y:S01]  /*10b40*/  HMMA.16816.F32.BF16 R128, R16, R22, R128 ;  /* 0x000000161080723c */ /* 0x000fe20000041880 */
[----:B------:R-:W1:Y:S01]  /*10b50*/  LDSM.16.MT88.4 R20, [R199+0x900] ;  /* 0x00090000c714783b */ /* 0x000e620000004200 */
[----:B------:R2:W-:Y:S05]  /*10b60*/  MUFU.EX2 R195, R15 ;  /* 0x0000000f00c37308 */ /* 0x0005ea0000000800 */
[----:B------:R-:W-:Y:S02]  /*10b70*/  F2FP.BF16.PACK_AB R16, R234, R235 ;  /* 0x000000ebea10723e */ /* 0x000fe400000010ff */
[----:B------:R-:W-:Y:S03]  /*10b80*/  F2FP.BF16.PACK_AB R18, R224, R232 ;  /* 0x000000e8e012723e */ /* 0x000fe600000010ff */
[----:B-----5:R-:W-:Y:S02]  /*10b90*/  F2FP.BF16.PACK_AB R17, R181, R182 ;  /* 0x000000b6b511723e */ /* 0x020fe400000010ff */
[----:B---3--:R-:W-:Y:S07]  /*10ba0*/  F2FP.BF16.PACK_AB R19, R172, R173 ;  /* 0x000000adac13723e */ /* 0x008fee00000010ff */
[C---:B----4-:R-:W-:Y:S03]  /*10bb0*/  HMMA.16816.F32.BF16 R4, R16.reuse, R24, R4 ;  /* 0x000000181004723c */ /* 0x050fe60000041804 */
[--C-:B--2---:R-:W-:Y:S05]  /*10bc0*/  FFMA.FTZ R15, R178, c[0x0][0x2d0], -R13.reuse ;  /* 0x0000b400b20f7a23 */ /* 0x104fea000001080d */
[C---:B------:R-:W-:Y:S01]  /*10bd0*/  HMMA.16816.F32.BF16 R8, R16.reuse, R26, R8 ;  /* 0x0000001a1008723c */ /* 0x040fe20000041808 */
[----:B------:R-:W2:Y:S01]  /*10be0*/  LDSM.16.MT88.4 R24, [R197+0x2900] ;  /* 0x00290000c518783b */ /* 0x000ea20000004200 */
[----:B------:R3:W4:Y:S06]  /*10bf0*/  MUFU.EX2 R194, R15 ;  /* 0x0000000f00c27308 */ /* 0x00072c0000000800 */
[C---:B------:R-:W-:Y:S08]  /*10c00*/  HMMA.16816.F32.BF16 R132, R16.reuse, R28, R132 ;  /* 0x0000001c1084723c */ /* 0x040ff00000041884 */
[C---:B------:R-:W-:Y:S01]  /*10c10*/  HMMA.16816.F32.BF16 R136, R16.reuse, R30, R136 ;  /* 0x0000001e1088723c */ /* 0x040fe20000041888 */
[----:B------:R-:W5:Y:S07]  /*10c20*/  LDSM.16.MT88.4 R28, [R198+0x2900] ;  /* 0x00290000c61c783b */ /* 0x000f6e0000004200 */
[C---:B------:R-:W-:Y:S04]  /*10c30*/  HMMA.16816.F32.BF16 R140, R16.reuse, R32, R140 ;  /* 0x00000020108c723c */ /* 0x040fe8000004188c */
[--C-:B---3--:R-:W-:Y:S04]  /*10c40*/  FFMA.FTZ R15, R179, c[0x0][0x2d0], -R13.reuse ;  /* 0x0000b400b30f7a23 */ /* 0x108fe8000001080d */
[C---:B------:R-:W-:Y:S01]  /*10c50*/  HMMA.16816.F32.BF16 R144, R16.reuse, R34, R144 ;  /* 0x000000221090723c */ /* 0x040fe20000041890 */
[----:B------:R-:W3:Y:S01]  /*10c60*/  LDSM.16.MT88.4 R32, [R200+0x2900] ;  /* 0x00290000c820783b */ /* 0x000ee20000004200 */
[----:B------:R4:W-:Y:S06]  /*10c70*/  MUFU.EX2 R179, R15 ;  /* 0x0000000f00b37308 */ /* 0x0009ec0000000800 */
[C---:B-1----:R-:W-:Y:S08]  /*10c80*/  HMMA.16816.F32.BF16 R148, R16.reuse, R20, R148 ;  /* 0x000000141094723c */ /* 0x042ff00000041894 */
[C---:B------:R-:W-:Y:S01]  /*10c90*/  HMMA.16816.F32.BF16 R152, R16.reuse, R22, R152 ;  /* 0x000000161098723c */ /* 0x040fe20000041898 */
[----:B------:R-:W1:Y:S07]  /*10ca0*/  LDSM.16.MT88.4 R20, [R199+0x2900] ;  /* 0x00290000c714783b */ /* 0x000e6e0000004200 */
[C---:B--2---:R-:W-:Y:S04]  /*10cb0*/  HMMA.16816.F32.BF16 R36, R16.reuse, R24, R36 ;  /* 0x000000181024723c */ /* 0x044fe80000041824 */
[--C-:B----4-:R-:W-:Y:S04]  /*10cc0*/  FFMA.FTZ R15, R180, c[0x0][0x2d0], -R13.reuse ;  /* 0x0000b400b40f7a23 */ /* 0x110fe8000001080d */
[C---:B------:R-:W-:Y:S01]  /*10cd0*/  HMMA.16816.F32.BF16 R40, R16.reuse, R26, R40 ;  /* 0x0000001a1028723c */ /* 0x040fe20000041828 */
[----:B------:R-:W2:Y:S01]  /*10ce0*/  LDSM.16.MT88.4 R24, [R197+0x4900] ;  /* 0x00490000c518783b */ /* 0x000ea20000004200 */
[----:B------:R4:W1:Y:S06]  /*10cf0*/  MUFU.EX2 R178, R15 ;  /* 0x0000000f00b27308 */ /* 0x00086c0000000800 */
[C---:B-----5:R-:W-:Y:S08]  /*10d00*/  HMMA.16816.F32.BF16 R44, R16.reuse, R28, R44 ;  /* 0x0000001c102c723c */ /* 0x060ff0000004182c */
[C---:B------:R-:W-:Y:S01]  /*10d10*/  HMMA.16816.F32.BF16 R48, R16.reuse, R30, R48 ;  /* 0x0000001e1030723c */ /* 0x040fe20000041830 */
[----:B------:R-:W5:Y:S07]  /*10d20*/  LDSM.16.MT88.4 R28, [R198+0x4900] ;  /* 0x00490000c61c783b */ /* 0x000f6e0000004200 */
[C---:B---3--:R-:W-:Y:S04]  /*10d30*/  HMMA.16816.F32.BF16 R52, R16.reuse, R32, R52 ;  /* 0x000000201034723c */ /* 0x048fe80000041834 */
[--C-:B----4-:R-:W-:Y:S04]  /*10d40*/  FFMA.FTZ R15, R169, c[0x0][0x2d0], -R14.reuse ;  /* 0x0000b400a90f7a23 */ /* 0x110fe8000001080e */
        /* <DEDUP_REMOVED lines=36> */
[----:B------:R-:W-:Y:S01]  /*10f90*/  HMMA.16816.F32.BF16 R128, R16, R22, R128 ;  /* 0x000000161080723c */ /* 0x000fe20000041880 */
[----:B------:R-:W1:Y:S06]  /*10fa0*/  LDSM.16.MT88.4 R20, [R199+0x1100] ;  /* 0x00110000c714783b */ /* 0x000e6c0000004200 */
[----:B------:R-:W-:Y:S02]  /*10fb0*/  F2FP.BF16.PACK_AB R16, R194, R195 ;  /* 0x000000c3c210723e */ /* 0x000fe400000010ff */
[----:B------:R-:W-:Y:S03]  /*10fc0*/  F2FP.BF16.PACK_AB R18, R178, R179 ;  /* 0x000000b3b212723e */ /* 0x000fe600000010ff */
[----:B------:R-:W-:Y:S01]  /*10fd0*/  F2FP.BF16.PACK_AB R17, R170, R171 ;  /* 0x000000abaa11723e */ /* 0x000fe200000010ff */
[--C-:B----4-:R-:W-:Y:S01]  /*10fe0*/  FFMA.FTZ R15, R187, c[0x0][0x2d0], -R13.reuse ;  /* 0x0000b400bb0f7a23 */ /* 0x110fe2000001080d */
[----:B------:R-:W-:Y:S03]  /*10ff0*/  F2FP.BF16.PACK_AB R19, R168, R169 ;  /* 0x000000a9a813723e */ /* 0x000fe600000010ff */
[----:B------:R4:W1:Y:S04]  /*11000*/  MUFU.EX2 R176, R15 ;  /* 0x0000000f00b07308 */ /* 0x0008680000000800 */
[C---:B--2---:R-:W-:Y:S08]  /*11010*/  HMMA.16816.F32.BF16 R4, R16.reuse, R24, R4 ;  /* 0x000000181004723c */ /* 0x044ff00000041804 */
[C---:B------:R-:W-:Y:S01]  /*11020*/  HMMA.16816.F32.BF16 R8, R16.reuse, R26, R8 ;  /* 0x0000001a1008723c */ /* 0x040fe20000041808 */
[----:B------:R-:W2:Y:S07]  /*11030*/  LDSM.16.MT88.4 R24, [R197+0x3100] ;  /* 0x00310000c518783b */ /* 0x000eae0000004200 */
[C---:B-----5:R-:W-:Y:S04]  /*11040*/  HMMA.16816.F32.BF16 R132, R16.reuse, R28, R132 ;  /* 0x0000001c1084723c */ /* 0x060fe80000041884 */
[--C-:B----4-:R-:W-:Y:S02]  /*11050*/  FFMA.FTZ R15, R188, c[0x0][0x2d0], -R13.reuse ;  /* 0x0000b400bc0f7a23 */ /* 0x110fe4000001080d */
[----:B------:R-:W-:Y:S02]  /*11060*/  FFMA.FTZ R13, R189, c[0x0][0x2d0], -R13 ;  /* 0x0000b400bd0d7a23 */ /* 0x000fe4000001080d */
[C---:B------:R-:W-:Y:S01]  /*11070*/  HMMA.16816.F32.BF16 R136, R16.reuse, R30, R136 ;  /* 0x0000001e1088723c */ /* 0x040fe20000041888 */
[----:B------:R-:W4:Y:S01]  /*11080*/  LDSM.16.MT88.4 R28, [R198+0x3100] ;  /* 0x00310000c61c783b */ /* 0x000f220000004200 */
[----:B------:R5:W-:Y:S06]  /*11090*/  MUFU.EX2 R174, R13 ;  /* 0x0000000d00ae7308 */ /* 0x000bec0000000800 */
[C---:B---3--:R-:W-:Y:S04]  /*110a0*/  HMMA.16816.F32.BF16 R140, R16.reuse, R32, R140 ;  /* 0x00000020108c723c */ /* 0x048fe8000004188c */
[----:B------:R-:W-:Y:S04]  /*110b0*/  MUFU.EX2 R175, R15 ;  /* 0x0000000f00af7308 */ /* 0x000fe80000000800 */
[C---:B------:R-:W-:Y:S01]  /*110c0*/  HMMA.16816.F32.BF16 R144, R16.reuse, R34, R144 ;  /* 0x000000221090723c */ /* 0x040fe20000041890 */
[----:B------:R-:W3:Y:S07]  /*110d0*/  LDSM.16.MT88.4 R32, [R200+0x3100] ;  /* 0x00310000c820783b */ /* 0x000eee0000004200 */
[C---:B-1----:R-:W-:Y:S04]  /*110e0*/  HMMA.16816.F32.BF16 R148, R16.reuse, R20, R148 ;  /* 0x000000141094723c */ /* 0x042fe80000041894 */
[--C-:B-----5:R-:W-:Y:S04]  /*110f0*/  FFMA.FTZ R13, R183, c[0x0][0x2d0], -R14.reuse ;  /* 0x0000b400b70d7a23 */ /* 0x120fe8000001080e */
[C---:B------:R-:W-:Y:S01]  /*11100*/  HMMA.16816.F32.BF16 R152, R16.reuse, R22, R152 ;  /* 0x000000161098723c */ /* 0x040fe20000041898 */
[----:B------:R-:W1:Y:S01]  /*11110*/  LDSM.16.MT88.4 R20, [R199+0x3100] ;  /* 0x00310000c714783b */ /* 0x000e620000004200 */
[----:B------:R5:W-:Y:S06]  /*11120*/  MUFU.EX2 R159, R13 ;  /* 0x0000000d009f7308 */ /* 0x000bec0000000800 */
[C---:B--2---:R-:W-:Y:S08]  /*11130*/  HMMA.16816.F32.BF16 R36, R16.reuse, R24, R36 ;  /* 0x000000181024723c */ /* 0x044ff00000041824 */
[C---:B------:R-:W-:Y:S01]  /*11140*/  HMMA.16816.F32.BF16 R40, R16.reuse, R26, R40 ;  /* 0x0000001a1028723c */ /* 0x040fe20000041828 */
[----:B------:R-:W2:Y:S07]  /*11150*/  LDSM.16.MT88.4 R24, [R197+0x5100] ;  /* 0x00510000c518783b */ /* 0x000eae0000004200 */
[C---:B----4-:R-:W-:Y:S04]  /*11160*/  HMMA.16816.F32.BF16 R44, R16.reuse, R28, R44 ;  /* 0x0000001c102c723c */ /* 0x050fe8000004182c */
[--C-:B-----5:R-:W-:Y:S04]  /*11170*/  FFMA.FTZ R13, R184, c[0x0][0x2d0], -R14.reuse ;  /* 0x0000b400b80d7a23 */ /* 0x120fe8000001080e */
[C---:B------:R-:W-:Y:S01]  /*11180*/  HMMA.16816.F32.BF16 R48, R16.reuse, R30, R48 ;  /* 0x0000001e1030723c */ /* 0x040fe20000041830 */
[----:B------:R-:W4:Y:S01]  /*11190*/  LDSM.16.MT88.4 R28, [R198+0x5100] ;  /* 0x00510000c61c783b */ /* 0x000f220000004200 */
[----:B------:R5:W2:Y:S06]  /*111a0*/  MUFU.EX2 R158, R13 ;  /* 0x0000000d009e7308 */ /* 0x000aac0000000800 */
[C---:B---3--:R-:W-:Y:S08]  /*111b0*/  HMMA.16816.F32.BF16 R52, R16.reuse, R32, R52 ;  /* 0x000000201034723c */ /* 0x048ff00000041834 */
[C---:B------:R-:W-:Y:S01]  /*111c0*/  HMMA.16816.F32.BF16 R56, R16.reuse, R34, R56 ;  /* 0x000000221038723c */ /* 0x040fe20000041838 */
[----:B------:R-:W3:Y:S07]  /*111d0*/  LDSM.16.MT88.4 R32, [R200+0x5100] ;  /* 0x00510000c820783b */ /* 0x000eee0000004200 */
[C---:B-1----:R-:W-:Y:S04]  /*111e0*/  HMMA.16816.F32.BF16 R60, R16.reuse, R20, R60 ;  /* 0x00000014103c723c */ /* 0x042fe8000004183c */
[--C-:B-----5:R-:W-:Y:S02]  /*111f0*/  FFMA.FTZ R13, R185, c[0x0][0x2d0], -R14.reuse ;  /* 0x0000b400b90d7a23 */ /* 0x120fe4000001080e */
[----:B------:R-:W-:Y:S01]  /*11200*/  FFMA.FTZ R14, R12, c[0x0][0x2d0], -R14 ;  /* 0x0000b4000c0e7a23 */ /* 0x000fe2000001080e */
[----:B------:R-:W-:Y:S01]  /*11210*/  F2FP.BF16.PACK_AB R12, R176, R177 ;  /* 0x000000b1b00c723e */ /* 0x000fe200000010ff */
[C---:B------:R-:W-:Y:S01]  /*11220*/  HMMA.16816.F32.BF16 R64, R16.reuse, R22, R64 ;  /* 0x000000161040723c */ /* 0x040fe20000041840 */
[----:B------:R-:W1:Y:S01]  /*11230*/  LDSM.16.MT88.4 R20, [R199+0x5100] ;  /* 0x00510000c714783b */ /* 0x000e620000004200 */
[----:B------:R5:W-:Y:S06]  /*11240*/  MUFU.EX2 R157, R13 ;  /* 0x0000000d009d7308 */ /* 0x000bec0000000800 */
[C---:B--2---:R-:W-:Y:S08]  /*11250*/  HMMA.16816.F32.BF16 R68, R16.reuse, R24, R68 ;  /* 0x000000181044723c */ /* 0x044ff00000041844 */
[C---:B------:R-:W-:Y:S01]  /*11260*/  HMMA.16816.F32.BF16 R72, R16.reuse, R26, R72 ;  /* 0x0000001a1048723c */ /* 0x040fe20000041848 */
[----:B------:R-:W2:Y:S07]  /*11270*/  LDSM.16.MT88.4 R24, [R197+0x7100] ;  /* 0x00710000c518783b */ /* 0x000eae0000004200 */
[C---:B----4-:R-:W-:Y:S04]  /*11280*/  HMMA.16816.F32.BF16 R76, R16.reuse, R28, R76 ;  /* 0x0000001c104c723c */ /* 0x050fe8000004184c */
[----:B-----5:R-:W-:Y:S04]  /*11290*/  F2FP.BF16.PACK_AB R13, R158, R159 ;  /* 0x0000009f9e0d723e */ /* 0x020fe800000010ff */
[C---:B------:R-:W-:Y:S01]  /*112a0*/  HMMA.16816.F32.BF16 R80, R16.reuse, R30, R80 ;  /* 0x0000001e1050723c */ /* 0x040fe20000041850 */
[----:B------:R-:W4:Y:S07]  /*112b0*/  LDSM.16.MT88.4 R28, [R198+0x7100] ;  /* 0x00710000c61c783b */ /* 0x000f2e0000004200 */
        /* <DEDUP_REMOVED lines=9> */
[C---:B----4-:R-:W-:Y:S01]  /*11350*/  HMMA.16816.F32.BF16 R108, R16.reuse, R28, R108 ;  /* 0x0000001c106c723c */ /* 0x050fe2000004186c */
[----:B------:R4:W5:Y:S07]  /*11360*/  MUFU.EX2 R28, R14 ;  /* 0x0000000e001c7308 */ /* 0x00096e0000000800 */
[C---:B------:R-:W-:Y:S08]  /*11370*/  HMMA.16816.F32.BF16 R112, R16.reuse, R30, R112 ;  /* 0x0000001e1070723c */ /* 0x040ff00000041870 */
[C---:B---3--:R-:W-:Y:S08]  /*11380*/  HMMA.16816.F32.BF16 R116, R16.reuse, R32, R116 ;  /* 0x000000201074723c */ /* 0x048ff00000041874 */
[C---:B------:R-:W-:Y:S04]  /*11390*/  HMMA.16816.F32.BF16 R120, R16.reuse, R34, R120 ;  /* 0x000000221078723c */ /* 0x040fe80000041878 */
[----:B----4-:R-:W-:Y:S02]  /*113a0*/  F2FP.BF16.PACK_AB R14, R174, R175 ;  /* 0x000000afae0e723e */ /* 0x010fe400000010ff */
[----:B-----5:R-:W-:Y:S02]  /*113b0*/  F2FP.BF16.PACK_AB R15, R28, R157 ;  /* 0x0000009d1c0f723e */ /* 0x020fe400000010ff */
[C---:B-1----:R-:W-:Y:S08]  /*113c0*/  HMMA.16816.F32.BF16 R124, R16.reuse, R20, R124 ;  /* 0x00000014107c723c */ /* 0x042ff0000004187c */
[----:B------:R-:W-:Y:S01]  /*113d0*/  HMMA.16816.F32.BF16 R128, R16, R22, R128 ;  /* 0x000000161080723c */ /* 0x000fe20000041880 */
[----:B------:R-:W1:Y:S07]  /*113e0*/  LDSM.16.MT88.4 R16, [R200+0x1900] ;  /* 0x00190000c810783b */ /* 0x000e6e0000004200 */
[C---:B------:R-:W-:Y:S01]  /*113f0*/  HMMA.16816.F32.BF16 R160, R12.reuse, R164, R4 ;  /* 0x000000a40ca0723c */ /* 0x040fe20000041804 */
[----:B------:R-:W3:Y:S07]  /*11400*/  LDSM.16.MT88.4 R4, [R199+0x1900] ;  /* 0x00190000c704783b */ /* 0x000eee0000004200 */
[C---:B------:R-:W-:Y:S01]  /*11410*/  HMMA.16816.F32.BF16 R164, R12.reuse, R166, R8 ;  /* 0x000000a60ca4723c */ /* 0x040fe20000041808 */
[----:B------:R-:W4:Y:S07]  /*11420*/  LDSM.16.MT88.4 R8, [R197+0x3900] ;  /* 0x00390000c508783b */ /* 0x000f2e0000004200 */
[C---:B--2---:R-:W-:Y:S01]  /*11430*/  HMMA.16816.F32.BF16 R132, R12.reuse, R24, R132 ;  /* 0x000000180c84723c */ /* 0x044fe20000041884 */
[----:B------:R-:W2:Y:S07]  /*11440*/  LDSM.16.MT88.4 R20, [R198+0x3900] ;  /* 0x00390000c614783b */ /* 0x000eae0000004200 */
[C---:B------:R-:W-:Y:S08]  /*11450*/  HMMA.16816.F32.BF16 R136, R12.reuse, R26, R136 ;  /* 0x0000001a0c88723c */ /* 0x040ff00000041888 */
        /* <DEDUP_REMOVED lines=30> */
[C---:B----4-:R-:W-:Y:S07]  /*11640*/  HMMA.16816.F32.BF16 R100, R12.reuse, R8, R100 ;  /* 0x000000080c64723c */ /* 0x050fee0000041864 */
[----:B------:R-:W-:Y:S01]  /*11650*/  FFMA.FTZ R8, R2, R244, R236 ;  /* 0x000000f402087223 */ /* 0x000fe200000100ec */
[C---:B------:R-:W-:Y:S04]  /*11660*/  HMMA.16816.F32.BF16 R104, R12.reuse, R10, R104 ;  /* 0x0000000a0c68723c */ /* 0x040fe80000041868 */
[----:B------:R-:W-:Y:S02]  /*11670*/  FFMA.FTZ R2, R0, R245, R193 ;  /* 0x000000f500027223 */ /* 0x000fe400000100c1 */
[----:B------:R-:W-:Y:S02]  /*11680*/  FADD.FTZ R0, R239, R8 ;  /* 0x00000008ef007221 */ /* 0x000fe40000010000 */
[----:B------:R-:W-:Y:S01]  /*11690*/  FADD.FTZ R2, R192, R2 ;  /* 0x00000002c0027221 */ /* 0x000fe20000010000 */
[C---:B--2---:R-:W-:Y:S03]  /*116a0*/  HMMA.16816.F32.BF16 R108, R12.reuse, R20, R108 ;  /* 0x000000140c6c723c */ /* 0x044fe6000004186c */
        /* <DEDUP_REMOVED lines=8> */
[----:B------:R-:W-:Y:S02]  /*11730*/  FADD.FTZ R0, R234, R0 ;  /* 0x00000000ea007221 */ /* 0x000fe40000010000 */
[----:B------:R-:W-:Y:S02]  /*11740*/  FADD.FTZ R2, R181, R2 ;  /* 0x00000002b5027221 */ /* 0x000fe40000010000 */
[----:B------:R-:W-:Y:S01]  /*11750*/  FADD.FTZ R0, R232, R0 ;  /* 0x00000000e8007221 */ /* 0x000fe20000010000 */
[C---:B------:R-:W-:Y:S04]  /*11760*/  HMMA.16816.F32.BF16 R120, R12.reuse, R18, R120 ;  /* 0x000000120c78723c */ /* 0x040fe80000041878 */
[----:B------:R-:W-:Y:S02]  /*11770*/  FADD.FTZ R2, R173, R2 ;  /* 0x00000002ad027221 */ /* 0x000fe40000010000 */
[----:B------:R-:W-:Y:S02]  /*11780*/  FADD.FTZ R0, R224, R0 ;  /* 0x00000000e0007221 */ /* 0x000fe40000010000 */
[----:B------:R-:W-:Y:S01]  /*11790*/  FADD.FTZ R2, R172, R2 ;  /* 0x00000002ac027221 */ /* 0x000fe20000010000 */
[C---:B---3--:R-:W-:Y:S03]  /*117a0*/  HMMA.16816.F32.BF16 R124, R12.reuse, R4, R124 ;  /* 0x000000040c7c723c */ /* 0x048fe6000004187c */
[----:B------:R-:W-:Y:S02]  /*117b0*/  FADD.FTZ R0, R195, R0 ;  /* 0x00000000c3007221 */ /* 0x000fe40000010000 */
[----:B------:R-:W-:Y:S02]  /*117c0*/  FADD.FTZ R2, R171, R2 ;  /* 0x00000002ab027221 */ /* 0x000fe40000010000 */
        /* <DEDUP_REMOVED lines=8> */
[----:B------:R-:W-:Y:S02]  /*11850*/  FADD.FTZ R0, R159, R4 ;  /* 0x000000049f007221 */ /* 0x000fe40000010000 */
[----:B------:R-:W-:Y:S02]  /*11860*/  FADD.FTZ R2, R176, R2 ;  /* 0x00000002b0027221 */ /* 0x000fe40000010000 */
[----:B------:R-:W-:Y:S01]  /*11870*/  FADD.FTZ R0, R158, R0 ;  /* 0x000000009e007221 */ /* 0x000fe20000010000 */
[----:B------:R-:W-:Y:S01]  /*11880*/  MOV R158, R3 ;  /* 0x00000003009e7202 */ /* 0x000fe20000000f00 */
[----:B------:R-:W-:Y:S02]  /*11890*/  FADD.FTZ R4, R175, R2 ;  /* 0x00000002af047221 */ /* 0x000fe40000010000 */
[----:B------:R-:W-:Y:S01]  /*118a0*/  FADD.FTZ R2, R157, R0 ;  /* 0x000000009d027221 */ /* 0x000fe20000010000 */
[----:B------:R-:W-:Y:S01]  /*118b0*/  IADD3 R0, R223, -0x1, RZ ;  /* 0xffffffffdf007810 */ /* 0x000fe20007ffe0ff */
[----:B------:R-:W-:Y:S01]  /*118c0*/  FADD.FTZ R244, R174, R4 ;  /* 0x00000004aef47221 */ /* 0x000fe20000010000 */
[----:B------:R-:W-:Y:S01]  /*118d0*/  MOV R157, R156 ;  /* 0x0000009c009d7202 */ /* 0x000fe20000000f00 */
[----:B------:R-:W-:Y:S01]  /*118e0*/  FADD.FTZ R245, R28, R2 ;  /* 0x000000021cf57221 */ /* 0x000fe20000010000 */
[----:B------:R-:W-:Y:S01]  /*118f0*/  MOV R223, R0 ;  /* 0x0000000000df7202 */ /* 0x000fe20000000f00 */
[----:B------:R-:W-:-:S05]  /*11900*/  @P0 BRA `(.L_x_1628) ;  /* 0xffffc22000000947 */ /* 0x000fca000383ffff */
.L_x_1619:
[----:B------:R-:W1:Y:S01]  /*11910*/  SHFL.BFLY PT, R6, R244, 0x2, 0x1f ;  /* 0x0c401f00f4067f89 */ /* 0x000e6200000e0000 */
[----:B------:R-:W-:-:S02]  /*11920*/  MOV R17, 0xff800000 ;  /* 0xff80000000117802 */ /* 0x000fc40000000f00 */
[----:B------:R-:W-:Y:S01]  /*11930*/  MOV R18, 0xff800000 ;  /* 0xff80000000127802 */ /* 0x000fe20000000f00 */
[----:B------:R-:W2:Y:S01]  /*11940*/  SHFL.BFLY PT, R7, R245, 0x2, 0x1f ;  /* 0x0c401f00f5077f89 */ /* 0x000ea200000e0000 */
[----:B------:R-:W-:Y:S01]  /*11950*/  PLOP3.LUT P2, PT, PT, PT, PT, 0x8, 0x0 ;  /* 0x000000000000781c */ /* 0x000fe20003f4e170 */
        /* <DEDUP_REMOVED lines=150> */
.L_x_1586:
        /* <DEDUP_REMOVED lines=83> */
[----:B------:R-:W-:Y:S01]  /*127f0*/  IMAD.WIDE.U32 R2, R9, c[0x0][0x4c8], R2 ;  /* 0x0001320009027a25 */ /* 0x000fe200078e0002 */
[----:B------:R-:W-:-:S03]  /*12800*/  LOP3.LUT P1, RZ, R14, 0x3, RZ, 0xc0, !PT ;  /* 0x000000030eff7812 */ /* 0x000fc6000782c0ff */
        /* <DEDUP_REMOVED lines=11> */
[----:B------:R-:W-:Y:S03]  /*128c0*/  SHFL.IDX PT, R6, R6, 0x1, 0x1c1f ;  /* 0x003c1f0006067f89 */ /* 0x000fe600000e0000 */
[----:B------:R-:W-:Y:S01]  /*128d0*/  IADD3 R3, R5, R0, RZ ;  /* 0x0000000005037210 */ /* 0x000fe20007ffe0ff */
[----:B------:R-:W-:Y:S01]  /*128e0*/  IMAD R0, R7, c[0x0][0x428], RZ ;  /* 0x00010a0007007a24 */ /* 0x000fe200078e02ff */
[----:B------:R-:W1:Y:S01]  /*128f0*/  SHFL.IDX PT, R9, R2, RZ, 0x1c1f ;  /* 0x001c1fff02097589 */ /* 0x000e6200000e0000 */
[----:B------:R-:W-:-:S02]  /*12900*/  IMAD R5, R20, c[0x0][0x388], RZ ;  /* 0x0000e20014057a24 */ /* 0x000fc400078e02ff */
        /* <DEDUP_REMOVED lines=16> */
[----:B------:R1:W2:Y:S04]  /*12a10*/  SHFL.IDX PT, R2, R20, RZ, 0x1c1f ;  /* 0x001c1fff14027589 */ /* 0x0002a800000e0000 */
[----:B------:R1:W3:Y:S01]  /*12a20*/  SHFL.IDX PT, R3, R19, RZ, 0x1c1f ;  /* 0x001c1fff13037589 */ /* 0x0002e200000e0000 */
[----:B------:R-:W-:-:S04]  /*12a30*/  SHF.L.U32 R0, R0, 0x1, RZ ;  /* 0x0000000100007819 */ /* 0x000fc800000006ff */
[----:B------:R-:W-:Y:S05]  /*12a40*/  @P1 BRA `(.L_x_1631) ;  /* 0x00000bd000001947 */ /* 0x000fea0003800000 */
[C---:B------:R-:W-:Y:S02]  /*12a50*/  ISETP.GE.AND P2, PT, R0.reuse, c[0x0][0x3c8], PT ;  /* 0x0000f20000007a0c */ /* 0x040fe40003f46270 */
[C---:B------:R-:W-:Y:S02]  /*12a60*/  IADD3 R5, R0.reuse, 0x8, RZ ;  /* 0x0000000800057810 */ /* 0x040fe40007ffe0ff */
[----:B------:R-:W-:Y:S02]  /*12a70*/  IADD3 R4, R0, 0x10, RZ ;  /* 0x0000001000047810 */ /* 0x000fe40007ffe0ff */
[----:B------:R-:W-:Y:S02]  /*12a80*/  ISETP.GE.AND P6, PT, R5, c[0x0][0x3c8], PT ;  /* 0x0000f20005007a0c */ /* 0x000fe40003fc6270 */
[----:B------:R-:W-:Y:S02]  /*12a90*/  ISETP.GE.AND P1, PT, R4, c[0x0][0x3c8], PT ;  /* 0x0000f20004007a0c */ /* 0x000fe40003f26270 */
[----:B-1----:R-:W-:-:S02]  /*12aa0*/  IADD3 R8, R0, 0x18, RZ ;  /* 0x0000001800087810 */ /* 0x002fc40007ffe0ff */
[C---:B------:R-:W-:Y:S01]  /*12ab0*/  IADD3 R10, R0.reuse, 0x20, RZ ;  /* 0x00000020000a7810 */ /* 0x040fe20007ffe0ff */
[C---:B--23--:R-:W-:Y:S01]  /*12ac0*/  @!P2 IMAD.WIDE R6, R0.reuse, 0x4, R2 ;  /* 0x000000040006a825 */ /* 0x04cfe200078e0202 */
        /* <DEDUP_REMOVED lines=181> */
.L_x_1631:
[----:B------:R-:W-:Y:S05]  /*13620*/  BSYNC B0 ;  /* 0x0000000000007941 */ /* 0x000fea0003800000 */
.L_x_1630:
[----:B-1-3--:R1:W3:Y:S04]  /*13630*/  SHFL.IDX PT, R3, R19, 0x1, 0x1c1f ;  /* 0x003c1f0013037f89 */ /* 0x00a2e800000e0000 */
[----:B--2---:R1:W2:Y:S01]  /*13640*/  SHFL.IDX PT, R2, R20, 0x1, 0x1c1f ;  /* 0x003c1f0014027f89 */ /* 0x0042a200000e0000 */
        /* <DEDUP_REMOVED lines=12> */
[--C-:B--23--:R-:W-:Y:S01]  /*13710*/  @!P2 IMAD.WIDE R8, R0, 0x4, R2.reuse ;  /* 0x000000040008a825 */ /* 0x10cfe200078e0202 */
        /* <DEDUP_REMOVED lines=57> */
[----:B-----5:R-:W-:Y:S02]  /*13ab0*/  @!P6 LEA.HI R4, R15, R15, RZ, 0x1 ;  /* 0x0000000f0f04e211 */ /* 0x020fe400078f08ff */
        /* <DEDUP_REMOVED lines=13> */
[----:B--2---:R-:W-:Y:S02]  /*13b90*/  @!P2 LEA.HI R7, R10, R10, RZ, 0x1 ;  /* 0x0000000a0a07a211 */ /* 0x004fe400078f08ff */
[----:B------:R-:W-:-:S02]  /*13ba0*/  @!P1 LEA.HI R6, R11, R11, RZ, 0x1 ;  /* 0x0000000b0b069211 */ /* 0x000fc400078f08ff */
[----:B---3--:R-:W-:Y:S02]  /*13bb0*/  @!P4 LEA.HI R4, R8, R8, RZ, 0x1 ;  /* 0x000000080804c211 */ /* 0x008fe400078f08ff */
        /* <DEDUP_REMOVED lines=39> */
[----:B--2---:R-:W-:-:S02]  /*13e30*/  @!P2 LEA.HI R7, R10, R10, RZ, 0x1 ;  /* 0x0000000a0a07a211 */ /* 0x004fc400078f08ff */
[----:B------:R-:W-:Y:S02]  /*13e40*/  @!P1 LEA.HI R6, R11, R11, RZ, 0x1 ;  /* 0x0000000b0b069211 */ /* 0x000fe400078f08ff */
[----:B---3--:R-:W-:Y:S02]  /*13e50*/  @!P4 LEA.HI R4, R8, R8, RZ, 0x1 ;  /* 0x000000080804c211 */ /* 0x008fe400078f08ff */
        /* <DEDUP_REMOVED lines=36> */
[----:B--2---:R-:W-:-:S04]  /*140a0*/  @!P2 LEA.HI R7, R10, R10, RZ, 0x1 ;  /* 0x0000000a0a07a211 */ /* 0x004fc800078f08ff */
        /* <DEDUP_REMOVED lines=26> */
.L_x_1629:
        /* <DEDUP_REMOVED lines=50> */
.L_x_1632:
        /* <DEDUP_REMOVED lines=9> */
.L_x_2630:


//--------------------- .text._ZN7cutlass13device_kernelIN5flash19enable_sm80_to_sm89INS1_16FlashAttnFwdSm80INS1_25CollectiveMainloopFwdSm80ILi8ELi1ELb0EN4cute5tupleIJNS5_1CILi128EEENS7_ILi64EEENS7_ILi256EEEEEELi256ENS_10bfloat16_tEfNS_4arch4Sm80ELb0ELb1ELb0ELb1ELb0ELb0ELb1ELb1EEENS1_21CollectiveEpilogueFwdINS6_IJS8_SA_S9_EEENS6_IJNS7_ILi1EEESI_SI_EEESC_SE_Li256ELb1ELb1ELb1ELb0EEENS1_36VarlenDynamicPersistentTileSchedulerILi128ELi64ELi256ELi256ELb1ELb1ELb0ELb1ELb0ELb1EEEEEEEEEvNT_6ParamsE --------------------------
	.section	.text._ZN7cutlass13device_kernelIN5flash19enable_sm80_to_sm89INS1_16FlashAttnFwdSm80INS1_25CollectiveMainloopFwdSm80ILi8ELi1ELb0EN4cute5tupleIJNS5_1CILi128EEENS7_ILi64EEENS7_ILi256EEEEEELi256ENS_10bfloat16_tEfNS_4arch4Sm80ELb0ELb1ELb0ELb1ELb0ELb0ELb1ELb1EEENS1_21CollectiveEpilogueFwdINS6_IJS8_SA_S9_EEENS6_IJNS7_ILi1EEESI_SI_EEESC_SE_Li256ELb1ELb1ELb1ELb0EEENS1_36VarlenDynamicPersistentTileSchedulerILi128ELi64ELi256ELi256ELb1ELb1ELb0ELb1ELb0ELb1EEEEEEEEEvNT_6ParamsE,"ax",@progbits
	.sectioninfo	@"SHI_REGISTERS=255"
	.align	128
.text._ZN7cutlass13device_kernelIN5flash19enable_sm80_to_sm89INS1_16FlashAttnFwdSm80INS1_25CollectiveMainloopFwdSm80ILi8ELi1ELb0EN4cute5tupleIJNS5_1CILi128EEENS7_ILi64EEENS7_ILi256EEEEEELi256ENS_10bfloat16_tEfNS_4arch4Sm80ELb0ELb1ELb0ELb1ELb0ELb0ELb1ELb1EEENS1_21CollectiveEpilogueFwdINS6_IJS8_SA_S9_EEENS6_IJNS7_ILi1EEESI_SI_EEESC_SE_Li256ELb1ELb1ELb1ELb0EEENS1_36VarlenDynamicPersistentTileSchedulerILi128ELi64ELi256ELi256ELb1ELb1ELb0ELb1ELb0ELb1EEEEEEEEEvNT_6ParamsE:
        .type           _ZN7cutlass13device_kernelIN5flash19enable_sm80_to_sm89INS1_16FlashAttnFwdSm80INS1_25CollectiveMainloopFwdSm80ILi8ELi1ELb0EN4cute5tupleIJNS5_1CILi128EEENS7_ILi64EEENS7_ILi256EEEEEELi256ENS_10bfloat16_tEfNS_4arch4Sm80ELb0ELb1ELb0ELb1ELb0ELb0ELb1ELb1EEENS1_21CollectiveEpilogueFwdINS6_IJS8_SA_S9_EEENS6_IJNS7_ILi1EEESI_SI_EEESC_SE_Li256ELb1ELb1ELb1ELb0EEENS1_36VarlenDynamicPersistentTileSchedulerILi128ELi64ELi256ELi256ELb1ELb1ELb0ELb1ELb0ELb1EEEEEEEEEvNT_6ParamsE,@function
        .size           _ZN7cutlass13device_kernelIN5flash19enable_sm80_to_sm89INS1_16FlashAttnFwdSm80INS1_25CollectiveMainloopFwdSm80ILi8ELi1ELb0EN4cute5tupleIJNS5_1CILi128EEENS7_ILi64EEENS7_ILi256EEEEEELi256ENS_10bfloat16_tEfNS_4arch4Sm80ELb0ELb1ELb0ELb1ELb0ELb0ELb1ELb1EEENS1_21CollectiveEpilogueFwdINS6_IJS8_SA_S9_EEENS6_IJNS7_ILi1EEESI_SI_EEESC_SE_Li256ELb1ELb1ELb1ELb0EEENS1_36VarlenDynamicPersistentTileSchedulerILi128ELi64ELi256ELi256ELb1ELb1ELb0ELb1ELb0ELb1EEEEEEEEEvNT_6ParamsE,(.L_x_2631 - _ZN7cutlass13device_kernelIN5flash19enable_sm80_to_sm89INS1_16FlashAttnFwdSm80INS1_25CollectiveMainloopFwdSm80ILi8ELi1ELb0EN4cute5tupleIJNS5_1CILi128EEENS7_ILi64EEENS7_ILi256EEEEEELi256ENS_10bfloat16_tEfNS_4arch4Sm80ELb0ELb1ELb0ELb1ELb0ELb0ELb1ELb1EEENS1_21CollectiveEpilogueFwdINS6_IJS8_SA_S9_EEENS6_IJNS7_ILi1EEESI_SI_EEESC_SE_Li256ELb1ELb1ELb1ELb0EEENS1_36VarlenDynamicPersistentTileSchedulerILi128ELi64ELi256ELi256ELb1ELb1ELb0ELb1ELb0ELb1EEEEEEEEEvNT_6ParamsE)
        .other          _ZN7cutlass13device_kernelIN5flash19enable_sm80_to_sm89INS1_16FlashAttnFwdSm80INS1_25CollectiveMainloopFwdSm80ILi8ELi1ELb0EN4cute5tupleIJNS5_1CILi128EEENS7_ILi64EEENS7_ILi256EEEEEELi256ENS_10bfloat16_tEfNS_4arch4Sm80ELb0ELb1ELb0ELb1ELb0ELb0ELb1ELb1EEENS1_21CollectiveEpilogueFwdINS6_IJS8_SA_S9_EEENS6_IJNS7_ILi1EEESI_SI_EEESC_SE_Li256ELb1ELb1ELb1ELb0EEENS1_36VarlenDynamicPersistentTileSchedulerILi128ELi64ELi256ELi256ELb1ELb1ELb0ELb1ELb0ELb1EEEEEEEEEvNT_6ParamsE,@"STO_CUDA_ENTRY STV_DEFAULT"
_ZN7cutlass13device_kernelIN5flash19enable_sm80_to_sm89INS1_16FlashAttnFwdSm80INS1_25CollectiveMainloopFwdSm80ILi8ELi1ELb0EN4cute5tupleIJNS5_1CILi128EEENS7_ILi64EEENS7_ILi256EEEEEELi256ENS_10bfloat16_tEfNS_4arch4Sm80ELb0ELb1ELb0ELb1ELb0ELb0ELb1ELb1EEENS1_21CollectiveEpilogueFwdINS6_IJS8_SA_S9_EEENS6_IJNS7_ILi1EEESI_SI_EEESC_SE_Li256ELb1ELb1ELb1ELb0EEENS1_36VarlenDynamicPersistentTileSchedulerILi128ELi64ELi256ELi256ELb1ELb1ELb0ELb1ELb0ELb1EEEEEEEEEvNT_6ParamsE:
[----:B------:R-:W-:Y:S02]  /*0000*/  MOV R1, c[0x0][0x28] ;  /* 0x00000a0000017a02 */ /* 0x000fe40000000f00 */
[----:B------:R-:W1:Y:S01]  /*0010*/  S2R R2, SR_TID.X ;  /* 0x0000000000027919 */ /* 0x000e620000002100 */
[----:B------:R-:W-:Y:S01]  /*0020*/  ULDC.64 UR6, c[0x0][0x118] ;  /* 0x0000460000067ab9 */ /* 0x000fe20000000a00 */
[----:B------:R-:W-:Y:S02]  /*0030*/  IADD3 R1, R1, -0x58, RZ ;  /* 0xffffffa801017810 */ /* 0x000fe40007ffe0ff */
[----:B-1----:R-:W-:-:S06]  /*0040*/  SHF.R.U32.HI R0, RZ, 0x5, R2 ;  /* 0x00000005ff007819 */ /* 0x002fcc0000011602 */
[----:B------:R-:W1:Y:S02]  /*0050*/  SHFL.IDX PT, R0, R0, RZ, 0x1f ;  /* 0x00001fff00007589 */ /* 0x000e6400000e0000 */
[----:B-1----:R-:W1:Y:S02]  /*0060*/  R2UR UR5, R0 ;  /* 0x00000000000573c2 */ /* 0x002e6400000e0000 */
[----:B-1----:R-:W-:-:S13]  /*0070*/  ISETP.NE.AND P0, PT, RZ, UR5, PT ;  /* 0x00000005ff007c0c */ /* 0x002fda000bf05270 */
[----:B------:R-:W-:Y:S06]  /*0080*/  @P0 BAR.SYNC.DEFER_BLOCKING 0x5, 0x100 ;  /* 0x0144000000000b1d */ /* 0x000fec0000010000 */
[----:B------:R-:W1:Y:S04]  /*0090*/  @P0 LDS.128 R244, [0x20100] ;  /* 0x02010000fff40984 */ /* 0x000e680000000c00 */
[----:B------:R-:W-:Y:S06]  /*00a0*/  @P0 BAR.ARV 0x4, 0x100 ;  /* 0x0104000000000b1d */ /* 0x000fec0000002000 */
[----:B------:R-:W-:Y:S05]  /*00b0*/  @P0 BRA `(.L_x_1633) ;  /* 0x00000f1000000947 */ /* 0x000fea0003800000 */
[----:B------:R-:W-:Y:S01]  /*00c0*/  LOP3.LUT R12, R2, 0x1f, RZ, 0xc0, !PT ;  /* 0x0000001f020c7812 */ /* 0x000fe200078ec0ff */
[----:B------:R-:W-:-:S03]  /*00d0*/  CS2R R8, SRZ ;  /* 0x0000000000087805 */ /* 0x000fc6000001ff00 */
        /* <DEDUP_REMOVED lines=9> */
[----:B------:R-:W3:Y:S01]  /*0170*/  S2UR UR4, SR_CTAID.X ;  /* 0x00000000000479c3 */ /* 0x000ee20000002500 */
        /* <DEDUP_REMOVED lines=24> */
[----:B---3--:R-:W-:-:S13]  /*0300*/  ISETP.GT.AND P0, PT, R7, UR4, PT ;  /* 0x0000000407007c0c */ /* 0x008fda000bf04270 */
[----:B------:R-:W-:Y:S05]  /*0310*/  @P0 BRA `(.L_x_1634) ;  /* 0x0000026000000947 */ /* 0x000fea0003800000 */
[----:B------:R-:W-:Y:S02]  /*0320*/  MOV R7, R0 ;  /* 0x0000000000077202 */ /* 0x000fe40000000f00 */
[----:B------:R-:W-:-:S04]  /*0330*/  MOV R6, RZ ;  /* 0x000000ff00067202 */ /* 0x000fc80000000f00 */
.L_x_1638:
        /* <DEDUP_REMOVED lines=15> */
[----:B------:R2:W3:Y:S02]  /*0430*/  SHFL.UP PT, R0, R5, 0x1, RZ ;  /* 0x0420000005007989 */ /* 0x0004e400000e00ff */
.L_x_1777:
[----:B---3--:R-:W-:-:S04]  /*0440*/  SEL R0, R0, RZ, P5 ;  /* 0x000000ff00007207 */ /* 0x008fc80002800000 */
        /* <DEDUP_REMOVED lines=14> */
[----:B------:R2:W3:Y:S02]  /*0530*/  SHFL.IDX PT, R0, R4, 0x1f, 0x1f ;  /* 0x03e01f0004007f89 */ /* 0x0004e400000e0000 */
.L_x_1778:
[----:B---3--:R-:W-:-:S05]  /*0540*/  IMAD R0, R0, c[0x0][0x538], RZ ;  /* 0x00014e0000007a24 */ /* 0x008fca00078e02ff */
[----:B------:R-:W-:-:S04]  /*0550*/  IADD3 R7, R0, R7, RZ ;  /* 0x0000000700077210 */ /* 0x000fc80007ffe0ff */
[----:B------:R-:W-:-:S13]  /*0560*/  ISETP.GT.AND P0, PT, R7, UR4, PT ;  /* 0x0000000407007c0c */ /* 0x000fda000bf04270 */
[----:B-12---:R-:W-:Y:S05]  /*0570*/  @!P0 BRA `(.L_x_1638) ;  /* 0xfffffdc000008947 */ /* 0x006fea000383ffff */
.L_x_1634:
[----:B------:R-:W-:-:S05]  /*0580*/  IADD3 R11, -R0, R7, RZ ;  /* 0x00000007000b7210 */ /* 0x000fca0007ffe1ff */
[----:B------:R-:W-:-:S05]  /*0590*/  IMAD R0, R4, c[0x0][0x538], R11 ;  /* 0x00014e0004007a24 */ /* 0x000fca00078e020b */
[----:B------:R-:W-:Y:S01]  /*05a0*/  ISETP.GT.AND P0, PT, R0, UR4, PT ;  /* 0x0000000400007c0c */ /* 0x000fe2000bf04270 */
[----:B------:R-:W-:-:S12]  /*05b0*/  BRA.DIV ~URZ, `(.L_x_1639) ;  /* 0x00017e627f007947 */ /* 0x000fd8000b800000 */
[----:B------:R-:W-:-:S04]  /*05c0*/  VOTE.ANY R10, PT, !P0 ;  /* 0x00000000000a7806 */ /* 0x000fc800040e0100 */
.L_x_1779:
[----:B------:R-:W2:Y:S02]  /*05d0*/  POPC R7, R10 ;  /* 0x0000000a00077309 */ /* 0x000ea40000000000 */
[----:B-12---:R-:W-:Y:S01]  /*05e0*/  IADD3 R247, R7, R6, RZ ;  /* 0x0000000607f77210 */ /* 0x006fe20007ffe0ff */
[----:B------:R-:W-:Y:S05]  /*05f0*/  BRA.DIV ~URZ, `(.L_x_1640) ;  /* 0x00017e727f007947 */ /* 0x000fea000b800000 */
[----:B------:R1:W2:Y:S01]  /*0600*/  SHFL.IDX PT, R245, R9, R7, 0x1f ;  /* 0x00001f0709f57589 */ /* 0x0002a200000e0000 */
[----:B------:R-:W-:-:S03]  /*0610*/  MOV R6, RZ ;  /* 0x000000ff00067202 */ /* 0x000fc60000000f00 */
[----:B------:R1:W3:Y:S04]  /*0620*/  SHFL.IDX PT, R9, R8, R7, 0x1f ;  /* 0x00001f0708097589 */ /* 0x0002e800000e0000 */
.L_x_1780:
[----:B------:R-:W-:Y:S01]  /*0630*/  ISETP.NE.AND P0, PT, R10, RZ, PT ;  /* 0x000000ff0a00720c */ /* 0x000fe20003f05270 */
[----:B------:R-:W-:-:S12]  /*0640*/  BSSY B0, `(.L_x_1641) ;  /* 0x0000005000007945 */ /* 0x000fd80003800000 */
[----:B------:R-:W-:Y:S05]  /*0650*/  @!P0 BRA `(.L_x_1642) ;  /* 0x0000003000008947 */ /* 0x000fea0003800000 */
[----:B------:R-:W-:Y:S01]  /*0660*/  IADD3 R3, R7, -0x1, RZ ;  /* 0xffffffff07037810 */ /* 0x000fe20007ffe0ff */
[----:B------:R-:W-:Y:S05]  /*0670*/  BRA.DIV ~URZ, `(.L_x_1643) ;  /* 0x00017ed27f007947 */ /* 0x000fea000b800000 */
[----:B------:R4:W1:Y:S02]  /*0680*/  SHFL.IDX PT, R6, R4, R3, 0x1f ;  /* 0x00001f0304067589 */ /* 0x00086400000e0000 */
.L_x_1642:
[----:B------:R-:W-:Y:S05]  /*0690*/  BSYNC B0 ;  /* 0x0000000000007941 */ /* 0x000fea0003800000 */
.L_x_1641:
        /* <DEDUP_REMOVED lines=67> */
.L_x_1645:
        /* <DEDUP_REMOVED lines=68> */
.L_x_1646:
[----:B------:R-:W-:Y:S05]  /*0f10*/  BSYNC B0 ;  /* 0x0000000000007941 */ /* 0x000fea0003800000 */
.L_x_1644:
[----:B------:R-:W-:-:S04]  /*0f20*/  LOP3.LUT R0, RZ, R0, RZ, 0x33, !PT ;  /* 0x00000000ff007212 */ /* 0x000fc800078e33ff */
[----:B------:R-:W-:Y:S01]  /*0f30*/  IADD3 R245, R0, R245, RZ ;  /* 0x000000f500f57210 */ /* 0x000fe20007ffe0ff */
[----:B------:R-:W-:Y:S05]  /*0f40*/  BRA `(.L_x_1647) ;  /* 0x0000004000007947 */ /* 0x000fea0003800000 */
.L_x_1635:
[----:B-1----:R-:W-:Y:S01]  /*0f50*/  IMAD.MOV.U32 R245, RZ, RZ, RZ ;  /* 0x000000fffff57224 */ /* 0x002fe200078e00ff */
[----:B------:R-:W-:Y:S01]  /*0f60*/  MOV R246, RZ ;  /* 0x000000ff00f67202 */ /* 0x000fe20000000f00 */
[----:B------:R-:W-:Y:S01]  /*0f70*/  IMAD.U32 R244, RZ, RZ, UR4 ;  /* 0x00000004fff47e24 */ /* 0x000fe2000f8e00ff */
[----:B------:R-:W-:Y:S02]  /*0f80*/  MOV R247, c[0x0][0x53c] ;  /* 0x00014f0000f77a02 */ /* 0x000fe40000000f00 */
.L_x_1647:
[----:B------:R-:W-:Y:S01]  /*0f90*/  ISETP.NE.AND P0, PT, R12, RZ, PT ;  /* 0x000000ff0c00720c */ /* 0x000fe20003f05270 */
[----:B------:R-:W-:-:S12]  /*0fa0*/  WARPSYNC 0xffffffff ;  /* 0xffffffff00007948 */ /* 0x000fd80003800000 */
[----:B------:R1:W-:Y:S04]  /*0fb0*/  @!P0 STS.128 [0x20100], R244 ;  /* 0x020100f4ff008388 */ /* 0x0003e80000000c00 */
[----:B------:R-:W-:Y:S06]  /*0fc0*/  BAR.ARV 0x5, 0x100 ;  /* 0x0144000000007b1d */ /* 0x000fec0000002000 */
.L_x_1633:
[----:B-1----:R-:W-:-:S13]  /*0fd0*/  ISETP.GE.AND P0, PT, R247, c[0x0][0x53c], PT ;  /* 0x00014f00f7007a0c */ /* 0x002fda0003f06270 */
        /* <DEDUP_REMOVED lines=32> */
[----:B------:R-:W-:Y:S02]  /*11e0*/  LOP3.LUT R4, R13, 0xfffffff8, RZ, 0xc0, !PT ;  /* 0xfffffff80d047812 */ /* 0x000fe400078ec0ff */
[----:B------:R-:W-:-:S02]  /*11f0*/  LEA.HI R6, R8, R16, RZ, 0x5 ;  /* 0x0000001008067211 */ /* 0x000fc400078f28ff */
[----:B------:R-:W-:Y:S01]  /*1200*/  LOP3.LUT R15, R3, R0, RZ, 0x3c, !PT ;  /* 0x00000000030f7212 */ /* 0x000fe200078e3cff */
[----:B------:R-:W-:Y:S01]  /*1210*/  IMAD.IADD R11, R2, 0x1, -R4 ;  /* 0x00000001020b7824 */ /* 0x000fe200078e0a04 */
[----:B------:R-:W-:Y:S02]  /*1220*/  LEA.HI R7, R8, R16, RZ, 0x6 ;  /* 0x0000001008077211 */ /* 0x000fe400078f30ff */
[----:B------:R-:W-:Y:S02]  /*1230*/  LOP3.LUT R0, R6, 0xffffffe0, RZ, 0xc0, !PT ;  /* 0xffffffe006007812 */ /* 0x000fe400078ec0ff */
[--C-:B------:R-:W-:Y:S01]  /*1240*/  SHF.R.S32.HI R8, RZ, 0x5, R6.reuse ;  /* 0x00000005ff087819 */ /* 0x100fe20000011406 */
[----:B------:R-:W-:Y:S01]  /*1250*/  IMAD.SHL.U32 R4, R7, 0x8, RZ ;  /* 0x0000000807047824 */ /* 0x000fe200078e00ff */
[----:B------:R-:W-:Y:S01]  /*1260*/  SHF.R.S32.HI R2, RZ, 0x1f, R6 ;  /* 0x0000001fff027819 */ /* 0x000fe20000011406 */
[----:B------:R-:W-:Y:S01]  /*1270*/  IMAD.IADD R17, R16, 0x1, -R0 ;  /* 0x0000000110117824 */ /* 0x000fe200078e0a00 */
[----:B------:R-:W-:-:S02]  /*1280*/  LOP3.LUT R3, R12, 0xfffffffc, RZ, 0xc0, !PT ;  /* 0xfffffffc0c037812 */ /* 0x000fc400078ec0ff */
[----:B------:R-:W-:Y:S01]  /*1290*/  LEA.HI R0, R2, R8, RZ, 0x3 ;  /* 0x0000000802007211 */ /* 0x000fe200078f18ff */
[----:B------:R-:W-:Y:S01]  /*12a0*/  IMAD.SHL.U32 R2, R11, 0x40, RZ ;  /* 0x000000400b027824 */ /* 0x000fe200078e00ff */
[----:B------:R-:W-:Y:S01]  /*12b0*/  LOP3.LUT R223, R5, 0x7ffffe00, R4, 0xf8, !PT ;  /* 0x7ffffe0005df7812 */ /* 0x000fe200078ef804 */
[----:B------:R-:W-:Y:S01]  /*12c0*/  IMAD.SHL.U32 R5, R14, 0x8, RZ ;  /* 0x000000080e057824 */ /* 0x000fe200078e00ff */
[----:B------:R-:W-:Y:S01]  /*12d0*/  SHF.R.S32.HI R12, RZ, 0x1f, R17 ;  /* 0x0000001fff0c7819 */ /* 0x000fe20000011411 */
[----:B------:R-:W-:Y:S01]  /*12e0*/  IMAD.IADD R7, R16, 0x1, -R3 ;  /* 0x0000000110077824 */ /* 0x000fe200078e0a03 */
[----:B------:R-:W-:Y:S01]  /*12f0*/  LOP3.LUT R2, R2, 0x1c0, RZ, 0xc0, !PT ;  /* 0x000001c002027812 */ /* 0x000fe200078ec0ff */
[----:B------:R-:W-:Y:S01]  /*1300*/  IMAD.SHL.U32 R223, R223, 0x2, RZ ;  /* 0x00000002dfdf7824 */ /* 0x000fe200078e00ff */
[----:B------:R-:W-:Y:S02]  /*1310*/  LOP3.LUT R0, R0, 0xffffff8, RZ, 0xc0, !PT ;  /* 0x0ffffff800007812 */ /* 0x000fe400078ec0ff */
[----:B------:R-:W-:-:S02]  /*1320*/  LEA.HI R12, R12, R17, RZ, 0x2 ;  /* 0x000000110c0c7211 */ /* 0x000fc400078f10ff */
[----:B------:R-:W-:Y:S01]  /*1330*/  LOP3.LUT R5, R2, 0x8, R5, 0xf8, !PT ;  /* 0x0000000802057812 */ /* 0x000fe200078ef805 */
[----:B------:R-:W-:Y:S01]  /*1340*/  IMAD.IADD R3, R8, 0x1, -R0 ;  /* 0x0000000108037824 */ /* 0x000fe200078e0a00 */
[----:B------:R-:W-:Y:S02]  /*1350*/  SHF.R.U32.HI R2, RZ, 0x3, R2 ;  /* 0x00000003ff027819 */ /* 0x000fe40000011602 */
[----:B------:R-:W-:Y:S02]  /*1360*/  SHF.R.S32.HI R0, RZ, 0x2, R12 ;  /* 0x00000002ff007819 */ /* 0x000fe4000001140c */
[----:B------:R-:W-:Y:S01]  /*1370*/  LOP3.LUT R6, R5, R2, RZ, 0x3c, !PT ;  /* 0x0000000205067212 */ /* 0x000fe200078e3cff */
[C---:B------:R-:W-:Y:S01]  /*1380*/  IMAD.SHL.U32 R2, R9.reuse, 0x40, RZ ;  /* 0x0000004009027824 */ /* 0x040fe200078e00ff */
[----:B------:R-:W-:Y:S01]  /*1390*/  LOP3.LUT R4, R9, 0x1, RZ, 0xc0, !PT ;  /* 0x0000000109047812 */ /* 0x000fe200078ec0ff */
[----:B------:R-:W-:Y:S01]  /*13a0*/  IMAD R16, R3, 0x10, R0 ;  /* 0x0000001003107824 */ /* 0x000fe200078e0200 */
[----:B------:R-:W-:Y:S01]  /*13b0*/  LEA.HI R0, R7, R7, RZ, 0x1 ;  /* 0x0000000707007211 */ /* 0x000fe200078f08ff */
[----:B------:R-:W-:Y:S01]  /*13c0*/  IMAD.SHL.U32 R3, R13, 0x40, RZ ;  /* 0x000000400d037824 */ /* 0x000fe200078e00ff */
[----:B------:R-:W-:Y:S01]  /*13d0*/  ISETP.NE.U32.AND P0, PT, R4, 0x1, PT ;  /* 0x000000010400780c */ /* 0x000fe20003f05070 */
[----:B------:R-:W-:Y:S01]  /*13e0*/  IMAD.SHL.U32 R4, R8, 0x400, RZ ;  /* 0x0000040008047824 */ /* 0x000fe200078e00ff */
[----:B------:R-:W-:Y:S01]  /*13f0*/  LOP3.LUT R2, R2, 0x1c0, RZ, 0xc0, !PT ;  /* 0x000001c002027812 */ /* 0x000fe200078ec0ff */
[----:B------:R-:W-:Y:S01]  /*1400*/  STL [R1+0x54], R16 ;  /* 0x0000541001007387 */ /* 0x000fe20000100800 */
[----:B------:R-:W-:Y:S01]  /*1410*/  LOP3.LUT R0, R0, 0x1ffffffe, RZ, 0xc0, !PT ;  /* 0x1ffffffe00007812 */ /* 0x000fe200078ec0ff */
[----:B------:R-:W-:Y:S01]  /*1420*/  IMAD R5, R7, 0x2, R4 ;  /* 0x0000000207057824 */ /* 0x000fe200078e0204 */
[----:B------:R-:W-:Y:S01]  /*1430*/  LEA.HI R2, R2, R2, RZ, 0x1d ;  /* 0x0000000202027211 */ /* 0x000fe200078fe8ff */
[----:B------:R-:W-:Y:S01]  /*1440*/  IMAD.MOV.U32 R13, RZ, RZ, 0x20 ;  /* 0x00000020ff0d7424 */ /* 0x000fe200078e00ff */
[----:B------:R-:W-:-:S02]  /*1450*/  LOP3.LUT R3, R3, 0xfffffe00, RZ, 0xc0, !PT ;  /* 0xfffffe0003037812 */ /* 0x000fc400078ec0ff */
[----:B------:R-:W-:Y:S01]  /*1460*/  R2P PR, R9, 0x6 ;  /* 0x0000000609007804 */ /* 0x000fe20000000000 */
[----:B------:R-:W-:Y:S01]  /*1470*/  IMAD.IADD R9, R7, 0x1, -R0 ;  /* 0x0000000107097824 */ /* 0x000fe200078e0a00 */
[CC--:B------:R-:W-:Y:S01]  /*1480*/  IADD3 R4, R6.reuse, R3.reuse, R4 ;  /* 0x0000000306047210 */ /* 0x0c0fe20007ffe004 */
[----:B------:R-:W-:Y:S01]  /*1490*/  IMAD.IADD R7, R5, 0x1, R2 ;  /* 0x0000000105077824 */ /* 0x000fe200078e0202 */
[----:B------:R-:W-:Y:S01]  /*14a0*/  LOP3.LUT R5, R6, R3, RZ, 0xfc, !PT ;  /* 0x0000000306057212 */ /* 0x000fe200078efcff */
[----:B------:R-:W-:Y:S01]  /*14b0*/  IMAD R3, R10, 0x20, R20 ;  /* 0x000000200a037824 */ /* 0x000fe200078e0214 */
[----:B------:R-:W-:Y:S01]  /*14c0*/  SHF.R.S32.HI R19, RZ, 0x1f, R18 ;  /* 0x0000001fff137819 */ /* 0x000fe20000011412 */
[----:B------:R-:W-:Y:S01]  /*14d0*/  IMAD R0, R14, 0x200, R15 ;  /* 0x000002000e007824 */ /* 0x000fe200078e020f */
[----:B------:R-:W-:Y:S01]  /*14e0*/  IADD3 R14, R18, 0x40, RZ ;  /* 0x00000040120e7810 */ /* 0x000fe20007ffe0ff */
[----:B------:R-:W-:Y:S01]  /*14f0*/  IMAD R9, R9, 0x8, R16 ;  /* 0x0000000809097824 */ /* 0x000fe200078e0210 */
[C---:B------:R-:W-:Y:S01]  /*1500*/  LOP3.LUT P3, RZ, R10.reuse, 0x4, RZ, 0xc0, !PT ;  /* 0x000000040aff7812 */ /* 0x040fe2000786c0ff */
[----:B------:R1:W-:Y:S01]  /*1510*/  STL [R1+0x50], R3 ;  /* 0x0000500301007387 */ /* 0x0003e20000100800 */
[----:B------:R-:W-:-:S02]  /*1520*/  LOP3.LUT P4, RZ, R10, 0x2, RZ, 0xc0, !PT ;  /* 0x000000020aff7812 */ /* 0x000fc4000788c0ff */
[C---:B------:R-:W-:Y:S01]  /*1530*/  IADD3 R8, R18.reuse, 0x80, RZ ;  /* 0x0000008012087810 */ /* 0x040fe20007ffe0ff */
[----:B------:R-:W-:Y:S01]  /*1540*/  STL.64 [R1], R18 ;  /* 0x0000001201007387 */ /* 0x000fe20000100a00 */
[----:B------:R-:W-:Y:S02]  /*1550*/  SHF.R.S32.HI R10, RZ, 0x1f, R14 ;  /* 0x0000001fff0a7819 */ /* 0x000fe4000001140e */
[----:B------:R-:W-:Y:S01]  /*1560*/  IADD3 R6, R18, 0xc0, RZ ;  /* 0x000000c012067810 */ /* 0x000fe20007ffe0ff */
[----:B------:R-:W-:Y:S01]  /*1570*/  STL [R1+0xc], R14 ;  /* 0x00000c0e01007387 */ /* 0x000fe20000100800 */
[C---:B------:R-:W-:Y:S02]  /*1580*/  LOP3.LUT P6, RZ, R11.reuse, 0x2, RZ, 0xc0, !PT ;  /* 0x000000020bff7812 */ /* 0x040fe400078cc0ff */
[----:B------:R-:W-:Y:S01]  /*1590*/  LOP3.LUT P5, RZ, R11, 0x4, RZ, 0xc0, !PT ;  /* 0x000000040bff7812 */ /* 0x000fe200078ac0ff */
[----:B------:R2:W-:Y:S01]  /*15a0*/  STL [R1+0x8], R8 ;  /* 0x0000080801007387 */ /* 0x0005e20000100800 */
[----:B------:R-:W-:Y:S01]  /*15b0*/  IMAD.MOV.U32 R11, RZ, RZ, 0x40 ;  /* 0x00000040ff0b7424 */ /* 0x000fe200078e00ff */
[----:B------:R-:W-:-:S02]  /*15c0*/  LEA R159, R0, 0x8100, 0x1 ;  /* 0x00008100009f7811 */ /* 0x000fc400078e08ff */
[----:B------:R3:W-:Y:S01]  /*15d0*/  STL [R1+0x24], R10 ;  /* 0x0000240a01007387 */ /* 0x0007e20000100800 */
[----:B------:R-:W-:Y:S02]  /*15e0*/  LEA R198, R4, 0x10100, 0x1 ;  /* 0x0001010004c67811 */ /* 0x000fe400078e08ff */
[C---:B------:R-:W-:Y:S01]  /*15f0*/  SEL R2, R11.reuse, 0xffffffc0, !P3 ;  /* 0xffffffc00b027807 */ /* 0x040fe20005800000 */
[----:B------:R4:W-:Y:S01]  /*1600*/  STL [R1+0x10], R6 ;  /* 0x0000100601007387 */ /* 0x0009e20000100800 */
[----:B------:R-:W-:Y:S02]  /*1610*/  SEL R0, R11, 0xffffffc0, !P5 ;  /* 0xffffffc00b007807 */ /* 0x000fe40006800000 */
[C---:B------:R-:W-:Y:S01]  /*1620*/  IADD3 R202, R159.reuse, 0x20, RZ ;  /* 0x000000209fca7810 */ /* 0x040fe20007ffe0ff */
[C---:B------:R-:W-:Y:S01]  /*1630*/  IMAD.IADD R197, R159.reuse, 0x1, R2 ;  /* 0x000000019fc57824 */ /* 0x040fe200078e0202 */
[----:B-1----:R-:W-:Y:S01]  /*1640*/  LOP3.LUT R3, R12, 0x7ffffffc, RZ, 0xc0, !PT ;  /* 0x7ffffffc0c037812 */ /* 0x002fe200078ec0ff */
[----:B------:R-:W-:Y:S01]  /*1650*/  IMAD.IADD R201, R198, 0x1, R0 ;  /* 0x00000001c6c97824 */ /* 0x000fe200078e0200 */
[----:B------:R-:W-:-:S02]  /*1660*/  @P4 IADD3 R202, R159, -0x20, RZ ;  /* 0xffffffe09fca4810 */ /* 0x000fc40007ffe0ff */
[----:B------:R-:W-:Y:S01]  /*1670*/  LEA R192, R5, 0x100, 0x1 ;  /* 0x0000010005c07811 */ /* 0x000fe200078e08ff */
[----:B------:R-:W-:Y:S01]  /*1680*/  IMAD.IADD R3, R17, 0x1, -R3 ;  /* 0x0000000111037824 */ /* 0x000fe200078e0a03 */
[----:B------:R-:W-:Y:S01]  /*1690*/  IADD3 R217, R202, 0x800, RZ ;  /* 0x00000800cad97810 */ /* 0x000fe20007ffe0ff */
[----:B------:R-:W-:Y:S01]  /*16a0*/  IMAD.IADD R194, R2, 0x1, R202 ;  /* 0x0000000102c27824 */ /* 0x000fe200078e02ca */
[----:B------:R-:W-:Y:S01]  /*16b0*/  IADD3 R216, R202, 0x1000, RZ ;  /* 0x00001000cad87810 */ /* 0x000fe20007ffe0ff */
[----:B------:R-:W-:Y:S01]  /*16c0*/  IMAD.SHL.U32 R238, R3, 0x2, RZ ;  /* 0x0000000203ee7824 */ /* 0x000fe200078e00ff */
[----:B------:R-:W-:Y:S01]  /*16d0*/  SEL R3, R13, 0xffffffe0, !P6 ;  /* 0xffffffe00d037807 */ /* 0x000fe20007000000 */
[----:B------:R-:W-:Y:S01]  /*16e0*/  IMAD.IADD R196, R0, 0x1, R192 ;  /* 0x0000000100c47824 */ /* 0x000fe200078e02c0 */
[----:B--2---:R-:W-:Y:S02]  /*16f0*/  SHF.R.S32.HI R8, RZ, 0x1f, R8 ;  /* 0x0000001fff087819 */ /* 0x004fe40000011408 */
[----:B------:R-:W-:Y:S01]  /*1700*/  IADD3 R14, R238, 0x8, RZ ;  /* 0x00000008ee0e7810 */ /* 0x000fe20007ffe0ff */
[----:B------:R-:W-:Y:S01]  /*1710*/  IMAD.IADD R199, R198, 0x1, R3 ;  /* 0x00000001c6c77824 */ /* 0x000fe200078e0203 */
[----:B---3--:R-:W-:Y:S01]  /*1720*/  IADD3 R10, R238, 0x10, RZ ;  /* 0x00000010ee0a7810 */ /* 0x008fe20007ffe0ff */
[----:B------:R1:W-:Y:S01]  /*1730*/  STL [R1+0x20], R8 ;  /* 0x0000200801007387 */ /* 0x0003e20000100800 */
[----:B------:R-:W-:Y:S01]  /*1740*/  LEA R10, R7, 0x80, 0x1 ;  /* 0x00000080070a7811 */ /* 0x000fe200078e08ff */
[----:B------:R-:W-:Y:S01]  /*1750*/  IMAD.IADD R193, R3, 0x1, R192 ;  /* 0x0000000103c17824 */ /* 0x000fe200078e02c0 */
[----:B----4-:R-:W-:Y:S01]  /*1760*/  SHF.R.S32.HI R6, RZ, 0x1f, R6 ;  /* 0x0000001fff067819 */ /* 0x010fe20000011406 */
[----:B------:R-:W-:Y:S01]  /*1770*/  IMAD.IADD R200, R199, 0x1, R0 ;  /* 0x00000001c7c87824 */ /* 0x000fe200078e0200 */
[----:B------:R-:W-:Y:S01]  /*1780*/  SHF.R.S32.HI R7, RZ, 0x1f, R14 ;  /* 0x0000001fff077819 */ /* 0x000fe2000001140e */
[----:B------:R-:W-:Y:S01]  /*1790*/  IMAD.IADD R195, R0, 0x1, R193 ;  /* 0x0000000100c37824 */ /* 0x000fe200078e02c1 */
[----:B------:R-:W-:Y:S01]  /*17a0*/  IADD3 R12, R238, 0xe8, RZ ;  /* 0x000000e8ee0c7810 */ /* 0x000fe20007ffe0ff */
[----:B------:R2:W-:Y:S01]  /*17b0*/  STL [R1+0x1c], R6 ;  /* 0x00001c0601007387 */ /* 0x0005e20000100800 */
[----:B------:R-:W-:-:S02]  /*17c0*/  IADD3 R215, R202, 0x1800, RZ ;  /* 0x00001800cad77810 */ /* 0x000fc40007ffe0ff */
[----:B------:R-:W-:Y:S01]  /*17d0*/  SHF.R.S32.HI R12, RZ, 0x1f, R12 ;  /* 0x0000001fff0c7819 */ /* 0x000fe2000001140c */
[----:B------:R3:W-:Y:S01]  /*17e0*/  STL [R1+0x14], R9 ;  /* 0x0000140901007387 */ /* 0x0007e20000100800 */
[C---:B------:R-:W-:Y:S02]  /*17f0*/  IADD3 R214, R202.reuse, 0x2000, RZ ;  /* 0x00002000cad67810 */ /* 0x040fe40007ffe0ff */
[C---:B------:R-:W-:Y:S01]  /*1800*/  IADD3 R213, R202.reuse, 0x2800, RZ ;  /* 0x00002800cad57810 */ /* 0x040fe20007ffe0ff */
[----:B------:R-:W-:Y:S01]  /*1810*/  STL [R1+0x28], R10 ;  /* 0x0000280a01007387 */ /* 0x000fe20000100800 */
[C---:B------:R-:W-:Y:S02]  /*1820*/  IADD3 R212, R202.reuse, 0x3000, RZ ;  /* 0x00003000cad47810 */ /* 0x040fe40007ffe0ff */
[C---:B------:R-:W-:Y:S02]  /*1830*/  IADD3 R211, R202.reuse, 0x3800, RZ ;  /* 0x00003800cad37810 */ /* 0x040fe40007ffe0ff */
[----:B------:R-:W-:-:S02]  /*1840*/  IADD3 R210, R202, 0x4000, RZ ;  /* 0x00004000cad27810 */ /* 0x000fc40007ffe0ff */
[----:B------:R-:W-:Y:S02]  /*1850*/  IADD3 R209, R202, 0x4800, RZ ;  /* 0x00004800cad17810 */ /* 0x000fe40007ffe0ff */
[----:B-1----:R-:W-:Y:S02]  /*1860*/  SEL R8, R13, 0xffffffe0, !P1 ;  /* 0xffffffe00d087807 */ /* 0x002fe40004800000 */
[----:B------:R-:W-:Y:S02]  /*1870*/  IADD3 R13, R238, 0xe0, RZ ;  /* 0x000000e0ee0d7810 */ /* 0x000fe40007ffe0ff */
[----:B------:R-:W-:Y:S02]  /*1880*/  IADD3 R208, R202, 0x5000, RZ ;  /* 0x00005000cad07810 */ /* 0x000fe40007ffe0ff */
[----:B------:R-:W-:Y:S02]  /*1890*/  SHF.R.S32.HI R13, RZ, 0x1f, R13 ;  /* 0x0000001fff0d7819 */ /* 0x000fe4000001140d */
[----:B--2---:R-:W-:-:S02]  /*18a0*/  SEL R6, R11, 0xffffffc0, !P2 ;  /* 0xffffffc00b067807 */ /* 0x004fc40005000000 */
[C---:B------:R-:W-:Y:S02]  /*18b0*/  IADD3 R11, R238.reuse, 0xf0, RZ ;  /* 0x000000f0ee0b7810 */ /* 0x040fe40007ffe0ff */
[----:B---3--:R-:W-:Y:S02]  /*18c0*/  SHF.R.S32.HI R9, RZ, 0x1f, R238 ;  /* 0x0000001fff097819 */ /* 0x008fe400000114ee */
[C---:B------:R-:W-:Y:S02]  /*18d0*/  IADD3 R9, R238.reuse, 0xd8, RZ ;  /* 0x000000d8ee097810 */ /* 0x040fe40007ffe0ff */
[----:B------:R-:W-:Y:S02]  /*18e0*/  IADD3 R9, R238, 0xf8, RZ ;  /* 0x000000f8ee097810 */ /* 0x000fe40007ffe0ff */
[----:B------:R-:W-:Y:S01]  /*18f0*/  SHF.R.S32.HI R7, RZ, 0x1f, R11 ;  /* 0x0000001fff077819 */ /* 0x000fe2000001140b */
[C---:B------:R-:W-:Y:S01]  /*1900*/  IMAD.IADD R11, R10.reuse, 0x1, R6 ;  /* 0x000000010a0b7824 */ /* 0x040fe200078e0206 */
[----:B------:R-:W-:Y:S01]  /*1910*/  SHF.R.S32.HI R9, RZ, 0x1f, R9 ;  /* 0x0000001fff097819 */ /* 0x000fe20000011409 */
[C---:B------:R-:W-:Y:S01]  /*1920*/  IMAD.IADD R9, R10.reuse, 0x1, R8 ;  /* 0x000000010a097824 */ /* 0x040fe200078e0208 */
[----:B------:R-:W-:-:S02]  /*1930*/  IADD3 R7, R10, -0x10, RZ ;  /* 0xfffffff00a077810 */ /* 0x000fc40007ffe0ff */
[----:B------:R-:W-:Y:S01]  /*1940*/  @P0 IADD3 R7, R10, 0x10, RZ ;  /* 0x000000100a070810 */ /* 0x000fe20007ffe0ff */
[----:B------:R-:W-:Y:S01]  /*1950*/  IMAD.IADD R2, R9, 0x1, R6 ;  /* 0x0000000109027824 */ /* 0x000fe200078e0206 */
[----:B------:R-:W-:Y:S01]  /*1960*/  STL [R1+0x44], R11 ;  /* 0x0000440b01007387 */ /* 0x000fe20000100800 */
[----:B------:R-:W-:Y:S02]  /*1970*/  IADD3 R207, R202, 0x5800, RZ ;  /* 0x00005800cacf7810 */ /* 0x000fe40007ffe0ff */
[----:B------:R-:W-:Y:S01]  /*1980*/  IMAD.IADD R4, R6, 0x1, R7 ;  /* 0x0000000106047824 */ /* 0x000fe200078e0207 */
[----:B------:R-:W-:Y:S01]  /*1990*/  STL [R1+0x34], R9 ;  /* 0x0000340901007387 */ /* 0x000fe20000100800 */
[C---:B------:R-:W-:Y:S02]  /*19a0*/  IADD3 R206, R202.reuse, 0x6000, RZ ;  /* 0x00006000cace7810 */ /* 0x040fe40007ffe0ff */
[C---:B------:R-:W-:Y:S01]  /*19b0*/  IADD3 R205, R202.reuse, 0x6800, RZ ;  /* 0x00006800cacd7810 */ /* 0x040fe20007ffe0ff */
[----:B------:R1:W-:Y:S01]  /*19c0*/  STL [R1+0x40], R2 ;  /* 0x0000400201007387 */ /* 0x0003e20000100800 */
[----:B------:R-:W-:-:S02]  /*19d0*/  IADD3 R204, R202, 0x7000, RZ ;  /* 0x00007000cacc7810 */ /* 0x000fc40007ffe0ff */
[----:B------:R-:W-:Y:S01]  /*19e0*/  IADD3 R203, R202, 0x7800, RZ ;  /* 0x00007800cacb7810 */ /* 0x000fe20007ffe0ff */
[----:B------:R-:W-:Y:S04]  /*19f0*/  STL [R1+0x2c], R7 ;  /* 0x00002c0701007387 */ /* 0x000fe80000100800 */
[----:B------:R-:W-:Y:S01]  /*1a00*/  STL [R1+0x3c], R4 ;  /* 0x00003c0401007387 */ /* 0x000fe20000100800 */
[----:B-1----:R-:W-:-:S05]  /*1a10*/  IMAD.IADD R2, R8, 0x1, R7 ;  /* 0x0000000108027824 */ /* 0x002fca00078e0207 */
[----:B------:R1:W-:Y:S02]  /*1a20*/  STL [R1+0x30], R2 ;  /* 0x0000300201007387 */ /* 0x0003e40000100800 */
[----:B-1----:R-:W-:-:S05]  /*1a30*/  IMAD.IADD R2, R2, 0x1, R6 ;  /* 0x0000000102027824 */ /* 0x002fca00078e0206 */
[----:B------:R1:W-:Y:S02]  /*1a40*/  STL [R1+0x38], R2 ;  /* 0x0000380201007387 */ /* 0x0003e40000100800 */
.L_x_1776:
[----:B------:R-:W-:Y:S01]  /*1a50*/  ISETP.NE.U32.AND P0, PT, RZ, c[0x0][0x370], PT ;  /* 0x0000dc00ff007a0c */ /* 0x000fe20003f05070 */
[----:B------:R-:W-:Y:S01]  /*1a60*/  IMAD.MOV.U32 R14, RZ, RZ, 0x4 ;  /* 0x00000004ff0e7424 */ /* 0x000fe200078e00ff */
[----:B------:R-:W-:Y:S01]  /*1a70*/  ISETP.NE.U32.AND P2, PT, RZ, c[0x0][0x360], PT ;  /* 0x0000d800ff007a0c */ /* 0x000fe20003f45070 */
[----:B------:R-:W-:Y:S01]  /*1a80*/  CS2R R4, SRZ ;  /* 0x0000000000047805 */ /* 0x000fe2000001ff00 */
[----:B------:R-:W-:Y:S01]  /*1a90*/  ISETP.NE.AND.EX P1, PT, RZ, c[0x0][0x374], PT, P0 ;  /* 0x0000dd00ff007a0c */ /* 0x000fe20003f25300 */
[----:B------:R-:W-:Y:S01]  /*1aa0*/  IMAD.MOV.U32 R12, RZ, RZ, RZ ;  /* 0x000000ffff0c7224 */ /* 0x000fe200078e00ff */
[----:B------:R-:W-:Y:S01]  /*1ab0*/  ISETP.NE.AND.EX P0, PT, RZ, c[0x0][0x364], PT, P2 ;  /* 0x0000d900ff007a0c */ /* 0x000fe20003f05320 */
[CC--:B------:R-:W-:Y:S01]  /*1ac0*/  IMAD.WIDE R6, R247.reuse, R14.reuse, c[0x0][0x348] ;  /* 0x0000d200f7067625 */ /* 0x0c0fe200078e020e */
[----:B------:R-:W-:Y:S02]  /*1ad0*/  ISETP.NE.U32.AND P3, PT, RZ, c[0x0][0x348], PT ;  /* 0x0000d200ff007a0c */ /* 0x000fe40003f65070 */
[----:B------:R-:W-:Y:S01]  /*1ae0*/  ISETP.NE.U32.AND P6, PT, RZ, c[0x0][0x350], PT ;  /* 0x0000d400ff007a0c */ /* 0x000fe20003fc5070 */
[----:B-1----:R-:W-:Y:S01]  /*1af0*/  IMAD.WIDE R2, R247, R14, c[0x0][0x350] ;  /* 0x0000d400f7027625 */ /* 0x002fe200078e020e */
[----:B------:R-:W-:-:S02]  /*1b00*/  ISETP.NE.AND.EX P3, PT, RZ, c[0x0][0x34c], PT, P3 ;  /* 0x0000d300ff007a0c */ /* 0x000fc40003f65330 */
[----:B------:R-:W-:-:S03]  /*1b10*/  ISETP.NE.AND.EX P6, PT, RZ, c[0x0][0x354], PT, P6 ;  /* 0x0000d500ff007a0c */ /* 0x000fc60003fc5360 */
[----:B------:R-:W-:-:S04]  /*1b20*/  @P1 IMAD.WIDE R10, R247, R14, c[0x0][0x370] ;  /* 0x0000dc00f70a1625 */ /* 0x000fc800078e020e */
[----:B------:R-:W-:Y:S01]  /*1b30*/  @P0 IMAD.WIDE R8, R247, R14, c[0x0][0x360] ;  /* 0x0000d800f7080625 */ /* 0x000fe200078e020e */
[----:B------:R1:W5:Y:S04]  /*1b40*/  @P1 LDG.E R4, [R10.64] ;  /* 0x000000060a041981 */ /* 0x000368000c1e1900 */
[----:B------:R1:W5:Y:S04]  /*1b50*/  @P0 LDG.E R241, [R8.64] ;  /* 0x0000000608f10981 */ /* 0x000368000c1e1900 */
[----:B------:R1:W5:Y:S04]  /*1b60*/  @P3 LDG.E R12, [R6.64] ;  /* 0x00000006060c3981 */ /* 0x000368000c1e1900 */
[----:B------:R1:W5:Y:S01]  /*1b70*/  @P6 LDG.E R5, [R2.64] ;  /* 0x0000000602056981 */ /* 0x000362000c1e1900 */
[----:B------:R-:W-:Y:S01]  /*1b80*/  LOP3.LUT R122, R246, 0xffff, RZ, 0xc0, !PT ;  /* 0x0000fffff67a7812 */ /* 0x000fe200078ec0ff */
[----:B------:R-:W-:Y:S04]  /*1b90*/  YIELD ;  /* 0x0000000000007946 */ /* 0x000fe80003800000 */
[----:B------:R1:W-:Y:S01]  /*1ba0*/  STL [R1+0x18], R122 ;  /* 0x0000187a01007387 */ /* 0x0003e20000100800 */
[----:B------:R-:W-:Y:S05]  /*1bb0*/  @P0 BRA `(.L_x_1648) ;  /* 0x0000005000000947 */ /* 0x000fea0003800000 */
[----:B-----5:R-:W-:Y:S01]  /*1bc0*/  MOV R241, c[0x0][0x168] ;  /* 0x00005a0000f17a02 */ /* 0x020fe20000000f00 */
[----:B------:R-:W-:Y:S05]  /*1bd0*/  @!P3 BRA `(.L_x_1648) ;  /* 0x000000300000b947 */ /* 0x000fea0003800000 */
[----:B-1----:R-:W2:Y:S04]  /*1be0*/  LDG.E R8, [R6.64] ;  /* 0x0000000606087981 */ /* 0x002ea8000c1e1900 */
[----:B------:R-:W2:Y:S02]  /*1bf0*/  LDG.E R0, [R6.64+0x4] ;  /* 0x0000040606007981 */ /* 0x000ea4000c1e1900 */
[----:B--2---:R-:W-:-:S02]  /*1c00*/  IADD3 R241, -R8, R0, RZ ;  /* 0x0000000008f17210 */ /* 0x004fc40007ffe1ff */
.L_x_1648:
[----:B------:R-:W-:-:S04]  /*1c10*/  ISETP.NE.U32.AND P0, PT, RZ, c[0x0][0x368], PT ;  /* 0x0000da00ff007a0c */ /* 0x000fc80003f05070 */
[----:B------:R-:W-:-:S13]  /*1c20*/  ISETP.NE.AND.EX P0, PT, RZ, c[0x0][0x36c], PT, P0 ;  /* 0x0000db00ff007a0c */ /* 0x000fda0003f05300 */
[----:B------:R-:W-:Y:S05]  /*1c30*/  @!P0 BRA `(.L_x_1649) ;  /* 0x0000003000008947 */ /* 0x000fea0003800000 */
[----:B-1----:R-:W-:-:S05]  /*1c40*/  IMAD.WIDE R2, R247, R14, c[0x0][0x368] ;  /* 0x0000da00f7027625 */ /* 0x002fca00078e020e */
[----:B------:R1:W5:Y:S01]  /*1c50*/  LDG.E R0, [R2.64] ;  /* 0x0000000602007981 */ /* 0x000362000c1e1900 */
[----:B------:R-:W-:Y:S05]  /*1c60*/  BRA `(.L_x_1650) ;  /* 0x0000005000007947 */ /* 0x000fea0003800000 */
.L_x_1649:
[----:B------:R-:W-:Y:S01]  /*1c70*/  MOV R0, c[0x0][0x1d0] ;  /* 0x0000740000007a02 */ /* 0x000fe20000000f00 */
[----:B------:R-:W-:Y:S05]  /*1c80*/  @!P6 BRA `(.L_x_1650) ;  /* 0x000000300000e947 */ /* 0x000fea0003800000 */
[----:B-1----:R-:W2:Y:S04]  /*1c90*/  LDG.E R6, [R2.64] ;  /* 0x0000000602067981 */ /* 0x002ea8000c1e1900 */
[----:B------:R-:W2:Y:S02]  /*1ca0*/  LDG.E R0, [R2.64+0x4] ;  /* 0x0000040602007981 */ /* 0x000ea4000c1e1900 */
[----:B--2---:R-:W-:Y:S02]  /*1cb0*/  IADD3 R0, -R6, R0, RZ ;  /* 0x0000000006007210 */ /* 0x004fe40007ffe1ff */
.L_x_1650:
[----:B-1----:R-:W-:Y:S01]  /*1cc0*/  IMAD.MOV.U32 R2, RZ, RZ, c[0x0][0x2c4] ;  /* 0x0000b100ff027624 */ /* 0x002fe200078e00ff */
[----:B------:R-:W-:Y:S01]  /*1cd0*/  LOP3.LUT R252, R252, 0xfffffff7, RZ, 0xc0, !PT ;  /* 0xfffffff7fcfc7812 */ /* 0x000fe200078ec0ff */
[----:B------:R-:W-:-:S02]  /*1ce0*/  IMAD.SHL.U32 R243, R245, 0x80, RZ ;  /* 0x00000080f5f37824 */ /* 0x000fc400078e00ff */
[----:B------:R-:W-:Y:S01]  /*1cf0*/  IMAD.MOV.U32 R8, RZ, RZ, c[0x0][0x32c] ;  /* 0x0000cb00ff087624 */ /* 0x000fe200078e00ff */
[----:B------:R-:W-:Y:S01]  /*1d00*/  ISETP.NE.AND P4, PT, R2, 0x1, PT ;  /* 0x000000010200780c */ /* 0x000fe20003f85270 */
[--C-:B-----5:R-:W-:Y:S01]  /*1d10*/  IMAD.IADD R240, R0, 0x1, -R4.reuse ;  /* 0x0000000100f07824 */ /* 0x120fe200078e0a04 */
[----:B------:R-:W-:Y:S01]  /*1d20*/  IADD3 R2, R243, 0x7f, RZ ;  /* 0x0000007ff3027810 */ /* 0x000fe20007ffe0ff */
[----:B------:R-:W-:Y:S01]  /*1d30*/  IMAD.IADD R13, R5, 0x1, R4 ;  /* 0x00000001050d7824 */ /* 0x000fe200078e0204 */
[----:B------:R-:W-:-:S03]  /*1d40*/  ISETP.GE.AND P1, PT, R8, 0x1, PT ;  /* 0x000000010800780c */ /* 0x000fc60003f26270 */
[----:B------:R-:W-:-:S06]  /*1d50*/  IMAD.MOV.U32 R0, RZ, RZ, R2 ;  /* 0x000000ffff007224 */ /* 0x000fcc00078e0002 */
[----:B------:R-:W-:Y:S01]  /*1d60*/  @P4 IMAD.HI.U32 R3, R2, c[0x0][0x2c8], RZ ;  /* 0x0000b20002034a27 */ /* 0x000fe200078e00ff */
[----:B------:R-:W-:Y:S02]  /*1d70*/  IADD3 R2, R240, 0x1, -R241 ;  /* 0x00000001f0027810 */ /* 0x000fe40007ffe8f1 */
[----:B------:R-:W-:Y:S02]  /*1d80*/  @P4 LOP3.LUT R252, R252, 0x8, RZ, 0xfc, !PT ;  /* 0x00000008fcfc4812 */ /* 0x000fe400078efcff */
[----:B------:R-:W-:Y:S02]  /*1d90*/  @P4 SHF.R.U32.HI R0, RZ, c[0x0][0x2cc], R3 ;  /* 0x0000b300ff004a19 */ /* 0x000fe40000011603 */
[----:B------:R-:W-:-:S03]  /*1da0*/  LOP3.LUT R252, R252, 0xffffffef, RZ, 0xc0, !PT ;  /* 0xffffffeffcfc7812 */ /* 0x000fc600078ec0ff */
[----:B------:R-:W-:Y:S01]  /*1db0*/  IMAD.IADD R0, R2, 0x1, R0 ;  /* 0x0000000102007824 */ /* 0x000fe200078e0200 */
[----:B------:R-:W-:-:S04]  /*1dc0*/  @P1 LOP3.LUT R252, R252, 0x10, RZ, 0xfc, !PT ;  /* 0x00000010fcfc1812 */ /* 0x000fc800078efcff */
        /* <DEDUP_REMOVED lines=12> */
.L_x_1653:
[----:B------:R-:W-:-:S13]  /*1e90*/  ISETP.NE.AND P0, PT, R8, 0x1, PT ;  /* 0x000000010800780c */ /* 0x000fda0003f05270 */
[----:B------:R-:W-:-:S05]  /*1ea0*/  @P0 IMAD.HI.U32 R0, R2, c[0x0][0x330], RZ ;  /* 0x0000cc0002000a27 */ /* 0x000fca00078e00ff */
[----:B------:R-:W-:Y:S02]  /*1eb0*/  @P0 SHF.R.U32.HI R2, RZ, c[0x0][0x334], R0 ;  /* 0x0000cd00ff020a19 */ /* 0x000fe40000011600 */
.L_x_1654:
[----:B------:R-:W-:Y:S05]  /*1ec0*/  BSYNC B0 ;  /* 0x0000000000007941 */ /* 0x000fea0003800000 */
.L_x_1652:
[----:B------:R-:W-:-:S05]  /*1ed0*/  IMAD R2, R2, R8, c[0x0][0x32c] ;  /* 0x0000cb0002027624 */ /* 0x000fca00078e0208 */
[----:B------:R-:W-:-:S04]  /*1ee0*/  IMNMX R3, R3, R2, PT ;  /* 0x0000000203037217 */ /* 0x000fc80003800200 */
.L_x_1651:
[----:B------:R-:W-:Y:S01]  /*1ef0*/  IADD3 R3, R3, 0x3f, RZ ;  /* 0x0000003f03037810 */ /* 0x000fe20007ffe0ff */
[----:B------:R-:W-:Y:S01]  /*1f00*/  @P4 IMAD.HI.U32 R4, R243, c[0x0][0x2c8], RZ ;  /* 0x0000b200f3044a27 */ /* 0x000fe200078e00ff */
[C---:B------:R-:W-:Y:S02]  /*1f10*/  IADD3 R2, R240.reuse, 0x3f, RZ ;  /* 0x0000003ff0027810 */ /* 0x040fe40007ffe0ff */
[----:B------:R-:W-:Y:S01]  /*1f20*/  SHF.R.S32.HI R5, RZ, 0x1f, R3 ;  /* 0x0000001fff057819 */ /* 0x000fe20000011403 */
[----:B------:R-:W-:Y:S01]  /*1f30*/  IMAD.MOV.U32 R0, RZ, RZ, R243 ;  /* 0x000000ffff007224 */ /* 0x000fe200078e00f3 */
[----:B------:R-:W-:Y:S02]  /*1f40*/  SHF.R.S32.HI R6, RZ, 0x1f, R2 ;  /* 0x0000001fff067819 */ /* 0x000fe40000011402 */
[----:B------:R-:W-:Y:S01]  /*1f50*/  @P4 SHF.R.U32.HI R0, RZ, c[0x0][0x2cc], R4 ;  /* 0x0000b300ff004a19 */ /* 0x000fe20000011604 */
[----:B------:R-:W-:Y:S01]  /*1f60*/  IMAD.IADD R4, R240, 0x1, -R241 ;  /* 0x00000001f0047824 */ /* 0x000fe200078e0af1 */
[----:B------:R-:W-:-:S02]  /*1f70*/  LEA.HI R3, R5, R3, RZ, 0x6 ;  /* 0x0000000305037211 */ /* 0x000fc400078f30ff */
[----:B------:R-:W-:Y:S01]  /*1f80*/  LEA.HI R2, R6, R2, RZ, 0x6 ;  /* 0x0000000206027211 */ /* 0x000fe200078f30ff */
[----:B------:R-:W-:Y:S01]  /*1f90*/  IMAD.IADD R0, R4, 0x1, R0 ;  /* 0x0000000104007824 */ /* 0x000fe200078e0200 */
[----:B------:R-:W-:Y:S02]  /*1fa0*/  SHF.R.S32.HI R3, RZ, 0x6, R3 ;  /* 0x00000006ff037819 */ /* 0x000fe40000011403 */
[----:B------:R-:W-:Y:S02]  /*1fb0*/  SHF.R.S32.HI R7, RZ, 0x6, R2 ;  /* 0x00000006ff077819 */ /* 0x000fe40000011402 */
        /* <DEDUP_REMOVED lines=12> */
.L_x_1657:
[----:B------:R-:W-:-:S13]  /*2080*/  ISETP.NE.AND P0, PT, R8, 0x1, PT ;  /* 0x000000010800780c */ /* 0x000fda0003f05270 */
[----:B------:R-:W-:-:S05]  /*2090*/  @P0 IMAD.HI.U32 R3, R0, c[0x0][0x330], RZ ;  /* 0x0000cc0000030a27 */ /* 0x000fca00078e00ff */
[----:B------:R-:W-:Y:S02]  /*20a0*/  @P0 SHF.R.U32.HI R0, RZ, c[0x0][0x334], R3 ;  /* 0x0000cd00ff000a19 */ /* 0x000fe40000011603 */
.L_x_1658:
[----:B------:R-:W-:Y:S05]  /*20b0*/  BSYNC B0 ;  /* 0x0000000000007941 */ /* 0x000fea0003800000 */
.L_x_1656:
[----:B------:R-:W-:-:S05]  /*20c0*/  IMAD R0, R0, c[0x0][0x32c], RZ ;  /* 0x0000cb0000007a24 */ /* 0x000fca00078e02ff */
[----:B------:R-:W-:-:S04]  /*20d0*/  IMNMX R2, R2, R0, !PT ;  /* 0x0000000002027217 */ /* 0x000fc80007800200 */
.L_x_1655:
[----:B------:R-:W-:Y:S01]  /*20e0*/  SHF.R.S32.HI R0, RZ, 0x1f, R2 ;  /* 0x0000001fff007819 */ /* 0x000fe20000011402 */
[----:B------:R-:W-:Y:S01]  /*20f0*/  BSSY B0, `(.L_x_1659) ;  /* 0x000002e000007945 */ /* 0x000fe20003800000 */
[----:B------:R-:W-:Y:S02]  /*2100*/  LOP3.LUT R3, R246, 0xff000000, RZ, 0xc0, !PT ;  /* 0xff000000f6037812 */ /* 0x000fe400078ec0ff */
[----:B------:R-:W-:Y:S02]  /*2110*/  LEA.HI R0, R0, R2, RZ, 0x6 ;  /* 0x0000000200007211 */ /* 0x000fe400078f30ff */
[----:B------:R-:W-:Y:S02]  /*2120*/  LOP3.LUT R2, R246, 0xff0000, RZ, 0xc0, !PT ;  /* 0x00ff0000f6027812 */ /* 0x000fe400078ec0ff */
[----:B------:R-:W-:-:S04]  /*2130*/  SHF.R.S32.HI R0, RZ, 0x6, R0 ;  /* 0x00000006ff007819 */ /* 0x000fc80000011400 */
[----:B------:R-:W-:Y:S02]  /*2140*/  IMNMX R6, RZ, R0, !PT ;  /* 0x00000000ff067217 */ /* 0x000fe40007800200 */
[----:B------:R-:W-:Y:S02]  /*2150*/  SHF.R.U32.HI R0, RZ, 0x8, R3 ;  /* 0x00000008ff007819 */ /* 0x000fe40000011603 */
[----:B------:R-:W-:Y:S02]  /*2160*/  ISETP.GT.AND P0, PT, R7, R6, PT ;  /* 0x000000060700720c */ /* 0x000fe40003f04270 */
[----:B------:R-:W-:Y:S01]  /*2170*/  LEA.HI R0, R2, R0, RZ, 0x10 ;  /* 0x0000000002007211 */ /* 0x000fe200078f80ff */
[----:B------:R-:W-:-:S03]  /*2180*/  IMAD.MOV.U32 R2, RZ, RZ, RZ ;  /* 0x000000ffff027224 */ /* 0x000fc600078e00ff */
[----:B------:R-:W-:Y:S02]  /*2190*/  LOP3.LUT R15, R0, 0xff, RZ, 0xc0, !PT ;  /* 0x000000ff000f7812 */ /* 0x000fe400078ec0ff */
[----:B------:R-:W-:-:S03]  /*21a0*/  SHF.R.U32.HI R5, RZ, 0x10, R0 ;  /* 0x00000010ff057819 */ /* 0x000fc60000011600 */
[----:B------:R1:W-:Y:S04]  /*21b0*/  STL [R1+0x4c], R15 ;  /* 0x00004c0f01007387 */ /* 0x0003e80000100800 */
[----:B------:R1:W-:Y:S01]  /*21c0*/  STL [R1+0x48], R5 ;  /* 0x0000480501007387 */ /* 0x0003e20000100800 */
[----:B------:R-:W-:Y:S05]  /*21d0*/  @!P0 BRA `(.L_x_1660) ;  /* 0x000001f000008947 */ /* 0x000fea0003800000 */
[----:B------:R-:W-:-:S04]  /*21e0*/  ISETP.NE.AND P0, PT, R5, RZ, PT ;  /* 0x000000ff0500720c */ /* 0x000fc80003f05270 */
[----:B------:R-:W-:-:S04]  /*21f0*/  SEL R0, R5, c[0x0][0x338], P0 ;  /* 0x0000ce0005007a07 */ /* 0x000fc80000000000 */
[----:B------:R-:W-:Y:S02]  /*2200*/  IABS R3, R0 ;  /* 0x0000000000037213 */ /* 0x000fe40000000000 */
[----:B------:R-:W-:Y:S02]  /*2210*/  IADD3 R4, R0, -0x1, R7 ;  /* 0xffffffff00047810 */ /* 0x000fe40007ffe007 */
[----:B------:R-:W2:Y:S03]  /*2220*/  I2F.RP R2, R3 ;  /* 0x0000000300027306 */ /* 0x000ea60000209400 */
[----:B------:R-:W-:Y:S02]  /*2230*/  IMAD.IADD R8, R4, 0x1, -R6 ;  /* 0x0000000104087824 */ /* 0x000fe400078e0a06 */
[----:B------:R-:W-:-:S03]  /*2240*/  IMAD.MOV.U32 R4, RZ, RZ, RZ ;  /* 0x000000ffff047224 */ /* 0x000fc600078e00ff */
[----:B------:R-:W-:Y:S01]  /*2250*/  IABS R11, R8 ;  /* 0x00000008000b7213 */ /* 0x000fe20000000000 */
        /* <DEDUP_REMOVED lines=23> */
.L_x_1660:
[----:B------:R-:W-:Y:S05]  /*23d0*/  BSYNC B0 ;  /* 0x0000000000007941 */ /* 0x000fea0003800000 */
.L_x_1659:
[----:B------:R-:W-:Y:S01]  /*23e0*/  IMAD R228, R15, R2, R6 ;  /* 0x000000020fe47224 */ /* 0x000fe200078e0206 */
        /* <DEDUP_REMOVED lines=71> */
[----:B------:R-:W-:-:S03]  /*2860*/  ISETP.NE.U32.AND P0, PT, RZ, c[0x0][0x340], PT ;  /* 0x0000d000ff007a0c */ /* 0x000fc60003f05070 */
[----:B------:R-:W3:Y:S01]  /*2870*/  LDL.64 R118, [R1] ;  /* 0x0000000001767983 */ /* 0x000ee20000100a00 */
[----:B------:R-:W-:-:S03]  /*2880*/  ISETP.NE.AND.EX P0, PT, RZ, c[0x0][0x344], PT, P0 ;  /* 0x0000d100ff007a0c */ /* 0x000fc60003f05300 */
[----:B------:R-:W4:Y:S04]  /*2890*/  LDL R114, [R1+0xc] ;  /* 0x00000c0001727983 */ /* 0x000f280000100800 */
[----:B------:R-:W5:Y:S04]  /*28a0*/  LDL R19, [R1+0x8] ;  /* 0x0000080001137983 */ /* 0x000f680000100800 */
[----:B------:R-:W5:Y:S02]  /*28b0*/  LDL R18, [R1+0x10] ;  /* 0x0000100001127983 */ /* 0x000f640000100800 */
[----:B------:R-:W-:-:S05]  /*28c0*/  @P0 IMAD.WIDE R2, R247, R14, c[0x0][0x340] ;  /* 0x0000d000f7020625 */ /* 0x000fca00078e020e */
[----:B-1----:R1:W5:Y:S01]  /*28d0*/  @P0 LDG.E R15, [R2.64] ;  /* 0x00000006020f0981 */ /* 0x002362000c1e1900 */
[----:B------:R-:W-:Y:S02]  /*28e0*/  SHF.R.S32.HI R0, RZ, 0x1f, R12 ;  /* 0x0000001fff007819 */ /* 0x000fe4000001140c */
[----:B------:R-:W-:Y:S01]  /*28f0*/  SHF.R.S32.HI R14, RZ, 0x1f, R247 ;  /* 0x0000001fff0e7819 */ /* 0x000fe200000114f7 */
[----:B------:R-:W1:Y:S02]  /*2900*/  S2R R8, SR_TID.X ;  /* 0x0000000000087919 */ /* 0x000e640000002100 */
[----:B------:R-:W-:-:S04]  /*2910*/  IMAD R0, R0, c[0x0][0x178], RZ ;  /* 0x00005e0000007a24 */ /* 0x000fc800078e02ff */
[----:B------:R-:W-:Y:S01]  /*2920*/  IMAD R0, R12, c[0x0][0x17c], R0 ;  /* 0x00005f000c007a24 */ /* 0x000fe200078e0200 */
[----:B------:R-:W-:Y:S02]  /*2930*/  SEL R7, R14, RZ, !P3 ;  /* 0x000000ff0e077207 */ /* 0x000fe40005800000 */
[----:B------:R-:W-:Y:S01]  /*2940*/  SHF.R.S32.HI R10, RZ, 0x1f, R13 ;  /* 0x0000001fff0a7819 */ /* 0x000fe2000001140d */
[----:B-1----:R-:W-:Y:S01]  /*2950*/  IMAD.WIDE.U32 R2, R12, c[0x0][0x178], RZ ;  /* 0x00005e000c027a25 */ /* 0x002fe200078e00ff */
[----:B------:R-:W-:-:S03]  /*2960*/  SHF.R.S32.HI R115, RZ, 0x1f, R8 ;  /* 0x0000001fff737819 */ /* 0x000fc60000011408 */
[----:B------:R-:W-:Y:S02]  /*2970*/  IMAD.IADD R5, R3, 0x1, R0 ;  /* 0x0000000103057824 */ /* 0x000fe400078e0200 */
[----:B------:R-:W-:Y:S01]  /*2980*/  IMAD.MOV.U32 R4, RZ, RZ, R2 ;  /* 0x000000ffff047224 */ /* 0x000fe200078e0002 */
[----:B------:R-:W-:-:S04]  /*2990*/  LEA.HI R115, R115, R8, RZ, 0x3 ;  /* 0x0000000873737211 */ /* 0x000fc800078f18ff */
[----:B------:R-:W-:Y:S01]  /*29a0*/  SHF.R.S32.HI R115, RZ, 0x3, R115 ;  /* 0x00000003ff737819 */ /* 0x000fe20000011473 */
[----:B------:R-:W-:-:S03]  /*29b0*/  IMAD.WIDE.U32 R4, R122, c[0x0][0x1b8], R4 ;  /* 0x00006e007a047a25 */ /* 0x000fc600078e0004 */
[----:B------:R-:W-:Y:S01]  /*29c0*/  IADD3 R2, P1, R115, R13, RZ ;  /* 0x0000000d73027210 */ /* 0x000fe20007f3e0ff */
[----:B------:R-:W-:Y:S01]  /*29d0*/  IMAD R5, R122, c[0x0][0x1bc], R5 ;  /* 0x00006f007a057a24 */ /* 0x000fe200078e0205 */
[----:B------:R-:W-:Y:S01]  /*29e0*/  SEL R3, R247, RZ, !P3 ;  /* 0x000000fff7037207 */ /* 0x000fe20005800000 */
[----:B------:R-:W-:Y:S01]  /*29f0*/  IMAD R7, R7, c[0x0][0x1c0], RZ ;  /* 0x0000700007077a24 */ /* 0x000fe200078e02ff */
[----:B------:R-:W-:-:S03]  /*2a00*/  LEA.HI.X.SX32 R10, R115, R10, 0x1, P1 ;  /* 0x0000000a730a7211 */ /* 0x000fc600008f0eff */
[C---:B------:R-:W-:Y:S02]  /*2a10*/  IMAD R11, R3.reuse, c[0x0][0x1c4], R7 ;  /* 0x00007100030b7a24 */ /* 0x040fe400078e0207 */
[----:B------:R-:W-:-:S04]  /*2a20*/  IMAD.WIDE.U32 R4, R3, c[0x0][0x1c0], R4 ;  /* 0x0000700003047a25 */ /* 0x000fc800078e0004 */
[C---:B------:R-:W-:Y:S02]  /*2a30*/  IMAD R7, R10.reuse, c[0x0][0x1e0], RZ ;  /* 0x000078000a077a24 */ /* 0x040fe400078e02ff */
[----:B------:R-:W-:Y:S02]  /*2a40*/  IMAD R3, R10, c[0x0][0x208], RZ ;  /* 0x000082000a037a24 */ /* 0x000fe400078e02ff */
[C---:B------:R-:W-:Y:S02]  /*2a50*/  IMAD R16, R2.reuse, c[0x0][0x1e4], R7 ;  /* 0x0000790002107a24 */ /* 0x040fe400078e0207 */
[----:B------:R-:W-:Y:S01]  /*2a60*/  IMAD R17, R2, c[0x0][0x20c], R3 ;  /* 0x0000830002117a24 */ /* 0x000fe200078e0203 */
[----:B------:R-:W-:Y:S02]  /*2a70*/  IADD3 R3, R5, R11, RZ ;  /* 0x0000000b05037210 */ /* 0x000fe40007ffe0ff */
[----:B------:R-:W-:Y:S02]  /*2a80*/  LOP3.LUT R252, R252, 0xfffffffb, RZ, 0xc0, !PT ;  /* 0xfffffffbfcfc7812 */ /* 0x000fe400078ec0ff */
[----:B------:R-:W-:-:S02]  /*2a90*/  IADD3 R88, R222, -0x1, RZ ;  /* 0xffffffffde587810 */ /* 0x000fc40007ffe0ff */
[----:B--2---:R-:W-:-:S05]  /*2aa0*/  IADD3 R6, R9, R243, RZ ;  /* 0x000000f309067210 */ /* 0x004fca0007ffe0ff */
[----:B------:R-:W-:-:S04]  /*2ab0*/  @P4 IMAD.HI.U32 R8, R6, c[0x0][0x2c8], RZ ;  /* 0x0000b20006084a27 */ /* 0x000fc800078e00ff */
[----:B------:R-:W-:Y:S01]  /*2ac0*/  IMAD.MOV.U32 R0, RZ, RZ, R6 ;  /* 0x000000ffff007224 */ /* 0x000fe200078e0006 */
[----:B------:R-:W-:Y:S01]  /*2ad0*/  @P4 SHF.R.U32.HI R0, RZ, c[0x0][0x2cc], R8 ;  /* 0x0000b300ff004a19 */ /* 0x000fe20000011608 */
[----:B---3--:R-:W-:Y:S01]  /*2ae0*/  IMAD.WIDE.U32 R8, R2, c[0x0][0x1e0], R118 ;  /* 0x0000780002087a25 */ /* 0x008fe200078e0076 */
[----:B----4-:R-:W-:-:S03]  /*2af0*/  ISETP.GE.AND P4, PT, R114, c[0x0][0x1d4], PT ;  /* 0x0000750072007a0c */ /* 0x010fc60003f86270 */
[----:B------:R-:W-:Y:S01]  /*2b00*/  IMAD.WIDE.U32 R12, R2, c[0x0][0x208], R118 ;  /* 0x00008200020c7a25 */ /* 0x000fe200078e0076 */
[----:B------:R-:W-:-:S03]  /*2b10*/  SHF.R.S32.HI R2, RZ, 0x1f, R0 ;  /* 0x0000001fff027819 */ /* 0x000fc60000011400 */
[----:B------:R-:W-:Y:S02]  /*2b20*/  IMAD.MOV R7, RZ, RZ, -R0 ;  /* 0x000000ffff077224 */ /* 0x000fe400078e0a00 */
[----:B------:R-:W-:Y:S02]  /*2b30*/  IMAD R5, R2, c[0x0][0x1b0], RZ ;  /* 0x00006c0002057a24 */ /* 0x000fe400078e02ff */
[----:B------:R-:W-:Y:S01]  /*2b40*/  IMAD R10, R7, c[0x0][0x2c4], R6 ;  /* 0x0000b100070a7a24 */ /* 0x000fe200078e0206 */
[----:B------:R-:W-:Y:S01]  /*2b50*/  SEL R6, RZ, 0xffffffff, P4 ;  /* 0xffffffffff067807 */ /* 0x000fe20002000000 */
[----:B------:R-:W-:Y:S01]  /*2b60*/  IMAD.MOV.U32 R2, RZ, RZ, R4 ;  /* 0x000000ffff027224 */ /* 0x000fe200078e0004 */
[----:B------:R-:W-:Y:S01]  /*2b70*/  ISETP.GE.AND P5, PT, R118, c[0x0][0x1d4], PT ;  /* 0x0000750076007a0c */ /* 0x000fe20003fa6270 */
[C---:B------:R-:W-:Y:S02]  /*2b80*/  IMAD R5, R0.reuse, c[0x0][0x1b4], R5 ;  /* 0x00006d0000057a24 */ /* 0x040fe400078e0205 */
[----:B------:R-:W-:Y:S01]  /*2b90*/  IMAD.WIDE.U32 R2, R0, c[0x0][0x1b0], R2 ;  /* 0x00006c0000027a25 */ /* 0x000fe200078e0002 */
[----:B------:R-:W-:-:S02]  /*2ba0*/  SHF.R.S32.HI R0, RZ, 0x1f, R10 ;  /* 0x0000001fff007819 */ /* 0x000fc4000001140a */
[----:B------:R-:W-:Y:S01]  /*2bb0*/  SEL R4, RZ, 0x1, P5 ;  /* 0x00000001ff047807 */ /* 0x000fe20002800000 */
[----:B------:R-:W-:Y:S01]  /*2bc0*/  IMAD.SHL.U32 R6, R6, 0x2, RZ ;  /* 0x0000000206067824 */ /* 0x000fe200078e00ff */
[----:B------:R-:W-:Y:S01]  /*2bd0*/  IADD3 R9, R9, R16, RZ ;  /* 0x0000001009097210 */ /* 0x000fe20007ffe0ff */
[----:B------:R-:W-:Y:S01]  /*2be0*/  IMAD.IADD R5, R3, 0x1, R5 ;  /* 0x0000000103057824 */ /* 0x000fe200078e0205 */
[--C-:B-----5:R-:W-:Y:S01]  /*2bf0*/  @P0 SHF.R.S32.HI R3, RZ, 0x1f, R15.reuse ;  /* 0x0000001fff030819 */ /* 0x120fe2000001140f */
[----:B------:R-:W-:Y:S01]  /*2c00*/  IMAD R0, R0, c[0x0][0x1a8], RZ ;  /* 0x00006a0000007a24 */ /* 0x000fe200078e02ff */
[----:B------:R-:W-:Y:S01]  /*2c10*/  LOP3.LUT R16, R6, 0x2, R4, 0xe2, !PT ;  /* 0x0000000206107812 */ /* 0x000fe200078ee204 */
[----:B------:R-:W-:Y:S01]  /*2c20*/  IMAD.MOV.U32 R4, RZ, RZ, R2 ;  /* 0x000000ffff047224 */ /* 0x000fe200078e0002 */
[----:B------:R-:W-:Y:S01]  /*2c30*/  MOV R6, R12 ;  /* 0x0000000c00067202 */ /* 0x000fe20000000f00 */
[----:B------:R-:W-:Y:S01]  /*2c40*/  @P0 IMAD.MOV.U32 R2, RZ, RZ, R15 ;  /* 0x000000ffff020224 */ /* 0x000fe200078e000f */
[----:B------:R-:W-:Y:S01]  /*2c50*/  @!P0 MOV R2, R247 ;  /* 0x000000f700028202 */ /* 0x000fe20000000f00 */
[----:B------:R-:W-:-:S02]  /*2c60*/  @!P0 IMAD.MOV.U32 R3, RZ, RZ, R14 ;  /* 0x000000ffff038224 */ /* 0x000fc400078e000e */
[----:B------:R-:W-:Y:S02]  /*2c70*/  IMAD.IADD R7, R13, 0x1, R17 ;  /* 0x000000010d077824 */ /* 0x000fe400078e0211 */
[C---:B------:R-:W-:Y:S02]  /*2c80*/  IMAD R13, R10.reuse, c[0x0][0x1ac], R0 ;  /* 0x00006b000a0d7a24 */ /* 0x040fe400078e0200 */
[----:B------:R-:W-:Y:S01]  /*2c90*/  IMAD.WIDE.U32 R10, R10, c[0x0][0x1a8], R4 ;  /* 0x00006a000a0a7a25 */ /* 0x000fe200078e0004 */
[----:B------:R-:W-:Y:S02]  /*2ca0*/  SEL R12, R2, RZ, !P6 ;  /* 0x000000ff020c7207 */ /* 0x000fe40007000000 */
[----:B------:R-:W-:Y:S01]  /*2cb0*/  SEL R0, R3, RZ, !P6 ;  /* 0x000000ff03007207 */ /* 0x000fe20007000000 */
[----:B------:R-:W-:Y:S01]  /*2cc0*/  IMAD.WIDE.U32 R2, R122, c[0x0][0x210], R6 ;  /* 0x000084007a027a25 */ /* 0x000fe200078e0006 */
[----:B------:R-:W-:-:S03]  /*2cd0*/  LEA R15, P0, R10, c[0x0][0x160], 0x1 ;  /* 0x000058000a0f7a11 */ /* 0x000fc600078008ff */
[----:B------:R-:W-:-:S05]  /*2ce0*/  IMAD.IADD R6, R11, 0x1, R13 ;  /* 0x000000010b067824 */ /* 0x000fca00078e020d */
[----:B------:R-:W-:Y:S02]  /*2cf0*/  LEA.HI.X R14, R10, c[0x0][0x164], R6, 0x1, P0 ;  /* 0x000059000a0e7a11 */ /* 0x000fe400000f0c06 */
[----:B------:R-:W-:Y:S02]  /*2d00*/  ISETP.GE.AND P0, PT, R114, c[0x0][0x198], PT ;  /* 0x0000660072007a0c */ /* 0x000fe40003f06270 */
[C---:B------:R-:W-:Y:S01]  /*2d10*/  ISETP.GE.AND P1, PT, R19.reuse, c[0x0][0x198], PT ;  /* 0x0000660013007a0c */ /* 0x040fe20003f26270 */
[----:B------:R-:W-:Y:S01]  /*2d20*/  IMAD.WIDE.U32 R4, R122, c[0x0][0x1e8], R8 ;  /* 0x00007a007a047a25 */ /* 0x000fe200078e0008 */
[----:B------:R-:W-:-:S03]  /*2d30*/  ISETP.GE.AND P3, PT, R19, c[0x0][0x1d4], PT ;  /* 0x0000750013007a0c */ /* 0x000fc60003f66270 */
[----:B------:R-:W-:-:S06]  /*2d40*/  IMAD R6, R0, c[0x0][0x1f0], RZ ;  /* 0x00007c0000067a24 */ /* 0x000fcc00078e02ff */
[----:B------:R-:W-:Y:S02]  /*2d50*/  @P0 LOP3.LUT R252, R252, 0x4, RZ, 0xfc, !PT ;  /* 0x00000004fcfc0812 */ /* 0x000fe400078efcff */
[----:B------:R-:W-:Y:S02]  /*2d60*/  ISETP.GE.AND P0, PT, R18, c[0x0][0x198], PT ;  /* 0x0000660012007a0c */ /* 0x000fe40003f06270 */
[----:B------:R-:W-:Y:S01]  /*2d70*/  LOP3.LUT R252, R252, 0xfffffffe, RZ, 0xc0, !PT ;  /* 0xfffffffefcfc7812 */ /* 0x000fe200078ec0ff */
[----:B------:R-:W-:Y:S01]  /*2d80*/  IMAD R3, R122, c[0x0][0x214], R3 ;  /* 0x000085007a037a24 */ /* 0x000fe200078e0203 */
[----:B------:R-:W-:Y:S01]  /*2d90*/  ISETP.GE.AND P2, PT, R18, c[0x0][0x1d4], PT ;  /* 0x0000750012007a0c */ /* 0x000fe20003f46270 */
[----:B------:R-:W-:Y:S01]  /*2da0*/  IMAD R0, R0, c[0x0][0x218], RZ ;  /* 0x0000860000007a24 */ /* 0x000fe200078e02ff */
[----:B------:R-:W-:Y:S01]  /*2db0*/  LOP3.LUT R252, R252, 0xfffffffd, RZ, 0xc0, !PT ;  /* 0xfffffffdfcfc7812 */ /* 0x000fe200078ec0ff */
[----:B------:R-:W-:Y:S01]  /*2dc0*/  IMAD R5, R122, c[0x0][0x1ec], R5 ;  /* 0x00007b007a057a24 */ /* 0x000fe200078e0205 */
[----:B------:R-:W-:Y:S01]  /*2dd0*/  SEL R8, RZ, 0x4, P3 ;  /* 0x00000004ff087807 */ /* 0x000fe20001800000 */
[----:B------:R-:W-:Y:S01]  /*2de0*/  IMAD.WIDE.U32 R232, R12, c[0x0][0x218], R2 ;  /* 0x000086000ce87a25 */ /* 0x000fe200078e0002 */
[----:B------:R-:W-:-:S02]  /*2df0*/  SEL R7, RZ, 0x8, P2 ;  /* 0x00000008ff077807 */ /* 0x000fc40001000000 */
[----:B------:R-:W-:Y:S01]  /*2e00*/  @P1 LOP3.LUT R252, R252, 0x2, RZ, 0xfc, !PT ;  /* 0x00000002fcfc1812 */ /* 0x000fe200078efcff */
[C---:B------:R-:W-:Y:S02]  /*2e10*/  IMAD R0, R12.reuse, c[0x0][0x21c], R0 ;  /* 0x000087000c007a24 */ /* 0x040fe400078e0200 */
[----:B------:R-:W-:-:S04]  /*2e20*/  IMAD.WIDE.U32 R230, R12, c[0x0][0x1f0], R4 ;  /* 0x00007c000ce67a25 */ /* 0x000fc800078e0004 */
[----:B------:R-:W-:Y:S01]  /*2e30*/  IMAD R2, R12, c[0x0][0x1f4], R6 ;  /* 0x00007d000c027a24 */ /* 0x000fe200078e0206 */
[----:B------:R-:W-:Y:S02]  /*2e40*/  LOP3.LUT R32, R7, R16, R8, 0xfe, !PT ;  /* 0x0000001007207212 */ /* 0x000fe400078efe08 */
[----:B------:R-:W-:Y:S01]  /*2e50*/  ISETP.GE.AND P6, PT, R118, c[0x0][0x198], PT ;  /* 0x0000660076007a0c */ /* 0x000fe20003fc6270 */
[----:B------:R-:W-:Y:S01]  /*2e60*/  IMAD.IADD R229, R231, 0x1, R2 ;  /* 0x00000001e7e57824 */ /* 0x000fe200078e0202 */
[----:B------:R-:W-:Y:S02]  /*2e70*/  IADD3 R12, R115, R243, RZ ;  /* 0x000000f3730c7210 */ /* 0x000fe40007ffe0ff */
[----:B------:R-:W-:Y:S02]  /*2e80*/  IADD3 R234, R233, R0, RZ ;  /* 0x00000000e9ea7210 */ /* 0x000fe40007ffe0ff */
[----:B------:R-:W-:Y:S01]  /*2e90*/  @P0 LOP3.LUT R252, R252, 0x1, RZ, 0xfc, !PT ;  /* 0x00000001fcfc0812 */ /* 0x000fe200078efcff */
[----:B------:R-:W-:Y:S05]  /*2ea0*/  BRA.DIV ~URZ, `(.L_x_1662) ;  /* 0x000157027f007947 */ /* 0x000fea000b800000 */
[----:B------:R1:W2:Y:S02]  /*2eb0*/  SHFL.IDX PT, R4, R14, RZ, 0x181f ;  /* 0x00181fff0e047589 */ /* 0x0002a400000e0000 */
.L_x_1781:
[----:B------:R-:W-:Y:S05]  /*2ec0*/  BRA.DIV ~URZ, `(.L_x_1663) ;  /* 0x000157527f007947 */ /* 0x000fea000b800000 */
[----:B------:R3:W4:Y:S02]  /*2ed0*/  SHFL.IDX PT, R0, R15, RZ, 0x181f ;  /* 0x00181fff0f007589 */ /* 0x00072400000e0000 */
.L_x_1782:
[----:B------:R-:W-:Y:S01]  /*2ee0*/  IMAD R13, R241, c[0x0][0x2c4], RZ ;  /* 0x0000b100f10d7a24 */ /* 0x000fe200078e02ff */
[----:B------:R-:W-:Y:S04]  /*2ef0*/  BSSY B0, `(.L_x_1664) ;  /* 0x000001e000007945 */ /* 0x000fe80003800000 */
[----:B------:R-:W-:-:S13]  /*2f00*/  ISETP.GE.AND P0, PT, R12, R13, PT ;  /* 0x0000000d0c00720c */ /* 0x000fda0003f06270 */
[----:B------:R-:W-:Y:S05]  /*2f10*/  @P0 BRA `(.L_x_1665) ;  /* 0x000001b000000947 */ /* 0x000fea0003800000 */
[----:B------:R-:W5:Y:S04]  /*2f20*/  LDL.64 R8, [R1] ;  /* 0x0000000001087983 */ /* 0x000f680000100a00 */
[----:B---3--:R-:W3:Y:S04]  /*2f30*/  LDL R6, [R1+0xc] ;  /* 0x00000c0001067983 */ /* 0x008ee80000100800 */
[----:B----4-:R-:W4:Y:S04]  /*2f40*/  LDL R7, [R1+0x24] ;  /* 0x0000240001077983 */ /* 0x010f280000100800 */
[----:B--2---:R-:W2:Y:S04]  /*2f50*/  LDL R2, [R1+0x8] ;  /* 0x0000080001027983 */ /* 0x004ea80000100800 */
[----:B------:R-:W2:Y:S04]  /*2f60*/  LDL R3, [R1+0x20] ;  /* 0x0000200001037983 */ /* 0x000ea80000100800 */
[----:B------:R-:W2:Y:S04]  /*2f70*/  LDL R16, [R1+0x10] ;  /* 0x0000100001107983 */ /* 0x000ea80000100800 */
[----:B------:R-:W2:Y:S01]  /*2f80*/  LDL R17, [R1+0x1c] ;  /* 0x00001c0001117983 */ /* 0x000ea20000100800 */
[----:B------:R-:W-:-:S02]  /*2f90*/  P2R R5, PR, RZ, 0x4 ;  /* 0x00000004ff057803 */ /* 0x000fc40000000000 */
[C---:B------:R-:W-:Y:S02]  /*2fa0*/  LOP3.LUT P2, RZ, R252.reuse, 0x4, RZ, 0xc0, !PT ;  /* 0x00000004fcff7812 */ /* 0x040fe4000784c0ff */
[----:B------:R-:W-:Y:S02]  /*2fb0*/  LOP3.LUT P1, RZ, R252, 0x1, RZ, 0xc0, !PT ;  /* 0x00000001fcff7812 */ /* 0x000fe4000782c0ff */
[----:B-----5:R-:W-:-:S04]  /*2fc0*/  LEA R10, P0, R8, R0, 0x1 ;  /* 0x00000000080a7211 */ /* 0x020fc800078008ff */
[----:B------:R-:W-:Y:S02]  /*2fd0*/  LEA.HI.X R11, R8, R4, R9, 0x1, P0 ;  /* 0x00000004080b7211 */ /* 0x000fe400000f0c09 */
[----:B---3--:R-:W-:-:S03]  /*2fe0*/  LEA R8, P0, R6, R0, 0x1 ;  /* 0x0000000006087211 */ /* 0x008fc600078008ff */
[----:B------:R-:W-:Y:S01]  /*2ff0*/  @!PT LDS RZ, [RZ] ;  /* 0x00000000fffff984 */ /* 0x000fe20000000800 */
[----:B------:R-:W-:Y:S01]  /*3000*/  @!PT LDS RZ, [RZ] ;  /* 0x00000000fffff984 */ /* 0x000fe20000000800 */
[----:B------:R-:W-:Y:S01]  /*3010*/  @!PT LDS RZ, [RZ] ;  /* 0x00000000fffff984 */ /* 0x000fe20000000800 */
[----:B------:R3:W-:Y:S01]  /*3020*/  LDGSTS.E.BYPASS.LTC128B.128 [R223+0x10100], [R10.64], !P6 ;  /* 0x101000000adf7fae */ /* 0x0007e2000f101d46 */
[----:B----4-:R-:W-:Y:S02]  /*3030*/  LEA.HI.X R9, R6, R4, R7, 0x1, P0 ;  /* 0x0000000406097211 */ /* 0x010fe400000f0c07 */
[----:B--2---:R-:W-:-:S03]  /*3040*/  LEA R6, P0, R2, R0, 0x1 ;  /* 0x0000000002067211 */ /* 0x004fc600078008ff */
[----:B------:R3:W-:Y:S01]  /*3050*/  LDGSTS.E.BYPASS.LTC128B.128 [R223+0x14100], [R8.64], !P2 ;  /* 0x1410000008df7fae */ /* 0x0007e2000d101d46 */
[----:B------:R-:W-:Y:S02]  /*3060*/  LEA.HI.X R7, R2, R4, R3, 0x1, P0 ;  /* 0x0000000402077211 */ /* 0x000fe400000f0c03 */
[----:B------:R-:W-:-:S04]  /*3070*/  LEA R2, P0, R16, R0, 0x1 ;  /* 0x0000000010027211 */ /* 0x000fc800078008ff */
[----:B------:R-:W-:Y:S02]  /*3080*/  LEA.HI.X R3, R16, R4, R17, 0x1, P0 ;  /* 0x0000000410037211 */ /* 0x000fe400000f0c11 */
[----:B------:R-:W-:-:S13]  /*3090*/  LOP3.LUT P0, RZ, R252, 0x2, RZ, 0xc0, !PT ;  /* 0x00000002fcff7812 */ /* 0x000fda000780c0ff */
[----:B------:R3:W-:Y:S04]  /*30a0*/  LDGSTS.E.BYPASS.LTC128B.128 [R223+0x18100], [R6.64], !P0 ;  /* 0x1810000006df7fae */ /* 0x0007e8000c101d46 */
[----:B------:R3:W-:Y:S01]  /*30b0*/  LDGSTS.E.BYPASS.LTC128B.128 [R223+0x1c100], [R2.64], !P1 ;  /* 0x1c10000002df7fae */ /* 0x0007e2000c901d46 */
[----:B------:R-:W-:-:S08]  /*30c0*/  ISETP.NE.AND P2, PT, R5, RZ, PT ;  /* 0x000000ff0500720c */ /* 0x000fd00003f45270 */
.L_x_1665:
[----:B------:R-:W-:Y:S05]  /*30d0*/  BSYNC B0 ;  /* 0x0000000000007941 */ /* 0x000fea0003800000 */
.L_x_1664:
[----:B------:R-:W-:Y:S05]  /*30e0*/  BRA.DIV ~URZ, `(.L_x_1666) ;  /* 0x000155927f007947 */ /* 0x000fea000b800000 */
[----:B--2---:R2:W1:Y:S04]  /*30f0*/  SHFL.IDX PT, R4, R14, 0x1, 0x181f ;  /* 0x00381f000e047f89 */ /* 0x00446800000e0000 */
[----:B----4-:R2:W4:Y:S02]  /*3100*/  SHFL.IDX PT, R0, R15, 0x1, 0x181f ;  /* 0x00381f000f007f89 */ /* 0x01052400000e0000 */
.L_x_1783:
[----:B---3--:R-:W-:Y:S01]  /*3110*/  IADD3 R2, R12, 0x20, RZ ;  /* 0x000000200c027810 */ /* 0x008fe20007ffe0ff */
[----:B------:R-:W-:Y:S03]  /*3120*/  BSSY B0, `(.L_x_1667) ;  /* 0x000001e000007945 */ /* 0x000fe60003800000 */
[----:B------:R-:W-:-:S13]  /*3130*/  ISETP.GE.AND P0, PT, R2, R13, PT ;  /* 0x0000000d0200720c */ /* 0x000fda0003f06270 */
[----:B------:R-:W-:Y:S05]  /*3140*/  @P0 BRA `(.L_x_1668) ;  /* 0x000001b000000947 */ /* 0x000fea0003800000 */
[----:B------:R-:W3:Y:S04]  /*3150*/  LDL.64 R8, [R1] ;  /* 0x0000000001087983 */ /* 0x000ee80000100a00 */
[----:B------:R-:W5:Y:S04]  /*3160*/  LDL R6, [R1+0xc] ;  /* 0x00000c0001067983 */ /* 0x000f680000100800 */
[----:B--2---:R-:W2:Y:S04]  /*3170*/  LDL R7, [R1+0x24] ;  /* 0x0000240001077983 */ /* 0x004ea80000100800 */
[----:B----4-:R-:W4:Y:S04]  /*3180*/  LDL R3, [R1+0x8] ;  /* 0x0000080001037983 */ /* 0x010f280000100800 */
[----:B------:R-:W4:Y:S04]  /*3190*/  LDL R18, [R1+0x20] ;  /* 0x0000200001127983 */ /* 0x000f280000100800 */
[----:B------:R-:W4:Y:S04]  /*31a0*/  LDL R16, [R1+0x10] ;  /* 0x0000100001107983 */ /* 0x000f280000100800 */
[----:B------:R-:W4:Y:S01]  /*31b0*/  LDL R17, [R1+0x1c] ;  /* 0x00001c0001117983 */ /* 0x000f220000100800 */
[----:B------:R-:W-:-:S02]  /*31c0*/  P2R R5, PR, RZ, 0x4 ;  /* 0x00000004ff057803 */ /* 0x000fc40000000000 */
[C---:B------:R-:W-:Y:S02]  /*31d0*/  LOP3.LUT P2, RZ, R252.reuse, 0x4, RZ, 0xc0, !PT ;  /* 0x00000004fcff7812 */ /* 0x040fe4000784c0ff */
[----:B------:R-:W-:Y:S02]  /*31e0*/  LOP3.LUT P1, RZ, R252, 0x1, RZ, 0xc0, !PT ;  /* 0x00000001fcff7812 */ /* 0x000fe4000782c0ff */
[----:B---3--:R-:W-:-:S04]  /*31f0*/  LEA R10, P0, R8, R0, 0x1 ;  /* 0x00000000080a7211 */ /* 0x008fc800078008ff */
[----:B-1----:R-:W-:Y:S02]  /*3200*/  LEA.HI.X R11, R8, R4, R9, 0x1, P0 ;  /* 0x00000004080b7211 */ /* 0x002fe400000f0c09 */
[----:B-----5:R-:W-:-:S03]  /*3210*/  LEA R8, P0, R6, R0, 0x1 ;  /* 0x0000000006087211 */ /* 0x020fc600078008ff */
[----:B------:R-:W-:Y:S01]  /*3220*/  @!PT LDS RZ, [RZ] ;  /* 0x00000000fffff984 */ /* 0x000fe20000000800 */
[----:B------:R-:W-:Y:S01]  /*3230*/  @!PT LDS RZ, [RZ] ;  /* 0x00000000fffff984 */ /* 0x000fe20000000800 */
[----:B------:R-:W-:Y:S01]  /*3240*/  @!PT LDS RZ, [RZ] ;  /* 0x00000000fffff984 */ /* 0x000fe20000000800 */
[----:B------:R1:W-:Y:S01]  /*3250*/  LDGSTS.E.BYPASS.LTC128B.128 [R223+0x11100], [R10.64], !P6 ;  /* 0x111000000adf7fae */ /* 0x0003e2000f101d46 */
[----:B--2---:R-:W-:Y:S02]  /*3260*/  LEA.HI.X R9, R6, R4, R7, 0x1, P0 ;  /* 0x0000000406097211 */ /* 0x004fe400000f0c07 */
[----:B----4-:R-:W-:-:S03]  /*3270*/  LEA R6, P0, R3, R0, 0x1 ;  /* 0x0000000003067211 */ /* 0x010fc600078008ff */
        /* <DEDUP_REMOVED lines=8> */
.L_x_1668:
[----:B------:R-:W-:Y:S05]  /*3300*/  BSYNC B0 ;  /* 0x0000000000007941 */ /* 0x000fea0003800000 */
.L_x_1667:
[----:B------:R-:W-:Y:S05]  /*3310*/  BRA.DIV ~URZ, `(.L_x_1669) ;  /* 0x000154227f007947 */ /* 0x000fea000b800000 */
[----:B-1----:R1:W3:Y:S02]  /*3320*/  SHFL.IDX PT, R4, R14, 0x2, 0x181f ;  /* 0x00581f000e047f89 */ /* 0x0022e400000e0000 */
.L_x_1784:
[----:B------:R-:W-:Y:S05]  /*3330*/  BRA.DIV ~URZ, `(.L_x_1670) ;  /* 0x000154727f007947 */ /* 0x000fea000b800000 */
[----:B----4-:R4:W1:Y:S02]  /*3340*/  SHFL.IDX PT, R0, R15, 0x2, 0x181f ;  /* 0x00581f000f007f89 */ /* 0x01086400000e0000 */
.L_x_1785:
[----:B------:R-:W-:Y:S01]  /*3350*/  IADD3 R2, R12, 0x40, RZ ;  /* 0x000000400c027810 */ /* 0x000fe20007ffe0ff */
[----:B------:R-:W-:Y:S03]  /*3360*/  BSSY B0, `(.L_x_1671) ;  /* 0x000001e000007945 */ /* 0x000fe60003800000 */
[----:B------:R-:W-:-:S13]  /*3370*/  ISETP.GE.AND P0, PT, R2, R13, PT ;  /* 0x0000000d0200720c */ /* 0x000fda0003f06270 */
[----:B------:R-:W-:Y:S05]  /*3380*/  @P0 BRA `(.L_x_1672) ;  /* 0x000001b000000947 */ /* 0x000fea0003800000 */
[----:B------:R-:W5:Y:S04]  /*3390*/  LDL.64 R8, [R1] ;  /* 0x0000000001087983 */ /* 0x000f680000100a00 */
[----:B--2---:R-:W2:Y:S04]  /*33a0*/  LDL R6, [R1+0xc] ;  /* 0x00000c0001067983 */ /* 0x004ea80000100800 */
[----:B----4-:R-:W4:Y:S04]  /*33b0*/  LDL R7, [R1+0x24] ;  /* 0x0000240001077983 */ /* 0x010f280000100800 */
[----:B---3--:R-:W3:Y:S04]  /*33c0*/  LDL R3, [R1+0x8] ;  /* 0x0000080001037983 */ /* 0x008ee80000100800 */
[----:B------:R-:W3:Y:S04]  /*33d0*/  LDL R18, [R1+0x20] ;  /* 0x0000200001127983 */ /* 0x000ee80000100800 */
[----:B------:R-:W3:Y:S04]  /*33e0*/  LDL R16, [R1+0x10] ;  /* 0x0000100001107983 */ /* 0x000ee80000100800 */
[----:B------:R-:W3:Y:S01]  /*33f0*/  LDL R17, [R1+0x1c] ;  /* 0x00001c0001117983 */ /* 0x000ee20000100800 */
[----:B------:R-:W-:-:S02]  /*3400*/  P2R R5, PR, RZ, 0x4 ;  /* 0x00000004ff057803 */ /* 0x000fc40000000000 */
[C---:B------:R-:W-:Y:S02]  /*3410*/  LOP3.LUT P2, RZ, R252.reuse, 0x4, RZ, 0xc0, !PT ;  /* 0x00000004fcff7812 */ /* 0x040fe4000784c0ff */
[----:B------:R-:W-:Y:S02]  /*3420*/  LOP3.LUT P1, RZ, R252, 0x1, RZ, 0xc0, !PT ;  /* 0x00000001fcff7812 */ /* 0x000fe4000782c0ff */
[----:B-1---5:R-:W-:-:S04]  /*3430*/  LEA R10, P0, R8, R0, 0x1 ;  /* 0x00000000080a7211 */ /* 0x022fc800078008ff */
[----:B------:R-:W-:Y:S02]  /*3440*/  LEA.HI.X R11, R8, R4, R9, 0x1, P0 ;  /* 0x00000004080b7211 */ /* 0x000fe400000f0c09 */
[----:B--2---:R-:W-:-:S03]  /*3450*/  LEA R8, P0, R6, R0, 0x1 ;  /* 0x0000000006087211 */ /* 0x004fc600078008ff */
[----:B------:R-:W-:Y:S01]  /*3460*/  @!PT LDS RZ, [RZ] ;  /* 0x00000000fffff984 */ /* 0x000fe20000000800 */
[----:B------:R-:W-:Y:S01]  /*3470*/  @!PT LDS RZ, [RZ] ;  /* 0x00000000fffff984 */ /* 0x000fe20000000800 */
[----:B------:R-:W-:Y:S01]  /*3480*/  @!PT LDS RZ, [RZ] ;  /* 0x00000000fffff984 */ /* 0x000fe20000000800 */
[----:B------:R1:W-:Y:S01]  /*3490*/  LDGSTS.E.BYPASS.LTC128B.128 [R223+0x12100], [R10.64], !P6 ;  /* 0x121000000adf7fae */ /* 0x0003e2000f101d46 */
[----:B----4-:R-:W-:Y:S02]  /*34a0*/  LEA.HI.X R9, R6, R4, R7, 0x1, P0 ;  /* 0x0000000406097211 */ /* 0x010fe400000f0c07 */
[----:B---3--:R-:W-:-:S03]  /*34b0*/  LEA R6, P0, R3, R0, 0x1 ;  /* 0x0000000003067211 */ /* 0x008fc600078008ff */
        /* <DEDUP_REMOVED lines=8> */
.L_x_1672:
[----:B------:R-:W-:Y:S05]  /*3540*/  BSYNC B0 ;  /* 0x0000000000007941 */ /* 0x000fea0003800000 */
.L_x_1671:
[----:B------:R-:W-:Y:S05]  /*3550*/  BRA.DIV ~URZ, `(.L_x_1673) ;  /* 0x000152b27f007947 */ /* 0x000fea000b800000 */
[----:B---3--:R3:W2:Y:S04]  /*3560*/  SHFL.IDX PT, R4, R14, 0x3, 0x181f ;  /* 0x00781f000e047f89 */ /* 0x0086a800000e0000 */
[----:B-1----:R3:W1:Y:S02]  /*3570*/  SHFL.IDX PT, R0, R15, 0x3, 0x181f ;  /* 0x00781f000f007f89 */ /* 0x00266400000e0000 */
.L_x_1786:
[----:B------:R-:W5:Y:S04]  /*3580*/  LDL.64 R8, [R1] ;  /* 0x0000000001087983 */ /* 0x000f680000100a00 */
[----:B---3--:R-:W3:Y:S04]  /*3590*/  LDL R6, [R1+0xc] ;  /* 0x00000c0001067983 */ /* 0x008ee80000100800 */
[----:B----4-:R-:W4:Y:S04]  /*35a0*/  LDL R7, [R1+0x24] ;  /* 0x0000240001077983 */ /* 0x010f280000100800 */
[----:B--2---:R-:W2:Y:S04]  /*35b0*/  LDL R14, [R1+0x8] ;  /* 0x00000800010e7983 */ /* 0x004ea80000100800 */
[----:B------:R-:W2:Y:S04]  /*35c0*/  LDL R15, [R1+0x20] ;  /* 0x00002000010f7983 */ /* 0x000ea80000100800 */
[----:B------:R-:W2:Y:S04]  /*35d0*/  LDL R10, [R1+0x10] ;  /* 0x00001000010a7983 */ /* 0x000ea80000100800 */
[----:B------:R-:W2:Y:S01]  /*35e0*/  LDL R11, [R1+0x1c] ;  /* 0x00001c00010b7983 */ /* 0x000ea20000100800 */
[----:B------:R-:W-:-:S04]  /*35f0*/  IADD3 R2, R12, 0x60, RZ ;  /* 0x000000600c027810 */ /* 0x000fc80007ffe0ff */
[----:B------:R-:W-:Y:S02]  /*3600*/  ISETP.GE.AND P0, PT, R2, R13, PT ;  /* 0x0000000d0200720c */ /* 0x000fe40003f06270 */
[----:B------:R-:W-:Y:S02]  /*3610*/  P2R R5, PR, RZ, 0x4 ;  /* 0x00000004ff057803 */ /* 0x000fe40000000000 */
[----:B------:R-:W-:Y:S01]  /*3620*/  LOP3.LUT P2, RZ, R252, 0x4, RZ, 0xc0, !PT ;  /* 0x00000004fcff7812 */ /* 0x000fe2000784c0ff */
[----:B------:R-:W-:-:S04]  /*3630*/  IMAD.SHL.U32 R89, R88, 0x40, RZ ;  /* 0x0000004058597824 */ /* 0x000fc800078e00ff */
[----:B------:R-:W-:-:S04]  /*3640*/  IMAD.IADD R90, R240, 0x1, -R89 ;  /* 0x00000001f05a7824 */ /* 0x000fc800078e0a59 */
[----:B-1---5:R-:W-:-:S04]  /*3650*/  @!P0 LEA R2, P1, R8, R0, 0x1 ;  /* 0x0000000008028211 */ /* 0x022fc800078208ff */
[----:B------:R-:W-:Y:S02]  /*3660*/  @!P0 LEA.HI.X R3, R8, R4, R9, 0x1, P1 ;  /* 0x0000000408038211 */ /* 0x000fe400008f0c09 */
[----:B---3--:R-:W-:-:S03]  /*3670*/  @!P0 LEA R8, P1, R6, R0, 0x1 ;  /* 0x0000000006088211 */ /* 0x008fc600078208ff */
[----:B------:R-:W-:Y:S01]  /*3680*/  @!PT LDS RZ, [RZ] ;  /* 0x00000000fffff984 */ /* 0x000fe20000000800 */
[----:B------:R-:W-:Y:S01]  /*3690*/  @!PT LDS RZ, [RZ] ;  /* 0x00000000fffff984 */ /* 0x000fe20000000800 */
[----:B------:R-:W-:Y:S01]  /*36a0*/  @!PT LDS RZ, [RZ] ;  /* 0x00000000fffff984 */ /* 0x000fe20000000800 */
[----:B------:R1:W-:Y:S01]  /*36b0*/  @!P0 LDGSTS.E.BYPASS.LTC128B.128 [R223+0x13100], [R2.64], !P6 ;  /* 0x1310000002df8fae */ /* 0x0003e2000f101d46 */
[----:B----4-:R-:W-:Y:S02]  /*36c0*/  @!P0 LEA.HI.X R9, R6, R4, R7, 0x1, P1 ;  /* 0x0000000406098211 */ /* 0x010fe400008f0c07 */
[----:B--2---:R-:W-:Y:S02]  /*36d0*/  @!P0 LEA R6, P1, R14, R0, 0x1 ;  /* 0x000000000e068211 */ /* 0x004fe400078208ff */
[----:B------:R-:W-:Y:S01]  /*36e0*/  LOP3.LUT P6, RZ, R252, 0x1, RZ, 0xc0, !PT ;  /* 0x00000001fcff7812 */ /* 0x000fe200078cc0ff */
[----:B------:R2:W-:Y:S01]  /*36f0*/  @!P0 LDGSTS.E.BYPASS.LTC128B.128 [R223+0x17100], [R8.64], !P2 ;  /* 0x1710000008df8fae */ /* 0x0005e2000d101d46 */
[----:B------:R-:W-:Y:S02]  /*3700*/  @!P0 LEA.HI.X R7, R14, R4, R15, 0x1, P1 ;  /* 0x000000040e078211 */ /* 0x000fe400008f0c0f */
[----:B-1----:R-:W-:-:S04]  /*3710*/  @!P0 LEA R2, P1, R10, R0, 0x1 ;  /* 0x000000000a028211 */ /* 0x002fc800078208ff */
[----:B------:R-:W-:Y:S02]  /*3720*/  @!P0 LEA.HI.X R3, R10, R4, R11, 0x1, P1 ;  /* 0x000000040a038211 */ /* 0x000fe400008f0c0b */
[----:B------:R-:W1:Y:S01]  /*3730*/  S2R R11, SR_TID.X ;  /* 0x00000000000b7919 */ /* 0x000e620000002100 */
[----:B------:R-:W-:Y:S02]  /*3740*/  LOP3.LUT P1, RZ, R252, 0x2, RZ, 0xc0, !PT ;  /* 0x00000002fcff7812 */ /* 0x000fe4000782c0ff */
[----:B------:R-:W-:Y:S01]  /*3750*/  ISETP.NE.AND P2, PT, R5, RZ, PT ;  /* 0x000000ff0500720c */ /* 0x000fe20003f45270 */
[----:B------:R-:W-:-:S10]  /*3760*/  IMAD.WIDE.U32 R4, R88, c[0x0][0x1e0], RZ ;  /* 0x0000780058047a25 */ /* 0x000fd400078e00ff */
[----:B------:R3:W-:Y:S04]  /*3770*/  @!P0 LDGSTS.E.BYPASS.LTC128B.128 [R223+0x1b100], [R6.64], !P1 ;  /* 0x1b10000006df8fae */ /* 0x0007e8000c901d46 */
[----:B------:R4:W-:Y:S04]  /*3780*/  @!P0 LDGSTS.E.BYPASS.LTC128B.128 [R223+0x1f100], [R2.64], !P6 ;  /* 0x1f10000002df8fae */ /* 0x0009e8000f101d46 */
[----:B------:R-:W0:Y:S01]  /*3790*/  LDGDEPBAR ;  /* 0x00000000000079af */ /* 0x000e220000000000 */
[----:B-1----:R-:W-:-:S04]  /*37a0*/  SHF.R.S32.HI R10, RZ, 0x1f, R11 ;  /* 0x0000001fff0a7819 */ /* 0x002fc8000001140b */
[----:B------:R-:W-:Y:S02]  /*37b0*/  LEA.HI R10, R10, R11, RZ, 0x3 ;  /* 0x0000000b0a0a7211 */ /* 0x000fe400078f18ff */
[----:B---3--:R-:W-:-:S05]  /*37c0*/  SHF.R.S32.HI R7, RZ, 0x1f, R88 ;  /* 0x0000001fff077819 */ /* 0x008fca0000011458 */
[----:B------:R-:W-:Y:S01]  /*37d0*/  IMAD R0, R7, c[0x0][0x1e0], RZ ;  /* 0x0000780007007a24 */ /* 0x000fe200078e02ff */
[----:B------:R-:W-:-:S03]  /*37e0*/  SHF.R.S32.HI R10, RZ, 0x3, R10 ;  /* 0x00000003ff0a7819 */ /* 0x000fc6000001140a */
[----:B----4-:R-:W-:Y:S01]  /*37f0*/  IMAD R2, R88, c[0x0][0x1e4], R0 ;  /* 0x0000790058027a24 */ /* 0x010fe200078e0200 */
[----:B------:R-:W-:-:S03]  /*3800*/  LEA R0, P0, R4, R230, 0x6 ;  /* 0x000000e604007211 */ /* 0x000fc600078030ff */
[----:B------:R-:W-:Y:S01]  /*3810*/  IMAD.IADD R3, R5, 0x1, R2 ;  /* 0x0000000105037824 */ /* 0x000fe200078e0202 */
[----:B------:R-:W-:-:S04]  /*3820*/  IADD3 R2, -R89, R240, -R10 ;  /* 0x000000f059027210 */ /* 0x000fc80007ffe90a */
[----:B------:R-:W-:Y:S02]  /*3830*/  LEA.HI.X R3, R4, R229, R3, 0x6, P0 ;  /* 0x000000e504037211 */ /* 0x000fe400000f3403 */
[----:B------:R-:W-:Y:S01]  /*3840*/  ISETP.GE.AND P0, PT, R2, 0x21, PT ;  /* 0x000000210200780c */ /* 0x000fe20003f06270 */
[----:B------:R-:W-:-:S04]  /*3850*/  IMAD.MOV.U32 R4, RZ, RZ, 0x20 ;  /* 0x00000020ff047424 */ /* 0x000fc800078e00ff */
[----:B--2---:R-:W-:-:S04]  /*3860*/  IMAD.WIDE.U32 R8, R4, c[0x0][0x1e0], RZ ;  /* 0x0000780004087a25 */ /* 0x004fc800078e00ff */
[----:B------:R-:W-:Y:S01]  /*3870*/  IMAD R4, R4, c[0x0][0x1e4], RZ ;  /* 0x0000790004047a24 */ /* 0x000fe200078e02ff */
[----:B------:R-:W-:Y:S01]  /*3880*/  WARPSYNC 0xffffffff ;  /* 0xffffffff00007948 */ /* 0x000fe20003800000 */
[----:B------:R-:W-:Y:S02]  /*3890*/  BAR.SYNC.DEFER_BLOCKING 0x0 ;  /* 0x0000000000007b1d */ /* 0x000fe40000010000 */
[----:B------:R-:W-:-:S04]  /*38a0*/  @P0 IADD3 R6, P1, R0, R8, RZ ;  /* 0x0000000800060210 */ /* 0x000fc80007f3e0ff */
[----:B------:R-:W-:Y:S02]  /*38b0*/  @P0 IADD3.X R8, R3, R9, R4, P1, !PT ;  /* 0x0000000903080210 */ /* 0x000fe40000ffe404 */
[----:B------:R-:W-:-:S13]  /*38c0*/  ISETP.GE.AND P1, PT, R2, 0x1, PT ;  /* 0x000000010200780c */ /* 0x000fda0003f26270 */
        /* <DEDUP_REMOVED lines=14> */
[----:B------:R2:W-:Y:S04]  /*39b0*/  @P0 LDGSTS.E.BYPASS.LTC128B.128 [R223+0xf100], [R2.64+0x180], !P2 ;  /* 0x0f10018002df0fae */ /* 0x0005e8000d101d46 */
[----:B------:R-:W0:Y:S01]  /*39c0*/  LDGDEPBAR ;  /* 0x00000000000079af */ /* 0x000e220000000000 */
[----:B------:R-:W-:-:S04]  /*39d0*/  IMAD R0, R7, c[0x0][0x208], RZ ;  /* 0x0000820007007a24 */ /* 0x000fc800078e02ff */
[C---:B------:R-:W-:Y:S02]  /*39e0*/  IMAD R6, R88.reuse, c[0x0][0x20c], R0 ;  /* 0x0000830058067a24 */ /* 0x040fe400078e0200 */
[----:B-1----:R-:W-:-:S05]  /*39f0*/  IMAD.WIDE.U32 R4, R88, c[0x0][0x208], RZ ;  /* 0x0000820058047a25 */ /* 0x002fca00078e00ff */
[----:B------:R-:W-:Y:S01]  /*3a00*/  LEA R0, P0, R4, R232, 0x6 ;  /* 0x000000e804007211 */ /* 0x000fe200078030ff */
[----:B--2---:R-:W-:Y:S01]  /*3a10*/  IMAD.IADD R3, R5, 0x1, R6 ;  /* 0x0000000105037824 */ /* 0x004fe200078e0206 */
[----:B------:R-:W-:-:S04]  /*3a20*/  DEPBAR.LE SB0, 0x1 ;  /* 0x000080400000791a */ /* 0x000fc80000000000 */
[----:B------:R-:W-:Y:S01]  /*3a30*/  LEA.HI.X R3, R4, R234, R3, 0x6, P0 ;  /* 0x000000ea04037211 */ /* 0x000fe200000f3403 */
[----:B------:R-:W-:-:S04]  /*3a40*/  DEPBAR.LE SB0, 0x0 ;  /* 0x000080000000791a */ /* 0x000fc80000000000 */
[C---:B------:R-:W-:Y:S01]  /*3a50*/  LEA R2, P0, R0.reuse, c[0x0][0x1f8], 0x1 ;  /* 0x00007e0000027a11 */ /* 0x040fe200078008ff */
[----:B------:R-:W-:Y:S01]  /*3a60*/  BAR.SYNC.DEFER_BLOCKING 0x0 ;  /* 0x0000000000007b1d */ /* 0x000fe20000010000 */
[----:B------:R-:W-:Y:S02]  /*3a70*/  IMAD.MOV.U32 R4, RZ, RZ, c[0x0][0x208] ;  /* 0x00008200ff047624 */ /* 0x000fe400078e00ff */
[----:B------:R-:W-:Y:S02]  /*3a80*/  LEA.HI.X R3, R0, c[0x0][0x1fc], R3, 0x1, P0 ;  /* 0x00007f0000037a11 */ /* 0x000fe400000f0c03 */
[----:B------:R-:W-:Y:S01]  /*3a90*/  LOP3.LUT R0, R32, 0x1, RZ, 0xc0, !PT ;  /* 0x0000000120007812 */ /* 0x000fe200078ec0ff */
[----:B------:R-:W-:Y:S01]  /*3aa0*/  IMAD.MOV.U32 R5, RZ, RZ, c[0x0][0x20c] ;  /* 0x00008300ff057624 */ /* 0x000fe200078e00ff */
[----:B------:R-:W-:Y:S02]  /*3ab0*/  P2R R14, PR, RZ, 0x20 ;  /* 0x00000020ff0e7803 */ /* 0x000fe40000000000 */
[----:B------:R-:W-:Y:S01]  /*3ac0*/  ISETP.NE.U32.AND P5, PT, R0, 0x1, PT ;  /* 0x000000010000780c */ /* 0x000fe20003fa5070 */
[----:B------:R-:W-:Y:S01]  /*3ad0*/  IMAD.IADD R0, R90, 0x1, -R10 ;  /* 0x000000015a007824 */ /* 0x000fe200078e0a0a */
[----:B------:R-:W-:-:S04]  /*3ae0*/  LEA R12, P0, R4, R2, 0x6 ;  /* 0x00000002040c7211 */ /* 0x000fc800078030ff */
[----:B------:R-:W-:Y:S02]  /*3af0*/  LEA.HI.X R13, R4, R3, R5, 0x6, P0 ;  /* 0x00000003040d7211 */ /* 0x000fe400000f3405 */
[----:B------:R-:W-:Y:S02]  /*3b00*/  ISETP.LT.OR P0, PT, R0, 0x1, P5 ;  /* 0x000000010000780c */ /* 0x000fe40002f01670 */
[----:B------:R-:W-:Y:S01]  /*3b10*/  LOP3.LUT P6, RZ, R32, 0x2, RZ, 0xc0, !PT ;  /* 0x0000000220ff7812 */ /* 0x000fe200078cc0ff */
[----:B------:R-:W-:Y:S04]  /*3b20*/  LDSM.16.M88.4 R4, [R198] ;  /* 0x00000000c604783b */ /* 0x000fe80000000200 */
[----:B------:R-:W1:Y:S04]  /*3b30*/  LDSM.16.M88.4 R28, [R159] ;  /* 0x000000009f1c783b */ /* 0x000e680000000200 */
[----:B------:R-:W2:Y:S04]  /*3b40*/  LDSM.16.M88.4 R24, [R159+0x800] ;  /* 0x000800009f18783b */ /* 0x000ea80000000200 */
[----:B------:R-:W3:Y:S04]  /*3b50*/  LDSM.16.M88.4 R20, [R159+0x1000] ;  /* 0x001000009f14783b */ /* 0x000ee80000000200 */
[----:B------:R-:W4:Y:S04]  /*3b60*/  LDSM.16.M88.4 R16, [R159+0x1800] ;  /* 0x001800009f10783b */ /* 0x000f280000000200 */
[----:B------:R-:W-:Y:S04]  /*3b70*/  LDSM.16.M88.4 R8, [R199] ;  /* 0x00000000c708783b */ /* 0x000fe80000000200 */
[----:B------:R-:W5:Y:S04]  /*3b80*/  LDSM.16.M88.4 R52, [R202] ;  /* 0x00000000ca34783b */ /* 0x000f680000000200 */
[----:B------:R-:W1:Y:S04]  /*3b90*/  LDSM.16.M88.4 R60, [R217] ;  /* 0x00000000d93c783b */ /* 0x000e680000000200 */
[----:B------:R-:W1:Y:S04]  /*3ba0*/  LDSM.16.M88.4 R68, [R216] ;  /* 0x00000000d844783b */ /* 0x000e680000000200 */
[----:B------:R-:W1:Y:S04]  /*3bb0*/  LDSM.16.M88.4 R72, [R215] ;  /* 0x00000000d748783b */ /* 0x000e680000000200 */
[----:B------:R-:W-:Y:S01]  /*3bc0*/  @!PT LDS RZ, [RZ] ;  /* 0x00000000fffff984 */ /* 0x000fe20000000800 */
[----:B------:R-:W-:Y:S01]  /*3bd0*/  @!PT LDS RZ, [RZ] ;  /* 0x00000000fffff984 */ /* 0x000fe20000000800 */
[----:B------:R-:W-:Y:S01]  /*3be0*/  @!PT LDS RZ, [RZ] ;  /* 0x00000000fffff984 */ /* 0x000fe20000000800 */
[----:B------:R1:W-:Y:S01]  /*3bf0*/  LDGSTS.E.BYPASS.LTC128B.128 [R223+0x100], [R2.64], !P0 ;  /* 0x0010000002df7fae */ /* 0x0003e2000c101d46 */
[----:B------:R-:W-:-:S02]  /*3c00*/  ISETP.LT.OR P0, PT, R0, 0x1, !P6 ;  /* 0x000000010000780c */ /* 0x000fc40007701670 */
[----:B------:R-:W-:-:S11]  /*3c10*/  LOP3.LUT P1, RZ, R32, 0x4, RZ, 0xc0, !PT ;  /* 0x0000000420ff7812 */ /* 0x000fd6000782c0ff */
        /* <DEDUP_REMOVED lines=9> */
[----:B------:R-:W-:Y:S01]  /*3cb0*/  ISETP.LT.OR P0, PT, R0, 0x21, !P0 ;  /* 0x000000210000780c */ /* 0x000fe20004701670 */
[C---:B-1----:R-:W-:Y:S08]  /*3cc0*/  HMMA.16816.F32.BF16 R32, R4.reuse, R28, RZ ;  /* 0x0000001c0420723c */ /* 0x042ff000000418ff */
[C---:B------:R-:W-:Y:S01]  /*3cd0*/  HMMA.16816.F32.BF16 R28, R4.reuse, R30, RZ ;  /* 0x0000001e041c723c */ /* 0x040fe200000418ff */
[----:B------:R1:W-:Y:S04]  /*3ce0*/  LDGSTS.E.BYPASS.LTC128B.128 [R223+0x6100], [R2.64+0x180], !P4 ;  /* 0x0610018002df7fae */ /* 0x0003e8000e101d46 */
[----:B------:R1:W-:Y:S03]  /*3cf0*/  LDGSTS.E.BYPASS.LTC128B.128 [R223+0x1100], [R12.64], !P5 ;  /* 0x011000000cdf7fae */ /* 0x0003e6000e901d46 */
[C---:B--2---:R-:W-:Y:S01]  /*3d00*/  HMMA.16816.F32.BF16 R36, R4.reuse, R24, RZ ;  /* 0x000000180424723c */ /* 0x044fe200000418ff */
[----:B------:R1:W-:Y:S04]  /*3d10*/  LDGSTS.E.BYPASS.LTC128B.128 [R223+0x3100], [R12.64+0x80], !P6 ;  /* 0x031000800cdf7fae */ /* 0x0003e8000f101d46 */
[----:B------:R1:W-:Y:S03]  /*3d20*/  LDGSTS.E.BYPASS.LTC128B.128 [R223+0x5100], [R12.64+0x100], !P1 ;  /* 0x051001000cdf7fae */ /* 0x0003e6000c901d46 */
[C---:B------:R-:W-:Y:S01]  /*3d30*/  HMMA.16816.F32.BF16 R40, R4.reuse, R26, RZ ;  /* 0x0000001a0428723c */ /* 0x040fe200000418ff */
[----:B------:R1:W-:Y:S04]  /*3d40*/  LDGSTS.E.BYPASS.LTC128B.128 [R223+0x7100], [R12.64+0x180], !P0 ;  /* 0x071001800cdf7fae */ /* 0x0003e8000c101d46 */
[----:B------:R-:W-:Y:S03]  /*3d50*/  LDSM.16.M88.4 R64, [R197] ;  /* 0x00000000c540783b */ /* 0x000fe60000000200 */
[C---:B---3--:R-:W-:Y:S01]  /*3d60*/  HMMA.16816.F32.BF16 R44, R4.reuse, R20, RZ ;  /* 0x00000014042c723c */ /* 0x048fe200000418ff */
[----:B------:R-:W-:Y:S04]  /*3d70*/  LDSM.16.M88.4 R76, [R197+0x800] ;  /* 0x00080000c54c783b */ /* 0x000fe80000000200 */
[----:B------:R-:W-:Y:S03]  /*3d80*/  LDSM.16.M88.4 R80, [R197+0x1000] ;  /* 0x00100000c550783b */ /* 0x000fe60000000200 */
[C---:B------:R-:W-:Y:S01]  /*3d90*/  HMMA.16816.F32.BF16 R48, R4.reuse, R22, RZ ;  /* 0x000000160430723c */ /* 0x040fe200000418ff */
[----:B------:R-:W-:Y:S07]  /*3da0*/  LDSM.16.M88.4 R84, [R197+0x1800] ;  /* 0x00180000c554783b */ /* 0x000fee0000000200 */
[C---:B----4-:R-:W-:Y:S01]  /*3db0*/  HMMA.16816.F32.BF16 R56, R4.reuse, R16, RZ ;  /* 0x000000100438723c */ /* 0x050fe200000418ff */
[----:B------:R-:W-:Y:S01]  /*3dc0*/  ISETP.NE.AND P4, PT, R15, RZ, PT ;  /* 0x000000ff0f00720c */ /* 0x000fe20003f85270 */
[----:B------:R-:W0:Y:S06]  /*3dd0*/  LDGDEPBAR ;  /* 0x00000000000079af */ /* 0x000e2c0000000000 */
[----:B------:R-:W-:Y:S01]  /*3de0*/  HMMA.16816.F32.BF16 R16, R4, R18, RZ ;  /* 0x000000120410723c */ /* 0x000fe200000418ff */
[----:B------:R-:W2:Y:S01]  /*3df0*/  LDSM.16.M88.4 R4, [R201] ;  /* 0x00000000c904783b */ /* 0x000ea20000000200 */
[----:B------:R-:W-:-:S06]  /*3e00*/  ISETP.NE.AND P5, PT, R14, RZ, PT ;  /* 0x000000ff0e00720c */ /* 0x000fcc0003fa5270 */
[C---:B-----5:R-:W-:Y:S08]  /*3e10*/  HMMA.16816.F32.BF16 R20, R8.reuse, R52, R32 ;  /* 0x000000340814723c */ /* 0x060ff00000041820 */
[C---:B------:R-:W-:Y:S01]  /*3e20*/  HMMA.16816.F32.BF16 R24, R8.reuse, R54, R28 ;  /* 0x000000360818723c */ /* 0x040fe2000004181c */
[----:B------:R-:W-:Y:S07]  /*3e30*/  LDSM.16.M88.4 R52, [R159+0x2000] ;  /* 0x002000009f34783b */ /* 0x000fee0000000200 */
[C---:B------:R-:W-:Y:S08]  /*3e40*/  HMMA.16816.F32.BF16 R28, R8.reuse, R60, R36 ;  /* 0x0000003c081c723c */ /* 0x040ff00000041824 */
[C---:B------:R-:W-:Y:S01]  /*3e50*/  HMMA.16816.F32.BF16 R32, R8.reuse, R62, R40 ;  /* 0x0000003e0820723c */ /* 0x040fe20000041828 */
[----:B------:R-:W-:Y:S07]  /*3e60*/  LDSM.16.M88.4 R60, [R159+0x2800] ;  /* 0x002800009f3c783b */ /* 0x000fee0000000200 */
[C---:B------:R-:W-:Y:S08]  /*3e70*/  HMMA.16816.F32.BF16 R36, R8.reuse, R68, R44 ;  /* 0x000000440824723c */ /* 0x040ff0000004182c */
[C---:B------:R-:W-:Y:S01]  /*3e80*/  HMMA.16816.F32.BF16 R40, R8.reuse, R70, R48 ;  /* 0x000000460828723c */ /* 0x040fe20000041830 */
[----:B------:R-:W-:Y:S04]  /*3e90*/  LDSM.16.M88.4 R48, [R194] ;  /* 0x00000000c230783b */ /* 0x000fe80000000200 */
[----:B------:R-:W-:Y:S03]  /*3ea0*/  LDSM.16.M88.4 R68, [R194+0x1000] ;  /* 0x00100000c244783b */ /* 0x000fe60000000200 */
[C---:B------:R-:W-:Y:S01]  /*3eb0*/  HMMA.16816.F32.BF16 R44, R8.reuse, R72, R56 ;  /* 0x00000048082c723c */ /* 0x040fe20000041838 */
[----:B------:R-:W-:Y:S07]  /*3ec0*/  LDSM.16.M88.4 R56, [R194+0x800] ;  /* 0x00080000c238783b */ /* 0x000fee0000000200 */
[----:B-1----:R-:W-:Y:S01]  /*3ed0*/  HMMA.16816.F32.BF16 R12, R8, R74, R16 ;  /* 0x0000004a080c723c */ /* 0x002fe20000041810 */
[----:B------:R-:W1:Y:S04]  /*3ee0*/  LDSM.16.M88.4 R8, [R200] ;  /* 0x00000000c808783b */ /* 0x000e680000000200 */
[----:B------:R-:W3:Y:S03]  /*3ef0*/  LDSM.16.M88.4 R72, [R194+0x1800] ;  /* 0x00180000c248783b */ /* 0x000ee60000000200 */
[C---:B--2---:R-:W-:Y:S01]  /*3f00*/  HMMA.16816.F32.BF16 R16, R4.reuse, R64, R20 ;  /* 0x000000400410723c */ /* 0x044fe20000041814 */
[----:B------:R-:W-:Y:S07]  /*3f10*/  LDSM.16.M88.4 R20, [R214] ;  /* 0x00000000d614783b */ /* 0x000fee0000000200 */
        /* <DEDUP_REMOVED lines=10> */
[----:B------:R-:W2:Y:S07]  /*3fc0*/  LDSM.16.M88.4 R4, [R198+0x4000] ;  /* 0x00400000c604783b */ /* 0x000eae0000000200 */
        /* <DEDUP_REMOVED lines=11> */
[----:B------:R-:W1:Y:S04]  /*4080*/  LDSM.16.M88.4 R8, [R199+0x4000] ;  /* 0x00400000c708783b */ /* 0x000e680000000200 */
[----:B------:R-:W3:Y:S03]  /*4090*/  LDSM.16.M88.4 R72, [R211] ;  /* 0x00000000d348783b */ /* 0x000ee60000000200 */
        /* <DEDUP_REMOVED lines=36> */
[----:B------:R-:W2:Y:S04]  /*42e0*/  LDSM.16.M88.4 R4, [R198+0x8000] ;  /* 0x00800000c604783b */ /* 0x000ea80000000200 */
[----:B------:R-:W-:Y:S03]  /*42f0*/  LDSM.16.M88.4 R76, [R207] ;  /* 0x00000000cf4c783b */ /* 0x000fe60000000200 */
        /* <DEDUP_REMOVED lines=9> */
[C---:B---3--:R-:W-:Y:S08]  /*4390*/  HMMA.16816.F32.BF16 R44, R8.reuse, R72, R44 ;  /* 0x00000048082c723c */ /* 0x048ff0000004182c */
        /* <DEDUP_REMOVED lines=44> */
[----:B------:R-:W-:Y:S07]  /*4660*/  LDSM.16.M88.4 R48, [R206] ;  /* 0x00000000ce30783b */ /* 0x000fee0000000200 */
[C---:B------:R-:W-:Y:S08]  /*4670*/  HMMA.16816.F32.BF16 R28, R8.reuse, R56, R24 ;  /* 0x00000038081c723c */ /* 0x040ff00000041818 */
[C---:B------:R-:W-:Y:S01]  /*4680*/  HMMA.16816.F32.BF16 R24, R8.reuse, R58, R20 ;  /* 0x0000003a0818723c */ /* 0x040fe20000041814 */
[----:B------:R-:W-:Y:S07]  /*4690*/  LDSM.16.M88.4 R56, [R197+0x6000] ;  /* 0x00600000c538783b */ /* 0x000fee0000000200 */
[C---:B------:R-:W-:Y:S08]  /*46a0*/  HMMA.16816.F32.BF16 R20, R8.reuse, R68, R16 ;  /* 0x000000440814723c */ /* 0x040ff00000041810 */
[C---:B------:R-:W-:Y:S01]  /*46b0*/  HMMA.16816.F32.BF16 R16, R8.reuse, R70, R40 ;  /* 0x000000460810723c */ /* 0x040fe20000041828 */
[----:B------:R-:W-:Y:S07]  /*46c0*/  LDSM.16.M88.4 R68, [R204] ;  /* 0x00000000cc44783b */ /* 0x000fee0000000200 */
[C---:B----4-:R-:W-:Y:S08]  /*46d0*/  HMMA.16816.F32.BF16 R44, R8.reuse, R76, R44 ;  /* 0x0000004c082c723c */ /* 0x050ff0000004182c */
[----:B------:R-:W-:Y:S01]  /*46e0*/  HMMA.16816.F32.BF16 R8, R8, R78, R12 ;  /* 0x0000004e0808723c */ /* 0x000fe2000004180c */
[----:B------:R-:W1:Y:S04]  /*46f0*/  LDSM.16.M88.4 R12, [R199+0xc000] ;  /* 0x00c00000c70c783b */ /* 0x000e680000000200 */
[----:B------:R-:W4:Y:S03]  /*4700*/  LDSM.16.M88.4 R76, [R203] ;  /* 0x00000000cb4c783b */ /* 0x000f260000000200 */
        /* <DEDUP_REMOVED lines=9> */
[C---:B---3--:R-:W-:Y:S01]  /*47a0*/  HMMA.16816.F32.BF16 R16, R4.reuse, R80, R44 ;  /* 0x000000500410723c */ /* 0x048fe2000004182c */
[----:B------:R-:W-:Y:S07]  /*47b0*/  LDSM.16.M88.4 R44, [R194+0x7000] ;  /* 0x00700000c22c783b */ /* 0x000fee0000000200 */
        /* <DEDUP_REMOVED lines=10> */
[C---:B------:R-:W-:Y:S08]  /*4860*/  HMMA.16816.F32.BF16 R20, R12.reuse, R70, R20 ;  /* 0x000000460c14723c */ /* 0x040ff00000041814 */
[C---:B----4-:R-:W-:Y:S08]  /*4870*/  HMMA.16816.F32.BF16 R16, R12.reuse, R76, R16 ;  /* 0x0000004c0c10723c */ /* 0x050ff00000041810 */
[----:B------:R-:W-:Y:S01]  /*4880*/  HMMA.16816.F32.BF16 R12, R12, R78, R4 ;  /* 0x0000004e0c0c723c */ /* 0x000fe20000041804 */
[----:B------:R-:W1:Y:S01]  /*4890*/  LDSM.16.M88.4 R4, [R200+0xc000] ;  /* 0x00c00000c804783b */ /* 0x000e620000000200 */
[----:B------:R-:W-:Y:S01]  /*48a0*/  ISETP.GT.AND P0, PT, R88, R228, PT ;  /* 0x000000e45800720c */ /* 0x000fe20003f04270 */
[----:B------:R-:W-:-:S05]  /*48b0*/  DEPBAR.LE SB0, 0x0 ;  /* 0x000080000000791a */ /* 0x000fca0000000000 */
[C---:B--2---:R-:W-:Y:S08]  /*48c0*/  HMMA.16816.F32.BF16 R40, R8.reuse, R56, R40 ;  /* 0x000000380828723c */ /* 0x044ff00000041828 */
[C---:B------:R-:W-:Y:S08]  /*48d0*/  HMMA.16816.F32.BF16 R36, R8.reuse, R58, R36 ;  /* 0x0000003a0824723c */ /* 0x040ff00000041824 */
[C---:B------:R-:W-:Y:S08]  /*48e0*/  HMMA.16816.F32.BF16 R32, R8.reuse, R64, R32 ;  /* 0x000000400820723c */ /* 0x040ff00000041820 */
[C---:B------:R-:W-:Y:S08]  /*48f0*/  HMMA.16816.F32.BF16 R28, R8.reuse, R66, R28 ;  /* 0x00000042081c723c */ /* 0x040ff0000004181c */
[C---:B------:R-:W-:Y:S08]  /*4900*/  HMMA.16816.F32.BF16 R24, R8.reuse, R72, R24 ;  /* 0x000000480818723c */ /* 0x040ff00000041818 */
[C---:B------:R-:W-:Y:S08]  /*4910*/  HMMA.16816.F32.BF16 R20, R8.reuse, R74, R20 ;  /* 0x0000004a0814723c */ /* 0x040ff00000041814 */
[C---:B---3--:R-:W-:Y:S08]  /*4920*/  HMMA.16816.F32.BF16 R16, R8.reuse, R80, R16 ;  /* 0x000000500810723c */ /* 0x048ff00000041810 */
[----:B------:R-:W-:Y:S01]  /*4930*/  HMMA.16816.F32.BF16 R8, R8, R82, R12 ;  /* 0x000000520808723c */ /* 0x000fe2000004180c */
[----:B------:R-:W-:Y:S07]  /*4940*/  BSSY B0, `(.L_x_1674) ;  /* 0x0000025000007945 */ /* 0x000fee0003800000 */
        /* <DEDUP_REMOVED lines=11> */
[----:B------:R-:W-:Y:S01]  /*4a00*/  IADD3 R0, R222, -0x2, RZ ;  /* 0xfffffffede007810 */ /* 0x000fe20007ffe0ff */
[----:B------:R-:W-:-:S02]  /*4a10*/  IMAD.MOV.U32 R5, RZ, RZ, c[0x0][0x1e0] ;  /* 0x00007800ff057624 */ /* 0x000fc400078e00ff */
[----:B------:R-:W-:Y:S01]  /*4a20*/  IMAD.MOV.U32 R6, RZ, RZ, c[0x0][0x1e4] ;  /* 0x00007900ff067624 */ /* 0x000fe200078e00ff */
[----:B------:R-:W-:-:S05]  /*4a30*/  SHF.R.S32.HI R2, RZ, 0x1f, R0 ;  /* 0x0000001fff027819 */ /* 0x000fca0000011400 */
[----:B------:R-:W-:Y:S02]  /*4a40*/  IMAD R4, R2, c[0x0][0x1e0], RZ ;  /* 0x0000780002047a24 */ /* 0x000fe400078e02ff */
[----:B------:R-:W-:-:S04]  /*4a50*/  IMAD.WIDE.U32 R2, R0, c[0x0][0x1e0], RZ ;  /* 0x0000780000027a25 */ /* 0x000fc800078e00ff */
[----:B------:R-:W-:Y:S01]  /*4a60*/  IMAD R4, R0, c[0x0][0x1e4], R4 ;  /* 0x0000790000047a24 */ /* 0x000fe200078e0204 */
[----:B------:R-:W-:-:S03]  /*4a70*/  LEA R0, P0, R2, R230, 0x6 ;  /* 0x000000e602007211 */ /* 0x000fc600078030ff */
[----:B------:R-:W-:-:S05]  /*4a80*/  IMAD.IADD R3, R3, 0x1, R4 ;  /* 0x0000000103037824 */ /* 0x000fca00078e0204 */
[----:B------:R-:W-:Y:S02]  /*4a90*/  LEA.HI.X R3, R2, R229, R3, 0x6, P0 ;  /* 0x000000e502037211 */ /* 0x000fe400000f3403 */
[----:B------:R-:W-:-:S04]  /*4aa0*/  LEA R2, P0, R0, c[0x0][0x1c8], 0x1 ;  /* 0x0000720000027a11 */ /* 0x000fc800078008ff */
[----:B------:R-:W-:Y:S02]  /*4ab0*/  LEA.HI.X R3, R0, c[0x0][0x1cc], R3, 0x1, P0 ;  /* 0x0000730000037a11 */ /* 0x000fe400000f0c03 */
[----:B------:R-:W-:-:S03]  /*4ac0*/  LEA R4, P0, R5, R2, 0x6 ;  /* 0x0000000205047211 */ /* 0x000fc600078030ff */
[----:B------:R-:W-:Y:S01]  /*4ad0*/  @!PT LDS RZ, [RZ] ;  /* 0x00000000fffff984 */ /* 0x000fe20000000800 */
[----:B------:R-:W-:Y:S01]  /*4ae0*/  @!PT LDS RZ, [RZ] ;  /* 0x00000000fffff984 */ /* 0x000fe20000000800 */
[----:B------:R-:W-:Y:S01]  /*4af0*/  @!PT LDS RZ, [RZ] ;  /* 0x00000000fffff984 */ /* 0x000fe20000000800 */
[----:B------:R1:W-:Y:S01]  /*4b00*/  LDGSTS.E.BYPASS.LTC128B.128 [R223+0x8100], [R2.64], !P5 ;  /* 0x0810000002df7fae */ /* 0x0003e2000e901d46 */
[----:B------:R-:W-:-:S03]  /*4b10*/  LEA.HI.X R5, R5, R3, R6, 0x6, P0 ;  /* 0x0000000305057211 */ /* 0x000fc600000f3406 */
[----:B------:R1:W-:Y:S04]  /*4b20*/  LDGSTS.E.BYPASS.LTC128B.128 [R223+0xa100], [R2.64+0x80], !P4 ;  /* 0x0a10008002df7fae */ /* 0x0003e8000e101d46 */
[----:B------:R1:W-:Y:S04]  /*4b30*/  LDGSTS.E.BYPASS.LTC128B.128 [R223+0xc100], [R2.64+0x100], !P3 ;  /* 0x0c10010002df7fae */ /* 0x0003e8000d901d46 */
[----:B------:R1:W-:Y:S04]  /*4b40*/  LDGSTS.E.BYPASS.LTC128B.128 [R223+0xe100], [R2.64+0x180], !P2 ;  /* 0x0e10018002df7fae */ /* 0x0003e8000d101d46 */
[----:B------:R1:W-:Y:S04]  /*4b50*/  LDGSTS.E.BYPASS.LTC128B.128 [R223+0x9100], [R4.64], !P5 ;  /* 0x0910000004df7fae */ /* 0x0003e8000e901d46 */
[----:B------:R1:W-:Y:S04]  /*4b60*/  LDGSTS.E.BYPASS.LTC128B.128 [R223+0xb100], [R4.64+0x80], !P4 ;  /* 0x0b10008004df7fae */ /* 0x0003e8000e101d46 */
[----:B------:R1:W-:Y:S04]  /*4b70*/  LDGSTS.E.BYPASS.LTC128B.128 [R223+0xd100], [R4.64+0x100], !P3 ;  /* 0x0d10010004df7fae */ /* 0x0003e8000d901d46 */
[----:B------:R1:W-:Y:S02]  /*4b80*/  LDGSTS.E.BYPASS.LTC128B.128 [R223+0xf100], [R4.64+0x180], !P2 ;  /* 0x0f10018004df7fae */ /* 0x0003e4000d101d46 */
.L_x_1675:
[----:B------:R-:W-:Y:S05]  /*4b90*/  BSYNC B0 ;  /* 0x0000000000007941 */ /* 0x000fea0003800000 */
.L_x_1674:
[----:B------:R-:W2:Y:S01]  /*4ba0*/  LDL R0, [R1+0x14] ;  /* 0x0000140001007983 */ /* 0x000ea20000100800 */
[----:B-1----:R-:W-:-:S03]  /*4bb0*/  IMAD.MOV.U32 R2, RZ, RZ, c[0x0][0x2c4] ;  /* 0x0000b100ff027624 */ /* 0x002fc600078e00ff */
[----:B------:R-:W0:Y:S02]  /*4bc0*/  LDGDEPBAR ;  /* 0x00000000000079af */ /* 0x000e240000000000 */
[----:B------:R-:W-:Y:S01]  /*4bd0*/  ISETP.NE.AND P0, PT, R2, 0x1, PT ;  /* 0x000000010200780c */ /* 0x000fe20003f05270 */
[----:B------:R-:W-:Y:S01]  /*4be0*/  IMAD.MOV.U32 R8, RZ, RZ, c[0x0][0x32c] ;  /* 0x0000cb00ff087624 */ /* 0x000fe200078e00ff */
[----:B------:R-:W-:-:S04]  /*4bf0*/  ULDC UR4, c[0x0][0x324] ;  /* 0x0000c90000047ab9 */ /* 0x000fc80000000800 */
[----:B------:R-:W-:Y:S01]  /*4c00*/  ISETP.GE.AND P6, PT, R8, 0x1, PT ;  /* 0x000000010800780c */ /* 0x000fe20003fc6270 */
[----:B------:R-:W-:Y:S01]  /*4c10*/  ULOP3.LUT UR4, URZ, UR4, URZ, 0x33, !UPT ;  /* 0x000000043f047292 */ /* 0x000fe2000f8e333f */
[----:B------:R-:W-:Y:S02]  /*4c20*/  IMAD.IADD R7, R90, 0x1, -R238 ;  /* 0x000000015a077824 */ /* 0x000fe400078e0aee */
[----:B--2---:R-:W-:-:S04]  /*4c30*/  IMAD.IADD R0, R0, 0x1, R243 ;  /* 0x0000000100007824 */ /* 0x004fc800078e02f3 */
[----:B------:R-:W-:-:S04]  /*4c40*/  @P0 IMAD.HI.U32 R2, R0, c[0x0][0x2c8], RZ ;  /* 0x0000b20000020a27 */ /* 0x000fc800078e00ff */
[----:B------:R-:W-:Y:S01]  /*4c50*/  IMAD.MOV.U32 R4, RZ, RZ, R0 ;  /* 0x000000ffff047224 */ /* 0x000fe200078e0000 */
[----:B------:R-:W-:-:S05]  /*4c60*/  @P0 SHF.R.U32.HI R4, RZ, c[0x0][0x2cc], R2 ;  /* 0x0000b300ff040a19 */ /* 0x000fca0000011602 */
[----:B------:R-:W1:Y:S01]  /*4c70*/  SHFL.IDX PT, R3, R4, RZ, 0x1c1f ;  /* 0x001c1fff04037589 */ /* 0x000e6200000e0000 */
[----:B------:R-:W-:-:S04]  /*4c80*/  IADD3 R0, R240, 0x1, -R89 ;  /* 0x00000001f0007810 */ /* 0x000fc80007ffe859 */
[----:B------:R-:W-:-:S04]  /*4c90*/  IADD3 R0, -R241, R0, -R238 ;  /* 0x00000000f1007210 */ /* 0x000fc80007ffe9ee */
[C---:B------:R-:W-:Y:S02]  /*4ca0*/  IADD3 R5, R0.reuse, c[0x0][0x328], RZ ;  /* 0x0000ca0000057a10 */ /* 0x040fe40007ffe0ff */
[----:B------:R-:W-:-:S03]  /*4cb0*/  IADD3 R6, R0, UR4, RZ ;  /* 0x0000000400067c10 */ /* 0x000fc6000fffe0ff */
[--C-:B-1----:R-:W-:Y:S02]  /*4cc0*/  IMAD.IADD R2, R5, 0x1, R3.reuse ;  /* 0x0000000105027824 */ /* 0x102fe400078e0203 */
[----:B------:R-:W-:-:S03]  /*4cd0*/  IMAD.IADD R0, R6, 0x1, R3 ;  /* 0x0000000106007824 */ /* 0x000fc600078e0203 */
        /* <DEDUP_REMOVED lines=13> */
.L_x_1678:
[----:B------:R-:W-:-:S04]  /*4db0*/  MOV R8, c[0x0][0x32c] ;  /* 0x0000cb0000087a02 */ /* 0x000fc80000000f00 */
[----:B------:R-:W-:-:S13]  /*4dc0*/  ISETP.NE.AND P0, PT, R8, 0x1, PT ;  /* 0x000000010800780c */ /* 0x000fda0003f05270 */
[----:B------:R-:W-:-:S05]  /*4dd0*/  @P0 IMAD.HI.U32 R8, R3, c[0x0][0x330], RZ ;  /* 0x0000cc0003080a27 */ /* 0x000fca00078e00ff */
[----:B------:R-:W-:Y:S02]  /*4de0*/  @P0 SHF.R.U32.HI R3, RZ, c[0x0][0x334], R8 ;  /* 0x0000cd00ff030a19 */ /* 0x000fe40000011608 */
.L_x_1679:
[----:B------:R-:W-:Y:S05]  /*4df0*/  BSYNC B0 ;  /* 0x0000000000007941 */ /* 0x000fea0003800000 */
.L_x_1677:
[----:B------:R-:W-:-:S04]  /*4e00*/  IMAD R3, R3, c[0x0][0x32c], -R89 ;  /* 0x0000cb0003037a24 */ /* 0x000fc800078e0a59 */
[----:B------:R-:W-:-:S05]  /*4e10*/  IMAD.IADD R3, R3, 0x1, -R238 ;  /* 0x0000000103037824 */ /* 0x000fca00078e0aee */
[----:B------:R-:W-:Y:S02]  /*4e20*/  IADD3 R8, R3, c[0x0][0x32c], RZ ;  /* 0x0000cb0003087a10 */ /* 0x000fe40007ffe0ff */
[----:B------:R-:W-:Y:S02]  /*4e30*/  IMNMX R0, R0, R3, !PT ;  /* 0x0000000300007217 */ /* 0x000fe40007800200 */
[----:B------:R-:W-:Y:S02]  /*4e40*/  IMNMX R2, R2, R8, PT ;  /* 0x0000000802027217 */ /* 0x000fe40003800200 */
.L_x_1676:
[----:B------:R-:W-:Y:S01]  /*4e50*/  ISETP.GT.AND P1, PT, R222, RZ, PT ;  /* 0x000000ffde00720c */ /* 0x000fe20003f24270 */
        /* <DEDUP_REMOVED lines=64> */
.L_x_1682:
[----:B------:R-:W-:-:S04]  /*5260*/  MOV R4, c[0x0][0x32c] ;  /* 0x0000cb0000047a02 */ /* 0x000fc80000000f00 */
[----:B------:R-:W-:-:S13]  /*5270*/  ISETP.NE.AND P0, PT, R4, 0x1, PT ;  /* 0x000000010400780c */ /* 0x000fda0003f05270 */
[----:B------:R-:W-:-:S05]  /*5280*/  @P0 IMAD.HI.U32 R4, R3, c[0x0][0x330], RZ ;  /* 0x0000cc0003040a27 */ /* 0x000fca00078e00ff */
[----:B------:R-:W-:Y:S02]  /*5290*/  @P0 SHF.R.U32.HI R3, RZ, c[0x0][0x334], R4 ;  /* 0x0000cd00ff030a19 */ /* 0x000fe40000011604 */
.L_x_1683:
[----:B------:R-:W-:Y:S05]  /*52a0*/  BSYNC B0 ;  /* 0x0000000000007941 */ /* 0x000fea0003800000 */
.L_x_1681:
[----:B------:R-:W-:-:S04]  /*52b0*/  IMAD R3, R3, c[0x0][0x32c], -R89 ;  /* 0x0000cb0003037a24 */ /* 0x000fc800078e0a59 */
[----:B------:R-:W-:-:S05]  /*52c0*/  IMAD.IADD R3, R3, 0x1, -R238 ;  /* 0x0000000103037824 */ /* 0x000fca00078e0aee */
[----:B------:R-:W-:Y:S02]  /*52d0*/  IADD3 R4, R3, c[0x0][0x32c], RZ ;  /* 0x0000cb0003047a10 */ /* 0x000fe40007ffe0ff */
[----:B------:R-:W-:Y:S02]  /*52e0*/  IMNMX R0, R0, R3, !PT ;  /* 0x0000000300007217 */ /* 0x000fe40007800200 */
[----:B------:R-:W-:Y:S02]  /*52f0*/  IMNMX R2, R2, R4, PT ;  /* 0x0000000402027217 */ /* 0x000fe40003800200 */
.L_x_1680:
[----:B------:R-:W-:Y:S01]  /*5300*/  ISETP.GT.AND P0, PT, R0, RZ, P1 ;  /* 0x000000ff0000720c */ /* 0x000fe20000f04270 */
[----:B------:R-:W-:Y:S01]  /*5310*/  LDSM.16.MT88.4 R64, [R193+0x2000] ;  /* 0x00200000c140783b */ /* 0x000fe20000004200 */
[----:B------:R-:W-:Y:S02]  /*5320*/  FMNMX.FTZ R3, R8, R9, !PT ;  /* 0x0000000908037209 */ /* 0x000fe40007810000 */
[----:B------:R-:W-:Y:S01]  /*5330*/  ISETP.LT.OR P0, PT, R2, 0x1, P0 ;  /* 0x000000010200780c */ /* 0x000fe20000701670 */
[----:B------:R-:W-:Y:S01]  /*5340*/  LDSM.16.MT88.4 R68, [R196+0x2000] ;  /* 0x00200000c444783b */ /* 0x000fe20000004200 */
[----:B------:R-:W-:-:S02]  /*5350*/  FMNMX.FTZ R3, R10, R3, !PT ;  /* 0x000000030a037209 */ /* 0x000fc40007810000 */
[----:B------:R-:W-:Y:S01]  /*5360*/  FSEL R6, R42, -INF , !P0 ;  /* 0xff8000002a067808 */ /* 0x000fe20004000000 */
[----:B------:R-:W-:Y:S01]  /*5370*/  LDSM.16.MT88.4 R72, [R195+0x800] ;  /* 0x00080000c348783b */ /* 0x000fe20000004200 */
        /* <DEDUP_REMOVED lines=16> */
[----:B------:R-:W-:Y:S02]  /*5480*/  FMNMX.FTZ R3, R18, R3, !PT ;  /* 0x0000000312037209 */ /* 0x000fe40007810000 */
[----:B------:R-:W-:Y:S02]  /*5490*/  ISETP.LT.OR P0, PT, R2, 0xa, P0 ;  /* 0x0000000a0200780c */ /* 0x000fe40000701670 */
[----:B------:R-:W-:Y:S02]  /*54a0*/  FMNMX.FTZ R3, R111, R3, !PT ;  /* 0x000000036f037209 */ /* 0x000fe40007810000 */
[----:B------:R-:W-:Y:S02]  /*54b0*/  FSEL R13, R55, -INF , !P0 ;  /* 0xff800000370d7808 */ /* 0x000fe40004000000 */
[----:B------:R-:W-:Y:S01]  /*54c0*/  ISETP.GT.AND P0, PT, R0, 0x10, P1 ;  /* 0x000000100000780c */ /* 0x000fe20000f04270 */
[----:B------:R-:W-:Y:S01]  /*54d0*/  LDSM.16.MT88.4 R52, [R196+0x2800] ;  /* 0x00280000c434783b */ /* 0x000fe20000004200 */
[----:B------:R-:W-:-:S02]  /*54e0*/  FMNMX.FTZ R3, R110, R3, !PT ;  /* 0x000000036e037209 */ /* 0x000fc40007810000 */
[----:B------:R-:W-:Y:S02]  /*54f0*/  ISETP.LT.OR P0, PT, R2, 0x11, P0 ;  /* 0x000000110200780c */ /* 0x000fe40000701670 */
[----:B------:R-:W-:Y:S02]  /*5500*/  FMNMX.FTZ R4, R6, R7, !PT ;  /* 0x0000000706047209 */ /* 0x000fe40007810000 */
[----:B------:R-:W-:Y:S02]  /*5510*/  FSEL R15, R38, -INF , !P0 ;  /* 0xff800000260f7808 */ /* 0x000fe40004000000 */
[----:B------:R-:W-:Y:S02]  /*5520*/  ISETP.GT.AND P0, PT, R0, 0x11, P1 ;  /* 0x000000110000780c */ /* 0x000fe40000f04270 */
[----:B------:R-:W-:Y:S02]  /*5530*/  FMNMX.FTZ R3, R109, R3, !PT ;  /* 0x000000036d037209 */ /* 0x000fe40007810000 */
[----:B------:R-:W-:-:S02]  /*5540*/  ISETP.LT.OR P0, PT, R2, 0x12, P0 ;  /* 0x000000120200780c */ /* 0x000fc40000701670 */
[----:B------:R-:W-:Y:S02]  /*5550*/  FMNMX.FTZ R4, R11, R4, !PT ;  /* 0x000000040b047209 */ /* 0x000fe40007810000 */
[----:B------:R-:W-:Y:S02]  /*5560*/  FSEL R20, R39, -INF , !P0 ;  /* 0xff80000027147808 */ /* 0x000fe40004000000 */
[----:B------:R-:W-:Y:S02]  /*5570*/  ISETP.GT.AND P0, PT, R0, 0x18, P1 ;  /* 0x000000180000780c */ /* 0x000fe40000f04270 */
[----:B------:R-:W-:Y:S02]  /*5580*/  FMNMX.FTZ R3, R108, R3, !PT ;  /* 0x000000036c037209 */ /* 0x000fe40007810000 */
[----:B------:R-:W-:Y:S02]  /*5590*/  ISETP.LT.OR P0, PT, R2, 0x19, P0 ;  /* 0x000000190200780c */ /* 0x000fe40000701670 */
[----:B------:R-:W-:-:S02]  /*55a0*/  FMNMX.FTZ R4, R13, R4, !PT ;  /* 0x000000040d047209 */ /* 0x000fc40007810000 */
[----:B------:R-:W-:Y:S02]  /*55b0*/  FSEL R21, R50, -INF , !P0 ;  /* 0xff80000032157808 */ /* 0x000fe40004000000 */
[----:B------:R-:W-:Y:S02]  /*55c0*/  ISETP.GT.AND P0, PT, R0, 0x19, P1 ;  /* 0x000000190000780c */ /* 0x000fe40000f04270 */
[----:B------:R-:W-:Y:S02]  /*55d0*/  FMNMX.FTZ R3, R107, R3, !PT ;  /* 0x000000036b037209 */ /* 0x000fe40007810000 */
[----:B------:R-:W-:Y:S02]  /*55e0*/  ISETP.LT.OR P0, PT, R2, 0x1a, P0 ;  /* 0x0000001a0200780c */ /* 0x000fe40000701670 */
[----:B------:R-:W-:Y:S02]  /*55f0*/  FMNMX.FTZ R4, R15, R4, !PT ;  /* 0x000000040f047209 */ /* 0x000fe40007810000 */
[----:B------:R-:W-:-:S02]  /*5600*/  FSEL R22, R51, -INF , !P0 ;  /* 0xff80000033167808 */ /* 0x000fc40004000000 */
[----:B------:R-:W-:Y:S01]  /*5610*/  ISETP.GT.AND P0, PT, R0, 0x20, P1 ;  /* 0x000000200000780c */ /* 0x000fe20000f04270 */
[----:B------:R-:W-:Y:S01]  /*5620*/  LDSM.16.MT88.4 R48, [R193+0x800] ;  /* 0x00080000c130783b */ /* 0x000fe20000004200 */
[----:B------:R-:W-:Y:S02]  /*5630*/  FMNMX.FTZ R3, R113, R3, !PT ;  /* 0x0000000371037209 */ /* 0x000fe40007810000 */
[----:B------:R-:W-:Y:S02]  /*5640*/  ISETP.LT.OR P0, PT, R2, 0x21, P0 ;  /* 0x000000210200780c */ /* 0x000fe40000701670 */
[----:B------:R-:W-:Y:S02]  /*5650*/  FMNMX.FTZ R4, R20, R4, !PT ;  /* 0x0000000414047209 */ /* 0x000fe40007810000 */
[----:B------:R-:W-:Y:S02]  /*5660*/  FSEL R87, R34, -INF , !P0 ;  /* 0xff80000022577808 */ /* 0x000fe40004000000 */
[----:B------:R-:W-:-:S02]  /*5670*/  ISETP.GT.AND P0, PT, R0, 0x21, P1 ;  /* 0x000000210000780c */ /* 0x000fc40000f04270 */
[----:B------:R-:W-:Y:S02]  /*5680*/  FMNMX.FTZ R3, R112, R3, !PT ;  /* 0x0000000370037209 */ /* 0x000fe40007810000 */
[----:B------:R-:W-:Y:S02]  /*5690*/  ISETP.LT.OR P0, PT, R2, 0x22, P0 ;  /* 0x000000220200780c */ /* 0x000fe40000701670 */
[----:B------:R-:W-:Y:S02]  /*56a0*/  FMNMX.FTZ R4, R21, R4, !PT ;  /* 0x0000000415047209 */ /* 0x000fe40007810000 */
[----:B------:R-:W-:Y:S02]  /*56b0*/  FSEL R88, R35, -INF , !P0 ;  /* 0xff80000023587808 */ /* 0x000fe40004000000 */
[----:B------:R-:W-:Y:S01]  /*56c0*/  ISETP.GT.AND P0, PT, R0, 0x28, P1 ;  /* 0x000000280000780c */ /* 0x000fe20000f04270 */
[----:B------:R-:W-:Y:S01]  /*56d0*/  LDSM.16.MT88.4 R32, [R195] ;  /* 0x00000000c320783b */ /* 0x000fe20000004200 */
[----:B------:R-:W-:-:S02]  /*56e0*/  FMNMX.FTZ R3, R106, R3, !PT ;  /* 0x000000036a037209 */ /* 0x000fc40007810000 */
[----:B------:R-:W-:Y:S02]  /*56f0*/  ISETP.LT.OR P0, PT, R2, 0x29, P0 ;  /* 0x000000290200780c */ /* 0x000fe40000701670 */
[----:B------:R-:W-:Y:S01]  /*5700*/  FMNMX.FTZ R4, R22, R4, !PT ;  /* 0x0000000416047209 */ /* 0x000fe20007810000 */
[----:B------:R-:W1:Y:S01]  /*5710*/  SHFL.BFLY PT, R5, R3, 0x2, 0x1f ;  /* 0x0c401f0003057f89 */ /* 0x000e6200000e0000 */
[----:B------:R-:W-:Y:S02]  /*5720*/  FSEL R89, R46, -INF , !P0 ;  /* 0xff8000002e597808 */ /* 0x000fe40004000000 */
[----:B------:R-:W-:Y:S02]  /*5730*/  ISETP.GT.AND P0, PT, R0, 0x29, P1 ;  /* 0x000000290000780c */ /* 0x000fe40000f04270 */
[----:B------:R-:W-:Y:S02]  /*5740*/  FMNMX.FTZ R4, R87, R4, !PT ;  /* 0x0000000457047209 */ /* 0x000fe40007810000 */
[----:B------:R-:W-:-:S02]  /*5750*/  ISETP.LT.OR P0, PT, R2, 0x2a, P0 ;  /* 0x0000002a0200780c */ /* 0x000fc40000701670 */
[----:B------:R-:W-:Y:S02]  /*5760*/  FMNMX.FTZ R4, R88, R4, !PT ;  /* 0x0000000458047209 */ /* 0x000fe40007810000 */
[----:B------:R-:W-:Y:S02]  /*5770*/  FSEL R90, R47, -INF , !P0 ;  /* 0xff8000002f5a7808 */ /* 0x000fe40004000000 */
[----:B------:R-:W-:Y:S01]  /*5780*/  ISETP.GT.AND P0, PT, R0, 0x30, P1 ;  /* 0x000000300000780c */ /* 0x000fe20000f04270 */
[----:B------:R-:W-:Y:S01]  /*5790*/  LDSM.16.MT88.4 R44, [R196] ;  /* 0x00000000c42c783b */ /* 0x000fe20000004200 */
[----:B------:R-:W-:Y:S02]  /*57a0*/  FMNMX.FTZ R4, R89, R4, !PT ;  /* 0x0000000459047209 */ /* 0x000fe40007810000 */
[----:B------:R-:W-:Y:S02]  /*57b0*/  ISETP.LT.OR P0, PT, R2, 0x31, P0 ;  /* 0x000000310200780c */ /* 0x000fe40000701670 */
[----:B------:R-:W-:-:S02]  /*57c0*/  FMNMX.FTZ R4, R90, R4, !PT ;  /* 0x000000045a047209 */ /* 0x000fc40007810000 */
[----:B------:R-:W-:Y:S02]  /*57d0*/  FSEL R105, R30, -INF , !P0 ;  /* 0xff8000001e697808 */ /* 0x000fe40004000000 */
[----:B------:R-:W-:Y:S02]  /*57e0*/  ISETP.GT.AND P0, PT, R0, 0x31, P1 ;  /* 0x000000310000780c */ /* 0x000fe40000f04270 */
[----:B-1----:R-:W-:Y:S02]  /*57f0*/  FMNMX.FTZ R3, R3, R5, !PT ;  /* 0x0000000503037209 */ /* 0x002fe40007810000 */
[----:B------:R-:W-:-:S03]  /*5800*/  ISETP.LT.OR P0, PT, R2, 0x32, P0 ;  /* 0x000000320200780c */ /* 0x000fc60000701670 */
[----:B------:R-:W1:Y:S01]  /*5810*/  SHFL.BFLY PT, R5, R3, 0x1, 0x1f ;  /* 0x0c201f0003057f89 */ /* 0x000e6200000e0000 */
[----:B------:R-:W-:Y:S02]  /*5820*/  FSEL R104, R31, -INF , !P0 ;  /* 0xff8000001f687808 */ /* 0x000fe40004000000 */
[----:B------:R-:W-:Y:S01]  /*5830*/  ISETP.GT.AND P0, PT, R0, 0x38, P1 ;  /* 0x000000380000780c */ /* 0x000fe20000f04270 */
[----:B------:R-:W-:Y:S03]  /*5840*/  LDSM.16.MT88.4 R28, [R193] ;  /* 0x00000000c11c783b */ /* 0x000fe60000004200 */
[----:B------:R-:W-:-:S04]  /*5850*/  ISETP.LT.OR P0, PT, R2, 0x39, P0 ;  /* 0x000000390200780c */ /* 0x000fc80000701670 */
[----:B------:R-:W-:Y:S02]  /*5860*/  FSEL R91, R26, -INF , !P0 ;  /* 0xff8000001a5b7808 */ /* 0x000fe40004000000 */
[----:B------:R-:W-:Y:S02]  /*5870*/  ISETP.GT.AND P0, PT, R0, 0x39, P1 ;  /* 0x000000390000780c */ /* 0x000fe40000f04270 */
[----:B------:R-:W-:Y:S02]  /*5880*/  FMNMX.FTZ R0, R105, R4, !PT ;  /* 0x0000000469007209 */ /* 0x000fe40007810000 */
[----:B------:R-:W-:Y:S02]  /*5890*/  ISETP.LT.OR P0, PT, R2, 0x3a, P0 ;  /* 0x0000003a0200780c */ /* 0x000fe40000701670 */
[----:B------:R-:W-:Y:S02]  /*58a0*/  FMNMX.FTZ R0, R104, R0, !PT ;  /* 0x0000000068007209 */ /* 0x000fe40007810000 */
[----:B------:R-:W-:-:S02]  /*58b0*/  FSEL R86, R27, -INF , !P0 ;  /* 0xff8000001b567808 */ /* 0x000fc40004000000 */
[----:B------:R-:W-:Y:S01]  /*58c0*/  FMNMX.FTZ R0, R91, R0, !PT ;  /* 0x000000005b007209 */ /* 0x000fe20007810000 */
[----:B------:R-:W-:Y:S01]  /*58d0*/  LDSM.16.MT88.4 R24, [R192+0x800] ;  /* 0x00080000c018783b */ /* 0x000fe20000004200 */
[----:B-1----:R-:W-:Y:S02]  /*58e0*/  FMNMX.FTZ R156, R3, R5, !PT ;  /* 0x00000005039c7209 */ /* 0x002fe40007810000 */
[----:B------:R-:W-:Y:S02]  /*58f0*/  FMNMX.FTZ R0, R86, R0, !PT ;  /* 0x0000000056007209 */ /* 0x000fe40007810000 */
[C---:B------:R-:W-:Y:S01]  /*5900*/  FSETP.NEU.FTZ.AND P0, PT, R156.reuse, -INF , PT ;  /* 0xff8000009c00780b */ /* 0x040fe20003f1d000 */
[----:B------:R-:W-:Y:S02]  /*5910*/  FMUL.FTZ R2, R156, c[0x0][0x2d0] ;  /* 0x0000b4009c027a20 */ /* 0x000fe40000410000 */
[----:B------:R-:W1:Y:S03]  /*5920*/  SHFL.BFLY PT, R4, R0, 0x2, 0x1f ;  /* 0x0c401f0000047f89 */ /* 0x000e6600000e0000 */
[----:B------:R-:W-:-:S05]  /*5930*/  FSEL R2, R2, RZ, P0 ;  /* 0x000000ff02027208 */ /* 0x000fca0000000000 */
[----:B------:R-:W-:-:S04]  /*5940*/  FFMA.FTZ R3, R8, c[0x0][0x2d0], -R2 ;  /* 0x0000b40008037a23 */ /* 0x000fc80000010802 */
[----:B------:R2:W-:Y:S01]  /*5950*/  MUFU.EX2 R157, R3 ;  /* 0x00000003009d7308 */ /* 0x0005e20000000800 */
[----:B-1----:R-:W-:Y:S01]  /*5960*/  FMNMX.FTZ R0, R0, R4, !PT ;  /* 0x0000000400007209 */ /* 0x002fe20007810000 */
[----:B--2---:R-:W-:-:S04]  /*5970*/  FFMA.FTZ R3, R9, c[0x0][0x2d0], -R2 ;  /* 0x0000b40009037a23 */ /* 0x004fc80000010802 */
[----:B------:R-:W1:Y:S02]  /*5980*/  SHFL.BFLY PT, R4, R0, 0x1, 0x1f ;  /* 0x0c201f0000047f89 */ /* 0x000e6400000e0000 */
[----:B------:R2:W3:Y:S02]  /*5990*/  MUFU.EX2 R115, R3 ;  /* 0x0000000300737308 */ /* 0x0004e40000000800 */
[----:B--2---:R-:W-:Y:S01]  /*59a0*/  FFMA.FTZ R3, R10, c[0x0][0x2d0], -R2 ;  /* 0x0000b4000a037a23 */ /* 0x004fe20000010802 */
[----:B---3--:R-:W-:-:S05]  /*59b0*/  F2FP.BF16.PACK_AB R8, R115, R157 ;  /* 0x0000009d7308723e */ /* 0x008fca00000010ff */
[----:B------:R2:W-:Y:S02]  /*59c0*/  MUFU.EX2 R114, R3 ;  /* 0x0000000300727308 */ /* 0x0005e40000000800 */
[--C-:B--2---:R-:W-:Y:S01]  /*59d0*/  FFMA.FTZ R3, R12, c[0x0][0x2d0], -R2.reuse ;  /* 0x0000b4000c037a23 */ /* 0x104fe20000010802 */
[----:B-1----:R-:W-:Y:S01]  /*59e0*/  FMNMX.FTZ R12, R0, R4, !PT ;  /* 0x00000004000c7209 */ /* 0x002fe20007810000 */
[----:B------:R-:W-:-:S04]  /*59f0*/  FFMA.FTZ R0, R17, c[0x0][0x2d0], -R2 ;  /* 0x0000b40011007a23 */ /* 0x000fc80000010802 */
[----:B------:R1:W2:Y:S01]  /*5a00*/  MUFU.EX2 R235, R3 ;  /* 0x0000000300eb7308 */ /* 0x0002a20000000800 */
[----:B------:R-:W-:-:S07]  /*5a10*/  FSETP.NEU.FTZ.AND P0, PT, R12, -INF , PT ;  /* 0xff8000000c00780b */ /* 0x000fce0003f1d000 */
[----:B------:R3:W-:Y:S01]  /*5a20*/  MUFU.EX2 R246, R0 ;  /* 0x0000000000f67308 */ /* 0x0007e20000000800 */
[----:B-1----:R-:W-:Y:S01]  /*5a30*/  FFMA.FTZ R3, R14, c[0x0][0x2d0], -R2 ;  /* 0x0000b4000e037a23 */ /* 0x002fe20000010802 */
[----:B--2---:R-:W-:-:S06]  /*5a40*/  F2FP.BF16.PACK_AB R10, R235, R114 ;  /* 0x00000072eb0a723e */ /* 0x004fcc00000010ff */
[----:B------:R1:W-:Y:S01]  /*5a50*/  MUFU.EX2 R237, R3 ;  /* 0x0000000300ed7308 */ /* 0x0003e20000000800 */
[----:B---3--:R-:W-:-:S05]  /*5a60*/  FMUL.FTZ R0, R12, c[0x0][0x2d0] ;  /* 0x0000b4000c007a20 */ /* 0x008fca0000410000 */
[----:B------:R-:W-:Y:S01]  /*5a70*/  FSEL R0, R0, RZ, P0 ;  /* 0x000000ff00007208 */ /* 0x000fe20000000000 */
[----:B-1----:R-:W-:-:S04]  /*5a80*/  FFMA.FTZ R3, R16, c[0x0][0x2d0], -R2 ;  /* 0x0000b40010037a23 */ /* 0x002fc80000010802 */
[----:B------:R1:W2:Y:S02]  /*5a90*/  MUFU.EX2 R236, R3 ;  /* 0x0000000300ec7308 */ /* 0x0002a40000000800 */
[----:B-1----:R-:W-:Y:S01]  /*5aa0*/  FFMA.FTZ R3, R18, c[0x0][0x2d0], -R2 ;  /* 0x0000b40012037a23 */ /* 0x002fe20000010802 */
[----:B--2---:R-:W-:Y:S01]  /*5ab0*/  F2FP.BF16.PACK_AB R4, R236, R237 ;  /* 0x000000edec04723e */ /* 0x004fe200000010ff */
[----:B------:R-:W1:Y:S04]  /*5ac0*/  LDSM.16.MT88.4 R16, [R192] ;  /* 0x00000000c010783b */ /* 0x000e680000004200 */
        /* <DEDUP_REMOVED lines=9> */
[--C-:B--2---:R-:W-:Y:S02]  /*5b60*/  FFMA.FTZ R3, R13, c[0x0][0x2d0], -R0.reuse ;  /* 0x0000b4000d037a23 */ /* 0x104fe40000010800 */
[----:B------:R-:W-:-:S04]  /*5b70*/  FFMA.FTZ R13, R104, c[0x0][0x2d0], -R0 ;  /* 0x0000b400680d7a23 */ /* 0x000fc80000010800 */
[----:B------:R2:W3:Y:S02]  /*5b80*/  MUFU.EX2 R158, R3 ;  /* 0x00000003009e7308 */ /* 0x0004e40000000800 */
[--C-:B--2---:R-:W-:Y:S01]  /*5b90*/  FFMA.FTZ R3, R15, c[0x0][0x2d0], -R0.reuse ;  /* 0x0000b4000f037a23 */ /* 0x104fe20000010800 */
[----:B---3--:R-:W-:Y:S01]  /*5ba0*/  F2FP.BF16.PACK_AB R11, R158, R85 ;  /* 0x000000559e0b723e */ /* 0x008fe200000010ff */
[----:B------:R-:W-:-:S04]  /*5bb0*/  FFMA.FTZ R15, R91, c[0x0][0x2d0], -R0 ;  /* 0x0000b4005b0f7a23 */ /* 0x000fc80000010800 */
[----:B------:R2:W-:Y:S02]  /*5bc0*/  MUFU.EX2 R220, R3 ;  /* 0x0000000300dc7308 */ /* 0x0005e40000000800 */
[----:B------:R-:W-:Y:S06]  /*5bd0*/  HMMA.16816.F32.BF16 R36, R8, R28, RZ ;  /* 0x0000001c0824723c */ /* 0x000fec00000418ff */
[----:B------:R-:W-:Y:S01]  /*5be0*/  MUFU.EX2 R15, R15 ;  /* 0x0000000f000f7308 */ /* 0x000fe20000000800 */
[----:B--2---:R-:W-:-:S07]  /*5bf0*/  FFMA.FTZ R3, R20, c[0x0][0x2d0], -R0 ;  /* 0x0000b40014037a23 */ /* 0x004fce0000010800 */
[----:B------:R2:W3:Y:S02]  /*5c00*/  MUFU.EX2 R219, R3 ;  /* 0x0000000300db7308 */ /* 0x0004e40000000800 */
[----:B--2---:R-:W-:Y:S01]  /*5c10*/  FFMA.FTZ R3, R21, c[0x0][0x2d0], -R0 ;  /* 0x0000b40015037a23 */ /* 0x004fe20000010800 */
[----:B---3--:R-:W-:-:S05]  /*5c20*/  F2FP.BF16.PACK_AB R5, R219, R220 ;  /* 0x000000dcdb05723e */ /* 0x008fca00000010ff */
[----:B------:R2:W-:Y:S02]  /*5c30*/  MUFU.EX2 R218, R3 ;  /* 0x0000000300da7308 */ /* 0x0005e40000000800 */
[----:B--2---:R-:W-:Y:S02]  /*5c40*/  FFMA.FTZ R3, R22, c[0x0][0x2d0], -R0 ;  /* 0x0000b40016037a23 */ /* 0x004fe40000010800 */
[C---:B-1----:R-:W-:Y:S04]  /*5c50*/  HMMA.16816.F32.BF16 R20, R8.reuse, R16, RZ ;  /* 0x000000100814723c */ /* 0x042fe800000418ff */
[----:B------:R-:W1:Y:S04]  /*5c60*/  MUFU.EX2 R221, R3 ;  /* 0x0000000300dd7308 */ /* 0x000e680000000800 */
[----:B------:R-:W-:Y:S01]  /*5c70*/  HMMA.16816.F32.BF16 R16, R8, R18, RZ ;  /* 0x000000120810723c */ /* 0x000fe200000418ff */
[----:B-1----:R-:W-:Y:S01]  /*5c80*/  F2FP.BF16.PACK_AB R7, R221, R218 ;  /* 0x000000dadd07723e */ /* 0x002fe200000010ff */
[----:B------:R-:W-:-:S02]  /*5c90*/  FFMA.FTZ R3, R111, c[0x0][0x2d0], -R2 ;  /* 0x0000b4006f037a23 */ /* 0x000fc40000010802 */
[----:B------:R-:W-:Y:S02]  /*5ca0*/  IMAD.MOV.U32 R111, RZ, RZ, R237 ;  /* 0x000000ffff6f7224 */ /* 0x000fe400078e00ed */
[----:B------:R1:W-:Y:S10]  /*5cb0*/  MUFU.EX2 R237, R3 ;  /* 0x0000000300ed7308 */ /* 0x0003f40000000800 */
[C---:B------:R-:W-:Y:S08]  /*5cc0*/  HMMA.16816.F32.BF16 R160, R4.reuse, R24, R20 ;  /* 0x0000001804a0723c */ /* 0x040ff00000041814 */
[----:B------:R-:W-:Y:S01]  /*5cd0*/  HMMA.16816.F32.BF16 R248, R4, R26, R16 ;  /* 0x0000001a04f8723c */ /* 0x000fe20000041810 */
[----:B-1----:R-:W-:-:S07]  /*5ce0*/  FFMA.FTZ R3, R110, c[0x0][0x2d0], -R2 ;  /* 0x0000b4006e037a23 */ /* 0x002fce0000010802 */
[C---:B------:R-:W-:Y:S01]  /*5cf0*/  HMMA.16816.F32.BF16 R24, R8.reuse, R30, RZ ;  /* 0x0000001e0818723c */ /* 0x040fe200000418ff */
[----:B------:R-:W1:Y:S01]  /*5d00*/  LDSM.16.MT88.4 R28, [R192+0x2000] ;  /* 0x00200000c01c783b */ /* 0x000e620000004200 */
[----:B------:R-:W-:Y:S02]  /*5d10*/  IMAD.MOV.U32 R110, RZ, RZ, R236 ;  /* 0x000000ffff6e7224 */ /* 0x000fe400078e00ec */
[----:B------:R2:W3:Y:S04]  /*5d20*/  MUFU.EX2 R236, R3 ;  /* 0x0000000300ec7308 */ /* 0x0004e80000000800 */
[C---:B------:R-:W-:Y:S08]  /*5d30*/  HMMA.16816.F32.BF16 R20, R8.reuse, R44, RZ ;  /* 0x0000002c0814723c */ /* 0x040ff000000418ff */
[----:B------:R-:W-:Y:S01]  /*5d40*/  HMMA.16816.F32.BF16 R16, R8, R46, RZ ;  /* 0x0000002e0810723c */ /* 0x000fe200000418ff */
[----:B--2---:R-:W-:-:S07]  /*5d50*/  FFMA.FTZ R3, R109, c[0x0][0x2d0], -R2 ;  /* 0x0000b4006d037a23 */ /* 0x004fce0000010802 */
[C---:B------:R-:W-:Y:S01]  /*5d60*/  HMMA.16816.F32.BF16 R132, R4.reuse, R48, R36 ;  /* 0x000000300484723c */ /* 0x040fe20000041824 */
[----:B------:R2:W-:Y:S07]  /*5d70*/  MUFU.EX2 R242, R3 ;  /* 0x0000000300f27308 */ /* 0x0005ee0000000800 */
[----:B------:R-:W-:Y:S08]  /*5d80*/  HMMA.16816.F32.BF16 R140, R4, R50, R24 ;  /* 0x00000032048c723c */ /* 0x000ff00000041818 */
[----:B------:R-:W-:Y:S01]  /*5d90*/  HMMA.16816.F32.BF16 R48, R8, R32, RZ ;  /* 0x000000200830723c */ /* 0x000fe200000418ff */
[----:B--2---:R-:W-:-:S04]  /*5da0*/  FFMA.FTZ R3, R108, c[0x0][0x2d0], -R2 ;  /* 0x0000b4006c037a23 */ /* 0x004fc80000010802 */
[----:B------:R2:W4:Y:S03]  /*5db0*/  MUFU.EX2 R239, R3 ;  /* 0x0000000300ef7308 */ /* 0x0005260000000800 */
[C---:B------:R-:W-:Y:S08]  /*5dc0*/  HMMA.16816.F32.BF16 R224, R4.reuse, R40, R20 ;  /* 0x0000002804e0723c */ /* 0x040ff00000041814 */
[----:B------:R-:W-:Y:S01]  /*5dd0*/  HMMA.16816.F32.BF16 R188, R4, R42, R16 ;  /* 0x0000002a04bc723c */ /* 0x000fe20000041810 */
[----:B--2---:R-:W-:-:S07]  /*5de0*/  FFMA.FTZ R3, R87, c[0x0][0x2d0], -R0 ;  /* 0x0000b40057037a23 */ /* 0x004fce0000010800 */
[C---:B------:R-:W-:Y:S08]  /*5df0*/  HMMA.16816.F32.BF16 R44, R8.reuse, R34, RZ ;  /* 0x00000022082c723c */ /* 0x040ff000000418ff */
[C---:B-1----:R-:W-:Y:S08]  /*5e00*/  HMMA.16816.F32.BF16 R40, R8.reuse, R28, RZ ;  /* 0x0000001c0828723c */ /* 0x042ff000000418ff */
[C---:B------:R-:W-:Y:S08]  /*5e10*/  HMMA.16816.F32.BF16 R36, R8.reuse, R30, RZ ;  /* 0x0000001e0824723c */ /* 0x040ff000000418ff */
[C---:B------:R-:W-:Y:S08]  /*5e20*/  HMMA.16816.F32.BF16 R32, R8.reuse, R64, RZ ;  /* 0x000000400820723c */ /* 0x040ff000000418ff */
[C---:B------:R-:W-:Y:S01]  /*5e30*/  HMMA.16816.F32.BF16 R28, R8.reuse, R66, RZ ;  /* 0x00000042081c723c */ /* 0x040fe200000418ff */
[----:B------:R-:W1:Y:S07]  /*5e40*/  LDSM.16.MT88.4 R64, [R192+0x4000] ;  /* 0x00400000c040783b */ /* 0x000e6e0000004200 */
[C---:B------:R-:W-:Y:S08]  /*5e50*/  HMMA.16816.F32.BF16 R24, R8.reuse, R68, RZ ;  /* 0x000000440818723c */ /* 0x040ff000000418ff */
[----:B------:R-:W-:Y:S08]  /*5e60*/  HMMA.16816.F32.BF16 R20, R8, R70, RZ ;  /* 0x000000460814723c */ /* 0x000ff000000418ff */
[----:B------:R-:W-:Y:S01]  /*5e70*/  HMMA.16816.F32.BF16 R148, R4, R72, R48 ;  /* 0x000000480494723c */ /* 0x000fe20000041830 */
[----:B------:R-:W2:Y:S07]  /*5e80*/  LDSM.16.MT88.4 R48, [R193+0x4000] ;  /* 0x00400000c130783b */ /* 0x000eae0000004200 */
[----:B------:R-:W-:Y:S08]  /*5e90*/  HMMA.16816.F32.BF16 R16, R8, R76, RZ ;  /* 0x0000004c0810723c */ /* 0x000ff000000418ff */
[C---:B------:R-:W-:Y:S01]  /*5ea0*/  HMMA.16816.F32.BF16 R172, R4.reuse, R52, R24 ;  /* 0x0000003404ac723c */ /* 0x040fe20000041818 */
[----:B------:R-:W5:Y:S07]  /*5eb0*/  LDSM.16.MT88.4 R24, [R192+0x4800] ;  /* 0x00480000c018783b */ /* 0x000f6e0000004200 */
[C---:B------:R-:W-:Y:S01]  /*5ec0*/  HMMA.16816.F32.BF16 R184, R4.reuse, R60, R40 ;  /* 0x0000003c04b8723c */ /* 0x040fe20000041828 */
[----:B------:R-:W1:Y:S07]  /*5ed0*/  LDSM.16.MT88.4 R40, [R193+0x4800] ;  /* 0x00480000c128783b */ /* 0x000e6e0000004200 */
[C---:B------:R-:W-:Y:S01]  /*5ee0*/  HMMA.16816.F32.BF16 R152, R4.reuse, R54, R20 ;  /* 0x000000360498723c */ /* 0x040fe20000041814 */
[----:B------:R-:W1:Y:S07]  /*5ef0*/  LDSM.16.MT88.4 R52, [R195+0x4000] ;  /* 0x00400000c334783b */ /* 0x000e6e0000004200 */
[C---:B------:R-:W-:Y:S01]  /*5f00*/  HMMA.16816.F32.BF16 R72, R4.reuse, R74, R44 ;  /* 0x0000004a0448723c */ /* 0x040fe2000004182c */
[----:B------:R-:W2:Y:S07]  /*5f10*/  LDSM.16.MT88.4 R44, [R196+0x4000] ;  /* 0x00400000c42c783b */ /* 0x000eae0000004200 */
[C---:B------:R-:W-:Y:S01]  /*5f20*/  HMMA.16816.F32.BF16 R68, R4.reuse, R62, R36 ;  /* 0x0000003e0444723c */ /* 0x040fe20000041824 */
[----:B------:R-:W2:Y:S07]  /*5f30*/  LDSM.16.MT88.4 R60, [R192+0x6000] ;  /* 0x00600000c03c783b */ /* 0x000eae0000004200 */
[C---:B------:R-:W-:Y:S08]  /*5f40*/  HMMA.16816.F32.BF16 R168, R4.reuse, R80, R16 ;  /* 0x0000005004a8723c */ /* 0x040ff00000041810 */
[C---:B------:R-:W-:Y:S08]  /*5f50*/  HMMA.16816.F32.BF16 R180, R4.reuse, R56, R32 ;  /* 0x0000003804b4723c */ /* 0x040ff00000041820 */
[----:B------:R-:W-:Y:S01]  /*5f60*/  HMMA.16816.F32.BF16 R164, R4, R58, R28 ;  /* 0x0000003a04a4723c */ /* 0x000fe2000004181c */
[----:B------:R-:W-:Y:S07]  /*5f70*/  LDSM.16.MT88.4 R56, [R196+0x4800] ;  /* 0x00480000c438783b */ /* 0x000fee0000004200 */
[C---:B-1----:R-:W-:Y:S08]  /*5f80*/  HMMA.16816.F32.BF16 R16, R8.reuse, R64, RZ ;  /* 0x000000400810723c */ /* 0x042ff000000418ff */
[C---:B------:R-:W-:Y:S08]  /*5f90*/  HMMA.16816.F32.BF16 R36, R8.reuse, R66, RZ ;  /* 0x000000420824723c */ /* 0x040ff000000418ff */
[C---:B--2---:R-:W-:Y:S08]  /*5fa0*/  HMMA.16816.F32.BF16 R32, R8.reuse, R48, RZ ;  /* 0x000000300820723c */ /* 0x044ff000000418ff */
[C---:B------:R-:W-:Y:S01]  /*5fb0*/  HMMA.16816.F32.BF16 R28, R8.reuse, R50, RZ ;  /* 0x00000032081c723c */ /* 0x040fe200000418ff */
[----:B------:R-:W1:Y:S07]  /*5fc0*/  LDSM.16.MT88.4 R48, [R195+0x4800] ;  /* 0x00480000c330783b */ /* 0x000e6e0000004200 */
[----:B------:R-:W-:Y:S08]  /*5fd0*/  HMMA.16816.F32.BF16 R20, R8, R78, RZ ;  /* 0x0000004e0814723c */ /* 0x000ff000000418ff */
[C---:B-----5:R-:W-:Y:S08]  /*5fe0*/  HMMA.16816.F32.BF16 R176, R4.reuse, R24, R16 ;  /* 0x0000001804b0723c */ /* 0x060ff00000041810 */
[C---:B------:R-:W-:Y:S01]  /*5ff0*/  HMMA.16816.F32.BF16 R124, R4.reuse, R26, R36 ;  /* 0x0000001a047c723c */ /* 0x040fe20000041824 */
[----:B------:R-:W2:Y:S07]  /*6000*/  LDSM.16.MT88.4 R36, [R192+0x6800] ;  /* 0x00680000c024783b */ /* 0x000eae0000004200 */
[C---:B------:R-:W-:Y:S08]  /*6010*/  HMMA.16816.F32.BF16 R136, R4.reuse, R40, R32 ;  /* 0x000000280488723c */ /* 0x040ff00000041820 */
[----:B------:R-:W-:Y:S01]  /*6020*/  HMMA.16816.F32.BF16 R120, R4, R42, R28 ;  /* 0x0000002a0478723c */ /* 0x000fe2000004181c */
[----:B------:R-:W5:Y:S07]  /*6030*/  LDSM.16.MT88.4 R40, [R193+0x6000] ;  /* 0x00600000c128783b */ /* 0x000f6e0000004200 */
[C---:B------:R-:W-:Y:S08]  /*6040*/  HMMA.16816.F32.BF16 R24, R8.reuse, R54, RZ ;  /* 0x000000360818723c */ /* 0x040ff000000418ff */
[----:B------:R-:W-:Y:S08]  /*6050*/  HMMA.16816.F32.BF16 R16, R8, R44, RZ ;  /* 0x0000002c0810723c */ /* 0x000ff000000418ff */
[----:B------:R-:W-:Y:S08]  /*6060*/  HMMA.16816.F32.BF16 R144, R4, R82, R20 ;  /* 0x000000520490723c */ /* 0x000ff00000041814 */
[C---:B------:R-:W-:Y:S08]  /*6070*/  HMMA.16816.F32.BF16 R20, R8.reuse, R60, RZ ;  /* 0x0000003c0814723c */ /* 0x040ff000000418ff */
[----:B------:R-:W-:Y:S08]  /*6080*/  HMMA.16816.F32.BF16 R28, R8, R52, RZ ;  /* 0x00000034081c723c */ /* 0x000ff000000418ff */
[C---:B-1----:R-:W-:Y:S01]  /*6090*/  HMMA.16816.F32.BF16 R96, R4.reuse, R50, R24 ;  /* 0x000000320460723c */ /* 0x042fe20000041818 */
[----:B------:R-:W1:Y:S07]  /*60a0*/  LDSM.16.MT88.4 R24, [R193+0x6800] ;  /* 0x00680000c118783b */ /* 0x000e6e0000004200 */
[----:B------:R-:W-:Y:S08]  /*60b0*/  HMMA.16816.F32.BF16 R128, R4, R56, R16 ;  /* 0x000000380480723c */ /* 0x000ff00000041810 */
[----:B------:R-:W-:Y:S08]  /*60c0*/  HMMA.16816.F32.BF16 R16, R8, R62, RZ ;  /* 0x0000003e0810723c */ /* 0x000ff000000418ff */
[C---:B--2---:R-:W-:Y:S08]  /*60d0*/  HMMA.16816.F32.BF16 R92, R4.reuse, R36, R20 ;  /* 0x00000024045c723c */ /* 0x044ff00000041814 */
[----:B------:R-:W-:Y:S01]  /*60e0*/  HMMA.16816.F32.BF16 R100, R4, R48, R28 ;  /* 0x000000300464723c */ /* 0x000fe2000004181c */
[----:B------:R-:W2:Y:S07]  /*60f0*/  LDSM.16.MT88.4 R28, [R196+0x6000] ;  /* 0x00600000c41c783b */ /* 0x000eae0000004200 */
[C---:B-----5:R-:W-:Y:S08]  /*6100*/  HMMA.16816.F32.BF16 R20, R8.reuse, R40, RZ ;  /* 0x000000280814723c */ /* 0x060ff000000418ff */
[----:B------:R-:W-:Y:S08]  /*6110*/  HMMA.16816.F32.BF16 R32, R8, R46, RZ ;  /* 0x0000002e0820723c */ /* 0x000ff000000418ff */
[----:B------:R-:W-:Y:S08]  /*6120*/  HMMA.16816.F32.BF16 R76, R4, R38, R16 ;  /* 0x00000026044c723c */ /* 0x000ff00000041810 */
[----:B------:R-:W-:Y:S08]  /*6130*/  HMMA.16816.F32.BF16 R16, R8, R42, RZ ;  /* 0x0000002a0810723c */ /* 0x000ff000000418ff */
[C---:B-1----:R-:W-:Y:S01]  /*6140*/  HMMA.16816.F32.BF16 R60, R4.reuse, R24, R20 ;  /* 0x00000018043c723c */ /* 0x042fe20000041814 */
[----:B------:R-:W1:Y:S07]  /*6150*/  LDSM.16.MT88.4 R20, [R196+0x6800] ;  /* 0x00680000c414783b */ /* 0x000e6e0000004200 */
[C---:B------:R-:W-:Y:S08]  /*6160*/  HMMA.16816.F32.BF16 R116, R4.reuse, R58, R32 ;  /* 0x0000003a0474723c */ /* 0x040ff00000041820 */
[----:B------:R-:W-:Y:S08]  /*6170*/  HMMA.16816.F32.BF16 R56, R4, R26, R16 ;  /* 0x0000001a0438723c */ /* 0x000ff00000041810 */
[----:B--2---:R-:W-:Y:S11]  /*6180*/  HMMA.16816.F32.BF16 R16, R8, R28, RZ ;  /* 0x0000001c0810723c */ /* 0x004ff600000418ff */
[----:B------:R-:W-:Y:S11]  /*6190*/  @!UPT UIADD3 URZ, URZ, URZ, URZ ;  /* 0x0000003f3f3ff290 */ /* 0x000ff6000fffe03f */
[----:B------:R-:W-:Y:S02]  /*61a0*/  @!UPT UIADD3 URZ, URZ, URZ, URZ ;  /* 0x0000003f3f3ff290 */ /* 0x000fe4000fffe03f */
[----:B-1----:R-:W-:Y:S08]  /*61b0*/  HMMA.16816.F32.BF16 R48, R4, R20, R16 ;  /* 0x000000140430723c */ /* 0x002ff00000041810 */
[----:B------:R-:W-:Y:S11]  /*61c0*/  HMMA.16816.F32.BF16 R16, R8, R30, RZ ;  /* 0x0000001e0810723c */ /* 0x000ff600000418ff */
[----:B------:R-:W-:Y:S11]  /*61d0*/  @!UPT UIADD3 URZ, URZ, URZ, URZ ;  /* 0x0000003f3f3ff290 */ /* 0x000ff6000fffe03f */
[----:B------:R-:W-:Y:S02]  /*61e0*/  @!UPT UIADD3 URZ, URZ, URZ, URZ ;  /* 0x0000003f3f3ff290 */ /* 0x000fe4000fffe03f */
[----:B------:R-:W-:Y:S01]  /*61f0*/  HMMA.16816.F32.BF16 R40, R4, R22, R16 ;  /* 0x000000160428723c */ /* 0x000fe20000041810 */
[----:B------:R-:W1:Y:S07]  /*6200*/  LDSM.16.MT88.4 R16, [R195+0x6000] ;  /* 0x00600000c310783b */ /* 0x000e6e0000004200 */
[C---:B-1----:R-:W-:Y:S08]  /*6210*/  HMMA.16816.F32.BF16 R20, R8.reuse, R16, RZ ;  /* 0x000000100814723c */ /* 0x042ff000000418ff */
[----:B------:R-:W-:Y:S01]  /*6220*/  HMMA.16816.F32.BF16 R8, R8, R18, RZ ;  /* 0x000000120808723c */ /* 0x000fe200000418ff */
[----:B------:R-:W1:Y:S11]  /*6230*/  LDSM.16.MT88.4 R16, [R195+0x6800] ;  /* 0x00680000c310783b */ /* 0x000e760000004200 */
[----:B------:R-:W-:Y:S11]  /*6240*/  @!UPT UIADD3 URZ, URZ, URZ, URZ ;  /* 0x0000003f3f3ff290 */ /* 0x000ff6000fffe03f */
[----:B------:R-:W-:Y:S01]  /*6250*/  @!UPT UIADD3 URZ, URZ, URZ, URZ ;  /* 0x0000003f3f3ff290 */ /* 0x000fe2000fffe03f */
[C---:B-1----:R-:W-:Y:S01]  /*6260*/  HMMA.16816.F32.BF16 R24, R4.reuse, R18, R8 ;  /* 0x000000120418723c */ /* 0x042fe20000041808 */
[----:B------:R-:W1:Y:S06]  /*6270*/  LDSM.16.MT88.4 R8, [R192+0x1000] ;  /* 0x00100000c008783b */ /* 0x000e6c0000004200 */
[--C-:B------:R-:W-:Y:S01]  /*6280*/  FFMA.FTZ R19, R113, c[0x0][0x2d0], -R2.reuse ;  /* 0x0000b40071137a23 */ /* 0x100fe20000010802 */
[----:B------:R-:W-:Y:S01]  /*6290*/  HMMA.16816.F32.BF16 R32, R4, R16, R20 ;  /* 0x000000100420723c */ /* 0x000fe20000041814 */
[--C-:B------:R-:W-:Y:S01]  /*62a0*/  FFMA.FTZ R18, R112, c[0x0][0x2d0], -R2.reuse ;  /* 0x0000b40070127a23 */ /* 0x100fe20000010802 */
[----:B------:R2:W-:Y:S05]  /*62b0*/  MUFU.EX2 R22, R3 ;  /* 0x0000000300167308 */ /* 0x0005ea0000000800 */
[--C-:B------:R-:W-:Y:S01]  /*62c0*/  FFMA.FTZ R20, R107, c[0x0][0x2d0], -R2.reuse ;  /* 0x0000b4006b147a23 */ /* 0x100fe20000010802 */
[----:B---3--:R-:W-:Y:S01]  /*62d0*/  F2FP.BF16.PACK_AB R4, R236, R237 ;  /* 0x000000edec04723e */ /* 0x008fe200000010ff */
[----:B------:R-:W-:Y:S01]  /*62e0*/  FFMA.FTZ R17, R106, c[0x0][0x2d0], -R2 ;  /* 0x0000b4006a117a23 */ /* 0x000fe20000010802 */
[----:B----4-:R-:W-:Y:S01]  /*62f0*/  F2FP.BF16.PACK_AB R6, R239, R242 ;  /* 0x000000f2ef06723e */ /* 0x010fe200000010ff */
[--C-:B------:R-:W-:Y:S01]  /*6300*/  FFMA.FTZ R2, R88, c[0x0][0x2d0], -R0.reuse ;  /* 0x0000b40058027a23 */ /* 0x100fe20000010800 */
[----:B------:R-:W-:Y:S01]  /*6310*/  MUFU.EX2 R19, R19 ;  /* 0x0000001300137308 */ /* 0x000fe20000000800 */
[----:B------:R-:W-:-:S02]  /*6320*/  FFMA.FTZ R16, R86, c[0x0][0x2d0], -R0 ;  /* 0x0000b40056107a23 */ /* 0x000fc40000010800 */
[----:B--2---:R-:W-:-:S05]  /*6330*/  FADD.FTZ R3, R157, R115 ;  /* 0x000000739d037221 */ /* 0x004fca0000010000 */
[----:B------:R2:W3:Y:S01]  /*6340*/  MUFU.EX2 R21, R2 ;  /* 0x0000000200157308 */ /* 0x0004e20000000800 */
[----:B------:R-:W-:-:S07]  /*6350*/  FADD.FTZ R3, R114, R3 ;  /* 0x0000000372037221 */ /* 0x000fce0000010000 */
[----:B------:R-:W-:Y:S01]  /*6360*/  MUFU.EX2 R20, R20 ;  /* 0x0000001400147308 */ /* 0x000fe20000000800 */
[----:B--2---:R-:W-:Y:S01]  /*6370*/  FFMA.FTZ R2, R89, c[0x0][0x2d0], -R0 ;  /* 0x0000b40059027a23 */ /* 0x004fe20000010800 */
[----:B---3--:R-:W-:-:S06]  /*6380*/  F2FP.BF16.PACK_AB R5, R21, R22 ;  /* 0x000000161505723e */ /* 0x008fcc00000010ff */
[----:B------:R-:W-:Y:S08]  /*6390*/  MUFU.EX2 R18, R18 ;  /* 0x0000001200127308 */ /* 0x000ff00000000800 */
[----:B------:R2:W-:Y:S08]  /*63a0*/  MUFU.EX2 R23, R2 ;  /* 0x0000000200177308 */ /* 0x0005f00000000800 */
[----:B------:R-:W-:Y:S01]  /*63b0*/  MUFU.EX2 R17, R17 ;  /* 0x0000001100117308 */ /* 0x000fe20000000800 */
[----:B--2---:R-:W-:-:S07]  /*63c0*/  FFMA.FTZ R2, R90, c[0x0][0x2d0], -R0 ;  /* 0x0000b4005a027a23 */ /* 0x004fce0000010800 */
[----:B------:R-:W2:Y:S02]  /*63d0*/  MUFU.EX2 R157, R2 ;  /* 0x00000002009d7308 */ /* 0x000ea40000000800 */
[----:B--2---:R-:W-:Y:S01]  /*63e0*/  F2FP.BF16.PACK_AB R7, R157, R23 ;  /* 0x000000179d07723e */ /* 0x004fe200000010ff */
[----:B------:R-:W-:Y:S02]  /*63f0*/  FADD.FTZ R2, R84, R14 ;  /* 0x0000000e54027221 */ /* 0x000fe40000010000 */
[----:B------:R-:W-:Y:S02]  /*6400*/  FFMA.FTZ R14, R105, c[0x0][0x2d0], -R0 ;  /* 0x0000b400690e7a23 */ /* 0x000fe40000010800 */
[----:B------:R-:W-:Y:S02]  /*6410*/  FADD.FTZ R2, R85, R2 ;  /* 0x0000000255027221 */ /* 0x000fe40000010000 */
[----:B-1----:R-:W-:Y:S01]  /*6420*/  HMMA.16816.F32.BF16 R160, R4, R8, R160 ;  /* 0x0000000804a0723c */ /* 0x002fe200000418a0 */
[----:B------:R-:W-:-:S02]  /*6430*/  FADD.FTZ R0, R235, R3 ;  /* 0x00000003eb007221 */ /* 0x000fc40000010000 */
[----:B------:R-:W-:Y:S02]  /*6440*/  IMAD.MOV.U32 R235, RZ, RZ, R110 ;  /* 0x000000ffffeb7224 */ /* 0x000fe400078e006e */
[----:B------:R-:W-:-:S03]  /*6450*/  FADD.FTZ R2, R158, R2 ;  /* 0x000000029e027221 */ /* 0x000fc60000010000 */
[----:B------:R-:W-:Y:S01]  /*6460*/  HMMA.16816.F32.BF16 R28, R4, R10, R248 ;  /* 0x0000000a041c723c */ /* 0x000fe200000418f8 */
[----:B------:R-:W1:Y:S01]  /*6470*/  LDSM.16.MT88.4 R8, [R193+0x1000] ;  /* 0x00100000c108783b */ /* 0x000e620000004200 */
[----:B------:R-:W-:-:S04]  /*6480*/  FADD.FTZ R2, R220, R2 ;  /* 0x00000002dc027221 */ /* 0x000fc80000010000 */
        /* <DEDUP_REMOVED lines=15> */
[----:B------:R-:W1:Y:S04]  /*6580*/  LDSM.16.MT88.4 R8, [R196+0x3000] ;  /* 0x00300000c408783b */ /* 0x000e680000004200 */
[----:B------:R-:W-:Y:S03]  /*6590*/  LDSM.16.MT88.4 R164, [R192+0x1800] ;  /* 0x00180000c0a4783b */ /* 0x000fe60000004200 */
[C---:B-1----:R-:W-:Y:S08]  /*65a0*/  HMMA.16816.F32.BF16 R84, R4.reuse, R8, R172 ;  /* 0x000000080454723c */ /* 0x042ff000000418ac */
[----:B------:R-:W-:Y:S01]  /*65b0*/  HMMA.16816.F32.BF16 R88, R4, R10, R152 ;  /* 0x0000000a0458723c */ /* 0x000fe20000041898 */
[----:B------:R-:W1:Y:S06]  /*65c0*/  LDSM.16.MT88.4 R8, [R195+0x3000] ;  /* 0x00300000c308783b */ /* 0x000e6c0000004200 */
[----:B------:R-:W-:-:S04]  /*65d0*/  IMAD.MOV.U32 R155, RZ, RZ, R111 ;  /* 0x000000ffff9b7224 */ /* 0x000fc800078e006f */
[----:B------:R-:W-:-:S04]  /*65e0*/  FADD.FTZ R0, R155, R0 ;  /* 0x000000009b007221 */ /* 0x000fc80000010000 */
[----:B------:R-:W-:Y:S02]  /*65f0*/  FADD.FTZ R0, R235, R0 ;  /* 0x00000000eb007221 */ /* 0x000fe40000010000 */
[----:B------:R-:W-:Y:S02]  /*6600*/  IMAD.MOV.U32 R235, RZ, RZ, c[0x0][0x2c4] ;  /* 0x0000b100ffeb7624 */ /* 0x000fe400078e00ff */
[----:B------:R-:W-:-:S03]  /*6610*/  FADD.FTZ R0, R246, R0 ;  /* 0x00000000f6007221 */ /* 0x000fc60000010000 */
[----:B------:R-:W-:Y:S01]  /*6620*/  ISETP.NE.AND P1, PT, R235, 0x1, PT ;  /* 0x00000001eb00780c */ /* 0x000fe20003f25270 */
[C---:B-1----:R-:W-:Y:S08]  /*6630*/  HMMA.16816.F32.BF16 R168, R4.reuse, R8, R168 ;  /* 0x0000000804a8723c */ /* 0x042ff000000418a8 */
[----:B------:R-:W-:Y:S01]  /*6640*/  HMMA.16816.F32.BF16 R188, R4, R10, R144 ;  /* 0x0000000a04bc723c */ /* 0x000fe20000041890 */
[----:B------:R-:W1:Y:S04]  /*6650*/  LDSM.16.MT88.4 R8, [R192+0x5000] ;  /* 0x00500000c008783b */ /* 0x000e680000004200 */
[----:B------:R-:W-:Y:S11]  /*6660*/  LDSM.16.MT88.4 R144, [R196+0x1800] ;  /* 0x00180000c490783b */ /* 0x000ff60000004200 */
[----:B------:R-:W-:-:S02]  /*6670*/  IMAD.MOV.U32 R154, RZ, RZ, R168 ;  /* 0x000000ffff9a7224 */ /* 0x000fc400078e00a8 */
[----:B------:R-:W-:Y:S02]  /*6680*/  IMAD.MOV.U32 R153, RZ, RZ, R169 ;  /* 0x000000ffff997224 */ /* 0x000fe400078e00a9 */
[----:B------:R-:W-:Y:S02]  /*6690*/  IMAD.MOV.U32 R152, RZ, RZ, R170 ;  /* 0x000000ffff987224 */ /* 0x000fe400078e00aa */
[----:B------:R-:W-:Y:S01]  /*66a0*/  IMAD.MOV.U32 R3, RZ, RZ, R171 ;  /* 0x000000ffff037224 */ /* 0x000fe200078e00ab */
[C---:B-1----:R-:W-:Y:S08]  /*66b0*/  HMMA.16816.F32.BF16 R176, R4.reuse, R8, R176 ;  /* 0x0000000804b0723c */ /* 0x042ff000000418b0 */
[C---:B------:R-:W-:Y:S01]  /*66c0*/  HMMA.16816.F32.BF16 R104, R4.reuse, R10, R124 ;  /* 0x0000000a0468723c */ /* 0x040fe2000004187c */
[----:B------:R-:W1:Y:S07]  /*66d0*/  LDSM.16.MT88.4 R8, [R193+0x5000] ;  /* 0x00500000c108783b */ /* 0x000e6e0000004200 */
[C---:B-1----:R-:W-:Y:S01]  /*66e0*/  HMMA.16816.F32.BF16 R108, R4.reuse, R8, R136 ;  /* 0x00000008046c723c */ /* 0x042fe20000041888 */
[----:B------:R-:W-:Y:S07]  /*66f0*/  LDSM.16.MT88.4 R136, [R193+0x1800] ;  /* 0x00180000c188783b */ /* 0x000fee0000004200 */
[C---:B------:R-:W-:Y:S01]  /*6700*/  HMMA.16816.F32.BF16 R112, R4.reuse, R10, R120 ;  /* 0x0000000a0470723c */ /* 0x040fe20000041878 */
[----:B------:R-:W1:Y:S07]  /*6710*/  LDSM.16.MT88.4 R8, [R196+0x5000] ;  /* 0x00500000c408783b */ /* 0x000e6e0000004200 */
[C---:B-1----:R-:W-:Y:S07]  /*6720*/  HMMA.16816.F32.BF16 R248, R4.reuse, R8, R128 ;  /* 0x0000000804f8723c */ /* 0x042fee0000041880 */
[----:B------:R-:W-:Y:S01]  /*6730*/  F2FP.BF16.PACK_AB R128, R19, R20 ;  /* 0x000000141380723e */ /* 0x000fe200000010ff */
[----:B------:R-:W-:Y:S01]  /*6740*/  HMMA.16816.F32.BF16 R184, R4, R10, R116 ;  /* 0x0000000a04b8723c */ /* 0x000fe20000041874 */
[----:B------:R-:W1:Y:S01]  /*6750*/  LDSM.16.MT88.4 R8, [R195+0x5000] ;  /* 0x00500000c308783b */ /* 0x000e620000004200 */
[----:B------:R-:W-:-:S06]  /*6760*/  F2FP.BF16.PACK_AB R130, R17, R18 ;  /* 0x000000121182723e */ /* 0x000fcc00000010ff */
[C---:B-1----:R-:W-:Y:S08]  /*6770*/  HMMA.16816.F32.BF16 R172, R4.reuse, R8, R100 ;  /* 0x0000000804ac723c */ /* 0x042ff00000041864 */
[----:B------:R-:W-:Y:S01]  /*6780*/  HMMA.16816.F32.BF16 R120, R4, R10, R96 ;  /* 0x0000000a0478723c */ /* 0x000fe20000041860 */
[----:B------:R-:W1:Y:S06]  /*6790*/  LDSM.16.MT88.4 R8, [R192+0x7000] ;  /* 0x00700000c008783b */ /* 0x000e6c0000004200 */
[----:B------:R-:W-:-:S02]  /*67a0*/  IMAD.MOV.U32 R96, RZ, RZ, R154 ;  /* 0x000000ffff607224 */ /* 0x000fc400078e009a */
[----:B------:R-:W-:Y:S02]  /*67b0*/  IMAD.MOV.U32 R97, RZ, RZ, R153 ;  /* 0x000000ffff617224 */ /* 0x000fe400078e0099 */
[----:B------:R-:W-:Y:S02]  /*67c0*/  IMAD.MOV.U32 R98, RZ, RZ, R152 ;  /* 0x000000ffff627224 */ /* 0x000fe400078e0098 */
[----:B------:R-:W-:Y:S01]  /*67d0*/  IMAD.MOV.U32 R99, RZ, RZ, R3 ;  /* 0x000000ffff637224 */ /* 0x000fe200078e0003 */
[----:B------:R-:W-:Y:S01]  /*67e0*/  LDSM.16.MT88.4 R152, [R195+0x1800] ;  /* 0x00180000c398783b */ /* 0x000fe20000004200 */
[----:B------:R-:W-:Y:S02]  /*67f0*/  FADD.FTZ R3, R245, R0 ;  /* 0x00000000f5037221 */ /* 0x000fe40000010000 */
[----:B------:R-:W-:Y:S01]  /*6800*/  FADD.FTZ R0, R218, R2 ;  /* 0x00000002da007221 */ /* 0x000fe20000010000 */
[----:B------:R-:W-:Y:S01]  /*6810*/  IADD3 R218, R222, -0x2, RZ ;  /* 0xfffffffededa7810 */ /* 0x000fe20007ffe0ff */
        /* <DEDUP_REMOVED lines=10> */
[C---:B-1----:R-:W-:Y:S08]  /*68c0*/  HMMA.16816.F32.BF16 R100, R4.reuse, R8, R92 ;  /* 0x000000080464723c */ /* 0x042ff0000004185c */
[C---:B------:R-:W-:Y:S01]  /*68d0*/  HMMA.16816.F32.BF16 R116, R4.reuse, R10, R76 ;  /* 0x0000000a0474723c */ /* 0x040fe2000004184c */
[----:B------:R-:W1:Y:S07]  /*68e0*/  LDSM.16.MT88.4 R8, [R193+0x7000] ;  /* 0x00700000c108783b */ /* 0x000e6e0000004200 */
[C---:B-1----:R-:W-:Y:S08]  /*68f0*/  HMMA.16816.F32.BF16 R224, R4.reuse, R8, R60 ;  /* 0x0000000804e0723c */ /* 0x042ff0000004183c */
[C---:B------:R-:W-:Y:S01]  /*6900*/  HMMA.16816.F32.BF16 R180, R4.reuse, R10, R56 ;  /* 0x0000000a04b4723c */ /* 0x040fe20000041838 */
[----:B------:R-:W1:Y:S04]  /*6910*/  LDSM.16.MT88.4 R8, [R196+0x7000] ;  /* 0x00700000c408783b */ /* 0x000e680000004200 */
[----:B------:R-:W-:Y:S03]  /*6920*/  LDSM.16.MT88.4 R56, [R196+0x3800] ;  /* 0x00380000c438783b */ /* 0x000fe60000004200 */
[C---:B-1----:R-:W-:Y:S01]  /*6930*/  HMMA.16816.F32.BF16 R168, R4.reuse, R8, R48 ;  /* 0x0000000804a8723c */ /* 0x042fe20000041830 */
[----:B------:R-:W-:Y:S07]  /*6940*/  LDSM.16.MT88.4 R48, [R193+0x3800] ;  /* 0x00380000c130783b */ /* 0x000fee0000004200 */
[C---:B------:R-:W-:Y:S01]  /*6950*/  HMMA.16816.F32.BF16 R124, R4.reuse, R10, R40 ;  /* 0x0000000a047c723c */ /* 0x040fe20000041828 */
[----:B------:R-:W1:Y:S04]  /*6960*/  LDSM.16.MT88.4 R8, [R195+0x7000] ;  /* 0x00700000c308783b */ /* 0x000e680000004200 */
[----:B------:R-:W2:Y:S03]  /*6970*/  LDSM.16.MT88.4 R40, [R192+0x3800] ;  /* 0x00380000c028783b */ /* 0x000ea60000004200 */
[C---:B-1----:R-:W-:Y:S08]  /*6980*/  HMMA.16816.F32.BF16 R32, R4.reuse, R8, R32 ;  /* 0x000000080420723c */ /* 0x042ff00000041820 */
[----:B------:R-:W-:Y:S01]  /*6990*/  HMMA.16816.F32.BF16 R24, R4, R10, R24 ;  /* 0x0000000a0418723c */ /* 0x000fe20000041818 */
[----:B------:R-:W1:Y:S01]  /*69a0*/  MUFU.EX2 R4, R14 ;  /* 0x0000000e00047308 */ /* 0x000e620000000800 */
[----:B------:R-:W-:Y:S05]  /*69b0*/  LDSM.16.MT88.4 R8, [R195+0x7800] ;  /* 0x00780000c308783b */ /* 0x000fea0000004200 */
[----:B------:R-:W-:-:S02]  /*69c0*/  FADD.FTZ R5, R19, R3 ;  /* 0x0000000313057221 */ /* 0x000fc40000010000 */
[----:B------:R-:W3:Y:S08]  /*69d0*/  MUFU.EX2 R6, R13 ;  /* 0x0000000d00067308 */ /* 0x000ef00000000800 */
[----:B------:R-:W4:Y:S01]  /*69e0*/  MUFU.EX2 R7, R16 ;  /* 0x0000001000077308 */ /* 0x000f220000000800 */
[----:B-1----:R-:W-:Y:S02]  /*69f0*/  FADD.FTZ R2, R4, R0 ;  /* 0x0000000004027221 */ /* 0x002fe40000010000 */
[----:B------:R-:W-:Y:S01]  /*6a00*/  IMAD.MOV.U32 R0, RZ, RZ, R243 ;  /* 0x000000ffff007224 */ /* 0x000fe200078e00f3 */
[----:B---3--:R-:W-:Y:S01]  /*6a10*/  F2FP.BF16.PACK_AB R129, R6, R4 ;  /* 0x000000040681723e */ /* 0x008fe200000010ff */
[----:B------:R-:W-:-:S04]  /*6a20*/  @P1 IMAD.HI.U32 R4, R243, c[0x0][0x2c8], RZ ;  /* 0x0000b200f3041a27 */ /* 0x000fc800078e00ff */
[----:B------:R-:W-:Y:S01]  /*6a30*/  FADD.FTZ R3, R6, R2 ;  /* 0x0000000206037221 */ /* 0x000fe20000010000 */
[----:B------:R-:W-:Y:S01]  /*6a40*/  @P1 SHF.R.U32.HI R0, RZ, c[0x0][0x2cc], R4 ;  /* 0x0000b300ff001a19 */ /* 0x000fe20000011604 */
[----:B------:R-:W-:Y:S01]  /*6a50*/  IMAD.IADD R2, R240, 0x1, -R241 ;  /* 0x00000001f0027824 */ /* 0x000fe200078e0af1 */
[----:B----4-:R-:W-:Y:S01]  /*6a60*/  F2FP.BF16.PACK_AB R131, R7, R15 ;  /* 0x0000000f0783723e */ /* 0x010fe200000010ff */
[----:B------:R-:W-:Y:S02]  /*6a70*/  FADD.FTZ R4, R18, R5 ;  /* 0x0000000512047221 */ /* 0x000fe40000010000 */
[----:B------:R-:W-:Y:S02]  /*6a80*/  IMAD.IADD R2, R2, 0x1, R0 ;  /* 0x0000000102027824 */ /* 0x000fe400078e0200 */
[----:B------:R-:W-:Y:S02]  /*6a90*/  FADD.FTZ R3, R15, R3 ;  /* 0x000000030f037221 */ /* 0x000fe40000010000 */
[----:B------:R-:W-:Y:S01]  /*6aa0*/  HMMA.16816.F32.BF16 R132, R128, R136, R132 ;  /* 0x000000888084723c */ /* 0x000fe20000041884 */
[----:B------:R-:W-:Y:S01]  /*6ab0*/  FADD.FTZ R237, R17, R4 ;  /* 0x0000000411ed7221 */ /* 0x000fe20000010000 */
[----:B------:R-:W-:Y:S01]  /*6ac0*/  IADD3 R0, R2, c[0x0][0x328], RZ ;  /* 0x0000ca0002007a10 */ /* 0x000fe20007ffe0ff */
[----:B------:R-:W-:-:S05]  /*6ad0*/  FADD.FTZ R239, R7, R3 ;  /* 0x0000000307ef7221 */ /* 0x000fca0000010000 */
[C---:B------:R-:W-:Y:S08]  /*6ae0*/  HMMA.16816.F32.BF16 R136, R128.reuse, R138, R36 ;  /* 0x0000008a8088723c */ /* 0x040ff00000041824 */
[C---:B--2---:R-:W-:Y:S01]  /*6af0*/  HMMA.16816.F32.BF16 R36, R128.reuse, R40, R64 ;  /* 0x000000288024723c */ /* 0x044fe20000041840 */
[----:B------:R-:W1:Y:S07]  /*6b00*/  LDSM.16.MT88.4 R64, [R195+0x3800] ;  /* 0x00380000c340783b */ /* 0x000e6e0000004200 */
[C---:B------:R-:W-:Y:S08]  /*6b10*/  HMMA.16816.F32.BF16 R140, R128.reuse, R144, R140 ;  /* 0x00000090808c723c */ /* 0x040ff0000004188c */
[C---:B------:R-:W-:Y:S08]  /*6b20*/  HMMA.16816.F32.BF16 R144, R128.reuse, R146, R44 ;  /* 0x000000928090723c */ /* 0x040ff0000004182c */
[C---:B------:R-:W-:Y:S01]  /*6b30*/  HMMA.16816.F32.BF16 R44, R128.reuse, R48, R72 ;  /* 0x00000030802c723c */ /* 0x040fe20000041848 */
[----:B------:R-:W2:Y:S07]  /*6b40*/  LDSM.16.MT88.4 R72, [R192+0x5800] ;  /* 0x00580000c048783b */ /* 0x000eae0000004200 */
[C---:B------:R-:W-:Y:S01]  /*6b50*/  HMMA.16816.F32.BF16 R48, R128.reuse, R50, R80 ;  /* 0x000000328030723c */ /* 0x040fe20000041850 */
[----:B------:R-:W-:Y:S07]  /*6b60*/  LDSM.16.MT88.4 R80, [R193+0x5800] ;  /* 0x00580000c150783b */ /* 0x000fee0000004200 */
[C---:B------:R-:W-:Y:S08]  /*6b70*/  HMMA.16816.F32.BF16 R40, R128.reuse, R42, R68 ;  /* 0x0000002a8028723c */ /* 0x040ff00000041844 */
[C---:B-1----:R-:W-:Y:S01]  /*6b80*/  HMMA.16816.F32.BF16 R60, R128.reuse, R64, R96 ;  /* 0x00000040803c723c */ /* 0x042fe20000041860 */
[----:B------:R-:W1:Y:S07]  /*6b90*/  LDSM.16.MT88.4 R96, [R195+0x5800] ;  /* 0x00580000c360783b */ /* 0x000e6e0000004200 */
[C---:B------:R-:W-:Y:S08]  /*6ba0*/  HMMA.16816.F32.BF16 R148, R128.reuse, R152, R148 ;  /* 0x000000988094723c */ /* 0x040ff00000041894 */
[C---:B------:R-:W-:Y:S08]  /*6bb0*/  HMMA.16816.F32.BF16 R152, R128.reuse, R154, R52 ;  /* 0x0000009a8098723c */ /* 0x040ff00000041834 */
[C---:B--2---:R-:W-:Y:S08]  /*6bc0*/  HMMA.16816.F32.BF16 R68, R128.reuse, R72, R176 ;  /* 0x000000488044723c */ /* 0x044ff000000418b0 */
[C---:B------:R-:W-:Y:S01]  /*6bd0*/  HMMA.16816.F32.BF16 R72, R128.reuse, R74, R104 ;  /* 0x0000004a8048723c */ /* 0x040fe20000041868 */
[----:B------:R-:W2:Y:S07]  /*6be0*/  LDSM.16.MT88.4 R104, [R192+0x7800] ;  /* 0x00780000c068783b */ /* 0x000eae0000004200 */
[C---:B------:R-:W-:Y:S08]  /*6bf0*/  HMMA.16816.F32.BF16 R52, R128.reuse, R56, R84 ;  /* 0x000000388034723c */ /* 0x040ff00000041854 */
[C---:B-1----:R-:W-:Y:S08]  /*6c00*/  HMMA.16816.F32.BF16 R92, R128.reuse, R96, R172 ;  /* 0x00000060805c723c */ /* 0x042ff000000418ac */
[C---:B------:R-:W-:Y:S08]  /*6c10*/  HMMA.16816.F32.BF16 R76, R128.reuse, R80, R108 ;  /* 0x00000050804c723c */ /* 0x040ff0000004186c */
[C---:B------:R-:W-:Y:S01]  /*6c20*/  HMMA.16816.F32.BF16 R96, R128.reuse, R98, R120 ;  /* 0x000000628060723c */ /* 0x040fe20000041878 */
[----:B------:R-:W1:Y:S07]  /*6c30*/  LDSM.16.MT88.4 R120, [R196+0x7800] ;  /* 0x00780000c478783b */ /* 0x000e6e0000004200 */
[C---:B------:R-:W-:Y:S01]  /*6c40*/  HMMA.16816.F32.BF16 R56, R128.reuse, R58, R88 ;  /* 0x0000003a8038723c */ /* 0x040fe20000041858 */
[----:B------:R-:W3:Y:S07]  /*6c50*/  LDSM.16.MT88.4 R88, [R196+0x5800] ;  /* 0x00580000c458783b */ /* 0x000eee0000004200 */
[C---:B------:R-:W-:Y:S01]  /*6c60*/  HMMA.16816.F32.BF16 R80, R128.reuse, R82, R112 ;  /* 0x000000528050723c */ /* 0x040fe20000041870 */
[----:B------:R-:W4:Y:S07]  /*6c70*/  LDSM.16.MT88.4 R112, [R193+0x7800] ;  /* 0x00780000c170783b */ /* 0x000f2e0000004200 */
[C---:B--2---:R-:W-:Y:S08]  /*6c80*/  HMMA.16816.F32.BF16 R100, R128.reuse, R104, R100 ;  /* 0x000000688064723c */ /* 0x044ff00000041864 */
[C---:B------:R-:W-:Y:S08]  /*6c90*/  HMMA.16816.F32.BF16 R104, R128.reuse, R106, R116 ;  /* 0x0000006a8068723c */ /* 0x040ff00000041874 */
[C---:B------:R-:W-:Y:S08]  /*6ca0*/  HMMA.16816.F32.BF16 R160, R128.reuse, R164, R160 ;  /* 0x000000a480a0723c */ /* 0x040ff000000418a0 */
[C---:B-1----:R-:W-:Y:S08]  /*6cb0*/  HMMA.16816.F32.BF16 R116, R128.reuse, R120, R168 ;  /* 0x000000788074723c */ /* 0x042ff000000418a8 */
        /* <DEDUP_REMOVED lines=9> */
[----:B------:R-:W-:Y:S07]  /*6d50*/  @!P6 BRA `(.L_x_1684) ;  /* 0x000001100000e947 */ /* 0x000fee0003800000 */
        /* <DEDUP_REMOVED lines=11> */
.L_x_1686:
[----:B------:R-:W-:-:S13]  /*6e10*/  ISETP.NE.AND P0, PT, R4, 0x1, PT ;  /* 0x000000010400780c */ /* 0x000fda0003f05270 */
[----:B------:R-:W-:-:S05]  /*6e20*/  @P0 IMAD.HI.U32 R2, R3, c[0x0][0x330], RZ ;  /* 0x0000cc0003020a27 */ /* 0x000fca00078e00ff */
[----:B------:R-:W-:Y:S02]  /*6e30*/  @P0 SHF.R.U32.HI R3, RZ, c[0x0][0x334], R2 ;  /* 0x0000cd00ff030a19 */ /* 0x000fe40000011602 */
.L_x_1687:
[----:B------:R-:W-:Y:S05]  /*6e40*/  BSYNC B0 ;  /* 0x0000000000007941 */ /* 0x000fea0003800000 */
.L_x_1685:
[----:B------:R-:W-:-:S05]  /*6e50*/  IMAD R3, R3, R4, c[0x0][0x32c] ;  /* 0x0000cb0003037624 */ /* 0x000fca00078e0204 */
[----:B------:R-:W-:-:S04]  /*6e60*/  IMNMX R0, R0, R3, PT ;  /* 0x0000000300007217 */ /* 0x000fc80003800200 */
.L_x_1684:
        /* <DEDUP_REMOVED lines=9> */
.L_x_1697:
[----:B------:R-:W-:Y:S01]  /*6f00*/  ISETP.GT.AND P0, PT, R228, R222, PT ;  /* 0x000000dee400720c */ /* 0x000fe20003f04270 */
[----:B------:R-:W-:Y:S04]  /*6f10*/  DEPBAR.LE SB0, 0x0 ;  /* 0x000080000000791a */ /* 0x000fe80000000000 */
[----:B------:R-:W-:Y:S01]  /*6f20*/  WARPSYNC 0xffffffff ;  /* 0xffffffff00007948 */ /* 0x000fe20003800000 */
[----:B------:R-:W-:Y:S01]  /*6f30*/  BAR.SYNC.DEFER_BLOCKING 0x0 ;  /* 0x0000000000007b1d */ /* 0x000fe20000010000 */
[----:B------:R-:W-:Y:S05]  /*6f40*/  IMAD.MOV.U32 R227, RZ, RZ, c[0x0][0x2c4] ;  /* 0x0000b100ffe37624 */ /* 0x000fea00078e00ff */
[----:B------:R-:W-:Y:S01]  /*6f50*/  ISETP.NE.AND P6, PT, R227, 0x1, PT ;  /* 0x00000001e300780c */ /* 0x000fe20003fc5270 */
[----:B------:R-:W-:Y:S01]  /*6f60*/  @!P0 IMAD.WIDE.U32 R4, R222, c[0x0][0x208], RZ ;  /* 0x00008200de048a25 */ /* 0x000fe200078e00ff */
[----:B------:R-:W-:Y:S02]  /*6f70*/  @!P0 SHF.R.S32.HI R0, RZ, 0x1f, R222 ;  /* 0x0000001fff008819 */ /* 0x000fe400000114de */
[----:B------:R-:W-:Y:S01]  /*6f80*/  @!P0 IADD3 R11, P1, R232, 0x40, RZ ;  /* 0x00000040e80b8810 */ /* 0x000fe20007f3e0ff */
[----:B------:R-:W-:Y:S02]  /*6f90*/  @!P0 IMAD.MOV.U32 R6, RZ, RZ, c[0x0][0x208] ;  /* 0x00008200ff068624 */ /* 0x000fe400078e00ff */
[----:B------:R-:W-:Y:S02]  /*6fa0*/  @!P0 IMAD R0, R0, c[0x0][0x208], RZ ;  /* 0x0000820000008a24 */ /* 0x000fe400078e02ff */
[----:B------:R-:W-:Y:S02]  /*6fb0*/  @!P0 IMAD.SHL.U32 R3, R4, 0x40, RZ ;  /* 0x0000004004038824 */ /* 0x000fe400078e00ff */
[----:B------:R-:W-:Y:S02]  /*6fc0*/  @!P0 IMAD R0, R222, c[0x0][0x20c], R0 ;  /* 0x00008300de008a24 */ /* 0x000fe400078e0200 */
[----:B------:R-:W-:Y:S02]  /*6fd0*/  @!P0 IMAD.X R12, RZ, RZ, R234, P1 ;  /* 0x000000ffff0c8224 */ /* 0x000fe400008e06ea */
[----:B------:R-:W-:Y:S01]  /*6fe0*/  @!P0 IMAD.IADD R0, R5, 0x1, R0 ;  /* 0x0000000105008824 */ /* 0x000fe200078e0200 */
[----:B------:R-:W-:Y:S01]  /*6ff0*/  @!P0 LEA R5, P1, R6, R3, 0x5 ;  /* 0x0000000306058211 */ /* 0x000fe200078228ff */
[----:B------:R-:W-:Y:S01]  /*7000*/  LDSM.16.M88.4 R32, [R198] ;  /* 0x00000000c620783b */ /* 0x000fe20000000200 */
[----:B------:R-:W-:Y:S02]  /*7010*/  ULDC UR4, c[0x0][0x324] ;  /* 0x0000c90000047ab9 */ /* 0x000fe40000000800 */
[----:B------:R-:W-:Y:S01]  /*7020*/  @!P0 SHF.L.U64.HI R0, R4, 0x6, R0 ;  /* 0x0000000604008819 */ /* 0x000fe20000010200 */
[----:B------:R-:W-:Y:S01]  /*7030*/  @!P0 IMAD.MOV.U32 R4, RZ, RZ, c[0x0][0x20c] ;  /* 0x00008300ff048624 */ /* 0x000fe200078e00ff */
[----:B------:R-:W-:Y:S01]  /*7040*/  ULOP3.LUT UR4, URZ, UR4, URZ, 0x33, !UPT ;  /* 0x000000043f047292 */ /* 0x000fe2000f8e333f */
[----:B------:R-:W-:Y:S03]  /*7050*/  LDSM.16.M88.4 R16, [R159+0x800] ;  /* 0x000800009f10783b */ /* 0x000fe60000000200 */
[----:B------:R-:W-:Y:S02]  /*7060*/  @!P0 LEA.HI.X R4, R6, R0, R4, 0x5, P1 ;  /* 0x0000000006048211 */ /* 0x000fe400008f2c04 */
[C---:B------:R-:W-:Y:S01]  /*7070*/  @!P0 IADD3 R6, P1, R3.reuse, R232, RZ ;  /* 0x000000e803068210 */ /* 0x040fe20007f3e0ff */
[----:B------:R-:W-:Y:S04]  /*7080*/  LDSM.16.M88.4 R24, [R159+0x1000] ;  /* 0x001000009f18783b */ /* 0x000fe80000000200 */
[C---:B------:R-:W-:Y:S01]  /*7090*/  @!P0 IMAD.X R8, R0.reuse, 0x1, R234, P1 ;  /* 0x0000000100088824 */ /* 0x040fe200008e06ea */
[----:B------:R-:W-:Y:S01]  /*70a0*/  @!P0 IADD3 R7, P1, R3, R11, RZ ;  /* 0x0000000b03078210 */ /* 0x000fe20007f3e0ff */
[----:B------:R-:W-:Y:S04]  /*70b0*/  LDSM.16.M88.4 R168, [R159+0x1800] ;  /* 0x001800009fa8783b */ /* 0x000fe80000000200 */
[----:B------:R-:W-:Y:S01]  /*70c0*/  @!P0 IMAD.X R9, R0, 0x1, R12, P1 ;  /* 0x0000000100098824 */ /* 0x000fe200008e060c */
[C---:B------:R-:W-:Y:S01]  /*70d0*/  @!P0 LEA R218, P1, R6.reuse, c[0x0][0x1f8], 0x1 ;  /* 0x00007e0006da8a11 */ /* 0x040fe200078208ff */
[----:B------:R-:W-:Y:S03]  /*70e0*/  LDSM.16.M88.4 R172, [R199] ;  /* 0x00000000c7ac783b */ /* 0x000fe60000000200 */
[----:B------:R-:W-:Y:S02]  /*70f0*/  @!P0 LEA.HI.X R219, R6, c[0x0][0x1fc], R8, 0x1, P1 ;  /* 0x00007f0006db8a11 */ /* 0x000fe400008f0c08 */
[C---:B------:R-:W-:Y:S01]  /*7100*/  @!P0 LEA R28, P1, R7.reuse, c[0x0][0x1f8], 0x1 ;  /* 0x00007e00071c8a11 */ /* 0x040fe200078208ff */
[----:B------:R-:W-:Y:S03]  /*7110*/  LDSM.16.M88.4 R176, [R202] ;  /* 0x00000000cab0783b */ /* 0x000fe60000000200 */
[----:B------:R-:W-:Y:S02]  /*7120*/  @!P0 LEA.HI.X R29, R7, c[0x0][0x1fc], R9, 0x1, P1 ;  /* 0x00007f00071d8a11 */ /* 0x000fe400008f0c09 */
[----:B------:R-:W-:Y:S01]  /*7130*/  @!P0 IADD3 R8, P1, R232, 0x80, RZ ;  /* 0x00000080e8088810 */ /* 0x000fe20007f3e0ff */
[----:B------:R-:W-:Y:S04]  /*7140*/  LDSM.16.M88.4 R180, [R217] ;  /* 0x00000000d9b4783b */ /* 0x000fe80000000200 */
[----:B------:R-:W-:Y:S01]  /*7150*/  @!P0 IMAD.X R10, RZ, RZ, R234, P1 ;  /* 0x000000ffff0a8224 */ /* 0x000fe200008e06ea */
[CC--:B------:R-:W-:Y:S01]  /*7160*/  @!P0 IADD3 R6, P1, R3.reuse, R8.reuse, RZ ;  /* 0x0000000803068210 */ /* 0x0c0fe20007f3e0ff */
[----:B------:R-:W-:Y:S04]  /*7170*/  LDSM.16.M88.4 R184, [R216] ;  /* 0x00000000d8b8783b */ /* 0x000fe80000000200 */
[----:B------:R-:W-:Y:S01]  /*7180*/  @!P0 IMAD.X R7, R0, 0x1, R10, P1 ;  /* 0x0000000100078824 */ /* 0x000fe200008e060a */
[C---:B------:R-:W-:Y:S01]  /*7190*/  @!P0 LEA R14, P1, R6.reuse, c[0x0][0x1f8], 0x1 ;  /* 0x00007e00060e8a11 */ /* 0x040fe200078208ff */
[----:B------:R-:W-:Y:S03]  /*71a0*/  LDSM.16.M88.4 R188, [R215] ;  /* 0x00000000d7bc783b */ /* 0x000fe60000000200 */
[----:B------:R-:W-:Y:S02]  /*71b0*/  @!P0 LEA.HI.X R15, R6, c[0x0][0x1fc], R7, 0x1, P1 ;  /* 0x00007f00060f8a11 */ /* 0x000fe400008f0c07 */
[----:B------:R-:W-:Y:S01]  /*71c0*/  @!P0 IADD3 R7, P1, R232, 0xc0, RZ ;  /* 0x000000c0e8078810 */ /* 0x000fe20007f3e0ff */
[----:B------:R-:W2:Y:S04]  /*71d0*/  LDL R226, [R1+0x14] ;  /* 0x0000140001e27983 */ /* 0x000ea80000100800 */
[----:B------:R-:W-:Y:S01]  /*71e0*/  @!P0 IMAD.X R9, RZ, RZ, R234, P1 ;  /* 0x000000ffff098224 */ /* 0x000fe200008e06ea */
[----:B------:R-:W-:Y:S05]  /*71f0*/  @!P0 IADD3 R3, P1, R3, R7, RZ ;  /* 0x0000000703038210 */ /* 0x000fea0007f3e0ff */
[--C-:B------:R-:W-:Y:S01]  /*7200*/  @!P0 IMAD.X R0, R0, 0x1, R9.reuse, P1 ;  /* 0x0000000100008824 */ /* 0x100fe200008e0609 */
[C---:B------:R-:W-:Y:S04]  /*7210*/  @!P0 LEA R22, P1, R3.reuse, c[0x0][0x1f8], 0x1 ;  /* 0x00007e0003168a11 */ /* 0x040fe800078208ff */
[----:B------:R-:W-:Y:S02]  /*7220*/  @!P0 LEA.HI.X R23, R3, c[0x0][0x1fc], R0, 0x1, P1 ;  /* 0x00007f0003178a11 */ /* 0x000fe400008f0c00 */
[C---:B------:R-:W-:Y:S05]  /*7230*/  @!P0 IADD3 R3, P1, R5.reuse, R11, RZ ;  /* 0x0000000b05038210 */ /* 0x040fea0007f3e0ff */
[C---:B------:R-:W-:Y:S01]  /*7240*/  @!P0 IMAD.X R11, R4.reuse, 0x1, R12, P1 ;  /* 0x00000001040b8824 */ /* 0x040fe200008e060c */
[C---:B------:R-:W-:Y:S05]  /*7250*/  @!P0 IADD3 R6, P1, R5.reuse, R8, RZ ;  /* 0x0000000805068210 */ /* 0x040fea0007f3e0ff */
[C---:B------:R-:W-:Y:S01]  /*7260*/  @!P0 IMAD.X R10, R4.reuse, 0x1, R10, P1 ;  /* 0x00000001040a8824 */ /* 0x040fe200008e060a */
[C---:B------:R-:W-:Y:S05]  /*7270*/  @!P0 IADD3 R7, P1, R5.reuse, R7, RZ ;  /* 0x0000000705078210 */ /* 0x040fea0007f3e0ff */
[C---:B------:R-:W-:Y:S01]  /*7280*/  @!P0 IMAD.X R9, R4.reuse, 0x1, R9, P1 ;  /* 0x0000000104098824 */ /* 0x040fe200008e0609 */
[----:B------:R-:W-:Y:S05]  /*7290*/  @!P0 IADD3 R0, P1, R5, R232, RZ ;  /* 0x000000e805008210 */ /* 0x000fea0007f3e0ff */
[----:B------:R-:W-:Y:S01]  /*72a0*/  @!P0 IMAD.X R4, R4, 0x1, R234, P1 ;  /* 0x0000000104048824 */ /* 0x000fe200008e06ea */
[C---:B------:R-:W-:Y:S04]  /*72b0*/  @!P0 LEA R12, P1, R0.reuse, c[0x0][0x1f8], 0x1 ;  /* 0x00007e00000c8a11 */ /* 0x040fe800078208ff */
[----:B------:R-:W-:Y:S02]  /*72c0*/  @!P0 LEA.HI.X R13, R0, c[0x0][0x1fc], R4, 0x1, P1 ;  /* 0x00007f00000d8a11 */ /* 0x000fe400008f0c04 */
[C---:B------:R-:W-:Y:S04]  /*72d0*/  @!P0 LEA R20, P1, R3.reuse, c[0x0][0x1f8], 0x1 ;  /* 0x00007e0003148a11 */ /* 0x040fe800078208ff */
[----:B------:R-:W-:Y:S02]  /*72e0*/  @!P0 LEA.HI.X R21, R3, c[0x0][0x1fc], R11, 0x1, P1 ;  /* 0x00007f0003158a11 */ /* 0x000fe400008f0c0b */
[C---:B------:R-:W-:Y:S04]  /*72f0*/  @!P0 LEA R30, P1, R6.reuse, c[0x0][0x1f8], 0x1 ;  /* 0x00007e00061e8a11 */ /* 0x040fe800078208ff */
[----:B------:R-:W-:Y:S02]  /*7300*/  @!P0 LEA.HI.X R31, R6, c[0x0][0x1fc], R10, 0x1, P1 ;  /* 0x00007f00061f8a11 */ /* 0x000fe400008f0c0a */
[C---:B------:R-:W-:Y:S04]  /*7310*/  @!P0 LEA R220, P1, R7.reuse, c[0x0][0x1f8], 0x1 ;  /* 0x00007e0007dc8a11 */ /* 0x040fe800078208ff */
[----:B------:R-:W-:Y:S02]  /*7320*/  @!P0 LEA.HI.X R221, R7, c[0x0][0x1fc], R9, 0x1, P1 ;  /* 0x00007f0007dd8a11 */ /* 0x000fe400008f0c09 */
[----:B------:R-:W1:Y:S05]  /*7330*/  LDSM.16.M88.4 R8, [R159] ;  /* 0x000000009f08783b */ /* 0x000e6a0000000200 */
        /* <DEDUP_REMOVED lines=8> */
[----:B------:R3:W-:Y:S05]  /*73c0*/  @!P0 LDGSTS.E.BYPASS.LTC128B.128 [R223+0x3100], [R20.64], !P4 ;  /* 0x0310000014df8fae */ /* 0x0007ea000e101d46 */
[----:B------:R4:W-:Y:S01]  /*73d0*/  @!P0 LDGSTS.E.BYPASS.LTC128B.128 [R223+0x5100], [R30.64], !P3 ;  /* 0x051000001edf8fae */ /* 0x0009e2000d901d46 */
[C---:B-1----:R-:W-:Y:S04]  /*73e0*/  HMMA.16816.F32.BF16 R4, R32.reuse, R8, RZ ;  /* 0x000000082004723c */ /* 0x042fe800000418ff */
[----:B------:R1:W-:Y:S01]  /*73f0*/  @!P0 LDGSTS.E.BYPASS.LTC128B.128 [R223+0x7100], [R220.64], !P2 ;  /* 0x07100000dcdf8fae */ /* 0x0003e2000d101d46 */
[C---:B------:R-:W-:Y:S04]  /*7400*/  ISETP.GT.AND P0, PT, R222.reuse, R228, PT ;  /* 0x000000e4de00720c */ /* 0x040fe80003f04270 */
[----:B------:R-:W0:Y:S01]  /*7410*/  LDGDEPBAR ;  /* 0x00000000000079af */ /* 0x000e220000000000 */
[C---:B------:R-:W-:Y:S08]  /*7420*/  HMMA.16816.F32.BF16 R8, R32.reuse, R10, RZ ;  /* 0x0000000a2008723c */ /* 0x040ff000000418ff */
[C---:B-----5:R-:W-:Y:S01]  /*7430*/  HMMA.16816.F32.BF16 R12, R32.reuse, R16, RZ ;  /* 0x00000010200c723c */ /* 0x060fe200000418ff */
[----:B------:R-:W-:Y:S03]  /*7440*/  @P0 IADD3 R0, R222, -0x1, RZ ;  /* 0xffffffffde000810 */ /* 0x000fe60007ffe0ff */
[----:B------:R-:W-:Y:S01]  /*7450*/  @P0 IMAD.MOV.U32 R158, RZ, RZ, c[0x0][0x1e4] ;  /* 0x00007900ff9e0624 */ /* 0x000fe200078e00ff */
[----:B------:R-:W-:Y:S03]  /*7460*/  @P0 SHF.R.S32.HI R3, RZ, 0x1f, R0 ;  /* 0x0000001fff030819 */ /* 0x000fe60000011400 */
[C---:B------:R-:W-:Y:S04]  /*7470*/  HMMA.16816.F32.BF16 R16, R32.reuse, R18, RZ ;  /* 0x000000122010723c */ /* 0x040fe800000418ff */
[----:B------:R-:W-:Y:S04]  /*7480*/  @P0 IMAD R3, R3, c[0x0][0x1e0], RZ ;  /* 0x0000780003030a24 */ /* 0x000fe800078e02ff */
[C---:B---3--:R-:W-:Y:S01]  /*7490*/  HMMA.16816.F32.BF16 R20, R32.reuse, R24, RZ ;  /* 0x000000182014723c */ /* 0x048fe200000418ff */
[C---:B------:R-:W-:Y:S07]  /*74a0*/  @P0 IMAD R3, R0.reuse, c[0x0][0x1e4], R3 ;  /* 0x0000790000030a24 */ /* 0x040fee00078e0203 */
[C---:B------:R-:W-:Y:S08]  /*74b0*/  HMMA.16816.F32.BF16 R24, R32.reuse, R26, RZ ;  /* 0x0000001a2018723c */ /* 0x040ff000000418ff */
[C---:B----4-:R-:W-:Y:S07]  /*74c0*/  HMMA.16816.F32.BF16 R28, R32.reuse, R168, RZ ;  /* 0x000000a8201c723c */ /* 0x050fee00000418ff */
[----:B------:R-:W-:Y:S01]  /*74d0*/  @P0 IMAD.WIDE.U32 R168, R0, c[0x0][0x1e0], RZ ;  /* 0x0000780000a80a25 */ /* 0x000fe200078e00ff */
[----:B------:R-:W-:Y:S04]  /*74e0*/  HMMA.16816.F32.BF16 R32, R32, R170, RZ ;  /* 0x000000aa2020723c */ /* 0x000fe800000418ff */
[----:B------:R-:W-:Y:S02]  /*74f0*/  @P0 IMAD.IADD R3, R169, 0x1, R3 ;  /* 0x00000001a9030824 */ /* 0x000fe400078e0203 */
[C---:B------:R-:W-:Y:S02]  /*7500*/  @P0 IMAD.SHL.U32 R156, R168.reuse, 0x40, RZ ;  /* 0x00000040a89c0824 */ /* 0x040fe400078e00ff */
[C---:B------:R-:W-:Y:S05]  /*7510*/  HMMA.16816.F32.BF16 R4, R172.reuse, R176, R4 ;  /* 0x000000b0ac04723c */ /* 0x040fea0000041804 */
[----:B------:R-:W-:Y:S02]  /*7520*/  @P0 SHF.L.U64.HI R218, R168, 0x6, R3 ;  /* 0x00000006a8da0819 */ /* 0x000fe40000010203 */
[----:B------:R-:W-:Y:S01]  /*7530*/  LDSM.16.M88.4 R168, [R201] ;  /* 0x00000000c9a8783b */ /* 0x000fe20000000200 */
[C---:B------:R-:W-:Y:S04]  /*7540*/  HMMA.16816.F32.BF16 R8, R172.reuse, R178, R8 ;  /* 0x000000b2ac08723c */ /* 0x040fe80000041808 */
[----:B------:R-:W-:Y:S01]  /*7550*/  LDSM.16.M88.4 R176, [R197+0x800] ;  /* 0x00080000c5b0783b */ /* 0x000fe20000000200 */
[----:B------:R-:W-:Y:S03]  /*7560*/  @P0 IADD3 R0, P1, R156, R230, RZ ;  /* 0x000000e69c000210 */ /* 0x000fe60007f3e0ff */
[C---:B------:R-:W-:Y:S04]  /*7570*/  HMMA.16816.F32.BF16 R12, R172.reuse, R180, R12 ;  /* 0x000000b4ac0c723c */ /* 0x040fe8000004180c */
[----:B------:R-:W-:Y:S01]  /*7580*/  @P0 IMAD.X R3, R218, 0x1, R229, P1 ;  /* 0x00000001da030824 */ /* 0x000fe200008e06e5 */
[C---:B-1----:R-:W-:Y:S03]  /*7590*/  @P0 LEA R220, P1, R0.reuse, c[0x0][0x1c8], 0x1 ;  /* 0x0000720000dc0a11 */ /* 0x042fe600078208ff */
[C---:B------:R-:W-:Y:S04]  /*75a0*/  HMMA.16816.F32.BF16 R16, R172.reuse, R182, R16 ;  /* 0x000000b6ac10723c */ /* 0x040fe80000041810 */
[----:B------:R-:W-:Y:S02]  /*75b0*/  @P0 LEA.HI.X R221, R0, c[0x0][0x1cc], R3, 0x1, P1 ;  /* 0x0000730000dd0a11 */ /* 0x000fe400008f0c03 */
[----:B------:R-:W-:Y:S02]  /*75c0*/  @P0 IADD3 R219, P1, R230, 0x40, RZ ;  /* 0x00000040e6db0810 */ /* 0x000fe40007f3e0ff */
[C---:B------:R-:W-:Y:S04]  /*75d0*/  HMMA.16816.F32.BF16 R20, R172.reuse, R184, R20 ;  /* 0x000000b8ac14723c */ /* 0x040fe80000041814 */
[----:B------:R-:W-:Y:S01]  /*75e0*/  @P0 IMAD.X R224, RZ, RZ, R229, P1 ;  /* 0x000000ffffe00224 */ /* 0x000fe200008e06e5 */
[-C--:B------:R-:W-:Y:S03]  /*75f0*/  @P0 IADD3 R0, P1, R156, R219.reuse, RZ ;  /* 0x000000db9c000210 */ /* 0x080fe60007f3e0ff */
[C---:B------:R-:W-:Y:S04]  /*7600*/  HMMA.16816.F32.BF16 R24, R172.reuse, R186, R24 ;  /* 0x000000baac18723c */ /* 0x040fe80000041818 */
[----:B------:R-:W-:Y:S01]  /*7610*/  @P0 IMAD.X R3, R218, 0x1, R224, P1 ;  /* 0x00000001da030824 */ /* 0x000fe200008e06e0 */
[C---:B------:R-:W-:Y:S03]  /*7620*/  @P0 LEA R182, P1, R0.reuse, c[0x0][0x1c8], 0x1 ;  /* 0x0000720000b60a11 */ /* 0x040fe600078208ff */
[C---:B------:R-:W-:Y:S04]  /*7630*/  HMMA.16816.F32.BF16 R28, R172.reuse, R188, R28 ;  /* 0x000000bcac1c723c */ /* 0x040fe8000004181c */
[----:B------:R-:W-:Y:S02]  /*7640*/  @P0 LEA.HI.X R183, R0, c[0x0][0x1cc], R3, 0x1, P1 ;  /* 0x0000730000b70a11 */ /* 0x000fe400008f0c03 */
[----:B------:R-:W-:Y:S02]  /*7650*/  @P0 IADD3 R180, P1, R230, 0x80, RZ ;  /* 0x00000080e6b40810 */ /* 0x000fe40007f3e0ff */
[----:B------:R-:W-:Y:S01]  /*7660*/  HMMA.16816.F32.BF16 R32, R172, R190, R32 ;  /* 0x000000beac20723c */ /* 0x000fe20000041820 */
[----:B------:R-:W1:Y:S03]  /*7670*/  LDSM.16.M88.4 R172, [R197] ;  /* 0x00000000c5ac783b */ /* 0x000e660000000200 */
[----:B------:R-:W-:Y:S01]  /*7680*/  @P0 IMAD.X R181, RZ, RZ, R229, P1 ;  /* 0x000000ffffb50224 */ /* 0x000fe200008e06e5 */
[----:B------:R-:W-:Y:S07]  /*7690*/  @P0 IADD3 R0, P1, R156, R180, RZ ;  /* 0x000000b49c000210 */ /* 0x000fee0007f3e0ff */
[----:B------:R-:W-:Y:S01]  /*76a0*/  @P0 IMAD.X R3, R218, 0x1, R181, P1 ;  /* 0x00000001da030824 */ /* 0x000fe200008e06b5 */
[C---:B------:R-:W-:Y:S04]  /*76b0*/  @P0 LEA R188, P1, R0.reuse, c[0x0][0x1c8], 0x1 ;  /* 0x0000720000bc0a11 */ /* 0x040fe800078208ff */
[----:B------:R-:W-:Y:S01]  /*76c0*/  @P0 LEA.HI.X R189, R0, c[0x0][0x1cc], R3, 0x1, P1 ;  /* 0x0000730000bd0a11 */ /* 0x000fe200008f0c03 */
[----:B------:R-:W-:Y:S05]  /*76d0*/  @P0 IMAD.MOV.U32 R0, RZ, RZ, c[0x0][0x1e0] ;  /* 0x00007800ff000624 */ /* 0x000fea00078e00ff */
[C---:B------:R-:W-:Y:S04]  /*76e0*/  @P0 LEA R3, P1, R0.reuse, R156, 0x5 ;  /* 0x0000009c00030211 */ /* 0x040fe800078228ff */
[----:B------:R-:W-:Y:S02]  /*76f0*/  @P0 LEA.HI.X R0, R0, R218, R158, 0x5, P1 ;  /* 0x000000da00000211 */ /* 0x000fe400008f2c9e */
[----:B------:R-:W-:Y:S01]  /*7700*/  @P0 IADD3 R158, P1, R230, 0xc0, RZ ;  /* 0x000000c0e69e0810 */ /* 0x000fe20007f3e0ff */
[C---:B-1----:R-:W-:Y:S08]  /*7710*/  HMMA.16816.F32.BF16 R4, R168.reuse, R172, R4 ;  /* 0x000000aca804723c */ /* 0x042ff00000041804 */
[C---:B------:R-:W-:Y:S01]  /*7720*/  HMMA.16816.F32.BF16 R8, R168.reuse, R174, R8 ;  /* 0x000000aea808723c */ /* 0x040fe20000041808 */
[----:B------:R-:W1:Y:S07]  /*7730*/  LDSM.16.M88.4 R172, [R197+0x1000] ;  /* 0x00100000c5ac783b */ /* 0x000e6e0000000200 */
[C---:B------:R-:W-:Y:S08]  /*7740*/  HMMA.16816.F32.BF16 R12, R168.reuse, R176, R12 ;  /* 0x000000b0a80c723c */ /* 0x040ff0000004180c */
[C---:B------:R-:W-:Y:S01]  /*7750*/  HMMA.16816.F32.BF16 R16, R168.reuse, R178, R16 ;  /* 0x000000b2a810723c */ /* 0x040fe20000041810 */
[----:B------:R-:W3:Y:S07]  /*7760*/  LDSM.16.M88.4 R176, [R197+0x1800] ;  /* 0x00180000c5b0783b */ /* 0x000eee0000000200 */
[C---:B-1----:R-:W-:Y:S08]  /*7770*/  HMMA.16816.F32.BF16 R20, R168.reuse, R172, R20 ;  /* 0x000000aca814723c */ /* 0x042ff00000041814 */
[C---:B------:R-:W-:Y:S01]  /*7780*/  HMMA.16816.F32.BF16 R24, R168.reuse, R174, R24 ;  /* 0x000000aea818723c */ /* 0x040fe20000041818 */
[----:B------:R-:W-:Y:S07]  /*7790*/  LDSM.16.M88.4 R172, [R194] ;  /* 0x00000000c2ac783b */ /* 0x000fee0000000200 */
[C---:B---3--:R-:W-:Y:S08]  /*77a0*/  HMMA.16816.F32.BF16 R28, R168.reuse, R176, R28 ;  /* 0x000000b0a81c723c */ /* 0x048ff0000004181c */
[----:B------:R-:W-:Y:S01]  /*77b0*/  HMMA.16816.F32.BF16 R32, R168, R178, R32 ;  /* 0x000000b2a820723c */ /* 0x000fe20000041820 */
[----:B------:R-:W1:Y:S05]  /*77c0*/  LDSM.16.M88.4 R168, [R200] ;  /* 0x00000000c8a8783b */ /* 0x000e6a0000000200 */
[----:B------:R-:W3:Y:S02]  /*77d0*/  LDSM.16.M88.4 R176, [R194+0x800] ;  /* 0x00080000c2b0783b */ /* 0x000ee40000000200 */
[C---:B-1----:R-:W-:Y:S08]  /*77e0*/  HMMA.16816.F32.BF16 R4, R168.reuse, R172, R4 ;  /* 0x000000aca804723c */ /* 0x042ff00000041804 */
[C---:B------:R-:W-:Y:S01]  /*77f0*/  HMMA.16816.F32.BF16 R8, R168.reuse, R174, R8 ;  /* 0x000000aea808723c */ /* 0x040fe20000041808 */
[----:B------:R-:W1:Y:S07]  /*7800*/  LDSM.16.M88.4 R172, [R194+0x1000] ;  /* 0x00100000c2ac783b */ /* 0x000e6e0000000200 */
[C---:B---3--:R-:W-:Y:S08]  /*7810*/  HMMA.16816.F32.BF16 R12, R168.reuse, R176, R12 ;  /* 0x000000b0a80c723c */ /* 0x048ff0000004180c */
[C---:B------:R-:W-:Y:S01]  /*7820*/  HMMA.16816.F32.BF16 R16, R168.reuse, R178, R16 ;  /* 0x000000b2a810723c */ /* 0x040fe20000041810 */
[----:B------:R-:W3:Y:S07]  /*7830*/  LDSM.16.M88.4 R176, [R194+0x1800] ;  /* 0x00180000c2b0783b */ /* 0x000eee0000000200 */
[C---:B-1----:R-:W-:Y:S08]  /*7840*/  HMMA.16816.F32.BF16 R20, R168.reuse, R172, R20 ;  /* 0x000000aca814723c */ /* 0x042ff00000041814 */
[C---:B------:R-:W-:Y:S01]  /*7850*/  HMMA.16816.F32.BF16 R24, R168.reuse, R174, R24 ;  /* 0x000000aea818723c */ /* 0x040fe20000041818 */
[----:B------:R-:W-:Y:S07]  /*7860*/  LDSM.16.M88.4 R172, [R159+0x2000] ;  /* 0x002000009fac783b */ /* 0x000fee0000000200 */
[C---:B---3--:R-:W-:Y:S08]  /*7870*/  HMMA.16816.F32.BF16 R28, R168.reuse, R176, R28 ;  /* 0x000000b0a81c723c */ /* 0x048ff0000004181c */
[----:B------:R-:W-:Y:S01]  /*7880*/  HMMA.16816.F32.BF16 R32, R168, R178, R32 ;  /* 0x000000b2a820723c */ /* 0x000fe20000041820 */
[----:B------:R-:W1:Y:S05]  /*7890*/  LDSM.16.M88.4 R168, [R198+0x4000] ;  /* 0x00400000c6a8783b */ /* 0x000e6a0000000200 */
        /* <DEDUP_REMOVED lines=9> */
[----:B------:R-:W-:Y:S07]  /*7930*/  LDSM.16.M88.4 R172, [R214] ;  /* 0x00000000d6ac783b */ /* 0x000fee0000000200 */
[C---:B---3--:R-:W-:Y:S08]  /*7940*/  HMMA.16816.F32.BF16 R28, R168.reuse, R176, R28 ;  /* 0x000000b0a81c723c */ /* 0x048ff0000004181c */
[----:B------:R-:W-:Y:S01]  /*7950*/  HMMA.16816.F32.BF16 R32, R168, R178, R32 ;  /* 0x000000b2a820723c */ /* 0x000fe20000041820 */
[----:B------:R-:W1:Y:S05]  /*7960*/  LDSM.16.M88.4 R168, [R199+0x4000] ;  /* 0x00400000c7a8783b */ /* 0x000e6a0000000200 */
[----:B------:R-:W3:Y:S02]  /*7970*/  LDSM.16.M88.4 R176, [R213] ;  /* 0x00000000d5b0783b */ /* 0x000ee40000000200 */
[C---:B-1----:R-:W-:Y:S08]  /*7980*/  HMMA.16816.F32.BF16 R4, R168.reuse, R172, R4 ;  /* 0x000000aca804723c */ /* 0x042ff00000041804 */
[C---:B------:R-:W-:Y:S01]  /*7990*/  HMMA.16816.F32.BF16 R8, R168.reuse, R174, R8 ;  /* 0x000000aea808723c */ /* 0x040fe20000041808 */
[----:B------:R-:W1:Y:S07]  /*79a0*/  LDSM.16.M88.4 R172, [R212] ;  /* 0x00000000d4ac783b */ /* 0x000e6e0000000200 */
[C---:B---3--:R-:W-:Y:S08]  /*79b0*/  HMMA.16816.F32.BF16 R12, R168.reuse, R176, R12 ;  /* 0x000000b0a80c723c */ /* 0x048ff0000004180c */
[C---:B------:R-:W-:Y:S01]  /*79c0*/  HMMA.16816.F32.BF16 R16, R168.reuse, R178, R16 ;  /* 0x000000b2a810723c */ /* 0x040fe20000041810 */
[----:B------:R-:W3:Y:S07]  /*79d0*/  LDSM.16.M88.4 R176, [R211] ;  /* 0x00000000d3b0783b */ /* 0x000eee0000000200 */
        /* <DEDUP_REMOVED lines=129> */
[----:B------:R-:W3:Y:S01]  /*81f0*/  LDSM.16.M88.4 R176, [R194+0x7800] ;  /* 0x00780000c2b0783b */ /* 0x000ee20000000200 */
[----:B------:R-:W-:Y:S04]  /*8200*/  DEPBAR.LE SB0, 0x0 ;  /* 0x000080000000791a */ /* 0x000fe80000000000 */
[----:B------:R-:W-:Y:S02]  /*8210*/  BAR.SYNC.DEFER_BLOCKING 0x0 ;  /* 0x0000000000007b1d */ /* 0x000fe40000010000 */
[C---:B-1----:R-:W-:Y:S04]  /*8220*/  HMMA.16816.F32.BF16 R20, R168.reuse, R172, R20 ;  /* 0x000000aca814723c */ /* 0x042fe80000041814 */
[----:B------:R-:W-:Y:S01]  /*8230*/  @!PT LDS RZ, [RZ] ;  /* 0x00000000fffff984 */ /* 0x000fe20000000800 */
[----:B------:R-:W-:Y:S01]  /*8240*/  @!PT LDS RZ, [RZ] ;  /* 0x00000000fffff984 */ /* 0x000fe20000000800 */
[----:B------:R-:W-:Y:S01]  /*8250*/  @!PT LDS RZ, [RZ] ;  /* 0x00000000fffff984 */ /* 0x000fe20000000800 */
[----:B------:R1:W-:Y:S03]  /*8260*/  @P0 LDGSTS.E.BYPASS.LTC128B.128 [R223+0x8100], [R220.64], !P5 ;  /* 0x08100000dcdf0fae */ /* 0x0003e6000e901d46 */
[----:B------:R-:W-:Y:S01]  /*8270*/  @P0 IMAD.X R172, RZ, RZ, R229, P1 ;  /* 0x000000ffffac0224 */ /* 0x000fe200008e06e5 */
[----:B------:R-:W-:Y:S01]  /*8280*/  @P0 IADD3 R156, P1, R156, R158, RZ ;  /* 0x0000009e9c9c0210 */ /* 0x000fe20007f3e0ff */
[C---:B------:R-:W-:Y:S01]  /*8290*/  HMMA.16816.F32.BF16 R24, R168.reuse, R174, R24 ;  /* 0x000000aea818723c */ /* 0x040fe20000041818 */
[----:B------:R4:W-:Y:S03]  /*82a0*/  @P0 LDGSTS.E.BYPASS.LTC128B.128 [R223+0xa100], [R182.64], !P4 ;  /* 0x0a100000b6df0fae */ /* 0x0009e6000e101d46 */
[----:B------:R-:W-:Y:S01]  /*82b0*/  @P0 IMAD.X R173, R218, 0x1, R172, P1 ;  /* 0x00000001daad0824 */ /* 0x000fe200008e06ac */
[C---:B------:R-:W-:Y:S01]  /*82c0*/  @P0 LEA R184, P1, R156.reuse, c[0x0][0x1c8], 0x1 ;  /* 0x000072009cb80a11 */ /* 0x040fe200078208ff */
[----:B------:R1:W-:Y:S02]  /*82d0*/  @P0 LDGSTS.E.BYPASS.LTC128B.128 [R223+0xc100], [R188.64], !P3 ;  /* 0x0c100000bcdf0fae */ /* 0x0003e4000d901d46 */
[C---:B---3--:R-:W-:Y:S04]  /*82e0*/  HMMA.16816.F32.BF16 R28, R168.reuse, R176, R28 ;  /* 0x000000b0a81c723c */ /* 0x048fe8000004181c */
[----:B------:R-:W-:Y:S02]  /*82f0*/  @P0 LEA.HI.X R185, R156, c[0x0][0x1cc], R173, 0x1, P1 ;  /* 0x000073009cb90a11 */ /* 0x000fe400008f0cad */
[C---:B------:R-:W-:Y:S02]  /*8300*/  @P0 IADD3 R156, P1, R3.reuse, R230, RZ ;  /* 0x000000e6039c0210 */ /* 0x040fe40007f3e0ff */
[----:B------:R-:W-:Y:S01]  /*8310*/  HMMA.16816.F32.BF16 R32, R168, R178, R32 ;  /* 0x000000b2a820723c */ /* 0x000fe20000041820 */
[----:B------:R1:W-:Y:S03]  /*8320*/  @P0 LDGSTS.E.BYPASS.LTC128B.128 [R223+0xe100], [R184.64], !P2 ;  /* 0x0e100000b8df0fae */ /* 0x0003e6000d101d46 */
[----:B------:R-:W-:Y:S01]  /*8330*/  @P0 IMAD.X R173, R0, 0x1, R229, P1 ;  /* 0x0000000100ad0824 */ /* 0x000fe200008e06e5 */
[C---:B----4-:R-:W-:Y:S04]  /*8340*/  @P0 LEA R182, P1, R156.reuse, c[0x0][0x1c8], 0x1 ;  /* 0x000072009cb60a11 */ /* 0x050fe800078208ff */
[----:B------:R-:W-:Y:S03]  /*8350*/  @P0 LEA.HI.X R183, R156, c[0x0][0x1cc], R173, 0x1, P1 ;  /* 0x000073009cb70a11 */ /* 0x000fe600008f0cad */
[C---:B------:R-:W-:Y:S02]  /*8360*/  @P0 IADD3 R156, P1, R3.reuse, R219, RZ ;  /* 0x000000db039c0210 */ /* 0x040fe40007f3e0ff */
[----:B------:R1:W-:Y:S03]  /*8370*/  @P0 LDGSTS.E.BYPASS.LTC128B.128 [R223+0x9100], [R182.64], !P5 ;  /* 0x09100000b6df0fae */ /* 0x0003e6000e901d46 */
[----:B------:R-:W-:Y:S01]  /*8380*/  @P0 IMAD.X R173, R0, 0x1, R224, P1 ;  /* 0x0000000100ad0824 */ /* 0x000fe200008e06e0 */
[C---:B------:R-:W-:Y:S04]  /*8390*/  @P0 LEA R186, P1, R156.reuse, c[0x0][0x1c8], 0x1 ;  /* 0x000072009cba0a11 */ /* 0x040fe800078208ff */
[----:B------:R-:W-:Y:S02]  /*83a0*/  @P0 LEA.HI.X R187, R156, c[0x0][0x1cc], R173, 0x1, P1 ;  /* 0x000073009cbb0a11 */ /* 0x000fe400008f0cad */
[C---:B------:R-:W-:Y:S03]  /*83b0*/  @P0 IADD3 R156, P1, R3.reuse, R180, RZ ;  /* 0x000000b4039c0210 */ /* 0x040fe60007f3e0ff */
[----:B------:R1:W-:Y:S02]  /*83c0*/  @P0 LDGSTS.E.BYPASS.LTC128B.128 [R223+0xb100], [R186.64], !P4 ;  /* 0x0b100000badf0fae */ /* 0x0003e4000e101d46 */
[----:B------:R-:W-:Y:S01]  /*83d0*/  @P0 IMAD.X R173, R0, 0x1, R181, P1 ;  /* 0x0000000100ad0824 */ /* 0x000fe200008e06b5 */
[----:B------:R-:W-:Y:S01]  /*83e0*/  @P0 IADD3 R3, P1, R3, R158, RZ ;  /* 0x0000009e03030210 */ /* 0x000fe20007f3e0ff */
[----:B------:R-:W-:Y:S04]  /*83f0*/  IMAD.SHL.U32 R158, R222, 0x40, RZ ;  /* 0x00000040de9e7824 */ /* 0x000fe800078e00ff */
[----:B------:R-:W-:Y:S01]  /*8400*/  @P0 IMAD.X R0, R0, 0x1, R172, P1 ;  /* 0x0000000100000824 */ /* 0x000fe200008e06ac */
[----:B------:R-:W-:Y:S01]  /*8410*/  @P0 LEA R180, P1, R156, c[0x0][0x1c8], 0x1 ;  /* 0x000072009cb40a11 */ /* 0x000fe200078208ff */
[----:B--2---:R-:W-:Y:S02]  /*8420*/  IMAD.IADD R172, R226, 0x1, R243 ;  /* 0x00000001e2ac7824 */ /* 0x004fe400078e02f3 */
[----:B------:R-:W-:Y:S01]  /*8430*/  IMAD.MOV.U32 R226, RZ, RZ, c[0x0][0x32c] ;  /* 0x0000cb00ffe27624 */ /* 0x000fe200078e00ff */
[----:B------:R-:W-:Y:S02]  /*8440*/  @P0 LEA.HI.X R181, R156, c[0x0][0x1cc], R173, 0x1, P1 ;  /* 0x000073009cb50a11 */ /* 0x000fe400008f0cad */
[C---:B------:R-:W-:Y:S03]  /*8450*/  @P0 LEA R174, P1, R3.reuse, c[0x0][0x1c8], 0x1 ;  /* 0x0000720003ae0a11 */ /* 0x040fe600078208ff */
[----:B------:R1:W-:Y:S01]  /*8460*/  @P0 LDGSTS.E.BYPASS.LTC128B.128 [R223+0xd100], [R180.64], !P3 ;  /* 0x0d100000b4df0fae */ /* 0x0003e2000d901d46 */
[----:B------:R-:W-:Y:S01]  /*8470*/  @P0 LEA.HI.X R175, R3, c[0x0][0x1cc], R0, 0x1, P1 ;  /* 0x0000730003af0a11 */ /* 0x000fe200008f0c00 */
[----:B------:R-:W-:Y:S04]  /*8480*/  @P6 IMAD.HI.U32 R0, R172, c[0x0][0x2c8], RZ ;  /* 0x0000b200ac006a27 */ /* 0x000fe800078e00ff */
[----:B------:R1:W-:Y:S01]  /*8490*/  @P0 LDGSTS.E.BYPASS.LTC128B.128 [R223+0xf100], [R174.64], !P2 ;  /* 0x0f100000aedf0fae */ /* 0x0003e2000d101d46 */
[----:B------:R-:W-:Y:S02]  /*84a0*/  @P6 SHF.R.U32.HI R172, RZ, c[0x0][0x2cc], R0 ;  /* 0x0000b300ffac6a19 */ /* 0x000fe40000011600 */
[----:B------:R-:W-:Y:S02]  /*84b0*/  ISETP.GE.AND P6, PT, R226, 0x1, PT ;  /* 0x00000001e200780c */ /* 0x000fe40003fc6270 */
[----:B------:R-:W0:Y:S01]  /*84c0*/  LDGDEPBAR ;  /* 0x00000000000079af */ /* 0x000e220000000000 */
[----:B------:R-:W-:Y:S04]  /*84d0*/  IADD3 R0, -R238, 0x1, -R158 ;  /* 0x00000001ee007810 */ /* 0x000fe80007ffe99e */
[----:B------:R-:W-:Y:S01]  /*84e0*/  IADD3 R0, -R241, R0, R240 ;  /* 0x00000000f1007210 */ /* 0x000fe20007ffe1f0 */
[----:B------:R-:W2:Y:S03]  /*84f0*/  SHFL.IDX PT, R156, R172, RZ, 0x1c1f ;  /* 0x001c1fffac9c7589 */ /* 0x000ea600000e0000 */
[C---:B------:R-:W-:Y:S02]  /*8500*/  IADD3 R173, R0.reuse, c[0x0][0x328], RZ ;  /* 0x0000ca0000ad7a10 */ /* 0x040fe40007ffe0ff */
[----:B------:R-:W-:Y:S03]  /*8510*/  IADD3 R171, R0, UR4, RZ ;  /* 0x0000000400ab7c10 */ /* 0x000fe6000fffe0ff */
[--C-:B--2---:R-:W-:Y:S02]  /*8520*/  IMAD.IADD R3, R173, 0x1, R156.reuse ;  /* 0x00000001ad037824 */ /* 0x104fe400078e029c */
[----:B------:R-:W-:Y:S01]  /*8530*/  IMAD.IADD R0, R171, 0x1, R156 ;  /* 0x00000001ab007824 */ /* 0x000fe200078e029c */
[----:B------:R-:W-:-:S05]  /*8540*/  @!P6 BRA `(.L_x_1689) ;  /* 0x000001800000e947 */ /* 0x000fca0003800000 */
[----:B-1----:R-:W-:Y:S01]  /*8550*/  IADD3 R156, -R241, R240, R156 ;  /* 0x000000f0f19c7210 */ /* 0x002fe20007ffe19c */
        /* <DEDUP_REMOVED lines=12> */
.L_x_1691:
[----:B------:R-:W-:Y:S04]  /*8620*/  MOV R168, c[0x0][0x32c] ;  /* 0x0000cb0000a87a02 */ /* 0x000fe80000000f00 */
[----:B------:R-:W-:Y:S11]  /*8630*/  ISETP.NE.AND P0, PT, R168, 0x1, PT ;  /* 0x00000001a800780c */ /* 0x000ff60003f05270 */
[----:B------:R-:W-:Y:S02]  /*8640*/  @!UPT UIADD3 URZ, URZ, URZ, URZ ;  /* 0x0000003f3f3ff290 */ /* 0x000fe4000fffe03f */
[----:B------:R-:W-:Y:S05]  /*8650*/  @P0 IMAD.HI.U32 R168, R156, c[0x0][0x330], RZ ;  /* 0x0000cc009ca80a27 */ /* 0x000fea00078e00ff */
[----:B------:R-:W-:Y:S02]  /*8660*/  @P0 SHF.R.U32.HI R156, RZ, c[0x0][0x334], R168 ;  /* 0x0000cd00ff9c0a19 */ /* 0x000fe400000116a8 */
.L_x_1692:
[----:B------:R-:W-:Y:S05]  /*8670*/  BSYNC B0 ;  /* 0x0000000000007941 */ /* 0x000fea0003800000 */
.L_x_1690:
[----:B------:R-:W-:Y:S04]  /*8680*/  IMAD R156, R156, c[0x0][0x32c], -R158 ;  /* 0x0000cb009c9c7a24 */ /* 0x000fe800078e0a9e */
[----:B------:R-:W-:Y:S05]  /*8690*/  IMAD.IADD R156, R156, 0x1, -R238 ;  /* 0x000000019c9c7824 */ /* 0x000fea00078e0aee */
[----:B------:R-:W-:Y:S02]  /*86a0*/  IMNMX R0, R0, R156, !PT ;  /* 0x0000009c00007217 */ /* 0x000fe40007800200 */
[----:B------:R-:W-:Y:S04]  /*86b0*/  IADD3 R156, R156, c[0x0][0x32c], RZ ;  /* 0x0000cb009c9c7a10 */ /* 0x000fe80007ffe0ff */
[----:B------:R-:W-:Y:S02]  /*86c0*/  IMNMX R3, R3, R156, PT ;  /* 0x0000009c03037217 */ /* 0x000fe40003800200 */
.L_x_1689:
[----:B-1----:R-:W-:Y:S04]  /*86d0*/  ISETP.GT.AND P1, PT, R222, -0x1, PT ;  /* 0xffffffffde00780c */ /* 0x002fe80003f24270 */
[----:B------:R-:W-:Y:S04]  /*86e0*/  ISETP.GT.AND P0, PT, R0, RZ, P1 ;  /* 0x000000ff0000720c */ /* 0x000fe80000f04270 */
[C---:B------:R-:W-:Y:S04]  /*86f0*/  ISETP.LT.OR P0, PT, R3.reuse, 0x1, P0 ;  /* 0x000000010300780c */ /* 0x040fe80000701670 */
[----:B------:R-:W-:Y:S02]  /*8700*/  FSEL R174, R4, -INF , !P0 ;  /* 0xff80000004ae7808 */ /* 0x000fe40004000000 */
[C---:B------:R-:W-:Y:S04]  /*8710*/  ISETP.GT.AND P0, PT, R0.reuse, 0x1, P1 ;  /* 0x000000010000780c */ /* 0x040fe80000f04270 */
[----:B------:R-:W-:Y:S04]  /*8720*/  ISETP.LT.OR P0, PT, R3, 0x2, P0 ;  /* 0x000000020300780c */ /* 0x000fe80000701670 */
[----:B------:R-:W-:Y:S02]  /*8730*/  FSEL R178, R5, -INF , !P0 ;  /* 0xff80000005b27808 */ /* 0x000fe40004000000 */
[----:B------:R-:W-:Y:S04]  /*8740*/  ISETP.GT.AND P0, PT, R0, 0x8, P1 ;  /* 0x000000080000780c */ /* 0x000fe80000f04270 */
        /* <DEDUP_REMOVED lines=38> */
[----:B------:R-:W-:Y:S02]  /*89b0*/  ISETP.GT.AND P0, PT, R0, 0x39, P1 ;  /* 0x000000390000780c */ /* 0x000fe40000f04270 */
[----:B------:R-:W1:Y:S02]  /*89c0*/  SHFL.IDX PT, R0, R172, 0x1, 0x1c1f ;  /* 0x003c1f00ac007f89 */ /* 0x000e6400000e0000 */
[----:B------:R-:W-:Y:S04]  /*89d0*/  ISETP.LT.OR P0, PT, R3, 0x3a, P0 ;  /* 0x0000003a0300780c */ /* 0x000fe80000701670 */
[----:B------:R-:W-:Y:S01]  /*89e0*/  FSEL R5, R33, -INF , !P0 ;  /* 0xff80000021057808 */ /* 0x000fe20004000000 */
[--C-:B-1----:R-:W-:Y:S02]  /*89f0*/  IMAD.IADD R4, R173, 0x1, R0.reuse ;  /* 0x00000001ad047824 */ /* 0x102fe400078e0200 */
        /* <DEDUP_REMOVED lines=15> */
.L_x_1695:
[----:B------:R-:W-:Y:S04]  /*8af0*/  MOV R21, c[0x0][0x32c] ;  /* 0x0000cb0000157a02 */ /* 0x000fe80000000f00 */
[----:B------:R-:W-:Y:S11]  /*8b00*/  ISETP.NE.AND P0, PT, R21, 0x1, PT ;  /* 0x000000011500780c */ /* 0x000ff60003f05270 */
[----:B------:R-:W-:Y:S02]  /*8b10*/  @!UPT UIADD3 URZ, URZ, URZ, URZ ;  /* 0x0000003f3f3ff290 */ /* 0x000fe4000fffe03f */
[----:B------:R-:W-:Y:S05]  /*8b20*/  @P0 IMAD.HI.U32 R21, R0, c[0x0][0x330], RZ ;  /* 0x0000cc0000150a27 */ /* 0x000fea00078e00ff */
[----:B------:R-:W-:Y:S02]  /*8b30*/  @P0 SHF.R.U32.HI R0, RZ, c[0x0][0x334], R21 ;  /* 0x0000cd00ff000a19 */ /* 0x000fe40000011615 */
.L_x_1696:
[----:B------:R-:W-:Y:S05]  /*8b40*/  BSYNC B0 ;  /* 0x0000000000007941 */ /* 0x000fea0003800000 */
.L_x_1694:
[----:B------:R-:W-:Y:S04]  /*8b50*/  IMAD R158, R0, c[0x0][0x32c], -R158 ;  /* 0x0000cb00009e7a24 */ /* 0x000fe800078e0a9e */
[----:B------:R-:W-:Y:S05]  /*8b60*/  IMAD.IADD R0, R158, 0x1, -R238 ;  /* 0x000000019e007824 */ /* 0x000fea00078e0aee */
[----:B------:R-:W-:Y:S02]  /*8b70*/  IMNMX R3, R3, R0, !PT ;  /* 0x0000000003037217 */ /* 0x000fe40007800200 */
[----:B------:R-:W-:Y:S04]  /*8b80*/  IADD3 R0, R0, c[0x0][0x32c], RZ ;  /* 0x0000cb0000007a10 */ /* 0x000fe80007ffe0ff */
[----:B------:R-:W-:Y:S02]  /*8b90*/  IMNMX R4, R4, R0, PT ;  /* 0x0000000004047217 */ /* 0x000fe40003800200 */
.L_x_1693:
        /* <DEDUP_REMOVED lines=21> */
[----:B------:R-:W-:Y:S05]  /*8cf0*/  FSEL R0, R156, RZ, P0 ;  /* 0x000000ff9c007208 */ /* 0x000fea0000000000 */
[----:B------:R-:W-:Y:S02]  /*8d00*/  FADD.FTZ R0, -R0, R2 ;  /* 0x0000000200007221 */ /* 0x000fe40000010100 */
[----:B------:R-:W-:Y:S02]  /*8d10*/  FMUL.FTZ R2, R156, c[0x0][0x2d0] ;  /* 0x0000b4009c027a20 */ /* 0x000fe40000410000 */
[----:B------:R-:W-:Y:S03]  /*8d20*/  FMUL.FTZ R0, R0, c[0x0][0x2d0] ;  /* 0x0000b40000007a20 */ /* 0x000fe60000410000 */
[----:B------:R-:W-:Y:S02]  /*8d30*/  FSEL R2, R2, RZ, P0 ;  /* 0x000000ff02027208 */ /* 0x000fe40000000000 */
[----:B------:R-:W-:Y:S03]  /*8d40*/  ISETP.GT.AND P0, PT, R3, RZ, P1 ;  /* 0x000000ff0300720c */ /* 0x000fe60000f04270 */
[--C-:B------:R-:W-:Y:S01]  /*8d50*/  FFMA.FTZ R219, R5, c[0x0][0x2d0], -R2.reuse ;  /* 0x0000b40005db7a23 */ /* 0x100fe20000010802 */
[----:B------:R-:W-:Y:S01]  /*8d60*/  ISETP.LT.OR P0, PT, R4, 0x1, P0 ;  /* 0x000000010400780c */ /* 0x000fe20000701670 */
[--C-:B------:R-:W-:Y:S02]  /*8d70*/  FFMA.FTZ R28, R177, c[0x0][0x2d0], -R2.reuse ;  /* 0x0000b400b11c7a23 */ /* 0x100fe40000010802 */
[--C-:B------:R-:W-:Y:S01]  /*8d80*/  FFMA.FTZ R25, R176, c[0x0][0x2d0], -R2.reuse ;  /* 0x0000b400b0197a23 */ /* 0x100fe20000010802 */
[----:B------:R-:W-:Y:S01]  /*8d90*/  FSEL R6, R6, -INF , !P0 ;  /* 0xff80000006067808 */ /* 0x000fe20004000000 */
[--C-:B------:R-:W-:Y:S01]  /*8da0*/  FFMA.FTZ R24, R178, c[0x0][0x2d0], -R2.reuse ;  /* 0x0000b400b2187a23 */ /* 0x100fe20000010802 */
[----:B------:R-:W-:Y:S01]  /*8db0*/  ISETP.GT.AND P0, PT, R3, 0x1, P1 ;  /* 0x000000010300780c */ /* 0x000fe20000f04270 */
[--C-:B------:R-:W-:Y:S02]  /*8dc0*/  FFMA.FTZ R21, R174, c[0x0][0x2d0], -R2.reuse ;  /* 0x0000b400ae157a23 */ /* 0x100fe40000010802 */
[--C-:B------:R-:W-:Y:S01]  /*8dd0*/  FFMA.FTZ R29, R175, c[0x0][0x2d0], -R2.reuse ;  /* 0x0000b400af1d7a23 */ /* 0x100fe20000010802 */
[----:B------:R-:W-:Y:S01]  /*8de0*/  ISETP.LT.OR P0, PT, R4, 0x2, P0 ;  /* 0x000000020400780c */ /* 0x000fe20000701670 */
[--C-:B------:R-:W-:Y:S01]  /*8df0*/  FFMA.FTZ R185, R169, c[0x0][0x2d0], -R2.reuse ;  /* 0x0000b400a9b97a23 */ /* 0x100fe20000010802 */
[----:B------:R-:W-:Y:S01]  /*8e00*/  LDSM.16.MT88.4 R172, [R192] ;  /* 0x00000000c0ac783b */ /* 0x000fe20000004200 */
[--C-:B------:R-:W-:Y:S01]  /*8e10*/  FFMA.FTZ R184, R168, c[0x0][0x2d0], -R2.reuse ;  /* 0x0000b400a8b87a23 */ /* 0x100fe20000010802 */
[----:B------:R-:W-:Y:S01]  /*8e20*/  FSEL R7, R7, -INF , !P0 ;  /* 0xff80000007077808 */ /* 0x000fe20004000000 */
[--C-:B------:R-:W-:Y:S01]  /*8e30*/  FFMA.FTZ R189, R13, c[0x0][0x2d0], -R2.reuse ;  /* 0x0000b4000dbd7a23 */ /* 0x100fe20000010802 */
[----:B------:R-:W-:Y:S01]  /*8e40*/  ISETP.GT.AND P0, PT, R3, 0x8, P1 ;  /* 0x000000080300780c */ /* 0x000fe20000f04270 */
[--C-:B------:R-:W-:Y:S02]  /*8e50*/  FFMA.FTZ R224, R12, c[0x0][0x2d0], -R2.reuse ;  /* 0x0000b4000ce07a23 */ /* 0x100fe40000010802 */
        /* <DEDUP_REMOVED lines=8> */
[----:B------:R-:W-:Y:S01]  /*8ee0*/  FFMA.FTZ R220, R8, c[0x0][0x2d0], -R2 ;  /* 0x0000b40008dc7a23 */ /* 0x000fe20000010802 */
[C---:B------:R-:W-:Y:S01]  /*8ef0*/  ISETP.LT.OR P0, PT, R4.reuse, 0xa, P0 ;  /* 0x0000000a0400780c */ /* 0x040fe20000701670 */
[----:B------:R-:W1:Y:S03]  /*8f00*/  MUFU.EX2 R2, R0 ;  /* 0x0000000000027308 */ /* 0x000e660000000800 */
[----:B------:R-:W-:Y:S02]  /*8f10*/  FSEL R11, R11, -INF , !P0 ;  /* 0xff8000000b0b7808 */ /* 0x000fe40004000000 */
[C---:B------:R-:W-:Y:S04]  /*8f20*/  ISETP.GT.AND P0, PT, R3.reuse, 0x10, P1 ;  /* 0x000000100300780c */ /* 0x040fe80000f04270 */
[----:B------:R-:W-:Y:S01]  /*8f30*/  ISETP.LT.OR P0, PT, R4, 0x11, P0 ;  /* 0x000000110400780c */ /* 0x000fe20000701670 */
[----:B------:R-:W2:Y:S03]  /*8f40*/  MUFU.EX2 R9, R21 ;  /* 0x0000001500097308 */ /* 0x000ea60000000800 */
[----:B------:R-:W-:Y:S02]  /*8f50*/  FSEL R177, R14, -INF , !P0 ;  /* 0xff8000000eb17808 */ /* 0x000fe40004000000 */
[----:B------:R-:W-:Y:S04]  /*8f60*/  ISETP.GT.AND P0, PT, R3, 0x11, P1 ;  /* 0x000000110300780c */ /* 0x000fe80000f04270 */
[----:B------:R-:W-:Y:S01]  /*8f70*/  ISETP.LT.OR P0, PT, R4, 0x12, P0 ;  /* 0x000000120400780c */ /* 0x000fe20000701670 */
[----:B------:R3:W4:Y:S03]  /*8f80*/  MUFU.EX2 R8, R24 ;  /* 0x0000001800087308 */ /* 0x0007260000000800 */
[----:B------:R-:W-:Y:S01]  /*8f90*/  FSEL R176, R15, -INF , !P0 ;  /* 0xff8000000fb07808 */ /* 0x000fe20004000000 */
[C---:B-1----:R-:W-:Y:S01]  /*8fa0*/  FMUL.FTZ R12, R2.reuse, R132 ;  /* 0x00000084020c7220 */ /* 0x042fe20000410000 */
[C---:B------:R-:W-:Y:S01]  /*8fb0*/  ISETP.GT.AND P0, PT, R3.reuse, 0x18, P1 ;  /* 0x000000180300780c */ /* 0x040fe20000f04270 */
[C---:B------:R-:W-:Y:S02]  /*8fc0*/  FMUL.FTZ R13, R2.reuse, R133 ;  /* 0x00000085020d7220 */ /* 0x040fe40000410000 */
[----:B------:R-:W-:Y:S01]  /*8fd0*/  FMUL.FTZ R16, R2, R136 ;  /* 0x0000008802107220 */ /* 0x000fe20000410000 */
[----:B------:R-:W-:Y:S01]  /*8fe0*/  ISETP.LT.OR P0, PT, R4, 0x19, P0 ;  /* 0x000000190400780c */ /* 0x000fe20000701670 */
[----:B------:R1:W-:Y:S01]  /*8ff0*/  MUFU.EX2 R15, R32 ;  /* 0x00000020000f7308 */ /* 0x0003e20000000800 */
[----:B------:R-:W-:Y:S02]  /*9000*/  FMUL.FTZ R17, R2, R137 ;  /* 0x0000008902117220 */ /* 0x000fe40000410000 */
[----:B------:R-:W-:Y:S01]  /*9010*/  FSEL R178, R18, -INF , !P0 ;  /* 0xff80000012b27808 */ /* 0x000fe20004000000 */
[C---:B--2---:R-:W-:Y:S01]  /*9020*/  FFMA.FTZ R0, R2.reuse, R237, R9 ;  /* 0x000000ed02007223 */ /* 0x044fe20000010009 */
[----:B------:R-:W-:Y:S01]  /*9030*/  ISETP.GT.AND P0, PT, R3, 0x19, P1 ;  /* 0x000000190300780c */ /* 0x000fe20000f04270 */
[C---:B------:R-:W-:Y:S02]  /*9040*/  FMUL.FTZ R21, R2.reuse, R141 ;  /* 0x0000008d02157220 */ /* 0x040fe40000410000 */
[----:B------:R-:W-:Y:S01]  /*9050*/  FMUL.FTZ R20, R2, R140 ;  /* 0x0000008c02147220 */ /* 0x000fe20000410000 */
[----:B------:R-:W-:Y:S01]  /*9060*/  ISETP.LT.OR P0, PT, R4, 0x1a, P0 ;  /* 0x0000001a0400780c */ /* 0x000fe20000701670 */
[----:B------:R2:W5:Y:S01]  /*9070*/  MUFU.EX2 R18, R29 ;  /* 0x0000001d00127308 */ /* 0x0005620000000800 */
[C---:B------:R-:W-:Y:S02]  /*9080*/  FMUL.FTZ R33, R2.reuse, R153 ;  /* 0x0000009902217220 */ /* 0x040fe40000410000 */
[----:B------:R-:W-:Y:S01]  /*9090*/  FSEL R179, R19, -INF , !P0 ;  /* 0xff80000013b37808 */ /* 0x000fe20004000000 */
[C---:B---3--:R-:W-:Y:S01]  /*90a0*/  FMUL.FTZ R24, R2.reuse, R144 ;  /* 0x0000009002187220 */ /* 0x048fe20000410000 */
[C---:B------:R-:W-:Y:S01]  /*90b0*/  ISETP.GT.AND P0, PT, R3.reuse, 0x20, P1 ;  /* 0x000000200300780c */ /* 0x040fe20000f04270 */
[----:B------:R-:W-:Y:S01]  /*90c0*/  FMUL.FTZ R36, R2, R36 ;  /* 0x0000002402247220 */ /* 0x000fe20000410000 */
[----:B----4-:R-:W-:Y:S01]  /*90d0*/  F2FP.BF16.PACK_AB R168, R8, R9 ;  /* 0x0000000908a8723e */ /* 0x010fe200000010ff */
[----:B------:R-:W-:Y:S01]  /*90e0*/  FMUL.FTZ R37, R2, R37 ;  /* 0x0000002502257220 */ /* 0x000fe20000410000 */
[----:B------:R-:W-:Y:S01]  /*90f0*/  ISETP.LT.OR P0, PT, R4, 0x21, P0 ;  /* 0x000000210400780c */ /* 0x000fe20000701670 */
[----:B------:R3:W-:Y:S01]  /*9100*/  MUFU.EX2 R9, R28 ;  /* 0x0000001c00097308 */ /* 0x0007e20000000800 */
[----:B------:R-:W-:Y:S02]  /*9110*/  FMUL.FTZ R40, R2, R40 ;  /* 0x0000002802287220 */ /* 0x000fe40000410000 */
[----:B------:R-:W-:Y:S01]  /*9120*/  FSEL R180, R22, -INF , !P0 ;  /* 0xff80000016b47808 */ /* 0x000fe20004000000 */
[C---:B-1----:R-:W-:Y:S01]  /*9130*/  FMUL.FTZ R32, R2.reuse, R152 ;  /* 0x0000009802207220 */ /* 0x042fe20000410000 */
[----:B------:R-:W-:Y:S01]  /*9140*/  ISETP.GT.AND P0, PT, R3, 0x21, P1 ;  /* 0x000000210300780c */ /* 0x000fe20000f04270 */
[C---:B------:R-:W-:Y:S02]  /*9150*/  FMUL.FTZ R41, R2.reuse, R41 ;  /* 0x0000002902297220 */ /* 0x040fe40000410000 */
[----:B------:R-:W-:Y:S01]  /*9160*/  FMUL.FTZ R44, R2, R44 ;  /* 0x0000002c022c7220 */ /* 0x000fe20000410000 */
[----:B------:R-:W-:Y:S01]  /*9170*/  ISETP.LT.OR P0, PT, R4, 0x22, P0 ;  /* 0x000000220400780c */ /* 0x000fe20000701670 */
[C---:B------:R-:W-:Y:S02]  /*9180*/  FMUL.FTZ R45, R2.reuse, R45 ;  /* 0x0000002d022d7220 */ /* 0x040fe40000410000 */
[C---:B------:R-:W-:Y:S01]  /*9190*/  FMUL.FTZ R48, R2.reuse, R48 ;  /* 0x0000003002307220 */ /* 0x040fe20000410000 */
[----:B------:R-:W-:Y:S01]  /*91a0*/  FSEL R181, R23, -INF , !P0 ;  /* 0xff80000017b57808 */ /* 0x000fe20004000000 */
[C---:B--2---:R-:W-:Y:S01]  /*91b0*/  FMUL.FTZ R29, R2.reuse, R149 ;  /* 0x00000095021d7220 */ /* 0x044fe20000410000 */
[----:B------:R-:W-:Y:S01]  /*91c0*/  ISETP.GT.AND P0, PT, R3, 0x28, P1 ;  /* 0x000000280300780c */ /* 0x000fe20000f04270 */
[C---:B------:R-:W-:Y:S01]  /*91d0*/  FMUL.FTZ R49, R2.reuse, R49 ;  /* 0x0000003102317220 */ /* 0x040fe20000410000 */
[----:B-----5:R-:W-:Y:S01]  /*91e0*/  F2FP.BF16.PACK_AB R136, R15, R18 ;  /* 0x000000120f88723e */ /* 0x020fe200000010ff */
[----:B------:R-:W-:Y:S01]  /*91f0*/  FMUL.FTZ R52, R2, R52 ;  /* 0x0000003402347220 */ /* 0x000fe20000410000 */
[----:B------:R-:W-:Y:S01]  /*9200*/  ISETP.LT.OR P0, PT, R4, 0x29, P0 ;  /* 0x000000290400780c */ /* 0x000fe20000701670 */
[C---:B------:R-:W-:Y:S02]  /*9210*/  FMUL.FTZ R53, R2.reuse, R53 ;  /* 0x0000003502357220 */ /* 0x040fe40000410000 */
[----:B------:R-:W-:Y:S01]  /*9220*/  FMUL.FTZ R56, R2, R56 ;  /* 0x0000003802387220 */ /* 0x000fe20000410000 */
[----:B------:R-:W-:Y:S01]  /*9230*/  FSEL R182, R26, -INF , !P0 ;  /* 0xff8000001ab67808 */ /* 0x000fe20004000000 */
[C---:B---3--:R-:W-:Y:S01]  /*9240*/  FMUL.FTZ R28, R2.reuse, R148 ;  /* 0x00000094021c7220 */ /* 0x048fe20000410000 */
[----:B------:R-:W-:Y:S01]  /*9250*/  ISETP.GT.AND P0, PT, R3, 0x29, P1 ;  /* 0x000000290300780c */ /* 0x000fe20000f04270 */
[C---:B------:R-:W-:Y:S02]  /*9260*/  FMUL.FTZ R57, R2.reuse, R57 ;  /* 0x0000003902397220 */ /* 0x040fe40000410000 */
[----:B------:R-:W-:Y:S01]  /*9270*/  FMUL.FTZ R60, R2, R60 ;  /* 0x0000003c023c7220 */ /* 0x000fe20000410000 */
[----:B------:R-:W-:Y:S01]  /*9280*/  ISETP.LT.OR P0, PT, R4, 0x2a, P0 ;  /* 0x0000002a0400780c */ /* 0x000fe20000701670 */
[C---:B------:R-:W-:Y:S02]  /*9290*/  FMUL.FTZ R61, R2.reuse, R61 ;  /* 0x0000003d023d7220 */ /* 0x040fe40000410000 */
[C---:B------:R-:W-:Y:S01]  /*92a0*/  FMUL.FTZ R64, R2.reuse, R64 ;  /* 0x0000004002407220 */ /* 0x040fe20000410000 */
[----:B------:R-:W-:Y:S01]  /*92b0*/  FSEL R183, R27, -INF , !P0 ;  /* 0xff8000001bb77808 */ /* 0x000fe20004000000 */
[C---:B------:R-:W-:Y:S01]  /*92c0*/  FMUL.FTZ R65, R2.reuse, R65 ;  /* 0x0000004102417220 */ /* 0x040fe20000410000 */
[C---:B------:R-:W-:Y:S01]  /*92d0*/  ISETP.GT.AND P0, PT, R3.reuse, 0x30, P1 ;  /* 0x000000300300780c */ /* 0x040fe20000f04270 */
[C---:B------:R-:W-:Y:S02]  /*92e0*/  FMUL.FTZ R68, R2.reuse, R68 ;  /* 0x0000004402447220 */ /* 0x040fe40000410000 */
[----:B------:R-:W-:Y:S01]  /*92f0*/  FMUL.FTZ R69, R2, R69 ;  /* 0x0000004502457220 */ /* 0x000fe20000410000 */
[----:B------:R-:W-:Y:S01]  /*9300*/  ISETP.LT.OR P0, PT, R4, 0x31, P0 ;  /* 0x000000310400780c */ /* 0x000fe20000701670 */
[C---:B------:R-:W-:Y:S02]  /*9310*/  FMUL.FTZ R72, R2.reuse, R72 ;  /* 0x0000004802487220 */ /* 0x040fe40000410000 */
[----:B------:R-:W-:Y:S01]  /*9320*/  FMUL.FTZ R73, R2, R73 ;  /* 0x0000004902497220 */ /* 0x000fe20000410000 */
[----:B------:R-:W-:Y:S01]  /*9330*/  FSEL R186, R30, -INF , !P0 ;  /* 0xff8000001eba7808 */ /* 0x000fe20004000000 */
[C---:B------:R-:W-:Y:S01]  /*9340*/  FMUL.FTZ R76, R2.reuse, R76 ;  /* 0x0000004c024c7220 */ /* 0x040fe20000410000 */
        /* <DEDUP_REMOVED lines=20> */
[----:B------:R-:W-:Y:S01]  /*9490*/  FADD.FTZ R4, R8, R0 ;  /* 0x0000000008047221 */ /* 0x000fe20000010000 */
[----:B------:R-:W-:Y:S01]  /*94a0*/  FMNMX.FTZ R0, R6, R157, !PT ;  /* 0x0000009d06007209 */ /* 0x000fe20007810000 */
[----:B------:R1:W2:Y:S01]  /*94b0*/  MUFU.EX2 R8, R25 ;  /* 0x0000001900087308 */ /* 0x0002a20000000800 */
[----:B------:R-:W-:Y:S01]  /*94c0*/  FSEL R158, R35, -INF , !P0 ;  /* 0xff800000239e7808 */ /* 0x000fe20004000000 */
[C---:B------:R-:W-:Y:S01]  /*94d0*/  FMUL.FTZ R101, R2.reuse, R101 ;  /* 0x0000006502657220 */ /* 0x040fe20000410000 */
[----:B------:R-:W-:Y:S01]  /*94e0*/  FMNMX.FTZ R0, R7, R0, !PT ;  /* 0x0000000007007209 */ /* 0x000fe20007810000 */
[C---:B------:R-:W-:Y:S02]  /*94f0*/  FMUL.FTZ R104, R2.reuse, R104 ;  /* 0x0000006802687220 */ /* 0x040fe40000410000 */
        /* <DEDUP_REMOVED lines=12> */
[----:B------:R-:W-:Y:S01]  /*95c0*/  FMUL.FTZ R121, R2, R121 ;  /* 0x0000007902797220 */ /* 0x000fe20000410000 */
[----:B------:R-:W-:Y:S01]  /*95d0*/  FMNMX.FTZ R0, R178, R0, !PT ;  /* 0x00000000b2007209 */ /* 0x000fe20007810000 */
[----:B-1----:R-:W-:Y:S01]  /*95e0*/  FMUL.FTZ R25, R2, R145 ;  /* 0x0000009102197220 */ /* 0x002fe20000410000 */
[----:B--2---:R-:W-:Y:S01]  /*95f0*/  F2FP.BF16.PACK_AB R170, R8, R9 ;  /* 0x0000000908aa723e */ /* 0x004fe200000010ff */
[C---:B------:R-:W-:Y:S01]  /*9600*/  FMUL.FTZ R124, R2.reuse, R124 ;  /* 0x0000007c027c7220 */ /* 0x040fe20000410000 */
[----:B------:R-:W-:Y:S01]  /*9610*/  FMNMX.FTZ R0, R179, R0, !PT ;  /* 0x00000000b3007209 */ /* 0x000fe20007810000 */
[C---:B------:R-:W-:Y:S02]  /*9620*/  FMUL.FTZ R125, R2.reuse, R125 ;  /* 0x0000007d027d7220 */ /* 0x040fe40000410000 */
[----:B------:R-:W-:Y:S01]  /*9630*/  FMUL.FTZ R128, R2, R128 ;  /* 0x0000008002807220 */ /* 0x000fe20000410000 */
        /* <DEDUP_REMOVED lines=14> */
[----:B------:R-:W-:Y:S01]  /*9720*/  FMUL.FTZ R9, R2, R165 ;  /* 0x000000a502097220 */ /* 0x000fe20000410000 */
[C---:B------:R-:W-:Y:S01]  /*9730*/  FSETP.NEU.FTZ.AND P0, PT, R3.reuse, -INF , PT ;  /* 0xff8000000300780b */ /* 0x040fe20003f1d000 */
[----:B------:R-:W-:Y:S02]  /*9740*/  FADD.FTZ R14, R8, R0 ;  /* 0x00000000080e7221 */ /* 0x000fe40000010000 */
[C---:B------:R-:W-:Y:S01]  /*9750*/  FMUL.FTZ R4, R3.reuse, c[0x0][0x2d0] ;  /* 0x0000b40003047a20 */ /* 0x040fe20000410000 */
[----:B------:R-:W-:Y:S01]  /*9760*/  FSEL R0, R3, RZ, P0 ;  /* 0x000000ff03007208 */ /* 0x000fe20000000000 */
[----:B------:R-:W-:Y:S04]  /*9770*/  FMUL.FTZ R8, R2, R164 ;  /* 0x000000a402087220 */ /* 0x000fe80000410000 */
[----:B------:R-:W-:Y:S01]  /*9780*/  FADD.FTZ R0, -R0, R157 ;  /* 0x0000009d00007221 */ /* 0x000fe20000010100 */
[----:B------:R-:W-:Y:S01]  /*9790*/  FSEL R157, R4, RZ, P0 ;  /* 0x000000ff049d7208 */ /* 0x000fe20000000000 */
[----:B------:R-:W-:Y:S01]  /*97a0*/  FMUL.FTZ R4, R2, R160 ;  /* 0x000000a002047220 */ /* 0x000fe20000410000 */
[----:B------:R-:W-:Y:S01]  /*97b0*/  ISETP.GT.AND P0, PT, R222, R225, PT ;  /* 0x000000e1de00720c */ /* 0x000fe20003f04270 */
[----:B------:R-:W-:Y:S01]  /*97c0*/  FMUL.FTZ R0, R0, c[0x0][0x2d0] ;  /* 0x0000b40000007a20 */ /* 0x000fe20000410000 */
[----:B------:R1:W-:Y:S01]  /*97d0*/  MUFU.EX2 R160, R218 ;  /* 0x000000da00a07308 */ /* 0x0003e20000000800 */
[--C-:B------:R-:W-:Y:S02]  /*97e0*/  FFMA.FTZ R6, R6, c[0x0][0x2d0], -R157.reuse ;  /* 0x0000b40006067a23 */ /* 0x100fe4000001089d */
[--C-:B------:R-:W-:Y:S02]  /*97f0*/  FFMA.FTZ R7, R7, c[0x0][0x2d0], -R157.reuse ;  /* 0x0000b40007077a23 */ /* 0x100fe4000001089d */
[--C-:B------:R-:W-:Y:S02]  /*9800*/  FFMA.FTZ R10, R5, c[0x0][0x2d0], -R157.reuse ;  /* 0x0000b400050a7a23 */ /* 0x100fe4000001089d */
[----:B------:R-:W-:Y:S02]  /*9810*/  FMUL.FTZ R5, R2, R161 ;  /* 0x000000a102057220 */ /* 0x000fe40000410000 */
[--C-:B------:R-:W-:Y:S01]  /*9820*/  FFMA.FTZ R2, R11, c[0x0][0x2d0], -R157.reuse ;  /* 0x0000b4000b027a23 */ /* 0x100fe2000001089d */
[----:B------:R2:W-:Y:S10]  /*9830*/  MUFU.EX2 R141, R6 ;  /* 0x00000006008d7308 */ /* 0x0005f40000000800 */
[----:B------:R-:W3:Y:S01]  /*9840*/  MUFU.EX2 R0, R0 ;  /* 0x0000000000007308 */ /* 0x000ee20000000800 */
[----:B-1----:R-:W-:Y:S04]  /*9850*/  IADD3 R218, R222, -0x1, RZ ;  /* 0xffffffffdeda7810 */ /* 0x002fe80007ffe0ff */
[----:B------:R-:W-:Y:S05]  /*9860*/  MOV R222, R218 ;  /* 0x000000da00de7202 */ /* 0x000fea0000000f00 */
[----:B------:R-:W1:Y:S01]  /*9870*/  MUFU.EX2 R140, R7 ;  /* 0x00000007008c7308 */ /* 0x000e620000000800 */
[----:B--2---:R-:W-:Y:S04]  /*9880*/  FADD.FTZ R6, R18, R14 ;  /* 0x0000000e12067221 */ /* 0x004fe80000010000 */
[----:B------:R-:W-:Y:S05]  /*9890*/  FADD.FTZ R153, R15, R6 ;  /* 0x000000060f997221 */ /* 0x000fea0000010000 */
[----:B------:R2:W-:Y:S01]  /*98a0*/  MUFU.EX2 R152, R10 ;  /* 0x0000000a00987308 */ /* 0x0005e20000000800 */
[C---:B---3--:R-:W-:Y:S02]  /*98b0*/  FMUL.FTZ R14, R0.reuse, R134 ;  /* 0x00000086000e7220 */ /* 0x048fe40000410000 */
[C---:B------:R-:W-:Y:S02]  /*98c0*/  FMUL.FTZ R15, R0.reuse, R135 ;  /* 0x00000087000f7220 */ /* 0x040fe40000410000 */
[----:B------:R-:W3:Y:S01]  /*98d0*/  LDSM.16.MT88.4 R132, [R193] ;  /* 0x00000000c184783b */ /* 0x000ee20000004200 */
[C---:B------:R-:W-:Y:S04]  /*98e0*/  FMUL.FTZ R6, R0.reuse, R162 ;  /* 0x000000a200067220 */ /* 0x040fe80000410000 */
[----:B------:R-:W4:Y:S01]  /*98f0*/  MUFU.EX2 R149, R2 ;  /* 0x0000000200957308 */ /* 0x000f220000000800 */
[C---:B------:R-:W-:Y:S02]  /*9900*/  FMUL.FTZ R11, R0.reuse, R167 ;  /* 0x000000a7000b7220 */ /* 0x040fe40000410000 */
[----:B------:R-:W-:Y:S01]  /*9910*/  FMUL.FTZ R18, R0, R138 ;  /* 0x0000008a00127220 */ /* 0x000fe20000410000 */
[----:B-1----:R-:W-:Y:S01]  /*9920*/  F2FP.BF16.PACK_AB R169, R140, R141 ;  /* 0x0000008d8ca9723e */ /* 0x002fe200000010ff */
[C---:B------:R-:W-:Y:S02]  /*9930*/  FMUL.FTZ R7, R0.reuse, R163 ;  /* 0x000000a300077220 */ /* 0x040fe40000410000 */
[C---:B------:R-:W-:Y:S02]  /*9940*/  FMUL.FTZ R19, R0.reuse, R139 ;  /* 0x0000008b00137220 */ /* 0x040fe40000410000 */
[C---:B------:R-:W-:Y:S01]  /*9950*/  FMUL.FTZ R22, R0.reuse, R142 ;  /* 0x0000008e00167220 */ /* 0x040fe20000410000 */
[----:B------:R-:W-:Y:S01]  /*9960*/  MUFU.EX2 R161, R191 ;  /* 0x000000bf00a17308 */ /* 0x000fe20000000800 */
[C---:B------:R-:W-:Y:S02]  /*9970*/  FMUL.FTZ R23, R0.reuse, R143 ;  /* 0x0000008f00177220 */ /* 0x040fe40000410000 */
[C---:B------:R-:W-:Y:S02]  /*9980*/  FMUL.FTZ R26, R0.reuse, R146 ;  /* 0x00000092001a7220 */ /* 0x040fe40000410000 */
[C---:B--2---:R-:W-:Y:S02]  /*9990*/  FMUL.FTZ R10, R0.reuse, R166 ;  /* 0x000000a6000a7220 */ /* 0x044fe40000410000 */
[C---:B------:R-:W-:Y:S01]  /*99a0*/  FMUL.FTZ R27, R0.reuse, R147 ;  /* 0x00000093001b7220 */ /* 0x040fe20000410000 */
[----:B------:R-:W-:Y:S01]  /*99b0*/  LDSM.16.MT88.4 R164, [R192+0x1800] ;  /* 0x00180000c0a4783b */ /* 0x000fe20000004200 */
[C---:B------:R-:W-:Y:S01]  /*99c0*/  FMUL.FTZ R30, R0.reuse, R150 ;  /* 0x00000096001e7220 */ /* 0x040fe20000410000 */
[----:B------:R-:W-:Y:S01]  /*99d0*/  MUFU.EX2 R146, R185 ;  /* 0x000000b900927308 */ /* 0x000fe20000000800 */
[C---:B------:R-:W-:Y:S02]  /*99e0*/  FMUL.FTZ R31, R0.reuse, R151 ;  /* 0x00000097001f7220 */ /* 0x040fe40000410000 */
[C---:B------:R-:W-:Y:S01]  /*99f0*/  FMUL.FTZ R34, R0.reuse, R154 ;  /* 0x0000009a00227220 */ /* 0x040fe20000410000 */
[----:B----4-:R-:W-:Y:S01]  /*9a00*/  F2FP.BF16.PACK_AB R171, R149, R152 ;  /* 0x0000009895ab723e */ /* 0x010fe200000010ff */
[C---:B------:R-:W-:Y:S02]  /*9a10*/  FMUL.FTZ R35, R0.reuse, R155 ;  /* 0x0000009b00237220 */ /* 0x040fe40000410000 */
[C---:B------:R-:W-:Y:S02]  /*9a20*/  FMUL.FTZ R38, R0.reuse, R38 ;  /* 0x0000002600267220 */ /* 0x040fe40000410000 */
[C---:B------:R-:W-:Y:S01]  /*9a30*/  FMUL.FTZ R39, R0.reuse, R39 ;  /* 0x0000002700277220 */ /* 0x040fe20000410000 */
[----:B------:R-:W1:Y:S01]  /*9a40*/  MUFU.EX2 R147, R184 ;  /* 0x000000b800937308 */ /* 0x000e620000000800 */
[C---:B------:R-:W-:Y:S05]  /*9a50*/  HMMA.16816.F32.BF16 R4, R168.reuse, R172, R4 ;  /* 0x000000aca804723c */ /* 0x040fea0000041804 */
[C---:B------:R-:W-:Y:S02]  /*9a60*/  FMUL.FTZ R42, R0.reuse, R42 ;  /* 0x0000002a002a7220 */ /* 0x040fe40000410000 */
[C---:B------:R-:W-:Y:S01]  /*9a70*/  FMUL.FTZ R43, R0.reuse, R43 ;  /* 0x0000002b002b7220 */ /* 0x040fe20000410000 */
[C---:B------:R-:W-:Y:S01]  /*9a80*/  HMMA.16816.F32.BF16 R8, R168.reuse, R174, R8 ;  /* 0x000000aea808723c */ /* 0x040fe20000041808 */
[----:B------:R-:W-:Y:S03]  /*9a90*/  MUFU.EX2 R184, R190 ;  /* 0x000000be00b87308 */ /* 0x000fe60000000800 */
[C---:B------:R-:W-:Y:S02]  /*9aa0*/  FMUL.FTZ R46, R0.reuse, R46 ;  /* 0x0000002e002e7220 */ /* 0x040fe40000410000 */
[C---:B------:R-:W-:Y:S02]  /*9ab0*/  FMUL.FTZ R47, R0.reuse, R47 ;  /* 0x0000002f002f7220 */ /* 0x040fe40000410000 */
[C---:B---3--:R-:W-:Y:S03]  /*9ac0*/  HMMA.16816.F32.BF16 R12, R168.reuse, R132, R12 ;  /* 0x00000084a80c723c */ /* 0x048fe6000004180c */
[----:B------:R-:W-:Y:S01]  /*9ad0*/  MUFU.EX2 R185, R189 ;  /* 0x000000bd00b97308 */ /* 0x000fe20000000800 */
[C---:B------:R-:W-:Y:S02]  /*9ae0*/  FMUL.FTZ R50, R0.reuse, R50 ;  /* 0x0000003200327220 */ /* 0x040fe40000410000 */
[C---:B------:R-:W-:Y:S01]  /*9af0*/  FMUL.FTZ R51, R0.reuse, R51 ;  /* 0x0000003300337220 */ /* 0x040fe20000410000 */
[----:B-1----:R-:W-:Y:S01]  /*9b00*/  F2FP.BF16.PACK_AB R138, R147, R146 ;  /* 0x00000092938a723e */ /* 0x002fe200000010ff */
        /* <DEDUP_REMOVED lines=37> */
[----:B------:R-:W-:Y:S02]  /*9d60*/  FFMA.FTZ R2, R177, c[0x0][0x2d0], -R157 ;  /* 0x0000b400b1027a23 */ /* 0x000fe4000001089d */
[C---:B------:R-:W-:Y:S02]  /*9d70*/  FMUL.FTZ R118, R0.reuse, R118 ;  /* 0x0000007600767220 */ /* 0x040fe40000410000 */
[----:B------:R2:W-:Y:S01]  /*9d80*/  MUFU.EX2 R144, R2 ;  /* 0x0000000200907308 */ /* 0x0005e20000000800 */
        /* <DEDUP_REMOVED lines=9> */
[----:B------:R-:W1:Y:S03]  /*9e20*/  LDSM.16.MT88.4 R132, [R192+0x2000] ;  /* 0x00200000c084783b */ /* 0x000e660000004200 */
[----:B------:R-:W-:Y:S02]  /*9e30*/  FFMA.FTZ R0, R0, R239, R141 ;  /* 0x000000ef00007223 */ /* 0x000fe4000001008d */
[--C-:B--2---:R-:W-:Y:S02]  /*9e40*/  FFMA.FTZ R2, R176, c[0x0][0x2d0], -R157.reuse ;  /* 0x0000b400b0027a23 */ /* 0x104fe4000001089d */
[----:B------:R-:W-:Y:S02]  /*9e50*/  FADD.FTZ R0, R140, R0 ;  /* 0x000000008c007221 */ /* 0x000fe40000010000 */
[----:B------:R-:W-:Y:S01]  /*9e60*/  LDSM.16.MT88.4 R140, [R193+0x1000] ;  /* 0x00100000c18c783b */ /* 0x000fe20000004200 */
[----:B------:R-:W2:Y:S02]  /*9e70*/  MUFU.EX2 R145, R2 ;  /* 0x0000000200917308 */ /* 0x000ea40000000800 */
[----:B--2---:R-:W-:Y:S01]  /*9e80*/  F2FP.BF16.PACK_AB R137, R145, R144 ;  /* 0x000000909189723e */ /* 0x004fe200000010ff */
[--C-:B------:R-:W-:Y:S07]  /*9e90*/  FFMA.FTZ R2, R178, c[0x0][0x2d0], -R157.reuse ;  /* 0x0000b400b2027a23 */ /* 0x100fee000001089d */
[----:B------:R-:W-:Y:S01]  /*9ea0*/  MUFU.EX2 R178, R224 ;  /* 0x000000e000b27308 */ /* 0x000fe20000000800 */
[C---:B-1----:R-:W-:Y:S08]  /*9eb0*/  HMMA.16816.F32.BF16 R36, R168.reuse, R132, R36 ;  /* 0x00000084a824723c */ /* 0x042ff00000041824 */
[C---:B------:R-:W-:Y:S01]  /*9ec0*/  HMMA.16816.F32.BF16 R40, R168.reuse, R134, R40 ;  /* 0x00000086a828723c */ /* 0x040fe20000041828 */
[----:B------:R-:W1:Y:S01]  /*9ed0*/  LDSM.16.MT88.4 R132, [R193+0x2000] ;  /* 0x00200000c184783b */ /* 0x000e620000004200 */
[----:B------:R2:W-:Y:S02]  /*9ee0*/  MUFU.EX2 R150, R2 ;  /* 0x0000000200967308 */ /* 0x0005e40000000800 */
[--C-:B--2---:R-:W-:Y:S08]  /*9ef0*/  FFMA.FTZ R2, R179, c[0x0][0x2d0], -R157.reuse ;  /* 0x0000b400b3027a23 */ /* 0x104ff0000001089d */
[----:B------:R-:W-:Y:S10]  /*9f00*/  MUFU.EX2 R179, R221 ;  /* 0x000000dd00b37308 */ /* 0x000ff40000000800 */
[----:B------:R-:W2:Y:S01]  /*9f10*/  MUFU.EX2 R151, R2 ;  /* 0x0000000200977308 */ /* 0x000ea20000000800 */
[C---:B-1----:R-:W-:Y:S08]  /*9f20*/  HMMA.16816.F32.BF16 R44, R168.reuse, R132, R44 ;  /* 0x00000084a82c723c */ /* 0x042ff0000004182c */
[C---:B------:R-:W-:Y:S01]  /*9f30*/  HMMA.16816.F32.BF16 R48, R168.reuse, R134, R48 ;  /* 0x00000086a830723c */ /* 0x040fe20000041830 */
[----:B------:R-:W1:Y:S03]  /*9f40*/  LDSM.16.MT88.4 R132, [R196+0x2000] ;  /* 0x00200000c484783b */ /* 0x000e660000004200 */
[----:B--2---:R-:W-:Y:S01]  /*9f50*/  F2FP.BF16.PACK_AB R139, R151, R150 ;  /* 0x00000096978b723e */ /* 0x004fe200000010ff */
[--C-:B------:R-:W-:Y:S02]  /*9f60*/  FFMA.FTZ R2, R180, c[0x0][0x2d0], -R157.reuse ;  /* 0x0000b400b4027a23 */ /* 0x100fe4000001089d */
[----:B------:R-:W-:Y:S10]  /*9f70*/  MUFU.EX2 R180, R220 ;  /* 0x000000dc00b47308 */ /* 0x000ff40000000800 */
[----:B------:R2:W3:Y:S01]  /*9f80*/  MUFU.EX2 R148, R2 ;  /* 0x0000000200947308 */ /* 0x0004e20000000800 */
[C---:B-1----:R-:W-:Y:S08]  /*9f90*/  HMMA.16816.F32.BF16 R52, R168.reuse, R132, R52 ;  /* 0x00000084a834723c */ /* 0x042ff00000041834 */
[C---:B------:R-:W-:Y:S01]  /*9fa0*/  HMMA.16816.F32.BF16 R56, R168.reuse, R134, R56 ;  /* 0x00000086a838723c */ /* 0x040fe20000041838 */
[----:B------:R-:W1:Y:S03]  /*9fb0*/  LDSM.16.MT88.4 R132, [R195+0x2000] ;  /* 0x00200000c384783b */ /* 0x000e660000004200 */
[--C-:B--2---:R-:W-:Y:S02]  /*9fc0*/  FFMA.FTZ R2, R181, c[0x0][0x2d0], -R157.reuse ;  /* 0x0000b400b5027a23 */ /* 0x104fe4000001089d */
[----:B------:R-:W-:Y:S10]  /*9fd0*/  MUFU.EX2 R181, R219 ;  /* 0x000000db00b57308 */ /* 0x000ff40000000800 */
[----:B------:R2:W4:Y:S02]  /*9fe0*/  MUFU.EX2 R177, R2 ;  /* 0x0000000200b17308 */ /* 0x0005240000000800 */
[--C-:B--2---:R-:W-:Y:S01]  /*9ff0*/  FFMA.FTZ R2, R182, c[0x0][0x2d0], -R157.reuse ;  /* 0x0000b400b6027a23 */ /* 0x104fe2000001089d */
[C---:B-1----:R-:W-:Y:S07]  /*a000*/  HMMA.16816.F32.BF16 R60, R168.reuse, R132, R60 ;  /* 0x00000084a83c723c */ /* 0x042fee000004183c */
[----:B------:R1:W2:Y:S01]  /*a010*/  MUFU.EX2 R176, R2 ;  /* 0x0000000200b07308 */ /* 0x0002a20000000800 */
[C---:B------:R-:W-:Y:S01]  /*a020*/  HMMA.16816.F32.BF16 R64, R168.reuse, R134, R64 ;  /* 0x00000086a840723c */ /* 0x040fe20000041840 */
[----:B------:R-:W5:Y:S03]  /*a030*/  LDSM.16.MT88.4 R132, [R192+0x4000] ;  /* 0x00400000c084783b */ /* 0x000f660000004200 */
[----:B-1----:R-:W-:Y:S05]  /*a040*/  FFMA.FTZ R2, R183, c[0x0][0x2d0], -R157 ;  /* 0x0000b400b7027a23 */ /* 0x002fea000001089d */
[----:B------:R1:W-:Y:S01]  /*a050*/  MUFU.EX2 R175, R2 ;  /* 0x0000000200af7308 */ /* 0x0003e20000000800 */
[C---:B-----5:R-:W-:Y:S03]  /*a060*/  HMMA.16816.F32.BF16 R68, R168.reuse, R132, R68 ;  /* 0x00000084a844723c */ /* 0x060fe60000041844 */
[----:B-1----:R-:W-:Y:S05]  /*a070*/  FADD.FTZ R2, R152, R0 ;  /* 0x0000000098027221 */ /* 0x002fea0000010000 */
[C---:B------:R-:W-:Y:S01]  /*a080*/  HMMA.16816.F32.BF16 R72, R168.reuse, R134, R72 ;  /* 0x00000086a848723c */ /* 0x040fe20000041848 */
[----:B------:R-:W1:Y:S03]  /*a090*/  LDSM.16.MT88.4 R132, [R193+0x4000] ;  /* 0x00400000c184783b */ /* 0x000e660000004200 */
[----:B------:R-:W-:Y:S02]  /*a0a0*/  FADD.FTZ R0, R146, R153 ;  /* 0x0000009992007221 */ /* 0x000fe40000010000 */
[----:B------:R-:W-:Y:S02]  /*a0b0*/  FADD.FTZ R2, R149, R2 ;  /* 0x0000000295027221 */ /* 0x000fe40000010000 */
[----:B------:R-:W-:Y:S01]  /*a0c0*/  FADD.FTZ R149, R147, R0 ;  /* 0x0000000093957221 */ /* 0x000fe20000010000 */
[----:B------:R-:W-:Y:S03]  /*a0d0*/  LDSM.16.MT88.4 R152, [R195+0x1800] ;  /* 0x00180000c398783b */ /* 0x000fe60000004200 */
[----:B------:R-:W-:Y:S02]  /*a0e0*/  FADD.FTZ R2, R144, R2 ;  /* 0x0000000290027221 */ /* 0x000fe40000010000 */
[--C-:B------:R-:W-:Y:S04]  /*a0f0*/  FFMA.FTZ R0, R186, c[0x0][0x2d0], -R157.reuse ;  /* 0x0000b400ba007a23 */ /* 0x100fe8000001089d */
[----:B------:R5:W-:Y:S01]  /*a100*/  MUFU.EX2 R173, R0 ;  /* 0x0000000000ad7308 */ /* 0x000be20000000800 */
[C---:B-1----:R-:W-:Y:S03]  /*a110*/  HMMA.16816.F32.BF16 R76, R168.reuse, R132, R76 ;  /* 0x00000084a84c723c */ /* 0x042fe6000004184c */
[--C-:B-----5:R-:W-:Y:S06]  /*a120*/  FFMA.FTZ R0, R187, c[0x0][0x2d0], -R157.reuse ;  /* 0x0000b400bb007a23 */ /* 0x120fec000001089d */
[----:B------:R1:W5:Y:S01]  /*a130*/  MUFU.EX2 R172, R0 ;  /* 0x0000000000ac7308 */ /* 0x0003620000000800 */
[C---:B------:R-:W-:Y:S01]  /*a140*/  HMMA.16816.F32.BF16 R80, R168.reuse, R134, R80 ;  /* 0x00000086a850723c */ /* 0x040fe20000041850 */
[----:B------:R-:W2:Y:S02]  /*a150*/  LDSM.16.MT88.4 R132, [R196+0x4000] ;  /* 0x00400000c484783b */ /* 0x000ea40000004200 */
[--C-:B-1----:R-:W-:Y:S02]  /*a160*/  FFMA.FTZ R0, R188, c[0x0][0x2d0], -R157.reuse ;  /* 0x0000b400bc007a23 */ /* 0x102fe4000001089d */
[----:B------:R-:W-:Y:S04]  /*a170*/  FFMA.FTZ R157, R158, c[0x0][0x2d0], -R157 ;  /* 0x0000b4009e9d7a23 */ /* 0x000fe8000001089d */
[----:B------:R1:W-:Y:S10]  /*a180*/  MUFU.EX2 R158, R0 ;  /* 0x00000000009e7308 */ /* 0x0003f40000000800 */
[----:B------:R-:W3:Y:S01]  /*a190*/  MUFU.EX2 R157, R157 ;  /* 0x0000009d009d7308 */ /* 0x000ee20000000800 */
[C---:B--2---:R-:W-:Y:S08]  /*a1a0*/  HMMA.16816.F32.BF16 R84, R168.reuse, R132, R84 ;  /* 0x00000084a854723c */ /* 0x044ff00000041854 */
[C---:B------:R-:W-:Y:S01]  /*a1b0*/  HMMA.16816.F32.BF16 R88, R168.reuse, R134, R88 ;  /* 0x00000086a858723c */ /* 0x040fe20000041858 */
[----:B------:R-:W2:Y:S03]  /*a1c0*/  LDSM.16.MT88.4 R132, [R195+0x4000] ;  /* 0x00400000c384783b */ /* 0x000ea60000004200 */
[----:B-1----:R-:W-:Y:S02]  /*a1d0*/  FADD.FTZ R0, R145, R2 ;  /* 0x0000000291007221 */ /* 0x002fe40000010000 */
[----:B------:R-:W-:Y:S02]  /*a1e0*/  FADD.FTZ R2, R160, R149 ;  /* 0x00000095a0027221 */ /* 0x000fe40000010000 */
[----:B------:R-:W-:Y:S01]  /*a1f0*/  FADD.FTZ R0, R150, R0 ;  /* 0x0000000096007221 */ /* 0x000fe20000010000 */
[----:B------:R-:W-:Y:S03]  /*a200*/  LDSM.16.MT88.4 R144, [R196+0x1800] ;  /* 0x00180000c490783b */ /* 0x000fe60000004200 */
[----:B------:R-:W-:Y:S02]  /*a210*/  FADD.FTZ R174, R161, R2 ;  /* 0x00000002a1ae7221 */ /* 0x000fe40000010000 */
[----:B------:R-:W-:Y:S04]  /*a220*/  FADD.FTZ R0, R151, R0 ;  /* 0x0000000097007221 */ /* 0x000fe80000010000 */
[----:B---3--:R-:W-:Y:S04]  /*a230*/  FADD.FTZ R0, R148, R0 ;  /* 0x0000000094007221 */ /* 0x008fe80000010000 */
[----:B----4-:R-:W-:Y:S02]  /*a240*/  FADD.FTZ R2, R177, R0 ;  /* 0x00000000b1027221 */ /* 0x010fe40000010000 */
[----:B------:R-:W-:Y:S02]  /*a250*/  FADD.FTZ R0, R184, R174 ;  /* 0x000000aeb8007221 */ /* 0x000fe40000010000 */
[----:B------:R-:W-:Y:S02]  /*a260*/  FADD.FTZ R2, R176, R2 ;  /* 0x00000002b0027221 */ /* 0x000fe40000010000 */
[----:B------:R-:W-:Y:S01]  /*a270*/  FADD.FTZ R0, R185, R0 ;  /* 0x00000000b9007221 */ /* 0x000fe20000010000 */
        /* <DEDUP_REMOVED lines=17> */
[----:B-----5:R-:W-:Y:S02]  /*a390*/  F2FP.BF16.PACK_AB R169, R172, R173 ;  /* 0x000000adaca9723e */ /* 0x020fe400000010ff */
[----:B------:R-:W-:Y:S01]  /*a3a0*/  F2FP.BF16.PACK_AB R171, R157, R158 ;  /* 0x0000009e9dab723e */ /* 0x000fe200000010ff */
        /* <DEDUP_REMOVED lines=48> */
[----:B------:R-:W1:Y:S03]  /*a6b0*/  LDSM.16.MT88.4 R136, [R192+0x1000] ;  /* 0x00100000c088783b */ /* 0x000e660000004200 */
[----:B------:R-:W-:Y:S03]  /*a6c0*/  F2FP.BF16.PACK_AB R133, R177, R148 ;  /* 0x00000094b185723e */ /* 0x000fe600000010ff */
[----:B------:R-:W-:Y:S02]  /*a6d0*/  F2FP.BF16.PACK_AB R134, R185, R184 ;  /* 0x000000b8b986723e */ /* 0x000fe400000010ff */
[C---:B------:R-:W-:Y:S07]  /*a6e0*/  F2FP.BF16.PACK_AB R135, R175.reuse, R176 ;  /* 0x000000b0af87723e */ /* 0x040fee00000010ff */
        /* <DEDUP_REMOVED lines=47> */
[C---:B------:R-:W-:Y:S01]  /*a9e0*/  HMMA.16816.F32.BF16 R160, R168.reuse, R164, R4 ;  /* 0x000000a4a8a0723c */ /* 0x040fe20000041804 */
[----:B------:R-:W2:Y:S07]  /*a9f0*/  LDSM.16.MT88.4 R4, [R192+0x3800] ;  /* 0x00380000c004783b */ /* 0x000eae0000004200 */
[C---:B------:R-:W-:Y:S01]  /*aa00*/  HMMA.16816.F32.BF16 R164, R168.reuse, R166, R8 ;  /* 0x000000a6a8a4723c */ /* 0x040fe20000041808 */
[----:B------:R-:W3:Y:S07]  /*aa10*/  LDSM.16.MT88.4 R8, [R193+0x3800] ;  /* 0x00380000c108783b */ /* 0x000eee0000004200 */
[C---:B-1----:R-:W-:Y:S01]  /*aa20*/  HMMA.16816.F32.BF16 R132, R168.reuse, R136, R12 ;  /* 0x00000088a884723c */ /* 0x042fe2000004180c */
[----:B------:R-:W1:Y:S07]  /*aa30*/  LDSM.16.MT88.4 R12, [R196+0x3800] ;  /* 0x00380000c40c783b */ /* 0x000e6e0000004200 */
[C---:B------:R-:W-:Y:S01]  /*aa40*/  HMMA.16816.F32.BF16 R136, R168.reuse, R138, R16 ;  /* 0x0000008aa888723c */ /* 0x040fe20000041810 */
[----:B------:R-:W4:Y:S07]  /*aa50*/  LDSM.16.MT88.4 R16, [R195+0x3800] ;  /* 0x00380000c310783b */ /* 0x000f2e0000004200 */
[C---:B------:R-:W-:Y:S08]  /*aa60*/  HMMA.16816.F32.BF16 R140, R168.reuse, R144, R20 ;  /* 0x00000090a88c723c */ /* 0x040ff00000041814 */
        /* <DEDUP_REMOVED lines=32> */
[C---:B---3--:R-:W-:Y:S04]  /*ac70*/  HMMA.16816.F32.BF16 R108, R168.reuse, R8, R108 ;  /* 0x00000008a86c723c */ /* 0x048fe8000004186c */
[----:B------:R-:W-:Y:S02]  /*ac80*/  FADD.FTZ R2, R179, R2 ;  /* 0x00000002b3027221 */ /* 0x000fe40000010000 */
[----:B------:R-:W-:Y:S02]  /*ac90*/  FADD.FTZ R0, R172, R0 ;  /* 0x00000000ac007221 */ /* 0x000fe40000010000 */
[C---:B------:R-:W-:Y:S04]  /*aca0*/  HMMA.16816.F32.BF16 R112, R168.reuse, R10, R112 ;  /* 0x0000000aa870723c */ /* 0x040fe80000041870 */
[----:B------:R-:W-:Y:S02]  /*acb0*/  FADD.FTZ R2, R180, R2 ;  /* 0x00000002b4027221 */ /* 0x000fe40000010000 */
[----:B------:R-:W-:Y:S02]  /*acc0*/  FADD.FTZ R0, R158, R0 ;  /* 0x000000009e007221 */ /* 0x000fe40000010000 */
[C---:B-1----:R-:W-:Y:S04]  /*acd0*/  HMMA.16816.F32.BF16 R116, R168.reuse, R12, R116 ;  /* 0x0000000ca874723c */ /* 0x042fe80000041874 */
[----:B------:R-:W-:Y:S01]  /*ace0*/  FADD.FTZ R237, R181, R2 ;  /* 0x00000002b5ed7221 */ /* 0x000fe20000010000 */
[----:B------:R-:W-:Y:S01]  /*acf0*/  MOV R2, R156 ;  /* 0x0000009c00027202 */ /* 0x000fe20000000f00 */
[----:B------:R-:W-:Y:S01]  /*ad00*/  FADD.FTZ R239, R157, R0 ;  /* 0x000000009def7221 */ /* 0x000fe20000010000 */
[-C--:B------:R-:W-:Y:S01]  /*ad10*/  MOV R12, R3.reuse ;  /* 0x00000003000c7202 */ /* 0x080fe20000000f00 */
[C---:B------:R-:W-:Y:S04]  /*ad20*/  HMMA.16816.F32.BF16 R120, R168.reuse, R14, R120 ;  /* 0x0000000ea878723c */ /* 0x040fe80000041878 */
[----:B------:R-:W-:Y:S04]  /*ad30*/  MOV R157, R3 ;  /* 0x00000003009d7202 */ /* 0x000fe80000000f00 */
[C---:B----4-:R-:W-:Y:S08]  /*ad40*/  HMMA.16816.F32.BF16 R124, R168.reuse, R16, R124 ;  /* 0x00000010a87c723c */ /* 0x050ff0000004187c */
[----:B------:R-:W-:Y:S01]  /*ad50*/  HMMA.16816.F32.BF16 R128, R168, R18, R128 ;  /* 0x00000012a880723c */ /* 0x000fe20000041880 */
[----:B------:R-:W-:-:S07]  /*ad60*/  @P0 BRA `(.L_x_1697) ;  /* 0xffffc19000000947 */ /* 0x000fce000383ffff */
.L_x_1688:
        /* <DEDUP_REMOVED lines=21> */
.L_x_1700:
[----:B------:R-:W-:-:S04]  /*aec0*/  MOV R3, c[0x0][0x32c] ;  /* 0x0000cb0000037a02 */ /* 0x000fc80000000f00 */
[----:B------:R-:W-:-:S13]  /*aed0*/  ISETP.NE.AND P0, PT, R3, 0x1, PT ;  /* 0x000000010300780c */ /* 0x000fda0003f05270 */
[----:B------:R-:W-:-:S05]  /*aee0*/  @P0 IMAD.HI.U32 R3, R0, c[0x0][0x330], RZ ;  /* 0x0000cc0000030a27 */ /* 0x000fca00078e00ff */
[----:B------:R-:W-:Y:S02]  /*aef0*/  @P0 SHF.R.U32.HI R0, RZ, c[0x0][0x334], R3 ;  /* 0x0000cd00ff000a19 */ /* 0x000fe40000011603 */
.L_x_1701:
[----:B------:R-:W-:Y:S05]  /*af00*/  BSYNC B0 ;  /* 0x0000000000007941 */ /* 0x000fea0003800000 */
.L_x_1699:
[----:B------:R-:W-:-:S05]  /*af10*/  IMAD R0, R0, c[0x0][0x32c], RZ ;  /* 0x0000cb0000007a24 */ /* 0x000fca00078e02ff */
[----:B------:R-:W-:-:S04]  /*af20*/  IMNMX R2, R2, R0, !PT ;  /* 0x0000000002027217 */ /* 0x000fc80007800200 */
.L_x_1698:
        /* <DEDUP_REMOVED lines=10> */
.L_x_1703:
[----:B------:R-:W-:Y:S01]  /*afd0*/  ISETP.GT.AND P0, PT, R228, R220, PT ;  /* 0x000000dce400720c */ /* 0x000fe20003f04270 */
[----:B------:R-:W-:Y:S04]  /*afe0*/  DEPBAR.LE SB0, 0x0 ;  /* 0x000080000000791a */ /* 0x000fe80000000000 */
[----:B------:R-:W-:Y:S01]  /*aff0*/  WARPSYNC 0xffffffff ;  /* 0xffffffff00007948 */ /* 0x000fe20003800000 */
[----:B------:R-:W-:Y:S07]  /*b000*/  BAR.SYNC.DEFER_BLOCKING 0x0 ;  /* 0x0000000000007b1d */ /* 0x000fee0000010000 */
[----:B------:R-:W-:Y:S01]  /*b010*/  @!P0 SHF.R.S32.HI R0, RZ, 0x1f, R220 ;  /* 0x0000001fff008819 */ /* 0x000fe200000114dc */
[----:B------:R-:W-:Y:S01]  /*b020*/  @!P0 IMAD.WIDE.U32 R4, R220, c[0x0][0x208], RZ ;  /* 0x00008200dc048a25 */ /* 0x000fe200078e00ff */
[----:B------:R-:W-:Y:S02]  /*b030*/  @!P0 IADD3 R10, P1, R232, 0x40, RZ ;  /* 0x00000040e80a8810 */ /* 0x000fe40007f3e0ff */
[----:B------:R-:W-:Y:S01]  /*b040*/  @!P0 MOV R3, c[0x0][0x208] ;  /* 0x0000820000038a02 */ /* 0x000fe20000000f00 */
[----:B------:R-:W-:Y:S01]  /*b050*/  @!P0 IMAD R0, R0, c[0x0][0x208], RZ ;  /* 0x0000820000008a24 */ /* 0x000fe200078e02ff */
[----:B------:R-:W-:Y:S02]  /*b060*/  @!P0 SHF.L.U32 R2, R4, 0x6, RZ ;  /* 0x0000000604028819 */ /* 0x000fe400000006ff */
[----:B------:R-:W-:Y:S01]  /*b070*/  @!P0 IADD3.X R11, RZ, R234, RZ, P1, !PT ;  /* 0x000000eaff0b8210 */ /* 0x000fe20000ffe4ff */
[----:B------:R-:W-:Y:S05]  /*b080*/  @!P0 IMAD R0, R220, c[0x0][0x20c], R0 ;  /* 0x00008300dc008a24 */ /* 0x000fea00078e0200 */
[----:B------:R-:W-:Y:S02]  /*b090*/  @!P0 IADD3 R0, R5, R0, RZ ;  /* 0x0000000005008210 */ /* 0x000fe40007ffe0ff */
[----:B------:R-:W-:Y:S01]  /*b0a0*/  @!P0 MOV R5, c[0x0][0x20c] ;  /* 0x0000830000058a02 */ /* 0x000fe20000000f00 */
[----:B------:R-:W-:Y:S01]  /*b0b0*/  LDSM.16.M88.4 R32, [R198] ;  /* 0x00000000c620783b */ /* 0x000fe20000000200 */
[----:B------:R-:W-:Y:S02]  /*b0c0*/  @!P0 SHF.L.U64.HI R0, R4, 0x6, R0 ;  /* 0x0000000604008819 */ /* 0x000fe40000010200 */
[C---:B------:R-:W-:Y:S04]  /*b0d0*/  @!P0 LEA R4, P1, R3.reuse, R2, 0x5 ;  /* 0x0000000203048211 */ /* 0x040fe800078228ff */
[----:B------:R-:W-:Y:S01]  /*b0e0*/  @!P0 LEA.HI.X R3, R3, R0, R5, 0x5, P1 ;  /* 0x0000000003038211 */ /* 0x000fe200008f2c05 */
[----:B------:R-:W-:Y:S01]  /*b0f0*/  LDSM.16.M88.4 R16, [R159+0x800] ;  /* 0x000800009f10783b */ /* 0x000fe20000000200 */
[----:B------:R-:W-:Y:S04]  /*b100*/  @!P0 IADD3 R5, P1, R2, R232, RZ ;  /* 0x000000e802058210 */ /* 0x000fe80007f3e0ff */
[----:B------:R-:W-:Y:S02]  /*b110*/  @!P0 IADD3.X R7, R0, R234, RZ, P1, !PT ;  /* 0x000000ea00078210 */ /* 0x000fe40000ffe4ff */
[----:B------:R-:W-:Y:S01]  /*b120*/  @!P0 IADD3 R6, P1, R2, R10, RZ ;  /* 0x0000000a02068210 */ /* 0x000fe20007f3e0ff */
[----:B------:R-:W-:Y:S03]  /*b130*/  LDSM.16.M88.4 R24, [R159+0x1000] ;  /* 0x001000009f18783b */ /* 0x000fe60000000200 */
[----:B------:R-:W-:Y:S02]  /*b140*/  @!P0 IADD3.X R8, R0, R11, RZ, P1, !PT ;  /* 0x0000000b00088210 */ /* 0x000fe40000ffe4ff */
[C---:B------:R-:W-:Y:S02]  /*b150*/  @!P0 LEA R30, P1, R5.reuse, c[0x0][0x1f8], 0x1 ;  /* 0x00007e00051e8a11 */ /* 0x040fe400078208ff */
[----:B------:R-:W-:Y:S02]  /*b160*/  LDSM.16.M88.4 R168, [R159+0x1800] ;  /* 0x001800009fa8783b */ /* 0x000fe40000000200 */
[----:B------:R-:W-:Y:S02]  /*b170*/  @!P0 LEA.HI.X R31, R5, c[0x0][0x1fc], R7, 0x1, P1 ;  /* 0x00007f00051f8a11 */ /* 0x000fe400008f0c07 */
[C---:B------:R-:W-:Y:S03]  /*b180*/  @!P0 LEA R28, P1, R6.reuse, c[0x0][0x1f8], 0x1 ;  /* 0x00007e00061c8a11 */ /* 0x040fe600078208ff */
[----:B------:R-:W-:Y:S01]  /*b190*/  LDSM.16.M88.4 R172, [R199] ;  /* 0x00000000c7ac783b */ /* 0x000fe20000000200 */
[----:B------:R-:W-:Y:S02]  /*b1a0*/  @!P0 LEA.HI.X R29, R6, c[0x0][0x1fc], R8, 0x1, P1 ;  /* 0x00007f00061d8a11 */ /* 0x000fe400008f0c08 */
[----:B------:R-:W-:Y:S04]  /*b1b0*/  @!P0 IADD3 R6, P1, R232, 0x80, RZ ;  /* 0x00000080e8068810 */ /* 0x000fe80007f3e0ff */
[----:B------:R-:W-:Y:S01]  /*b1c0*/  @!P0 IADD3.X R8, RZ, R234, RZ, P1, !PT ;  /* 0x000000eaff088210 */ /* 0x000fe20000ffe4ff */
[----:B------:R-:W-:Y:S01]  /*b1d0*/  LDSM.16.M88.4 R176, [R202] ;  /* 0x00000000cab0783b */ /* 0x000fe20000000200 */
[----:B------:R-:W-:Y:S04]  /*b1e0*/  @!P0 IADD3 R5, P1, R2, R6, RZ ;  /* 0x0000000602058210 */ /* 0x000fe80007f3e0ff */
[----:B------:R-:W-:Y:S02]  /*b1f0*/  @!P0 IADD3.X R7, R0, R8, RZ, P1, !PT ;  /* 0x0000000800078210 */ /* 0x000fe40000ffe4ff */
[C---:B------:R-:W-:Y:S01]  /*b200*/  @!P0 LEA R14, P1, R5.reuse, c[0x0][0x1f8], 0x1 ;  /* 0x00007e00050e8a11 */ /* 0x040fe200078208ff */
[----:B------:R-:W-:Y:S03]  /*b210*/  LDSM.16.M88.4 R180, [R217] ;  /* 0x00000000d9b4783b */ /* 0x000fe60000000200 */
[----:B------:R-:W-:Y:S02]  /*b220*/  @!P0 LEA.HI.X R15, R5, c[0x0][0x1fc], R7, 0x1, P1 ;  /* 0x00007f00050f8a11 */ /* 0x000fe400008f0c07 */
[----:B------:R-:W-:Y:S02]  /*b230*/  @!P0 IADD3 R7, P1, R232, 0xc0, RZ ;  /* 0x000000c0e8078810 */ /* 0x000fe40007f3e0ff */
[----:B------:R-:W-:Y:S02]  /*b240*/  LDSM.16.M88.4 R184, [R216] ;  /* 0x00000000d8b8783b */ /* 0x000fe40000000200 */
[----:B------:R-:W-:Y:S02]  /*b250*/  @!P0 IADD3.X R9, RZ, R234, RZ, P1, !PT ;  /* 0x000000eaff098210 */ /* 0x000fe40000ffe4ff */
[----:B------:R-:W-:Y:S03]  /*b260*/  @!P0 IADD3 R2, P1, R2, R7, RZ ;  /* 0x0000000702028210 */ /* 0x000fe60007f3e0ff */
[----:B------:R-:W-:Y:S01]  /*b270*/  LDSM.16.M88.4 R188, [R215] ;  /* 0x00000000d7bc783b */ /* 0x000fe20000000200 */
[----:B------:R-:W-:Y:S02]  /*b280*/  @!P0 IADD3.X R0, R0, R9, RZ, P1, !PT ;  /* 0x0000000900008210 */ /* 0x000fe40000ffe4ff */
[C---:B------:R-:W-:Y:S04]  /*b290*/  @!P0 LEA R22, P1, R2.reuse, c[0x0][0x1f8], 0x1 ;  /* 0x00007e0002168a11 */ /* 0x040fe800078208ff */
[----:B------:R-:W-:Y:S02]  /*b2a0*/  @!P0 LEA.HI.X R23, R2, c[0x0][0x1fc], R0, 0x1, P1 ;  /* 0x00007f0002178a11 */ /* 0x000fe400008f0c00 */
[C---:B------:R-:W-:Y:S04]  /*b2b0*/  @!P0 IADD3 R2, P1, R4.reuse, R10, RZ ;  /* 0x0000000a04028210 */ /* 0x040fe80007f3e0ff */
[C---:B------:R-:W-:Y:S02]  /*b2c0*/  @!P0 IADD3.X R11, R3.reuse, R11, RZ, P1, !PT ;  /* 0x0000000b030b8210 */ /* 0x040fe40000ffe4ff */
[C---:B------:R-:W-:Y:S04]  /*b2d0*/  @!P0 IADD3 R5, P1, R4.reuse, R6, RZ ;  /* 0x0000000604058210 */ /* 0x040fe80007f3e0ff */
[C---:B------:R-:W-:Y:S02]  /*b2e0*/  @!P0 IADD3.X R8, R3.reuse, R8, RZ, P1, !PT ;  /* 0x0000000803088210 */ /* 0x040fe40000ffe4ff */
[C---:B------:R-:W-:Y:S04]  /*b2f0*/  @!P0 IADD3 R6, P1, R4.reuse, R7, RZ ;  /* 0x0000000704068210 */ /* 0x040fe80007f3e0ff */
[C---:B------:R-:W-:Y:S02]  /*b300*/  @!P0 IADD3.X R7, R3.reuse, R9, RZ, P1, !PT ;  /* 0x0000000903078210 */ /* 0x040fe40000ffe4ff */
[----:B------:R-:W-:Y:S04]  /*b310*/  @!P0 IADD3 R0, P1, R4, R232, RZ ;  /* 0x000000e804008210 */ /* 0x000fe80007f3e0ff */
[----:B------:R-:W-:Y:S02]  /*b320*/  @!P0 IADD3.X R3, R3, R234, RZ, P1, !PT ;  /* 0x000000ea03038210 */ /* 0x000fe40000ffe4ff */
[C---:B------:R-:W-:Y:S04]  /*b330*/  @!P0 LEA R12, P1, R0.reuse, c[0x0][0x1f8], 0x1 ;  /* 0x00007e00000c8a11 */ /* 0x040fe800078208ff */
[----:B------:R-:W-:Y:S02]  /*b340*/  @!P0 LEA.HI.X R13, R0, c[0x0][0x1fc], R3, 0x1, P1 ;  /* 0x00007f00000d8a11 */ /* 0x000fe400008f0c03 */
[C---:B------:R-:W-:Y:S04]  /*b350*/  @!P0 LEA R20, P1, R2.reuse, c[0x0][0x1f8], 0x1 ;  /* 0x00007e0002148a11 */ /* 0x040fe800078208ff */
[----:B------:R-:W-:Y:S02]  /*b360*/  @!P0 LEA.HI.X R21, R2, c[0x0][0x1fc], R11, 0x1, P1 ;  /* 0x00007f0002158a11 */ /* 0x000fe400008f0c0b */
[C---:B------:R-:W-:Y:S04]  /*b370*/  @!P0 LEA R2, P1, R5.reuse, c[0x0][0x1f8], 0x1 ;  /* 0x00007e0005028a11 */ /* 0x040fe800078208ff */
[----:B------:R-:W-:Y:S02]  /*b380*/  @!P0 LEA.HI.X R3, R5, c[0x0][0x1fc], R8, 0x1, P1 ;  /* 0x00007f0005038a11 */ /* 0x000fe400008f0c08 */
[----:B------:R-:W1:Y:S01]  /*b390*/  LDSM.16.M88.4 R8, [R159] ;  /* 0x000000009f08783b */ /* 0x000e620000000200 */
[C---:B------:R-:W-:Y:S04]  /*b3a0*/  @!P0 LEA R218, P1, R6.reuse, c[0x0][0x1f8], 0x1 ;  /* 0x00007e0006da8a11 */ /* 0x040fe800078208ff */
[----:B------:R-:W-:Y:S02]  /*b3b0*/  @!P0 LEA.HI.X R219, R6, c[0x0][0x1fc], R7, 0x1, P1 ;  /* 0x00007f0006db8a11 */ /* 0x000fe400008f0c07 */
[----:B------:R-:W-:Y:S01]  /*b3c0*/  @!PT LDS RZ, [RZ] ;  /* 0x00000000fffff984 */ /* 0x000fe20000000800 */
[----:B------:R-:W-:Y:S01]  /*b3d0*/  @!PT LDS RZ, [RZ] ;  /* 0x00000000fffff984 */ /* 0x000fe20000000800 */
[----:B------:R-:W-:Y:S01]  /*b3e0*/  @!PT LDS RZ, [RZ] ;  /* 0x00000000fffff984 */ /* 0x000fe20000000800 */
[----:B------:R2:W-:Y:S07]  /*b3f0*/  @!P0 LDGSTS.E.BYPASS.LTC128B.128 [R223+0x100], [R30.64], !P5 ;  /* 0x001000001edf8fae */ /* 0x0005ee000e901d46 */
[----:B------:R2:W-:Y:S07]  /*b400*/  @!P0 LDGSTS.E.BYPASS.LTC128B.128 [R223+0x2100], [R28.64], !P4 ;  /* 0x021000001cdf8fae */ /* 0x0005ee000e101d46 */
[----:B------:R3:W-:Y:S07]  /*b410*/  @!P0 LDGSTS.E.BYPASS.LTC128B.128 [R223+0x4100], [R14.64], !P3 ;  /* 0x041000000edf8fae */ /* 0x0007ee000d901d46 */
[----:B------:R4:W-:Y:S07]  /*b420*/  @!P0 LDGSTS.E.BYPASS.LTC128B.128 [R223+0x6100], [R22.64], !P2 ;  /* 0x0610000016df8fae */ /* 0x0009ee000d101d46 */
[----:B------:R3:W-:Y:S01]  /*b430*/  @!P0 LDGSTS.E.BYPASS.LTC128B.128 [R223+0x1100], [R12.64], !P5 ;  /* 0x011000000cdf8fae */ /* 0x0007e2000e901d46 */
[C---:B-1----:R-:W-:Y:S06]  /*b440*/  HMMA.16816.F32.BF16 R4, R32.reuse, R8, RZ ;  /* 0x000000082004723c */ /* 0x042fec00000418ff */
[----:B------:R4:W-:Y:S02]  /*b450*/  @!P0 LDGSTS.E.BYPASS.LTC128B.128 [R223+0x3100], [R20.64], !P4 ;  /* 0x0310000014df8fae */ /* 0x0009e4000e101d46 */
[C---:B------:R-:W-:Y:S05]  /*b460*/  HMMA.16816.F32.BF16 R8, R32.reuse, R10, RZ ;  /* 0x0000000a2008723c */ /* 0x040fea00000418ff */
[----:B------:R1:W-:Y:S07]  /*b470*/  @!P0 LDGSTS.E.BYPASS.LTC128B.128 [R223+0x5100], [R2.64], !P3 ;  /* 0x0510000002df8fae */ /* 0x0003ee000d901d46 */
[----:B------:R5:W-:Y:S01]  /*b480*/  @!P0 LDGSTS.E.BYPASS.LTC128B.128 [R223+0x7100], [R218.64], !P2 ;  /* 0x07100000dadf8fae */ /* 0x000be2000d101d46 */
[C---:B------:R-:W-:Y:S01]  /*b490*/  ISETP.GT.AND P0, PT, R220.reuse, R228, PT ;  /* 0x000000e4dc00720c */ /* 0x040fe20003f04270 */
[C---:B---3--:R-:W-:Y:S05]  /*b4a0*/  HMMA.16816.F32.BF16 R12, R32.reuse, R16, RZ ;  /* 0x00000010200c723c */ /* 0x048fea00000418ff */
[----:B------:R-:W0:Y:S03]  /*b4b0*/  LDGDEPBAR ;  /* 0x00000000000079af */ /* 0x000e260000000000 */
[C---:B------:R-:W-:Y:S08]  /*b4c0*/  HMMA.16816.F32.BF16 R16, R32.reuse, R18, RZ ;  /* 0x000000122010723c */ /* 0x040ff000000418ff */
[C---:B----4-:R-:W-:Y:S01]  /*b4d0*/  HMMA.16816.F32.BF16 R20, R32.reuse, R24, RZ ;  /* 0x000000182014723c */ /* 0x050fe200000418ff */
[----:B-----5:R-:W-:Y:S07]  /*b4e0*/  IADD3 R218, R220, -0x1, RZ ;  /* 0xffffffffdcda7810 */ /* 0x020fee0007ffe0ff */
[C---:B------:R-:W-:Y:S01]  /*b4f0*/  HMMA.16816.F32.BF16 R24, R32.reuse, R26, RZ ;  /* 0x0000001a2018723c */ /* 0x040fe200000418ff */
[----:B------:R-:W-:Y:S03]  /*b500*/  @P0 SHF.R.S32.HI R0, RZ, 0x1f, R218 ;  /* 0x0000001fff000819 */ /* 0x000fe600000114da */
[----:B-1----:R-:W-:Y:S04]  /*b510*/  @P0 IMAD.WIDE.U32 R2, R218, c[0x0][0x1e0], RZ ;  /* 0x00007800da020a25 */ /* 0x002fe800078e00ff */
[C---:B--2---:R-:W-:Y:S01]  /*b520*/  HMMA.16816.F32.BF16 R28, R32.reuse, R168, RZ ;  /* 0x000000a8201c723c */ /* 0x044fe200000418ff */
[----:B------:R-:W-:Y:S03]  /*b530*/  @P0 SHF.L.U32 R156, R2, 0x6, RZ ;  /* 0x00000006029c0819 */ /* 0x000fe600000006ff */
[----:B------:R-:W-:Y:S04]  /*b540*/  @P0 IMAD R0, R0, c[0x0][0x1e0], RZ ;  /* 0x0000780000000a24 */ /* 0x000fe800078e02ff */
[----:B------:R-:W-:Y:S01]  /*b550*/  HMMA.16816.F32.BF16 R32, R32, R170, RZ ;  /* 0x000000aa2020723c */ /* 0x000fe200000418ff */
[----:B------:R-:W-:Y:S03]  /*b560*/  LDSM.16.M88.4 R168, [R201] ;  /* 0x00000000c9a8783b */ /* 0x000fe60000000200 */
[----:B------:R-:W-:Y:S04]  /*b570*/  @P0 IMAD R0, R218, c[0x0][0x1e4], R0 ;  /* 0x00007900da000a24 */ /* 0x000fe800078e0200 */
[C---:B------:R-:W-:Y:S05]  /*b580*/  HMMA.16816.F32.BF16 R4, R172.reuse, R176, R4 ;  /* 0x000000b0ac04723c */ /* 0x040fea0000041804 */
[----:B------:R-:W-:Y:S02]  /*b590*/  @P0 IADD3 R0, R3, R0, RZ ;  /* 0x0000000003000210 */ /* 0x000fe40007ffe0ff */
[----:B------:R-:W-:Y:S01]  /*b5a0*/  @P0 MOV R3, c[0x0][0x1e4] ;  /* 0x0000790000030a02 */ /* 0x000fe20000000f00 */
[C---:B------:R-:W-:Y:S04]  /*b5b0*/  HMMA.16816.F32.BF16 R8, R172.reuse, R178, R8 ;  /* 0x000000b2ac08723c */ /* 0x040fe80000041808 */
[----:B------:R-:W-:Y:S02]  /*b5c0*/  @P0 SHF.L.U64.HI R176, R2, 0x6, R0 ;  /* 0x0000000602b00819 */ /* 0x000fe40000010200 */
[----:B------:R-:W-:Y:S02]  /*b5d0*/  @P0 IADD3 R0, P1, R156, R230, RZ ;  /* 0x000000e69c000210 */ /* 0x000fe40007f3e0ff */
[C---:B------:R-:W-:Y:S04]  /*b5e0*/  HMMA.16816.F32.BF16 R12, R172.reuse, R180, R12 ;  /* 0x000000b4ac0c723c */ /* 0x040fe8000004180c */
[-C--:B------:R-:W-:Y:S02]  /*b5f0*/  @P0 IADD3.X R2, R176, R229.reuse, RZ, P1, !PT ;  /* 0x000000e5b0020210 */ /* 0x080fe40000ffe4ff */
[C---:B------:R-:W-:Y:S02]  /*b600*/  @P0 LEA R226, P1, R0.reuse, c[0x0][0x1c8], 0x1 ;  /* 0x0000720000e20a11 */ /* 0x040fe400078208ff */
[C---:B------:R-:W-:Y:S04]  /*b610*/  HMMA.16816.F32.BF16 R16, R172.reuse, R182, R16 ;  /* 0x000000b6ac10723c */ /* 0x040fe80000041810 */
[----:B------:R-:W-:Y:S02]  /*b620*/  @P0 LEA.HI.X R227, R0, c[0x0][0x1cc], R2, 0x1, P1 ;  /* 0x0000730000e30a11 */ /* 0x000fe400008f0c02 */
[----:B------:R-:W-:Y:S02]  /*b630*/  @P0 IADD3 R180, P1, R230, 0x40, RZ ;  /* 0x00000040e6b40810 */ /* 0x000fe40007f3e0ff */
[C---:B------:R-:W-:Y:S04]  /*b640*/  HMMA.16816.F32.BF16 R20, R172.reuse, R184, R20 ;  /* 0x000000b8ac14723c */ /* 0x040fe80000041814 */
[----:B------:R-:W-:Y:S02]  /*b650*/  @P0 IADD3.X R181, RZ, R229, RZ, P1, !PT ;  /* 0x000000e5ffb50210 */ /* 0x000fe40000ffe4ff */
[----:B------:R-:W-:Y:S02]  /*b660*/  @P0 IADD3 R0, P1, R156, R180, RZ ;  /* 0x000000b49c000210 */ /* 0x000fe40007f3e0ff */
[C---:B------:R-:W-:Y:S04]  /*b670*/  HMMA.16816.F32.BF16 R24, R172.reuse, R186, R24 ;  /* 0x000000baac18723c */ /* 0x040fe80000041818 */
[----:B------:R-:W-:Y:S02]  /*b680*/  @P0 IADD3.X R2, R176, R181, RZ, P1, !PT ;  /* 0x000000b5b0020210 */ /* 0x000fe40000ffe4ff */
[C---:B------:R-:W-:Y:S02]  /*b690*/  @P0 LEA R224, P1, R0.reuse, c[0x0][0x1c8], 0x1 ;  /* 0x0000720000e00a11 */ /* 0x040fe400078208ff */
[C---:B------:R-:W-:Y:S04]  /*b6a0*/  HMMA.16816.F32.BF16 R28, R172.reuse, R188, R28 ;  /* 0x000000bcac1c723c */ /* 0x040fe8000004181c */
[----:B------:R-:W-:Y:S02]  /*b6b0*/  @P0 LEA.HI.X R225, R0, c[0x0][0x1cc], R2, 0x1, P1 ;  /* 0x0000730000e10a11 */ /* 0x000fe400008f0c02 */
[----:B------:R-:W-:Y:S02]  /*b6c0*/  @P0 IADD3 R178, P1, R230, 0x80, RZ ;  /* 0x00000080e6b20810 */ /* 0x000fe40007f3e0ff */
[----:B------:R-:W-:Y:S01]  /*b6d0*/  HMMA.16816.F32.BF16 R32, R172, R190, R32 ;  /* 0x000000beac20723c */ /* 0x000fe20000041820 */
[----:B------:R-:W1:Y:S03]  /*b6e0*/  LDSM.16.M88.4 R172, [R197] ;  /* 0x00000000c5ac783b */ /* 0x000e660000000200 */
[----:B------:R-:W-:Y:S02]  /*b6f0*/  @P0 IADD3.X R179, RZ, R229, RZ, P1, !PT ;  /* 0x000000e5ffb30210 */ /* 0x000fe40000ffe4ff */
[----:B------:R-:W-:Y:S06]  /*b700*/  @P0 IADD3 R0, P1, R156, R178, RZ ;  /* 0x000000b29c000210 */ /* 0x000fec0007f3e0ff */
[----:B------:R-:W-:Y:S02]  /*b710*/  @P0 IADD3.X R2, R176, R179, RZ, P1, !PT ;  /* 0x000000b3b0020210 */ /* 0x000fe40000ffe4ff */
[C---:B------:R-:W-:Y:S04]  /*b720*/  @P0 LEA R184, P1, R0.reuse, c[0x0][0x1c8], 0x1 ;  /* 0x0000720000b80a11 */ /* 0x040fe800078208ff */
[----:B------:R-:W-:Y:S02]  /*b730*/  @P0 LEA.HI.X R185, R0, c[0x0][0x1cc], R2, 0x1, P1 ;  /* 0x0000730000b90a11 */ /* 0x000fe400008f0c02 */
[----:B------:R-:W-:Y:S04]  /*b740*/  @P0 MOV R0, c[0x0][0x1e0] ;  /* 0x0000780000000a02 */ /* 0x000fe80000000f00 */
[C---:B------:R-:W-:Y:S04]  /*b750*/  @P0 LEA R2, P1, R0.reuse, R156, 0x5 ;  /* 0x0000009c00020211 */ /* 0x040fe800078228ff */
[----:B------:R-:W-:Y:S02]  /*b760*/  @P0 LEA.HI.X R0, R0, R176, R3, 0x5, P1 ;  /* 0x000000b000000211 */ /* 0x000fe400008f2c03 */
[----:B------:R-:W-:Y:S01]  /*b770*/  @P0 IADD3 R3, P1, R230, 0xc0, RZ ;  /* 0x000000c0e6030810 */ /* 0x000fe20007f3e0ff */
        /* <DEDUP_REMOVED lines=11> */
[----:B------:R-:W-:Y:S07]  /*b830*/  LDSM.16.M88.4 R168, [R200] ;  /* 0x00000000c8a8783b */ /* 0x000fee0000000200 */
[----:B------:R-:W1:Y:S02]  /*b840*/  LDSM.16.M88.4 R172, [R194] ;  /* 0x00000000c2ac783b */ /* 0x000e640000000200 */
        /* <DEDUP_REMOVED lines=11> */
[----:B------:R-:W-:Y:S07]  /*b900*/  LDSM.16.M88.4 R168, [R198+0x4000] ;  /* 0x00400000c6a8783b */ /* 0x000fee0000000200 */
[----:B------:R-:W1:Y:S02]  /*b910*/  LDSM.16.M88.4 R172, [R159+0x2000] ;  /* 0x002000009fac783b */ /* 0x000e640000000200 */
        /* <DEDUP_REMOVED lines=12> */
[----:B------:R-:W1:Y:S02]  /*b9e0*/  LDSM.16.M88.4 R172, [R214] ;  /* 0x00000000d6ac783b */ /* 0x000e640000000200 */
        /* <DEDUP_REMOVED lines=138> */
[----:B------:R-:W1:Y:S01]  /*c290*/  LDSM.16.M88.4 R172, [R194+0x7800] ;  /* 0x00780000c2ac783b */ /* 0x000e620000000200 */
[----:B------:R-:W-:Y:S06]  /*c2a0*/  DEPBAR.LE SB0, 0x0 ;  /* 0x000080000000791a */ /* 0x000fec0000000000 */
[----:B------:R-:W-:Y:S07]  /*c2b0*/  BAR.SYNC.DEFER_BLOCKING 0x0 ;  /* 0x0000000000007b1d */ /* 0x000fee0000010000 */
[----:B------:R-:W-:Y:S01]  /*c2c0*/  @!PT LDS RZ, [RZ] ;  /* 0x00000000fffff984 */ /* 0x000fe20000000800 */
[----:B------:R-:W-:Y:S01]  /*c2d0*/  @!PT LDS RZ, [RZ] ;  /* 0x00000000fffff984 */ /* 0x000fe20000000800 */
[----:B------:R-:W-:Y:S01]  /*c2e0*/  @!PT LDS RZ, [RZ] ;  /* 0x00000000fffff984 */ /* 0x000fe20000000800 */
[----:B------:R2:W-:Y:S07]  /*c2f0*/  @P0 LDGSTS.E.BYPASS.LTC128B.128 [R223+0x8100], [R226.64], !P5 ;  /* 0x08100000e2df0fae */ /* 0x0005ee000e901d46 */
[----:B------:R2:W-:Y:S01]  /*c300*/  @P0 LDGSTS.E.BYPASS.LTC128B.128 [R223+0xa100], [R224.64], !P4 ;  /* 0x0a100000e0df0fae */ /* 0x0005e2000e101d46 */
[C---:B-1----:R-:W-:Y:S06]  /*c310*/  HMMA.16816.F32.BF16 R28, R168.reuse, R172, R28 ;  /* 0x000000aca81c723c */ /* 0x042fec000004181c */
[----:B------:R1:W-:Y:S02]  /*c320*/  @P0 LDGSTS.E.BYPASS.LTC128B.128 [R223+0xc100], [R184.64], !P3 ;  /* 0x0c100000b8df0fae */ /* 0x0003e4000d901d46 */
[----:B------:R-:W-:Y:S07]  /*c330*/  HMMA.16816.F32.BF16 R32, R168, R174, R32 ;  /* 0x000000aea820723c */ /* 0x000fee0000041820 */
[----:B------:R-:W-:Y:S02]  /*c340*/  @P0 IADD3.X R168, RZ, R229, RZ, P1, !PT ;  /* 0x000000e5ffa80210 */ /* 0x000fe40000ffe4ff */
[----:B------:R-:W-:Y:S04]  /*c350*/  @P0 IADD3 R156, P1, R156, R3, RZ ;  /* 0x000000039c9c0210 */ /* 0x000fe80007f3e0ff */
[----:B------:R-:W-:Y:S02]  /*c360*/  @P0 IADD3.X R169, R176, R168, RZ, P1, !PT ;  /* 0x000000a8b0a90210 */ /* 0x000fe40000ffe4ff */
[C---:B------:R-:W-:Y:S04]  /*c370*/  @P0 LEA R176, P1, R156.reuse, c[0x0][0x1c8], 0x1 ;  /* 0x000072009cb00a11 */ /* 0x040fe800078208ff */
[----:B------:R-:W-:Y:S02]  /*c380*/  @P0 LEA.HI.X R177, R156, c[0x0][0x1cc], R169, 0x1, P1 ;  /* 0x000073009cb10a11 */ /* 0x000fe400008f0ca9 */
[----:B------:R-:W-:Y:S03]  /*c390*/  @P0 IADD3 R156, P1, R2, R180, RZ ;  /* 0x000000b4029c0210 */ /* 0x000fe60007f3e0ff */
[----:B------:R3:W-:Y:S01]  /*c3a0*/  @P0 LDGSTS.E.BYPASS.LTC128B.128 [R223+0xe100], [R176.64], !P2 ;  /* 0x0e100000b0df0fae */ /* 0x0007e2000d101d46 */
[----:B------:R-:W-:Y:S02]  /*c3b0*/  @P0 IADD3.X R170, R0, R181, RZ, P1, !PT ;  /* 0x000000b500aa0210 */ /* 0x000fe40000ffe4ff */
[----:B------:R-:W-:Y:S04]  /*c3c0*/  @P0 IADD3 R169, P1, R2, R178, RZ ;  /* 0x000000b202a90210 */ /* 0x000fe80007f3e0ff */
[----:B------:R-:W-:Y:S02]  /*c3d0*/  @P0 IADD3.X R171, R0, R179, RZ, P1, !PT ;  /* 0x000000b300ab0210 */ /* 0x000fe40000ffe4ff */
[----:B------:R-:W-:Y:S04]  /*c3e0*/  @P0 IADD3 R3, P1, R2, R3, RZ ;  /* 0x0000000302030210 */ /* 0x000fe80007f3e0ff */
[----:B------:R-:W-:Y:S02]  /*c3f0*/  @P0 IADD3.X R178, R0, R168, RZ, P1, !PT ;  /* 0x000000a800b20210 */ /* 0x000fe40000ffe4ff */
[----:B------:R-:W-:Y:S04]  /*c400*/  @P0 IADD3 R2, P1, R2, R230, RZ ;  /* 0x000000e602020210 */ /* 0x000fe80007f3e0ff */
[----:B------:R-:W-:Y:S02]  /*c410*/  @P0 IADD3.X R0, R0, R229, RZ, P1, !PT ;  /* 0x000000e500000210 */ /* 0x000fe40000ffe4ff */
[C---:B------:R-:W-:Y:S04]  /*c420*/  @P0 LEA R174, P1, R2.reuse, c[0x0][0x1c8], 0x1 ;  /* 0x0000720002ae0a11 */ /* 0x040fe800078208ff */
[----:B------:R-:W-:Y:S02]  /*c430*/  @P0 LEA.HI.X R175, R2, c[0x0][0x1cc], R0, 0x1, P1 ;  /* 0x0000730002af0a11 */ /* 0x000fe400008f0c00 */
[----:B------:R-:W-:Y:S02]  /*c440*/  FMNMX.FTZ R0, R4, R157, !PT ;  /* 0x0000009d04007209 */ /* 0x000fe40007810000 */
[----:B------:R-:W-:Y:S01]  /*c450*/  FMNMX.FTZ R2, R6, R158, !PT ;  /* 0x0000009e06027209 */ /* 0x000fe20007810000 */
[----:B------:R4:W-:Y:S01]  /*c460*/  @P0 LDGSTS.E.BYPASS.LTC128B.128 [R223+0x9100], [R174.64], !P5 ;  /* 0x09100000aedf0fae */ /* 0x0009e2000e901d46 */
        /* <DEDUP_REMOVED lines=17> */
[----:B------:R-:W-:Y:S02]  /*c580*/  @P0 LEA R172, P1, R156, c[0x0][0x1c8], 0x1 ;  /* 0x000072009cac0a11 */ /* 0x000fe400078208ff */
[----:B------:R-:W-:Y:S02]  /*c590*/  FMNMX.FTZ R0, R24, R0, !PT ;  /* 0x0000000018007209 */ /* 0x000fe40007810000 */
[----:B------:R-:W-:Y:S02]  /*c5a0*/  FMNMX.FTZ R2, R23, R2, !PT ;  /* 0x0000000217027209 */ /* 0x000fe40007810000 */
[----:B------:R-:W-:Y:S02]  /*c5b0*/  FMNMX.FTZ R0, R25, R0, !PT ;  /* 0x0000000019007209 */ /* 0x000fe40007810000 */
[----:B------:R-:W-:Y:S02]  /*c5c0*/  @P0 LEA.HI.X R173, R156, c[0x0][0x1cc], R170, 0x1, P1 ;  /* 0x000073009cad0a11 */ /* 0x000fe400008f0caa */
[C---:B------:R-:W-:Y:S02]  /*c5d0*/  @P0 LEA R170, P1, R169.reuse, c[0x0][0x1c8], 0x1 ;  /* 0x00007200a9aa0a11 */ /* 0x040fe400078208ff */
[----:B------:R-:W-:Y:S01]  /*c5e0*/  FMNMX.FTZ R0, R28, R0, !PT ;  /* 0x000000001c007209 */ /* 0x000fe20007810000 */
[----:B------:R4:W-:Y:S01]  /*c5f0*/  @P0 LDGSTS.E.BYPASS.LTC128B.128 [R223+0xb100], [R172.64], !P4 ;  /* 0x0b100000acdf0fae */ /* 0x0009e2000e101d46 */
[----:B------:R-:W-:Y:S02]  /*c600*/  FMNMX.FTZ R2, R26, R2, !PT ;  /* 0x000000021a027209 */ /* 0x000fe40007810000 */
[----:B------:R-:W-:Y:S02]  /*c610*/  @P0 LEA.HI.X R171, R169, c[0x0][0x1cc], R171, 0x1, P1 ;  /* 0x00007300a9ab0a11 */ /* 0x000fe400008f0cab */
[----:B------:R-:W-:Y:S02]  /*c620*/  @P0 LEA R168, P1, R3, c[0x0][0x1c8], 0x1 ;  /* 0x0000720003a80a11 */ /* 0x000fe400078208ff */
[----:B------:R-:W-:Y:S01]  /*c630*/  FMNMX.FTZ R0, R29, R0, !PT ;  /* 0x000000001d007209 */ /* 0x000fe20007810000 */
[----:B------:R5:W-:Y:S01]  /*c640*/  @P0 LDGSTS.E.BYPASS.LTC128B.128 [R223+0xd100], [R170.64], !P3 ;  /* 0x0d100000aadf0fae */ /* 0x000be2000d901d46 */
[----:B------:R-:W-:Y:S02]  /*c650*/  FMNMX.FTZ R2, R27, R2, !PT ;  /* 0x000000021b027209 */ /* 0x000fe40007810000 */
[----:B------:R-:W-:Y:S02]  /*c660*/  @P0 LEA.HI.X R169, R3, c[0x0][0x1cc], R178, 0x1, P1 ;  /* 0x0000730003a90a11 */ /* 0x000fe400008f0cb2 */
[----:B------:R-:W-:Y:S02]  /*c670*/  FMNMX.FTZ R3, R32, R0, !PT ;  /* 0x0000000020037209 */ /* 0x000fe40007810000 */
[----:B------:R-:W-:Y:S01]  /*c680*/  FMNMX.FTZ R2, R30, R2, !PT ;  /* 0x000000021e027209 */ /* 0x000fe20007810000 */
[----:B------:R5:W-:Y:S01]  /*c690*/  @P0 LDGSTS.E.BYPASS.LTC128B.128 [R223+0xf100], [R168.64], !P2 ;  /* 0x0f100000a8df0fae */ /* 0x000be2000d101d46 */
[----:B------:R-:W-:Y:S02]  /*c6a0*/  FMNMX.FTZ R3, R33, R3, !PT ;  /* 0x0000000321037209 */ /* 0x000fe40007810000 */
[----:B------:R-:W-:Y:S02]  /*c6b0*/  FMNMX.FTZ R0, R31, R2, !PT ;  /* 0x000000021f007209 */ /* 0x000fe40007810000 */
[----:B------:R-:W-:Y:S02]  /*c6c0*/  ISETP.GT.AND P0, PT, R220, R242, PT ;  /* 0x000000f2dc00720c */ /* 0x000fe40003f04270 */
[----:B------:R-:W1:Y:S01]  /*c6d0*/  SHFL.BFLY PT, R156, R3, 0x2, 0x1f ;  /* 0x0c401f00039c7f89 */ /* 0x000e6200000e0000 */
[----:B------:R-:W-:Y:S02]  /*c6e0*/  FMNMX.FTZ R0, R34, R0, !PT ;  /* 0x0000000022007209 */ /* 0x000fe40007810000 */
[----:B------:R-:W-:Y:S02]  /*c6f0*/  MOV R220, R218 ;  /* 0x000000da00dc7202 */ /* 0x000fe40000000f00 */
[----:B------:R-:W-:Y:S02]  /*c700*/  FMNMX.FTZ R0, R35, R0, !PT ;  /* 0x0000000023007209 */ /* 0x000fe40007810000 */
[----:B----4-:R-:W-:Y:S07]  /*c710*/  LDSM.16.MT88.4 R172, [R193] ;  /* 0x00000000c1ac783b */ /* 0x010fee0000004200 */
[----:B------:R-:W4:Y:S07]  /*c720*/  SHFL.BFLY PT, R2, R0, 0x2, 0x1f ;  /* 0x0c401f0000027f89 */ /* 0x000f2e00000e0000 */
[----:B-----5:R-:W-:Y:S01]  /*c730*/  LDSM.16.MT88.4 R168, [R192] ;  /* 0x00000000c0a8783b */ /* 0x020fe20000004200 */
[----:B-1----:R-:W-:Y:S06]  /*c740*/  FMNMX.FTZ R156, R3, R156, !PT ;  /* 0x0000009c039c7209 */ /* 0x002fec0007810000 */
[----:B------:R-:W0:Y:S07]  /*c750*/  LDGDEPBAR ;  /* 0x00000000000079af */ /* 0x000e2e0000000000 */
[----:B------:R-:W1:Y:S01]  /*c760*/  SHFL.BFLY PT, R178, R156, 0x1, 0x1f ;  /* 0x0c201f009cb27f89 */ /* 0x000e6200000e0000 */
[----:B----4-:R-:W-:Y:S06]  /*c770*/  FMNMX.FTZ R0, R0, R2, !PT ;  /* 0x0000000200007209 */ /* 0x010fec0007810000 */
[----:B------:R-:W4:Y:S01]  /*c780*/  SHFL.BFLY PT, R3, R0, 0x1, 0x1f ;  /* 0x0c201f0000037f89 */ /* 0x000f2200000e0000 */
[----:B-1----:R-:W-:Y:S06]  /*c790*/  FMNMX.FTZ R156, R156, R178, !PT ;  /* 0x000000b29c9c7209 */ /* 0x002fec0007810000 */
[----:B---3--:R-:W1:Y:S01]  /*c7a0*/  LDSM.16.MT88.4 R176, [R196] ;  /* 0x00000000c4b0783b */ /* 0x008e620000004200 */
[----:B------:R-:W-:Y:S01]  /*c7b0*/  FADD.FTZ R2, -R156, R157 ;  /* 0x0000009d9c027221 */ /* 0x000fe20000010100 */
[----:B----4-:R-:W-:Y:S03]  /*c7c0*/  FMNMX.FTZ R3, R0, R3, !PT ;  /* 0x0000000300037209 */ /* 0x010fe60007810000 */
[----:B------:R-:W-:Y:S04]  /*c7d0*/  FMUL.FTZ R0, R2, c[0x0][0x2d0] ;  /* 0x0000b40002007a20 */ /* 0x000fe80000410000 */
[----:B------:R3:W4:Y:S01]  /*c7e0*/  MUFU.EX2 R2, R0 ;  /* 0x0000000000027308 */ /* 0x0007220000000800 */
[----:B------:R-:W-:Y:S04]  /*c7f0*/  FMUL.FTZ R157, R3, c[0x0][0x2d0] ;  /* 0x0000b400039d7a20 */ /* 0x000fe80000410000 */
        /* <DEDUP_REMOVED lines=9> */
[----:B------:R-:W-:Y:S01]  /*c890*/  MUFU.EX2 R183, R7 ;  /* 0x0000000700b77308 */ /* 0x000fe20000000800 */
[--C-:B------:R-:W-:Y:S02]  /*c8a0*/  FFMA.FTZ R27, R27, c[0x0][0x2d0], -R157.reuse ;  /* 0x0000b4001b1b7a23 */ /* 0x100fe4000001089d */
[----:B---3--:R-:W-:Y:S02]  /*c8b0*/  FADD.FTZ R0, -R3, R158 ;  /* 0x0000009e03007221 */ /* 0x008fe40000010100 */
[----:B------:R-:W-:Y:S02]  /*c8c0*/  FMUL.FTZ R158, R156, c[0x0][0x2d0] ;  /* 0x0000b4009c9e7a20 */ /* 0x000fe40000410000 */
[----:B------:R-:W-:Y:S02]  /*c8d0*/  FMUL.FTZ R0, R0, c[0x0][0x2d0] ;  /* 0x0000b40000007a20 */ /* 0x000fe40000410000 */
[--C-:B------:R-:W-:Y:S01]  /*c8e0*/  FFMA.FTZ R4, R4, c[0x0][0x2d0], -R158.reuse ;  /* 0x0000b40004047a23 */ /* 0x100fe2000001089e */
[----:B------:R-:W-:Y:S01]  /*c8f0*/  MUFU.EX2 R180, R14 ;  /* 0x0000000e00b47308 */ /* 0x000fe20000000800 */
[--C-:B------:R-:W-:Y:S02]  /*c900*/  FFMA.FTZ R5, R5, c[0x0][0x2d0], -R158.reuse ;  /* 0x0000b40005057a23 */ /* 0x100fe4000001089e */
[C---:B----4-:R-:W-:Y:S02]  /*c910*/  FMUL.FTZ R132, R2.reuse, R132 ;  /* 0x0000008402847220 */ /* 0x050fe40000410000 */
        /* <DEDUP_REMOVED lines=9> */
[----:B------:R-:W4:Y:S01]  /*c9b0*/  MUFU.EX2 R0, R0 ;  /* 0x0000000000007308 */ /* 0x000f220000000800 */
        /* <DEDUP_REMOVED lines=8> */
[--C-:B---3--:R-:W-:Y:S02]  /*ca40*/  FFMA.FTZ R4, R8, c[0x0][0x2d0], -R158.reuse ;  /* 0x0000b40008047a23 */ /* 0x108fe4000001089e */
[C---:B------:R-:W-:Y:S02]  /*ca50*/  FMUL.FTZ R8, R2.reuse, R164 ;  /* 0x000000a402087220 */ /* 0x040fe40000410000 */
[C---:B------:R-:W-:Y:S01]  /*ca60*/  FMUL.FTZ R44, R2.reuse, R44 ;  /* 0x0000002c022c7220 */ /* 0x040fe20000410000 */
[----:B------:R3:W-:Y:S01]  /*ca70*/  MUFU.EX2 R236, R4 ;  /* 0x0000000400ec7308 */ /* 0x0007e20000000800 */
[C---:B------:R-:W-:Y:S02]  /*ca80*/  FMUL.FTZ R45, R2.reuse, R45 ;  /* 0x0000002d022d7220 */ /* 0x040fe40000410000 */
[----:B------:R-:W-:Y:S02]  /*ca90*/  FMUL.FTZ R48, R2, R48 ;  /* 0x0000003002307220 */ /* 0x000fe40000410000 */
[C---:B----4-:R-:W-:Y:S02]  /*caa0*/  FMUL.FTZ R6, R0.reuse, R162 ;  /* 0x000000a200067220 */ /* 0x050fe40000410000 */
[C---:B------:R-:W-:Y:S02]  /*cab0*/  FMUL.FTZ R7, R0.reuse, R163 ;  /* 0x000000a300077220 */ /* 0x040fe40000410000 */
[C---:B------:R-:W-:Y:S02]  /*cac0*/  FMUL.FTZ R134, R0.reuse, R134 ;  /* 0x0000008600867220 */ /* 0x040fe40000410000 */
[C---:B------:R-:W-:Y:S02]  /*cad0*/  FMUL.FTZ R135, R0.reuse, R135 ;  /* 0x0000008700877220 */ /* 0x040fe40000410000 */
[----:B------:R-:W-:Y:S02]  /*cae0*/  FMUL.FTZ R138, R0, R138 ;  /* 0x0000008a008a7220 */ /* 0x000fe40000410000 */
[----:B-----5:R-:W-:Y:S01]  /*caf0*/  FMUL.FTZ R5, R2, R161 ;  /* 0x000000a102057220 */ /* 0x020fe20000410000 */
[----:B------:R-:W-:Y:S01]  /*cb00*/  F2FP.BF16.PACK_AB R161, R183, R182 ;  /* 0x000000b6b7a1723e */ /* 0x000fe200000010ff */
[C---:B------:R-:W-:Y:S02]  /*cb10*/  FMUL.FTZ R139, R0.reuse, R139 ;  /* 0x0000008b008b7220 */ /* 0x040fe40000410000 */
[C---:B------:R-:W-:Y:S02]  /*cb20*/  FMUL.FTZ R142, R0.reuse, R142 ;  /* 0x0000008e008e7220 */ /* 0x040fe40000410000 */
[C---:B------:R-:W-:Y:S02]  /*cb30*/  FMUL.FTZ R143, R0.reuse, R143 ;  /* 0x0000008f008f7220 */ /* 0x040fe40000410000 */
[----:B------:R-:W-:Y:S02]  /*cb40*/  FMUL.FTZ R146, R0, R146 ;  /* 0x0000009200927220 */ /* 0x000fe40000410000 */
[--C-:B---3--:R-:W-:Y:S02]  /*cb50*/  FFMA.FTZ R4, R9, c[0x0][0x2d0], -R158.reuse ;  /* 0x0000b40009047a23 */ /* 0x108fe4000001089e */
[----:B------:R-:W-:Y:S02]  /*cb60*/  FMUL.FTZ R9, R2, R165 ;  /* 0x000000a502097220 */ /* 0x000fe40000410000 */
[----:B------:R-:W3:Y:S01]  /*cb70*/  MUFU.EX2 R235, R4 ;  /* 0x0000000400eb7308 */ /* 0x000ee20000000800 */
        /* <DEDUP_REMOVED lines=12> */
[----:B---3--:R-:W-:Y:S01]  /*cc40*/  F2FP.BF16.PACK_AB R162, R235, R236 ;  /* 0x000000eceba2723e */ /* 0x008fe200000010ff */
        /* <DEDUP_REMOVED lines=15> */
[----:B---3--:R-:W-:Y:S02]  /*cd40*/  FFMA.FTZ R4, R11, c[0x0][0x2d0], -R157 ;  /* 0x0000b4000b047a23 */ /* 0x008fe4000001089d */
[C---:B------:R-:W-:Y:S02]  /*cd50*/  FMUL.FTZ R11, R0.reuse, R167 ;  /* 0x000000a7000b7220 */ /* 0x040fe40000410000 */
[----:B------:R-:W3:Y:S01]  /*cd60*/  MUFU.EX2 R184, R4 ;  /* 0x0000000400b87308 */ /* 0x000ee20000000800 */
        /* <DEDUP_REMOVED lines=11> */
[--C-:B------:R-:W-:Y:S01]  /*ce20*/  FFMA.FTZ R13, R13, c[0x0][0x2d0], -R158.reuse ;  /* 0x0000b4000d0d7a23 */ /* 0x100fe2000001089e */
[----:B---3--:R-:W-:Y:S01]  /*ce30*/  F2FP.BF16.PACK_AB R163, R184, R181 ;  /* 0x000000b5b8a3723e */ /* 0x008fe200000010ff */
[----:B------:R-:W-:Y:S01]  /*ce40*/  FMUL.FTZ R4, R2, R160 ;  /* 0x000000a002047220 */ /* 0x000fe20000410000 */
[----:B------:R-:W-:Y:S01]  /*ce50*/  F2FP.BF16.PACK_AB R160, R222, R189 ;  /* 0x000000bddea0723e */ /* 0x000fe200000010ff */
[----:B------:R-:W-:Y:S01]  /*ce60*/  MUFU.EX2 R219, R13 ;  /* 0x0000000d00db7308 */ /* 0x000fe20000000800 */
[--C-:B------:R-:W-:Y:S02]  /*ce70*/  FFMA.FTZ R17, R17, c[0x0][0x2d0], -R158.reuse ;  /* 0x0000b40011117a23 */ /* 0x100fe4000001089e */
[--C-:B------:R-:W-:Y:S02]  /*ce80*/  FFMA.FTZ R20, R20, c[0x0][0x2d0], -R158.reuse ;  /* 0x0000b40014147a23 */ /* 0x100fe4000001089e */
[--C-:B------:R-:W-:Y:S01]  /*ce90*/  FFMA.FTZ R21, R21, c[0x0][0x2d0], -R158.reuse ;  /* 0x0000b40015157a23 */ /* 0x100fe2000001089e */
[C---:B------:R-:W-:Y:S04]  /*cea0*/  HMMA.16816.F32.BF16 R4, R160.reuse, R168, R4 ;  /* 0x000000a8a004723c */ /* 0x040fe80000041804 */
[----:B------:R-:W-:Y:S01]  /*ceb0*/  MUFU.EX2 R190, R17 ;  /* 0x0000001100be7308 */ /* 0x000fe20000000800 */
[--C-:B------:R-:W-:Y:S02]  /*cec0*/  FFMA.FTZ R29, R29, c[0x0][0x2d0], -R158.reuse ;  /* 0x0000b4001d1d7a23 */ /* 0x100fe4000001089e */
[C---:B------:R-:W-:Y:S01]  /*ced0*/  FMUL.FTZ R72, R2.reuse, R72 ;  /* 0x0000004802487220 */ /* 0x040fe20000410000 */
[C---:B------:R-:W-:Y:S01]  /*cee0*/  HMMA.16816.F32.BF16 R8, R160.reuse, R170, R8 ;  /* 0x000000aaa008723c */ /* 0x040fe20000041808 */
[----:B------:R-:W3:Y:S03]  /*cef0*/  LDSM.16.MT88.4 R168, [R192+0x2000] ;  /* 0x00200000c0a8783b */ /* 0x000ee60000004200 */
[----:B------:R-:W-:Y:S02]  /*cf00*/  FMUL.FTZ R73, R2, R73 ;  /* 0x0000004902497220 */ /* 0x000fe40000410000 */
[----:B------:R-:W-:Y:S01]  /*cf10*/  MUFU.EX2 R188, R20 ;  /* 0x0000001400bc7308 */ /* 0x000fe20000000800 */
[C---:B------:R-:W-:Y:S01]  /*cf20*/  FMUL.FTZ R74, R0.reuse, R74 ;  /* 0x0000004a004a7220 */ /* 0x040fe20000410000 */
[C---:B------:R-:W-:Y:S04]  /*cf30*/  HMMA.16816.F32.BF16 R132, R160.reuse, R172, R132 ;  /* 0x000000aca084723c */ /* 0x040fe80000041884 */
[----:B------:R-:W-:Y:S02]  /*cf40*/  FMUL.FTZ R75, R0, R75 ;  /* 0x0000004b004b7220 */ /* 0x000fe40000410000 */
[C---:B------:R-:W-:Y:S02]  /*cf50*/  FMUL.FTZ R76, R2.reuse, R76 ;  /* 0x0000004c024c7220 */ /* 0x040fe40000410000 */
[C---:B------:R-:W-:Y:S01]  /*cf60*/  HMMA.16816.F32.BF16 R136, R160.reuse, R174, R136 ;  /* 0x000000aea088723c */ /* 0x040fe20000041888 */
[----:B------:R-:W5:Y:S01]  /*cf70*/  LDSM.16.MT88.4 R172, [R193+0x2000] ;  /* 0x00200000c1ac783b */ /* 0x000f620000004200 */
[----:B------:R-:W-:Y:S02]  /*cf80*/  MUFU.EX2 R187, R21 ;  /* 0x0000001500bb7308 */ /* 0x000fe40000000800 */
[----:B------:R-:W-:Y:S02]  /*cf90*/  FMUL.FTZ R77, R2, R77 ;  /* 0x0000004d024d7220 */ /* 0x000fe40000410000 */
[C---:B------:R-:W-:Y:S02]  /*cfa0*/  FMUL.FTZ R78, R0.reuse, R78 ;  /* 0x0000004e004e7220 */ /* 0x040fe40000410000 */
[C---:B-1----:R-:W-:Y:S04]  /*cfb0*/  HMMA.16816.F32.BF16 R140, R160.reuse, R176, R140 ;  /* 0x000000b0a08c723c */ /* 0x042fe8000004188c */
[----:B------:R-:W-:Y:S01]  /*cfc0*/  MUFU.EX2 R176, R18 ;  /* 0x0000001200b07308 */ /* 0x000fe20000000800 */
[----:B------:R-:W-:Y:S02]  /*cfd0*/  FMUL.FTZ R79, R0, R79 ;  /* 0x0000004f004f7220 */ /* 0x000fe40000410000 */
[C---:B------:R-:W-:Y:S01]  /*cfe0*/  FMUL.FTZ R80, R2.reuse, R80 ;  /* 0x0000005002507220 */ /* 0x040fe20000410000 */
[C---:B------:R-:W-:Y:S04]  /*cff0*/  HMMA.16816.F32.BF16 R144, R160.reuse, R178, R144 ;  /* 0x000000b2a090723c */ /* 0x040fe80000041890 */
[----:B------:R-:W-:Y:S02]  /*d000*/  FMUL.FTZ R81, R2, R81 ;  /* 0x0000005102517220 */ /* 0x000fe40000410000 */
[----:B------:R-:W-:Y:S01]  /*d010*/  MUFU.EX2 R179, R15 ;  /* 0x0000000f00b37308 */ /* 0x000fe20000000800 */
[C---:B------:R-:W-:Y:S01]  /*d020*/  FMUL.FTZ R82, R0.reuse, R82 ;  /* 0x0000005200527220 */ /* 0x040fe20000410000 */
[C---:B----4-:R-:W-:Y:S04]  /*d030*/  HMMA.16816.F32.BF16 R148, R160.reuse, R164, R148 ;  /* 0x000000a4a094723c */ /* 0x050fe80000041894 */
[----:B------:R-:W-:Y:S02]  /*d040*/  FMUL.FTZ R83, R0, R83 ;  /* 0x0000005300537220 */ /* 0x000fe40000410000 */
[C---:B------:R-:W-:Y:S02]  /*d050*/  FMUL.FTZ R84, R2.reuse, R84 ;  /* 0x0000005402547220 */ /* 0x040fe40000410000 */
[C---:B------:R-:W-:Y:S01]  /*d060*/  HMMA.16816.F32.BF16 R152, R160.reuse, R166, R152 ;  /* 0x000000a6a098723c */ /* 0x040fe20000041898 */
[----:B------:R-:W1:Y:S01]  /*d070*/  LDSM.16.MT88.4 R164, [R196+0x2000] ;  /* 0x00200000c4a4783b */ /* 0x000e620000004200 */
[----:B------:R-:W-:Y:S02]  /*d080*/  MUFU.EX2 R177, R29 ;  /* 0x0000001d00b17308 */ /* 0x000fe40000000800 */
        /* <DEDUP_REMOVED lines=9> */
[C---:B-----5:R-:W-:Y:S04]  /*d120*/  HMMA.16816.F32.BF16 R44, R160.reuse, R172, R44 ;  /* 0x000000aca02c723c */ /* 0x060fe8000004182c */
[----:B------:R-:W-:Y:S02]  /*d130*/  FMUL.FTZ R91, R0, R91 ;  /* 0x0000005b005b7220 */ /* 0x000fe40000410000 */
[--C-:B------:R-:W-:Y:S02]  /*d140*/  FFMA.FTZ R12, R12, c[0x0][0x2d0], -R158.reuse ;  /* 0x0000b4000c0c7a23 */ /* 0x100fe4000001089e */
[C---:B------:R-:W-:Y:S01]  /*d150*/  HMMA.16816.F32.BF16 R48, R160.reuse, R174, R48 ;  /* 0x000000aea030723c */ /* 0x040fe20000041830 */
[----:B------:R-:W4:Y:S01]  /*d160*/  LDSM.16.MT88.4 R172, [R192+0x4000] ;  /* 0x00400000c0ac783b */ /* 0x000f220000004200 */
[----:B------:R5:W2:Y:S02]  /*d170*/  MUFU.EX2 R221, R12 ;  /* 0x0000000c00dd7308 */ /* 0x000aa40000000800 */
        /* <DEDUP_REMOVED lines=11> */
[C---:B---3--:R-:W-:Y:S04]  /*d230*/  HMMA.16816.F32.BF16 R60, R160.reuse, R168, R60 ;  /* 0x000000a8a03c723c */ /* 0x048fe8000004183c */
[--C-:B-----5:R-:W-:Y:S02]  /*d240*/  FFMA.FTZ R12, R16, c[0x0][0x2d0], -R158.reuse ;  /* 0x0000b400100c7a23 */ /* 0x120fe4000001089e */
[C---:B------:R-:W-:Y:S02]  /*d250*/  FMUL.FTZ R100, R2.reuse, R100 ;  /* 0x0000006402647220 */ /* 0x040fe40000410000 */
[C---:B------:R-:W-:Y:S01]  /*d260*/  HMMA.16816.F32.BF16 R64, R160.reuse, R170, R64 ;  /* 0x000000aaa040723c */ /* 0x040fe20000041840 */
[----:B------:R-:W3:Y:S01]  /*d270*/  LDSM.16.MT88.4 R168, [R196+0x4000] ;  /* 0x00400000c4a8783b */ /* 0x000ee20000004200 */
[----:B------:R5:W2:Y:S02]  /*d280*/  MUFU.EX2 R191, R12 ;  /* 0x0000000c00bf7308 */ /* 0x000aa40000000800 */
[----:B------:R-:W-:Y:S02]  /*d290*/  FMUL.FTZ R101, R2, R101 ;  /* 0x0000006502657220 */ /* 0x000fe40000410000 */
[C---:B------:R-:W-:Y:S02]  /*d2a0*/  FMUL.FTZ R102, R0.reuse, R102 ;  /* 0x0000006600667220 */ /* 0x040fe40000410000 */
[C---:B----4-:R-:W-:Y:S04]  /*d2b0*/  HMMA.16816.F32.BF16 R68, R160.reuse, R172, R68 ;  /* 0x000000aca044723c */ /* 0x050fe80000041844 */
[----:B------:R-:W-:Y:S02]  /*d2c0*/  FMUL.FTZ R103, R0, R103 ;  /* 0x0000006700677220 */ /* 0x000fe40000410000 */
[C---:B------:R-:W-:Y:S02]  /*d2d0*/  FMUL.FTZ R104, R2.reuse, R104 ;  /* 0x0000006802687220 */ /* 0x040fe40000410000 */
[C---:B------:R-:W-:Y:S01]  /*d2e0*/  HMMA.16816.F32.BF16 R72, R160.reuse, R174, R72 ;  /* 0x000000aea048723c */ /* 0x040fe20000041848 */
[----:B------:R-:W4:Y:S03]  /*d2f0*/  LDSM.16.MT88.4 R172, [R195+0x4000] ;  /* 0x00400000c3ac783b */ /* 0x000f260000004200 */
[----:B------:R-:W-:Y:S02]  /*d300*/  FMUL.FTZ R105, R2, R105 ;  /* 0x0000006902697220 */ /* 0x000fe40000410000 */
[C---:B------:R-:W-:Y:S02]  /*d310*/  FMUL.FTZ R106, R0.reuse, R106 ;  /* 0x0000006a006a7220 */ /* 0x040fe40000410000 */
[----:B------:R-:W-:Y:S01]  /*d320*/  FMUL.FTZ R107, R0, R107 ;  /* 0x0000006b006b7220 */ /* 0x000fe20000410000 */
[C---:B-1----:R-:W-:Y:S01]  /*d330*/  HMMA.16816.F32.BF16 R76, R160.reuse, R164, R76 ;  /* 0x000000a4a04c723c */ /* 0x042fe2000004184c */
[----:B-----5:R-:W-:Y:S02]  /*d340*/  LDSM.16.MT88.4 R12, [R195+0x6000] ;  /* 0x00600000c30c783b */ /* 0x020fe40000004200 */
        /* <DEDUP_REMOVED lines=30> */
[C---:B---3--:R-:W-:Y:S01]  /*d530*/  HMMA.16816.F32.BF16 R108, R160.reuse, R168, R108 ;  /* 0x000000a8a06c723c */ /* 0x048fe2000004186c */
[----:B------:R-:W-:Y:S03]  /*d540*/  MUFU.EX2 R169, R27 ;  /* 0x0000001b00a97308 */ /* 0x000fe60000000800 */
[----:B------:R-:W-:Y:S02]  /*d550*/  FMUL.FTZ R127, R0, R127 ;  /* 0x0000007f007f7220 */ /* 0x000fe40000410000 */
[C---:B------:R-:W-:Y:S02]  /*d560*/  FMUL.FTZ R128, R2.reuse, R128 ;  /* 0x0000008002807220 */ /* 0x040fe40000410000 */
[C---:B------:R-:W-:Y:S03]  /*d570*/  HMMA.16816.F32.BF16 R112, R160.reuse, R170, R112 ;  /* 0x000000aaa070723c */ /* 0x040fe60000041870 */
[----:B------:R-:W-:Y:S01]  /*d580*/  MUFU.EX2 R171, R22 ;  /* 0x0000001600ab7308 */ /* 0x000fe20000000800 */
[----:B------:R-:W-:Y:S02]  /*d590*/  FMUL.FTZ R129, R2, R129 ;  /* 0x0000008102817220 */ /* 0x000fe40000410000 */
[C---:B------:R-:W-:Y:S02]  /*d5a0*/  FMUL.FTZ R130, R0.reuse, R130 ;  /* 0x0000008200827220 */ /* 0x040fe40000410000 */
[C---:B----4-:R-:W-:Y:S04]  /*d5b0*/  HMMA.16816.F32.BF16 R116, R160.reuse, R172, R116 ;  /* 0x000000aca074723c */ /* 0x050fe80000041874 */
[----:B------:R-:W-:Y:S01]  /*d5c0*/  FMUL.FTZ R131, R0, R131 ;  /* 0x0000008300837220 */ /* 0x000fe20000410000 */
[----:B------:R3:W-:Y:S01]  /*d5d0*/  MUFU.EX2 R172, R23 ;  /* 0x0000001700ac7308 */ /* 0x0007e20000000800 */
[--C-:B------:R-:W-:Y:S02]  /*d5e0*/  FFMA.FTZ R32, R32, c[0x0][0x2d0], -R158.reuse ;  /* 0x0000b40020207a23 */ /* 0x100fe4000001089e */
[C---:B------:R-:W-:Y:S04]  /*d5f0*/  HMMA.16816.F32.BF16 R120, R160.reuse, R174, R120 ;  /* 0x000000aea078723c */ /* 0x040fe80000041878 */
[--C-:B------:R-:W-:Y:S03]  /*d600*/  FFMA.FTZ R33, R33, c[0x0][0x2d0], -R158.reuse ;  /* 0x0000b40021217a23 */ /* 0x100fe6000001089e */
[----:B------:R4:W5:Y:S01]  /*d610*/  MUFU.EX2 R175, R19 ;  /* 0x0000001300af7308 */ /* 0x0009620000000800 */
[C---:B------:R-:W-:Y:S07]  /*d620*/  HMMA.16816.F32.BF16 R124, R160.reuse, R12, R124 ;  /* 0x0000000ca07c723c */ /* 0x040fee000004187c */
[----:B--2---:R-:W-:Y:S01]  /*d630*/  F2FP.BF16.PACK_AB R12, R219, R221 ;  /* 0x000000dddb0c723e */ /* 0x004fe200000010ff */
[----:B------:R-:W-:Y:S01]  /*d640*/  HMMA.16816.F32.BF16 R128, R160, R14, R128 ;  /* 0x0000000ea080723c */ /* 0x000fe20000041880 */
[----:B------:R-:W-:Y:S01]  /*d650*/  LDSM.16.MT88.4 R160, [R196+0x800] ;  /* 0x00080000c4a0783b */ /* 0x000fe20000004200 */
[----:B------:R-:W-:Y:S02]  /*d660*/  MUFU.EX2 R174, R32 ;  /* 0x0000002000ae7308 */ /* 0x000fe40000000800 */
[----:B------:R-:W-:Y:S03]  /*d670*/  F2FP.BF16.PACK_AB R13, R179, R180 ;  /* 0x000000b4b30d723e */ /* 0x000fe600000010ff */
[----:B------:R-:W-:Y:S01]  /*d680*/  F2FP.BF16.PACK_AB R14, R190, R191 ;  /* 0x000000bfbe0e723e */ /* 0x000fe200000010ff */
[----:B---3--:R-:W-:Y:S04]  /*d690*/  LDSM.16.MT88.4 R20, [R193+0x1000] ;  /* 0x00100000c114783b */ /* 0x008fe80000004200 */
[----:B------:R-:W-:Y:S03]  /*d6a0*/  MUFU.EX2 R173, R33 ;  /* 0x0000002100ad7308 */ /* 0x000fe60000000800 */
[----:B----4-:R-:W2:Y:S01]  /*d6b0*/  LDSM.16.MT88.4 R16, [R193+0x800] ;  /* 0x00080000c110783b */ /* 0x010ea20000004200 */
[----:B-----5:R-:W-:Y:S07]  /*d6c0*/  F2FP.BF16.PACK_AB R15, R175, R176 ;  /* 0x000000b0af0f723e */ /* 0x020fee00000010ff */
        /* <DEDUP_REMOVED lines=40> */
[--C-:B------:R-:W-:Y:S01]  /*d950*/  FFMA.FTZ R16, R24, c[0x0][0x2d0], -R158.reuse ;  /* 0x0000b40018107a23 */ /* 0x100fe2000001089e */
[C---:B------:R-:W-:Y:S03]  /*d960*/  HMMA.16816.F32.BF16 R112, R12.reuse, R18, R112 ;  /* 0x000000120c70723c */ /* 0x040fe60000041870 */
[----:B------:R2:W-:Y:S05]  /*d970*/  MUFU.EX2 R186, R16 ;  /* 0x0000001000ba7308 */ /* 0x0005ea0000000800 */
[C---:B---3--:R-:W-:Y:S08]  /*d980*/  HMMA.16816.F32.BF16 R116, R12.reuse, R160, R116 ;  /* 0x000000a00c74723c */ /* 0x048ff00000041874 */
[C---:B------:R-:W-:Y:S01]  /*d990*/  HMMA.16816.F32.BF16 R120, R12.reuse, R162, R120 ;  /* 0x000000a20c78723c */ /* 0x040fe20000041878 */
[----:B------:R-:W-:Y:S07]  /*d9a0*/  LDSM.16.MT88.4 R160, [R195+0x1000] ;  /* 0x00100000c3a0783b */ /* 0x000fee0000004200 */
[C---:B-1----:R-:W-:Y:S04]  /*d9b0*/  HMMA.16816.F32.BF16 R124, R12.reuse, R164, R124 ;  /* 0x000000a40c7c723c */ /* 0x042fe8000004187c */
[--C-:B--2---:R-:W-:Y:S03]  /*d9c0*/  FFMA.FTZ R16, R25, c[0x0][0x2d0], -R158.reuse ;  /* 0x0000b40019107a23 */ /* 0x104fe6000001089e */
[----:B------:R-:W-:Y:S01]  /*d9d0*/  FFMA.FTZ R164, R28, c[0x0][0x2d0], -R158 ;  /* 0x0000b4001ca47a23 */ /* 0x000fe2000001089e */
[----:B------:R-:W-:Y:S01]  /*d9e0*/  HMMA.16816.F32.BF16 R128, R12, R166, R128 ;  /* 0x000000a60c80723c */ /* 0x000fe20000041880 */
[----:B------:R1:W2:Y:S03]  /*d9f0*/  MUFU.EX2 R185, R16 ;  /* 0x0000001000b97308 */ /* 0x0002a60000000800 */
[----:B------:R-:W-:Y:S02]  /*da00*/  FFMA.FTZ R28, R2, R237, R189 ;  /* 0x000000ed021c7223 */ /* 0x000fe400000100bd */
[--C-:B------:R-:W-:Y:S01]  /*da10*/  FFMA.FTZ R2, R30, c[0x0][0x2d0], -R157.reuse ;  /* 0x0000b4001e027a23 */ /* 0x100fe2000001089d */
[----:B------:R-:W-:Y:S02]  /*da20*/  F2FP.BF16.PACK_AB R12, R187, R188 ;  /* 0x000000bcbb0c723e */ /* 0x000fe400000010ff */
[----:B------:R-:W-:Y:S02]  /*da30*/  F2FP.BF16.PACK_AB R13, R172, R171 ;  /* 0x000000abac0d723e */ /* 0x000fe400000010ff */
[----:B------:R3:W-:Y:S10]  /*da40*/  MUFU.EX2 R178, R164 ;  /* 0x000000a400b27308 */ /* 0x0007f40000000800 */
[----:B------:R4:W-:Y:S01]  /*da50*/  MUFU.EX2 R158, R2 ;  /* 0x00000002009e7308 */ /* 0x0009e20000000800 */
[--C-:B-1----:R-:W-:Y:S01]  /*da60*/  FFMA.FTZ R16, R26, c[0x0][0x2d0], -R157.reuse ;  /* 0x0000b4001a107a23 */ /* 0x102fe2000001089d */
[----:B--2---:R-:W-:Y:S01]  /*da70*/  F2FP.BF16.PACK_AB R14, R185, R186 ;  /* 0x000000bab90e723e */ /* 0x004fe200000010ff */
[----:B------:R-:W-:Y:S07]  /*da80*/  LDSM.16.MT88.4 R24, [R196+0x1000] ;  /* 0x00100000c418783b */ /* 0x000fee0000004200 */
[----:B------:R1:W2:Y:S01]  /*da90*/  MUFU.EX2 R170, R16 ;  /* 0x0000001000aa7308 */ /* 0x0002a20000000800 */
[----:B---3--:R-:W-:Y:S01]  /*daa0*/  LDSM.16.MT88.4 R164, [R192+0x1800] ;  /* 0x00180000c0a4783b */ /* 0x008fe20000004200 */
[--C-:B----4-:R-:W-:Y:S08]  /*dab0*/  FFMA.FTZ R2, R31, c[0x0][0x2d0], -R157.reuse ;  /* 0x0000b4001f027a23 */ /* 0x110ff0000001089d */
[----:B------:R3:W4:Y:S01]  /*dac0*/  MUFU.EX2 R168, R2 ;  /* 0x0000000200a87308 */ /* 0x0007220000000800 */
[----:B-1----:R-:W1:Y:S01]  /*dad0*/  LDSM.16.MT88.4 R16, [R192+0x1000] ;  /* 0x00100000c010783b */ /* 0x002e620000004200 */
[----:B--2---:R-:W-:Y:S01]  /*dae0*/  F2FP.BF16.PACK_AB R15, R169, R170 ;  /* 0x000000aaa90f723e */ /* 0x004fe200000010ff */
[--C-:B---3--:R-:W-:Y:S02]  /*daf0*/  FFMA.FTZ R2, R34, c[0x0][0x2d0], -R157.reuse ;  /* 0x0000b40022027a23 */ /* 0x108fe4000001089d */
[----:B------:R-:W-:Y:S05]  /*db00*/  FFMA.FTZ R157, R35, c[0x0][0x2d0], -R157 ;  /* 0x0000b400239d7a23 */ /* 0x000fea000001089d */
[----:B------:R2:W-:Y:S10]  /*db10*/  MUFU.EX2 R33, R2 ;  /* 0x0000000200217308 */ /* 0x0005f40000000800 */
[----:B------:R3:W5:Y:S01]  /*db20*/  MUFU.EX2 R32, R157 ;  /* 0x0000009d00207308 */ /* 0x0007620000000800 */
[C---:B-1----:R-:W-:Y:S03]  /*db30*/  HMMA.16816.F32.BF16 R4, R12.reuse, R16, R4 ;  /* 0x000000100c04723c */ /* 0x042fe60000041804 */
[----:B--2---:R-:W-:Y:S05]  /*db40*/  FFMA.FTZ R2, R0, R239, R182 ;  /* 0x000000ef00027223 */ /* 0x004fea00000100b6 */
[C---:B------:R-:W-:Y:S01]  /*db50*/  HMMA.16816.F32.BF16 R8, R12.reuse, R18, R8 ;  /* 0x000000120c08723c */ /* 0x040fe20000041808 */
[----:B------:R-:W1:Y:S03]  /*db60*/  LDSM.16.MT88.4 R16, [R192+0x3000] ;  /* 0x00300000c010783b */ /* 0x000e660000004200 */
[----:B------:R-:W-:Y:S02]  /*db70*/  FADD.FTZ R0, R222, R28 ;  /* 0x0000001cde007221 */ /* 0x000fe40000010000 */
[----:B------:R-:W-:Y:S02]  /*db80*/  FADD.FTZ R2, R183, R2 ;  /* 0x00000002b7027221 */ /* 0x000fe40000010000 */
[C---:B------:R-:W-:Y:S01]  /*db90*/  HMMA.16816.F32.BF16 R132, R12.reuse, R20, R132 ;  /* 0x000000140c84723c */ /* 0x040fe20000041884 */
[----:B------:R-:W-:Y:S03]  /*dba0*/  LDSM.16.MT88.4 R28, [R195+0x3800] ;  /* 0x00380000c31c783b */ /* 0x000fe60000004200 */
[----:B---3--:R-:W-:Y:S01]  /*dbb0*/  MOV R157, R156 ;  /* 0x0000009c009d7202 */ /* 0x008fe20000000f00 */
[----:B------:R-:W-:Y:S02]  /*dbc0*/  FADD.FTZ R0, R236, R0 ;  /* 0x00000000ec007221 */ /* 0x000fe40000010000 */
[----:B------:R-:W-:Y:S01]  /*dbd0*/  FADD.FTZ R34, R181, R2 ;  /* 0x00000002b5227221 */ /* 0x000fe20000010000 */
[C---:B------:R-:W-:Y:S01]  /*dbe0*/  HMMA.16816.F32.BF16 R136, R12.reuse, R22, R136 ;  /* 0x000000160c88723c */ /* 0x040fe20000041888 */
[----:B------:R-:W2:Y:S03]  /*dbf0*/  LDSM.16.MT88.4 R20, [R193+0x3000] ;  /* 0x00300000c114783b */ /* 0x000ea60000004200 */
[----:B------:R-:W-:Y:S02]  /*dc00*/  FADD.FTZ R2, R235, R0 ;  /* 0x00000000eb027221 */ /* 0x000fe40000010000 */
[----:B------:R-:W-:Y:S02]  /*dc10*/  FADD.FTZ R0, R184, R34 ;  /* 0x00000022b8007221 */ /* 0x000fe40000010000 */
[C---:B------:R-:W-:Y:S04]  /*dc20*/  HMMA.16816.F32.BF16 R140, R12.reuse, R24, R140 ;  /* 0x000000180c8c723c */ /* 0x040fe8000004188c */
[----:B------:R-:W-:Y:S02]  /*dc30*/  FADD.FTZ R2, R221, R2 ;  /* 0x00000002dd027221 */ /* 0x000fe40000010000 */
[----:B------:R-:W-:Y:S02]  /*dc40*/  FADD.FTZ R0, R180, R0 ;  /* 0x00000000b4007221 */ /* 0x000fe40000010000 */
[C---:B------:R-:W-:Y:S01]  /*dc50*/  HMMA.16816.F32.BF16 R144, R12.reuse, R26, R144 ;  /* 0x0000001a0c90723c */ /* 0x040fe20000041890 */
[----:B------:R-:W3:Y:S03]  /*dc60*/  LDSM.16.MT88.4 R24, [R196+0x3000] ;  /* 0x00300000c418783b */ /* 0x000ee60000004200 */
[----:B------:R-:W-:Y:S02]  /*dc70*/  FADD.FTZ R2, R219, R2 ;  /* 0x00000002db027221 */ /* 0x000fe40000010000 */
[----:B------:R-:W-:Y:S02]  /*dc80*/  FADD.FTZ R0, R179, R0 ;  /* 0x00000000b3007221 */ /* 0x000fe40000010000 */
[C---:B------:R-:W-:Y:S04]  /*dc90*/  HMMA.16816.F32.BF16 R148, R12.reuse, R160, R148 ;  /* 0x000000a00c94723c */ /* 0x040fe80000041894 */
        /* <DEDUP_REMOVED lines=20> */
[C---:B---3--:R-:W-:Y:S08]  /*dde0*/  HMMA.16816.F32.BF16 R52, R12.reuse, R24, R52 ;  /* 0x000000180c34723c */ /* 0x048ff00000041834 */
[C---:B------:R-:W-:Y:S01]  /*ddf0*/  HMMA.16816.F32.BF16 R56, R12.reuse, R26, R56 ;  /* 0x0000001a0c38723c */ /* 0x040fe20000041838 */
[----:B------:R-:W3:Y:S07]  /*de00*/  LDSM.16.MT88.4 R24, [R196+0x5000] ;  /* 0x00500000c418783b */ /* 0x000eee0000004200 */
        /* <DEDUP_REMOVED lines=25> */
[----:B------:R-:W-:Y:S07]  /*dfa0*/  HMMA.16816.F32.BF16 R128, R12, R162, R128 ;  /* 0x000000a20c80723c */ /* 0x000fee0000041880 */
[----:B------:R-:W-:Y:S02]  /*dfb0*/  F2FP.BF16.PACK_AB R12, R177, R178 ;  /* 0x000000b2b10c723e */ /* 0x000fe400000010ff */
[----:B------:R-:W-:Y:S03]  /*dfc0*/  F2FP.BF16.PACK_AB R13, R168, R158 ;  /* 0x0000009ea80d723e */ /* 0x000fe600000010ff */
[----:B------:R-:W-:Y:S02]  /*dfd0*/  F2FP.BF16.PACK_AB R14, R173, R174 ;  /* 0x000000aead0e723e */ /* 0x000fe400000010ff */
[----:B-----5:R-:W-:Y:S07]  /*dfe0*/  F2FP.BF16.PACK_AB R15, R32, R33 ;  /* 0x00000021200f723e */ /* 0x020fee00000010ff */
[C---:B------:R-:W-:Y:S01]  /*dff0*/  HMMA.16816.F32.BF16 R160, R12.reuse, R164, R4 ;  /* 0x000000a40ca0723c */ /* 0x040fe20000041804 */
[----:B------:R-:W4:Y:S07]  /*e000*/  LDSM.16.MT88.4 R4, [R192+0x3800] ;  /* 0x00380000c004783b */ /* 0x000f2e0000004200 */
        /* <DEDUP_REMOVED lines=11> */
[C---:B----4-:R-:W-:Y:S08]  /*e0c0*/  HMMA.16816.F32.BF16 R36, R12.reuse, R4, R36 ;  /* 0x000000040c24723c */ /* 0x050ff00000041824 */
[C---:B------:R-:W-:Y:S01]  /*e0d0*/  HMMA.16816.F32.BF16 R40, R12.reuse, R6, R40 ;  /* 0x000000060c28723c */ /* 0x040fe20000041828 */
[----:B------:R-:W3:Y:S07]  /*e0e0*/  LDSM.16.MT88.4 R4, [R193+0x5800] ;  /* 0x00580000c104783b */ /* 0x000eee0000004200 */
[C---:B-----5:R-:W-:Y:S08]  /*e0f0*/  HMMA.16816.F32.BF16 R44, R12.reuse, R8, R44 ;  /* 0x000000080c2c723c */ /* 0x060ff0000004182c */
[C---:B------:R-:W-:Y:S01]  /*e100*/  HMMA.16816.F32.BF16 R48, R12.reuse, R10, R48 ;  /* 0x0000000a0c30723c */ /* 0x040fe20000041830 */
[----:B------:R-:W4:Y:S07]  /*e110*/  LDSM.16.MT88.4 R8, [R196+0x5800] ;  /* 0x00580000c408783b */ /* 0x000f2e0000004200 */
[C---:B-1----:R-:W-:Y:S08]  /*e120*/  HMMA.16816.F32.BF16 R52, R12.reuse, R16, R52 ;  /* 0x000000100c34723c */ /* 0x042ff00000041834 */
[C---:B------:R-:W-:Y:S01]  /*e130*/  HMMA.16816.F32.BF16 R56, R12.reuse, R18, R56 ;  /* 0x000000120c38723c */ /* 0x040fe20000041838 */
[----:B------:R-:W1:Y:S07]  /*e140*/  LDSM.16.MT88.4 R16, [R195+0x5800] ;  /* 0x00580000c310783b */ /* 0x000e6e0000004200 */
[C---:B------:R-:W-:Y:S08]  /*e150*/  HMMA.16816.F32.BF16 R60, R12.reuse, R28, R60 ;  /* 0x0000001c0c3c723c */ /* 0x040ff0000004183c */
[C---:B------:R-:W-:Y:S01]  /*e160*/  HMMA.16816.F32.BF16 R64, R12.reuse, R30, R64 ;  /* 0x0000001e0c40723c */ /* 0x040fe20000041840 */
[----:B------:R-:W5:Y:S07]  /*e170*/  LDSM.16.MT88.4 R28, [R193+0x7800] ;  /* 0x00780000c11c783b */ /* 0x000f6e0000004200 */
[C---:B--2---:R-:W-:Y:S08]  /*e180*/  HMMA.16816.F32.BF16 R68, R12.reuse, R20, R68 ;  /* 0x000000140c44723c */ /* 0x044ff00000041844 */
[C---:B------:R-:W-:Y:S01]  /*e190*/  HMMA.16816.F32.BF16 R72, R12.reuse, R22, R72 ;  /* 0x000000160c48723c */ /* 0x040fe20000041848 */
[----:B------:R-:W2:Y:S07]  /*e1a0*/  LDSM.16.MT88.4 R20, [R196+0x7800] ;  /* 0x00780000c414783b */ /* 0x000eae0000004200 */
[C---:B---3--:R-:W-:Y:S08]  /*e1b0*/  HMMA.16816.F32.BF16 R76, R12.reuse, R4, R76 ;  /* 0x000000040c4c723c */ /* 0x048ff0000004184c */
[C---:B------:R-:W-:Y:S01]  /*e1c0*/  HMMA.16816.F32.BF16 R80, R12.reuse, R6, R80 ;  /* 0x000000060c50723c */ /* 0x040fe20000041850 */
[----:B------:R-:W3:Y:S07]  /*e1d0*/  LDSM.16.MT88.4 R4, [R195+0x7800] ;  /* 0x00780000c304783b */ /* 0x000eee0000004200 */
[C---:B----4-:R-:W-:Y:S08]  /*e1e0*/  HMMA.16816.F32.BF16 R84, R12.reuse, R8, R84 ;  /* 0x000000080c54723c */ /* 0x050ff00000041854 */
[C---:B------:R-:W-:Y:S08]  /*e1f0*/  HMMA.16816.F32.BF16 R88, R12.reuse, R10, R88 ;  /* 0x0000000a0c58723c */ /* 0x040ff00000041858 */
[C---:B-1----:R-:W-:Y:S08]  /*e200*/  HMMA.16816.F32.BF16 R92, R12.reuse, R16, R92 ;  /* 0x000000100c5c723c */ /* 0x042ff0000004185c */
[C---:B------:R-:W-:Y:S08]  /*e210*/  HMMA.16816.F32.BF16 R96, R12.reuse, R18, R96 ;  /* 0x000000120c60723c */ /* 0x040ff00000041860 */
[C---:B------:R-:W-:Y:S08]  /*e220*/  HMMA.16816.F32.BF16 R100, R12.reuse, R24, R100 ;  /* 0x000000180c64723c */ /* 0x040ff00000041864 */
[C---:B------:R-:W-:Y:S08]  /*e230*/  HMMA.16816.F32.BF16 R104, R12.reuse, R26, R104 ;  /* 0x0000001a0c68723c */ /* 0x040ff00000041868 */
[C---:B-----5:R-:W-:Y:S08]  /*e240*/  HMMA.16816.F32.BF16 R108, R12.reuse, R28, R108 ;  /* 0x0000001c0c6c723c */ /* 0x060ff0000004186c */
[C---:B------:R-:W-:Y:S08]  /*e250*/  HMMA.16816.F32.BF16 R112, R12.reuse, R30, R112 ;  /* 0x0000001e0c70723c */ /* 0x040ff00000041870 */
[C---:B--2---:R-:W-:Y:S08]  /*e260*/  HMMA.16816.F32.BF16 R116, R12.reuse, R20, R116 ;  /* 0x000000140c74723c */ /* 0x044ff00000041874 */
[C---:B------:R-:W-:Y:S08]  /*e270*/  HMMA.16816.F32.BF16 R120, R12.reuse, R22, R120 ;  /* 0x000000160c78723c */ /* 0x040ff00000041878 */
[C---:B---3--:R-:W-:Y:S07]  /*e280*/  HMMA.16816.F32.BF16 R124, R12.reuse, R4, R124 ;  /* 0x000000040c7c723c */ /* 0x048fee000004187c */
[----:B------:R-:W-:Y:S01]  /*e290*/  FADD.FTZ R4, R178, R2 ;  /* 0x00000002b2047221 */ /* 0x000fe20000010000 */
[----:B------:R-:W-:Y:S04]  /*e2a0*/  HMMA.16816.F32.BF16 R128, R12, R6, R128 ;  /* 0x000000060c80723c */ /* 0x000fe80000041880 */
[----:B------:R-:W-:Y:S01]  /*e2b0*/  FADD.FTZ R2, R158, R0 ;  /* 0x000000009e027221 */ /* 0x000fe20000010000 */
[-C--:B------:R-:W-:Y:S01]  /*e2c0*/  MOV R158, R3.reuse ;  /* 0x00000003009e7202 */ /* 0x080fe20000000f00 */
[----:B------:R-:W-:Y:S01]  /*e2d0*/  FADD.FTZ R0, R177, R4 ;  /* 0x00000004b1007221 */ /* 0x000fe20000010000 */
[----:B------:R-:W-:Y:S01]  /*e2e0*/  MOV R12, R3 ;  /* 0x00000003000c7202 */ /* 0x000fe20000000f00 */
[----:B------:R-:W-:Y:S04]  /*e2f0*/  FADD.FTZ R4, R168, R2 ;  /* 0x00000002a8047221 */ /* 0x000fe80000010000 */
[----:B------:R-:W-:Y:S02]  /*e300*/  FADD.FTZ R2, R174, R0 ;  /* 0x00000000ae027221 */ /* 0x000fe40000010000 */
[----:B------:R-:W-:Y:S02]  /*e310*/  FADD.FTZ R0, R33, R4 ;  /* 0x0000000421007221 */ /* 0x000fe40000010000 */
[----:B------:R-:W-:Y:S02]  /*e320*/  FADD.FTZ R237, R173, R2 ;  /* 0x00000002aded7221 */ /* 0x000fe40000010000 */
[----:B------:R-:W-:Y:S01]  /*e330*/  FADD.FTZ R239, R32, R0 ;  /* 0x0000000020ef7221 */ /* 0x000fe20000010000 */
[----:B------:R-:W-:-:S05]  /*e340*/  @P0 BRA `(.L_x_1703) ;  /* 0xffffcc8000000947 */ /* 0x000fca000383ffff */
.L_x_1702:
[----:B------:R-:W-:-:S13]  /*e350*/  ISETP.GE.AND P0, PT, R218, R228, PT ;  /* 0x000000e4da00720c */ /* 0x000fda0003f06270 */
[----:B------:R-:W-:Y:S05]  /*e360*/  @!P0 BRA `(.L_x_1704) ;  /* 0x00003e8000008947 */ /* 0x000fea0003800000 */
[----:B------:R-:W-:Y:S02]  /*e370*/  MOV R157, R12 ;  /* 0x0000000c009d7202 */ /* 0x000fe40000000f00 */
[----:B------:R-:W-:Y:S02]  /*e380*/  MOV R2, R156 ;  /* 0x0000009c00027202 */ /* 0x000fe40000000f00 */
.L_x_1713:
[----:B------:R-:W-:Y:S01]  /*e390*/  SHF.R.S32.HI R0, RZ, 0x1f, R218 ;  /* 0x0000001fff007819 */ /* 0x000fe200000114da */
[----:B------:R-:W-:Y:S04]  /*e3a0*/  DEPBAR.LE SB0, 0x0 ;  /* 0x000080000000791a */ /* 0x000fe80000000000 */
[----:B------:R-:W-:Y:S01]  /*e3b0*/  WARPSYNC 0xffffffff ;  /* 0xffffffff00007948 */ /* 0x000fe20003800000 */
[----:B------:R-:W-:Y:S01]  /*e3c0*/  BAR.SYNC.DEFER_BLOCKING 0x0 ;  /* 0x0000000000007b1d */ /* 0x000fe20000010000 */
[----:B------:R-:W-:Y:S01]  /*e3d0*/  IMAD R0, R0, c[0x0][0x208], RZ ;  /* 0x0000820000007a24 */ /* 0x000fe200078e02ff */
[----:B------:R-:W-:Y:S01]  /*e3e0*/  IADD3 R14, P0, R232, 0x40, RZ ;  /* 0x00000040e80e7810 */ /* 0x000fe20007f1e0ff */
[C---:B------:R-:W-:Y:S04]  /*e3f0*/  IMAD.WIDE.U32 R6, R218.reuse, c[0x0][0x208], RZ ;  /* 0x00008200da067a25 */ /* 0x040fe800078e00ff */
[----:B------:R-:W-:Y:S02]  /*e400*/  IMAD R0, R218, c[0x0][0x20c], R0 ;  /* 0x00008300da007a24 */ /* 0x000fe400078e0200 */
[----:B------:R-:W-:Y:S01]  /*e410*/  IMAD.X R15, RZ, RZ, R234, P0 ;  /* 0x000000ffff0f7224 */ /* 0x000fe200000e06ea */
[----:B------:R-:W-:Y:S01]  /*e420*/  IADD3 R23, P0, R232, 0x80, RZ ;  /* 0x00000080e8177810 */ /* 0x000fe20007f1e0ff */
[----:B------:R-:W-:Y:S02]  /*e430*/  IMAD.IADD R0, R7, 0x1, R0 ;  /* 0x0000000107007824 */ /* 0x000fe400078e0200 */
[C---:B------:R-:W-:Y:S02]  /*e440*/  IMAD.SHL.U32 R4, R6.reuse, 0x40, RZ ;  /* 0x0000004006047824 */ /* 0x040fe400078e00ff */
[----:B------:R-:W-:Y:S01]  /*e450*/  IMAD.X R22, RZ, RZ, R234, P0 ;  /* 0x000000ffff167224 */ /* 0x000fe200000e06ea */
[----:B------:R-:W-:Y:S01]  /*e460*/  SHF.L.U64.HI R0, R6, 0x6, R0 ;  /* 0x0000000606007819 */ /* 0x000fe20000010200 */
[----:B------:R-:W-:Y:S01]  /*e470*/  IMAD.MOV.U32 R20, RZ, RZ, c[0x0][0x208] ;  /* 0x00008200ff147624 */ /* 0x000fe200078e00ff */
[----:B------:R-:W-:Y:S01]  /*e480*/  IADD3 R3, P0, R4, R232, RZ ;  /* 0x000000e804037210 */ /* 0x000fe20007f1e0ff */
[----:B------:R-:W-:Y:S04]  /*e490*/  IMAD.MOV.U32 R226, RZ, RZ, c[0x0][0x2c4] ;  /* 0x0000b100ffe27624 */ /* 0x000fe800078e00ff */
[----:B------:R-:W-:Y:S01]  /*e4a0*/  IMAD.X R5, R0, 0x1, R234, P0 ;  /* 0x0000000100057824 */ /* 0x000fe200000e06ea */
[C---:B------:R-:W-:Y:S01]  /*e4b0*/  LEA R6, P0, R3.reuse, c[0x0][0x1f8], 0x1 ;  /* 0x00007e0003067a11 */ /* 0x040fe200078008ff */
[----:B------:R-:W-:Y:S01]  /*e4c0*/  LDSM.16.M88.4 R32, [R198] ;  /* 0x00000000c620783b */ /* 0x000fe20000000200 */
[----:B------:R-:W-:Y:S01]  /*e4d0*/  ISETP.NE.AND P6, PT, R226, 0x1, PT ;  /* 0x00000001e200780c */ /* 0x000fe20003fc5270 */
[----:B------:R-:W-:Y:S01]  /*e4e0*/  ULDC UR4, c[0x0][0x324] ;  /* 0x0000c90000047ab9 */ /* 0x000fe20000000800 */
[----:B------:R-:W-:Y:S01]  /*e4f0*/  LEA.HI.X R7, R3, c[0x0][0x1fc], R5, 0x1, P0 ;  /* 0x00007f0003077a11 */ /* 0x000fe200000f0c05 */
[----:B------:R-:W-:Y:S01]  /*e500*/  ULOP3.LUT UR4, URZ, UR4, URZ, 0x33, !UPT ;  /* 0x000000043f047292 */ /* 0x000fe2000f8e333f */
[----:B------:R-:W1:Y:S01]  /*e510*/  LDSM.16.M88.4 R8, [R159] ;  /* 0x000000009f08783b */ /* 0x000e620000000200 */
[----:B------:R-:W-:Y:S04]  /*e520*/  IADD3 R3, P0, R4, R14, RZ ;  /* 0x0000000e04037210 */ /* 0x000fe80007f1e0ff */
[----:B------:R-:W2:Y:S01]  /*e530*/  LDSM.16.M88.4 R16, [R159+0x800] ;  /* 0x000800009f10783b */ /* 0x000ea20000000200 */
[----:B------:R-:W-:Y:S01]  /*e540*/  IMAD.X R13, R0, 0x1, R15, P0 ;  /* 0x00000001000d7824 */ /* 0x000fe200000e060f */
[----:B------:R-:W-:Y:S03]  /*e550*/  IADD3 R5, P0, R4, R23, RZ ;  /* 0x0000001704057210 */ /* 0x000fe60007f1e0ff */
[----:B------:R-:W3:Y:S05]  /*e560*/  LDSM.16.M88.4 R24, [R159+0x1000] ;  /* 0x001000009f18783b */ /* 0x000eea0000000200 */
[----:B------:R-:W4:Y:S05]  /*e570*/  LDSM.16.M88.4 R168, [R159+0x1800] ;  /* 0x001800009fa8783b */ /* 0x000f2a0000000200 */
[----:B------:R-:W-:Y:S05]  /*e580*/  LDSM.16.M88.4 R172, [R199] ;  /* 0x00000000c7ac783b */ /* 0x000fea0000000200 */
[----:B------:R-:W2:Y:S05]  /*e590*/  LDSM.16.M88.4 R176, [R202] ;  /* 0x00000000cab0783b */ /* 0x000eaa0000000200 */
[----:B------:R-:W1:Y:S05]  /*e5a0*/  LDSM.16.M88.4 R180, [R217] ;  /* 0x00000000d9b4783b */ /* 0x000e6a0000000200 */
[----:B------:R-:W1:Y:S05]  /*e5b0*/  LDSM.16.M88.4 R184, [R216] ;  /* 0x00000000d8b8783b */ /* 0x000e6a0000000200 */
[----:B------:R-:W1:Y:S05]  /*e5c0*/  LDSM.16.M88.4 R188, [R215] ;  /* 0x00000000d7bc783b */ /* 0x000e6a0000000200 */
[----:B------:R-:W-:Y:S01]  /*e5d0*/  @!PT LDS RZ, [RZ] ;  /* 0x00000000fffff984 */ /* 0x000fe20000000800 */
[----:B------:R-:W-:Y:S01]  /*e5e0*/  @!PT LDS RZ, [RZ] ;  /* 0x00000000fffff984 */ /* 0x000fe20000000800 */
[----:B------:R-:W-:Y:S01]  /*e5f0*/  @!PT LDS RZ, [RZ] ;  /* 0x00000000fffff984 */ /* 0x000fe20000000800 */
[----:B------:R2:W-:Y:S05]  /*e600*/  LDGSTS.E.BYPASS.LTC128B.128 [R223+0x100], [R6.64], !P5 ;  /* 0x0010000006df7fae */ /* 0x0005ea000e901d46 */
[----:B------:R-:W5:Y:S01]  /*e610*/  LDL R225, [R1+0x14] ;  /* 0x0000140001e17983 */ /* 0x000f620000100800 */
[----:B--2---:R-:W-:Y:S01]  /*e620*/  IMAD.X R7, R0, 0x1, R22, P0 ;  /* 0x0000000100077824 */ /* 0x004fe200000e0616 */
[C---:B------:R-:W-:Y:S04]  /*e630*/  LEA R12, P0, R3.reuse, c[0x0][0x1f8], 0x1 ;  /* 0x00007e00030c7a11 */ /* 0x040fe800078008ff */
[----:B------:R-:W-:Y:S02]  /*e640*/  LEA.HI.X R13, R3, c[0x0][0x1fc], R13, 0x1, P0 ;  /* 0x00007f00030d7a11 */ /* 0x000fe400000f0c0d */
[C---:B------:R-:W-:Y:S03]  /*e650*/  LEA R6, P0, R5.reuse, c[0x0][0x1f8], 0x1 ;  /* 0x00007e0005067a11 */ /* 0x040fe600078008ff */
[----:B------:R2:W-:Y:S01]  /*e660*/  LDGSTS.E.BYPASS.LTC128B.128 [R223+0x2100], [R12.64], !P4 ;  /* 0x021000000cdf7fae */ /* 0x0005e2000e101d46 */
[----:B------:R-:W-:Y:S01]  /*e670*/  LEA.HI.X R7, R5, c[0x0][0x1fc], R7, 0x1, P0 ;  /* 0x00007f0005077a11 */ /* 0x000fe200000f0c07 */
[----:B------:R-:W-:Y:S01]  /*e680*/  IMAD.MOV.U32 R5, RZ, RZ, c[0x0][0x20c] ;  /* 0x00008300ff057624 */ /* 0x000fe200078e00ff */
[----:B------:R-:W-:Y:S03]  /*e690*/  IADD3 R21, P0, R232, 0xc0, RZ ;  /* 0x000000c0e8157810 */ /* 0x000fe60007f1e0ff */
[----:B------:R1:W-:Y:S02]  /*e6a0*/  LDGSTS.E.BYPASS.LTC128B.128 [R223+0x4100], [R6.64], !P3 ;  /* 0x0410000006df7fae */ /* 0x0003e4000d901d46 */
[----:B------:R-:W-:Y:S01]  /*e6b0*/  IMAD.X R28, RZ, RZ, R234, P0 ;  /* 0x000000ffff1c7224 */ /* 0x000fe200000e06ea */
[C---:B------:R-:W-:Y:S04]  /*e6c0*/  LEA R3, P0, R20.reuse, R4, 0x5 ;  /* 0x0000000414037211 */ /* 0x040fe800078028ff */
[----:B------:R-:W-:Y:S02]  /*e6d0*/  LEA.HI.X R20, R20, R0, R5, 0x5, P0 ;  /* 0x0000000014147211 */ /* 0x000fe400000f2c05 */
[----:B------:R-:W-:Y:S05]  /*e6e0*/  IADD3 R5, P0, R4, R21, RZ ;  /* 0x0000001504057210 */ /* 0x000fea0007f1e0ff */
[----:B------:R-:W-:Y:S01]  /*e6f0*/  IMAD.X R0, R0, 0x1, R28, P0 ;  /* 0x0000000100007824 */ /* 0x000fe200000e061c */
[C---:B------:R-:W-:Y:S04]  /*e700*/  LEA R4, P0, R5.reuse, c[0x0][0x1f8], 0x1 ;  /* 0x00007e0005047a11 */ /* 0x040fe800078008ff */
[----:B------:R-:W-:Y:S05]  /*e710*/  LEA.HI.X R5, R5, c[0x0][0x1fc], R0, 0x1, P0 ;  /* 0x00007f0005057a11 */ /* 0x000fea00000f0c00 */
[----:B------:R2:W-:Y:S01]  /*e720*/  LDGSTS.E.BYPASS.LTC128B.128 [R223+0x6100], [R4.64], !P2 ;  /* 0x0610000004df7fae */ /* 0x0005e2000d101d46 */
[C---:B-1----:R-:W-:Y:S05]  /*e730*/  IADD3 R6, P0, R3.reuse, R14, RZ ;  /* 0x0000000e03067210 */ /* 0x042fea0007f1e0ff */
[C---:B------:R-:W-:Y:S01]  /*e740*/  IMAD.X R7, R20.reuse, 0x1, R15, P0 ;  /* 0x0000000114077824 */ /* 0x040fe200000e060f */
[C---:B------:R-:W-:Y:S05]  /*e750*/  IADD3 R0, P0, R3.reuse, R232, RZ ;  /* 0x000000e803007210 */ /* 0x040fea0007f1e0ff */
[----:B--2---:R-:W-:Y:S01]  /*e760*/  IMAD.X R4, R20, 0x1, R234, P0 ;  /* 0x0000000114047824 */ /* 0x004fe200000e06ea */
[C---:B------:R-:W-:Y:S04]  /*e770*/  LEA R12, P0, R0.reuse, c[0x0][0x1f8], 0x1 ;  /* 0x00007e00000c7a11 */ /* 0x040fe800078008ff */
[----:B------:R-:W-:Y:S02]  /*e780*/  LEA.HI.X R13, R0, c[0x0][0x1fc], R4, 0x1, P0 ;  /* 0x00007f00000d7a11 */ /* 0x000fe400000f0c04 */
[C---:B------:R-:W-:Y:S03]  /*e790*/  LEA R14, P0, R6.reuse, c[0x0][0x1f8], 0x1 ;  /* 0x00007e00060e7a11 */ /* 0x040fe600078008ff */
[----:B------:R1:W-:Y:S01]  /*e7a0*/  LDGSTS.E.BYPASS.LTC128B.128 [R223+0x1100], [R12.64], !P5 ;  /* 0x011000000cdf7fae */ /* 0x0003e2000e901d46 */
[----:B------:R-:W-:Y:S02]  /*e7b0*/  LEA.HI.X R15, R6, c[0x0][0x1fc], R7, 0x1, P0 ;  /* 0x00007f00060f7a11 */ /* 0x000fe400000f0c07 */
[C---:B------:R-:W-:Y:S03]  /*e7c0*/  IADD3 R0, P0, R3.reuse, R23, RZ ;  /* 0x0000001703007210 */ /* 0x040fe60007f1e0ff */
[----:B------:R1:W-:Y:S02]  /*e7d0*/  LDGSTS.E.BYPASS.LTC128B.128 [R223+0x3100], [R14.64], !P4 ;  /* 0x031000000edf7fae */ /* 0x0003e4000e101d46 */
[----:B------:R-:W-:Y:S01]  /*e7e0*/  IMAD.X R4, R20, 0x1, R22, P0 ;  /* 0x0000000114047824 */ /* 0x000fe200000e0616 */
[C---:B------:R-:W-:Y:S04]  /*e7f0*/  LEA R22, P0, R0.reuse, c[0x0][0x1f8], 0x1 ;  /* 0x00007e0000167a11 */ /* 0x040fe800078008ff */
[----:B------:R-:W-:Y:S02]  /*e800*/  LEA.HI.X R23, R0, c[0x0][0x1fc], R4, 0x1, P0 ;  /* 0x00007f0000177a11 */ /* 0x000fe400000f0c04 */
[C---:B------:R-:W-:Y:S03]  /*e810*/  HMMA.16816.F32.BF16 R4, R32.reuse, R8, RZ ;  /* 0x000000082004723c */ /* 0x040fe600000418ff */
[----:B------:R-:W-:Y:S01]  /*e820*/  IADD3 R3, P0, R3, R21, RZ ;  /* 0x0000001503037210 */ /* 0x000fe20007f1e0ff */
[----:B------:R3:W-:Y:S04]  /*e830*/  LDGSTS.E.BYPASS.LTC128B.128 [R223+0x5100], [R22.64], !P3 ;  /* 0x0510000016df7fae */ /* 0x0007e8000d901d46 */
[C---:B------:R-:W-:Y:S01]  /*e840*/  HMMA.16816.F32.BF16 R8, R32.reuse, R10, RZ ;  /* 0x0000000a2008723c */ /* 0x040fe200000418ff */
[----:B------:R-:W-:Y:S03]  /*e850*/  IMAD.X R0, R20, 0x1, R28, P0 ;  /* 0x0000000114007824 */ /* 0x000fe600000e061c */
[C---:B------:R-:W-:Y:S04]  /*e860*/  LEA R20, P0, R3.reuse, c[0x0][0x1f8], 0x1 ;  /* 0x00007e0003147a11 */ /* 0x040fe800078008ff */
[----:B------:R-:W-:Y:S01]  /*e870*/  LEA.HI.X R21, R3, c[0x0][0x1fc], R0, 0x1, P0 ;  /* 0x00007f0003157a11 */ /* 0x000fe200000f0c00 */
[C---:B-1----:R-:W-:Y:S01]  /*e880*/  HMMA.16816.F32.BF16 R12, R32.reuse, R16, RZ ;  /* 0x00000010200c723c */ /* 0x042fe200000418ff */
[C---:B------:R-:W-:Y:S03]  /*e890*/  ISETP.GT.AND P0, PT, R218.reuse, R228, PT ;  /* 0x000000e4da00720c */ /* 0x040fe60003f04270 */
[----:B------:R3:W-:Y:S04]  /*e8a0*/  LDGSTS.E.BYPASS.LTC128B.128 [R223+0x7100], [R20.64], !P2 ;  /* 0x0710000014df7fae */ /* 0x0007e8000d101d46 */
[C---:B------:R-:W-:Y:S01]  /*e8b0*/  HMMA.16816.F32.BF16 R16, R32.reuse, R18, RZ ;  /* 0x000000122010723c */ /* 0x040fe200000418ff */
[----:B------:R-:W0:Y:S05]  /*e8c0*/  LDGDEPBAR ;  /* 0x00000000000079af */ /* 0x000e2a0000000000 */
[----:B------:R-:W-:Y:S01]  /*e8d0*/  @P0 IADD3 R0, R218, -0x1, RZ ;  /* 0xffffffffda000810 */ /* 0x000fe20007ffe0ff */
[----:B------:R-:W-:Y:S05]  /*e8e0*/  @P0 IMAD.MOV.U32 R158, RZ, RZ, c[0x0][0x1e4] ;  /* 0x00007900ff9e0624 */ /* 0x000fea00078e00ff */
[----:B------:R-:W-:Y:S05]  /*e8f0*/  @P0 SHF.R.S32.HI R3, RZ, 0x1f, R0 ;  /* 0x0000001fff030819 */ /* 0x000fea0000011400 */
[----:B------:R-:W-:Y:S04]  /*e900*/  @P0 IMAD R3, R3, c[0x0][0x1e0], RZ ;  /* 0x0000780003030a24 */ /* 0x000fe800078e02ff */
[C---:B------:R-:W-:Y:S01]  /*e910*/  @P0 IMAD R3, R0.reuse, c[0x0][0x1e4], R3 ;  /* 0x0000790000030a24 */ /* 0x040fe200078e0203 */
[C---:B---3--:R-:W-:Y:S08]  /*e920*/  HMMA.16816.F32.BF16 R20, R32.reuse, R24, RZ ;  /* 0x000000182014723c */ /* 0x048ff000000418ff */
        /* <DEDUP_REMOVED lines=13> */
[C---:B------:R-:W-:Y:S01]  /*ea00*/  @P0 IMAD.X R3, R219.reuse, 0x1, R229, P1 ;  /* 0x00000001db030824 */ /* 0x040fe200008e06e5 */
[C---:B------:R-:W-:Y:S03]  /*ea10*/  @P0 LEA R220, P1, R0.reuse, c[0x0][0x1c8], 0x1 ;  /* 0x0000720000dc0a11 */ /* 0x040fe600078208ff */
[C---:B------:R-:W-:Y:S04]  /*ea20*/  HMMA.16816.F32.BF16 R16, R172.reuse, R182, R16 ;  /* 0x000000b6ac10723c */ /* 0x040fe80000041810 */
[----:B------:R-:W-:Y:S02]  /*ea30*/  @P0 LEA.HI.X R221, R0, c[0x0][0x1cc], R3, 0x1, P1 ;  /* 0x0000730000dd0a11 */ /* 0x000fe400008f0c03 */
[----:B------:R-:W-:Y:S02]  /*ea40*/  @P0 IADD3 R222, P1, R230, 0x40, RZ ;  /* 0x00000040e6de0810 */ /* 0x000fe40007f3e0ff */
[C---:B------:R-:W-:Y:S04]  /*ea50*/  HMMA.16816.F32.BF16 R20, R172.reuse, R184, R20 ;  /* 0x000000b8ac14723c */ /* 0x040fe80000041814 */
[----:B------:R-:W-:Y:S01]  /*ea60*/  @P0 IMAD.X R224, RZ, RZ, R229, P1 ;  /* 0x000000ffffe00224 */ /* 0x000fe200008e06e5 */
[----:B------:R-:W-:Y:S03]  /*ea70*/  @P0 IADD3 R0, P1, R156, R222, RZ ;  /* 0x000000de9c000210 */ /* 0x000fe60007f3e0ff */
[C---:B------:R-:W-:Y:S04]  /*ea80*/  HMMA.16816.F32.BF16 R24, R172.reuse, R186, R24 ;  /* 0x000000baac18723c */ /* 0x040fe80000041818 */
[C---:B------:R-:W-:Y:S01]  /*ea90*/  @P0 IMAD.X R3, R219.reuse, 0x1, R224, P1 ;  /* 0x00000001db030824 */ /* 0x040fe200008e06e0 */
[C---:B------:R-:W-:Y:S03]  /*eaa0*/  @P0 LEA R180, P1, R0.reuse, c[0x0][0x1c8], 0x1 ;  /* 0x0000720000b40a11 */ /* 0x040fe600078208ff */
[C---:B------:R-:W-:Y:S04]  /*eab0*/  HMMA.16816.F32.BF16 R28, R172.reuse, R188, R28 ;  /* 0x000000bcac1c723c */ /* 0x040fe8000004181c */
[----:B------:R-:W-:Y:S04]  /*eac0*/  @P0 LEA.HI.X R181, R0, c[0x0][0x1cc], R3, 0x1, P1 ;  /* 0x0000730000b50a11 */ /* 0x000fe800008f0c03 */
[----:B------:R-:W-:Y:S01]  /*ead0*/  HMMA.16816.F32.BF16 R32, R172, R190, R32 ;  /* 0x000000beac20723c */ /* 0x000fe20000041820 */
[----:B------:R-:W1:Y:S07]  /*eae0*/  LDSM.16.M88.4 R172, [R197] ;  /* 0x00000000c5ac783b */ /* 0x000e6e0000000200 */
[C---:B-1----:R-:W-:Y:S08]  /*eaf0*/  HMMA.16816.F32.BF16 R4, R168.reuse, R172, R4 ;  /* 0x000000aca804723c */ /* 0x042ff00000041804 */
[C---:B------:R-:W-:Y:S01]  /*eb00*/  HMMA.16816.F32.BF16 R8, R168.reuse, R174, R8 ;  /* 0x000000aea808723c */ /* 0x040fe20000041808 */
[----:B------:R-:W1:Y:S07]  /*eb10*/  LDSM.16.M88.4 R172, [R197+0x1000] ;  /* 0x00100000c5ac783b */ /* 0x000e6e0000000200 */
[C---:B------:R-:W-:Y:S08]  /*eb20*/  HMMA.16816.F32.BF16 R12, R168.reuse, R176, R12 ;  /* 0x000000b0a80c723c */ /* 0x040ff0000004180c */
[C---:B------:R-:W-:Y:S01]  /*eb30*/  HMMA.16816.F32.BF16 R16, R168.reuse, R178, R16 ;  /* 0x000000b2a810723c */ /* 0x040fe20000041810 */
[----:B------:R-:W2:Y:S07]  /*eb40*/  LDSM.16.M88.4 R176, [R197+0x1800] ;  /* 0x00180000c5b0783b */ /* 0x000eae0000000200 */
[C---:B-1----:R-:W-:Y:S08]  /*eb50*/  HMMA.16816.F32.BF16 R20, R168.reuse, R172, R20 ;  /* 0x000000aca814723c */ /* 0x042ff00000041814 */
[C---:B------:R-:W-:Y:S01]  /*eb60*/  HMMA.16816.F32.BF16 R24, R168.reuse, R174, R24 ;  /* 0x000000aea818723c */ /* 0x040fe20000041818 */
[----:B------:R-:W-:Y:S07]  /*eb70*/  LDSM.16.M88.4 R172, [R194] ;  /* 0x00000000c2ac783b */ /* 0x000fee0000000200 */
[C---:B--2---:R-:W-:Y:S08]  /*eb80*/  HMMA.16816.F32.BF16 R28, R168.reuse, R176, R28 ;  /* 0x000000b0a81c723c */ /* 0x044ff0000004181c */
[----:B------:R-:W-:Y:S01]  /*eb90*/  HMMA.16816.F32.BF16 R32, R168, R178, R32 ;  /* 0x000000b2a820723c */ /* 0x000fe20000041820 */
[----:B------:R-:W1:Y:S05]  /*eba0*/  LDSM.16.M88.4 R168, [R200] ;  /* 0x00000000c8a8783b */ /* 0x000e6a0000000200 */
[----:B------:R-:W2:Y:S02]  /*ebb0*/  LDSM.16.M88.4 R176, [R194+0x800] ;  /* 0x00080000c2b0783b */ /* 0x000ea40000000200 */
[C---:B-1----:R-:W-:Y:S08]  /*ebc0*/  HMMA.16816.F32.BF16 R4, R168.reuse, R172, R4 ;  /* 0x000000aca804723c */ /* 0x042ff00000041804 */
[C---:B------:R-:W-:Y:S01]  /*ebd0*/  HMMA.16816.F32.BF16 R8, R168.reuse, R174, R8 ;  /* 0x000000aea808723c */ /* 0x040fe20000041808 */
[----:B------:R-:W1:Y:S07]  /*ebe0*/  LDSM.16.M88.4 R172, [R194+0x1000] ;  /* 0x00100000c2ac783b */ /* 0x000e6e0000000200 */
[C---:B--2---:R-:W-:Y:S08]  /*ebf0*/  HMMA.16816.F32.BF16 R12, R168.reuse, R176, R12 ;  /* 0x000000b0a80c723c */ /* 0x044ff0000004180c */
[C---:B------:R-:W-:Y:S01]  /*ec00*/  HMMA.16816.F32.BF16 R16, R168.reuse, R178, R16 ;  /* 0x000000b2a810723c */ /* 0x040fe20000041810 */
[----:B------:R-:W2:Y:S07]  /*ec10*/  LDSM.16.M88.4 R176, [R194+0x1800] ;  /* 0x00180000c2b0783b */ /* 0x000eae0000000200 */
[C---:B-1----:R-:W-:Y:S08]  /*ec20*/  HMMA.16816.F32.BF16 R20, R168.reuse, R172, R20 ;  /* 0x000000aca814723c */ /* 0x042ff00000041814 */
[C---:B------:R-:W-:Y:S01]  /*ec30*/  HMMA.16816.F32.BF16 R24, R168.reuse, R174, R24 ;  /* 0x000000aea818723c */ /* 0x040fe20000041818 */
[----:B------:R-:W-:Y:S07]  /*ec40*/  LDSM.16.M88.4 R172, [R159+0x2000] ;  /* 0x002000009fac783b */ /* 0x000fee0000000200 */
[C---:B--2---:R-:W-:Y:S08]  /*ec50*/  HMMA.16816.F32.BF16 R28, R168.reuse, R176, R28 ;  /* 0x000000b0a81c723c */ /* 0x044ff0000004181c */
[----:B------:R-:W-:Y:S01]  /*ec60*/  HMMA.16816.F32.BF16 R32, R168, R178, R32 ;  /* 0x000000b2a820723c */ /* 0x000fe20000041820 */
[----:B------:R-:W1:Y:S05]  /*ec70*/  LDSM.16.M88.4 R168, [R198+0x4000] ;  /* 0x00400000c6a8783b */ /* 0x000e6a0000000200 */
        /* <DEDUP_REMOVED lines=9> */
[----:B------:R-:W-:Y:S07]  /*ed10*/  LDSM.16.M88.4 R172, [R214] ;  /* 0x00000000d6ac783b */ /* 0x000fee0000000200 */
[C---:B--2---:R-:W-:Y:S08]  /*ed20*/  HMMA.16816.F32.BF16 R28, R168.reuse, R176, R28 ;  /* 0x000000b0a81c723c */ /* 0x044ff0000004181c */
[----:B------:R-:W-:Y:S01]  /*ed30*/  HMMA.16816.F32.BF16 R32, R168, R178, R32 ;  /* 0x000000b2a820723c */ /* 0x000fe20000041820 */
[----:B------:R-:W1:Y:S05]  /*ed40*/  LDSM.16.M88.4 R168, [R199+0x4000] ;  /* 0x00400000c7a8783b */ /* 0x000e6a0000000200 */
[----:B------:R-:W2:Y:S02]  /*ed50*/  LDSM.16.M88.4 R176, [R213] ;  /* 0x00000000d5b0783b */ /* 0x000ea40000000200 */
[C---:B-1----:R-:W-:Y:S08]  /*ed60*/  HMMA.16816.F32.BF16 R4, R168.reuse, R172, R4 ;  /* 0x000000aca804723c */ /* 0x042ff00000041804 */
[C---:B------:R-:W-:Y:S01]  /*ed70*/  HMMA.16816.F32.BF16 R8, R168.reuse, R174, R8 ;  /* 0x000000aea808723c */ /* 0x040fe20000041808 */
[----:B------:R-:W1:Y:S07]  /*ed80*/  LDSM.16.M88.4 R172, [R212] ;  /* 0x00000000d4ac783b */ /* 0x000e6e0000000200 */
[C---:B--2---:R-:W-:Y:S08]  /*ed90*/  HMMA.16816.F32.BF16 R12, R168.reuse, R176, R12 ;  /* 0x000000b0a80c723c */ /* 0x044ff0000004180c */
[C---:B------:R-:W-:Y:S01]  /*eda0*/  HMMA.16816.F32.BF16 R16, R168.reuse, R178, R16 ;  /* 0x000000b2a810723c */ /* 0x040fe20000041810 */
[----:B------:R-:W2:Y:S07]  /*edb0*/  LDSM.16.M88.4 R176, [R211] ;  /* 0x00000000d3b0783b */ /* 0x000eae0000000200 */
        /* <DEDUP_REMOVED lines=129> */
[----:B------:R-:W2:Y:S01]  /*f5d0*/  LDSM.16.M88.4 R176, [R194+0x7800] ;  /* 0x00780000c2b0783b */ /* 0x000ea20000000200 */
[----:B------:R-:W-:Y:S04]  /*f5e0*/  DEPBAR.LE SB0, 0x0 ;  /* 0x000080000000791a */ /* 0x000fe80000000000 */
[----:B------:R-:W-:Y:S02]  /*f5f0*/  BAR.SYNC.DEFER_BLOCKING 0x0 ;  /* 0x0000000000007b1d */ /* 0x000fe40000010000 */
[C---:B-1----:R-:W-:Y:S04]  /*f600*/  HMMA.16816.F32.BF16 R20, R168.reuse, R172, R20 ;  /* 0x000000aca814723c */ /* 0x042fe80000041814 */
[----:B------:R-:W-:Y:S01]  /*f610*/  @!PT LDS RZ, [RZ] ;  /* 0x00000000fffff984 */ /* 0x000fe20000000800 */
[----:B------:R-:W-:Y:S01]  /*f620*/  @!PT LDS RZ, [RZ] ;  /* 0x00000000fffff984 */ /* 0x000fe20000000800 */
[----:B------:R-:W-:Y:S01]  /*f630*/  @!PT LDS RZ, [RZ] ;  /* 0x00000000fffff984 */ /* 0x000fe20000000800 */
[----:B------:R1:W-:Y:S03]  /*f640*/  @P0 LDGSTS.E.BYPASS.LTC128B.128 [R223+0x8100], [R220.64], !P5 ;  /* 0x08100000dcdf0fae */ /* 0x0003e6000e901d46 */
[----:B------:R-:W-:Y:S01]  /*f650*/  @P0 IADD3 R173, P1, R230, 0x80, RZ ;  /* 0x00000080e6ad0810 */ /* 0x000fe20007f3e0ff */
[C---:B------:R-:W-:Y:S01]  /*f660*/  HMMA.16816.F32.BF16 R24, R168.reuse, R174, R24 ;  /* 0x000000aea818723c */ /* 0x040fe20000041818 */
[----:B------:R3:W-:Y:S03]  /*f670*/  @P0 LDGSTS.E.BYPASS.LTC128B.128 [R223+0xa100], [R180.64], !P4 ;  /* 0x0a100000b4df0fae */ /* 0x0007e6000e101d46 */
[----:B------:R-:W-:Y:S01]  /*f680*/  @P0 IMAD.X R188, RZ, RZ, R229, P1 ;  /* 0x000000ffffbc0224 */ /* 0x000fe200008e06e5 */
[----:B------:R-:W-:Y:S03]  /*f690*/  @P0 IADD3 R0, P1, R156, R173, RZ ;  /* 0x000000ad9c000210 */ /* 0x000fe60007f3e0ff */
[C---:B--2---:R-:W-:Y:S04]  /*f6a0*/  HMMA.16816.F32.BF16 R28, R168.reuse, R176, R28 ;  /* 0x000000b0a81c723c */ /* 0x044fe8000004181c */
[C---:B------:R-:W-:Y:S01]  /*f6b0*/  @P0 IMAD.X R3, R219.reuse, 0x1, R188, P1 ;  /* 0x00000001db030824 */ /* 0x040fe200008e06bc */
[C---:B------:R-:W-:Y:S03]  /*f6c0*/  @P0 LEA R186, P1, R0.reuse, c[0x0][0x1c8], 0x1 ;  /* 0x0000720000ba0a11 */ /* 0x040fe600078208ff */
[----:B------:R-:W-:Y:S04]  /*f6d0*/  HMMA.16816.F32.BF16 R32, R168, R178, R32 ;  /* 0x000000b2a820723c */ /* 0x000fe80000041820 */
[----:B------:R-:W-:Y:S01]  /*f6e0*/  @P0 LEA.HI.X R187, R0, c[0x0][0x1cc], R3, 0x1, P1 ;  /* 0x0000730000bb0a11 */ /* 0x000fe200008f0c03 */
[----:B------:R-:W-:Y:S04]  /*f6f0*/  @P0 IMAD.MOV.U32 R0, RZ, RZ, c[0x0][0x1e0] ;  /* 0x00007800ff000624 */ /* 0x000fe800078e00ff */
[----:B------:R1:W-:Y:S03]  /*f700*/  @P0 LDGSTS.E.BYPASS.LTC128B.128 [R223+0xc100], [R186.64], !P3 ;  /* 0x0c100000badf0fae */ /* 0x0003e6000d901d46 */
[C---:B------:R-:W-:Y:S04]  /*f710*/  @P0 LEA R3, P1, R0.reuse, R156, 0x5 ;  /* 0x0000009c00030211 */ /* 0x040fe800078228ff */
[----:B------:R-:W-:Y:S02]  /*f720*/  @P0 LEA.HI.X R0, R0, R219, R158, 0x5, P1 ;  /* 0x000000db00000211 */ /* 0x000fe400008f2c9e */
[----:B------:R-:W-:Y:S05]  /*f730*/  @P0 IADD3 R158, P1, R230, 0xc0, RZ ;  /* 0x000000c0e69e0810 */ /* 0x000fea0007f3e0ff */
[--C-:B------:R-:W-:Y:S01]  /*f740*/  @P0 IMAD.X R172, RZ, RZ, R229.reuse, P1 ;  /* 0x000000ffffac0224 */ /* 0x100fe200008e06e5 */
[----:B------:R-:W-:Y:S05]  /*f750*/  @P0 IADD3 R156, P1, R156, R158, RZ ;  /* 0x0000009e9c9c0210 */ /* 0x000fea0007f3e0ff */
[----:B------:R-:W-:Y:S01]  /*f760*/  @P0 IMAD.X R174, R219, 0x1, R172, P1 ;  /* 0x00000001dbae0824 */ /* 0x000fe200008e06ac */
[C---:B------:R-:W-:Y:S04]  /*f770*/  @P0 LEA R184, P1, R156.reuse, c[0x0][0x1c8], 0x1 ;  /* 0x000072009cb80a11 */ /* 0x040fe800078208ff */
[----:B------:R-:W-:Y:S02]  /*f780*/  @P0 LEA.HI.X R185, R156, c[0x0][0x1cc], R174, 0x1, P1 ;  /* 0x000073009cb90a11 */ /* 0x000fe400008f0cae */
[C---:B------:R-:W-:Y:S03]  /*f790*/  @P0 IADD3 R156, P1, R3.reuse, R230, RZ ;  /* 0x000000e6039c0210 */ /* 0x040fe60007f3e0ff */
[----:B------:R1:W-:Y:S02]  /*f7a0*/  @P0 LDGSTS.E.BYPASS.LTC128B.128 [R223+0xe100], [R184.64], !P2 ;  /* 0x0e100000b8df0fae */ /* 0x0003e4000d101d46 */
[----:B------:R-:W-:Y:S01]  /*f7b0*/  @P0 IMAD.X R174, R0, 0x1, R229, P1 ;  /* 0x0000000100ae0824 */ /* 0x000fe200008e06e5 */
[C---:B------:R-:W-:Y:S04]  /*f7c0*/  @P0 LEA R182, P1, R156.reuse, c[0x0][0x1c8], 0x1 ;  /* 0x000072009cb60a11 */ /* 0x040fe800078208ff */
[----:B------:R-:W-:Y:S02]  /*f7d0*/  @P0 LEA.HI.X R183, R156, c[0x0][0x1cc], R174, 0x1, P1 ;  /* 0x000073009cb70a11 */ /* 0x000fe400008f0cae */
[C---:B------:R-:W-:Y:S03]  /*f7e0*/  @P0 IADD3 R156, P1, R3.reuse, R222, RZ ;  /* 0x000000de039c0210 */ /* 0x040fe60007f3e0ff */
[----:B------:R1:W-:Y:S02]  /*f7f0*/  @P0 LDGSTS.E.BYPASS.LTC128B.128 [R223+0x9100], [R182.64], !P5 ;  /* 0x09100000b6df0fae */ /* 0x0003e4000e901d46 */
[----:B------:R-:W-:Y:S01]  /*f800*/  @P0 IMAD.X R174, R0, 0x1, R224, P1 ;  /* 0x0000000100ae0824 */ /* 0x000fe200008e06e0 */
[C---:B---3--:R-:W-:Y:S04]  /*f810*/  @P0 LEA R180, P1, R156.reuse, c[0x0][0x1c8], 0x1 ;  /* 0x000072009cb40a11 */ /* 0x048fe800078208ff */
[----:B------:R-:W-:Y:S02]  /*f820*/  @P0 LEA.HI.X R181, R156, c[0x0][0x1cc], R174, 0x1, P1 ;  /* 0x000073009cb50a11 */ /* 0x000fe400008f0cae */
[C---:B------:R-:W-:Y:S03]  /*f830*/  @P0 IADD3 R156, P1, R3.reuse, R173, RZ ;  /* 0x000000ad039c0210 */ /* 0x040fe60007f3e0ff */
[----:B------:R1:W-:Y:S02]  /*f840*/  @P0 LDGSTS.E.BYPASS.LTC128B.128 [R223+0xb100], [R180.64], !P4 ;  /* 0x0b100000b4df0fae */ /* 0x0003e4000e101d46 */
[----:B------:R-:W-:Y:S01]  /*f850*/  @P0 IMAD.X R173, R0, 0x1, R188, P1 ;  /* 0x0000000100ad0824 */ /* 0x000fe200008e06bc */
[----:B------:R-:W-:Y:S01]  /*f860*/  @P0 IADD3 R3, P1, R3, R158, RZ ;  /* 0x0000009e03030210 */ /* 0x000fe20007f3e0ff */
[----:B------:R-:W-:Y:S04]  /*f870*/  IMAD.SHL.U32 R158, R218, 0x40, RZ ;  /* 0x00000040da9e7824 */ /* 0x000fe800078e00ff */
[----:B------:R-:W-:Y:S01]  /*f880*/  @P0 IMAD.X R0, R0, 0x1, R172, P1 ;  /* 0x0000000100000824 */ /* 0x000fe200008e06ac */
[C---:B------:R-:W-:Y:S01]  /*f890*/  @P0 LEA R176, P1, R156.reuse, c[0x0][0x1c8], 0x1 ;  /* 0x000072009cb00a11 */ /* 0x040fe200078208ff */
[----:B-----5:R-:W-:Y:S02]  /*f8a0*/  IMAD.IADD R172, R225, 0x1, R243 ;  /* 0x00000001e1ac7824 */ /* 0x020fe400078e02f3 */
        /* <DEDUP_REMOVED lines=15> */
[----:B--2---:R-:W-:Y:S02]  /*f9a0*/  IMAD.IADD R3, R173, 0x1, R156 ;  /* 0x00000001ad037824 */ /* 0x004fe400078e029c */
        /* <DEDUP_REMOVED lines=15> */
.L_x_1707:
[----:B------:R-:W-:Y:S04]  /*faa0*/  MOV R168, c[0x0][0x32c] ;  /* 0x0000cb0000a87a02 */ /* 0x000fe80000000f00 */
[----:B------:R-:W-:Y:S11]  /*fab0*/  ISETP.NE.AND P0, PT, R168, 0x1, PT ;  /* 0x00000001a800780c */ /* 0x000ff60003f05270 */
[----:B------:R-:W-:Y:S02]  /*fac0*/  @!UPT UIADD3 URZ, URZ, URZ, URZ ;  /* 0x0000003f3f3ff290 */ /* 0x000fe4000fffe03f */
[----:B------:R-:W-:Y:S05]  /*fad0*/  @P0 IMAD.HI.U32 R168, R156, c[0x0][0x330], RZ ;  /* 0x0000cc009ca80a27 */ /* 0x000fea00078e00ff */
[----:B------:R-:W-:Y:S02]  /*fae0*/  @P0 SHF.R.U32.HI R156, RZ, c[0x0][0x334], R168 ;  /* 0x0000cd00ff9c0a19 */ /* 0x000fe400000116a8 */
.L_x_1708:
[----:B------:R-:W-:Y:S05]  /*faf0*/  BSYNC B0 ;  /* 0x0000000000007941 */ /* 0x000fea0003800000 */
.L_x_1706:
[----:B------:R-:W-:Y:S04]  /*fb00*/  IMAD R156, R156, c[0x0][0x32c], -R158 ;  /* 0x0000cb009c9c7a24 */ /* 0x000fe800078e0a9e */
[----:B------:R-:W-:Y:S05]  /*fb10*/  IMAD.IADD R156, R156, 0x1, -R238 ;  /* 0x000000019c9c7824 */ /* 0x000fea00078e0aee */
[----:B------:R-:W-:Y:S02]  /*fb20*/  IMNMX R0, R0, R156, !PT ;  /* 0x0000009c00007217 */ /* 0x000fe40007800200 */
[----:B------:R-:W-:Y:S04]  /*fb30*/  IADD3 R156, R156, c[0x0][0x32c], RZ ;  /* 0x0000cb009c9c7a10 */ /* 0x000fe80007ffe0ff */
[----:B------:R-:W-:Y:S02]  /*fb40*/  IMNMX R3, R3, R156, PT ;  /* 0x0000009c03037217 */ /* 0x000fe40003800200 */
.L_x_1705:
        /* <DEDUP_REMOVED lines=66> */
.L_x_1711:
[----:B------:R-:W-:Y:S04]  /*ff70*/  MOV R21, c[0x0][0x32c] ;  /* 0x0000cb0000157a02 */ /* 0x000fe80000000f00 */
[----:B------:R-:W-:Y:S11]  /*ff80*/  ISETP.NE.AND P0, PT, R21, 0x1, PT ;  /* 0x000000011500780c */ /* 0x000ff60003f05270 */
[----:B------:R-:W-:Y:S02]  /*ff90*/  @!UPT UIADD3 URZ, URZ, URZ, URZ ;  /* 0x0000003f3f3ff290 */ /* 0x000fe4000fffe03f */
[----:B------:R-:W-:Y:S05]  /*ffa0*/  @P0 IMAD.HI.U32 R21, R0, c[0x0][0x330], RZ ;  /* 0x0000cc0000150a27 */ /* 0x000fea00078e00ff */
[----:B------:R-:W-:Y:S02]  /*ffb0*/  @P0 SHF.R.U32.HI R0, RZ, c[0x0][0x334], R21 ;  /* 0x0000cd00ff000a19 */ /* 0x000fe40000011615 */
.L_x_1712:
[----:B------:R-:W-:Y:S05]  /*ffc0*/  BSYNC B0 ;  /* 0x0000000000007941 */ /* 0x000fea0003800000 */
.L_x_1710:
[----:B------:R-:W-:Y:S04]  /*ffd0*/  IMAD R158, R0, c[0x0][0x32c], -R158 ;  /* 0x0000cb00009e7a24 */ /* 0x000fe800078e0a9e */
[----:B------:R-:W-:Y:S05]  /*ffe0*/  IMAD.IADD R0, R158, 0x1, -R238 ;  /* 0x000000019e007824 */ /* 0x000fea00078e0aee */
[----:B------:R-:W-:Y:S02]  /*fff0*/  IMNMX R3, R3, R0, !PT ;  /* 0x0000000003037217 */ /* 0x000fe40007800200 */
[----:B------:R-:W-:Y:S04]  /*10000*/  IADD3 R0, R0, c[0x0][0x32c], RZ ;  /* 0x0000cb0000007a10 */ /* 0x000fe80007ffe0ff */
[----:B------:R-:W-:Y:S02]  /*10010*/  IMNMX R4, R4, R0, PT ;  /* 0x0000000004047217 */ /* 0x000fe40003800200 */
.L_x_1709:
        /* <DEDUP_REMOVED lines=51> */
[--C-:B------:R-:W-:Y:S02]  /*10350*/  FFMA.FTZ R185, R12, c[0x0][0x2d0], -R2.reuse ;  /* 0x0000b4000cb97a23 */ /* 0x100fe40000010802 */
[----:B------:R-:W-:Y:S01]  /*10360*/  FFMA.FTZ R183, R8, c[0x0][0x2d0], -R2 ;  /* 0x0000b40008b77a23 */ /* 0x000fe20000010802 */
[C---:B------:R-:W-:Y:S02]  /*10370*/  ISETP.LT.OR P0, PT, R4.reuse, 0xa, P0 ;  /* 0x0000000a0400780c */ /* 0x040fe40000701670 */
[----:B------:R-:W1:Y:S02]  /*10380*/  MUFU.EX2 R2, R0 ;  /* 0x0000000000027308 */ /* 0x000e640000000800 */
[----:B------:R-:W-:Y:S02]  /*10390*/  FSEL R11, R11, -INF , !P0 ;  /* 0xff8000000b0b7808 */ /* 0x000fe40004000000 */
[C---:B------:R-:W-:Y:S04]  /*103a0*/  ISETP.GT.AND P0, PT, R3.reuse, 0x10, P1 ;  /* 0x000000100300780c */ /* 0x040fe80000f04270 */
[----:B------:R-:W-:Y:S02]  /*103b0*/  ISETP.LT.OR P0, PT, R4, 0x11, P0 ;  /* 0x000000110400780c */ /* 0x000fe40000701670 */
[----:B------:R-:W2:Y:S02]  /*103c0*/  MUFU.EX2 R8, R24 ;  /* 0x0000001800087308 */ /* 0x000ea40000000800 */
[----:B------:R-:W-:Y:S02]  /*103d0*/  FSEL R33, R14, -INF , !P0 ;  /* 0xff8000000e217808 */ /* 0x000fe40004000000 */
[----:B------:R-:W-:Y:S04]  /*103e0*/  ISETP.GT.AND P0, PT, R3, 0x11, P1 ;  /* 0x000000110300780c */ /* 0x000fe80000f04270 */
[----:B------:R-:W-:Y:S02]  /*103f0*/  ISETP.LT.OR P0, PT, R4, 0x12, P0 ;  /* 0x000000120400780c */ /* 0x000fe40000701670 */
[----:B------:R-:W-:Y:S02]  /*10400*/  MUFU.EX2 R17, R32 ;  /* 0x0000002000117308 */ /* 0x000fe40000000800 */
[----:B------:R-:W-:Y:S02]  /*10410*/  FSEL R15, R15, -INF , !P0 ;  /* 0xff8000000f0f7808 */ /* 0x000fe40004000000 */
[C---:B------:R-:W-:Y:S01]  /*10420*/  ISETP.GT.AND P0, PT, R3.reuse, 0x18, P1 ;  /* 0x000000180300780c */ /* 0x040fe20000f04270 */
[C---:B-1----:R-:W-:Y:S02]  /*10430*/  FFMA.FTZ R0, R2.reuse, R237, R9 ;  /* 0x000000ed02007223 */ /* 0x042fe40000010009 */
[----:B------:R-:W-:Y:S01]  /*10440*/  FMUL.FTZ R132, R2, R132 ;  /* 0x0000008402847220 */ /* 0x000fe20000410000 */
[----:B------:R-:W-:Y:S01]  /*10450*/  ISETP.LT.OR P0, PT, R4, 0x19, P0 ;  /* 0x000000190400780c */ /* 0x000fe20000701670 */
[C---:B------:R-:W-:Y:S01]  /*10460*/  FMUL.FTZ R133, R2.reuse, R133 ;  /* 0x0000008502857220 */ /* 0x040fe20000410000 */
[----:B------:R-:W-:Y:S01]  /*10470*/  MUFU.EX2 R178, R178 ;  /* 0x000000b200b27308 */ /* 0x000fe20000000800 */
[----:B------:R-:W-:Y:S01]  /*10480*/  FMUL.FTZ R136, R2, R136 ;  /* 0x0000008802887220 */ /* 0x000fe20000410000 */
[----:B------:R-:W-:Y:S01]  /*10490*/  FSEL R158, R18, -INF , !P0 ;  /* 0xff800000129e7808 */ /* 0x000fe20004000000 */
[C---:B------:R-:W-:Y:S01]  /*104a0*/  FMUL.FTZ R137, R2.reuse, R137 ;  /* 0x0000008902897220 */ /* 0x040fe20000410000 */
[----:B------:R-:W-:Y:S01]  /*104b0*/  ISETP.GT.AND P0, PT, R3, 0x19, P1 ;  /* 0x000000190300780c */ /* 0x000fe20000f04270 */
[----:B------:R-:W-:Y:S01]  /*104c0*/  FMUL.FTZ R140, R2, R140 ;  /* 0x0000008c028c7220 */ /* 0x000fe20000410000 */
[----:B--2---:R-:W-:Y:S01]  /*104d0*/  F2FP.BF16.PACK_AB R16, R8, R9 ;  /* 0x000000090810723e */ /* 0x004fe200000010ff */
[----:B------:R-:W-:Y:S01]  /*104e0*/  FMUL.FTZ R141, R2, R141 ;  /* 0x0000008d028d7220 */ /* 0x000fe20000410000 */
[----:B------:R-:W-:Y:S01]  /*104f0*/  ISETP.LT.OR P0, PT, R4, 0x1a, P0 ;  /* 0x0000001a0400780c */ /* 0x000fe20000701670 */
[C---:B------:R-:W-:Y:S01]  /*10500*/  FMUL.FTZ R144, R2.reuse, R144 ;  /* 0x0000009002907220 */ /* 0x040fe20000410000 */
[----:B------:R-:W-:Y:S01]  /*10510*/  MUFU.EX2 R9, R28 ;  /* 0x0000001c00097308 */ /* 0x000fe20000000800 */
[C---:B------:R-:W-:Y:S01]  /*10520*/  FMUL.FTZ R145, R2.reuse, R145 ;  /* 0x0000009102917220 */ /* 0x040fe20000410000 */
[----:B------:R-:W-:Y:S01]  /*10530*/  FSEL R168, R19, -INF , !P0 ;  /* 0xff80000013a87808 */ /* 0x000fe20004000000 */
[C---:B------:R-:W-:Y:S01]  /*10540*/  FMUL.FTZ R148, R2.reuse, R148 ;  /* 0x0000009402947220 */ /* 0x040fe20000410000 */
[C---:B------:R-:W-:Y:S01]  /*10550*/  ISETP.GT.AND P0, PT, R3.reuse, 0x20, P1 ;  /* 0x000000200300780c */ /* 0x040fe20000f04270 */
[C---:B------:R-:W-:Y:S02]  /*10560*/  FMUL.FTZ R149, R2.reuse, R149 ;  /* 0x0000009502957220 */ /* 0x040fe40000410000 */
[----:B------:R-:W-:Y:S01]  /*10570*/  FMUL.FTZ R152, R2, R152 ;  /* 0x0000009802987220 */ /* 0x000fe20000410000 */
[----:B------:R-:W-:Y:S01]  /*10580*/  ISETP.LT.OR P0, PT, R4, 0x21, P0 ;  /* 0x000000210400780c */ /* 0x000fe20000701670 */
[C---:B------:R-:W-:Y:S01]  /*10590*/  FMUL.FTZ R153, R2.reuse, R153 ;  /* 0x0000009902997220 */ /* 0x040fe20000410000 */
[----:B------:R-:W1:Y:S01]  /*105a0*/  MUFU.EX2 R19, R29 ;  /* 0x0000001d00137308 */ /* 0x000e620000000800 */
        /* <DEDUP_REMOVED lines=12> */
[----:B------:R-:W-:Y:S01]  /*10670*/  LDSM.16.MT88.4 R20, [R192] ;  /* 0x00000000c014783b */ /* 0x000fe20000004200 */
[----:B------:R-:W-:Y:S02]  /*10680*/  FMUL.FTZ R49, R2, R49 ;  /* 0x0000003102317220 */ /* 0x000fe40000410000 */
[----:B------:R-:W-:Y:S01]  /*10690*/  ISETP.LT.OR P0, PT, R4, 0x29, P0 ;  /* 0x000000290400780c */ /* 0x000fe20000701670 */
[C---:B------:R-:W-:Y:S02]  /*106a0*/  FMUL.FTZ R52, R2.reuse, R52 ;  /* 0x0000003402347220 */ /* 0x040fe40000410000 */
[----:B------:R-:W-:Y:S01]  /*106b0*/  FMUL.FTZ R53, R2, R53 ;  /* 0x0000003502357220 */ /* 0x000fe20000410000 */
[----:B------:R-:W-:Y:S01]  /*106c0*/  FSEL R171, R26, -INF , !P0 ;  /* 0xff8000001aab7808 */ /* 0x000fe20004000000 */
[C---:B------:R-:W-:Y:S01]  /*106d0*/  FMUL.FTZ R56, R2.reuse, R56 ;  /* 0x0000003802387220 */ /* 0x040fe20000410000 */
[----:B------:R-:W-:Y:S01]  /*106e0*/  ISETP.GT.AND P0, PT, R3, 0x29, P1 ;  /* 0x000000290300780c */ /* 0x000fe20000f04270 */
[C---:B------:R-:W-:Y:S01]  /*106f0*/  FMUL.FTZ R57, R2.reuse, R57 ;  /* 0x0000003902397220 */ /* 0x040fe20000410000 */
[----:B-1----:R-:W-:Y:S01]  /*10700*/  F2FP.BF16.PACK_AB R24, R17, R19 ;  /* 0x000000131118723e */ /* 0x002fe200000010ff */
        /* <DEDUP_REMOVED lines=36> */
[----:B------:R-:W1:Y:S01]  /*10950*/  MUFU.EX2 R8, R25 ;  /* 0x0000001900087308 */ /* 0x000e620000000800 */
        /* <DEDUP_REMOVED lines=18> */
[----:B------:R-:W-:Y:S01]  /*10a80*/  FMUL.FTZ R124, R2, R124 ;  /* 0x0000007c027c7220 */ /* 0x000fe20000410000 */
[----:B-1----:R-:W-:Y:S01]  /*10a90*/  F2FP.BF16.PACK_AB R18, R8, R9 ;  /* 0x000000090812723e */ /* 0x002fe200000010ff */
[----:B------:R-:W-:Y:S01]  /*10aa0*/  FMUL.FTZ R125, R2, R125 ;  /* 0x0000007d027d7220 */ /* 0x000fe20000410000 */
[----:B------:R-:W-:Y:S01]  /*10ab0*/  FMNMX.FTZ R0, R168, R0, !PT ;  /* 0x00000000a8007209 */ /* 0x000fe20007810000 */
[C---:B------:R-:W-:Y:S02]  /*10ac0*/  FMUL.FTZ R128, R2.reuse, R128 ;  /* 0x0000008002807220 */ /* 0x040fe40000410000 */
[----:B------:R-:W-:Y:S01]  /*10ad0*/  FMUL.FTZ R129, R2, R129 ;  /* 0x0000008102817220 */ /* 0x000fe20000410000 */
        /* <DEDUP_REMOVED lines=15> */
[C---:B------:R-:W-:Y:S02]  /*10bd0*/  FMUL.FTZ R4, R3.reuse, c[0x0][0x2d0] ;  /* 0x0000b40003047a20 */ /* 0x040fe40000410000 */
[----:B------:R-:W-:Y:S01]  /*10be0*/  FADD.FTZ R14, R8, R0 ;  /* 0x00000000080e7221 */ /* 0x000fe20000010000 */
[----:B------:R-:W-:Y:S01]  /*10bf0*/  FSEL R0, R3, RZ, P0 ;  /* 0x000000ff03007208 */ /* 0x000fe20000000000 */
[----:B------:R-:W-:Y:S01]  /*10c00*/  FMUL.FTZ R8, R2, R164 ;  /* 0x000000a402087220 */ /* 0x000fe20000410000 */
[----:B------:R-:W-:Y:S01]  /*10c10*/  FSEL R13, R4, RZ, P0 ;  /* 0x000000ff040d7208 */ /* 0x000fe20000000000 */
[----:B------:R-:W-:Y:S01]  /*10c20*/  FMUL.FTZ R4, R2, R160 ;  /* 0x000000a002047220 */ /* 0x000fe20000410000 */
[----:B------:R-:W-:Y:S01]  /*10c30*/  ISETP.GT.AND P0, PT, R218, R228, PT ;  /* 0x000000e4da00720c */ /* 0x000fe20003f04270 */
[----:B------:R-:W-:Y:S02]  /*10c40*/  FADD.FTZ R0, -R0, R157 ;  /* 0x0000009d00007221 */ /* 0x000fe40000010100 */
[--C-:B------:R-:W-:Y:S02]  /*10c50*/  FFMA.FTZ R6, R6, c[0x0][0x2d0], -R13.reuse ;  /* 0x0000b40006067a23 */ /* 0x100fe4000001080d */
[----:B------:R-:W-:Y:S02]  /*10c60*/  FMUL.FTZ R0, R0, c[0x0][0x2d0] ;  /* 0x0000b40000007a20 */ /* 0x000fe40000410000 */
[--C-:B------:R-:W-:Y:S01]  /*10c70*/  FFMA.FTZ R10, R5, c[0x0][0x2d0], -R13.reuse ;  /* 0x0000b400050a7a23 */ /* 0x100fe2000001080d */
[----:B------:R1:W-:Y:S01]  /*10c80*/  MUFU.EX2 R160, R6 ;  /* 0x0000000600a07308 */ /* 0x0003e20000000800 */
[----:B------:R-:W-:Y:S02]  /*10c90*/  FMUL.FTZ R5, R2, R161 ;  /* 0x000000a102057220 */ /* 0x000fe40000410000 */
[--C-:B------:R-:W-:Y:S02]  /*10ca0*/  FFMA.FTZ R2, R11, c[0x0][0x2d0], -R13.reuse ;  /* 0x0000b4000b027a23 */ /* 0x100fe4000001080d */
[--C-:B------:R-:W-:Y:S05]  /*10cb0*/  FFMA.FTZ R7, R7, c[0x0][0x2d0], -R13.reuse ;  /* 0x0000b40007077a23 */ /* 0x100fea000001080d */
[----:B------:R-:W2:Y:S10]  /*10cc0*/  MUFU.EX2 R31, R7 ;  /* 0x00000007001f7308 */ /* 0x000eb40000000800 */
[----:B------:R-:W-:Y:S01]  /*10cd0*/  MUFU.EX2 R30, R10 ;  /* 0x0000000a001e7308 */ /* 0x000fe20000000800 */
[----:B-1----:R-:W-:Y:S04]  /*10ce0*/  FADD.FTZ R6, R19, R14 ;  /* 0x0000000e13067221 */ /* 0x002fe80000010000 */
[----:B------:R-:W-:Y:S05]  /*10cf0*/  FADD.FTZ R164, R17, R6 ;  /* 0x0000000611a47221 */ /* 0x000fea0000010000 */
[----:B------:R-:W1:Y:S01]  /*10d00*/  MUFU.EX2 R0, R0 ;  /* 0x0000000000007308 */ /* 0x000e620000000800 */
[----:B--2---:R-:W-:Y:S09]  /*10d10*/  F2FP.BF16.PACK_AB R17, R31, R160 ;  /* 0x000000a01f11723e */ /* 0x004ff200000010ff */
[----:B------:R-:W2:Y:S10]  /*10d20*/  MUFU.EX2 R29, R2 ;  /* 0x00000002001d7308 */ /* 0x000eb40000000800 */
[----:B------:R-:W-:Y:S01]  /*10d30*/  MUFU.EX2 R161, R174 ;  /* 0x000000ae00a17308 */ /* 0x000fe20000000800 */
[C---:B-1----:R-:W-:Y:S02]  /*10d40*/  FMUL.FTZ R6, R0.reuse, R162 ;  /* 0x000000a200067220 */ /* 0x042fe40000410000 */
[C---:B------:R-:W-:Y:S02]  /*10d50*/  FMUL.FTZ R7, R0.reuse, R163 ;  /* 0x000000a300077220 */ /* 0x040fe40000410000 */
[C---:B------:R-:W-:Y:S02]  /*10d60*/  FMUL.FTZ R10, R0.reuse, R166 ;  /* 0x000000a6000a7220 */ /* 0x040fe40000410000 */
[C---:B------:R-:W-:Y:S03]  /*10d70*/  FMUL.FTZ R11, R0.reuse, R167 ;  /* 0x000000a7000b7220 */ /* 0x040fe60000410000 */
[----:B------:R-:W1:Y:S01]  /*10d80*/  MUFU.EX2 R162, R173 ;  /* 0x000000ad00a27308 */ /* 0x000e620000000800 */
[C---:B------:R-:W-:Y:S01]  /*10d90*/  FMUL.FTZ R134, R0.reuse, R134 ;  /* 0x0000008600867220 */ /* 0x040fe20000410000 */
[----:B--2---:R-:W-:Y:S01]  /*10da0*/  F2FP.BF16.PACK_AB R19, R29, R30 ;  /* 0x0000001e1d13723e */ /* 0x004fe200000010ff */
[C---:B------:R-:W-:Y:S02]  /*10db0*/  FMUL.FTZ R135, R0.reuse, R135 ;  /* 0x0000008700877220 */ /* 0x040fe40000410000 */
[C---:B------:R-:W-:Y:S02]  /*10dc0*/  FMUL.FTZ R138, R0.reuse, R138 ;  /* 0x0000008a008a7220 */ /* 0x040fe40000410000 */
[C---:B------:R-:W-:Y:S02]  /*10dd0*/  FMUL.FTZ R139, R0.reuse, R139 ;  /* 0x0000008b008b7220 */ /* 0x040fe40000410000 */
[C---:B------:R-:W-:Y:S01]  /*10de0*/  HMMA.16816.F32.BF16 R4, R16.reuse, R20, R4 ;  /* 0x000000141004723c */ /* 0x040fe20000041804 */
[----:B------:R-:W-:Y:S04]  /*10df0*/  MUFU.EX2 R163, R181 ;  /* 0x000000b500a37308 */ /* 0x000fe80000000800 */
[C---:B------:R-:W-:Y:S02]  /*10e00*/  FMUL.FTZ R142, R0.reuse, R142 ;  /* 0x0000008e008e7220 */ /* 0x040fe40000410000 */
[C---:B------:R-:W-:Y:S01]  /*10e10*/  FMUL.FTZ R143, R0.reuse, R143 ;  /* 0x0000008f008f7220 */ /* 0x040fe20000410000 */
[C---:B------:R-:W-:Y:S01]  /*10e20*/  HMMA.16816.F32.BF16 R8, R16.reuse, R22, R8 ;  /* 0x000000161008723c */ /* 0x040fe20000041808 */
[----:B------:R-:W2:Y:S02]  /*10e30*/  LDSM.16.MT88.4 R20, [R193] ;  /* 0x00000000c114783b */ /* 0x000ea40000004200 */
[----:B------:R-:W-:Y:S01]  /*10e40*/  MUFU.EX2 R173, R180 ;  /* 0x000000b400ad7308 */ /* 0x000fe20000000800 */
[----:B------:R-:W-:Y:S01]  /*10e50*/  FMUL.FTZ R146, R0, R146 ;  /* 0x0000009200927220 */ /* 0x000fe20000410000 */
[----:B-1----:R-:W-:Y:S01]  /*10e60*/  F2FP.BF16.PACK_AB R26, R162, R161 ;  /* 0x000000a1a21a723e */ /* 0x002fe200000010ff */
[C---:B------:R-:W-:Y:S02]  /*10e70*/  FMUL.FTZ R147, R0.reuse, R147 ;  /* 0x0000009300937220 */ /* 0x040fe40000410000 */
[C---:B------:R-:W-:Y:S04]  /*10e80*/  FMUL.FTZ R150, R0.reuse, R150 ;  /* 0x0000009600967220 */ /* 0x040fe80000410000 */
        /* <DEDUP_REMOVED lines=58> */
[----:B------:R-:W-:Y:S02]  /*11230*/  FFMA.FTZ R0, R0, R239, R160 ;  /* 0x000000ef00007223 */ /* 0x000fe400000100a0 */
[--C-:B------:R-:W-:Y:S02]  /*11240*/  FFMA.FTZ R2, R33, c[0x0][0x2d0], -R13.reuse ;  /* 0x0000b40021027a23 */ /* 0x100fe4000001080d */
[----:B------:R-:W-:Y:S02]  /*11250*/  FADD.FTZ R0, R31, R0 ;  /* 0x000000001f007221 */ /* 0x000fe40000010000 */
[----:B------:R2:W-:Y:S01]  /*11260*/  MUFU.EX2 R28, R2 ;  /* 0x00000002001c7308 */ /* 0x0005e20000000800 */
[C---:B-1----:R-:W-:Y:S08]  /*11270*/  HMMA.16816.F32.BF16 R148, R16.reuse, R20, R148 ;  /* 0x000000141094723c */ /* 0x042ff00000041894 */
[C---:B------:R-:W-:Y:S01]  /*11280*/  HMMA.16816.F32.BF16 R152, R16.reuse, R22, R152 ;  /* 0x000000161098723c */ /* 0x040fe20000041898 */
[----:B------:R-:W1:Y:S03]  /*11290*/  LDSM.16.MT88.4 R20, [R192+0x2000] ;  /* 0x00200000c014783b */ /* 0x000e660000004200 */
[--C-:B--2---:R-:W-:Y:S04]  /*112a0*/  FFMA.FTZ R2, R15, c[0x0][0x2d0], -R13.reuse ;  /* 0x0000b4000f027a23 */ /* 0x104fe8000001080d */
[----:B------:R-:W2:Y:S04]  /*112b0*/  MUFU.EX2 R157, R2 ;  /* 0x00000002009d7308 */ /* 0x000ea80000000800 */
[----:B--2---:R-:W-:Y:S01]  /*112c0*/  F2FP.BF16.PACK_AB R25, R157, R28 ;  /* 0x0000001c9d19723e */ /* 0x004fe200000010ff */
[C---:B-1----:R-:W-:Y:S03]  /*112d0*/  HMMA.16816.F32.BF16 R36, R16.reuse, R20, R36 ;  /* 0x000000141024723c */ /* 0x042fe60000041824 */
[--C-:B------:R-:W-:Y:S04]  /*112e0*/  FFMA.FTZ R2, R158, c[0x0][0x2d0], -R13.reuse ;  /* 0x0000b4009e027a23 */ /* 0x100fe8000001080d */
[----:B------:R1:W-:Y:S01]  /*112f0*/  MUFU.EX2 R32, R2 ;  /* 0x0000000200207308 */ /* 0x0003e20000000800 */
[C---:B------:R-:W-:Y:S01]  /*11300*/  HMMA.16816.F32.BF16 R40, R16.reuse, R22, R40 ;  /* 0x000000161028723c */ /* 0x040fe20000041828 */
[----:B------:R-:W2:Y:S03]  /*11310*/  LDSM.16.MT88.4 R20, [R193+0x2000] ;  /* 0x00200000c114783b */ /* 0x000ea60000004200 */
[--C-:B-1----:R-:W-:Y:S05]  /*11320*/  FFMA.FTZ R2, R168, c[0x0][0x2d0], -R13.reuse ;  /* 0x0000b400a8027a23 */ /* 0x102fea000001080d */
[----:B------:R-:W-:Y:S10]  /*11330*/  MUFU.EX2 R168, R185 ;  /* 0x000000b900a87308 */ /* 0x000ff40000000800 */
[----:B------:R-:W1:Y:S01]  /*11340*/  MUFU.EX2 R158, R2 ;  /* 0x00000002009e7308 */ /* 0x000e620000000800 */
[C---:B--2---:R-:W-:Y:S08]  /*11350*/  HMMA.16816.F32.BF16 R44, R16.reuse, R20, R44 ;  /* 0x00000014102c723c */ /* 0x044ff0000004182c */
[C---:B------:R-:W-:Y:S01]  /*11360*/  HMMA.16816.F32.BF16 R48, R16.reuse, R22, R48 ;  /* 0x000000161030723c */ /* 0x040fe20000041830 */
[----:B------:R-:W2:Y:S03]  /*11370*/  LDSM.16.MT88.4 R20, [R196+0x2000] ;  /* 0x00200000c414783b */ /* 0x000ea60000004200 */
[----:B-1----:R-:W-:Y:S01]  /*11380*/  F2FP.BF16.PACK_AB R27, R158, R32 ;  /* 0x000000209e1b723e */ /* 0x002fe200000010ff */
[--C-:B------:R-:W-:Y:S02]  /*11390*/  FFMA.FTZ R2, R169, c[0x0][0x2d0], -R13.reuse ;  /* 0x0000b400a9027a23 */ /* 0x100fe4000001080d */
[----:B------:R-:W1:Y:S10]  /*113a0*/  MUFU.EX2 R169, R184 ;  /* 0x000000b800a97308 */ /* 0x000e740000000800 */
[----:B------:R3:W-:Y:S01]  /*113b0*/  MUFU.EX2 R14, R2 ;  /* 0x00000002000e7308 */ /* 0x0007e20000000800 */
[C---:B--2---:R-:W-:Y:S08]  /*113c0*/  HMMA.16816.F32.BF16 R52, R16.reuse, R20, R52 ;  /* 0x000000141034723c */ /* 0x044ff00000041834 */
[C---:B------:R-:W-:Y:S01]  /*113d0*/  HMMA.16816.F32.BF16 R56, R16.reuse, R22, R56 ;  /* 0x000000161038723c */ /* 0x040fe20000041838 */
[----:B------:R-:W2:Y:S03]  /*113e0*/  LDSM.16.MT88.4 R20, [R195+0x2000] ;  /* 0x00200000c314783b */ /* 0x000ea60000004200 */
[--C-:B---3--:R-:W-:Y:S02]  /*113f0*/  FFMA.FTZ R2, R170, c[0x0][0x2d0], -R13.reuse ;  /* 0x0000b400aa027a23 */ /* 0x108fe4000001080d */
[----:B------:R-:W-:Y:S10]  /*11400*/  MUFU.EX2 R170, R183 ;  /* 0x000000b700aa7308 */ /* 0x000ff40000000800 */
[----:B------:R3:W-:Y:S02]  /*11410*/  MUFU.EX2 R35, R2 ;  /* 0x0000000200237308 */ /* 0x0007e40000000800 */
[--C-:B---3--:R-:W-:Y:S01]  /*11420*/  FFMA.FTZ R2, R171, c[0x0][0x2d0], -R13.reuse ;  /* 0x0000b400ab027a23 */ /* 0x108fe2000001080d */
[C---:B--2---:R-:W-:Y:S07]  /*11430*/  HMMA.16816.F32.BF16 R60, R16.reuse, R20, R60 ;  /* 0x00000014103c723c */ /* 0x044fee000004183c */
[----:B------:R-:W-:Y:S01]  /*11440*/  MUFU.EX2 R171, R182 ;  /* 0x000000b600ab7308 */ /* 0x000fe20000000800 */
[C---:B------:R-:W-:Y:S01]  /*11450*/  HMMA.16816.F32.BF16 R64, R16.reuse, R22, R64 ;  /* 0x000000161040723c */ /* 0x040fe20000041840 */
[----:B------:R-:W2:Y:S08]  /*11460*/  LDSM.16.MT88.4 R20, [R192+0x4000] ;  /* 0x00400000c014783b */ /* 0x000eb00000004200 */
[----:B------:R3:W-:Y:S03]  /*11470*/  MUFU.EX2 R34, R2 ;  /* 0x0000000200227308 */ /* 0x0007e60000000800 */
[--C-:B---3--:R-:W-:Y:S07]  /*11480*/  FFMA.FTZ R2, R172, c[0x0][0x2d0], -R13.reuse ;  /* 0x0000b400ac027a23 */ /* 0x108fee000001080d */
[----:B------:R3:W-:Y:S01]  /*11490*/  MUFU.EX2 R33, R2 ;  /* 0x0000000200217308 */ /* 0x0007e20000000800 */
[C---:B--2---:R-:W-:Y:S08]  /*114a0*/  HMMA.16816.F32.BF16 R68, R16.reuse, R20, R68 ;  /* 0x000000141044723c */ /* 0x044ff00000041844 */
[C---:B------:R-:W-:Y:S01]  /*114b0*/  HMMA.16816.F32.BF16 R72, R16.reuse, R22, R72 ;  /* 0x000000161048723c */ /* 0x040fe20000041848 */
[----:B------:R-:W2:Y:S03]  /*114c0*/  LDSM.16.MT88.4 R20, [R193+0x4000] ;  /* 0x00400000c114783b */ /* 0x000ea60000004200 */
[----:B---3--:R-:W-:Y:S02]  /*114d0*/  FADD.FTZ R2, R30, R0 ;  /* 0x000000001e027221 */ /* 0x008fe40000010000 */
[----:B------:R-:W-:Y:S03]  /*114e0*/  FADD.FTZ R0, R161, R164 ;  /* 0x000000a4a1007221 */ /* 0x000fe60000010000 */
[----:B------:R-:W-:Y:S03]  /*114f0*/  LDSM.16.MT88.4 R164, [R192+0x1800] ;  /* 0x00180000c0a4783b */ /* 0x000fe60000004200 */
[----:B------:R-:W-:Y:S02]  /*11500*/  FADD.FTZ R15, R162, R0 ;  /* 0x00000000a20f7221 */ /* 0x000fe40000010000 */
[--C-:B------:R-:W-:Y:S02]  /*11510*/  FFMA.FTZ R0, R175, c[0x0][0x2d0], -R13.reuse ;  /* 0x0000b400af007a23 */ /* 0x100fe4000001080d */
[----:B------:R-:W-:Y:S02]  /*11520*/  FADD.FTZ R2, R29, R2 ;  /* 0x000000021d027221 */ /* 0x000fe40000010000 */
[----:B------:R3:W-:Y:S02]  /*11530*/  MUFU.EX2 R31, R0 ;  /* 0x00000000001f7308 */ /* 0x0007e40000000800 */
[----:B------:R-:W-:Y:S01]  /*11540*/  FADD.FTZ R2, R28, R2 ;  /* 0x000000021c027221 */ /* 0x000fe20000010000 */
[C---:B--2---:R-:W-:Y:S03]  /*11550*/  HMMA.16816.F32.BF16 R76, R16.reuse, R20, R76 ;  /* 0x00000014104c723c */ /* 0x044fe6000004184c */
[--C-:B---3--:R-:W-:Y:S04]  /*11560*/  FFMA.FTZ R0, R176, c[0x0][0x2d0], -R13.reuse ;  /* 0x0000b400b0007a23 */ /* 0x108fe8000001080d */
[----:B------:R2:W3:Y:S01]  /*11570*/  MUFU.EX2 R30, R0 ;  /* 0x00000000001e7308 */ /* 0x0004e20000000800 */
[C---:B------:R-:W-:Y:S01]  /*11580*/  HMMA.16816.F32.BF16 R80, R16.reuse, R22, R80 ;  /* 0x000000161050723c */ /* 0x040fe20000041850 */
[----:B------:R-:W4:Y:S03]  /*11590*/  LDSM.16.MT88.4 R20, [R196+0x4000] ;  /* 0x00400000c414783b */ /* 0x000f260000004200 */
[--C-:B--2---:R-:W-:Y:S02]  /*115a0*/  FFMA.FTZ R0, R177, c[0x0][0x2d0], -R13.reuse ;  /* 0x0000b400b1007a23 */ /* 0x104fe4000001080d */
[----:B------:R-:W-:Y:S01]  /*115b0*/  FFMA.FTZ R13, R12, c[0x0][0x2d0], -R13 ;  /* 0x0000b4000c0d7a23 */ /* 0x000fe2000001080d */
[----:B-1----:R-:W-:Y:S02]  /*115c0*/  F2FP.BF16.PACK_AB R12, R169, R168 ;  /* 0x000000a8a90c723e */ /* 0x002fe400000010ff */
[----:B------:R1:W-:Y:S10]  /*115d0*/  MUFU.EX2 R29, R0 ;  /* 0x00000000001d7308 */ /* 0x0003f40000000800 */
[----:B------:R3:W2:Y:S01]  /*115e0*/  MUFU.EX2 R28, R13 ;  /* 0x0000000d001c7308 */ /* 0x0006a20000000800 */
[C---:B----4-:R-:W-:Y:S08]  /*115f0*/  HMMA.16816.F32.BF16 R84, R16.reuse, R20, R84 ;  /* 0x000000141054723c */ /* 0x050ff00000041854 */
[C---:B------:R-:W-:Y:S01]  /*11600*/  HMMA.16816.F32.BF16 R88, R16.reuse, R22, R88 ;  /* 0x000000161058723c */ /* 0x040fe20000041858 */
[----:B------:R-:W4:Y:S03]  /*11610*/  LDSM.16.MT88.4 R20, [R195+0x4000] ;  /* 0x00400000c314783b */ /* 0x000f260000004200 */
[----:B-1----:R-:W-:Y:S01]  /*11620*/  FADD.FTZ R0, R157, R2 ;  /* 0x000000029d007221 */ /* 0x002fe20000010000 */
[----:B------:R-:W-:Y:S01]  /*11630*/  MOV R157, R3 ;  /* 0x00000003009d7202 */ /* 0x000fe20000000f00 */
[----:B------:R-:W-:Y:S02]  /*11640*/  FADD.FTZ R2, R163, R15 ;  /* 0x0000000fa3027221 */ /* 0x000fe40000010000 */
[----:B------:R-:W-:Y:S01]  /*11650*/  FADD.FTZ R0, R32, R0 ;  /* 0x0000000020007221 */ /* 0x000fe20000010000 */
[----:B---3--:R-:W-:Y:S03]  /*11660*/  F2FP.BF16.PACK_AB R13, R30, R31 ;  /* 0x0000001f1e0d723e */ /* 0x008fe600000010ff */
[----:B------:R-:W-:Y:S01]  /*11670*/  FADD.FTZ R0, R158, R0 ;  /* 0x000000009e007221 */ /* 0x000fe20000010000 */
[----:B--2---:R-:W-:Y:S01]  /*11680*/  F2FP.BF16.PACK_AB R15, R28, R29 ;  /* 0x0000001d1c0f723e */ /* 0x004fe200000010ff */
[----:B------:R-:W-:Y:S02]  /*11690*/  FADD.FTZ R32, R173, R2 ;  /* 0x00000002ad207221 */ /* 0x000fe40000010000 */
[----:B------:R-:W-:Y:S04]  /*116a0*/  FADD.FTZ R0, R14, R0 ;  /* 0x000000000e007221 */ /* 0x000fe80000010000 */
[----:B------:R-:W-:Y:S02]  /*116b0*/  FADD.FTZ R2, R35, R0 ;  /* 0x0000000023027221 */ /* 0x000fe40000010000 */
[----:B------:R-:W-:Y:S02]  /*116c0*/  FADD.FTZ R0, R174, R32 ;  /* 0x00000020ae007221 */ /* 0x000fe40000010000 */
[----:B------:R-:W-:Y:S02]  /*116d0*/  FADD.FTZ R2, R34, R2 ;  /* 0x0000000222027221 */ /* 0x000fe40000010000 */
[C---:B------:R-:W-:Y:S01]  /*116e0*/  FADD.FTZ R0, R178.reuse, R0 ;  /* 0x00000000b2007221 */ /* 0x040fe20000010000 */
        /* <DEDUP_REMOVED lines=14> */
[----:B------:R-:W1:Y:S08]  /*117d0*/  LDSM.16.MT88.4 R16, [R192+0x800] ;  /* 0x00080000c010783b */ /* 0x000e700000004200 */
[----:B------:R-:W-:Y:S01]  /*117e0*/  LDSM.16.MT88.4 R20, [R192+0x1000] ;  /* 0x00100000c014783b */ /* 0x000fe20000004200 */
        /* <DEDUP_REMOVED lines=49> */
[----:B------:R-:W-:Y:S02]  /*11b00*/  F2FP.BF16.PACK_AB R17, R35, R14 ;  /* 0x0000000e2311723e */ /* 0x000fe400000010ff */
[----:B------:R-:W-:Y:S02]  /*11b10*/  F2FP.BF16.PACK_AB R14, R171, R170 ;  /* 0x000000aaab0e723e */ /* 0x000fe400000010ff */
[----:B------:R-:W-:Y:S04]  /*11b20*/  F2FP.BF16.PACK_AB R18, R178, R174 ;  /* 0x000000aeb212723e */ /* 0x000fe800000010ff */
[C---:B------:R-:W-:Y:S07]  /*11b30*/  F2FP.BF16.PACK_AB R19, R33.reuse, R34 ;  /* 0x000000222113723e */ /* 0x040fee00000010ff */
        /* <DEDUP_REMOVED lines=54> */
[C---:B------:R-:W-:Y:S01]  /*11ea0*/  HMMA.16816.F32.BF16 R136, R12.reuse, R22, R136 ;  /* 0x000000160c88723c */ /* 0x040fe20000041888 */
[----:B------:R-:W-:Y:S07]  /*11eb0*/  LDSM.16.MT88.4 R20, [R195+0x3800] ;  /* 0x00380000c314783b */ /* 0x000fee0000004200 */
[C---:B-1----:R-:W-:Y:S08]  /*11ec0*/  HMMA.16816.F32.BF16 R140, R12.reuse, R16, R140 ;  /* 0x000000100c8c723c */ /* 0x042ff0000004188c */
[C---:B------:R-:W-:Y:S01]  /*11ed0*/  HMMA.16816.F32.BF16 R144, R12.reuse, R18, R144 ;  /* 0x000000120c90723c */ /* 0x040fe20000041890 */
[----:B------:R-:W1:Y:S07]  /*11ee0*/  LDSM.16.MT88.4 R16, [R196+0x3800] ;  /* 0x00380000c410783b */ /* 0x000e6e0000004200 */
[C---:B---3--:R-:W-:Y:S08]  /*11ef0*/  HMMA.16816.F32.BF16 R148, R12.reuse, R24, R148 ;  /* 0x000000180c94723c */ /* 0x048ff00000041894 */
[C---:B------:R-:W-:Y:S08]  /*11f00*/  HMMA.16816.F32.BF16 R152, R12.reuse, R26, R152 ;  /* 0x0000001a0c98723c */ /* 0x040ff00000041898 */
        /* <DEDUP_REMOVED lines=24> */
[C---:B---3--:R-:W-:Y:S07]  /*12090*/  HMMA.16816.F32.BF16 R100, R12.reuse, R4, R100 ;  /* 0x000000040c64723c */ /* 0x048fee0000041864 */
[----:B------:R-:W-:Y:S01]  /*120a0*/  FADD.FTZ R4, R33, R2 ;  /* 0x0000000221047221 */ /* 0x000fe20000010000 */
[C---:B------:R-:W-:Y:S04]  /*120b0*/  HMMA.16816.F32.BF16 R104, R12.reuse, R6, R104 ;  /* 0x000000060c68723c */ /* 0x040fe80000041868 */
[----:B------:R-:W-:Y:S02]  /*120c0*/  FADD.FTZ R2, R168, R0 ;  /* 0x00000000a8027221 */ /* 0x000fe40000010000 */
[----:B------:R-:W-:Y:S02]  /*120d0*/  FADD.FTZ R0, R31, R4 ;  /* 0x000000041f007221 */ /* 0x000fe40000010000 */
[C---:B--2---:R-:W-:Y:S04]  /*120e0*/  HMMA.16816.F32.BF16 R108, R12.reuse, R8, R108 ;  /* 0x000000080c6c723c */ /* 0x044fe8000004186c */
[----:B------:R-:W-:Y:S02]  /*120f0*/  FADD.FTZ R2, R169, R2 ;  /* 0x00000002a9027221 */ /* 0x000fe40000010000 */
[----:B------:R-:W-:Y:S02]  /*12100*/  FADD.FTZ R0, R30, R0 ;  /* 0x000000001e007221 */ /* 0x000fe40000010000 */
[C---:B------:R-:W-:Y:S04]  /*12110*/  HMMA.16816.F32.BF16 R112, R12.reuse, R10, R112 ;  /* 0x0000000a0c70723c */ /* 0x040fe80000041870 */
[----:B------:R-:W-:Y:S02]  /*12120*/  FADD.FTZ R4, R170, R2 ;  /* 0x00000002aa047221 */ /* 0x000fe40000010000 */
[----:B------:R-:W-:Y:S01]  /*12130*/  FADD.FTZ R2, R29, R0 ;  /* 0x000000001d027221 */ /* 0x000fe20000010000 */
[----:B------:R-:W-:Y:S01]  /*12140*/  IADD3 R0, R218, -0x1, RZ ;  /* 0xffffffffda007810 */ /* 0x000fe20007ffe0ff */
[C---:B-1----:R-:W-:Y:S04]  /*12150*/  HMMA.16816.F32.BF16 R116, R12.reuse, R16, R116 ;  /* 0x000000100c74723c */ /* 0x042fe80000041874 */
[----:B------:R-:W-:Y:S01]  /*12160*/  FADD.FTZ R237, R171, R4 ;  /* 0x00000004abed7221 */ /* 0x000fe20000010000 */
[----:B------:R-:W-:Y:S01]  /*12170*/  MOV R218, R0 ;  /* 0x0000000000da7202 */ /* 0x000fe20000000f00 */
[----:B------:R-:W-:Y:S01]  /*12180*/  FADD.FTZ R239, R28, R2 ;  /* 0x000000021cef7221 */ /* 0x000fe20000010000 */
[----:B------:R-:W-:Y:S01]  /*12190*/  MOV R2, R156 ;  /* 0x0000009c00027202 */ /* 0x000fe20000000f00 */
[C---:B------:R-:W-:Y:S08]  /*121a0*/  HMMA.16816.F32.BF16 R120, R12.reuse, R18, R120 ;  /* 0x000000120c78723c */ /* 0x040ff00000041878 */
[C---:B----4-:R-:W-:Y:S08]  /*121b0*/  HMMA.16816.F32.BF16 R124, R12.reuse, R20, R124 ;  /* 0x000000140c7c723c */ /* 0x050ff0000004187c */
[----:B------:R-:W-:Y:S07]  /*121c0*/  HMMA.16816.F32.BF16 R128, R12, R22, R128 ;  /* 0x000000160c80723c */ /* 0x000fee0000041880 */
[----:B------:R-:W-:Y:S01]  /*121d0*/  MOV R12, R3 ;  /* 0x00000003000c7202 */ /* 0x000fe20000000f00 */
[----:B------:R-:W-:-:S05]  /*121e0*/  @P0 BRA `(.L_x_1713) ;  /* 0xffffc1a000000947 */ /* 0x000fca000383ffff */
.L_x_1704:
[----:B------:R-:W-:Y:S02]  /*121f0*/  @!UPT UIADD3 URZ, URZ, URZ, URZ ;  /* 0x0000003f3f3ff290 */ /* 0x000fe4000fffe03f */
[----:B------:R-:W-:Y:S02]  /*12200*/  MOV R7, 0x1f ;  /* 0x0000001f00077802 */ /* 0x000fe40000000f00 */
[----:B------:R-:W-:Y:S01]  /*12210*/  MOV R6, 0xffffffff ;  /* 0xffffffff00067802 */ /* 0x000fe20000000f00 */
[----:B------:R-:W-:Y:S06]  /*12220*/  BRA.DIV ~URZ, `(.L_x_1714) ;  /* 0x000066a27f007947 */ /* 0x000fec000b800000 */
[----:B------:R1:W2:Y:S02]  /*12230*/  SHFL.BFLY PT, R0, R237, 0x2, 0x1f ;  /* 0x0c401f00ed007f89 */ /* 0x0002a400000e0000 */
.L_x_1787:
[----:B--2---:R-:W-:Y:S01]  /*12240*/  FADD.FTZ R0, R0, R237 ;  /* 0x000000ed00007221 */ /* 0x004fe20000010000 */
[----:B------:R-:W-:Y:S05]  /*12250*/  BRA.DIV ~URZ, `(.L_x_1715) ;  /* 0x000066d27f007947 */ /* 0x000fea000b800000 */
[----:B------:R-:W2:Y:S04]  /*12260*/  SHFL.BFLY PT, R2, R239, 0x2, 0x1f ;  /* 0x0c401f00ef027f89 */ /* 0x000ea800000e0000 */
[----:B------:R-:W3:Y:S01]  /*12270*/  SHFL.BFLY PT, R5, R0, 0x1, 0x1f ;  /* 0x0c201f0000057f89 */ /* 0x000ee200000e0000 */
[----:B--2---:R-:W-:-:S02]  /*12280*/  FADD.FTZ R4, R2, R239 ;  /* 0x000000ef02047221 */ /* 0x004fc40000010000 */
[----:B---3--:R-:W-:-:S03]  /*12290*/  FADD.FTZ R0, R0, R5 ;  /* 0x0000000500007221 */ /* 0x008fc60000010000 */
[----:B------:R2:W3:Y:S04]  /*122a0*/  SHFL.BFLY PT, R3, R4, 0x1, 0x1f ;  /* 0x0c201f0004037f89 */ /* 0x0004e800000e0000 */
.L_x_1788:
[----:B------:R-:W-:Y:S01]  /*122b0*/  FSETP.NE.FTZ.AND P1, PT, R0, RZ, PT ;  /* 0x000000ff0000720b */ /* 0x000fe20003f35000 */
[----:B---3--:R-:W-:Y:S01]  /*122c0*/  FADD.FTZ R3, R3, R4 ;  /* 0x0000000403037221 */ /* 0x008fe20000010000 */
[----:B------:R-:W-:Y:S02]  /*122d0*/  MOV R2, RZ ;  /* 0x000000ff00027202 */ /* 0x000fe40000000f00 */
[----:B------:R-:W-:Y:S02]  /*122e0*/  MOV R21, 0xff800000 ;  /* 0xff80000000157802 */ /* 0x000fe40000000f00 */
[----:B------:R-:W-:Y:S02]  /*122f0*/  FSETP.NE.FTZ.AND P0, PT, R3, RZ, PT ;  /* 0x000000ff0300720b */ /* 0x000fe40003f15000 */
[----:B------:R-:W-:-:S05]  /*12300*/  MOV R20, 0xff800000 ;  /* 0xff80000000147802 */ /* 0x000fca0000000f00 */
[----:B------:R-:W3:Y:S01]  /*12310*/  @P1 MUFU.RCP R2, R0 ;  /* 0x0000000000021308 */ /* 0x000ee20000001000 */
[----:B--2---:R-:W-:-:S05]  /*12320*/  @P1 MOV R4, 0x3f317218 ;  /* 0x3f31721800041802 */ /* 0x004fca0000000f00 */
[----:B------:R-:W-:Y:S02]  /*12330*/  @P1 FMUL.FTZ R4, R4, c[0x0][0x2d0] ;  /* 0x0000b40004041a20 */ /* 0x000fe40000410000 */
[----:B------:R2:W4:Y:S01]  /*12340*/  @P1 MUFU.LG2 R5, R0 ;  /* 0x0000000000051308 */ /* 0x0005220000000c00 */
        /* <DEDUP_REMOVED lines=66> */
[----:B------:R3:W5:Y:S01]  /*12770*/  @P0 MUFU.LG2 R2, R3 ;  /* 0x0000000300020308 */ /* 0x0007620000000c00 */
[----:B----4-:R-:W-:-:S02]  /*12780*/  @P1 FMUL.FTZ R5, R5, 0.69314718246459960938 ;  /* 0x3f31721805051820 */ /* 0x010fc40000410000 */
[C---:B--2---:R-:W-:Y:S02]  /*12790*/  FMUL.FTZ R128, R0.reuse, R138 ;  /* 0x0000008a00807220 */ /* 0x044fe40000410000 */
[C---:B------:R-:W-:Y:S02]  /*127a0*/  FMUL.FTZ R129, R0.reuse, R139 ;  /* 0x0000008b00817220 */ /* 0x040fe40000410000 */
[C---:B------:R-:W-:Y:S02]  /*127b0*/  FMUL.FTZ R138, R0.reuse, R146 ;  /* 0x00000092008a7220 */ /* 0x040fe40000410000 */
[C---:B------:R-:W-:Y:S02]  /*127c0*/  FMUL.FTZ R139, R0.reuse, R147 ;  /* 0x00000093008b7220 */ /* 0x040fe40000410000 */
[C---:B------:R-:W-:Y:S02]  /*127d0*/  FMUL.FTZ R146, R0.reuse, R42 ;  /* 0x0000002a00927220 */ /* 0x040fe40000410000 */
[----:B------:R-:W-:-:S02]  /*127e0*/  FMUL.FTZ R147, R0, R43 ;  /* 0x0000002b00937220 */ /* 0x000fc40000410000 */
[C---:B------:R-:W-:Y:S01]  /*127f0*/  FMUL.FTZ R42, R0.reuse, R46 ;  /* 0x0000002e002a7220 */ /* 0x040fe20000410000 */
[----:B---3--:R-:W-:Y:S01]  /*12800*/  @P0 MOV R3, 0x3f317218 ;  /* 0x3f31721800030802 */ /* 0x008fe20000000f00 */
[----:B------:R-:W-:Y:S02]  /*12810*/  FMUL.FTZ R43, R0, R47 ;  /* 0x0000002f002b7220 */ /* 0x000fe40000410000 */
[----:B------:R-:W-:Y:S01]  /*12820*/  @P1 FFMA.FTZ R21, R4, R156, R5 ;  /* 0x0000009c04151223 */ /* 0x000fe20000010005 */
[----:B------:R-:W-:Y:S01]  /*12830*/  MOV R4, 0x1 ;  /* 0x0000000100047802 */ /* 0x000fe20000000f00 */
        /* <DEDUP_REMOVED lines=12> */
[----:B-----5:R-:W-:Y:S02]  /*12900*/  @P0 FMUL.FTZ R2, R2, 0.69314718246459960938 ;  /* 0x3f31721802020820 */ /* 0x020fe40000410000 */
        /* <DEDUP_REMOVED lines=47> */
.L_x_1661:
        /* <DEDUP_REMOVED lines=17> */
.L_x_1717:
[----:B------:R-:W-:Y:S05]  /*12d10*/  BSYNC B0 ;  /* 0x0000000000007941 */ /* 0x000fea0003800000 */
.L_x_1716:
        /* <DEDUP_REMOVED lines=19> */
[----:B------:R-:W-:Y:S02]  /*12e50*/  ISETP.NE.U32.AND P0, PT, RZ, c[0x0][0x508], PT ;  /* 0x00014200ff007a0c */ /* 0x000fe40003f05070 */
[----:B------:R-:W-:Y:S02]  /*12e60*/  ISETP.NE.U32.AND P2, PT, RZ, c[0x0][0x500], PT ;  /* 0x00014000ff007a0c */ /* 0x000fe40003f45070 */
[----:B------:R-:W-:-:S02]  /*12e70*/  ISETP.NE.AND.EX P1, PT, RZ, c[0x0][0x50c], PT, P0 ;  /* 0x00014300ff007a0c */ /* 0x000fc40003f25300 */
        /* <DEDUP_REMOVED lines=106> */
[----:B---3--:R-:W-:-:S03]  /*13520*/  F2FP.BF16.PACK_AB R3, R111, R110 ;  /* 0x0000006e6f03723e */ /* 0x008fc600000010ff */
[----:B------:R2:W-:Y:S01]  /*13530*/  STS [R10+0xc000], R4 ;  /* 0x00c000040a007388 */ /* 0x0005e20000000800 */
[----:B----4-:R-:W-:-:S03]  /*13540*/  F2FP.BF16.PACK_AB R2, R113, R112 ;  /* 0x000000707102723e */ /* 0x010fc600000010ff */
[----:B------:R3:W-:Y:S04]  /*13550*/  STS [R10+0xc400], R3 ;  /* 0x00c400030a007388 */ /* 0x0007e80000000800 */
[----:B------:R3:W-:Y:S01]  /*13560*/  STS [R7+0xc000], R2 ;  /* 0x00c0000207007388 */ /* 0x0007e20000000800 */
[----:B-1----:R-:W-:-:S03]  /*13570*/  F2FP.BF16.PACK_AB R0, R107, R106 ;  /* 0x0000006a6b00723e */ /* 0x002fc600000010ff */
[----:B------:R-:W4:Y:S01]  /*13580*/  LDL.LU R8, [R1+0x48] ;  /* 0x0000480001087983 */ /* 0x000f220000300800 */
[----:B------:R-:W-:-:S03]  /*13590*/  IMAD.MOV.U32 R12, RZ, RZ, c[0x0][0x388] ;  /* 0x0000e200ff0c7624 */ /* 0x000fc600078e00ff */
[----:B------:R1:W-:Y:S01]  /*135a0*/  STS [R7+0xc400], R0 ;  /* 0x00c4000007007388 */ /* 0x0003e20000000800 */
[----:B--2---:R-:W-:Y:S02]  /*135b0*/  F2FP.BF16.PACK_AB R4, R109, R108 ;  /* 0x0000006c6d04723e */ /* 0x004fe400000010ff */
[----:B---3--:R-:W-:-:S03]  /*135c0*/  F2FP.BF16.PACK_AB R3, R103, R102 ;  /* 0x000000666703723e */ /* 0x008fc600000010ff */
[----:B------:R2:W-:Y:S01]  /*135d0*/  STS [R6+0xc000], R4 ;  /* 0x00c0000406007388 */ /* 0x0005e20000000800 */
[----:B------:R-:W-:-:S03]  /*135e0*/  F2FP.BF16.PACK_AB R2, R101, R100 ;  /* 0x000000646502723e */ /* 0x000fc600000010ff */
[----:B------:R3:W-:Y:S04]  /*135f0*/  STS [R6+0xc400], R3 ;  /* 0x00c4000306007388 */ /* 0x0007e80000000800 */
[----:B------:R3:W-:Y:S01]  /*13600*/  STS [R5+0xc000], R2 ;  /* 0x00c0000205007388 */ /* 0x0007e20000000800 */
[----:B-1----:R-:W-:-:S05]  /*13610*/  F2FP.BF16.PACK_AB R0, R91, R90 ;  /* 0x0000005a5b00723e */ /* 0x002fca00000010ff */
[----:B------:R1:W-:Y:S01]  /*13620*/  STS [R5+0xc400], R0 ;  /* 0x00c4000005007388 */ /* 0x0003e20000000800 */
[----:B--2---:R-:W-:Y:S01]  /*13630*/  IMAD.MOV.U32 R4, RZ, RZ, 0x4 ;  /* 0x00000004ff047424 */ /* 0x004fe200078e00ff */
[----:B---3--:R-:W-:-:S03]  /*13640*/  F2FP.BF16.PACK_AB R3, R85, R84 ;  /* 0x000000545503723e */ /* 0x008fc600000010ff */
[----:B------:R-:W-:Y:S02]  /*13650*/  @P1 IMAD.WIDE R6, R247, R4, c[0x0][0x508] ;  /* 0x00014200f7061625 */ /* 0x000fe400078e0204 */
[----:B------:R-:W-:Y:S02]  /*13660*/  STS [R9+0xc000], R3 ;  /* 0x00c0000309007388 */ /* 0x000fe40000000800 */
[----:B------:R-:W-:Y:S01]  /*13670*/  IMAD.MOV.U32 R2, RZ, RZ, RZ ;  /* 0x000000ffff027224 */ /* 0x000fe200078e00ff */
[----:B-1----:R-:W-:Y:S01]  /*13680*/  F2FP.BF16.PACK_AB R0, R79, R78 ;  /* 0x0000004e4f00723e */ /* 0x002fe200000010ff */
[----:B------:R-:W-:-:S04]  /*13690*/  IMAD.WIDE R4, R247, R4, c[0x0][0x500] ;  /* 0x00014000f7047625 */ /* 0x000fc800078e0204 */
[----:B------:R1:W-:Y:S04]  /*136a0*/  STS [R9+0xc400], R0 ;  /* 0x00c4000009007388 */ /* 0x0003e80000000800 */
[----:B------:R-:W-:Y:S06]  /*136b0*/  BAR.SYNC.DEFER_BLOCKING 0x1, 0x100 ;  /* 0x0044000000007b1d */ /* 0x000fec0000010000 */
[----:B------:R2:W5:Y:S04]  /*136c0*/  @P1 LDG.E R12, [R6.64] ;  /* 0x00000006060c1981 */ /* 0x000568000c1e1900 */
[----:B------:R2:W5:Y:S01]  /*136d0*/  @P2 LDG.E R2, [R4.64] ;  /* 0x0000000604022981 */ /* 0x000562000c1e1900 */
[----:B----4-:R-:W-:-:S04]  /*136e0*/  ISETP.NE.AND P0, PT, R8, RZ, PT ;  /* 0x000000ff0800720c */ /* 0x010fc80003f05270 */
[----:B-1----:R-:W-:Y:S01]  /*136f0*/  SEL R0, R8, c[0x0][0x3d4], P0 ;  /* 0x0000f50008007a07 */ /* 0x002fe20000000000 */
[----:B------:R-:W-:Y:S05]  /*13700*/  @P1 BRA `(.L_x_1720) ;  /* 0x0000004000001947 */ /* 0x000fea0003800000 */
[----:B--2---:R-:W-:Y:S05]  /*13710*/  @!P2 BRA `(.L_x_1720) ;  /* 0x000000300000a947 */ /* 0x004fea0003800000 */
[----:B-----5:R1:W2:Y:S04]  /*13720*/  LDG.E R12, [R4.64] ;  /* 0x00000006040c7981 */ /* 0x0202a8000c1e1900 */
[----:B-1----:R-:W2:Y:S02]  /*13730*/  LDG.E R4, [R4.64+0x4] ;  /* 0x0000040604047981 */ /* 0x002ea4000c1e1900 */
[----:B--2---:R-:W-:Y:S02]  /*13740*/  IADD3 R12, -R12, R4, RZ ;  /* 0x000000040c0c7210 */ /* 0x004fe40007ffe1ff */
.L_x_1720:
[----:B--2---:R-:W2:Y:S04]  /*13750*/  LDL R3, [R1+0x14] ;  /* 0x0000140001037983 */ /* 0x004ea80000100800 */
[----:B------:R-:W3:Y:S04]  /*13760*/  LDL R115, [R1+0x18] ;  /* 0x0000180001737983 */ /* 0x000ee80000100800 */
[----:B------:R-:W4:Y:S04]  /*13770*/  LDL R13, [R1+0x4c] ;  /* 0x00004c00010d7983 */ /* 0x000f280000100800 */
[----:B------:R-:W4:Y:S01]  /*13780*/  LDL R118, [R1+0x54] ;  /* 0x0000540001767983 */ /* 0x000f220000100800 */
[----:B------:R-:W-:Y:S01]  /*13790*/  IMAD.MOV.U32 R10, RZ, RZ, 0x368 ;  /* 0x00000368ff0a7424 */ /* 0x000fe200078e00ff */
[----:B------:R-:W-:-:S04]  /*137a0*/  ISETP.GT.AND P2, PT, R0, 0x1, PT ;  /* 0x000000010000780c */ /* 0x000fc80003f44270 */
[----:B------:R-:W-:-:S04]  /*137b0*/  SEL R10, R10, 0x328, P2 ;  /* 0x000003280a0a7807 */ /* 0x000fc80001000000 */
[----:B------:R-:W1:Y:S08]  /*137c0*/  LDC.64 R6, c[0x0][R10+0x170] ;  /* 0x00005c000a067b82 */ /* 0x000e700000000a00 */
[----:B------:R1:W3:Y:S08]  /*137d0*/  LDC.64 R14, c[0x0][R10+0x168] ;  /* 0x00005a000a0e7b82 */ /* 0x0002f00000000a00 */
[----:B------:R1:W2:Y:S08]  /*137e0*/  LDC.64 R18, c[0x0][R10+0x178] ;  /* 0x00005e000a127b82 */ /* 0x0002b00000000a00 */
[----:B------:R1:W2:Y:S01]  /*137f0*/  LDC.64 R16, c[0x0][R10+0x160] ;  /* 0x000058000a107b82 */ /* 0x0002a20000000a00 */
[----:B------:R-:W-:Y:S01]  /*13800*/  ISETP.NE.U32.AND P0, PT, RZ, c[0x0][0x500], PT ;  /* 0x00014000ff007a0c */ /* 0x000fe20003f05070 */
[----:B------:R-:W-:-:S03]  /*13810*/  IMAD.MOV.U32 R0, RZ, RZ, c[0x0][0x4e8] ;  /* 0x00013a00ff007624 */ /* 0x000fc600078e00ff */
[----:B------:R-:W-:Y:S02]  /*13820*/  ISETP.NE.AND.EX P0, PT, RZ, c[0x0][0x504], PT, P0 ;  /* 0x00014100ff007a0c */ /* 0x000fe40003f05300 */
[----:B------:R-:W-:Y:S02]  /*13830*/  ISETP.NE.AND P3, PT, R0, 0x1, PT ;  /* 0x000000010000780c */ /* 0x000fe40003f65270 */
[----:B------:R-:W-:Y:S02]  /*13840*/  SHF.R.S32.HI R4, RZ, 0x1f, R247 ;  /* 0x0000001fff047819 */ /* 0x000fe400000114f7 */
[----:B------:R-:W-:Y:S02]  /*13850*/  SEL R0, R247, RZ, !P0 ;  /* 0x000000fff7007207 */ /* 0x000fe40004000000 */
[----:B------:R-:W-:Y:S01]  /*13860*/  SEL R5, R4, RZ, !P0 ;  /* 0x000000ff04057207 */ /* 0x000fe20004000000 */
[----:B------:R-:W2:Y:S02]  /*13870*/  S2R R119, SR_TID.X ;  /* 0x0000000000777919 */ /* 0x000ea40000002100 */
[----:B-1----:R-:W-:-:S04]  /*13880*/  IMAD R4, R7, R0, RZ ;  /* 0x0000000007047224 */ /* 0x002fc800078e02ff */
[C---:B------:R-:W-:Y:S02]  /*13890*/  IMAD R10, R6.reuse, R5, R4 ;  /* 0x00000005060a7224 */ /* 0x040fe400078e0204 */
[----:B------:R-:W-:Y:S01]  /*138a0*/  IMAD.WIDE.U32 R6, R6, R0, RZ ;  /* 0x0000000006067225 */ /* 0x000fe200078e00ff */
[----:B------:R-:W-:-:S03]  /*138b0*/  LOP3.LUT R252, R252, 0xfffffffb, RZ, 0xc0, !PT ;  /* 0xfffffffbfcfc7812 */ /* 0x000fc600078ec0ff */
[----:B--2---:R-:W-:-:S04]  /*138c0*/  IMAD.IADD R3, R3, 0x1, R243 ;  /* 0x0000000103037824 */ /* 0x004fc800078e02f3 */
[----:B------:R-:W-:-:S04]  /*138d0*/  @P3 IMAD.HI.U32 R5, R3, c[0x0][0x4ec], RZ ;  /* 0x00013b0003053a27 */ /* 0x000fc800078e00ff */
[----:B------:R-:W-:Y:S01]  /*138e0*/  IMAD.MOV.U32 R4, RZ, RZ, R3 ;  /* 0x000000ffff047224 */ /* 0x000fe200078e0003 */
[----:B------:R-:W-:Y:S01]  /*138f0*/  @P3 SHF.R.U32.HI R4, RZ, c[0x0][0x4f0], R5 ;  /* 0x00013c00ff043a19 */ /* 0x000fe20000011605 */
[----:B---3--:R-:W-:Y:S01]  /*13900*/  IMAD.WIDE.U32 R8, R14, R115, RZ ;  /* 0x000000730e087225 */ /* 0x008fe200078e00ff */
[----:B----4-:R-:W-:-:S03]  /*13910*/  SEL R5, R13, RZ, P2 ;  /* 0x000000ff0d057207 */ /* 0x010fc60001000000 */
[----:B------:R-:W-:Y:S01]  /*13920*/  IMAD R11, R15, R115, RZ ;  /* 0x000000730f0b7224 */ /* 0x000fe200078e02ff */
[----:B-----5:R-:W-:Y:S01]  /*13930*/  IADD3 R14, P1, P0, R6, R8, R2 ;  /* 0x00000008060e7210 */ /* 0x020fe2000783e002 */
[----:B------:R-:W-:Y:S01]  /*13940*/  IMAD.IADD R13, R7, 0x1, R10 ;  /* 0x00000001070d7824 */ /* 0x000fe200078e020a */
[----:B------:R-:W-:Y:S01]  /*13950*/  SHF.R.S32.HI R6, RZ, 0x1f, R2 ;  /* 0x0000001fff067819 */ /* 0x000fe20000011402 */
[----:B------:R-:W-:Y:S02]  /*13960*/  IMAD.IADD R7, R9, 0x1, R11 ;  /* 0x0000000109077824 */ /* 0x000fe400078e020b */
[----:B------:R-:W-:Y:S02]  /*13970*/  IMAD.MOV R10, RZ, RZ, -R4 ;  /* 0x000000ffff0a7224 */ /* 0x000fe400078e0a04 */
        /* <DEDUP_REMOVED lines=24> */
[----:B------:R-:W-:-:S02]  /*13b00*/  IMAD.IADD R15, R119, 0x1, -R15 ;  /* 0x00000001770f7824 */ /* 0x000fc400078e0a0f */
[----:B------:R-:W-:Y:S01]  /*13b10*/  IMAD.IADD R5, R118, 0x1, R243 ;  /* 0x0000000176057824 */ /* 0x000fe200078e02f3 */
[----:B------:R2:W-:Y:S02]  /*13b20*/  SHFL.IDX PT, R9, R4, 0x1, 0x1c1f ;  /* 0x003c1f0004097f89 */ /* 0x0005e400000e0000 */
[----:B------:R-:W-:Y:S02]  /*13b30*/  LOP3.LUT P0, RZ, R15, 0x3, RZ, 0xc0, !PT ;  /* 0x000000030fff7812 */ /* 0x000fe4000780c0ff */
[----:B------:R-:W3:Y:S01]  /*13b40*/  SHFL.IDX PT, R8, R8, 0x1, 0x1c1f ;  /* 0x003c1f0008087f89 */ /* 0x000ee200000e0000 */
[----:B------:R-:W-:Y:S01]  /*13b50*/  IADD3 R7, R5, 0x8, RZ ;  /* 0x0000000805077810 */ /* 0x000fe20007ffe0ff */
[----:B--2---:R-:W-:-:S05]  /*13b60*/  IMAD R4, R12, c[0x0][0x4e8], RZ ;  /* 0x00013a000c047a24 */ /* 0x004fca00078e02ff */
[-C--:B------:R-:W-:Y:S02]  /*13b70*/  ISETP.GE.OR P1, PT, R5, R4.reuse, P0 ;  /* 0x000000040500720c */ /* 0x080fe40000726670 */
[----:B------:R-:W-:-:S11]  /*13b80*/  ISETP.GE.OR P0, PT, R7, R4, P0 ;  /* 0x000000040700720c */ /* 0x000fd60000706670 */
[----:B-1----:R1:W-:Y:S01]  /*13b90*/  @!P1 ST.E [R10.64], R21 ;  /* 0x000000150a009985 */ /* 0x0023e2000c101906 */
[----:B------:R-:W-:-:S03]  /*13ba0*/  ISETP.GE.AND P1, PT, R7, R4, PT ;  /* 0x000000040700720c */ /* 0x000fc60003f26270 */
[----:B---3--:R1:W-:Y:S01]  /*13bb0*/  @!P0 ST.E [R8.64], R20 ;  /* 0x0000001408008985 */ /* 0x0083e2000c101906 */
[----:B------:R-:W-:-:S09]  /*13bc0*/  ISETP.GE.AND P0, PT, R5, R4, PT ;  /* 0x000000040500720c */ /* 0x000fd20003f06270 */
[----:B------:R-:W-:Y:S01]  /*13bd0*/  @P1 LOP3.LUT R252, R252, 0x4, RZ, 0xfc, !PT ;  /* 0x00000004fcfc1812 */ /* 0x000fe200078efcff */
        /* <DEDUP_REMOVED lines=32> */
[----:B--2---:R-:W-:-:S04]  /*13de0*/  IADD3 R5, R15, R243, RZ ;  /* 0x000000f30f057210 */ /* 0x004fc80007ffe0ff */
        /* <DEDUP_REMOVED lines=12> */
[----:B------:R-:W-:Y:S02]  /*13eb0*/  IADD3 R7, R9, R243, RZ ;  /* 0x000000f309077210 */ /* 0x000fe40007ffe0ff */
        /* <DEDUP_REMOVED lines=9> */
.L_x_1789:
[----:B------:R-:W-:Y:S05]  /*13f50*/  BRA.DIV ~URZ, `(.L_x_1723) ;  /* 0x00004b427f007947 */ /* 0x000fea000b800000 */
[----:B------:R3:W4:Y:S02]  /*13f60*/  SHFL.IDX PT, R0, R15, RZ, 0x181f ;  /* 0x00181fff0f007589 */ /* 0x00072400000e0000 */
.L_x_1790:
[----:B------:R-:W-:Y:S01]  /*13f70*/  ISETP.GE.AND P0, PT, R7, R4, PT ;  /* 0x000000040700720c */ /* 0x000fe20003f06270 */
[----:B------:R-:W-:-:S12]  /*13f80*/  BSSY B0, `(.L_x_1724) ;  /* 0x0000019000007945 */ /* 0x000fd80003800000 */
        /* <DEDUP_REMOVED lines=24> */
.L_x_1725:
[----:B------:R-:W-:Y:S05]  /*14110*/  BSYNC B0 ;  /* 0x0000000000007941 */ /* 0x000fea0003800000 */
.L_x_1724:
[----:B------:R-:W-:Y:S05]  /*14120*/  BRA.DIV ~URZ, `(.L_x_1726) ;  /* 0x000049d27f007947 */ /* 0x000fea000b800000 */
[----:B--2---:R2:W1:Y:S04]  /*14130*/  SHFL.IDX PT, R6, R14, 0x1, 0x181f ;  /* 0x00381f000e067f89 */ /* 0x00446800000e0000 */
[----:B----4-:R2:W4:Y:S02]  /*14140*/  SHFL.IDX PT, R0, R15, 0x1, 0x181f ;  /* 0x00381f000f007f89 */ /* 0x01052400000e0000 */
.L_x_1791:
[----:B------:R-:W-:Y:S01]  /*14150*/  IADD3 R2, R7, 0x20, RZ ;  /* 0x0000002007027810 */ /* 0x000fe20007ffe0ff */
[----:B------:R-:W-:Y:S03]  /*14160*/  BSSY B0, `(.L_x_1727) ;  /* 0x000001a000007945 */ /* 0x000fe60003800000 */
[----:B------:R-:W-:-:S13]  /*14170*/  ISETP.GE.AND P0, PT, R2, R4, PT ;  /* 0x000000040200720c */ /* 0x000fda0003f06270 */
[----:B------:R-:W-:Y:S05]  /*14180*/  @P0 BRA `(.L_x_1728) ;  /* 0x0000017000000947 */ /* 0x000fea0003800000 */
[----:B------:R-:W5:Y:S04]  /*14190*/  LDL.64 R22, [R1] ;  /* 0x0000000001167983 */ /* 0x000f680000100a00 */
        /* <DEDUP_REMOVED lines=22> */
.L_x_1728:
[----:B------:R-:W-:Y:S05]  /*14300*/  BSYNC B0 ;  /* 0x0000000000007941 */ /* 0x000fea0003800000 */
.L_x_1727:
[----:B------:R-:W-:Y:S05]  /*14310*/  BRA.DIV ~URZ, `(.L_x_1729) ;  /* 0x000048a27f007947 */ /* 0x000fea000b800000 */
[----:B-1----:R1:W2:Y:S02]  /*14320*/  SHFL.IDX PT, R6, R14, 0x2, 0x181f ;  /* 0x00581f000e067f89 */ /* 0x0022a400000e0000 */
.L_x_1792:
[----:B------:R-:W-:Y:S05]  /*14330*/  BRA.DIV ~URZ, `(.L_x_1730) ;  /* 0x000048f27f007947 */ /* 0x000fea000b800000 */
[----:B----4-:R4:W1:Y:S02]  /*14340*/  SHFL.IDX PT, R0, R15, 0x2, 0x181f ;  /* 0x00581f000f007f89 */ /* 0x01086400000e0000 */
.L_x_1793:
[----:B------:R-:W-:Y:S01]  /*14350*/  IADD3 R2, R7, 0x40, RZ ;  /* 0x0000004007027810 */ /* 0x000fe20007ffe0ff */
[----:B------:R-:W-:Y:S03]  /*14360*/  BSSY B0, `(.L_x_1731) ;  /* 0x000001a000007945 */ /* 0x000fe60003800000 */
        /* <DEDUP_REMOVED lines=25> */
.L_x_1732:
[----:B------:R-:W-:Y:S05]  /*14500*/  BSYNC B0 ;  /* 0x0000000000007941 */ /* 0x000fea0003800000 */
.L_x_1731:
[----:B------:R-:W-:Y:S05]  /*14510*/  BRA.DIV ~URZ, `(.L_x_1733) ;  /* 0x000047727f007947 */ /* 0x000fea000b800000 */
[----:B--2---:R2:W3:Y:S04]  /*14520*/  SHFL.IDX PT, R6, R14, 0x3, 0x181f ;  /* 0x00781f000e067f89 */ /* 0x0044e800000e0000 */
[----:B-1----:R2:W1:Y:S02]  /*14530*/  SHFL.IDX PT, R0, R15, 0x3, 0x181f ;  /* 0x00781f000f007f89 */ /* 0x00246400000e0000 */
.L_x_1794:
[----:B------:R-:W-:-:S04]  /*14540*/  IADD3 R2, R7, 0x60, RZ ;  /* 0x0000006007027810 */ /* 0x000fc80007ffe0ff */
[----:B------:R-:W-:-:S13]  /*14550*/  ISETP.GE.AND P0, PT, R2, R4, PT ;  /* 0x000000040200720c */ /* 0x000fda0003f06270 */
[----:B------:R-:W-:Y:S05]  /*14560*/  @P0 BRA `(.L_x_1734) ;  /* 0x00002c9000000947 */ /* 0x000fea0003800000 */
[----:B------:R-:W5:Y:S04]  /*14570*/  LDL.64 R16, [R1] ;  /* 0x0000000001107983 */ /* 0x000f680000100a00 */
[----:B--2---:R-:W2:Y:S04]  /*14580*/  LDL R13, [R1+0xc] ;  /* 0x00000c00010d7983 */ /* 0x004ea80000100800 */
[----:B----4-:R-:W4:Y:S04]  /*14590*/  LDL R11, [R1+0x8] ;  /* 0x00000800010b7983 */ /* 0x010f280000100800 */
[----:B---3--:R-:W3:Y:S04]  /*145a0*/  LDL R14, [R1+0x24] ;  /* 0x00002400010e7983 */ /* 0x008ee80000100800 */
[----:B------:R-:W3:Y:S04]  /*145b0*/  LDL R12, [R1+0x20] ;  /* 0x00002000010c7983 */ /* 0x000ee80000100800 */
[----:B------:R-:W3:Y:S01]  /*145c0*/  LDL R10, [R1+0x10] ;  /* 0x00001000010a7983 */ /* 0x000ee20000100800 */
[----:B-----5:R-:W-:-:S02]  /*145d0*/  ISETP.GE.AND P2, PT, R16, c[0x0][0x3c8], PT ;  /* 0x0000f20010007a0c */ /* 0x020fc40003f46270 */
[----:B--2---:R-:W-:Y:S02]  /*145e0*/  ISETP.GE.AND P1, PT, R13, c[0x0][0x3c8], PT ;  /* 0x0000f2000d007a0c */ /* 0x004fe40003f26270 */
[----:B----4-:R-:W-:-:S09]  /*145f0*/  ISETP.GE.AND P0, PT, R11, c[0x0][0x3c8], PT ;  /* 0x0000f2000b007a0c */ /* 0x010fd20003f06270 */
[CC--:B-1----:R-:W-:Y:S02]  /*14600*/  @!P2 LEA R8, P5, R16.reuse, R0.reuse, 0x1 ;  /* 0x000000001008a211 */ /* 0x0c2fe400078a08ff */
[----:B------:R-:W-:Y:S02]  /*14610*/  @!P1 LEA R4, P4, R13, R0, 0x1 ;  /* 0x000000000d049211 */ /* 0x000fe400078808ff */
[----:B------:R-:W-:Y:S02]  /*14620*/  @!P2 LEA.HI.X R9, R16, R6, R17, 0x1, P5 ;  /* 0x000000061009a211 */ /* 0x000fe400028f0c11 */
[----:B------:R-:W-:Y:S02]  /*14630*/  @!P0 LEA R2, P3, R11, R0, 0x1 ;  /* 0x000000000b028211 */ /* 0x000fe400078608ff */
[-C--:B---3--:R-:W-:Y:S02]  /*14640*/  @!P1 LEA.HI.X R5, R13, R6.reuse, R14, 0x1, P4 ;  /* 0x000000060d059211 */ /* 0x088fe400020f0c0e */
        /* <DEDUP_REMOVED lines=11> */
.L_x_1721:
        /* <DEDUP_REMOVED lines=8> */
[----:B------:R-:W-:-:S04]  /*14780*/  IMAD R2, R2, c[0x0][0x440], RZ ;  /* 0x0001100002027a24 */ /* 0x000fc800078e02ff */
        /* <DEDUP_REMOVED lines=25> */
.L_x_1795:
[----:B------:R-:W-:Y:S05]  /*14920*/  BRA.DIV ~URZ, `(.L_x_1736) ;  /* 0x000044927f007947 */ /* 0x000fea000b800000 */
[----:B------:R3:W4:Y:S02]  /*14930*/  SHFL.IDX PT, R0, R19, RZ, 0x1c1f ;  /* 0x001c1fff13007589 */ /* 0x00072400000e0000 */
.L_x_1796:
[----:B------:R-:W-:Y:S01]  /*14940*/  BSSY B0, `(.L_x_1737) ;  /* 0x00000c7000007945 */ /* 0x000fe20003800000 */
[----:B------:R-:W-:Y:S05]  /*14950*/  @P0 BRA `(.L_x_1738) ;  /* 0x00000c5000000947 */ /* 0x000fea0003800000 */
[C---:B------:R-:W-:Y:S02]  /*14960*/  ISETP.GE.AND P0, PT, R238.reuse, c[0x0][0x3c8], PT ;  /* 0x0000f200ee007a0c */ /* 0x040fe40003f06270 */
[C---:B------:R-:W-:Y:S02]  /*14970*/  IADD3 R10, R238.reuse, 0x8, RZ ;  /* 0x00000008ee0a7810 */ /* 0x040fe40007ffe0ff */
[----:B------:R-:W-:Y:S02]  /*14980*/  IADD3 R12, R238, 0x10, RZ ;  /* 0x00000010ee0c7810 */ /* 0x000fe40007ffe0ff */
[----:B------:R-:W-:Y:S02]  /*14990*/  ISETP.GE.AND P2, PT, R10, c[0x0][0x3c8], PT ;  /* 0x0000f2000a007a0c */ /* 0x000fe40003f46270 */
[----:B------:R-:W-:-:S02]  /*149a0*/  SHF.R.S32.HI R6, RZ, 0x1f, R238 ;  /* 0x0000001fff067819 */ /* 0x000fc400000114ee */
[----:B------:R-:W-:Y:S02]  /*149b0*/  ISETP.GE.AND P1, PT, R12, c[0x0][0x3c8], PT ;  /* 0x0000f2000c007a0c */ /* 0x000fe40003f26270 */
[C---:B------:R-:W-:Y:S02]  /*149c0*/  IADD3 R5, R238.reuse, 0x18, RZ ;  /* 0x00000018ee057810 */ /* 0x040fe40007ffe0ff */
[C---:B----4-:R-:W-:Y:S02]  /*149d0*/  @!P0 LEA R2, P3, R238.reuse, R0, 0x2 ;  /* 0x00000000ee028211 */ /* 0x050fe400078610ff */
[----:B------:R-:W-:Y:S02]  /*149e0*/  ISETP.GE.AND P4, PT, R5, c[0x0][0x3c8], PT ;  /* 0x0000f20005007a0c */ /* 0x000fe40003f86270 */
[C---:B--2---:R-:W-:Y:S02]  /*149f0*/  @!P0 LEA.HI.X R3, R238.reuse, R4, R6, 0x2, P3 ;  /* 0x00000004ee038211 */ /* 0x044fe400018f1406 */
[----:B------:R-:W-:-:S02]  /*14a00*/  IADD3 R13, R238, 0x8, RZ ;  /* 0x00000008ee0d7810 */ /* 0x000fc40007ffe0ff */
[----:B------:R-:W-:Y:S01]  /*14a10*/  SHF.R.S32.HI R7, RZ, 0x1f, R12 ;  /* 0x0000001fff077819 */ /* 0x000fe2000001140c */
[----:B------:R2:W-:Y:S01]  /*14a20*/  @!P0 ST.E.64 [R2.64], R22 ;  /* 0x0000001602008985 */ /* 0x0005e2000c101b06 */
[-C--:B------:R-:W-:Y:S02]  /*14a30*/  @!P2 LEA R8, P0, R10, R0.reuse, 0x2 ;  /* 0x000000000a08a211 */ /* 0x080fe400078010ff */
[----:B------:R-:W-:Y:S02]  /*14a40*/  SHF.R.S32.HI R13, RZ, 0x1f, R13 ;  /* 0x0000001fff0d7819 */ /* 0x000fe4000001140d */
[----:B------:R-:W-:Y:S02]  /*14a50*/  @!P1 LEA R6, P5, R12, R0, 0x2 ;  /* 0x000000000c069211 */ /* 0x000fe400078a10ff */
[-C--:B------:R-:W-:Y:S02]  /*14a60*/  @!P2 LEA.HI.X R9, R10, R4.reuse, R13, 0x2, P0 ;  /* 0x000000040a09a211 */ /* 0x080fe400000f140d */
[----:B------:R-:W-:-:S02]  /*14a70*/  @!P1 LEA.HI.X R7, R12, R4, R7, 0x2, P5 ;  /* 0x000000040c079211 */ /* 0x000fc400028f1407 */
[----:B------:R-:W-:Y:S01]  /*14a80*/  SHF.R.S32.HI R11, RZ, 0x1f, R5 ;  /* 0x0000001fff0b7819 */ /* 0x000fe20000011405 */
[----:B------:R4:W-:Y:S01]  /*14a90*/  @!P2 ST.E.64 [R8.64], R26 ;  /* 0x0000001a0800a985 */ /* 0x0009e2000c101b06 */
        /* <DEDUP_REMOVED lines=8> */
[C---:B------:R-:W-:Y:S02]  /*14b20*/  IADD3 R20, R238.reuse, 0xf8, RZ ;  /* 0x000000f8ee147810 */ /* 0x040fe40007ffe0ff */
[C---:B------:R-:W-:Y:S02]  /*14b30*/  IADD3 R118, R238.reuse, 0xe8, RZ ;  /* 0x000000e8ee767810 */ /* 0x040fe40007ffe0ff */
[C---:B--2---:R-:W-:Y:S02]  /*14b40*/  IADD3 R2, R238.reuse, 0x28, RZ ;  /* 0x00000028ee027810 */ /* 0x044fe40007ffe0ff */
[----:B------:R-:W-:Y:S02]  /*14b50*/  IADD3 R3, R238, 0x20, RZ ;  /* 0x00000020ee037810 */ /* 0x000fe40007ffe0ff */
[----:B------:R-:W-:Y:S02]  /*14b60*/  ISETP.GE.AND P6, PT, R2, c[0x0][0x3c8], PT ;  /* 0x0000f20002007a0c */ /* 0x000fe40003fc6270 */
[----:B------:R-:W-:-:S02]  /*14b70*/  ISETP.GE.AND P3, PT, R3, c[0x0][0x3c8], PT ;  /* 0x0000f20003007a0c */ /* 0x000fc40003f66270 */
[C---:B------:R-:W-:Y:S02]  /*14b80*/  IADD3 R23, R238.reuse, 0xd8, RZ ;  /* 0x000000d8ee177810 */ /* 0x040fe40007ffe0ff */
[C---:B------:R-:W-:Y:S02]  /*14b90*/  IADD3 R22, R238.reuse, 0xf0, RZ ;  /* 0x000000f0ee167810 */ /* 0x040fe40007ffe0ff */
[----:B----4-:R-:W-:Y:S02]  /*14ba0*/  SHF.R.S32.HI R9, RZ, 0x1f, R3 ;  /* 0x0000001fff097819 */ /* 0x010fe40000011403 */
[----:B------:R-:W-:Y:S02]  /*14bb0*/  SHF.R.S32.HI R118, RZ, 0x1f, R118 ;  /* 0x0000001fff767819 */ /* 0x000fe40000011476 */
[----:B-----5:R-:W-:Y:S02]  /*14bc0*/  IADD3 R6, R238, 0x30, RZ ;  /* 0x00000030ee067810 */ /* 0x020fe40007ffe0ff */
[----:B------:R-:W-:-:S02]  /*14bd0*/  SHF.R.S32.HI R7, RZ, 0x1f, R2 ;  /* 0x0000001fff077819 */ /* 0x000fc40000011402 */
[----:B------:R-:W-:Y:S02]  /*14be0*/  ISETP.GE.AND P2, PT, R6, c[0x0][0x3c8], PT ;  /* 0x0000f20006007a0c */ /* 0x000fe40003f46270 */
[CC--:B------:R-:W-:Y:S02]  /*14bf0*/  @!P6 LEA R12, P0, R2.reuse, R0.reuse, 0x2 ;  /* 0x00000000020ce211 */ /* 0x0c0fe400078010ff */
[C---:B------:R-:W-:Y:S02]  /*14c00*/  @!P3 LEA R8, P1, R3.reuse, R0, 0x2 ;  /* 0x000000000308b211 */ /* 0x040fe400078210ff */
[-C--:B------:R-:W-:Y:S02]  /*14c10*/  @!P6 LEA.HI.X R13, R2, R4.reuse, R7, 0x2, P0 ;  /* 0x00000004020de211 */ /* 0x080fe400000f1407 */
[----:B------:R-:W-:Y:S02]  /*14c20*/  IADD3 R2, R238, 0x48, RZ ;  /* 0x00000048ee027810 */ /* 0x000fe40007ffe0ff */
[----:B------:R-:W-:-:S02]  /*14c30*/  @!P3 LEA.HI.X R9, R3, R4, R9, 0x2, P1 ;  /* 0x000000040309b211 */ /* 0x000fc400008f1409 */
[----:B------:R-:W-:Y:S02]  /*14c40*/  IADD3 R3, R238, 0x40, RZ ;  /* 0x00000040ee037810 */ /* 0x000fe40007ffe0ff */
[----:B------:R-:W-:Y:S01]  /*14c50*/  ISETP.GE.AND P4, PT, R2, c[0x0][0x3c8], PT ;  /* 0x0000f20002007a0c */ /* 0x000fe20003f86270 */
[----:B------:R2:W-:Y:S01]  /*14c60*/  @!P3 ST.E.64 [R8.64], R28 ;  /* 0x0000001c0800b985 */ /* 0x0005e2000c101b06 */
[----:B------:R-:W-:Y:S02]  /*14c70*/  ISETP.GE.AND P3, PT, R3, c[0x0][0x3c8], PT ;  /* 0x0000f20003007a0c */ /* 0x000fe40003f66270 */
[----:B------:R-:W-:Y:S01]  /*14c80*/  SHF.R.S32.HI R7, RZ, 0x1f, R5 ;  /* 0x0000001fff077819 */ /* 0x000fe20000011405 */
[----:B------:R4:W-:Y:S01]  /*14c90*/  @!P6 ST.E.64 [R12.64], R34 ;  /* 0x000000220c00e985 */ /* 0x0009e2000c101b06 */
[----:B-1----:R-:W-:-:S04]  /*14ca0*/  @!P5 LEA R10, P0, R5, R0, 0x2 ;  /* 0x00000000050ad211 */ /* 0x002fc800078010ff */
[----:B------:R-:W-:Y:S02]  /*14cb0*/  @!P5 LEA.HI.X R11, R5, R4, R7, 0x2, P0 ;  /* 0x00000004050bd211 */ /* 0x000fe400000f1407 */
[----:B------:R-:W-:Y:S02]  /*14cc0*/  IADD3 R5, R238, 0x58, RZ ;  /* 0x00000058ee057810 */ /* 0x000fe40007ffe0ff */
[----:B------:R-:W-:Y:S02]  /*14cd0*/  SHF.R.S32.HI R7, RZ, 0x1f, R2 ;  /* 0x0000001fff077819 */ /* 0x000fe40000011402 */
[----:B------:R-:W-:-:S04]  /*14ce0*/  @!P4 LEA R14, P0, R2, R0, 0x2 ;  /* 0x00000000020ec211 */ /* 0x000fc800078010ff */
[----:B------:R-:W-:Y:S02]  /*14cf0*/  @!P4 LEA.HI.X R15, R2, R4, R7, 0x2, P0 ;  /* 0x00000004020fc211 */ /* 0x000fe400000f1407 */
[----:B------:R-:W-:Y:S02]  /*14d00*/  IADD3 R2, R238, 0x68, RZ ;  /* 0x00000068ee027810 */ /* 0x000fe40007ffe0ff */
[----:B------:R-:W-:Y:S02]  /*14d10*/  SHF.R.S32.HI R7, RZ, 0x1f, R5 ;  /* 0x0000001fff077819 */ /* 0x000fe40000011405 */
[----:B------:R-:W-:Y:S02]  /*14d20*/  ISETP.GE.AND P6, PT, R2, c[0x0][0x3c8], PT ;  /* 0x0000f20002007a0c */ /* 0x000fe40003fc6270 */
[----:B--2---:R-:W-:Y:S02]  /*14d30*/  SHF.R.S32.HI R9, RZ, 0x1f, R6 ;  /* 0x0000001fff097819 */ /* 0x004fe40000011406 */
[----:B------:R-:W-:-:S04]  /*14d40*/  @!P2 LEA R8, P1, R6, R0, 0x2 ;  /* 0x000000000608a211 */ /* 0x000fc800078210ff */
[----:B------:R-:W-:Y:S02]  /*14d50*/  @!P2 LEA.HI.X R9, R6, R4, R9, 0x2, P1 ;  /* 0x000000040609a211 */ /* 0x000fe400008f1409 */
[----:B------:R-:W-:-:S03]  /*14d60*/  IADD3 R6, R238, 0x50, RZ ;  /* 0x00000050ee067810 */ /* 0x000fc60007ffe0ff */
[----:B------:R1:W-:Y:S01]  /*14d70*/  @!P2 ST.E.64 [R8.64], R32 ;  /* 0x000000200800a985 */ /* 0x0003e2000c101b06 */
[----:B------:R-:W-:-:S03]  /*14d80*/  ISETP.GE.AND P2, PT, R6, c[0x0][0x3c8], PT ;  /* 0x0000f20006007a0c */ /* 0x000fc60003f46270 */
[----:B------:R2:W-:Y:S01]  /*14d90*/  @!P5 ST.E.64 [R10.64], R132 ;  /* 0x000000840a00d985 */ /* 0x0005e2000c101b06 */
[----:B------:R-:W-:-:S13]  /*14da0*/  ISETP.GE.AND P5, PT, R5, c[0x0][0x3c8], PT ;  /* 0x0000f20005007a0c */ /* 0x000fda0003fa6270 */
[----:B----4-:R-:W-:-:S04]  /*14db0*/  @!P5 LEA R12, P0, R5, R0, 0x2 ;  /* 0x00000000050cd211 */ /* 0x010fc800078010ff */
[----:B------:R-:W-:Y:S02]  /*14dc0*/  @!P5 LEA.HI.X R13, R5, R4, R7, 0x2, P0 ;  /* 0x00000004050dd211 */ /* 0x000fe400000f1407 */
[----:B------:R-:W-:Y:S02]  /*14dd0*/  IADD3 R5, R238, 0x78, RZ ;  /* 0x00000078ee057810 */ /* 0x000fe40007ffe0ff */
[----:B------:R-:W-:Y:S02]  /*14de0*/  SHF.R.S32.HI R7, RZ, 0x1f, R2 ;  /* 0x0000001fff077819 */ /* 0x000fe40000011402 */
[----:B-1----:R-:W-:Y:S02]  /*14df0*/  SHF.R.S32.HI R9, RZ, 0x1f, R3 ;  /* 0x0000001fff097819 */ /* 0x002fe40000011403 */
[-C--:B------:R-:W-:Y:S02]  /*14e00*/  @!P3 LEA R8, P1, R3, R0.reuse, 0x2 ;  /* 0x000000000308b211 */ /* 0x080fe400078210ff */
[----:B--2---:R-:W-:-:S02]  /*14e10*/  @!P6 LEA R10, P0, R2, R0, 0x2 ;  /* 0x00000000020ae211 */ /* 0x004fc400078010ff */
[-C--:B------:R-:W-:Y:S02]  /*14e20*/  @!P3 LEA.HI.X R9, R3, R4.reuse, R9, 0x2, P1 ;  /* 0x000000040309b211 */ /* 0x080fe400008f1409 */
[----:B------:R-:W-:Y:S02]  /*14e30*/  IADD3 R3, R238, 0x60, RZ ;  /* 0x00000060ee037810 */ /* 0x000fe40007ffe0ff */
[----:B------:R-:W-:Y:S01]  /*14e40*/  @!P6 LEA.HI.X R11, R2, R4, R7, 0x2, P0 ;  /* 0x00000004020be211 */ /* 0x000fe200000f1407 */
[----:B------:R1:W-:Y:S01]  /*14e50*/  @!P3 ST.E.64 [R8.64], R36 ;  /* 0x000000240800b985 */ /* 0x0003e2000c101b06 */
[----:B------:R-:W-:Y:S02]  /*14e60*/  ISETP.GE.AND P3, PT, R3, c[0x0][0x3c8], PT ;  /* 0x0000f20003007a0c */ /* 0x000fe40003f66270 */
[----:B------:R-:W-:Y:S01]  /*14e70*/  IADD3 R2, R238, 0x88, RZ ;  /* 0x00000088ee027810 */ /* 0x000fe20007ffe0ff */
[----:B------:R-:W-:Y:S01]  /*14e80*/  @!P4 ST.E.64 [R14.64], R136 ;  /* 0x000000880e00c985 */ /* 0x000fe2000c101b06 */
[----:B------:R-:W-:-:S02]  /*14e90*/  ISETP.GE.AND P4, PT, R5, c[0x0][0x3c8], PT ;  /* 0x0000f20005007a0c */ /* 0x000fc40003f86270 */
[----:B------:R-:W-:Y:S02]  /*14ea0*/  SHF.R.S32.HI R7, RZ, 0x1f, R5 ;  /* 0x0000001fff077819 */ /* 0x000fe40000011405 */
[----:B-1----:R-:W-:Y:S02]  /*14eb0*/  SHF.R.S32.HI R9, RZ, 0x1f, R6 ;  /* 0x0000001fff097819 */ /* 0x002fe40000011406 */
[----:B------:R-:W-:-:S04]  /*14ec0*/  @!P2 LEA R8, P1, R6, R0, 0x2 ;  /* 0x000000000608a211 */ /* 0x000fc800078210ff */
[----:B------:R-:W-:Y:S02]  /*14ed0*/  @!P2 LEA.HI.X R9, R6, R4, R9, 0x2, P1 ;  /* 0x000000040609a211 */ /* 0x000fe400008f1409 */
[----:B------:R-:W-:-:S03]  /*14ee0*/  IADD3 R6, R238, 0x70, RZ ;  /* 0x00000070ee067810 */ /* 0x000fc60007ffe0ff */
[----:B------:R1:W-:Y:S01]  /*14ef0*/  @!P2 ST.E.64 [R8.64], R40 ;  /* 0x000000280800a985 */ /* 0x0003e2000c101b06 */
[----:B------:R-:W-:-:S03]  /*14f00*/  ISETP.GE.AND P2, PT, R6, c[0x0][0x3c8], PT ;  /* 0x0000f20006007a0c */ /* 0x000fc60003f46270 */
[----:B------:R2:W-:Y:S01]  /*14f10*/  @!P5 ST.E.64 [R12.64], R48 ;  /* 0x000000300c00d985 */ /* 0x0005e2000c101b06 */
        /* <DEDUP_REMOVED lines=20> */
[----:B------:R-:W-:-:S02]  /*15060*/  IADD3 R5, R238, 0xa0, RZ ;  /* 0x000000a0ee057810 */ /* 0x000fc40007ffe0ff */
[----:B------:R-:W-:Y:S01]  /*15070*/  SHF.R.S32.HI R2, RZ, 0x1f, R6 ;  /* 0x0000001fff027819 */ /* 0x000fe20000011406 */
[----:B------:R-:W-:Y:S01]  /*15080*/  @!P4 ST.E.64 [R12.64], R64 ;  /* 0x000000400c00c985 */ /* 0x000fe2000c101b06 */
[----:B------:R-:W-:Y:S02]  /*15090*/  ISETP.GE.AND P4, PT, R6, c[0x0][0x3c8], PT ;  /* 0x0000f20006007a0c */ /* 0x000fe40003f86270 */
[----:B------:R-:W-:Y:S02]  /*150a0*/  ISETP.GE.AND P3, PT, R5, c[0x0][0x3c8], PT ;  /* 0x0000f20005007a0c */ /* 0x000fe40003f66270 */
[-C--:B------:R-:W-:Y:S02]  /*150b0*/  @!P6 LEA R16, P0, R7, R0.reuse, 0x2 ;  /* 0x000000000710e211 */ /* 0x080fe400078010ff */
[----:B-1----:R-:W-:Y:S02]  /*150c0*/  SHF.R.S32.HI R9, RZ, 0x1f, R3 ;  /* 0x0000001fff097819 */ /* 0x002fe40000011403 */
[----:B------:R-:W-:-:S04]  /*150d0*/  @!P1 LEA R8, P2, R3, R0, 0x2 ;  /* 0x0000000003089211 */ /* 0x000fc800078410ff */
[----:B------:R-:W-:Y:S02]  /*150e0*/  @!P1 LEA.HI.X R9, R3, R4, R9, 0x2, P2 ;  /* 0x0000000403099211 */ /* 0x000fe400010f1409 */
[----:B------:R-:W-:-:S03]  /*150f0*/  IADD3 R3, R238, 0xa8, RZ ;  /* 0x000000a8ee037810 */ /* 0x000fc60007ffe0ff */
[----:B------:R1:W-:Y:S01]  /*15100*/  @!P1 ST.E.64 [R8.64], R60 ;  /* 0x0000003c08009985 */ /* 0x0003e2000c101b06 */
[----:B------:R-:W-:Y:S02]  /*15110*/  ISETP.GE.AND P2, PT, R3, c[0x0][0x3c8], PT ;  /* 0x0000f20003007a0c */ /* 0x000fe40003f46270 */
[C---:B------:R-:W-:Y:S01]  /*15120*/  @!P4 LEA R14, P1, R6.reuse, R0, 0x2 ;  /* 0x00000000060ec211 */ /* 0x040fe200078210ff */
[----:B------:R2:W-:Y:S03]  /*15130*/  @!P5 ST.E.64 [R10.64], R68 ;  /* 0x000000440a00d985 */ /* 0x0005e6000c101b06 */
[----:B------:R-:W-:Y:S02]  /*15140*/  @!P4 LEA.HI.X R15, R6, R4, R2, 0x2, P1 ;  /* 0x00000004060fc211 */ /* 0x000fe400008f1402 */
[----:B------:R-:W-:Y:S02]  /*15150*/  SHF.R.S32.HI R6, RZ, 0x1f, R5 ;  /* 0x0000001fff067819 */ /* 0x000fe40000011405 */
[----:B------:R-:W-:Y:S01]  /*15160*/  IADD3 R2, R238, 0xb0, RZ ;  /* 0x000000b0ee027810 */ /* 0x000fe20007ffe0ff */
[----:B------:R-:W-:Y:S01]  /*15170*/  @!P4 ST.E.64 [R14.64], R144 ;  /* 0x000000900e00c985 */ /* 0x000fe2000c101b06 */
[----:B------:R-:W-:-:S02]  /*15180*/  ISETP.GE.AND P4, PT, R23, c[0x0][0x3c8], PT ;  /* 0x0000f20017007a0c */ /* 0x000fc40003f86270 */
[----:B------:R-:W-:Y:S02]  /*15190*/  ISETP.GE.AND P1, PT, R2, c[0x0][0x3c8], PT ;  /* 0x0000f20002007a0c */ /* 0x000fe40003f26270 */
[----:B-1----:R-:W-:-:S04]  /*151a0*/  SHF.R.S32.HI R8, RZ, 0x1f, R7 ;  /* 0x0000001fff087819 */ /* 0x002fc80000011407 */
[----:B------:R-:W-:Y:S02]  /*151b0*/  @!P6 LEA.HI.X R17, R7, R4, R8, 0x2, P0 ;  /* 0x000000040711e211 */ /* 0x000fe400000f1408 */
[----:B------:R-:W-:-:S03]  /*151c0*/  @!P3 LEA R12, P0, R5, R0, 0x2 ;  /* 0x00000000050cb211 */ /* 0x000fc600078010ff */
[----:B------:R-:W-:Y:S01]  /*151d0*/  @!P6 ST.E.64 [R16.64], R140 ;  /* 0x0000008c1000e985 */ /* 0x000fe2000c101b06 */
[----:B------:R-:W-:Y:S02]  /*151e0*/  @!P3 LEA.HI.X R13, R5, R4, R6, 0x2, P0 ;  /* 0x00000004050db211 */ /* 0x000fe400000f1406 */
[----:B------:R-:W-:Y:S02]  /*151f0*/  SHF.R.S32.HI R5, RZ, 0x1f, R3 ;  /* 0x0000001fff057819 */ /* 0x000fe40000011403 */
[C---:B--2---:R-:W-:Y:S01]  /*15200*/  @!P2 LEA R10, P0, R3.reuse, R0, 0x2 ;  /* 0x00000000030aa211 */ /* 0x044fe200078010ff */
[----:B------:R1:W-:Y:S01]  /*15210*/  @!P3 ST.E.64 [R12.64], R76 ;  /* 0x0000004c0c00b985 */ /* 0x0003e2000c101b06 */
[C---:B------:R-:W-:Y:S02]  /*15220*/  IADD3 R6, R238.reuse, 0xb8, RZ ;  /* 0x000000b8ee067810 */ /* 0x040fe40007ffe0ff */
[----:B------:R-:W-:Y:S02]  /*15230*/  @!P2 LEA.HI.X R11, R3, R4, R5, 0x2, P0 ;  /* 0x00000004030ba211 */ /* 0x000fe400000f1405 */
[----:B------:R-:W-:-:S02]  /*15240*/  IADD3 R5, R238, 0xc0, RZ ;  /* 0x000000c0ee057810 */ /* 0x000fc40007ffe0ff */
[----:B------:R-:W-:Y:S01]  /*15250*/  ISETP.GE.AND P3, PT, R6, c[0x0][0x3c8], PT ;  /* 0x0000f20006007a0c */ /* 0x000fe20003f66270 */
[----:B------:R2:W-:Y:S01]  /*15260*/  @!P2 ST.E.64 [R10.64], R72 ;  /* 0x000000480a00a985 */ /* 0x0005e2000c101b06 */
[----:B------:R-:W-:Y:S02]  /*15270*/  ISETP.GE.AND P6, PT, R5, c[0x0][0x3c8], PT ;  /* 0x0000f20005007a0c */ /* 0x000fe40003fc6270 */
[----:B------:R-:W-:Y:S02]  /*15280*/  SHF.R.S32.HI R3, RZ, 0x1f, R2 ;  /* 0x0000001fff037819 */ /* 0x000fe40000011402 */
[C---:B------:R-:W-:Y:S02]  /*15290*/  @!P1 LEA R8, P0, R2.reuse, R0, 0x2 ;  /* 0x0000000002089211 */ /* 0x040fe400078010ff */
[----:B------:R-:W-:Y:S02]  /*152a0*/  SHF.R.S32.HI R7, RZ, 0x1f, R5 ;  /* 0x0000001fff077819 */ /* 0x000fe40000011405 */
[----:B------:R-:W-:-:S02]  /*152b0*/  @!P1 LEA.HI.X R9, R2, R4, R3, 0x2, P0 ;  /* 0x0000000402099211 */ /* 0x000fc400000f1403 */
[C---:B------:R-:W-:Y:S02]  /*152c0*/  IADD3 R2, R238.reuse, 0xd0, RZ ;  /* 0x000000d0ee027810 */ /* 0x040fe40007ffe0ff */
[----:B------:R-:W-:Y:S01]  /*152d0*/  IADD3 R3, R238, 0xc8, RZ ;  /* 0x000000c8ee037810 */ /* 0x000fe20007ffe0ff */
[----:B------:R4:W-:Y:S03]  /*152e0*/  @!P1 ST.E.64 [R8.64], R80 ;  /* 0x0000005008009985 */ /* 0x0009e6000c101b06 */
[----:B------:R-:W-:Y:S02]  /*152f0*/  ISETP.GE.AND P5, PT, R3, c[0x0][0x3c8], PT ;  /* 0x0000f20003007a0c */ /* 0x000fe40003fa6270 */
[----:B-1----:R-:W-:Y:S02]  /*15300*/  @!P3 LEA R12, P0, R6, R0, 0x2 ;  /* 0x00000000060cb211 */ /* 0x002fe400078010ff */
[----:B--2---:R-:W-:-:S02]  /*15310*/  SHF.R.S32.HI R11, RZ, 0x1f, R6 ;  /* 0x0000001fff0b7819 */ /* 0x004fc40000011406 */
[C---:B------:R-:W-:Y:S02]  /*15320*/  @!P6 LEA R10, P2, R5.reuse, R0, 0x2 ;  /* 0x00000000050ae211 */ /* 0x040fe400078410ff */
[-C--:B------:R-:W-:Y:S02]  /*15330*/  @!P3 LEA.HI.X R13, R6, R4.reuse, R11, 0x2, P0 ;  /* 0x00000004060db211 */ /* 0x080fe400000f140b */
[----:B------:R-:W-:Y:S02]  /*15340*/  @!P6 LEA.HI.X R11, R5, R4, R7, 0x2, P2 ;  /* 0x00000004050be211 */ /* 0x000fe400010f1407 */
[----:B------:R-:W-:Y:S01]  /*15350*/  ISETP.GE.AND P2, PT, R2, c[0x0][0x3c8], PT ;  /* 0x0000f20002007a0c */ /* 0x000fe20003f46270 */
[----:B------:R-:W-:Y:S01]  /*15360*/  @!P3 ST.E.64 [R12.64], R152 ;  /* 0x000000980c00b985 */ /* 0x000fe2000c101b06 */
[----:B------:R-:W-:Y:S02]  /*15370*/  SHF.R.S32.HI R5, RZ, 0x1f, R2 ;  /* 0x0000001fff057819 */ /* 0x000fe40000011402 */
[----:B------:R-:W-:Y:S01]  /*15380*/  ISETP.GE.AND P3, PT, R21, c[0x0][0x3c8], PT ;  /* 0x0000f20015007a0c */ /* 0x000fe20003f66270 */
[----:B------:R1:W-:Y:S01]  /*15390*/  @!P6 ST.E.64 [R10.64], R148 ;  /* 0x000000940a00e985 */ /* 0x0003e2000c101b06 */
[----:B----4-:R-:W-:-:S02]  /*153a0*/  SHF.R.S32.HI R9, RZ, 0x1f, R3 ;  /* 0x0000001fff097819 */ /* 0x010fc40000011403 */
[----:B------:R-:W-:-:S04]  /*153b0*/  @!P5 LEA R8, P1, R3, R0, 0x2 ;  /* 0x000000000308d211 */ /* 0x000fc800078210ff */
[----:B------:R-:W-:Y:S02]  /*153c0*/  @!P5 LEA.HI.X R9, R3, R4, R9, 0x2, P1 ;  /* 0x000000040309d211 */ /* 0x000fe400008f1409 */
[C---:B------:R-:W-:Y:S02]  /*153d0*/  @!P2 LEA R6, P0, R2.reuse, R0, 0x2 ;  /* 0x000000000206a211 */ /* 0x040fe400078010ff */
[----:B------:R-:W-:Y:S01]  /*153e0*/  SHF.R.S32.HI R3, RZ, 0x1f, R23 ;  /* 0x0000001fff037819 */ /* 0x000fe20000011417 */
[----:B------:R2:W-:Y:S01]  /*153f0*/  @!P5 ST.E.64 [R8.64], R88 ;  /* 0x000000580800d985 */ /* 0x0005e2000c101b06 */
[C---:B------:R-:W-:Y:S02]  /*15400*/  @!P2 LEA.HI.X R7, R2.reuse, R4, R5, 0x2, P0 ;  /* 0x000000040207a211 */ /* 0x040fe400000f1405 */
[----:B------:R-:W-:Y:S02]  /*15410*/  ISETP.GE.AND P0, PT, R2, c[0x0][0x3c8], PT ;  /* 0x0000f20002007a0c */ /* 0x000fe40003f06270 */
[----:B------:R-:W-:-:S02]  /*15420*/  @!P4 LEA R2, P5, R23, R0, 0x2 ;  /* 0x000000001702c211 */ /* 0x000fc400078a10ff */
[----:B------:R-:W-:Y:S02]  /*15430*/  ISETP.GE.AND P2, PT, R115, c[0x0][0x3c8], PT ;  /* 0x0000f20073007a0c */ /* 0x000fe40003f46270 */
[----:B------:R-:W-:Y:S02]  /*15440*/  @!P4 LEA.HI.X R3, R23, R4, R3, 0x2, P5 ;  /* 0x000000041703c211 */ /* 0x000fe400028f1403 */
[----:B------:R-:W-:Y:S02]  /*15450*/  ISETP.GE.AND P1, PT, R22, c[0x0][0x3c8], PT ;  /* 0x0000f20016007a0c */ /* 0x000fe40003f26270 */
[----:B------:R-:W-:-:S03]  /*15460*/  IADD3 R23, R238, 0xe0, RZ ;  /* 0x000000e0ee177810 */ /* 0x000fc60007ffe0ff */
[----:B------:R4:W-:Y:S01]  /*15470*/  @!P0 ST.E.64 [R6.64], R92 ;  /* 0x0000005c06008985 */ /* 0x0009e2000c101b06 */
[----:B------:R-:W-:Y:S02]  /*15480*/  ISETP.GE.AND P0, PT, R20, c[0x0][0x3c8], PT ;  /* 0x0000f20014007a0c */ /* 0x000fe40003f06270 */
[----:B------:R-:W-:Y:S01]  /*15490*/  SHF.R.S32.HI R23, RZ, 0x1f, R23 ;  /* 0x0000001fff177819 */ /* 0x000fe20000011417 */
[----:B------:R5:W-:Y:S01]  /*154a0*/  @!P4 ST.E.64 [R2.64], R96 ;  /* 0x000000600200c985 */ /* 0x000be2000c101b06 */
[----:B-1----:R-:W-:-:S04]  /*154b0*/  @!P3 LEA R10, P5, R21, R0, 0x2 ;  /* 0x00000000150ab211 */ /* 0x002fc800078a10ff */
[----:B------:R-:W-:Y:S02]  /*154c0*/  @!P3 LEA.HI.X R11, R21, R4, R23, 0x2, P5 ;  /* 0x00000004150bb211 */ /* 0x000fe400028f1417 */
[C---:B------:R-:W-:Y:S02]  /*154d0*/  IADD3 R23, R238.reuse, 0xf0, RZ ;  /* 0x000000f0ee177810 */ /* 0x040fe40007ffe0ff */
[C---:B--2---:R-:W-:Y:S01]  /*154e0*/  @!P2 LEA R8, P4, R115.reuse, R0, 0x2 ;  /* 0x000000007308a211 */ /* 0x044fe200078810ff */
[----:B------:R1:W-:Y:S01]  /*154f0*/  @!P3 ST.E.64 [R10.64], R112 ;  /* 0x000000700a00b985 */ /* 0x0003e2000c101b06 */
[----:B------:R-:W-:Y:S02]  /*15500*/  IADD3 R21, R238, 0xf8, RZ ;  /* 0x000000f8ee157810 */ /* 0x000fe40007ffe0ff */
[----:B------:R-:W-:Y:S02]  /*15510*/  SHF.R.S32.HI R23, RZ, 0x1f, R23 ;  /* 0x0000001fff177819 */ /* 0x000fe40000011417 */
[----:B------:R-:W-:-:S02]  /*15520*/  @!P2 LEA.HI.X R9, R115, R4, R118, 0x2, P4 ;  /* 0x000000047309a211 */ /* 0x000fc400020f1476 */
[----:B------:R-:W-:-:S03]  /*15530*/  SHF.R.S32.HI R21, RZ, 0x1f, R21 ;  /* 0x0000001fff157819 */ /* 0x000fc60000011415 */
[----:B------:R1:W-:Y:S01]  /*15540*/  @!P2 ST.E.64 [R8.64], R108 ;  /* 0x0000006c0800a985 */ /* 0x0003e2000c101b06 */
[-C--:B----4-:R-:W-:Y:S02]  /*15550*/  @!P1 LEA R6, P5, R22, R0.reuse, 0x2 ;  /* 0x0000000016069211 */ /* 0x090fe400078a10ff */
[----:B-----5:R-:W-:Y:S02]  /*15560*/  @!P0 LEA R2, P4, R20, R0, 0x2 ;  /* 0x0000000014028211 */ /* 0x020fe400078810ff */
[-C--:B------:R-:W-:Y:S02]  /*15570*/  @!P1 LEA.HI.X R7, R22, R4.reuse, R23, 0x2, P5 ;  /* 0x0000000416079211 */ /* 0x080fe400028f1417 */
[----:B------:R-:W-:-:S03]  /*15580*/  @!P0 LEA.HI.X R3, R20, R4, R21, 0x2, P4 ;  /* 0x0000000414038211 */ /* 0x000fc600020f1415 */
[----:B------:R1:W-:Y:S04]  /*15590*/  @!P1 ST.E.64 [R6.64], R100 ;  /* 0x0000006406009985 */ /* 0x0003e8000c101b06 */
[----:B------:R1:W-:Y:S02]  /*155a0*/  @!P0 ST.E.64 [R2.64], R84 ;  /* 0x0000005402008985 */ /* 0x0003e4000c101b06 */
.L_x_1738:
[----:B------:R-:W-:Y:S05]  /*155b0*/  BSYNC B0 ;  /* 0x0000000000007941 */ /* 0x000fea0003800000 */
.L_x_1737:
[----:B------:R-:W-:Y:S05]  /*155c0*/  BRA.DIV ~URZ, `(.L_x_1739) ;  /* 0x000038527f007947 */ /* 0x000fea000b800000 */
[----:B--2---:R2:W1:Y:S04]  /*155d0*/  SHFL.IDX PT, R4, R18, 0x1, 0x1c1f ;  /* 0x003c1f0012047f89 */ /* 0x00446800000e0000 */
[----:B----4-:R2:W4:Y:S02]  /*155e0*/  SHFL.IDX PT, R0, R19, 0x1, 0x1c1f ;  /* 0x003c1f0013007f89 */ /* 0x01052400000e0000 */
.L_x_1797:
[----:B------:R-:W-:-:S13]  /*155f0*/  LOP3.LUT P0, RZ, R252, 0x4, RZ, 0xc0, !PT ;  /* 0x00000004fcff7812 */ /* 0x000fda000780c0ff */
[----:B------:R-:W-:Y:S05]  /*15600*/  @P0 BRA `(.L_x_1734) ;  /* 0x00001bf000000947 */ /* 0x000fea0003800000 */
[C---:B------:R-:W-:Y:S02]  /*15610*/  ISETP.GE.AND P2, PT, R238.reuse, c[0x0][0x3c8], PT ;  /* 0x0000f200ee007a0c */ /* 0x040fe40003f46270 */
[C---:B------:R-:W-:Y:S02]  /*15620*/  IADD3 R13, R238.reuse, 0x8, RZ ;  /* 0x00000008ee0d7810 */ /* 0x040fe40007ffe0ff */
[----:B------:R-:W-:Y:S02]  /*15630*/  IADD3 R14, R238, 0x10, RZ ;  /* 0x00000010ee0e7810 */ /* 0x000fe40007ffe0ff */
[----:B------:R-:W-:Y:S02]  /*15640*/  ISETP.GE.AND P1, PT, R13, c[0x0][0x3c8], PT ;  /* 0x0000f2000d007a0c */ /* 0x000fe40003f26270 */
[----:B------:R-:W-:Y:S02]  /*15650*/  ISETP.GE.AND P0, PT, R14, c[0x0][0x3c8], PT ;  /* 0x0000f2000e007a0c */ /* 0x000fe40003f06270 */
[----:B------:R-:W-:-:S02]  /*15660*/  IADD3 R5, R238, 0x20, RZ ;  /* 0x00000020ee057810 */ /* 0x000fc40007ffe0ff */
[----:B-1----:R-:W-:Y:S02]  /*15670*/  SHF.R.S32.HI R2, RZ, 0x1f, R238 ;  /* 0x0000001fff027819 */ /* 0x002fe400000114ee */
[C---:B----4-:R-:W-:Y:S02]  /*15680*/  @!P2 LEA R6, P3, R238.reuse, R0, 0x2 ;  /* 0x00000000ee06a211 */ /* 0x050fe400078610ff */
[----:B------:R-:W-:Y:S02]  /*15690*/  ISETP.GE.AND P5, PT, R5, c[0x0][0x3c8], PT ;  /* 0x0000f20005007a0c */ /* 0x000fe40003fa6270 */
[C---:B------:R-:W-:Y:S02]  /*156a0*/  IADD3 R3, R238.reuse, 0x18, RZ ;  /* 0x00000018ee037810 */ /* 0x040fe40007ffe0ff */
[C---:B------:R-:W-:Y:S02]  /*156b0*/  @!P2 LEA.HI.X R7, R238.reuse, R4, R2, 0x2, P3 ;  /* 0x00000004ee07a211 */ /* 0x040fe400018f1402 */
[----:B------:R-:W-:-:S02]  /*156c0*/  IADD3 R15, R238, 0x8, RZ ;  /* 0x00000008ee0f7810 */ /* 0x000fc40007ffe0ff */
[----:B------:R-:W-:Y:S01]  /*156d0*/  ISETP.GE.AND P6, PT, R3, c[0x0][0x3c8], PT ;  /* 0x0000f20003007a0c */ /* 0x000fe20003fc6270 */
[----:B------:R1:W-:Y:S01]  /*156e0*/  @!P2 ST.E.64 [R6.64], R104 ;  /* 0x000000680600a985 */ /* 0x0003e2000c101b06 */
[----:B------:R-:W-:Y:S02]  /*156f0*/  SHF.R.S32.HI R15, RZ, 0x1f, R15 ;  /* 0x0000001fff0f7819 */ /* 0x000fe4000001140f */
[CC--:B------:R-:W-:Y:S02]  /*15700*/  @!P1 LEA R10, P2, R13.reuse, R0.reuse, 0x2 ;  /* 0x000000000d0a9211 */ /* 0x0c0fe400078410ff */
[----:B------:R-:W-:Y:S02]  /*15710*/  @!P0 LEA R8, P4, R14, R0, 0x2 ;  /* 0x000000000e088211 */ /* 0x000fe400078810ff */
[----:B------:R-:W-:Y:S02]  /*15720*/  @!P1 LEA.HI.X R11, R13, R4, R15, 0x2, P2 ;  /* 0x000000040d0b9211 */ /* 0x000fe400010f140f */
[----:B------:R-:W-:-:S02]  /*15730*/  SHF.R.S32.HI R13, RZ, 0x1f, R5 ;  /* 0x0000001fff0d7819 */ /* 0x000fc40000011405 */
[C---:B------:R-:W-:Y:S01]  /*15740*/  IADD3 R2, R238.reuse, 0x28, RZ ;  /* 0x00000028ee027810 */ /* 0x040fe20007ffe0ff */
[----:B------:R4:W-:Y:S01]  /*15750*/  @!P1 ST.E.64 [R10.64], R120 ;  /* 0x000000780a009985 */ /* 0x0009e2000c101b06 */
[----:B------:R-:W-:Y:S02]  /*15760*/  SHF.R.S32.HI R12, RZ, 0x1f, R3 ;  /* 0x0000001fff0c7819 */ /* 0x000fe40000011403 */
[C---:B------:R-:W-:Y:S02]  /*15770*/  @!P6 LEA R16, P3, R3.reuse, R0, 0x2 ;  /* 0x000000000310e211 */ /* 0x040fe400078610ff */
[----:B------:R-:W-:Y:S02]  /*15780*/  IADD3 R21, R238, 0xd8, RZ ;  /* 0x000000d8ee157810 */ /* 0x000fe40007ffe0ff */
[----:B------:R-:W-:Y:S02]  /*15790*/  @!P6 LEA.HI.X R17, R3, R4, R12, 0x2, P3 ;  /* 0x000000040311e211 */ /* 0x000fe400018f140c */
[----:B------:R-:W-:-:S02]  /*157a0*/  SHF.R.S32.HI R3, RZ, 0x1f, R2 ;  /* 0x0000001fff037819 */ /* 0x000fc40000011402 */
[C---:B------:R-:W-:Y:S02]  /*157b0*/  IADD3 R24, R238.reuse, 0xe0, RZ ;  /* 0x000000e0ee187810 */ /* 0x040fe40007ffe0ff */
[C---:B------:R-:W-:Y:S02]  /*157c0*/  IADD3 R22, R238.reuse, 0xe8, RZ ;  /* 0x000000e8ee167810 */ /* 0x040fe40007ffe0ff */
[C---:B------:R-:W-:Y:S02]  /*157d0*/  IADD3 R20, R238.reuse, 0xf0, RZ ;  /* 0x000000f0ee147810 */ /* 0x040fe40007ffe0ff */
[----:B-1----:R-:W-:Y:S02]  /*157e0*/  SHF.R.S32.HI R6, RZ, 0x1f, R14 ;  /* 0x0000001fff067819 */ /* 0x002fe4000001140e */
[----:B------:R-:W-:Y:S02]  /*157f0*/  IADD3 R7, R238, 0x30, RZ ;  /* 0x00000030ee077810 */ /* 0x000fe40007ffe0ff */
[----:B------:R-:W-:-:S02]  /*15800*/  @!P0 LEA.HI.X R9, R14, R4, R6, 0x2, P4 ;  /* 0x000000040e098211 */ /* 0x000fc400020f1406 */
[C---:B------:R-:W-:Y:S02]  /*15810*/  @!P5 LEA R14, P2, R5.reuse, R0, 0x2 ;  /* 0x00000000050ed211 */ /* 0x040fe400078410ff */
[----:B------:R-:W-:Y:S01]  /*15820*/  IADD3 R6, R238, 0x38, RZ ;  /* 0x00000038ee067810 */ /* 0x000fe20007ffe0ff */
[----:B------:R1:W-:Y:S01]  /*15830*/  @!P0 ST.E.64 [R8.64], R116 ;  /* 0x0000007408008985 */ /* 0x0003e2000c101b06 */
[----:B------:R-:W-:Y:S02]  /*15840*/  @!P5 LEA.HI.X R15, R5, R4, R13, 0x2, P2 ;  /* 0x00000004050fd211 */ /* 0x000fe400010f140d */
[----:B------:R-:W-:Y:S01]  /*15850*/  ISETP.GE.AND P2, PT, R2, c[0x0][0x3c8], PT ;  /* 0x0000f20002007a0c */ /* 0x000fe20003f46270 */
[----:B------:R5:W-:Y:S01]  /*15860*/  @!P6 ST.E.64 [R16.64], R128 ;  /* 0x000000801000e985 */ /* 0x000be2000c101b06 */
[----:B------:R-:W-:Y:S02]  /*15870*/  ISETP.GE.AND P4, PT, R7, c[0x0][0x3c8], PT ;  /* 0x0000f20007007a0c */ /* 0x000fe40003f86270 */
[----:B------:R-:W-:Y:S01]  /*15880*/  ISETP.GE.AND P3, PT, R6, c[0x0][0x3c8], PT ;  /* 0x0000f20006007a0c */ /* 0x000fe20003f66270 */
[----:B------:R2:W-:Y:S01]  /*15890*/  @!P5 ST.E.64 [R14.64], R124 ;  /* 0x0000007c0e00d985 */ /* 0x0005e2000c101b06 */
[----:B------:R-:W-:-:S02]  /*158a0*/  SHF.R.S32.HI R5, RZ, 0x1f, R7 ;  /* 0x0000001fff057819 */ /* 0x000fc40000011407 */
[C---:B------:R-:W-:Y:S02]  /*158b0*/  IADD3 R25, R238.reuse, 0xe0, RZ ;  /* 0x000000e0ee197810 */ /* 0x040fe40007ffe0ff */
[----:B------:R-:W-:Y:S02]  /*158c0*/  IADD3 R23, R238, 0xe8, RZ ;  /* 0x000000e8ee177810 */ /* 0x000fe40007ffe0ff */
[----:B------:R-:W-:Y:S02]  /*158d0*/  SHF.R.S32.HI R25, RZ, 0x1f, R25 ;  /* 0x0000001fff197819 */ /* 0x000fe40000011419 */
[CC--:B------:R-:W-:Y:S02]  /*158e0*/  @!P2 LEA R12, P1, R2.reuse, R0.reuse, 0x2 ;  /* 0x00000000020ca211 */ /* 0x0c0fe400078210ff */
[----:B----4-:R-:W-:Y:S02]  /*158f0*/  @!P4 LEA R10, P0, R7, R0, 0x2 ;  /* 0x00000000070ac211 */ /* 0x010fe400078010ff */
[----:B------:R-:W-:-:S02]  /*15900*/  @!P2 LEA.HI.X R13, R2, R4, R3, 0x2, P1 ;  /* 0x00000004020da211 */ /* 0x000fc400008f1403 */
[----:B------:R-:W-:Y:S02]  /*15910*/  @!P4 LEA.HI.X R11, R7, R4, R5, 0x2, P0 ;  /* 0x00000004070bc211 */ /* 0x000fe400000f1405 */
[C---:B------:R-:W-:Y:S02]  /*15920*/  IADD3 R5, R238.reuse, 0x48, RZ ;  /* 0x00000048ee057810 */ /* 0x040fe40007ffe0ff */
[C---:B------:R-:W-:Y:S02]  /*15930*/  IADD3 R3, R238.reuse, 0x50, RZ ;  /* 0x00000050ee037810 */ /* 0x040fe40007ffe0ff */
[----:B-1----:R-:W-:Y:S02]  /*15940*/  IADD3 R8, R238, 0x40, RZ ;  /* 0x00000040ee087810 */ /* 0x002fe40007ffe0ff */
[----:B------:R-:W-:Y:S02]  /*15950*/  SHF.R.S32.HI R9, RZ, 0x1f, R6 ;  /* 0x0000001fff097819 */ /* 0x000fe40000011406 */
[----:B-----5:R-:W-:-:S02]  /*15960*/  @!P3 LEA R16, P1, R6, R0, 0x2 ;  /* 0x000000000610b211 */ /* 0x020fc400078210ff */
[----:B------:R-:W-:Y:S02]  /*15970*/  ISETP.GE.AND P2, PT, R8, c[0x0][0x3c8], PT ;  /* 0x0000f20008007a0c */ /* 0x000fe40003f46270 */
[----:B------:R-:W-:Y:S02]  /*15980*/  @!P3 LEA.HI.X R17, R6, R4, R9, 0x2, P1 ;  /* 0x000000040611b211 */ /* 0x000fe400008f1409 */
[----:B------:R-:W-:Y:S02]  /*15990*/  ISETP.GE.AND P1, PT, R2, c[0x0][0x3c8], PT ;  /* 0x0000f20002007a0c */ /* 0x000fe40003f26270 */
[----:B------:R-:W-:Y:S02]  /*159a0*/  ISETP.GE.AND P6, PT, R5, c[0x0][0x3c8], PT ;  /* 0x0000f20005007a0c */ /* 0x000fe40003fc6270 */
[----:B------:R-:W-:Y:S02]  /*159b0*/  ISETP.GE.AND P5, PT, R3, c[0x0][0x3c8], PT ;  /* 0x0000f20003007a0c */ /* 0x000fe40003fa6270 */
[----:B------:R-:W-:-:S02]  /*159c0*/  SHF.R.S32.HI R7, RZ, 0x1f, R8 ;  /* 0x0000001fff077819 */ /* 0x000fc40000011408 */
[----:B------:R-:W-:Y:S02]  /*159d0*/  IADD3 R2, R238, 0x58, RZ ;  /* 0x00000058ee027810 */ /* 0x000fe40007ffe0ff */
[----:B--2---:R-:W-:Y:S02]  /*159e0*/  @!P2 LEA R14, P0, R8, R0, 0x2 ;  /* 0x00000000080ea211 */ /* 0x004fe400078010ff */
[----:B------:R-:W-:Y:S01]  /*159f0*/  IADD3 R6, R238, 0x60, RZ ;  /* 0x00000060ee067810 */ /* 0x000fe20007ffe0ff */
[----:B------:R1:W-:Y:S01]  /*15a00*/  @!P1 ST.E.64 [R12.64], R138 ;  /* 0x0000008a0c009985 */ /* 0x0003e2000c101b06 */
[----:B------:R-:W-:Y:S02]  /*15a10*/  @!P2 LEA.HI.X R15, R8, R4, R7, 0x2, P0 ;  /* 0x00000004080fa211 */ /* 0x000fe400000f1407 */
[----:B------:R-:W-:Y:S01]  /*15a20*/  SHF.R.S32.HI R8, RZ, 0x1f, R5 ;  /* 0x0000001fff087819 */ /* 0x000fe20000011405 */
[----:B------:R2:W-:Y:S01]  /*15a30*/  @!P4 ST.E.64 [R10.64], R134 ;  /* 0x000000860a00c985 */ /* 0x0005e2000c101b06 */
[----:B------:R-:W-:-:S02]  /*15a40*/  ISETP.GE.AND P4, PT, R2, c[0x0][0x3c8], PT ;  /* 0x0000f20002007a0c */ /* 0x000fc40003f86270 */
[----:B------:R-:W-:Y:S01]  /*15a50*/  SHF.R.S32.HI R7, RZ, 0x1f, R3 ;  /* 0x0000001fff077819 */ /* 0x000fe20000011403 */
[----:B------:R-:W-:Y:S01]  /*15a60*/  @!P3 ST.E.64 [R16.64], R142 ;  /* 0x0000008e1000b985 */ /* 0x000fe2000c101b06 */
[----:B------:R-:W-:Y:S02]  /*15a70*/  ISETP.GE.AND P3, PT, R3, c[0x0][0x3c8], PT ;  /* 0x0000f20003007a0c */ /* 0x000fe40003f66270 */
[----:B------:R-:W-:Y:S01]  /*15a80*/  SHF.R.S32.HI R9, RZ, 0x1f, R6 ;  /* 0x0000001fff097819 */ /* 0x000fe20000011406 */
[----:B------:R4:W-:Y:S01]  /*15a90*/  @!P2 ST.E.64 [R14.64], R38 ;  /* 0x000000260e00a985 */ /* 0x0009e2000c101b06 */
[C---:B------:R-:W-:Y:S02]  /*15aa0*/  ISETP.GE.AND P2, PT, R5.reuse, c[0x0][0x3c8], PT ;  /* 0x0000f20005007a0c */ /* 0x040fe40003f46270 */
[----:B------:R-:W-:Y:S02]  /*15ab0*/  SHF.R.S32.HI R23, RZ, 0x1f, R23 ;  /* 0x0000001fff177819 */ /* 0x000fe40000011417 */
[----:B-1----:R-:W-:-:S04]  /*15ac0*/  @!P6 LEA R12, P1, R5, R0, 0x2 ;  /* 0x00000000050ce211 */ /* 0x002fc800078210ff */
[----:B------:R-:W-:Y:S02]  /*15ad0*/  @!P6 LEA.HI.X R13, R5, R4, R8, 0x2, P1 ;  /* 0x00000004050de211 */ /* 0x000fe400008f1408 */
[C---:B--2---:R-:W-:Y:S02]  /*15ae0*/  @!P5 LEA R10, P0, R3.reuse, R0, 0x2 ;  /* 0x00000000030ad211 */ /* 0x044fe400078010ff */
[----:B------:R-:W-:Y:S01]  /*15af0*/  ISETP.GE.AND P6, PT, R6, c[0x0][0x3c8], PT ;  /* 0x0000f20006007a0c */ /* 0x000fe20003fc6270 */
[----:B------:R1:W-:Y:S01]  /*15b00*/  @!P2 ST.E.64 [R12.64], R146 ;  /* 0x000000920c00a985 */ /* 0x0003e2000c101b06 */
[----:B------:R-:W-:Y:S02]  /*15b10*/  IADD3 R8, R238, 0x68, RZ ;  /* 0x00000068ee087810 */ /* 0x000fe40007ffe0ff */
[----:B------:R-:W-:Y:S02]  /*15b20*/  @!P5 LEA.HI.X R11, R3, R4, R7, 0x2, P0 ;  /* 0x00000004030bd211 */ /* 0x000fe400000f1407 */
[----:B------:R-:W-:-:S02]  /*15b30*/  ISETP.GE.AND P5, PT, R8, c[0x0][0x3c8], PT ;  /* 0x0000f20008007a0c */ /* 0x000fc40003fa6270 */
[----:B----4-:R-:W-:Y:S01]  /*15b40*/  SHF.R.S32.HI R15, RZ, 0x1f, R2 ;  /* 0x0000001fff0f7819 */ /* 0x010fe20000011402 */
[----:B------:R2:W-:Y:S01]  /*15b50*/  @!P3 ST.E.64 [R10.64], R42 ;  /* 0x0000002a0a00b985 */ /* 0x0005e2000c101b06 */
[-C--:B------:R-:W-:Y:S02]  /*15b60*/  @!P4 LEA R16, P1, R2, R0.reuse, 0x2 ;  /* 0x000000000210c211 */ /* 0x080fe400078210ff */
[----:B------:R-:W-:Y:S02]  /*15b70*/  IADD3 R7, R238, 0x70, RZ ;  /* 0x00000070ee077810 */ /* 0x000fe40007ffe0ff */
[----:B------:R-:W-:Y:S02]  /*15b80*/  @!P6 LEA R14, P0, R6, R0, 0x2 ;  /* 0x00000000060ee211 */ /* 0x000fe400078010ff */
[-C--:B------:R-:W-:Y:S02]  /*15b90*/  @!P4 LEA.HI.X R17, R2, R4.reuse, R15, 0x2, P1 ;  /* 0x000000040211c211 */ /* 0x080fe400008f140f */
[----:B------:R-:W-:-:S02]  /*15ba0*/  @!P6 LEA.HI.X R15, R6, R4, R9, 0x2, P0 ;  /* 0x00000004060fe211 */ /* 0x000fc400000f1409 */
[----:B------:R-:W-:Y:S02]  /*15bb0*/  SHF.R.S32.HI R9, RZ, 0x1f, R8 ;  /* 0x0000001fff097819 */ /* 0x000fe40000011408 */
[----:B------:R-:W-:Y:S02]  /*15bc0*/  ISETP.GE.AND P4, PT, R7, c[0x0][0x3c8], PT ;  /* 0x0000f20007007a0c */ /* 0x000fe40003f86270 */
[----:B------:R-:W-:Y:S02]  /*15bd0*/  IADD3 R5, R238, 0x78, RZ ;  /* 0x00000078ee057810 */ /* 0x000fe40007ffe0ff */
[----:B------:R-:W-:Y:S02]  /*15be0*/  SHF.R.S32.HI R6, RZ, 0x1f, R7 ;  /* 0x0000001fff067819 */ /* 0x000fe40000011407 */
[----:B------:R-:W-:Y:S02]  /*15bf0*/  ISETP.GE.AND P3, PT, R5, c[0x0][0x3c8], PT ;  /* 0x0000f20005007a0c */ /* 0x000fe40003f66270 */
[----:B-1----:R-:W-:-:S02]  /*15c00*/  @!P5 LEA R12, P0, R8, R0, 0x2 ;  /* 0x00000000080cd211 */ /* 0x002fc400078010ff */
[----:B------:R-:W-:Y:S02]  /*15c10*/  IADD3 R3, R238, 0x80, RZ ;  /* 0x00000080ee037810 */ /* 0x000fe40007ffe0ff */
[----:B------:R-:W-:Y:S02]  /*15c20*/  @!P5 LEA.HI.X R13, R8, R4, R9, 0x2, P0 ;  /* 0x00000004080dd211 */ /* 0x000fe400000f1409 */
[----:B------:R-:W-:Y:S02]  /*15c30*/  ISETP.GE.AND P0, PT, R2, c[0x0][0x3c8], PT ;  /* 0x0000f20002007a0c */ /* 0x000fe40003f06270 */
[----:B--2---:R-:W-:Y:S02]  /*15c40*/  @!P4 LEA R10, P1, R7, R0, 0x2 ;  /* 0x00000000070ac211 */ /* 0x004fe400078210ff */
[----:B------:R-:W-:Y:S02]  /*15c50*/  ISETP.GE.AND P2, PT, R3, c[0x0][0x3c8], PT ;  /* 0x0000f20003007a0c */ /* 0x000fe40003f46270 */
[----:B------:R-:W-:-:S02]  /*15c60*/  @!P4 LEA.HI.X R11, R7, R4, R6, 0x2, P1 ;  /* 0x00000004070bc211 */ /* 0x000fc400008f1406 */
[C---:B------:R-:W-:Y:S02]  /*15c70*/  IADD3 R6, R238.reuse, 0x88, RZ ;  /* 0x00000088ee067810 */ /* 0x040fe40007ffe0ff */
[----:B------:R-:W-:Y:S02]  /*15c80*/  SHF.R.S32.HI R8, RZ, 0x1f, R5 ;  /* 0x0000001fff087819 */ /* 0x000fe40000011405 */
[----:B------:R-:W-:Y:S01]  /*15c90*/  IADD3 R2, R238, 0x90, RZ ;  /* 0x00000090ee027810 */ /* 0x000fe20007ffe0ff */
[----:B------:R1:W-:Y:S01]  /*15ca0*/  @!P0 ST.E.64 [R16.64], R50 ;  /* 0x0000003210008985 */ /* 0x0003e2000c101b06 */
[----:B------:R-:W-:Y:S02]  /*15cb0*/  ISETP.GE.AND P1, PT, R6, c[0x0][0x3c8], PT ;  /* 0x0000f20006007a0c */ /* 0x000fe40003f26270 */
[----:B------:R-:W-:Y:S01]  /*15cc0*/  SHF.R.S32.HI R7, RZ, 0x1f, R3 ;  /* 0x0000001fff077819 */ /* 0x000fe20000011403 */
[----:B------:R2:W-:Y:S01]  /*15cd0*/  @!P6 ST.E.64 [R14.64], R46 ;  /* 0x0000002e0e00e985 */ /* 0x0005e2000c101b06 */
[----:B------:R-:W-:-:S03]  /*15ce0*/  SHF.R.S32.HI R9, RZ, 0x1f, R6 ;  /* 0x0000001fff097819 */ /* 0x000fc60000011406 */
[----:B------:R-:W-:Y:S04]  /*15cf0*/  @!P5 ST.E.64 [R12.64], R58 ;  /* 0x0000003a0c00d985 */ /* 0x000fe8000c101b06 */
[----:B------:R4:W-:Y:S01]  /*15d00*/  @!P4 ST.E.64 [R10.64], R54 ;  /* 0x000000360a00c985 */ /* 0x0009e2000c101b06 */
[----:B-1----:R-:W-:-:S04]  /*15d10*/  @!P3 LEA R16, P0, R5, R0, 0x2 ;  /* 0x000000000510b211 */ /* 0x002fc800078010ff */
[----:B------:R-:W-:Y:S02]  /*15d20*/  @!P3 LEA.HI.X R17, R5, R4, R8, 0x2, P0 ;  /* 0x000000040511b211 */ /* 0x000fe400000f1408 */
[----:B------:R-:W-:Y:S02]  /*15d30*/  ISETP.GE.AND P0, PT, R2, c[0x0][0x3c8], PT ;  /* 0x0000f20002007a0c */ /* 0x000fe40003f06270 */
[C---:B--2---:R-:W-:Y:S01]  /*15d40*/  @!P2 LEA R14, P6, R3.reuse, R0, 0x2 ;  /* 0x00000000030ea211 */ /* 0x044fe200078c10ff */
[----:B------:R1:W-:Y:S01]  /*15d50*/  @!P3 ST.E.64 [R16.64], R66 ;  /* 0x000000421000b985 */ /* 0x0003e2000c101b06 */
[----:B------:R-:W-:Y:S02]  /*15d60*/  IADD3 R5, R238, 0x98, RZ ;  /* 0x00000098ee057810 */ /* 0x000fe40007ffe0ff */
[----:B------:R-:W-:Y:S02]  /*15d70*/  @!P2 LEA.HI.X R15, R3, R4, R7, 0x2, P6 ;  /* 0x00000004030fa211 */ /* 0x000fe400030f1407 */
[----:B----4-:R-:W-:-:S02]  /*15d80*/  @!P1 LEA R10, P5, R6, R0, 0x2 ;  /* 0x00000000060a9211 */ /* 0x010fc400078a10ff */
[----:B------:R-:W-:Y:S01]  /*15d90*/  ISETP.GE.AND P6, PT, R5, c[0x0][0x3c8], PT ;  /* 0x0000f20005007a0c */ /* 0x000fe20003fc6270 */
[----:B------:R-:W-:Y:S01]  /*15da0*/  @!P2 ST.E.64 [R14.64], R62 ;  /* 0x0000003e0e00a985 */ /* 0x000fe2000c101b06 */
[----:B------:R-:W-:Y:S02]  /*15db0*/  SHF.R.S32.HI R7, RZ, 0x1f, R2 ;  /* 0x0000001fff077819 */ /* 0x000fe40000011402 */
[----:B------:R-:W-:Y:S02]  /*15dc0*/  @!P0 LEA R8, P4, R2, R0, 0x2 ;  /* 0x0000000002088211 */ /* 0x000fe400078810ff */
[----:B------:R-:W-:Y:S02]  /*15dd0*/  IADD3 R3, R238, 0xa0, RZ ;  /* 0x000000a0ee037810 */ /* 0x000fe40007ffe0ff */
[-C--:B------:R-:W-:Y:S02]  /*15de0*/  @!P1 LEA.HI.X R11, R6, R4.reuse, R9, 0x2, P5 ;  /* 0x00000004060b9211 */ /* 0x080fe400028f1409 */
[----:B------:R-:W-:-:S02]  /*15df0*/  @!P0 LEA.HI.X R9, R2, R4, R7, 0x2, P4 ;  /* 0x0000000402098211 */ /* 0x000fc400020f1407 */
[----:B------:R-:W-:Y:S01]  /*15e00*/  ISETP.GE.AND P4, PT, R3, c[0x0][0x3c8], PT ;  /* 0x0000f20003007a0c */ /* 0x000fe20003f86270 */
[----:B------:R-:W-:Y:S01]  /*15e10*/  @!P1 ST.E.64 [R10.64], R74 ;  /* 0x0000004a0a009985 */ /* 0x000fe2000c101b06 */
[----:B------:R-:W-:Y:S02]  /*15e20*/  IADD3 R2, R238, 0xa8, RZ ;  /* 0x000000a8ee027810 */ /* 0x000fe40007ffe0ff */
[----:B------:R-:W-:Y:S01]  /*15e30*/  SHF.R.S32.HI R13, RZ, 0x1f, R5 ;  /* 0x0000001fff0d7819 */ /* 0x000fe20000011405 */
[----:B------:R2:W-:Y:S01]  /*15e40*/  @!P0 ST.E.64 [R8.64], R70 ;  /* 0x0000004608008985 */ /* 0x0005e2000c101b06 */
[----:B------:R-:W-:Y:S02]  /*15e50*/  ISETP.GE.AND P5, PT, R2, c[0x0][0x3c8], PT ;  /* 0x0000f20002007a0c */ /* 0x000fe40003fa6270 */
[----:B------:R-:W-:Y:S02]  /*15e60*/  @!P6 LEA R12, P3, R5, R0, 0x2 ;  /* 0x00000000050ce211 */ /* 0x000fe400078610ff */
[----:B------:R-:W-:-:S02]  /*15e70*/  IADD3 R7, R238, 0xb0, RZ ;  /* 0x000000b0ee077810 */ /* 0x000fc40007ffe0ff */
[----:B------:R-:W-:Y:S02]  /*15e80*/  @!P6 LEA.HI.X R13, R5, R4, R13, 0x2, P3 ;  /* 0x00000004050de211 */ /* 0x000fe400018f140d */
[----:B------:R-:W-:Y:S02]  /*15e90*/  SHF.R.S32.HI R6, RZ, 0x1f, R3 ;  /* 0x0000001fff067819 */ /* 0x000fe40000011403 */
[----:B------:R-:W-:Y:S01]  /*15ea0*/  @!P4 LEA R18, P2, R3, R0, 0x2 ;  /* 0x000000000312c211 */ /* 0x000fe200078410ff */
[----:B------:R4:W-:Y:S01]  /*15eb0*/  @!P6 ST.E.64 [R12.64], R150 ;  /* 0x000000960c00e985 */ /* 0x0009e2000c101b06 */
[----:B------:R-:W-:Y:S02]  /*15ec0*/  ISETP.GE.AND P3, PT, R7, c[0x0][0x3c8], PT ;  /* 0x0000f20007007a0c */ /* 0x000fe40003f66270 */
[----:B------:R-:W-:Y:S02]  /*15ed0*/  IADD3 R5, R238, 0xb8, RZ ;  /* 0x000000b8ee057810 */ /* 0x000fe40007ffe0ff */
[----:B---3--:R-:W-:-:S02]  /*15ee0*/  @!P4 LEA.HI.X R19, R3, R4, R6, 0x2, P2 ;  /* 0x000000040313c211 */ /* 0x008fc400010f1406 */
[----:B------:R-:W-:Y:S02]  /*15ef0*/  ISETP.GE.AND P2, PT, R5, c[0x0][0x3c8], PT ;  /* 0x0000f20005007a0c */ /* 0x000fe40003f46270 */
[----:B------:R-:W-:Y:S01]  /*15f00*/  SHF.R.S32.HI R6, RZ, 0x1f, R2 ;  /* 0x0000001fff067819 */ /* 0x000fe20000011402 */
[----:B------:R-:W-:Y:S01]  /*15f10*/  @!P4 ST.E.64 [R18.64], R160 ;  /* 0x000000a01200c985 */ /* 0x000fe2000c101b06 */
[----:B-1----:R-:W-:Y:S02]  /*15f20*/  @!P5 LEA R16, P1, R2, R0, 0x2 ;  /* 0x000000000210d211 */ /* 0x002fe400078210ff */
[----:B------:R-:W-:Y:S02]  /*15f30*/  IADD3 R3, R238, 0xc0, RZ ;  /* 0x000000c0ee037810 */ /* 0x000fe40007ffe0ff */
[----:B------:R-:W-:Y:S02]  /*15f40*/  @!P5 LEA.HI.X R17, R2, R4, R6, 0x2, P1 ;  /* 0x000000040211d211 */ /* 0x000fe400008f1406 */
[----:B------:R-:W-:-:S02]  /*15f50*/  ISETP.GE.AND P1, PT, R3, c[0x0][0x3c8], PT ;  /* 0x0000f20003007a0c */ /* 0x000fc40003f26270 */
[----:B--2---:R-:W-:Y:S02]  /*15f60*/  SHF.R.S32.HI R8, RZ, 0x1f, R7 ;  /* 0x0000001fff087819 */ /* 0x004fe40000011407 */
[C---:B------:R-:W-:Y:S02]  /*15f70*/  @!P3 LEA R14, P0, R7.reuse, R0, 0x2 ;  /* 0x00000000070eb211 */ /* 0x040fe400078010ff */
[----:B------:R-:W-:Y:S02]  /*15f80*/  ISETP.GE.AND P6, PT, R2, c[0x0][0x3c8], PT ;  /* 0x0000f20002007a0c */ /* 0x000fe40003fc6270 */
[----:B------:R-:W-:Y:S02]  /*15f90*/  IADD3 R6, R238, 0xc8, RZ ;  /* 0x000000c8ee067810 */ /* 0x000fe40007ffe0ff */
[----:B------:R-:W-:Y:S02]  /*15fa0*/  @!P3 LEA.HI.X R15, R7, R4, R8, 0x2, P0 ;  /* 0x00000004070fb211 */ /* 0x000fe400000f1408 */
[----:B------:R-:W-:-:S02]  /*15fb0*/  SHF.R.S32.HI R7, RZ, 0x1f, R5 ;  /* 0x0000001fff077819 */ /* 0x000fc40000011405 */
[C---:B----4-:R-:W-:Y:S02]  /*15fc0*/  @!P2 LEA R12, P0, R5.reuse, R0, 0x2 ;  /* 0x00000000050ca211 */ /* 0x050fe400078010ff */
[----:B------:R-:W-:Y:S02]  /*15fd0*/  ISETP.GE.AND P5, PT, R6, c[0x0][0x3c8], PT ;  /* 0x0000f20006007a0c */ /* 0x000fe40003fa6270 */
[----:B------:R-:W-:Y:S01]  /*15fe0*/  @!P2 LEA.HI.X R13, R5, R4, R7, 0x2, P0 ;  /* 0x00000004050da211 */ /* 0x000fe200000f1407 */
[----:B------:R-:W-:Y:S01]  /*15ff0*/  @!P6 ST.E.64 [R16.64], R156 ;  /* 0x0000009c1000e985 */ /* 0x000fe2000c101b06 */
[----:B------:R-:W-:Y:S02]  /*16000*/  SHF.R.S32.HI R5, RZ, 0x1f, R3 ;  /* 0x0000001fff057819 */ /* 0x000fe40000011403 */
[----:B------:R-:W-:Y:S01]  /*16010*/  @!P1 LEA R10, P0, R3, R0, 0x2 ;  /* 0x00000000030a9211 */ /* 0x000fe200078010ff */
[----:B------:R-:W-:Y:S01]  /*16020*/  @!P3 ST.E.64 [R14.64], R154 ;  /* 0x0000009a0e00b985 */ /* 0x000fe2000c101b06 */
[----:B------:R-:W-:-:S02]  /*16030*/  ISETP.GE.AND P3, PT, R21, c[0x0][0x3c8], PT ;  /* 0x0000f20015007a0c */ /* 0x000fc40003f66270 */
[----:B------:R-:W-:Y:S01]  /*16040*/  @!P1 LEA.HI.X R11, R3, R4, R5, 0x2, P0 ;  /* 0x00000004030b9211 */ /* 0x000fe200000f1405 */
[----:B------:R-:W-:Y:S01]  /*16050*/  @!P2 ST.E.64 [R12.64], R98 ;  /* 0x000000620c00a985 */ /* 0x000fe2000c101b06 */
[----:B------:R-:W-:Y:S02]  /*16060*/  IADD3 R3, R238, 0xd0, RZ ;  /* 0x000000d0ee037810 */ /* 0x000fe40007ffe0ff */
[----:B------:R-:W-:Y:S01]  /*16070*/  SHF.R.S32.HI R5, RZ, 0x1f, R6 ;  /* 0x0000001fff057819 */ /* 0x000fe20000011406 */
[----:B------:R1:W-:Y:S01]  /*16080*/  @!P1 ST.E.64 [R10.64], R82 ;  /* 0x000000520a009985 */ /* 0x0003e2000c101b06 */
[C---:B------:R-:W-:Y:S02]  /*16090*/  @!P5 LEA R8, P0, R6.reuse, R0, 0x2 ;  /* 0x000000000608d211 */ /* 0x040fe400078010ff */
[----:B------:R-:W-:Y:S02]  /*160a0*/  ISETP.GE.AND P4, PT, R3, c[0x0][0x3c8], PT ;  /* 0x0000f20003007a0c */ /* 0x000fe40003f86270 */
[----:B------:R-:W-:-:S02]  /*160b0*/  @!P5 LEA.HI.X R9, R6, R4, R5, 0x2, P0 ;  /* 0x000000040609d211 */ /* 0x000fc400000f1405 */
[----:B------:R-:W-:Y:S02]  /*160c0*/  SHF.R.S32.HI R5, RZ, 0x1f, R3 ;  /* 0x0000001fff057819 */ /* 0x000fe40000011403 */
[----:B------:R-:W-:Y:S01]  /*160d0*/  ISETP.GE.AND P2, PT, R24, c[0x0][0x3c8], PT ;  /* 0x0000f20018007a0c */ /* 0x000fe20003f46270 */
[----:B------:R2:W-:Y:S01]  /*160e0*/  @!P5 ST.E.64 [R8.64], R86 ;  /* 0x000000560800d985 */ /* 0x0005e2000c101b06 */
[----:B------:R-:W-:Y:S02]  /*160f0*/  ISETP.GE.AND P1, PT, R22, c[0x0][0x3c8], PT ;  /* 0x0000f20016007a0c */ /* 0x000fe40003f26270 */
[----:B------:R-:W-:-:S03]  /*16100*/  ISETP.GE.AND P0, PT, R20, c[0x0][0x3c8], PT ;  /* 0x0000f20014007a0c */ /* 0x000fc60003f06270 */
[----:B------:R-:W-:-:S04]  /*16110*/  @!P4 LEA R2, P6, R3, R0, 0x2 ;  /* 0x000000000302c211 */ /* 0x000fc800078c10ff */
[----:B------:R-:W-:Y:S02]  /*16120*/  @!P4 LEA.HI.X R3, R3, R4, R5, 0x2, P6 ;  /* 0x000000040303c211 */ /* 0x000fe400030f1405 */
[----:B------:R-:W-:-:S03]  /*16130*/  SHF.R.S32.HI R5, RZ, 0x1f, R21 ;  /* 0x0000001fff057819 */ /* 0x000fc60000011415 */
[----:B------:R3:W-:Y:S01]  /*16140*/  @!P4 ST.E.64 [R2.64], R94 ;  /* 0x0000005e0200c985 */ /* 0x0007e2000c101b06 */
[-C--:B-1----:R-:W-:Y:S02]  /*16150*/  @!P3 LEA R10, P5, R21, R0.reuse, 0x2 ;  /* 0x00000000150ab211 */ /* 0x082fe400078a10ff */
[----:B--2---:R-:W-:-:S04]  /*16160*/  @!P2 LEA R8, P6, R24, R0, 0x2 ;  /* 0x000000001808a211 */ /* 0x004fc800078c10ff */
[----:B------:R-:W-:-:S07]  /*16170*/  @!P2 LEA.HI.X R9, R24, R4, R25, 0x2, P6 ;  /* 0x000000041809a211 */ /* 0x000fce00030f1419 */
[----:B---3--:R-:W-:Y:S02]  /*16180*/  P2R R2, PR, RZ, 0x20 ;  /* 0x00000020ff027803 */ /* 0x008fe40000000000 */
[----:B------:R-:W-:Y:S02]  /*16190*/  @!P1 LEA R6, P5, R22, R0, 0x2 ;  /* 0x0000000016069211 */ /* 0x000fe400078a10ff */
[----:B------:R-:W-:Y:S02]  /*161a0*/  ISETP.NE.AND P4, PT, R2, RZ, PT ;  /* 0x000000ff0200720c */ /* 0x000fe40003f85270 */
[-C--:B------:R-:W-:Y:S02]  /*161b0*/  @!P1 LEA.HI.X R7, R22, R4.reuse, R23, 0x2, P5 ;  /* 0x0000000416079211 */ /* 0x080fe400028f1417 */
[----:B------:R-:W-:Y:S02]  /*161c0*/  @!P3 LEA.HI.X R11, R21, R4, R5, 0x2, P4 ;  /* 0x00000004150bb211 */ /* 0x000fe400020f1405 */
[----:B------:R-:W-:-:S02]  /*161d0*/  IADD3 R21, R238, 0xf0, RZ ;  /* 0x000000f0ee157810 */ /* 0x000fc40007ffe0ff */
[----:B------:R-:W-:Y:S01]  /*161e0*/  @!P0 LEA R2, P4, R20, R0, 0x2 ;  /* 0x0000000014028211 */ /* 0x000fe200078810ff */
[----:B------:R1:W-:Y:S01]  /*161f0*/  @!P3 ST.E.64 [R10.64], R110 ;  /* 0x0000006e0a00b985 */ /* 0x0003e2000c101b06 */
[----:B------:R-:W-:-:S03]  /*16200*/  SHF.R.S32.HI R21, RZ, 0x1f, R21 ;  /* 0x0000001fff157819 */ /* 0x000fc60000011415 */
[----:B------:R1:W-:Y:S01]  /*16210*/  @!P2 ST.E.64 [R8.64], R106 ;  /* 0x0000006a0800a985 */ /* 0x0003e2000c101b06 */
[----:B------:R-:W-:Y:S02]  /*16220*/  @!P0 LEA.HI.X R3, R20, R4, R21, 0x2, P4 ;  /* 0x0000000414038211 */ /* 0x000fe400020f1415 */
[----:B------:R-:W-:Y:S01]  /*16230*/  IADD3 R20, R238, 0xf8, RZ ;  /* 0x000000f8ee147810 */ /* 0x000fe20007ffe0ff */
[----:B------:R1:W-:Y:S04]  /*16240*/  @!P1 ST.E.64 [R6.64], R102 ;  /* 0x0000006606009985 */ /* 0x0003e8000c101b06 */
[----:B------:R1:W-:Y:S01]  /*16250*/  @!P0 ST.E.64 [R2.64], R90 ;  /* 0x0000005a02008985 */ /* 0x0003e2000c101b06 */
[----:B------:R-:W-:-:S13]  /*16260*/  ISETP.GE.AND P0, PT, R20, c[0x0][0x3c8], PT ;  /* 0x0000f20014007a0c */ /* 0x000fda0003f06270 */
[----:B------:R-:W-:Y:S05]  /*16270*/  @P0 BRA `(.L_x_1734) ;  /* 0x00000f8000000947 */ /* 0x000fea0003800000 */
[----:B------:R-:W-:Y:S02]  /*16280*/  IADD3 R21, R238, 0xf8, RZ ;  /* 0x000000f8ee157810 */ /* 0x000fe40007ffe0ff */
[----:B-1----:R-:W-:Y:S02]  /*16290*/  LEA R2, P0, R20, R0, 0x2 ;  /* 0x0000000014027211 */ /* 0x002fe400078010ff */
[----:B------:R-:W-:-:S04]  /*162a0*/  SHF.R.S32.HI R21, RZ, 0x1f, R21 ;  /* 0x0000001fff157819 */ /* 0x000fc80000011415 */
[----:B------:R-:W-:-:S05]  /*162b0*/  LEA.HI.X R3, R20, R4, R21, 0x2, P0 ;  /* 0x0000000414037211 */ /* 0x000fca00000f1415 */
[----:B------:R1:W-:Y:S01]  /*162c0*/  ST.E.64 [R2.64], R78 ;  /* 0x0000004e02007985 */ /* 0x0003e2000c101b06 */
[----:B------:R-:W-:Y:S05]  /*162d0*/  BRA `(.L_x_1734) ;  /* 0x00000f2000007947 */ /* 0x000fea0003800000 */
.L_x_1719:
[----:B------:R-:W-:Y:S01]  /*162e0*/  ISETP.NE.U32.AND P0, PT, RZ, c[0x0][0x508], PT ;  /* 0x00014200ff007a0c */ /* 0x000fe20003f05070 */
[----:B------:R-:W2:Y:S01]  /*162f0*/  LDL.LU R6, [R1+0x48] ;  /* 0x0000480001067983 */ /* 0x000ea20000300800 */
[----:B------:R-:W-:Y:S01]  /*16300*/  ISETP.NE.U32.AND P2, PT, RZ, c[0x0][0x500], PT ;  /* 0x00014000ff007a0c */ /* 0x000fe20003f45070 */
[----:B------:R-:W-:Y:S01]  /*16310*/  IMAD.MOV.U32 R4, RZ, RZ, 0x4 ;  /* 0x00000004ff047424 */ /* 0x000fe200078e00ff */
[----:B------:R-:W-:Y:S01]  /*16320*/  ISETP.NE.AND.EX P0, PT, RZ, c[0x0][0x50c], PT, P0 ;  /* 0x00014300ff007a0c */ /* 0x000fe20003f05300 */
[----:B------:R-:W-:Y:S01]  /*16330*/  IMAD.MOV.U32 R17, RZ, RZ, c[0x0][0x388] ;  /* 0x0000e200ff117624 */ /* 0x000fe200078e00ff */
[----:B------:R-:W-:Y:S01]  /*16340*/  ISETP.NE.AND.EX P2, PT, RZ, c[0x0][0x504], PT, P2 ;  /* 0x00014100ff007a0c */ /* 0x000fe20003f45320 */
[----:B------:R-:W-:Y:S02]  /*16350*/  IMAD.MOV.U32 R0, RZ, RZ, RZ ;  /* 0x000000ffff007224 */ /* 0x000fe400078e00ff */
[----:B------:R-:W-:-:S08]  /*16360*/  IMAD.WIDE R2, R247, R4, c[0x0][0x500] ;  /* 0x00014000f7027625 */ /* 0x000fd000078e0204 */
[----:B-1----:R-:W-:Y:S02]  /*16370*/  @P0 IMAD.WIDE R4, R247, R4, c[0x0][0x508] ;  /* 0x00014200f7040625 */ /* 0x002fe400078e0204 */
[----:B------:R1:W5:Y:S04]  /*16380*/  @P2 LDG.E R0, [R2.64] ;  /* 0x0000000602002981 */ /* 0x000368000c1e1900 */
        /* <DEDUP_REMOVED lines=8> */
.L_x_1740:
[----:B-1----:R-:W1:Y:S01]  /*16410*/  S2R R4, SR_TID.X ;  /* 0x0000000000047919 */ /* 0x002e620000002100 */
[----:B------:R-:W-:Y:S01]  /*16420*/  SHF.R.S32.HI R2, RZ, 0x1f, R247 ;  /* 0x0000001fff027819 */ /* 0x000fe200000114f7 */
[----:B------:R-:W-:Y:S01]  /*16430*/  BSSY B0, `(.L_x_1741) ;  /* 0x0000037000007945 */ /* 0x000fe20003800000 */
[----:B-----5:R-:W-:-:S02]  /*16440*/  SHF.R.S32.HI R13, RZ, 0x1f, R0 ;  /* 0x0000001fff0d7819 */ /* 0x020fc40000011400 */
[----:B------:R-:W-:Y:S02]  /*16450*/  SEL R3, R247, RZ, !P2 ;  /* 0x000000fff7037207 */ /* 0x000fe40005000000 */
[----:B------:R-:W-:Y:S02]  /*16460*/  SEL R20, R2, RZ, !P2 ;  /* 0x000000ff02147207 */ /* 0x000fe40005000000 */
[----:B-1----:R-:W-:-:S13]  /*16470*/  ISETP.GT.AND P0, PT, R4, 0x7f, PT ;  /* 0x0000007f0400780c */ /* 0x002fda0003f04270 */
[----:B------:R-:W-:Y:S05]  /*16480*/  @P0 BRA `(.L_x_1742) ;  /* 0x0000031000000947 */ /* 0x000fea0003800000 */
[----:B------:R-:W-:Y:S01]  /*16490*/  IMAD R2, R17, c[0x0][0x4e8], RZ ;  /* 0x00013a0011027a24 */ /* 0x000fe200078e02ff */
[----:B------:R-:W-:-:S04]  /*164a0*/  IADD3 R12, R243, R4, RZ ;  /* 0x00000004f30c7210 */ /* 0x000fc80007ffe0ff */
        /* <DEDUP_REMOVED lines=47> */
.L_x_1742:
[----:B------:R-:W-:Y:S05]  /*167a0*/  BSYNC B0 ;  /* 0x0000000000007941 */ /* 0x000fea0003800000 */
.L_x_1741:
[----:B------:R-:W-:-:S13]  /*167b0*/  ISETP.GT.AND P0, PT, R16, 0x1, PT ;  /* 0x000000011000780c */ /* 0x000fda0003f04270 */
[----:B------:R-:W-:Y:S05]  /*167c0*/  @P0 BRA `(.L_x_1734) ;  /* 0x00000a3000000947 */ /* 0x000fea0003800000 */
[----:B-1----:R-:W2:Y:S04]  /*167d0*/  LDL.LU R2, [R1+0x18] ;  /* 0x0000180001027983 */ /* 0x002ea80000300800 */
[----:B------:R-:W3:Y:S01]  /*167e0*/  LDL R6, [R1+0x50] ;  /* 0x0000500001067983 */ /* 0x000ee20000100800 */
[----:B------:R-:W-:-:S03]  /*167f0*/  MOV R4, c[0x0][0x4e8] ;  /* 0x00013a0000047a02 */ /* 0x000fc60000000f00 */
[----:B------:R-:W1:Y:S01]  /*16800*/  S2R R11, SR_TID.X ;  /* 0x00000000000b7919 */ /* 0x000e620000002100 */
[----:B------:R-:W-:Y:S01]  /*16810*/  ISETP.NE.AND P0, PT, R4, 0x1, PT ;  /* 0x000000010400780c */ /* 0x000fe20003f05270 */
[----:B------:R-:W-:Y:S01]  /*16820*/  IMAD.WIDE.U32 R4, R0, c[0x0][0x3a0], RZ ;  /* 0x0000e80000047a25 */ /* 0x000fe200078e00ff */
[----:B-1----:R-:W-:-:S04]  /*16830*/  SHF.R.S32.HI R10, RZ, 0x1f, R11 ;  /* 0x0000001fff0a7819 */ /* 0x002fc8000001140b */
[----:B------:R-:W-:-:S04]  /*16840*/  LEA.HI R10, R10, R11, RZ, 0x3 ;  /* 0x0000000b0a0a7211 */ /* 0x000fc800078f18ff */
[----:B------:R-:W-:-:S04]  /*16850*/  SHF.R.S32.HI R10, RZ, 0x3, R10 ;  /* 0x00000003ff0a7819 */ /* 0x000fc8000001140a */
[----:B------:R-:W-:Y:S02]  /*16860*/  IADD3 R14, R10, R243, RZ ;  /* 0x000000f30a0e7210 */ /* 0x000fe40007ffe0ff */
[----:B--2---:R-:W-:Y:S01]  /*16870*/  MOV R8, R2 ;  /* 0x0000000200087202 */ /* 0x004fe20000000f00 */
[----:B------:R-:W-:-:S04]  /*16880*/  IMAD R2, R13, c[0x0][0x3a0], RZ ;  /* 0x0000e8000d027a24 */ /* 0x000fc800078e02ff */
[----:B------:R-:W-:Y:S01]  /*16890*/  IMAD R0, R0, c[0x0][0x3a4], R2 ;  /* 0x0000e90000007a24 */ /* 0x000fe200078e0202 */
[----:B---3--:R-:W-:Y:S01]  /*168a0*/  IADD3 R2, R6, R243, RZ ;  /* 0x000000f306027210 */ /* 0x008fe20007ffe0ff */
[----:B------:R-:W-:-:S03]  /*168b0*/  IMAD R6, R20, c[0x0][0x3f0], RZ ;  /* 0x0000fc0014067a24 */ /* 0x000fc600078e02ff */
[----:B------:R-:W-:Y:S01]  /*168c0*/  IADD3 R5, R5, R0, RZ ;  /* 0x0000000005057210 */ /* 0x000fe20007ffe0ff */
[----:B------:R-:W-:-:S04]  /*168d0*/  @P0 IMAD.HI.U32 R7, R2, c[0x0][0x4ec], RZ ;  /* 0x00013b0002070a27 */ /* 0x000fc800078e00ff */
[----:B------:R-:W-:-:S04]  /*168e0*/  IMAD.WIDE.U32 R4, R8, c[0x0][0x3e8], R4 ;  /* 0x0000fa0008047a25 */ /* 0x000fc800078e0004 */
        /* <DEDUP_REMOVED lines=10> */
[----:B------:R-:W-:Y:S02]  /*16990*/  IMAD.MOV.U32 R2, RZ, RZ, R6 ;  /* 0x000000ffff027224 */ /* 0x000fe400078e0006 */
        /* <DEDUP_REMOVED lines=12> */
.L_x_1798:
[----:B------:R-:W-:Y:S05]  /*16a60*/  BRA.DIV ~URZ, `(.L_x_1744) ;  /* 0x000024e27f007947 */ /* 0x000fea000b800000 */
[----:B------:R3:W4:Y:S02]  /*16a70*/  SHFL.IDX PT, R0, R15, RZ, 0x181f ;  /* 0x00181fff0f007589 */ /* 0x00072400000e0000 */
.L_x_1799:
        /* <DEDUP_REMOVED lines=27> */
.L_x_1746:
[----:B------:R-:W-:Y:S05]  /*16c30*/  BSYNC B0 ;  /* 0x0000000000007941 */ /* 0x000fea0003800000 */
.L_x_1745:
[----:B------:R-:W-:Y:S05]  /*16c40*/  BRA.DIV ~URZ, `(.L_x_1747) ;  /* 0x000023627f007947 */ /* 0x000fea000b800000 */
[----:B--2---:R2:W1:Y:S04]  /*16c50*/  SHFL.IDX PT, R4, R12, 0x1, 0x181f ;  /* 0x00381f000c047f89 */ /* 0x00446800000e0000 */
[----:B----4-:R2:W4:Y:S02]  /*16c60*/  SHFL.IDX PT, R0, R15, 0x1, 0x181f ;  /* 0x00381f000f007f89 */ /* 0x01052400000e0000 */
.L_x_1800:
        /* <DEDUP_REMOVED lines=27> */
.L_x_1749:
[----:B------:R-:W-:Y:S05]  /*16e20*/  BSYNC B0 ;  /* 0x0000000000007941 */ /* 0x000fea0003800000 */
.L_x_1748:
[----:B------:R-:W-:Y:S05]  /*16e30*/  BRA.DIV ~URZ, `(.L_x_1750) ;  /* 0x000022327f007947 */ /* 0x000fea000b800000 */
[----:B-1----:R1:W2:Y:S02]  /*16e40*/  SHFL.IDX PT, R4, R12, 0x2, 0x181f ;  /* 0x00581f000c047f89 */ /* 0x0022a400000e0000 */
.L_x_1801:
[----:B------:R-:W-:Y:S05]  /*16e50*/  BRA.DIV ~URZ, `(.L_x_1751) ;  /* 0x000022827f007947 */ /* 0x000fea000b800000 */
[----:B----4-:R4:W1:Y:S02]  /*16e60*/  SHFL.IDX PT, R0, R15, 0x2, 0x181f ;  /* 0x00581f000f007f89 */ /* 0x01086400000e0000 */
.L_x_1802:
        /* <DEDUP_REMOVED lines=27> */
.L_x_1753:
[----:B------:R-:W-:Y:S05]  /*17020*/  BSYNC B0 ;  /* 0x0000000000007941 */ /* 0x000fea0003800000 */
.L_x_1752:
[----:B------:R-:W-:Y:S05]  /*17030*/  BRA.DIV ~URZ, `(.L_x_1754) ;  /* 0x000021027f007947 */ /* 0x000fea000b800000 */
[----:B--2---:R2:W3:Y:S04]  /*17040*/  SHFL.IDX PT, R4, R12, 0x3, 0x181f ;  /* 0x00781f000c047f89 */ /* 0x0044e800000e0000 */
[----:B-1----:R2:W1:Y:S02]  /*17050*/  SHFL.IDX PT, R0, R15, 0x3, 0x181f ;  /* 0x00781f000f007f89 */ /* 0x00246400000e0000 */
.L_x_1803:
[----:B------:R-:W-:-:S04]  /*17060*/  IADD3 R14, R14, 0x60, RZ ;  /* 0x000000600e0e7810 */ /* 0x000fc80007ffe0ff */
[----:B------:R-:W-:-:S13]  /*17070*/  ISETP.GE.AND P0, PT, R14, R13, PT ;  /* 0x0000000d0e00720c */ /* 0x000fda0003f06270 */
[----:B------:R-:W-:Y:S05]  /*17080*/  @P0 BRA `(.L_x_1734) ;  /* 0x0000017000000947 */ /* 0x000fea0003800000 */
[----:B------:R-:W5:Y:S04]  /*17090*/  LDL.64 R2, [R1] ;  /* 0x0000000001027983 */ /* 0x000f680000100a00 */
[----:B--2---:R-:W2:Y:S04]  /*170a0*/  LDL R17, [R1+0xc] ;  /* 0x00000c0001117983 */ /* 0x004ea80000100800 */
[----:B---34-:R-:W3:Y:S04]  /*170b0*/  LDL R15, [R1+0x8] ;  /* 0x00000800010f7983 */ /* 0x018ee80000100800 */
[----:B------:R-:W4:Y:S04]  /*170c0*/  LDL R5, [R1+0x10] ;  /* 0x0000100001057983 */ /* 0x000f280000100800 */
[----:B------:R-:W4:Y:S04]  /*170d0*/  LDL R18, [R1+0x24] ;  /* 0x0000240001127983 */ /* 0x000f280000100800 */
[----:B------:R-:W4:Y:S04]  /*170e0*/  LDL R16, [R1+0x20] ;  /* 0x0000200001107983 */ /* 0x000f280000100800 */
[----:B------:R-:W4:Y:S01]  /*170f0*/  LDL R12, [R1+0x1c] ;  /* 0x00001c00010c7983 */ /* 0x000f220000100800 */
[----:B-----5:R-:W-:-:S02]  /*17100*/  ISETP.GE.AND P3, PT, R2, c[0x0][0x3c8], PT ;  /* 0x0000f20002007a0c */ /* 0x020fc40003f66270 */
[----:B--2---:R-:W-:Y:S02]  /*17110*/  ISETP.GE.AND P2, PT, R17, c[0x0][0x3c8], PT ;  /* 0x0000f20011007a0c */ /* 0x004fe40003f46270 */
[----:B---3--:R-:W-:Y:S02]  /*17120*/  ISETP.GE.AND P1, PT, R15, c[0x0][0x3c8], PT ;  /* 0x0000f2000f007a0c */ /* 0x008fe40003f26270 */
[----:B----4-:R-:W-:-:S07]  /*17130*/  ISETP.GE.AND P0, PT, R5, c[0x0][0x3c8], PT ;  /* 0x0000f20005007a0c */ /* 0x010fce0003f06270 */
        /* <DEDUP_REMOVED lines=12> */
.L_x_1734:
[----:B------:R-:W-:Y:S05]  /*17200*/  BSYNC B1 ;  /* 0x0000000000017941 */ /* 0x000fea0003800000 */
.L_x_1718:
[----:B------:R-:W-:-:S13]  /*17210*/  ISETP.NE.AND P0, PT, RZ, UR5, PT ;  /* 0x00000005ff007c0c */ /* 0x000fda000bf05270 */
[----:B------:R-:W-:Y:S01]  /*17220*/  @P0 WARPSYNC 0xffffffff ;  /* 0xffffffff00000948 */ /* 0x000fe20003800000 */
[----:B------:R-:W-:Y:S06]  /*17230*/  @P0 BAR.SYNC.DEFER_BLOCKING 0x5, 0x100 ;  /* 0x0144000000000b1d */ /* 0x000fec0000010000 */
[----:B------:R-:W2:Y:S04]  /*17240*/  @P0 LDS.128 R244, [0x20100] ;  /* 0x02010000fff40984 */ /* 0x000ea80000000c00 */
[----:B------:R-:W-:Y:S06]  /*17250*/  @P0 BAR.ARV 0x4, 0x100 ;  /* 0x0104000000000b1d */ /* 0x000fec0000002000 */
[----:B------:R-:W-:Y:S05]  /*17260*/  @P0 BRA `(.L_x_1755) ;  /* 0x00000f6000000947 */ /* 0x000fea0003800000 */
[----:B-1--4-:R-:W1:Y:S01]  /*17270*/  S2R R0, SR_TID.X ;  /* 0x0000000000007919 */ /* 0x012e620000002100 */
[----:B------:R-:W-:Y:S01]  /*17280*/  IMAD.MOV.U32 R7, RZ, RZ, RZ ;  /* 0x000000ffff077224 */ /* 0x000fe200078e00ff */
[----:B-12---:R-:W-:-:S04]  /*17290*/  LOP3.LUT R14, R0, 0x1f, RZ, 0xc0, !PT ;  /* 0x0000001f000e7812 */ /* 0x006fc800078ec0ff */
[----:B------:R-:W-:Y:S01]  /*172a0*/  ISETP.NE.AND P6, PT, R14, 0x1f, PT ;  /* 0x0000001f0e00780c */ /* 0x000fe20003fc5270 */
[----:B------:R-:W-:Y:S10]  /*172b0*/  BRA.DIV ~URZ, `(.L_x_1756) ;  /* 0x00001f427f007947 */ /* 0x000ff4000b800000 */
[----:B------:R1:W2:Y:S02]  /*172c0*/  SHFL.IDX PT, R9, R114, RZ, 0x1f ;  /* 0x00001fff72097589 */ /* 0x0002a400000e0000 */
.L_x_1804:
[----:B------:R-:W-:Y:S05]  /*172d0*/  BRA.DIV ~URZ, `(.L_x_1757) ;  /* 0x00001f927f007947 */ /* 0x000fea000b800000 */
[----:B------:R4:W1:Y:S02]  /*172e0*/  SHFL.IDX PT, R8, R114, 0x1, 0x1f ;  /* 0x00201f0072087f89 */ /* 0x00086400000e0000 */
.L_x_1805:
[----:B------:R-:W-:Y:S02]  /*172f0*/  IMAD.IADD R0, R247, 0x1, R14 ;  /* 0x00000001f7007824 */ /* 0x000fe400078e020e */
[----:B---3--:R-:W-:-:S03]  /*17300*/  IMAD.MOV.U32 R6, RZ, RZ, RZ ;  /* 0x000000ffff067224 */ /* 0x008fc600078e00ff */
[----:B------:R-:W-:-:S13]  /*17310*/  ISETP.GE.OR P0, PT, R0, c[0x0][0x53c], !P6 ;  /* 0x00014f0000007a0c */ /* 0x000fda0007706670 */
[----:B------:R-:W-:Y:S01]  /*17320*/  @!P0 IMAD.MOV.U32 R2, RZ, RZ, 0x4 ;  /* 0x00000004ff028424 */ /* 0x000fe200078e00ff */
[----:B------:R-:W-:-:S03]  /*17330*/  @!P0 MOV R3, 0x4 ;  /* 0x0000000400038802 */ /* 0x000fc60000000f00 */
[----:B------:R-:W-:-:S04]  /*17340*/  @!P0 IMAD.WIDE R4, R0, R2, c[0x0][0x580] ;  /* 0x0001600000048625 */ /* 0x000fc800078e0202 */
[----:B------:R-:W-:Y:S01]  /*17350*/  @!P0 IMAD.WIDE R2, R0, R3, c[0x0][0x578] ;  /* 0x00015e0000028625 */ /* 0x000fe200078e0203 */
[----:B------:R-:W3:Y:S04]  /*17360*/  @!P0 LDG.E R6, [R4.64] ;  /* 0x0000000604068981 */ /* 0x000ee8000c1e1900 */
[----:B------:R-:W3:Y:S01]  /*17370*/  @!P0 LDG.E R7, [R2.64] ;  /* 0x0000000602078981 */ /* 0x000ee2000c1e1900 */
[C---:B------:R-:W-:Y:S02]  /*17380*/  ISETP.GE.U32.AND P4, PT, R14.reuse, 0x10, PT ;  /* 0x000000100e00780c */ /* 0x040fe40003f86070 */
[C---:B------:R-:W-:Y:S02]  /*17390*/  ISETP.GE.U32.AND P3, PT, R14.reuse, 0x8, PT ;  /* 0x000000080e00780c */ /* 0x040fe40003f66070 */
[----:B------:R-:W-:-:S02]  /*173a0*/  ISETP.GE.U32.AND P2, PT, R14, 0x4, PT ;  /* 0x000000040e00780c */ /* 0x000fc40003f46070 */
[C---:B------:R-:W-:Y:S02]  /*173b0*/  ISETP.GE.U32.AND P1, PT, R14.reuse, 0x2, PT ;  /* 0x000000020e00780c */ /* 0x040fe40003f26070 */
[----:B------:R-:W-:Y:S02]  /*173c0*/  ISETP.NE.AND P5, PT, R14, RZ, PT ;  /* 0x000000ff0e00720c */ /* 0x000fe40003fa5270 */
[----:B------:R-:W-:Y:S01]  /*173d0*/  MOV R13, RZ ;  /* 0x000000ff000d7202 */ /* 0x000fe20000000f00 */
[----:B---3--:R-:W-:Y:S01]  /*173e0*/  IMAD R0, R7, R6, RZ ;  /* 0x0000000607007224 */ /* 0x008fe200078e02ff */
[----:B------:R-:W-:Y:S07]  /*173f0*/  BRA.DIV ~URZ, `(.L_x_1758) ;  /* 0x00001ee27f007947 */ /* 0x000fee000b800000 */
[----:B------:R3:W4:Y:S02]  /*17400*/  SHFL.UP PT, R4, R0, 0x1, RZ ;  /* 0x0420000000047989 */ /* 0x00072400000e00ff */
.L_x_1806:
        /* <DEDUP_REMOVED lines=16> */
.L_x_1807:
[----:B----4-:R-:W-:Y:S01]  /*17510*/  IMAD R0, R0, c[0x0][0x538], RZ ;  /* 0x00014e0000007a24 */ /* 0x010fe200078e02ff */
[----:B------:R-:W-:Y:S04]  /*17520*/  BSSY B1, `(.L_x_1760) ;  /* 0x00000c5000017945 */ /* 0x000fe80003800000 */
[----:B-1----:R-:W-:-:S04]  /*17530*/  IADD3 R8, R0, R8, RZ ;  /* 0x0000000800087210 */ /* 0x002fc80007ffe0ff */
[----:B--2---:R-:W-:-:S13]  /*17540*/  ISETP.GT.AND P0, PT, R8, R9, PT ;  /* 0x000000090800720c */ /* 0x004fda0003f04270 */
[----:B------:R-:W-:Y:S05]  /*17550*/  @P0 BRA `(.L_x_1761) ;  /* 0x0000024000000947 */ /* 0x000fea0003800000 */
.L_x_1765:
        /* <DEDUP_REMOVED lines=9> */
[----:B---3--:R-:W-:-:S04]  /*175f0*/  @!P0 IMAD.WIDE R4, R0, R2, c[0x0][0x580] ;  /* 0x0001600000048625 */ /* 0x008fc800078e0202 */
[----:B------:R-:W-:Y:S01]  /*17600*/  @!P0 IMAD.WIDE R2, R0, R3, c[0x0][0x578] ;  /* 0x00015e0000028625 */ /* 0x000fe200078e0203 */
[----:B------:R-:W2:Y:S04]  /*17610*/  @!P0 LDG.E R6, [R4.64] ;  /* 0x0000000604068981 */ /* 0x000ea8000c1e1900 */
[----:B------:R-:W2:Y:S02]  /*17620*/  @!P0 LDG.E R7, [R2.64] ;  /* 0x0000000602078981 */ /* 0x000ea4000c1e1900 */
[----:B--2---:R-:W-:Y:S01]  /*17630*/  IMAD R0, R7, R6, RZ ;  /* 0x0000000607007224 */ /* 0x004fe200078e02ff */
[----:B------:R-:W-:Y:S05]  /*17640*/  BRA.DIV ~URZ, `(.L_x_1763) ;  /* 0x00001e727f007947 */ /* 0x000fea000b800000 */
[----:B------:R1:W2:Y:S02]  /*17650*/  SHFL.UP PT, R2, R0, 0x1, RZ ;  /* 0x0420000000027989 */ /* 0x0002a400000e00ff */
.L_x_1808:
        /* <DEDUP_REMOVED lines=16> */
.L_x_1809:
[----:B--2---:R-:W-:-:S05]  /*17760*/  IMAD R0, R0, c[0x0][0x538], RZ ;  /* 0x00014e0000007a24 */ /* 0x004fca00078e02ff */
[----:B------:R-:W-:-:S04]  /*17770*/  IADD3 R8, R0, R8, RZ ;  /* 0x0000000800087210 */ /* 0x000fc80007ffe0ff */
[----:B------:R-:W-:-:S13]  /*17780*/  ISETP.GT.AND P0, PT, R8, R9, PT ;  /* 0x000000090800720c */ /* 0x000fda0003f04270 */
[----:B-1----:R-:W-:Y:S05]  /*17790*/  @!P0 BRA `(.L_x_1765) ;  /* 0xfffffdc000008947 */ /* 0x002fea000383ffff */
.L_x_1761:
[----:B------:R-:W-:-:S05]  /*177a0*/  IADD3 R11, -R0, R8, RZ ;  /* 0x00000008000b7210 */ /* 0x000fca0007ffe1ff */
[----:B------:R-:W-:-:S05]  /*177b0*/  IMAD R0, R4, c[0x0][0x538], R11 ;  /* 0x00014e0004007a24 */ /* 0x000fca00078e020b */
[----:B------:R-:W-:Y:S01]  /*177c0*/  ISETP.GT.AND P0, PT, R0, R9, PT ;  /* 0x000000090000720c */ /* 0x000fe20003f04270 */
[----:B------:R-:W-:-:S12]  /*177d0*/  BRA.DIV ~URZ, `(.L_x_1766) ;  /* 0x00001ed27f007947 */ /* 0x000fd8000b800000 */
[----:B------:R-:W-:-:S04]  /*177e0*/  VOTE.ANY R12, PT, !P0 ;  /* 0x00000000000c7806 */ /* 0x000fc800040e0100 */
.L_x_1810:
[----:B------:R-:W1:Y:S02]  /*177f0*/  POPC R8, R12 ;  /* 0x0000000c00087309 */ /* 0x000e640000000000 */
[----:B-1----:R-:W-:Y:S01]  /*17800*/  IADD3 R247, R8, R247, RZ ;  /* 0x000000f708f77210 */ /* 0x002fe20007ffe0ff */
[----:B------:R-:W-:Y:S05]  /*17810*/  BRA.DIV ~URZ, `(.L_x_1767) ;  /* 0x00001ee27f007947 */ /* 0x000fea000b800000 */
[----:B------:R1:W2:Y:S04]  /*17820*/  SHFL.IDX PT, R10, R6, R8, 0x1f ;  /* 0x00001f08060a7589 */ /* 0x0002a800000e0000 */
[----:B------:R1:W4:Y:S02]  /*17830*/  SHFL.IDX PT, R7, R7, R8, 0x1f ;  /* 0x00001f0807077589 */ /* 0x00032400000e0000 */
.L_x_1811:
[----:B------:R-:W-:Y:S01]  /*17840*/  ISETP.NE.AND P0, PT, R12, RZ, PT ;  /* 0x000000ff0c00720c */ /* 0x000fe20003f05270 */
[----:B------:R-:W-:-:S12]  /*17850*/  BSSY B0, `(.L_x_1768) ;  /* 0x0000005000007945 */ /* 0x000fd80003800000 */
[----:B------:R-:W-:Y:S05]  /*17860*/  @!P0 BRA `(.L_x_1769) ;  /* 0x0000003000008947 */ /* 0x000fea0003800000 */
[----:B------:R-:W-:Y:S01]  /*17870*/  IADD3 R3, R8, -0x1, RZ ;  /* 0xffffffff08037810 */ /* 0x000fe20007ffe0ff */
[----:B------:R-:W-:Y:S05]  /*17880*/  BRA.DIV ~URZ, `(.L_x_1770) ;  /* 0x00001f427f007947 */ /* 0x000fea000b800000 */
[----:B------:R1:W3:Y:S02]  /*17890*/  SHFL.IDX PT, R13, R4, R3, 0x1f ;  /* 0x00001f03040d7589 */ /* 0x0002e400000e0000 */
.L_x_1769:
[----:B------:R-:W-:Y:S05]  /*178a0*/  BSYNC B0 ;  /* 0x0000000000007941 */ /* 0x000fea0003800000 */
.L_x_1768:
[----:B----4-:R-:W-:Y:S01]  /*178b0*/  ISETP.NE.AND P0, PT, R7, 0x1, PT ;  /* 0x000000010700780c */ /* 0x010fe20003f05270 */
[----:B---3--:R-:W-:Y:S01]  /*178c0*/  IMAD R244, R13, c[0x0][0x538], R11 ;  /* 0x00014e000df47a24 */ /* 0x008fe200078e020b */
[----:B------:R-:W-:Y:S04]  /*178d0*/  BSSY B0, `(.L_x_1771) ;  /* 0x0000082000007945 */ /* 0x000fe80003800000 */
[----:B-1----:R-:W-:-:S07]  /*178e0*/  IADD3 R8, -R244, R9, RZ ;  /* 0x00000009f4087210 */ /* 0x002fce0007ffe1ff */
[----:B------:R-:W-:Y:S05]  /*178f0*/  @!P0 BRA `(.L_x_1772) ;  /* 0x000003d000008947 */ /* 0x000fea0003800000 */
[-C--:B--2---:R-:W-:Y:S02]  /*17900*/  IABS R2, R10.reuse ;  /* 0x0000000a00027213 */ /* 0x084fe40000000000 */
[----:B------:R-:W-:Y:S02]  /*17910*/  IABS R9, R10 ;  /* 0x0000000a00097213 */ /* 0x000fe40000000000 */
[----:B------:R-:W1:Y:S08]  /*17920*/  I2F.RP R0, R2 ;  /* 0x0000000200007306 */ /* 0x000e700000209400 */
        /* <DEDUP_REMOVED lines=56> */
[----:B------:R-:W-:Y:S01]  /*17cb0*/  IMAD R246, R3, 0x10000, R0 ;  /* 0x0001000003f67824 */ /* 0x000fe200078e0200 */
[----:B------:R-:W-:Y:S05]  /*17cc0*/  BRA `(.L_x_1773) ;  /* 0x0000042000007947 */ /* 0x000fea0003800000 */
.L_x_1772:
        /* <DEDUP_REMOVED lines=39> */
[----:B------:R-:W-:Y:S02]  /*17f40*/  IABS R11, R0 ;  /* 0x00000000000b7213 */ /* 0x000fe40000000000 */
[----:B------:R-:W1:Y:S01]  /*17f50*/  I2F.RP R4, R3 ;  /* 0x0000000300047306 */ /* 0x000e620000209400 */
[----:B------:R-:W-:Y:S02]  /*17f60*/  MOV R7, R2 ;  /* 0x0000000200077202 */ /* 0x000fe40000000f00 */
[----:B------:R-:W-:-:S05]  /*17f70*/  IMAD.MOV R2, RZ, RZ, -R11 ;  /* 0x000000ffff027224 */ /* 0x000fca00078e0a0b */
[----:B-1----:R-:W1:Y:S02]  /*17f80*/  MUFU.RCP R4, R4 ;  /* 0x0000000400047308 */ /* 0x002e640000001000 */
[----:B-1----:R-:W-:-:S06]  /*17f90*/  IADD3 R4, R4, 0xffffffe, RZ ;  /* 0x0ffffffe04047810 */ /* 0x002fcc0007ffe0ff */
[----:B------:R-:W1:Y:S02]  /*17fa0*/  F2I.FTZ.U32.TRUNC.NTZ R5, R4 ;  /* 0x0000000400057305 */ /* 0x000e64000021f000 */
[----:B-1----:R-:W-:-:S04]  /*17fb0*/  IMAD.MOV R4, RZ, RZ, -R5 ;  /* 0x000000ffff047224 */ /* 0x002fc800078e0a05 */
[----:B------:R-:W-:Y:S02]  /*17fc0*/  IMAD R8, R4, R3, RZ ;  /* 0x0000000304087224 */ /* 0x000fe400078e02ff */
[----:B------:R-:W-:-:S04]  /*17fd0*/  IMAD.MOV.U32 R4, RZ, RZ, RZ ;  /* 0x000000ffff047224 */ /* 0x000fc800078e00ff */
[----:B------:R-:W-:-:S04]  /*17fe0*/  IMAD.HI.U32 R5, R5, R8, R4 ;  /* 0x0000000805057227 */ /* 0x000fc800078e0004 */
        /* <DEDUP_REMOVED lines=16> */
.L_x_1773:
[----:B------:R-:W-:Y:S05]  /*180f0*/  BSYNC B0 ;  /* 0x0000000000007941 */ /* 0x000fea0003800000 */
.L_x_1771:
[----:B------:R-:W-:-:S04]  /*18100*/  LOP3.LUT R2, RZ, R2, RZ, 0x33, !PT ;  /* 0x00000002ff027212 */ /* 0x000fc800078e33ff */
[----:B------:R-:W-:Y:S01]  /*18110*/  IADD3 R245, R2, R10, RZ ;  /* 0x0000000a02f57210 */ /* 0x000fe20007ffe0ff */
[----:B------:R-:W-:Y:S05]  /*18120*/  BRA `(.L_x_1774) ;  /* 0x0000004000007947 */ /* 0x000fea0003800000 */
.L_x_1762:
[----:B------:R-:W-:Y:S01]  /*18130*/  IMAD.MOV.U32 R244, RZ, RZ, R9 ;  /* 0x000000fffff47224 */ /* 0x000fe200078e0009 */
[----:B------:R-:W-:Y:S01]  /*18140*/  MOV R246, RZ ;  /* 0x000000ff00f67202 */ /* 0x000fe20000000f00 */
[----:B------:R-:W-:Y:S01]  /*18150*/  IMAD.MOV.U32 R245, RZ, RZ, RZ ;  /* 0x000000fffff57224 */ /* 0x000fe200078e00ff */
[----:B------:R-:W-:Y:S02]  /*18160*/  MOV R247, c[0x0][0x53c] ;  /* 0x00014f0000f77a02 */ /* 0x000fe40000000f00 */
.L_x_1774:
[----:B------:R-:W-:Y:S05]  /*18170*/  BSYNC B1 ;  /* 0x0000000000017941 */ /* 0x000fea0003800000 */
.L_x_1760:
[----:B------:R-:W-:Y:S01]  /*18180*/  WARPSYNC 0xffffffff ;  /* 0xffffffff00007948 */ /* 0x000fe20003800000 */
[----:B------:R-:W-:Y:S01]  /*18190*/  BAR.SYNC.DEFER_BLOCKING 0x4, 0x100 ;  /* 0x0104000000007b1d */ /* 0x000fe20000010000 */
[----:B------:R-:W-:-:S13]  /*181a0*/  ISETP.NE.AND P0, PT, R14, RZ, PT ;  /* 0x000000ff0e00720c */ /* 0x000fda0003f05270 */
[----:B------:R1:W-:Y:S04]  /*181b0*/  @!P0 STS.128 [0x20100], R244 ;  /* 0x020100f4ff008388 */ /* 0x0003e80000000c00 */
[----:B------:R-:W-:Y:S06]  /*181c0*/  BAR.ARV 0x5, 0x100 ;  /* 0x0144000000007b1d */ /* 0x000fec0000002000 */
.L_x_1755:
[----:B--2---:R-:W-:-:S13]  /*181d0*/  ISETP.GE.AND P0, PT, R247, c[0x0][0x53c], PT ;  /* 0x00014f00f7007a0c */ /* 0x004fda0003f06270 */
[----:B-1-34-:R-:W-:Y:S01]  /*181e0*/  @P0 CALL.REL.NOINC `(.L_x_1775) ;  /* 0x0000001000000944 */ /* 0x01afe20003c00000 */
[----:B------:R-:W-:Y:S05]  /*181f0*/  BRA `(.L_x_1776) ;  /* 0xfffe985000007947 */ /* 0x000fea000383ffff */
.L_x_1775:
[----:B------:R-:W-:Y:S05]  /*18200*/  EXIT ;  /* 0x000000000000794d */ /* 0x000fea0003800000 */
.L_x_1636:
[----:B------:R-:W-:Y:S01]  /*18210*/  IMAD.MOV.U32 R0, RZ, RZ, R5 ;  /* 0x000000ffff007224 */ /* 0x000fe200078e0005 */
[----:B------:R-:W-:Y:S02]  /*18220*/  MOV R2, 0x1 ;  /* 0x0000000100027802 */ /* 0x000fe40000000f00 */
[----:B------:R-:W-:Y:S02]  /*18230*/  MOV R3, 0x18250 ;  /* 0x0001825000037802 */ /* 0x000fe40000000f00 */
[----:B-1----:R-:W-:Y:S05]  /*18240*/  CALL.REL.NOINC `($__internal_36_$__cuda_sm70_shflsync_up_p) ;  /* 0x0000168000007944 */ /* 0x002fea0003c00000 */
[----:B------:R-:W-:Y:S01]  /*18250*/  MOV R0, R4 ;  /* 0x0000000400007202 */ /* 0x000fe20000000f00 */
[----:B------:R-:W-:Y:S05]  /*18260*/  BRA `(.L_x_1777) ;  /* 0xfffe81d000007947 */ /* 0x000fea000383ffff */
.L_x_1637:
[----:B------:R-:W-:Y:S01]  /*18270*/  IMAD.MOV.U32 R0, RZ, RZ, R5 ;  /* 0x000000ffff007224 */ /* 0x000fe200078e0005 */
[----:B------:R-:W-:Y:S02]  /*18280*/  MOV R2, 0x2 ;  /* 0x0000000200027802 */ /* 0x000fe40000000f00 */
[----:B------:R-:W-:Y:S02]  /*18290*/  MOV R3, 0x182b0 ;  /* 0x000182b000037802 */ /* 0x000fe40000000f00 */
[----:B-1----:R-:W-:Y:S05]  /*182a0*/  CALL.REL.NOINC `($__internal_36_$__cuda_sm70_shflsync_up_p) ;  /* 0x0000162000007944 */ /* 0x002fea0003c00000 */
[----:B------:R-:W-:Y:S01]  /*182b0*/  SEL R0, R4, RZ, P4 ;  /* 0x000000ff04007207 */ /* 0x000fe20002000000 */
[----:B------:R-:W-:Y:S01]  /*182c0*/  IMAD.MOV.U32 R2, RZ, RZ, 0x4 ;  /* 0x00000004ff027424 */ /* 0x000fe200078e00ff */
[----:B------:R-:W-:-:S03]  /*182d0*/  MOV R3, 0x18300 ;  /* 0x0001830000037802 */ /* 0x000fc60000000f00 */
[----:B------:R-:W-:Y:S02]  /*182e0*/  IMAD.IADD R0, R5, 0x1, R0 ;  /* 0x0000000105007824 */ /* 0x000fe400078e0200 */
[----:B------:R-:W-:Y:S05]  /*182f0*/  CALL.REL.NOINC `($__internal_36_$__cuda_sm70_shflsync_up_p) ;  /* 0x000015d000007944 */ /* 0x000fea0003c00000 */
        /* <DEDUP_REMOVED lines=13> */
[----:B------:R-:W-:Y:S01]  /*183d0*/  IMAD.IADD R4, R0, 0x1, R4 ;  /* 0x0000000100047824 */ /* 0x000fe200078e0204 */
[----:B------:R-:W-:-:S03]  /*183e0*/  MOV R0, 0x1f ;  /* 0x0000001f00007802 */ /* 0x000fc60000000f00 */
[----:B------:R-:W-:Y:S02]  /*183f0*/  IMAD.MOV.U32 R5, RZ, RZ, R4 ;  /* 0x000000ffff057224 */ /* 0x000fe400078e0004 */
[----:B------:R-:W-:Y:S05]  /*18400*/  CALL.REL.NOINC `($__internal_35_$__cuda_sm70_shflsync_idx_p) ;  /* 0x0000147000007944 */ /* 0x000fea0003c00000 */
[----:B------:R-:W-:Y:S05]  /*18410*/  BRA `(.L_x_1778) ;  /* 0xfffe812000007947 */ /* 0x000fea000383ffff */
.L_x_1639:
[----:B------:R-:W-:Y:S02]  /*18420*/  SEL R0, RZ, 0x1, P0 ;  /* 0x00000001ff007807 */ /* 0x000fe40000000000 */
[----:B------:R-:W-:Y:S02]  /*18430*/  MOV R2, 0x18450 ;  /* 0x0001845000027802 */ /* 0x000fe40000000f00 */
[----:B-1----:R-:W-:Y:S05]  /*18440*/  CALL.REL.NOINC `($__internal_37_$__cuda_sm70_votesync_ballot) ;  /* 0x000014f000007944 */ /* 0x002fea0003c00000 */
[----:B------:R-:W-:Y:S01]  /*18450*/  MOV R10, R0 ;  /* 0x00000000000a7202 */ /* 0x000fe20000000f00 */
[----:B------:R-:W-:Y:S05]  /*18460*/  BRA `(.L_x_1779) ;  /* 0xfffe816000007947 */ /* 0x000fea000383ffff */
.L_x_1640:
[----:B------:R-:W-:Y:S01]  /*18470*/  IMAD.MOV.U32 R5, RZ, RZ, R9 ;  /* 0x000000ffff057224 */ /* 0x000fe200078e0009 */
[----:B------:R-:W-:Y:S01]  /*18480*/  MOV R3, R7 ;  /* 0x0000000700037202 */ /* 0x000fe20000000f00 */
[----:B------:R-:W-:Y:S01]  /*18490*/  IMAD.MOV.U32 R0, RZ, RZ, 0x1f ;  /* 0x0000001fff007424 */ /* 0x000fe200078e00ff */
[----:B------:R-:W-:Y:S02]  /*184a0*/  MOV R2, 0x184c0 ;  /* 0x000184c000027802 */ /* 0x000fe40000000f00 */
[----:B------:R-:W-:Y:S05]  /*184b0*/  CALL.REL.NOINC `($__internal_35_$__cuda_sm70_shflsync_idx_p) ;  /* 0x000013c000007944 */ /* 0x000fea0003c00000 */
[----:B------:R-:W-:Y:S01]  /*184c0*/  IMAD.MOV.U32 R245, RZ, RZ, R0 ;  /* 0x000000fffff57224 */ /* 0x000fe200078e0000 */
[----:B------:R-:W-:Y:S01]  /*184d0*/  MOV R5, R8 ;  /* 0x0000000800057202 */ /* 0x000fe20000000f00 */
[----:B------:R-:W-:Y:S01]  /*184e0*/  IMAD.MOV.U32 R6, RZ, RZ, RZ ;  /* 0x000000ffff067224 */ /* 0x000fe200078e00ff */
[----:B------:R-:W-:Y:S01]  /*184f0*/  MOV R3, R7 ;  /* 0x0000000700037202 */ /* 0x000fe20000000f00 */
[----:B------:R-:W-:Y:S01]  /*18500*/  IMAD.MOV.U32 R0, RZ, RZ, 0x1f ;  /* 0x0000001fff007424 */ /* 0x000fe200078e00ff */
[----:B------:R-:W-:-:S02]  /*18510*/  MOV R2, 0x18530 ;  /* 0x0001853000027802 */ /* 0x000fc40000000f00 */
[----:B------:R-:W-:Y:S05]  /*18520*/  CALL.REL.NOINC `($__internal_35_$__cuda_sm70_shflsync_idx_p) ;  /* 0x0000135000007944 */ /* 0x000fea0003c00000 */
[----:B------:R-:W-:Y:S01]  /*18530*/  MOV R9, R0 ;  /* 0x0000000000097202 */ /* 0x000fe20000000f00 */
[----:B------:R-:W-:Y:S05]  /*18540*/  BRA `(.L_x_1780) ;  /* 0xfffe80e000007947 */ /* 0x000fea000383ffff */
.L_x_1643:
[----:B------:R-:W-:Y:S01]  /*18550*/  IMAD.MOV.U32 R5, RZ, RZ, R4 ;  /* 0x000000ffff057224 */ /* 0x000fe200078e0004 */
[----:B------:R-:W-:-:S02]  /*18560*/  MOV R0, 0x1f ;  /* 0x0000001f00007802 */ /* 0x000fc40000000f00 */
[----:B------:R-:W-:Y:S02]  /*18570*/  MOV R2, 0x18590 ;  /* 0x0001859000027802 */ /* 0x000fe40000000f00 */
[----:B-123--:R-:W-:Y:S05]  /*18580*/  CALL.REL.NOINC `($__internal_35_$__cuda_sm70_shflsync_idx_p) ;  /* 0x000012f000007944 */ /* 0x00efea0003c00000 */
[----:B------:R-:W-:Y:S01]  /*18590*/  MOV R6, R0 ;  /* 0x0000000000067202 */ /* 0x000fe20000000f00 */
[----:B------:R-:W-:Y:S05]  /*185a0*/  BRA `(.L_x_1642) ;  /* 0xfffe80e000007947 */ /* 0x000fea000383ffff */
.L_x_1662:
[----:B------:R-:W-:Y:S01]  /*185b0*/  IMAD.MOV.U32 R5, RZ, RZ, R14 ;  /* 0x000000ffff057224 */ /* 0x000fe200078e000e */
[----:B------:R-:W-:Y:S01]  /*185c0*/  MOV R3, RZ ;  /* 0x000000ff00037202 */ /* 0x000fe20000000f00 */
[----:B------:R-:W-:Y:S01]  /*185d0*/  IMAD.MOV.U32 R0, RZ, RZ, 0x181f ;  /* 0x0000181fff007424 */ /* 0x000fe200078e00ff */
[----:B------:R-:W-:Y:S02]  /*185e0*/  MOV R2, 0x18600 ;  /* 0x0001860000027802 */ /* 0x000fe40000000f00 */
[----:B------:R-:W-:Y:S05]  /*185f0*/  CALL.REL.NOINC `($__internal_35_$__cuda_sm70_shflsync_idx_p) ;  /* 0x0000128000007944 */ /* 0x000fea0003c00000 */
[----:B------:R-:W-:Y:S01]  /*18600*/  MOV R4, R0 ;  /* 0x0000000000047202 */ /* 0x000fe20000000f00 */
[----:B------:R-:W-:Y:S05]  /*18610*/  BRA `(.L_x_1781) ;  /* 0xfffea8a000007947 */ /* 0x000fea000383ffff */
.L_x_1663:
[----:B------:R-:W-:Y:S01]  /*18620*/  IMAD.MOV.U32 R5, RZ, RZ, R15 ;  /* 0x000000ffff057224 */ /* 0x000fe200078e000f */
[----:B------:R-:W-:Y:S01]  /*18630*/  MOV R3, RZ ;  /* 0x000000ff00037202 */ /* 0x000fe20000000f00 */
[----:B------:R-:W-:Y:S01]  /*18640*/  IMAD.MOV.U32 R0, RZ, RZ, 0x181f ;  /* 0x0000181fff007424 */ /* 0x000fe200078e00ff */
[----:B------:R-:W-:Y:S02]  /*18650*/  MOV R2, 0x18670 ;  /* 0x0001867000027802 */ /* 0x000fe40000000f00 */
[----:B-12---:R-:W-:Y:S05]  /*18660*/  CALL.REL.NOINC `($__internal_35_$__cuda_sm70_shflsync_idx_p) ;  /* 0x0000121000007944 */ /* 0x006fea0003c00000 */
[----:B------:R-:W-:Y:S05]  /*18670*/  BRA `(.L_x_1782) ;  /* 0xfffea86000007947 */ /* 0x000fea000383ffff */
.L_x_1666:
[----:B------:R-:W-:Y:S01]  /*18680*/  IMAD.MOV.U32 R5, RZ, RZ, R14 ;  /* 0x000000ffff057224 */ /* 0x000fe200078e000e */
[----:B---3--:R-:W-:Y:S01]  /*18690*/  MOV R3, 0x1 ;  /* 0x0000000100037802 */ /* 0x008fe20000000f00 */
[----:B----4-:R-:W-:Y:S01]  /*186a0*/  IMAD.MOV.U32 R0, RZ, RZ, 0x181f ;  /* 0x0000181fff007424 */ /* 0x010fe200078e00ff */
[----:B------:R-:W-:-:S02]  /*186b0*/  MOV R2, 0x186d0 ;  /* 0x000186d000027802 */ /* 0x000fc40000000f00 */
[----:B-12---:R-:W-:Y:S05]  /*186c0*/  CALL.REL.NOINC `($__internal_35_$__cuda_sm70_shflsync_idx_p) ;  /* 0x000011b000007944 */ /* 0x006fea0003c00000 */
[----:B------:R-:W-:Y:S01]  /*186d0*/  IMAD.MOV.U32 R4, RZ, RZ, R0 ;  /* 0x000000ffff047224 */ /* 0x000fe200078e0000 */
[----:B------:R-:W-:Y:S01]  /*186e0*/  MOV R3, 0x1 ;  /* 0x0000000100037802 */ /* 0x000fe20000000f00 */
[----:B------:R-:W-:Y:S01]  /*186f0*/  IMAD.MOV.U32 R5, RZ, RZ, R15 ;  /* 0x000000ffff057224 */ /* 0x000fe200078e000f */
[----:B------:R-:W-:-:S02]  /*18700*/  MOV R0, 0x181f ;  /* 0x0000181f00007802 */ /* 0x000fc40000000f00 */
[----:B------:R-:W-:Y:S02]  /*18710*/  MOV R2, 0x18730 ;  /* 0x0001873000027802 */ /* 0x000fe40000000f00 */
[----:B------:R-:W-:Y:S05]  /*18720*/  CALL.REL.NOINC `($__internal_35_$__cuda_sm70_shflsync_idx_p) ;  /* 0x0000115000007944 */ /* 0x000fea0003c00000 */
[----:B------:R-:W-:Y:S05]  /*18730*/  BRA `(.L_x_1783) ;  /* 0xfffea9d000007947 */ /* 0x000fea000383ffff */
.L_x_1669:
[----:B------:R-:W-:Y:S01]  /*18740*/  IMAD.MOV.U32 R5, RZ, RZ, R14 ;  /* 0x000000ffff057224 */ /* 0x000fe200078e000e */
[----:B-1----:R-:W-:Y:S01]  /*18750*/  MOV R3, 0x2 ;  /* 0x0000000200037802 */ /* 0x002fe20000000f00 */
[----:B----4-:R-:W-:Y:S01]  /*18760*/  IMAD.MOV.U32 R0, RZ, RZ, 0x181f ;  /* 0x0000181fff007424 */ /* 0x010fe200078e00ff */
[----:B------:R-:W-:Y:S02]  /*18770*/  MOV R2, 0x18790 ;  /* 0x0001879000027802 */ /* 0x000fe40000000f00 */
[----:B--2---:R-:W-:Y:S05]  /*18780*/  CALL.REL.NOINC `($__internal_35_$__cuda_sm70_shflsync_idx_p) ;  /* 0x000010f000007944 */ /* 0x004fea0003c00000 */
[----:B------:R-:W-:Y:S01]  /*18790*/  MOV R4, R0 ;  /* 0x0000000000047202 */ /* 0x000fe20000000f00 */
[----:B------:R-:W-:Y:S05]  /*187a0*/  BRA `(.L_x_1784) ;  /* 0xfffeab8000007947 */ /* 0x000fea000383ffff */
.L_x_1670:
[----:B------:R-:W-:Y:S01]  /*187b0*/  IMAD.MOV.U32 R5, RZ, RZ, R15 ;  /* 0x000000ffff057224 */ /* 0x000fe200078e000f */
[----:B------:R-:W-:Y:S01]  /*187c0*/  MOV R3, 0x2 ;  /* 0x0000000200037802 */ /* 0x000fe20000000f00 */
[----:B----4-:R-:W-:Y:S01]  /*187d0*/  IMAD.MOV.U32 R0, RZ, RZ, 0x181f ;  /* 0x0000181fff007424 */ /* 0x010fe200078e00ff */
[----:B------:R-:W-:Y:S02]  /*187e0*/  MOV R2, 0x18800 ;  /* 0x0001880000027802 */ /* 0x000fe40000000f00 */
[----:B-123--:R-:W-:Y:S05]  /*187f0*/  CALL.REL.NOINC `($__internal_35_$__cuda_sm70_shflsync_idx_p) ;  /* 0x0000108000007944 */ /* 0x00efea0003c00000 */
[----:B------:R-:W-:Y:S05]  /*18800*/  BRA `(.L_x_1785) ;  /* 0xfffeab4000007947 */ /* 0x000fea000383ffff */
.L_x_1673:
[----:B------:R-:W-:Y:S01]  /*18810*/  IMAD.MOV.U32 R5, RZ, RZ, R14 ;  /* 0x000000ffff057224 */ /* 0x000fe200078e000e */
[----:B-1----:R-:W-:Y:S01]  /*18820*/  MOV R3, 0x3 ;  /* 0x0000000300037802 */ /* 0x002fe20000000f00 */
[----:B------:R-:W-:Y:S01]  /*18830*/  IMAD.MOV.U32 R0, RZ, RZ, 0x181f ;  /* 0x0000181fff007424 */ /* 0x000fe200078e00ff */
[----:B------:R-:W-:-:S02]  /*18840*/  MOV R2, 0x18860 ;  /* 0x0001886000027802 */ /* 0x000fc40000000f00 */
[----:B--234-:R-:W-:Y:S05]  /*18850*/  CALL.REL.NOINC `($__internal_35_$__cuda_sm70_shflsync_idx_p) ;  /* 0x0000102000007944 */ /* 0x01cfea0003c00000 */
[----:B------:R-:W-:Y:S01]  /*18860*/  IMAD.MOV.U32 R4, RZ, RZ, R0 ;  /* 0x000000ffff047224 */ /* 0x000fe200078e0000 */
[----:B------:R-:W-:Y:S01]  /*18870*/  MOV R3, 0x3 ;  /* 0x0000000300037802 */ /* 0x000fe20000000f00 */
[----:B------:R-:W-:Y:S01]  /*18880*/  IMAD.MOV.U32 R5, RZ, RZ, R15 ;  /* 0x000000ffff057224 */ /* 0x000fe200078e000f */
[----:B------:R-:W-:-:S02]  /*18890*/  MOV R0, 0x181f ;  /* 0x0000181f00007802 */ /* 0x000fc40000000f00 */
[----:B------:R-:W-:Y:S02]  /*188a0*/  MOV R2, 0x188c0 ;  /* 0x000188c000027802 */ /* 0x000fe40000000f00 */
[----:B------:R-:W-:Y:S05]  /*188b0*/  CALL.REL.NOINC `($__internal_35_$__cuda_sm70_shflsync_idx_p) ;  /* 0x00000fc000007944 */ /* 0x000fea0003c00000 */
[----:B------:R-:W-:Y:S05]  /*188c0*/  BRA `(.L_x_1786) ;  /* 0xfffeacb000007947 */ /* 0x000fea000383ffff */
.L_x_1714:
[----:B------:R-:W-:Y:S01]  /*188d0*/  IMAD.MOV.U32 R2, RZ, RZ, R237 ;  /* 0x000000ffff027224 */ /* 0x000fe200078e00ed */
[----:B------:R-:W-:Y:S02]  /*188e0*/  MOV R5, 0x2 ;  /* 0x0000000200057802 */ /* 0x000fe40000000f00 */
[----:B------:R-:W-:Y:S02]  /*188f0*/  MOV R3, 0x18910 ;  /* 0x0001891000037802 */ /* 0x000fe40000000f00 */
[----:B------:R-:W-:Y:S05]  /*18900*/  CALL.REL.NOINC `($__internal_34_$__cuda_sm70_shflsync_bfly_p) ;  /* 0x00000f2000007944 */ /* 0x000fea0003c00000 */
[----:B------:R-:W-:Y:S01]  /*18910*/  MOV R0, R5 ;  /* 0x0000000500007202 */ /* 0x000fe20000000f00 */
[----:B------:R-:W-:Y:S05]  /*18920*/  BRA `(.L_x_1787) ;  /* 0xffff991000007947 */ /* 0x000fea000383ffff */
.L_x_1715:
[----:B------:R-:W-:Y:S01]  /*18930*/  IMAD.MOV.U32 R2, RZ, RZ, R0 ;  /* 0x000000ffff027224 */ /* 0x000fe200078e0000 */
[----:B------:R-:W-:Y:S02]  /*18940*/  MOV R5, 0x1 ;  /* 0x0000000100057802 */ /* 0x000fe40000000f00 */
[----:B------:R-:W-:Y:S02]  /*18950*/  MOV R3, 0x18970 ;  /* 0x0001897000037802 */ /* 0x000fe40000000f00 */
[----:B-1----:R-:W-:Y:S05]  /*18960*/  CALL.REL.NOINC `($__internal_34_$__cuda_sm70_shflsync_bfly_p) ;  /* 0x00000ec000007944 */ /* 0x002fea0003c00000 */
[----:B------:R-:W-:Y:S01]  /*18970*/  FADD.FTZ R0, R0, R5 ;  /* 0x0000000500007221 */ /* 0x000fe20000010000 */
[----:B------:R-:W-:Y:S02]  /*18980*/  MOV R2, R239 ;  /* 0x000000ef00027202 */ /* 0x000fe40000000f00 */
[----:B------:R-:W-:-:S02]  /*18990*/  MOV R5, 0x2 ;  /* 0x0000000200057802 */ /* 0x000fc40000000f00 */
[----:B------:R-:W-:Y:S02]  /*189a0*/  MOV R3, 0x189c0 ;  /* 0x000189c000037802 */ /* 0x000fe40000000f00 */
[----:B------:R-:W-:Y:S05]  /*189b0*/  CALL.REL.NOINC `($__internal_34_$__cuda_sm70_shflsync_bfly_p) ;  /* 0x00000e7000007944 */ /* 0x000fea0003c00000 */
[----:B------:R-:W-:Y:S01]  /*189c0*/  FADD.FTZ R4, R239, R5 ;  /* 0x00000005ef047221 */ /* 0x000fe20000010000 */
[----:B------:R-:W-:Y:S02]  /*189d0*/  MOV R5, 0x1 ;  /* 0x0000000100057802 */ /* 0x000fe40000000f00 */
[----:B------:R-:W-:Y:S02]  /*189e0*/  MOV R3, 0x18a10 ;  /* 0x00018a1000037802 */ /* 0x000fe40000000f00 */
[----:B------:R-:W-:Y:S02]  /*189f0*/  MOV R2, R4 ;  /* 0x0000000400027202 */ /* 0x000fe40000000f00 */
[----:B------:R-:W-:Y:S05]  /*18a00*/  CALL.REL.NOINC `($__internal_34_$__cuda_sm70_shflsync_bfly_p) ;  /* 0x00000e2000007944 */ /* 0x000fea0003c00000 */
[----:B------:R-:W-:Y:S01]  /*18a10*/  MOV R3, R5 ;  /* 0x0000000500037202 */ /* 0x000fe20000000f00 */
[----:B------:R-:W-:Y:S05]  /*18a20*/  BRA `(.L_x_1788) ;  /* 0xffff988000007947 */ /* 0x000fea000383ffff */
.L_x_1722:
[----:B-1-34-:R-:W-:Y:S01]  /*18a30*/  IMAD.MOV.U32 R5, RZ, RZ, R14 ;  /* 0x000000ffff057224 */ /* 0x01afe200078e000e */
[----:B------:R-:W-:Y:S01]  /*18a40*/  MOV R3, RZ ;  /* 0x000000ff00037202 */ /* 0x000fe20000000f00 */
[----:B------:R-:W-:Y:S01]  /*18a50*/  IMAD.MOV.U32 R0, RZ, RZ, 0x181f ;  /* 0x0000181fff007424 */ /* 0x000fe200078e00ff */
[----:B------:R-:W-:Y:S02]  /*18a60*/  MOV R2, 0x18a80 ;  /* 0x00018a8000027802 */ /* 0x000fe40000000f00 */
[----:B------:R-:W-:Y:S05]  /*18a70*/  CALL.REL.NOINC `($__internal_35_$__cuda_sm70_shflsync_idx_p) ;  /* 0x00000e0000007944 */ /* 0x000fea0003c00000 */
[----:B------:R-:W-:Y:S01]  /*18a80*/  MOV R6, R0 ;  /* 0x0000000000067202 */ /* 0x000fe20000000f00 */
[----:B------:R-:W-:Y:S05]  /*18a90*/  BRA `(.L_x_1789) ;  /* 0xffffb4b000007947 */ /* 0x000fea000383ffff */
.L_x_1723:
[----:B------:R-:W-:Y:S01]  /*18aa0*/  IMAD.MOV.U32 R5, RZ, RZ, R15 ;  /* 0x000000ffff057224 */ /* 0x000fe200078e000f */
[----:B------:R-:W-:Y:S01]  /*18ab0*/  MOV R3, RZ ;  /* 0x000000ff00037202 */ /* 0x000fe20000000f00 */
[----:B------:R-:W-:Y:S01]  /*18ac0*/  IMAD.MOV.U32 R0, RZ, RZ, 0x181f ;  /* 0x0000181fff007424 */ /* 0x000fe200078e00ff */
[----:B------:R-:W-:-:S02]  /*18ad0*/  MOV R2, 0x18af0 ;  /* 0x00018af000027802 */ /* 0x000fc40000000f00 */
[----:B-12---:R-:W-:Y:S05]  /*18ae0*/  CALL.REL.NOINC `($__internal_35_$__cuda_sm70_shflsync_idx_p) ;  /* 0x00000d9000007944 */ /* 0x006fea0003c00000 */
[----:B------:R-:W-:Y:S05]  /*18af0*/  BRA `(.L_x_1790) ;  /* 0xffffb47000007947 */ /* 0x000fea000383ffff */
.L_x_1726:
[----:B------:R-:W-:Y:S01]  /*18b00*/  IMAD.MOV.U32 R5, RZ, RZ, R14 ;  /* 0x000000ffff057224 */ /* 0x000fe200078e000e */
[----:B--2---:R-:W-:Y:S01]  /*18b10*/  MOV R3, 0x1 ;  /* 0x0000000100037802 */ /* 0x004fe20000000f00 */
[----:B----4-:R-:W-:Y:S01]  /*18b20*/  IMAD.MOV.U32 R0, RZ, RZ, 0x181f ;  /* 0x0000181fff007424 */ /* 0x010fe200078e00ff */
[----:B------:R-:W-:-:S02]  /*18b30*/  MOV R2, 0x18b50 ;  /* 0x00018b5000027802 */ /* 0x000fc40000000f00 */
[----:B-1-3--:R-:W-:Y:S05]  /*18b40*/  CALL.REL.NOINC `($__internal_35_$__cuda_sm70_shflsync_idx_p) ;  /* 0x00000d3000007944 */ /* 0x00afea0003c00000 */
[----:B------:R-:W-:Y:S01]  /*18b50*/  IMAD.MOV.U32 R6, RZ, RZ, R0 ;  /* 0x000000ffff067224 */ /* 0x000fe200078e0000 */
[----:B------:R-:W-:Y:S01]  /*18b60*/  MOV R3, 0x1 ;  /* 0x0000000100037802 */ /* 0x000fe20000000f00 */
[----:B------:R-:W-:Y:S01]  /*18b70*/  IMAD.MOV.U32 R5, RZ, RZ, R15 ;  /* 0x000000ffff057224 */ /* 0x000fe200078e000f */
[----:B------:R-:W-:-:S02]  /*18b80*/  MOV R0, 0x181f ;  /* 0x0000181f00007802 */ /* 0x000fc40000000f00 */
[----:B------:R-:W-:Y:S02]  /*18b90*/  MOV R2, 0x18bb0 ;  /* 0x00018bb000027802 */ /* 0x000fe40000000f00 */
[----:B------:R-:W-:Y:S05]  /*18ba0*/  CALL.REL.NOINC `($__internal_35_$__cuda_sm70_shflsync_idx_p) ;  /* 0x00000cd000007944 */ /* 0x000fea0003c00000 */
[----:B------:R-:W-:Y:S05]  /*18bb0*/  BRA `(.L_x_1791) ;  /* 0xffffb59000007947 */ /* 0x000fea000383ffff */
.L_x_1729:
[----:B------:R-:W-:Y:S01]  /*18bc0*/  IMAD.MOV.U32 R5, RZ, RZ, R14 ;  /* 0x000000ffff057224 */ /* 0x000fe200078e000e */
[----:B-1----:R-:W-:Y:S01]  /*18bd0*/  MOV R3, 0x2 ;  /* 0x0000000200037802 */ /* 0x002fe20000000f00 */
[----:B----4-:R-:W-:Y:S01]  /*18be0*/  IMAD.MOV.U32 R0, RZ, RZ, 0x181f ;  /* 0x0000181fff007424 */ /* 0x010fe200078e00ff */
[----:B------:R-:W-:Y:S02]  /*18bf0*/  MOV R2, 0x18c10 ;  /* 0x00018c1000027802 */ /* 0x000fe40000000f00 */
[----:B--23--:R-:W-:Y:S05]  /*18c00*/  CALL.REL.NOINC `($__internal_35_$__cuda_sm70_shflsync_idx_p) ;  /* 0x00000c7000007944 */ /* 0x00cfea0003c00000 */
[----:B------:R-:W-:Y:S01]  /*18c10*/  MOV R6, R0 ;  /* 0x0000000000067202 */ /* 0x000fe20000000f00 */
[----:B------:R-:W-:Y:S05]  /*18c20*/  BRA `(.L_x_1792) ;  /* 0xffffb70000007947 */ /* 0x000fea000383ffff */
.L_x_1730:
[----:B------:R-:W-:Y:S01]  /*18c30*/  IMAD.MOV.U32 R5, RZ, RZ, R15 ;  /* 0x000000ffff057224 */ /* 0x000fe200078e000f */
[----:B------:R-:W-:Y:S01]  /*18c40*/  MOV R3, 0x2 ;  /* 0x0000000200037802 */ /* 0x000fe20000000f00 */
[----:B----4-:R-:W-:Y:S01]  /*18c50*/  IMAD.MOV.U32 R0, RZ, RZ, 0x181f ;  /* 0x0000181fff007424 */ /* 0x010fe200078e00ff */
[----:B------:R-:W-:Y:S02]  /*18c60*/  MOV R2, 0x18c80 ;  /* 0x00018c8000027802 */ /* 0x000fe40000000f00 */
[----:B-123--:R-:W-:Y:S05]  /*18c70*/  CALL.REL.NOINC `($__internal_35_$__cuda_sm70_shflsync_idx_p) ;  /* 0x00000c0000007944 */ /* 0x00efea0003c00000 */
[----:B------:R-:W-:Y:S05]  /*18c80*/  BRA `(.L_x_1793) ;  /* 0xffffb6c000007947 */ /* 0x000fea000383ffff */
.L_x_1733:
        /* <DEDUP_REMOVED lines=12> */
.L_x_1735:
[----:B------:R-:W-:Y:S01]  /*18d50*/  IMAD.MOV.U32 R5, RZ, RZ, R18 ;  /* 0x000000ffff057224 */ /* 0x000fe200078e0012 */
[----:B------:R-:W-:Y:S01]  /*18d60*/  MOV R3, RZ ;  /* 0x000000ff00037202 */ /* 0x000fe20000000f00 */
[----:B------:R-:W-:Y:S01]  /*18d70*/  IMAD.MOV.U32 R0, RZ, RZ, 0x1c1f ;  /* 0x00001c1fff007424 */ /* 0x000fe200078e00ff */
[----:B------:R-:W-:Y:S02]  /*18d80*/  MOV R2, 0x18da0 ;  /* 0x00018da000027802 */ /* 0x000fe40000000f00 */
[----:B------:R-:W-:Y:S05]  /*18d90*/  CALL.REL.NOINC `($__internal_35_$__cuda_sm70_shflsync_idx_p) ;  /* 0x00000ae000007944 */ /* 0x000fea0003c00000 */
[----:B------:R-:W-:Y:S01]  /*18da0*/  MOV R4, R0 ;  /* 0x0000000000047202 */ /* 0x000fe20000000f00 */
[----:B------:R-:W-:Y:S05]  /*18db0*/  BRA `(.L_x_1795) ;  /* 0xffffbb6000007947 */ /* 0x000fea000383ffff */
.L_x_1736:
[----:B------:R-:W-:Y:S01]  /*18dc0*/  IMAD.MOV.U32 R5, RZ, RZ, R19 ;  /* 0x000000ffff057224 */ /* 0x000fe200078e0013 */
[----:B------:R-:W-:Y:S01]  /*18dd0*/  MOV R3, RZ ;  /* 0x000000ff00037202 */ /* 0x000fe20000000f00 */
[----:B------:R-:W-:Y:S01]  /*18de0*/  IMAD.MOV.U32 R0, RZ, RZ, 0x1c1f ;  /* 0x00001c1fff007424 */ /* 0x000fe200078e00ff */
[----:B------:R-:W-:Y:S02]  /*18df0*/  MOV R2, 0x18e10 ;  /* 0x00018e1000027802 */ /* 0x000fe40000000f00 */
[----:B-12---:R-:W-:Y:S05]  /*18e00*/  CALL.REL.NOINC `($__internal_35_$__cuda_sm70_shflsync_idx_p) ;  /* 0x00000a7000007944 */ /* 0x006fea0003c00000 */
[----:B------:R-:W-:Y:S05]  /*18e10*/  BRA `(.L_x_1796) ;  /* 0xffffbb2000007947 */ /* 0x000fea000383ffff */
.L_x_1739:
[----:B------:R-:W-:Y:S01]  /*18e20*/  IMAD.MOV.U32 R5, RZ, RZ, R18 ;  /* 0x000000ffff057224 */ /* 0x000fe200078e0012 */
[----:B-1----:R-:W-:Y:S01]  /*18e30*/  MOV R3, 0x1 ;  /* 0x0000000100037802 */ /* 0x002fe20000000f00 */
[----:B----4-:R-:W-:Y:S01]  /*18e40*/  IMAD.MOV.U32 R0, RZ, RZ, 0x1c1f ;  /* 0x00001c1fff007424 */ /* 0x010fe200078e00ff */
[----:B------:R-:W-:-:S02]  /*18e50*/  MOV R2, 0x18e70 ;  /* 0x00018e7000027802 */ /* 0x000fc40000000f00 */
[----:B--23--:R-:W-:Y:S05]  /*18e60*/  CALL.REL.NOINC `($__internal_35_$__cuda_sm70_shflsync_idx_p) ;  /* 0x00000a1000007944 */ /* 0x00cfea0003c00000 */
[----:B------:R-:W-:Y:S01]  /*18e70*/  IMAD.MOV.U32 R4, RZ, RZ, R0 ;  /* 0x000000ffff047224 */ /* 0x000fe200078e0000 */
[----:B------:R-:W-:Y:S01]  /*18e80*/  MOV R3, 0x1 ;  /* 0x0000000100037802 */ /* 0x000fe20000000f00 */
[----:B------:R-:W-:Y:S01]  /*18e90*/  IMAD.MOV.U32 R5, RZ, RZ, R19 ;  /* 0x000000ffff057224 */ /* 0x000fe200078e0013 */
[----:B------:R-:W-:-:S02]  /*18ea0*/  MOV R0, 0x1c1f ;  /* 0x00001c1f00007802 */ /* 0x000fc40000000f00 */
[----:B------:R-:W-:Y:S02]  /*18eb0*/  MOV R2, 0x18ed0 ;  /* 0x00018ed000027802 */ /* 0x000fe40000000f00 */
[----:B------:R-:W-:Y:S05]  /*18ec0*/  CALL.REL.NOINC `($__internal_35_$__cuda_sm70_shflsync_idx_p) ;  /* 0x000009b000007944 */ /* 0x000fea0003c00000 */
[----:B------:R-:W-:Y:S05]  /*18ed0*/  BRA `(.L_x_1797) ;  /* 0xffffc71000007947 */ /* 0x000fea000383ffff */
.L_x_1743:
[----:B------:R-:W-:Y:S01]  /*18ee0*/  IMAD.MOV.U32 R5, RZ, RZ, R12 ;  /* 0x000000ffff057224 */ /* 0x000fe200078e000c */
[----:B------:R-:W-:Y:S01]  /*18ef0*/  MOV R3, RZ ;  /* 0x000000ff00037202 */ /* 0x000fe20000000f00 */
[----:B------:R-:W-:Y:S01]  /*18f00*/  IMAD.MOV.U32 R0, RZ, RZ, 0x181f ;  /* 0x0000181fff007424 */ /* 0x000fe200078e00ff */
[----:B------:R-:W-:Y:S02]  /*18f10*/  MOV R2, 0x18f30 ;  /* 0x00018f3000027802 */ /* 0x000fe40000000f00 */
[----:B------:R-:W-:Y:S05]  /*18f20*/  CALL.REL.NOINC `($__internal_35_$__cuda_sm70_shflsync_idx_p) ;  /* 0x0000095000007944 */ /* 0x000fea0003c00000 */
[----:B------:R-:W-:Y:S01]  /*18f30*/  MOV R4, R0 ;  /* 0x0000000000047202 */ /* 0x000fe20000000f00 */
[----:B------:R-:W-:Y:S05]  /*18f40*/  BRA `(.L_x_1798) ;  /* 0xffffdb1000007947 */ /* 0x000fea000383ffff */
.L_x_1744:
[----:B------:R-:W-:Y:S01]  /*18f50*/  IMAD.MOV.U32 R5, RZ, RZ, R15 ;  /* 0x000000ffff057224 */ /* 0x000fe200078e000f */
[----:B------:R-:W-:Y:S01]  /*18f60*/  MOV R3, RZ ;  /* 0x000000ff00037202 */ /* 0x000fe20000000f00 */
[----:B------:R-:W-:Y:S01]  /*18f70*/  IMAD.MOV.U32 R0, RZ, RZ, 0x181f ;  /* 0x0000181fff007424 */ /* 0x000fe200078e00ff */
[----:B------:R-:W-:Y:S02]  /*18f80*/  MOV R2, 0x18fa0 ;  /* 0x00018fa000027802 */ /* 0x000fe40000000f00 */
[----:B-12---:R-:W-:Y:S05]  /*18f90*/  CALL.REL.NOINC `($__internal_35_$__cuda_sm70_shflsync_idx_p) ;  /* 0x000008e000007944 */ /* 0x006fea0003c00000 */
[----:B------:R-:W-:Y:S05]  /*18fa0*/  BRA `(.L_x_1799) ;  /* 0xffffdad000007947 */ /* 0x000fea000383ffff */
.L_x_1747:
        /* <DEDUP_REMOVED lines=12> */
.L_x_1750:
[----:B------:R-:W-:Y:S01]  /*19070*/  IMAD.MOV.U32 R5, RZ, RZ, R12 ;  /* 0x000000ffff057224 */ /* 0x000fe200078e000c */
[----:B-1----:R-:W-:Y:S01]  /*19080*/  MOV R3, 0x2 ;  /* 0x0000000200037802 */ /* 0x002fe20000000f00 */
[----:B----4-:R-:W-:Y:S01]  /*19090*/  IMAD.MOV.U32 R0, RZ, RZ, 0x181f ;  /* 0x0000181fff007424 */ /* 0x010fe200078e00ff */
[----:B------:R-:W-:Y:S02]  /*190a0*/  MOV R2, 0x190c0 ;  /* 0x000190c000027802 */ /* 0x000fe40000000f00 */
[----:B--23--:R-:W-:Y:S05]  /*190b0*/  CALL.REL.NOINC `($__internal_35_$__cuda_sm70_shflsync_idx_p) ;  /* 0x000007c000007944 */ /* 0x00cfea0003c00000 */
[----:B------:R-:W-:Y:S01]  /*190c0*/  MOV R4, R0 ;  /* 0x0000000000047202 */ /* 0x000fe20000000f00 */
[----:B------:R-:W-:Y:S05]  /*190d0*/  BRA `(.L_x_1801) ;  /* 0xffffdd7000007947 */ /* 0x000fea000383ffff */
.L_x_1751:
[----:B------:R-:W-:Y:S01]  /*190e0*/  IMAD.MOV.U32 R5, RZ, RZ, R15 ;  /* 0x000000ffff057224 */ /* 0x000fe200078e000f */
[----:B------:R-:W-:Y:S01]  /*190f0*/  MOV R3, 0x2 ;  /* 0x0000000200037802 */ /* 0x000fe20000000f00 */
[----:B----4-:R-:W-:Y:S01]  /*19100*/  IMAD.MOV.U32 R0, RZ, RZ, 0x181f ;  /* 0x0000181fff007424 */ /* 0x010fe200078e00ff */
[----:B------:R-:W-:Y:S02]  /*19110*/  MOV R2, 0x19130 ;  /* 0x0001913000027802 */ /* 0x000fe40000000f00 */
[----:B-123--:R-:W-:Y:S05]  /*19120*/  CALL.REL.NOINC `($__internal_35_$__cuda_sm70_shflsync_idx_p) ;  /* 0x0000075000007944 */ /* 0x00efea0003c00000 */
[----:B------:R-:W-:Y:S05]  /*19130*/  BRA `(.L_x_1802) ;  /* 0xffffdd3000007947 */ /* 0x000fea000383ffff */
.L_x_1754:
        /* <DEDUP_REMOVED lines=12> */
.L_x_1756:
[----:B------:R-:W-:Y:S01]  /*19200*/  IMAD.MOV.U32 R5, RZ, RZ, R114 ;  /* 0x000000ffff057224 */ /* 0x000fe200078e0072 */
[----:B------:R-:W-:Y:S01]  /*19210*/  MOV R3, RZ ;  /* 0x000000ff00037202 */ /* 0x000fe20000000f00 */
[----:B------:R-:W-:Y:S01]  /*19220*/  IMAD.MOV.U32 R0, RZ, RZ, 0x1f ;  /* 0x0000001fff007424 */ /* 0x000fe200078e00ff */
[----:B------:R-:W-:Y:S02]  /*19230*/  MOV R2, 0x19250 ;  /* 0x0001925000027802 */ /* 0x000fe40000000f00 */
[----:B---3--:R-:W-:Y:S05]  /*19240*/  CALL.REL.NOINC `($__internal_35_$__cuda_sm70_shflsync_idx_p) ;  /* 0x0000063000007944 */ /* 0x008fea0003c00000 */
[----:B------:R-:W-:Y:S01]  /*19250*/  MOV R9, R0 ;  /* 0x0000000000097202 */ /* 0x000fe20000000f00 */
[----:B------:R-:W-:Y:S05]  /*19260*/  BRA `(.L_x_1804) ;  /* 0xffffe06000007947 */ /* 0x000fea000383ffff */
.L_x_1757:
[----:B------:R-:W-:Y:S01]  /*19270*/  IMAD.MOV.U32 R5, RZ, RZ, R114 ;  /* 0x000000ffff057224 */ /* 0x000fe200078e0072 */
[----:B------:R-:W-:Y:S01]  /*19280*/  MOV R3, 0x1 ;  /* 0x0000000100037802 */ /* 0x000fe20000000f00 */
[----:B------:R-:W-:Y:S01]  /*19290*/  IMAD.MOV.U32 R0, RZ, RZ, 0x1f ;  /* 0x0000001fff007424 */ /* 0x000fe200078e00ff */
[----:B------:R-:W-:Y:S02]  /*192a0*/  MOV R2, 0x192c0 ;  /* 0x000192c000027802 */ /* 0x000fe40000000f00 */
[----:B-123--:R-:W-:Y:S05]  /*192b0*/  CALL.REL.NOINC `($__internal_35_$__cuda_sm70_shflsync_idx_p) ;  /* 0x000005c000007944 */ /* 0x00efea0003c00000 */
[----:B------:R-:W-:Y:S01]  /*192c0*/  MOV R8, R0 ;  /* 0x0000000000087202 */ /* 0x000fe20000000f00 */
[----:B------:R-:W-:Y:S05]  /*192d0*/  BRA `(.L_x_1805) ;  /* 0xffffe01000007947 */ /* 0x000fea000383ffff */
.L_x_1758:
[----:B------:R-:W-:Y:S02]  /*192e0*/  MOV R2, 0x1 ;  /* 0x0000000100027802 */ /* 0x000fe40000000f00 */
[----:B------:R-:W-:-:S02]  /*192f0*/  MOV R3, 0x19310 ;  /* 0x0001931000037802 */ /* 0x000fc40000000f00 */
[----:B-12-4-:R-:W-:Y:S05]  /*19300*/  CALL.REL.NOINC `($__internal_36_$__cuda_sm70_shflsync_up_p) ;  /* 0x000005c000007944 */ /* 0x016fea0003c00000 */
[----:B------:R-:W-:Y:S05]  /*19310*/  BRA `(.L_x_1806) ;  /* 0xffffe0f000007947 */ /* 0x000fea000383ffff */
.L_x_1759:
[----:B------:R-:W-:Y:S02]  /*19320*/  MOV R2, 0x2 ;  /* 0x0000000200027802 */ /* 0x000fe40000000f00 */
[----:B------:R-:W-:-:S02]  /*19330*/  MOV R3, 0x19350 ;  /* 0x0001935000037802 */ /* 0x000fc40000000f00 */
[----:B-12---:R-:W-:Y:S05]  /*19340*/  CALL.REL.NOINC `($__internal_36_$__cuda_sm70_shflsync_up_p) ;  /* 0x0000058000007944 */ /* 0x006fea0003c00000 */
[----:B------:R-:W-:Y:S01]  /*19350*/  SEL R3, R4, RZ, P1 ;  /* 0x000000ff04037207 */ /* 0x000fe20000800000 */
[----:B------:R-:W-:-:S04]  /*19360*/  IMAD.MOV.U32 R2, RZ, RZ, 0x4 ;  /* 0x00000004ff027424 */ /* 0x000fc800078e00ff */
[----:B------:R-:W-:Y:S01]  /*19370*/  IMAD.IADD R0, R0, 0x1, R3 ;  /* 0x0000000100007824 */ /* 0x000fe200078e0203 */
[----:B------:R-:W-:Y:S02]  /*19380*/  MOV R3, 0x193a0 ;  /* 0x000193a000037802 */ /* 0x000fe40000000f00 */
        /* <DEDUP_REMOVED lines=19> */
.L_x_1763:
[----:B------:R-:W-:Y:S02]  /*194c0*/  MOV R2, 0x1 ;  /* 0x0000000100027802 */ /* 0x000fe40000000f00 */
[----:B------:R-:W-:Y:S02]  /*194d0*/  MOV R3, 0x194f0 ;  /* 0x000194f000037802 */ /* 0x000fe40000000f00 */
[----:B------:R-:W-:Y:S05]  /*194e0*/  CALL.REL.NOINC `($__internal_36_$__cuda_sm70_shflsync_up_p) ;  /* 0x000003e000007944 */ /* 0x000fea0003c00000 */
[----:B------:R-:W-:Y:S01]  /*194f0*/  MOV R2, R4 ;  /* 0x0000000400027202 */ /* 0x000fe20000000f00 */
[----:B------:R-:W-:Y:S05]  /*19500*/  BRA `(.L_x_1808) ;  /* 0xffffe15000007947 */ /* 0x000fea000383ffff */
.L_x_1764:
[----:B------:R-:W-:Y:S02]  /*19510*/  MOV R2, 0x2 ;  /* 0x0000000200027802 */ /* 0x000fe40000000f00 */
        /* <DEDUP_REMOVED lines=25> */
.L_x_1766:
[----:B------:R-:W-:Y:S02]  /*196b0*/  SEL R0, RZ, 0x1, P0 ;  /* 0x00000001ff007807 */ /* 0x000fe40000000000 */
[----:B------:R-:W-:Y:S02]  /*196c0*/  MOV R2, 0x196e0 ;  /* 0x000196e000027802 */ /* 0x000fe40000000f00 */
[----:B---3--:R-:W-:Y:S05]  /*196d0*/  CALL.REL.NOINC `($__internal_37_$__cuda_sm70_votesync_ballot) ;  /* 0x0000026000007944 */ /* 0x008fea0003c00000 */
[----:B------:R-:W-:Y:S01]  /*196e0*/  MOV R12, R0 ;  /* 0x00000000000c7202 */ /* 0x000fe20000000f00 */
[----:B------:R-:W-:Y:S05]  /*196f0*/  BRA `(.L_x_1810) ;  /* 0xffffe0f000007947 */ /* 0x000fea000383ffff */
.L_x_1767:
[----:B------:R-:W-:Y:S01]  /*19700*/  IMAD.MOV.U32 R5, RZ, RZ, R6 ;  /* 0x000000ffff057224 */ /* 0x000fe200078e0006 */
[----:B------:R-:W-:Y:S01]  /*19710*/  MOV R3, R8 ;  /* 0x0000000800037202 */ /* 0x000fe20000000f00 */
[----:B------:R-:W-:Y:S01]  /*19720*/  IMAD.MOV.U32 R0, RZ, RZ, 0x1f ;  /* 0x0000001fff007424 */ /* 0x000fe200078e00ff */
[----:B------:R-:W-:Y:S02]  /*19730*/  MOV R2, 0x19750 ;  /* 0x0001975000027802 */ /* 0x000fe40000000f00 */
[----:B---3--:R-:W-:Y:S05]  /*19740*/  CALL.REL.NOINC `($__internal_35_$__cuda_sm70_shflsync_idx_p) ;  /* 0x0000013000007944 */ /* 0x008fea0003c00000 */
[----:B------:R-:W-:Y:S01]  /*19750*/  IMAD.MOV.U32 R10, RZ, RZ, R0 ;  /* 0x000000ffff0a7224 */ /* 0x000fe200078e0000 */
[----:B------:R-:W-:Y:S01]  /*19760*/  MOV R3, R8 ;  /* 0x0000000800037202 */ /* 0x000fe20000000f00 */
[----:B------:R-:W-:Y:S01]  /*19770*/  IMAD.MOV.U32 R5, RZ, RZ, R7 ;  /* 0x000000ffff057224 */ /* 0x000fe200078e0007 */
[----:B------:R-:W-:Y:S02]  /*19780*/  MOV R0, 0x1f ;  /* 0x0000001f00007802 */ /* 0x000fe40000000f00 */
[----:B------:R-:W-:-:S02]  /*19790*/  MOV R2, 0x197b0 ;  /* 0x000197b000027802 */ /* 0x000fc40000000f00 */
[----:B------:R-:W-:Y:S05]  /*197a0*/  CALL.REL.NOINC `($__internal_35_$__cuda_sm70_shflsync_idx_p) ;  /* 0x000000d000007944 */ /* 0x000fea0003c00000 */
[----:B------:R-:W-:Y:S01]  /*197b0*/  MOV R7, R0 ;  /* 0x0000000000077202 */ /* 0x000fe20000000f00 */
[----:B------:R-:W-:Y:S05]  /*197c0*/  BRA `(.L_x_1811) ;  /* 0xffffe07000007947 */ /* 0x000fea000383ffff */
.L_x_1770:
[----:B------:R-:W-:Y:S01]  /*197d0*/  IMAD.MOV.U32 R5, RZ, RZ, R4 ;  /* 0x000000ffff057224 */ /* 0x000fe200078e0004 */
[----:B------:R-:W-:-:S02]  /*197e0*/  MOV R0, 0x1f ;  /* 0x0000001f00007802 */ /* 0x000fc40000000f00 */
[----:B------:R-:W-:Y:S02]  /*197f0*/  MOV R2, 0x19810 ;  /* 0x0001981000027802 */ /* 0x000fe40000000f00 */
[----:B-1234-:R-:W-:Y:S05]  /*19800*/  CALL.REL.NOINC `($__internal_35_$__cuda_sm70_shflsync_idx_p) ;  /* 0x0000007000007944 */ /* 0x01efea0003c00000 */
[----:B------:R-:W-:Y:S01]  /*19810*/  MOV R13, R0 ;  /* 0x00000000000d7202 */ /* 0x000fe20000000f00 */
[----:B------:R-:W-:Y:S05]  /*19820*/  BRA `(.L_x_1769) ;  /* 0xffffe07000007947 */ /* 0x000fea000383ffff */
        .weak           $__internal_34_$__cuda_sm70_shflsync_bfly_p
        .type           $__internal_34_$__cuda_sm70_shflsync_bfly_p,@function
        .size           $__internal_34_$__cuda_sm70_shflsync_bfly_p,($__internal_35_$__cuda_sm70_shflsync_idx_p - $__internal_34_$__cuda_sm70_shflsync_bfly_p)
$__internal_34_$__cuda_sm70_shflsync_bfly_p:
[----:B------:R-:W-:Y:S04]  /*19830*/  WARPSYNC R6 ;  /* 0x0000000600007348 */ /* 0x000fe80003800000 */
[----:B------:R1:W2:Y:S02]  /*19840*/  SHFL.BFLY PT, R5, R2, R5, R7 ;  /* 0x0c00000502057389 */ /* 0x0002a400000e0007 */
[----:B-1----:R-:W-:Y:S02]  /*19850*/  MOV R2, R3 ;  /* 0x0000000300027202 */ /* 0x002fe40000000f00 */
[----:B------:R-:W-:-:S04]  /*19860*/  MOV R3, 0x0 ;  /* 0x0000000000037802 */ /* 0x000fc80000000f00 */
[----:B--2---:R-:W-:Y:S05]  /*19870*/  RET.REL.NODEC R2 `(_ZN7cutlass13device_kernelIN5flash19enable_sm80_to_sm89INS1_16FlashAttnFwdSm80INS1_25CollectiveMainloopFwdSm80ILi8ELi1ELb0EN4cute5tupleIJNS5_1CILi128EEENS7_ILi64EEENS7_ILi256EEEEEELi256ENS_10bfloat16_tEfNS_4arch4Sm80ELb0ELb1ELb0ELb1ELb0ELb0ELb1ELb1EEENS1_21CollectiveEpilogueFwdINS6_IJS8_SA_S9_EEENS6_IJNS7_ILi1EEESI_SI_EEESC_SE_Li256ELb1ELb1ELb1ELb0EEENS1_36VarlenDynamicPersistentTileSchedulerILi128ELi64ELi256ELi256ELb1ELb1ELb0ELb1ELb0ELb1EEEEEEEEEvNT_6ParamsE) ;  /* 0xfffe678002007950 */ /* 0x004fea0003c3ffff */
        .weak           $__internal_35_$__cuda_sm70_shflsync_idx_p
        .type           $__internal_35_$__cuda_sm70_shflsync_idx_p,@function
        .size           $__internal_35_$__cuda_sm70_shflsync_idx_p,($__internal_36_$__cuda_sm70_shflsync_up_p - $__internal_35_$__cuda_sm70_shflsync_idx_p)
$__internal_35_$__cuda_sm70_shflsync_idx_p:
[----:B------:R-:W-:-:S04]  /*19880*/  MOV R115, 0xffffffff ;  /* 0xffffffff00737802 */ /* 0x000fc80000000f00 */
[----:B------:R-:W-:Y:S04]  /*19890*/  WARPSYNC R115 ;  /* 0x0000007300007348 */ /* 0x000fe80003800000 */
[----:B------:R1:W2:Y:S02]  /*198a0*/  SHFL.IDX PT, R0, R5, R3, R0 ;  /* 0x0000000305007389 */ /* 0x0002a400000e0000 */
[----:B-1----:R-:W-:-:S04]  /*198b0*/  MOV R3, 0x0 ;  /* 0x0000000000037802 */ /* 0x002fc80000000f00 */
[----:B--2---:R-:W-:Y:S05]  /*198c0*/  RET.REL.NODEC R2 `(_ZN7cutlass13device_kernelIN5flash19enable_sm80_to_sm89INS1_16FlashAttnFwdSm80INS1_25CollectiveMainloopFwdSm80ILi8ELi1ELb0EN4cute5tupleIJNS5_1CILi128EEENS7_ILi64EEENS7_ILi256EEEEEELi256ENS_10bfloat16_tEfNS_4arch4Sm80ELb0ELb1ELb0ELb1ELb0ELb0ELb1ELb1EEENS1_21CollectiveEpilogueFwdINS6_IJS8_SA_S9_EEENS6_IJNS7_ILi1EEESI_SI_EEESC_SE_Li256ELb1ELb1ELb1ELb0EEENS1_36VarlenDynamicPersistentTileSchedulerILi128ELi64ELi256ELi256ELb1ELb1ELb0ELb1ELb0ELb1EEEEEEEEEvNT_6ParamsE) ;  /* 0xfffe673002007950 */ /* 0x004fea0003c3ffff */
        .weak           $__internal_36_$__cuda_sm70_shflsync_up_p
        .type           $__internal_36_$__cuda_sm70_shflsync_up_p,@function
        .size           $__internal_36_$__cuda_sm70_shflsync_up_p,($__internal_37_$__cuda_sm70_votesync_ballot - $__internal_36_$__cuda_sm70_shflsync_up_p)
$__internal_36_$__cuda_sm70_shflsync_up_p:
[----:B------:R-:W-:Y:S02]  /*198d0*/  IMAD.MOV.U32 R4, RZ, RZ, RZ ;  /* 0x000000ffff047224 */ /* 0x000fe400078e00ff */
[----:B------:R-:W-:-:S04]  /*198e0*/  IMAD.MOV.U32 R10, RZ, RZ, -0x1 ;  /* 0xffffffffff0a7424 */ /* 0x000fc800078e00ff */
[----:B------:R-:W-:Y:S04]  /*198f0*/  WARPSYNC R10 ;  /* 0x0000000a00007348 */ /* 0x000fe80003800000 */
[----:B------:R1:W2:Y:S02]  /*19900*/  SHFL.UP PT, R4, R0, R2, R4 ;  /* 0x0400000200047389 */ /* 0x0002a400000e0004 */
[----:B-1----:R-:W-:Y:S02]  /*19910*/  MOV R2, R3 ;  /* 0x0000000300027202 */ /* 0x002fe40000000f00 */
[----:B------:R-:W-:-:S04]  /*19920*/  MOV R3, 0x0 ;  /* 0x0000000000037802 */ /* 0x000fc80000000f00 */
[----:B--2---:R-:W-:Y:S05]  /*19930*/  RET.REL.NODEC R2 `(_ZN7cutlass13device_kernelIN5flash19enable_sm80_to_sm89INS1_16FlashAttnFwdSm80INS1_25CollectiveMainloopFwdSm80ILi8ELi1ELb0EN4cute5tupleIJNS5_1CILi128EEENS7_ILi64EEENS7_ILi256EEEEEELi256ENS_10bfloat16_tEfNS_4arch4Sm80ELb0ELb1ELb0ELb1ELb0ELb0ELb1ELb1EEENS1_21CollectiveEpilogueFwdINS6_IJS8_SA_S9_EEENS6_IJNS7_ILi1EEESI_SI_EEESC_SE_Li256ELb1ELb1ELb1ELb0EEENS1_36VarlenDynamicPersistentTileSchedulerILi128ELi64ELi256ELi256ELb1ELb1ELb0ELb1ELb0ELb1EEEEEEEEEvNT_6ParamsE) ;  /* 0xfffe66c002007950 */ /* 0x004fea0003c3ffff */
        .weak           $__internal_37_$__cuda_sm70_votesync_ballot
        .type           $__internal_37_$__cuda_sm70_votesync_ballot,@function
        .size           $__internal_37_$__cuda_sm70_votesync_ballot,(.L_x_2631 - $__internal_37_$__cuda_sm70_votesync_ballot)
$__internal_37_$__cuda_sm70_votesync_ballot:
[----:B------:R-:W-:Y:S01]  /*19940*/  ISETP.NE.U32.AND P0, PT, R0, 0x1, PT ;  /* 0x000000010000780c */ /* 0x000fe20003f05070 */
[----:B------:R-:W-:-:S04]  /*19950*/  IMAD.MOV.U32 R3, RZ, RZ, -0x1 ;  /* 0xffffffffff037424 */ /* 0x000fc800078e00ff */
[----:B------:R-:W-:Y:S08]  /*19960*/  WARPSYNC R3 ;  /* 0x0000000300007348 */ /* 0x000ff00003800000 */
[----:B------:R-:W-:-:S04]  /*19970*/  VOTE.ANY R0, PT, !P0 ;  /* 0x0000000000007806 */ /* 0x000fc800040e0100 */
[----:B------:R-:W-:Y:S01]  /*19980*/  LOP3.LUT R0, R0, R3, RZ, 0xc0, !PT ;  /* 0x0000000300007212 */ /* 0x000fe200078ec0ff */
[----:B------:R-:W-:-:S04]  /*19990*/  IMAD.MOV.U32 R3, RZ, RZ, 0x0 ;  /* 0x00000000ff037424 */ /* 0x000fc800078e00ff */
[----:B------:R-:W-:Y:S05]  /*199a0*/  RET.REL.NODEC R2 `(_ZN7cutlass13device_kernelIN5flash19enable_sm80_to_sm89INS1_16FlashAttnFwdSm80INS1_25CollectiveMainloopFwdSm80ILi8ELi1ELb0EN4cute5tupleIJNS5_1CILi128EEENS7_ILi64EEENS7_ILi256EEEEEELi256ENS_10bfloat16_tEfNS_4arch4Sm80ELb0ELb1ELb0ELb1ELb0ELb0ELb1ELb1EEENS1_21CollectiveEpilogueFwdINS6_IJS8_SA_S9_EEENS6_IJNS7_ILi1EEESI_SI_EEESC_SE_Li256ELb1ELb1ELb1ELb0EEENS1_36VarlenDynamicPersistentTileSchedulerILi128ELi64ELi256ELi256ELb1ELb1ELb0ELb1ELb0ELb1EEEEEEEEEvNT_6ParamsE) ;  /* 0xfffe665002007950 */ /* 0x000fea0003c3ffff */
.L_x_1812:
        /* <DEDUP_REMOVED lines=13> */
.L_x_2631:


//--------------------- .text._ZN7cutlass13device_kernelIN5flash19enable_sm80_to_sm89INS1_16FlashAttnFwdSm80INS1_25CollectiveMainloopFwdSm80ILi8ELi1ELb0EN4cute5tupleIJNS5_1CILi128EEENS7_ILi48EEENS7_ILi256EEEEEELi256ENS_10bfloat16_tEfNS_4arch4Sm80ELb0ELb1ELb0ELb1ELb0ELb1ELb1ELb1EEENS1_21CollectiveEpilogueFwdINS6_IJS8_SA_S9_EEENS6_IJNS7_ILi1EEESI_SI_EEESC_SE_Li256ELb1ELb1ELb1ELb0EEENS1_36VarlenDynamicPersistentTileSchedulerILi128ELi48ELi256ELi256ELb1ELb1ELb0ELb1ELb0ELb1EEEEEEEEEvNT_6ParamsE --------------------------
	.section	.text._ZN7cutlass13device_kernelIN5flash19enable_sm80_to_sm89INS1_16FlashAttnFwdSm80INS1_25CollectiveMainloopFwdSm80ILi8ELi1ELb0EN4cute5tupleIJNS5_1CILi128EEENS7_ILi48EEENS7_ILi256EEEEEELi256ENS_10bfloat16_tEfNS_4arch4Sm80ELb0ELb1ELb0ELb1ELb0ELb1ELb1ELb1EEENS1_21CollectiveEpilogueFwdINS6_IJS8_SA_S9_EEENS6_IJNS7_ILi1EEESI_SI_EEESC_SE_Li256ELb1ELb1ELb1ELb0EEENS1_36VarlenDynamicPersistentTileSchedulerILi128ELi48ELi256ELi256ELb1ELb1ELb0ELb1ELb0ELb1EEEEEEEEEvNT_6ParamsE,"ax",@progbits
	.sectioninfo	@"SHI_REGISTERS=255"
	.align	128
.text._ZN7cutlass13device_kernelIN5flash19enable_sm80_to_sm89INS1_16FlashAttnFwdSm80INS1_25CollectiveMainloopFwdSm80ILi8ELi1ELb0EN4cute5tupleIJNS5_1CILi128EEENS7_ILi48EEENS7_ILi256EEEEEELi256ENS_10bfloat16_tEfNS_4arch4Sm80ELb0ELb1ELb0ELb1ELb0ELb1ELb1ELb1EEENS1_21CollectiveEpilogueFwdINS6_IJS8_SA_S9_EEENS6_IJNS7_ILi1EEESI_SI_EEESC_SE_Li256ELb1ELb1ELb1ELb0EEENS1_36VarlenDynamicPersistentTileSchedulerILi128ELi48ELi256ELi256ELb1ELb1ELb0ELb1ELb0ELb1EEEEEEEEEvNT_6ParamsE:
        .type           _ZN7cutlass13device_kernelIN5flash19enable_sm80_to_sm89INS1_16FlashAttnFwdSm80INS1_25CollectiveMainloopFwdSm80ILi8ELi1ELb0EN4cute5tupleIJNS5_1CILi128EEENS7_ILi48EEENS7_ILi256EEEEEELi256ENS_10bfloat16_tEfNS_4arch4Sm80ELb0ELb1ELb0ELb1ELb0ELb1ELb1ELb1EEENS1_21CollectiveEpilogueFwdINS6_IJS8_SA_S9_EEENS6_IJNS7_ILi1EEESI_SI_EEESC_SE_Li256ELb1ELb1ELb1ELb0EEENS1_36VarlenDynamicPersistentTileSchedulerILi128ELi48ELi256ELi256ELb1ELb1ELb0ELb1ELb0ELb1EEEEEEEEEvNT_6ParamsE,@function
        .size           _ZN7cutlass13device_kernelIN5flash19enable_sm80_to_sm89INS1_16FlashAttnFwdSm80INS1_25CollectiveMainloopFwdSm80ILi8ELi1ELb0EN4cute5tupleIJNS5_1CILi128EEENS7_ILi48EEENS7_ILi256EEEEEELi256ENS_10bfloat16_tEfNS_4arch4Sm80ELb0ELb1ELb0ELb1ELb0ELb1ELb1ELb1EEENS1_21CollectiveEpilogueFwdINS6_IJS8_SA_S9_EEENS6_IJNS7_ILi1EEESI_SI_EEESC_SE_Li256ELb1ELb1ELb1ELb0EEENS1_36VarlenDynamicPersistentTileSchedulerILi128ELi48ELi256ELi256ELb1ELb1ELb0ELb1ELb0ELb1EEEEEEEEEvNT_6ParamsE,(.L_x_2636 - _ZN7cutlass13device_kernelIN5flash19enable_sm80_to_sm89INS1_16FlashAttnFwdSm80INS1_25CollectiveMainloopFwdSm80ILi8ELi1ELb0EN4cute5tupleIJNS5_1CILi128EEENS7_ILi48EEENS7_ILi256EEEEEELi256ENS_10bfloat16_tEfNS_4arch4Sm80ELb0ELb1ELb0ELb1ELb0ELb1ELb1ELb1EEENS1_21CollectiveEpilogueFwdINS6_IJS8_SA_S9_EEENS6_IJNS7_ILi1EEESI_SI_EEESC_SE_Li256ELb1ELb1ELb1ELb0EEENS1_36VarlenDynamicPersistentTileSchedulerILi128ELi48ELi256ELi256ELb1ELb1ELb0ELb1ELb0ELb1EEEEEEEEEvNT_6ParamsE)
        .other          _ZN7cutlass13device_kernelIN5flash19enable_sm80_to_sm89INS1_16FlashAttnFwdSm80INS1_25CollectiveMainloopFwdSm80ILi8ELi1ELb0EN4cute5tupleIJNS5_1CILi128EEENS7_ILi48EEENS7_ILi256EEEEEELi256ENS_10bfloat16_tEfNS_4arch4Sm80ELb0ELb1ELb0ELb1ELb0ELb1ELb1ELb1EEENS1_21CollectiveEpilogueFwdINS6_IJS8_SA_S9_EEENS6_IJNS7_ILi1EEESI_SI_EEESC_SE_Li256ELb1ELb1ELb1ELb0EEENS1_36VarlenDynamicPersistentTileSchedulerILi128ELi48ELi256ELi256ELb1ELb1ELb0ELb1ELb0ELb1EEEEEEEEEvNT_6ParamsE,@"STO_CUDA_ENTRY STV_DEFAULT"
_ZN7cutlass13device_kernelIN5flash19enable_sm80_to_sm89INS1_16FlashAttnFwdSm80INS1_25CollectiveMainloopFwdSm80ILi8ELi1ELb0EN4cute5tupleIJNS5_1CILi128EEENS7_ILi48EEENS7_ILi256EEEEEELi256ENS_10bfloat16_tEfNS_4arch4Sm80ELb0ELb1ELb0ELb1ELb0ELb1ELb1ELb1EEENS1_21CollectiveEpilogueFwdINS6_IJS8_SA_S9_EEENS6_IJNS7_ILi1EEESI_SI_EEESC_SE_Li256ELb1ELb1ELb1ELb0EEENS1_36VarlenDynamicPersistentTileSchedulerILi128ELi48ELi256ELi256ELb1ELb1ELb0ELb1ELb0ELb1EEEEEEEEEvNT_6ParamsE:
[----:B------:R-:W-:-:S03]  /*0000*/  MOV R1, c[0x0][0x28] ;  /* 0x00000a0000017a02 */ /* 0x000fc60000000f00 */
[----:B------:R-:W1:Y:S01]  /*0010*/  S2R R2, SR_TID.X ;  /* 0x0000000000027919 */ /* 0x000e620000002100 */
[----:B------:R-:W-:Y:S01]  /*0020*/  IADD3 R1, R1, -0x1b8, RZ ;  /* 0xfffffe4801017810 */ /* 0x000fe20007ffe0ff */
[----:B------:R-:W-:-:S03]  /*0030*/  ULDC.64 UR12, c[0x0][0x118] ;  /* 0x00004600000c7ab9 */ /* 0x000fc60000000a00 */
[----:B------:R2:W3:Y:S01]  /*0040*/  R2UR UR4, R1 ;  /* 0x00000000010473c2 */ /* 0x0004e200000e0000 */
[----:B-1----:R-:W-:-:S06]  /*0050*/  SHF.R.U32.HI R0, RZ, 0x5, R2 ;  /* 0x00000005ff007819 */ /* 0x002fcc0000011602 */
[----:B------:R-:W1:Y:S02]  /*0060*/  SHFL.IDX PT, R0, R0, RZ, 0x1f ;  /* 0x00001fff00007589 */ /* 0x000e6400000e0000 */
[----:B-1----:R-:W1:Y:S02]  /*0070*/  R2UR UR10, R0 ;  /* 0x00000000000a73c2 */ /* 0x002e6400000e0000 */
[----:B-1----:R-:W-:-:S13]  /*0080*/  ISETP.NE.AND P0, PT, RZ, UR10, PT ;  /* 0x0000000aff007c0c */ /* 0x002fda000bf05270 */
[----:B------:R-:W-:Y:S06]  /*0090*/  @P0 BAR.SYNC.DEFER_BLOCKING 0x5, 0x100 ;  /* 0x0144000000000b1d */ /* 0x000fec0000010000 */
[----:B------:R-:W1:Y:S02]  /*00a0*/  @P0 LDS.128 R4, [0x20080] ;  /* 0x02008000ff040984 */ /* 0x000e640000000c00 */
[----:B-1----:R-:W-:Y:S01]  /*00b0*/  @P0 IMAD.MOV.U32 R0, RZ, RZ, R5 ;  /* 0x000000ffff000224 */ /* 0x002fe200078e0005 */
[----:B------:R-:W-:Y:S01]  /*00c0*/  @P0 MOV R243, R7 ;  /* 0x0000000700f30202 */ /* 0x000fe20000000f00 */
[----:B------:R-:W-:-:S02]  /*00d0*/  @P0 IMAD.MOV.U32 R240, RZ, RZ, R4 ;  /* 0x000000fffff00224 */ /* 0x000fc400078e0004 */
[----:B------:R-:W-:Y:S01]  /*00e0*/  @P0 IMAD.MOV.U32 R242, RZ, RZ, R6 ;  /* 0x000000fffff20224 */ /* 0x000fe200078e0006 */
[----:B------:R1:W-:Y:S02]  /*00f0*/  @P0 STL [R1+0xbc], R0 ;  /* 0x0000bc0001000387 */ /* 0x0003e40000100800 */
[----:B-1----:R-:W-:-:S05]  /*0100*/  @P0 MOV R0, R240 ;  /* 0x000000f000000202 */ /* 0x002fca0000000f00 */
[----:B------:R2:W-:Y:S04]  /*0110*/  @P0 STL [R1+0xa4], R0 ;  /* 0x0000a40001000387 */ /* 0x0005e80000100800 */
[----:B------:R-:W-:Y:S06]  /*0120*/  @P0 BAR.ARV 0x4, 0x100 ;  /* 0x0104000000000b1d */ /* 0x000fec0000002000 */
[----:B------:R-:W-:Y:S05]  /*0130*/  @P0 BRA `(.L_x_1813) ;  /* 0x00000fb000000947 */ /* 0x000fea0003800000 */
[----:B---3--:R-:W-:Y:S01]  /*0140*/  LOP3.LUT R15, R2, 0x1f, RZ, 0xc0, !PT ;  /* 0x0000001f020f7812 */ /* 0x008fe200078ec0ff */
        /* <DEDUP_REMOVED lines=17> */
[----:B--2---:R-:W2:Y:S02]  /*0260*/  SHFL.UP PT, R0, R4, 0x1, RZ ;  /* 0x0420000004007989 */ /* 0x004ea400000e00ff */
        /* <DEDUP_REMOVED lines=21> */
.L_x_1818:
[----:B------:R-:W-:Y:S01]  /*03c0*/  IADD3 R0, R7, 0x1f, RZ ;  /* 0x0000001f07007810 */ /* 0x000fe20007ffe0ff */
[----:B------:R-:W-:-:S03]  /*03d0*/  IMAD.MOV.U32 R243, RZ, RZ, c[0x0][0x53c] ;  /* 0x00014f00fff37624 */ /* 0x000fc600078e00ff */
        /* <DEDUP_REMOVED lines=15> */
.L_x_2020:
        /* <DEDUP_REMOVED lines=16> */
.L_x_2021:
[----:B--2---:R-:W-:-:S05]  /*05d0*/  IMAD R0, R0, c[0x0][0x538], RZ ;  /* 0x00014e0000007a24 */ /* 0x004fca00078e02ff */
[----:B------:R-:W-:-:S04]  /*05e0*/  IADD3 R6, R0, R6, RZ ;  /* 0x0000000600067210 */ /* 0x000fc80007ffe0ff */
[----:B------:R-:W-:-:S13]  /*05f0*/  ISETP.GT.AND P0, PT, R6, UR5, PT ;  /* 0x0000000506007c0c */ /* 0x000fda000bf04270 */
[----:B-1----:R-:W-:Y:S05]  /*0600*/  @!P0 BRA `(.L_x_1818) ;  /* 0xfffffdb000008947 */ /* 0x002fea000383ffff */
.L_x_1814:
[----:B------:R-:W-:-:S05]  /*0610*/  IADD3 R6, -R0, R6, RZ ;  /* 0x0000000600067210 */ /* 0x000fca0007ffe1ff */
[----:B------:R-:W-:-:S05]  /*0620*/  IMAD R0, R4, c[0x0][0x538], R6 ;  /* 0x00014e0004007a24 */ /* 0x000fca00078e0206 */
[----:B------:R-:W-:Y:S01]  /*0630*/  ISETP.GT.AND P0, PT, R0, UR5, PT ;  /* 0x0000000500007c0c */ /* 0x000fe2000bf04270 */
[----:B------:R-:W-:-:S12]  /*0640*/  BRA.DIV ~URZ, `(.L_x_1819) ;  /* 0x0001e1727f007947 */ /* 0x000fd8000b800000 */
[----:B------:R-:W-:-:S04]  /*0650*/  VOTE.ANY R5, PT, !P0 ;  /* 0x0000000000057806 */ /* 0x000fc800040e0100 */
.L_x_2022:
[----:B------:R-:W1:Y:S02]  /*0660*/  POPC R10, R5 ;  /* 0x00000005000a7309 */ /* 0x000e640000000000 */
[----:B-1----:R-:W-:Y:S01]  /*0670*/  IADD3 R243, R10, R7, RZ ;  /* 0x000000070af37210 */ /* 0x002fe20007ffe0ff */
[----:B------:R-:W-:Y:S05]  /*0680*/  BRA.DIV ~URZ, `(.L_x_1820) ;  /* 0x0001e1827f007947 */ /* 0x000fea000b800000 */
[----:B------:R1:W2:Y:S01]  /*0690*/  SHFL.IDX PT, R14, R9, R10, 0x1f ;  /* 0x00001f0a090e7589 */ /* 0x0002a200000e0000 */
[----:B------:R-:W-:-:S03]  /*06a0*/  MOV R0, RZ ;  /* 0x000000ff00007202 */ /* 0x000fc60000000f00 */
[----:B------:R1:W3:Y:S04]  /*06b0*/  SHFL.IDX PT, R9, R8, R10, 0x1f ;  /* 0x00001f0a08097589 */ /* 0x0002e800000e0000 */
.L_x_2023:
[----:B------:R-:W-:Y:S01]  /*06c0*/  ISETP.NE.AND P0, PT, R5, RZ, PT ;  /* 0x000000ff0500720c */ /* 0x000fe20003f05270 */
[----:B------:R-:W-:-:S12]  /*06d0*/  BSSY B0, `(.L_x_1821) ;  /* 0x0000005000007945 */ /* 0x000fd80003800000 */
[----:B------:R-:W-:Y:S05]  /*06e0*/  @!P0 BRA `(.L_x_1822) ;  /* 0x0000003000008947 */ /* 0x000fea0003800000 */
[----:B-1----:R-:W-:Y:S01]  /*06f0*/  IADD3 R10, R10, -0x1, RZ ;  /* 0xffffffff0a0a7810 */ /* 0x002fe20007ffe0ff */
[----:B------:R-:W-:Y:S05]  /*0700*/  BRA.DIV ~URZ, `(.L_x_1823) ;  /* 0x0001e1e27f007947 */ /* 0x000fea000b800000 */
[----:B------:R1:W4:Y:S02]  /*0710*/  SHFL.IDX PT, R0, R4, R10, 0x1f ;  /* 0x00001f0a04007589 */ /* 0x00032400000e0000 */
.L_x_1822:
[----:B------:R-:W-:Y:S05]  /*0720*/  BSYNC B0 ;  /* 0x0000000000007941 */ /* 0x000fea0003800000 */
.L_x_1821:
[----:B----4-:R-:W-:Y:S01]  /*0730*/  IMAD R0, R0, c[0x0][0x538], R6 ;  /* 0x00014e0000007a24 */ /* 0x010fe200078e0206 */
[----:B---3--:R-:W-:Y:S01]  /*0740*/  ISETP.NE.AND P0, PT, R9, 0x1, PT ;  /* 0x000000010900780c */ /* 0x008fe20003f05270 */
[----:B------:R-:W-:Y:S03]  /*0750*/  BSSY B0, `(.L_x_1824) ;  /* 0x0000086000007945 */ /* 0x000fe60003800000 */
[----:B------:R3:W-:Y:S01]  /*0760*/  STL [R1+0xa4], R0 ;  /* 0x0000a40001007387 */ /* 0x0007e20000100800 */
[----:B------:R-:W-:-:S08]  /*0770*/  IADD3 R11, -R0, UR5, RZ ;  /* 0x00000005000b7c10 */ /* 0x000fd0000fffe1ff */
[----:B------:R-:W-:Y:S05]  /*0780*/  @!P0 BRA `(.L_x_1825) ;  /* 0x000003e000008947 */ /* 0x000fea0003800000 */
[-C--:B--23--:R-:W-:Y:S02]  /*0790*/  IABS R0, R14.reuse ;  /* 0x0000000e00007213 */ /* 0x08cfe40000000000 */
[----:B------:R-:W-:-:S03]  /*07a0*/  IABS R6, R14 ;  /* 0x0000000e00067213 */ /* 0x000fc60000000000 */
[----:B------:R-:W-:Y:S01]  /*07b0*/  IMAD.MOV.U32 R5, RZ, RZ, R0 ;  /* 0x000000ffff057224 */ /* 0x000fe200078e0000 */
[----:B------:R-:W-:-:S03]  /*07c0*/  IABS R0, R9 ;  /* 0x0000000900007213 */ /* 0x000fc60000000000 */
[----:B------:R-:W2:Y:S02]  /*07d0*/  I2F.RP R2, R5 ;  /* 0x0000000500027306 */ /* 0x000ea40000209400 */
[----:B-1----:R-:W-:Y:S01]  /*07e0*/  IMAD.MOV.U32 R8, RZ, RZ, R0 ;  /* 0x000000ffff087224 */ /* 0x002fe200078e0000 */
[----:B------:R-:W-:-:S05]  /*07f0*/  IABS R0, R11 ;  /* 0x0000000b00007213 */ /* 0x000fca0000000000 */
[----:B------:R-:W-:Y:S08]  /*0800*/  I2F.RP R7, R8 ;  /* 0x0000000800077306 */ /* 0x000ff00000209400 */
[----:B--2---:R-:W1:Y:S02]  /*0810*/  MUFU.RCP R2, R2 ;  /* 0x0000000200027308 */ /* 0x004e640000001000 */
        /* <DEDUP_REMOVED lines=53> */
.L_x_1825:
[----:B------:R-:W-:-:S04]  /*0b70*/  IMAD.MOV.U32 R2, RZ, RZ, 0x4 ;  /* 0x00000004ff027424 */ /* 0x000fc800078e00ff */
[----:B------:R-:W-:-:S05]  /*0b80*/  IMAD.WIDE R2, R243, R2, c[0x0][0x590] ;  /* 0x00016400f3027625 */ /* 0x000fca00078e0202 */
[----:B------:R-:W4:Y:S02]  /*0b90*/  LDG.E R7, [R2.64] ;  /* 0x0000000c02077981 */ /* 0x000f24000c1e1900 */
[----:B-12-4-:R-:W-:-:S05]  /*0ba0*/  IMAD R9, R7, R14, RZ ;  /* 0x0000000e07097224 */ /* 0x016fca00078e02ff */
[-C--:B---3--:R-:W-:Y:S02]  /*0bb0*/  IABS R0, R9.reuse ;  /* 0x0000000900007213 */ /* 0x088fe40000000000 */
[----:B------:R-:W-:-:S03]  /*0bc0*/  IABS R8, R9 ;  /* 0x0000000900087213 */ /* 0x000fc60000000000 */
[----:B------:R-:W-:-:S04]  /*0bd0*/  IMAD.MOV.U32 R6, RZ, RZ, R0 ;  /* 0x000000ffff067224 */ /* 0x000fc800078e0000 */
[----:B------:R-:W1:Y:S08]  /*0be0*/  I2F.RP R2, R6 ;  /* 0x0000000600027306 */ /* 0x000e700000209400 */
[----:B-1----:R-:W1:Y:S02]  /*0bf0*/  MUFU.RCP R2, R2 ;  /* 0x0000000200027308 */ /* 0x002e640000001000 */
[----:B-1----:R-:W-:-:S06]  /*0c00*/  IADD3 R2, R2, 0xffffffe, RZ ;  /* 0x0ffffffe02027810 */ /* 0x002fcc0007ffe0ff */
[----:B------:R-:W1:Y:S02]  /*0c10*/  F2I.FTZ.U32.TRUNC.NTZ R3, R2 ;  /* 0x0000000200037305 */ /* 0x000e64000021f000 */
[----:B-1----:R-:W-:Y:S02]  /*0c20*/  IMAD.MOV R0, RZ, RZ, -R3 ;  /* 0x000000ffff007224 */ /* 0x002fe400078e0a03 */
[----:B------:R-:W-:Y:S02]  /*0c30*/  IMAD.MOV.U32 R2, RZ, RZ, RZ ;  /* 0x000000ffff027224 */ /* 0x000fe400078e00ff */
[----:B------:R-:W-:Y:S01]  /*0c40*/  IMAD.MOV.U32 R4, RZ, RZ, R0 ;  /* 0x000000ffff047224 */ /* 0x000fe200078e0000 */
[----:B------:R-:W-:-:S03]  /*0c50*/  IABS R0, R11 ;  /* 0x0000000b00007213 */ /* 0x000fc60000000000 */
[----:B------:R-:W-:Y:S01]  /*0c60*/  IMAD R4, R4, R6, RZ ;  /* 0x0000000604047224 */ /* 0x000fe200078e02ff */
[----:B------:R-:W-:-:S03]  /*0c70*/  MOV R5, R0 ;  /* 0x0000000000057202 */ /* 0x000fc60000000f00 */
        /* <DEDUP_REMOVED lines=19> */
[----:B------:R-:W-:-:S04]  /*0db0*/  IMNMX R6, R7, R0, PT ;  /* 0x0000000007067217 */ /* 0x000fc80003800200 */
[-C--:B------:R-:W-:Y:S02]  /*0dc0*/  IABS R0, R6.reuse ;  /* 0x0000000600007213 */ /* 0x080fe40000000000 */
[----:B------:R-:W-:-:S03]  /*0dd0*/  IABS R9, R6 ;  /* 0x0000000600097213 */ /* 0x000fc60000000000 */
[----:B------:R-:W-:-:S04]  /*0de0*/  IMAD.MOV.U32 R5, RZ, RZ, R0 ;  /* 0x000000ffff057224 */ /* 0x000fc800078e0000 */
[----:B------:R-:W1:Y:S08]  /*0df0*/  I2F.RP R2, R5 ;  /* 0x0000000500027306 */ /* 0x000e700000209400 */
[----:B-1----:R-:W1:Y:S02]  /*0e00*/  MUFU.RCP R2, R2 ;  /* 0x0000000200027308 */ /* 0x002e640000001000 */
[----:B-1----:R-:W-:-:S06]  /*0e10*/  IADD3 R2, R2, 0xffffffe, RZ ;  /* 0x0ffffffe02027810 */ /* 0x002fcc0007ffe0ff */
[----:B------:R-:W1:Y:S02]  /*0e20*/  F2I.FTZ.U32.TRUNC.NTZ R3, R2 ;  /* 0x0000000200037305 */ /* 0x000e64000021f000 */
[----:B-1----:R-:W-:Y:S01]  /*0e30*/  IADD3 R0, RZ, -R3, RZ ;  /* 0x80000003ff007210 */ /* 0x002fe20007ffe0ff */
[----:B------:R-:W-:-:S04]  /*0e40*/  IMAD.MOV.U32 R2, RZ, RZ, RZ ;  /* 0x000000ffff027224 */ /* 0x000fc800078e00ff */
[----:B------:R-:W-:Y:S01]  /*0e50*/  IMAD.MOV.U32 R7, RZ, RZ, R0 ;  /* 0x000000ffff077224 */ /* 0x000fe200078e0000 */
[----:B------:R-:W-:-:S03]  /*0e60*/  IABS R0, R8 ;  /* 0x0000000800007213 */ /* 0x000fc60000000000 */
[----:B------:R-:W-:Y:S02]  /*0e70*/  IMAD R7, R7, R5, RZ ;  /* 0x0000000507077224 */ /* 0x000fe400078e02ff */
        /* <DEDUP_REMOVED lines=19> */
.L_x_1826:
[----:B------:R-:W-:Y:S05]  /*0fb0*/  BSYNC B0 ;  /* 0x0000000000007941 */ /* 0x000fea0003800000 */
.L_x_1824:
[----:B------:R-:W-:-:S04]  /*0fc0*/  LOP3.LUT R0, RZ, R0, RZ, 0x33, !PT ;  /* 0x00000000ff007212 */ /* 0x000fc800078e33ff */
[----:B------:R-:W-:-:S05]  /*0fd0*/  IADD3 R0, R0, R14, RZ ;  /* 0x0000000e00007210 */ /* 0x000fca0007ffe0ff */
[----:B------:R1:W-:Y:S01]  /*0fe0*/  STL [R1+0xbc], R0 ;  /* 0x0000bc0001007387 */ /* 0x0003e20000100800 */
[----:B------:R-:W-:Y:S05]  /*0ff0*/  BRA `(.L_x_1827) ;  /* 0x0000004000007947 */ /* 0x000fea0003800000 */
.L_x_1815:
[----:B------:R-:W-:Y:S01]  /*1000*/  MOV R0, UR5 ;  /* 0x0000000500007c02 */ /* 0x000fe20008000f00 */
[----:B------:R1:W-:Y:S01]  /*1010*/  STL [R1+0xbc], RZ ;  /* 0x0000bcff01007387 */ /* 0x0003e20000100800 */
[----:B------:R-:W-:-:S03]  /*1020*/  MOV R242, RZ ;  /* 0x000000ff00f27202 */ /* 0x000fc60000000f00 */
[----:B------:R1:W-:Y:S04]  /*1030*/  STL [R1+0xa4], R0 ;  /* 0x0000a40001007387 */ /* 0x0003e80000100800 */
.L_x_1827:
[----:B------:R-:W2:Y:S04]  /*1040*/  LDL R2, [R1+0xa4] ;  /* 0x0000a40001027983 */ /* 0x000ea80000100800 */
[----:B-1----:R-:W3:Y:S01]  /*1050*/  LDL R0, [R1+0xbc] ;  /* 0x0000bc0001007983 */ /* 0x002ee20000100800 */
[----:B------:R-:W-:Y:S01]  /*1060*/  ISETP.NE.AND P0, PT, R15, RZ, PT ;  /* 0x000000ff0f00720c */ /* 0x000fe20003f05270 */
[----:B------:R-:W-:Y:S01]  /*1070*/  IMAD.MOV.U32 R6, RZ, RZ, R242 ;  /* 0x000000ffff067224 */ /* 0x000fe200078e00f2 */
[----:B------:R-:W-:Y:S01]  /*1080*/  MOV R7, R243 ;  /* 0x000000f300077202 */ /* 0x000fe20000000f00 */
[----:B------:R-:W-:Y:S10]  /*1090*/  WARPSYNC 0xffffffff ;  /* 0xffffffff00007948 */ /* 0x000ff40003800000 */
[----:B--2---:R-:W-:Y:S01]  /*10a0*/  @!P0 IMAD.MOV.U32 R240, RZ, RZ, R2 ;  /* 0x000000fffff08224 */ /* 0x004fe200078e0002 */
[----:B---3--:R-:W-:-:S03]  /*10b0*/  MOV R5, R0 ;  /* 0x0000000000057202 */ /* 0x008fc60000000f00 */
[----:B------:R-:W-:-:S05]  /*10c0*/  IMAD.MOV.U32 R4, RZ, RZ, R240 ;  /* 0x000000ffff047224 */ /* 0x000fca00078e00f0 */
[----:B------:R1:W-:Y:S04]  /*10d0*/  @!P0 STS.128 [0x20080], R4 ;  /* 0x02008004ff008388 */ /* 0x0003e80000000c00 */
[----:B------:R-:W-:Y:S06]  /*10e0*/  BAR.ARV 0x5, 0x100 ;  /* 0x0144000000007b1d */ /* 0x000fec0000002000 */
.L_x_1813:
[----:B---3--:R-:W-:-:S13]  /*10f0*/  ISETP.GE.AND P0, PT, R243, c[0x0][0x53c], PT ;  /* 0x00014f00f3007a0c */ /* 0x008fda0003f06270 */
[----:B------:R-:W-:Y:S05]  /*1100*/  @P0 EXIT ;  /* 0x000000000000094d */ /* 0x000fea0003800000 */
[----:B------:R-:W3:Y:S01]  /*1110*/  S2R R18, SR_TID.X ;  /* 0x0000000000127919 */ /* 0x000ee20000002100 */
[----:B------:R-:W-:Y:S01]  /*1120*/  IMAD.MOV.U32 R199, RZ, RZ, 0x20 ;  /* 0x00000020ffc77424 */ /* 0x000fe200078e00ff */
[----:B------:R-:W-:Y:S01]  /*1130*/  ULDC UR9, c[0x0][0x20] ;  /* 0x0000080000097ab9 */ /* 0x000fe20000000800 */
[----:B------:R-:W-:Y:S01]  /*1140*/  IMAD.MOV.U32 R200, RZ, RZ, 0x40 ;  /* 0x00000040ffc87424 */ /* 0x000fe200078e00ff */
[----:B------:R-:W-:Y:S02]  /*1150*/  UIADD3 UR9, UP0, UR4, UR9, URZ ;  /* 0x0000000904097290 */ /* 0x000fe4000ff1e03f */
[----:B------:R-:W-:Y:S02]  /*1160*/  ULDC UR8, c[0x0][0x24] ;  /* 0x0000090000087ab9 */ /* 0x000fe40000000800 */
[----:B------:R-:W-:Y:S01]  /*1170*/  UIADD3.X UR8, URZ, UR8, URZ, UP0, !UPT ;  /* 0x000000083f087290 */ /* 0x000fe200087fe43f */
[----:B---3--:R-:W-:-:S04]  /*1180*/  SHF.R.S32.HI R11, RZ, 0x1f, R18 ;  /* 0x0000001fff0b7819 */ /* 0x008fc80000011412 */
[CC--:B------:R-:W-:Y:S02]  /*1190*/  LEA.HI R3, R11.reuse, R18.reuse, RZ, 0x4 ;  /* 0x000000120b037211 */ /* 0x0c0fe400078f20ff */
[----:B-1----:R-:W-:Y:S02]  /*11a0*/  LEA.HI R6, R11, R18, RZ, 0x2 ;  /* 0x000000120b067211 */ /* 0x002fe400078f10ff */
[C---:B--2---:R-:W-:Y:S02]  /*11b0*/  LOP3.LUT R0, R3.reuse, 0xfffffff0, RZ, 0xc0, !PT ;  /* 0xfffffff003007812 */ /* 0x044fe400078ec0ff */
[----:B------:R-:W-:Y:S02]  /*11c0*/  SHF.R.S32.HI R2, RZ, 0x4, R3 ;  /* 0x00000004ff027819 */ /* 0x000fe40000011403 */
[----:B------:R-:W-:Y:S01]  /*11d0*/  SHF.R.S32.HI R7, RZ, 0x2, R6 ;  /* 0x00000002ff077819 */ /* 0x000fe20000011406 */
[----:B------:R-:W-:Y:S01]  /*11e0*/  IMAD.IADD R0, R18, 0x1, -R0 ;  /* 0x0000000112007824 */ /* 0x000fe200078e0a00 */
[----:B------:R-:W-:-:S02]  /*11f0*/  LEA.HI R3, R3, R2, RZ, 0x1 ;  /* 0x0000000203037211 */ /* 0x000fc400078f08ff */
[----:B------:R-:W-:Y:S02]  /*1200*/  SHF.R.S32.HI R4, RZ, 0x1f, R6 ;  /* 0x0000001fff047819 */ /* 0x000fe40000011406 */
[----:B------:R-:W-:Y:S02]  /*1210*/  SHF.R.S32.HI R5, RZ, 0x1f, R0 ;  /* 0x0000001fff057819 */ /* 0x000fe40000011400 */
[----:B------:R-:W-:Y:S02]  /*1220*/  LOP3.LUT R3, R3, 0xfffffffe, RZ, 0xc0, !PT ;  /* 0xfffffffe03037812 */ /* 0x000fe400078ec0ff */
[----:B------:R-:W-:Y:S02]  /*1230*/  LEA.HI R4, R4, R7, RZ, 0x3 ;  /* 0x0000000704047211 */ /* 0x000fe400078f18ff */
[----:B------:R-:W-:Y:S01]  /*1240*/  LEA.HI R146, R5, R0, RZ, 0x3 ;  /* 0x0000000005927211 */ /* 0x000fe200078f18ff */
[----:B------:R-:W-:Y:S01]  /*1250*/  IMAD.IADD R145, R2, 0x1, -R3 ;  /* 0x0000000102917824 */ /* 0x000fe200078e0a03 */
[----:B------:R-:W-:-:S02]  /*1260*/  LEA.HI R232, R11, R18, RZ, 0x3 ;  /* 0x000000120be87211 */ /* 0x000fc400078f18ff */
[----:B------:R-:W-:Y:S02]  /*1270*/  LOP3.LUT R3, R4, 0xfffffff8, RZ, 0xc0, !PT ;  /* 0xfffffff804037812 */ /* 0x000fe400078ec0ff */
[C---:B------:R-:W-:Y:S01]  /*1280*/  LOP3.LUT R2, R146.reuse, 0xfffffff8, RZ, 0xc0, !PT ;  /* 0xfffffff892027812 */ /* 0x040fe200078ec0ff */
[----:B------:R-:W-:Y:S01]  /*1290*/  IMAD.SHL.U32 R146, R146, 0x40, RZ ;  /* 0x0000004092927824 */ /* 0x000fe200078e00ff */
[----:B------:R-:W-:Y:S01]  /*12a0*/  LOP3.LUT R4, R232, 0xfffffff8, RZ, 0xc0, !PT ;  /* 0xfffffff8e8047812 */ /* 0x000fe200078ec0ff */
[----:B------:R-:W-:Y:S01]  /*12b0*/  IMAD.IADD R5, R7, 0x1, -R3 ;  /* 0x0000000107057824 */ /* 0x000fe200078e0a03 */
[----:B------:R-:W-:Y:S01]  /*12c0*/  LEA.HI R9, R11, R18, RZ, 0x5 ;  /* 0x000000120b097211 */ /* 0x000fe200078f28ff */
[----:B------:R-:W-:Y:S01]  /*12d0*/  IMAD.IADD R8, R0, 0x1, -R2 ;  /* 0x0000000100087824 */ /* 0x000fe200078e0a02 */
[----:B------:R-:W-:Y:S01]  /*12e0*/  LOP3.LUT R2, R6, 0xfffffffc, RZ, 0xc0, !PT ;  /* 0xfffffffc06027812 */ /* 0x000fe200078ec0ff */
[----:B------:R-:W-:Y:S01]  /*12f0*/  IMAD.IADD R17, R18, 0x1, -R4 ;  /* 0x0000000112117824 */ /* 0x000fe200078e0a04 */
[----:B------:R-:W-:-:S02]  /*1300*/  SHF.R.S32.HI R3, RZ, 0x5, R9 ;  /* 0x00000005ff037819 */ /* 0x000fc40000011409 */
[----:B------:R-:W-:Y:S01]  /*1310*/  SHF.R.S32.HI R0, RZ, 0x1f, R9 ;  /* 0x0000001fff007819 */ /* 0x000fe20000011409 */
[----:B------:R-:W-:Y:S01]  /*1320*/  IMAD.SHL.U32 R7, R17, 0x40, RZ ;  /* 0x0000004011077824 */ /* 0x000fe200078e00ff */
[----:B------:R-:W-:Y:S01]  /*1330*/  LOP3.LUT R6, R9, 0xffffffe0, RZ, 0xc0, !PT ;  /* 0xffffffe009067812 */ /* 0x000fe200078ec0ff */
[----:B------:R-:W-:Y:S01]  /*1340*/  IMAD.SHL.U32 R198, R3, 0x400, RZ ;  /* 0x0000040003c67824 */ /* 0x000fe200078e00ff */
[----:B------:R-:W-:Y:S01]  /*1350*/  LEA.HI R4, R0, R3, RZ, 0x3 ;  /* 0x0000000300047211 */ /* 0x000fe200078f18ff */
[C---:B------:R-:W-:Y:S01]  /*1360*/  IMAD.IADD R0, R18.reuse, 0x1, -R2 ;  /* 0x0000000112007824 */ /* 0x040fe200078e0a02 */
[----:B------:R-:W-:Y:S01]  /*1370*/  LOP3.LUT R2, R7, 0x1c0, RZ, 0xc0, !PT ;  /* 0x000001c007027812 */ /* 0x000fe200078ec0ff */
[----:B------:R-:W-:Y:S01]  /*1380*/  IMAD.IADD R16, R18, 0x1, -R6 ;  /* 0x0000000112107824 */ /* 0x000fe200078e0a06 */
[----:B------:R-:W-:Y:S01]  /*1390*/  LOP3.LUT R6, R4, 0xffffff8, RZ, 0xc0, !PT ;  /* 0x0ffffff804067812 */ /* 0x000fe200078ec0ff */
[C---:B------:R-:W-:Y:S01]  /*13a0*/  IMAD.SHL.U32 R140, R17.reuse, 0x8, RZ ;  /* 0x00000008118c7824 */ /* 0x040fe200078e00ff */
[----:B------:R-:W-:Y:S01]  /*13b0*/  LEA.HI R4, R0, R0, RZ, 0x1 ;  /* 0x0000000000047211 */ /* 0x000fe200078f08ff */
[----:B------:R-:W-:Y:S01]  /*13c0*/  IMAD.SHL.U32 R142, R17, 0x4, RZ ;  /* 0x00000004118e7824 */ /* 0x000fe200078e00ff */
[----:B------:R-:W-:Y:S01]  /*13d0*/  LOP3.LUT R7, R2, 0x8, R232, 0xf8, !PT ;  /* 0x0000000802077812 */ /* 0x000fe200078ef8e8 */
[----:B------:R-:W-:Y:S01]  /*13e0*/  IMAD.IADD R9, R3, 0x1, -R6 ;  /* 0x0000000103097824 */ /* 0x000fe200078e0a06 */
[----:B------:R-:W-:Y:S01]  /*13f0*/  LOP3.LUT R4, R4, 0x1ffffffe, RZ, 0xc0, !PT ;  /* 0x1ffffffe04047812 */ /* 0x000fe200078ec0ff */
[----:B------:R-:W-:Y:S01]  /*1400*/  IMAD R6, R0, 0x2, R198 ;  /* 0x0000000200067824 */ /* 0x000fe200078e02c6 */
[----:B------:R-:W-:-:S02]  /*1410*/  SHF.R.U32.HI R2, RZ, 0x3, R2 ;  /* 0x00000003ff027819 */ /* 0x000fc40000011602 */
[----:B------:R-:W-:Y:S01]  /*1420*/  LOP3.LUT P3, RZ, R5, 0x2, RZ, 0xc0, !PT ;  /* 0x0000000205ff7812 */ /* 0x000fe2000786c0ff */
[----:B------:R-:W-:Y:S01]  /*1430*/  IMAD.IADD R12, R0, 0x1, -R4 ;  /* 0x00000001000c7824 */ /* 0x000fe200078e0a04 */
[----:B------:R-:W-:Y:S01]  /*1440*/  LOP3.LUT R7, R7, R2, RZ, 0x3c, !PT ;  /* 0x0000000207077212 */ /* 0x000fe200078e3cff */
[C---:B------:R-:W-:Y:S01]  /*1450*/  IMAD.SHL.U32 R0, R5.reuse, 0x40, RZ ;  /* 0x0000004005007824 */ /* 0x040fe200078e00ff */
[----:B------:R-:W-:Y:S02]  /*1460*/  SHF.R.S32.HI R2, RZ, 0x1f, R16 ;  /* 0x0000001fff027819 */ /* 0x000fe40000011410 */
[C---:B------:R-:W-:Y:S02]  /*1470*/  LOP3.LUT P0, RZ, R5.reuse, 0x4, RZ, 0xc0, !PT ;  /* 0x0000000405ff7812 */ /* 0x040fe4000780c0ff */
[----:B------:R-:W-:Y:S02]  /*1480*/  LEA.HI R10, R2, R16, RZ, 0x2 ;  /* 0x00000010020a7211 */ /* 0x000fe400078f10ff */
[----:B------:R-:W-:Y:S01]  /*1490*/  LOP3.LUT R2, R0, 0x1c0, RZ, 0xc0, !PT ;  /* 0x000001c000027812 */ /* 0x000fe200078ec0ff */
[----:B------:R-:W-:Y:S01]  /*14a0*/  IMAD.SHL.U32 R0, R8, 0x40, RZ ;  /* 0x0000004008007824 */ /* 0x000fe200078e00ff */
[----:B------:R-:W-:Y:S01]  /*14b0*/  LOP3.LUT R3, R5, 0x1, RZ, 0xc0, !PT ;  /* 0x0000000105037812 */ /* 0x000fe200078ec0ff */
[C---:B------:R-:W-:Y:S01]  /*14c0*/  IMAD.SHL.U32 R5, R145.reuse, 0x8, RZ ;  /* 0x0000000891057824 */ /* 0x040fe200078e00ff */
[----:B------:R-:W-:Y:S01]  /*14d0*/  LEA.HI R2, R2, R2, RZ, 0x1d ;  /* 0x0000000202027211 */ /* 0x000fe200078fe8ff */
[----:B------:R-:W-:Y:S01]  /*14e0*/  IMAD R145, R145, 0x200, R7 ;  /* 0x0000020091917824 */ /* 0x000fe200078e0207 */
[----:B------:R-:W-:-:S02]  /*14f0*/  LOP3.LUT R0, R0, 0x1c0, RZ, 0xc0, !PT ;  /* 0x000001c000007812 */ /* 0x000fc400078ec0ff */
[----:B------:R-:W-:Y:S01]  /*1500*/  ISETP.NE.U32.AND P4, PT, R3, 0x1, PT ;  /* 0x000000010300780c */ /* 0x000fe20003f85070 */
[----:B------:R-:W-:Y:S01]  /*1510*/  IMAD.IADD R3, R6, 0x1, R2 ;  /* 0x0000000106037824 */ /* 0x000fe200078e0202 */
[----:B------:R-:W-:Y:S02]  /*1520*/  LOP3.LUT R2, R0, 0x8, R5, 0xf8, !PT ;  /* 0x0000000800027812 */ /* 0x000fe400078ef805 */
[----:B------:R-:W-:Y:S01]  /*1530*/  SHF.R.U32.HI R0, RZ, 0x3, R0 ;  /* 0x00000003ff007819 */ /* 0x000fe20000011600 */
[----:B------:R-:W-:Y:S01]  /*1540*/  IMAD.SHL.U32 R14, R3, 0x2, RZ ;  /* 0x00000002030e7824 */ /* 0x000fe200078e00ff */
[----:B------:R-:W-:Y:S02]  /*1550*/  SHF.R.S32.HI R232, RZ, 0x3, R232 ;  /* 0x00000003ffe87819 */ /* 0x000fe400000114e8 */
[----:B------:R-:W-:Y:S02]  /*1560*/  LOP3.LUT R0, R2, R0, RZ, 0x3c, !PT ;  /* 0x0000000002007212 */ /* 0x000fe400078e3cff */
[----:B------:R-:W-:Y:S01]  /*1570*/  IADD3 R2, R14, 0x80, RZ ;  /* 0x000000800e027810 */ /* 0x000fe20007ffe0ff */
[----:B------:R-:W-:Y:S01]  /*1580*/  STL [R1+0x84], R14 ;  /* 0x0000840e01007387 */ /* 0x000fe20000100800 */
[----:B------:R-:W-:Y:S01]  /*1590*/  LOP3.LUT R146, R0, 0xfffffe00, R146, 0xf8, !PT ;  /* 0xfffffe0000927812 */ /* 0x000fe200078ef892 */
[C---:B------:R-:W-:Y:S01]  /*15a0*/  IMAD.SHL.U32 R0, R232.reuse, 0x40, RZ ;  /* 0x00000040e8007824 */ /* 0x040fe200078e00ff */
[----:B------:R-:W-:-:S02]  /*15b0*/  IADD3 R3, R232, 0x20, RZ ;  /* 0x00000020e8037810 */ /* 0x000fc40007ffe0ff */
[----:B------:R-:W-:Y:S01]  /*15c0*/  IADD3 R13, R14, 0x70, RZ ;  /* 0x000000700e0d7810 */ /* 0x000fe20007ffe0ff */
[----:B------:R-:W-:Y:S01]  /*15d0*/  IMAD.IADD R198, R198, 0x1, R146 ;  /* 0x00000001c6c67824 */ /* 0x000fe200078e0292 */
[----:B------:R-:W-:Y:S02]  /*15e0*/  @P4 IADD3 R13, R2, 0x10, RZ ;  /* 0x00000010020d4810 */ /* 0x000fe40007ffe0ff */
[----:B------:R-:W-:Y:S02]  /*15f0*/  SHF.R.S32.HI R4, RZ, 0x2, R10 ;  /* 0x00000002ff047819 */ /* 0x000fe4000001140a */
[----:B------:R-:W-:Y:S01]  /*1600*/  LOP3.LUT R2, R0, 0x1c0, RZ, 0xc0, !PT ;  /* 0x000001c000027812 */ /* 0x000fe200078ec0ff */
[----:B------:R-:W-:Y:S01]  /*1610*/  IMAD.SHL.U32 R0, R3, 0x40, RZ ;  /* 0x0000004003007824 */ /* 0x000fe200078e00ff */
[----:B------:R-:W-:Y:S01]  /*1620*/  LEA.HI R6, R11, R18, RZ, 0x6 ;  /* 0x000000120b067211 */ /* 0x000fe200078f30ff */
[----:B------:R-:W-:Y:S01]  /*1630*/  IMAD R15, R9, 0x10, R4 ;  /* 0x00000010090f7824 */ /* 0x000fe200078e0204 */
[----:B------:R-:W-:Y:S01]  /*1640*/  SHF.R.S32.HI R11, RZ, 0x1f, R3 ;  /* 0x0000001fff0b7819 */ /* 0x000fe20000011403 */
[----:B------:R-:W-:Y:S01]  /*1650*/  STL [R1+0x88], R13 ;  /* 0x0000880d01007387 */ /* 0x000fe20000100800 */
[----:B------:R-:W-:Y:S01]  /*1660*/  IADD3 R235, R140, 0x80, RZ ;  /* 0x000000808ceb7810 */ /* 0x000fe20007ffe0ff */
[----:B------:R-:W-:Y:S01]  /*1670*/  IMAD.SHL.U32 R6, R6, 0x8, RZ ;  /* 0x0000000806067824 */ /* 0x000fe200078e00ff */
[----:B------:R-:W-:Y:S01]  /*1680*/  SHF.R.S32.HI R4, RZ, 0x1f, R232 ;  /* 0x0000001fff047819 */ /* 0x000fe200000114e8 */
[----:B------:R-:W-:Y:S01]  /*1690*/  STL [R1+0x1b0], R15 ;  /* 0x0001b00f01007387 */ /* 0x000fe20000100800 */
[----:B------:R-:W-:-:S02]  /*16a0*/  LEA.HI R11, R11, R3, RZ, 0x3 ;  /* 0x000000030b0b7211 */ /* 0x000fc400078f18ff */
[----:B------:R-:W-:Y:S02]  /*16b0*/  LOP3.LUT R252, R0, 0x1c0, RZ, 0xc0, !PT ;  /* 0x000001c000fc7812 */ /* 0x000fe400078ec0ff */
[----:B------:R-:W-:Y:S01]  /*16c0*/  LOP3.LUT R0, R2, 0x38, R140, 0xf8, !PT ;  /* 0x0000003802007812 */ /* 0x000fe200078ef88c */
[----:B------:R-:W-:Y:S01]  /*16d0*/  IMAD.SHL.U32 R11, R11, 0x40, RZ ;  /* 0x000000400b0b7824 */ /* 0x000fe200078e00ff */
[----:B------:R-:W-:Y:S02]  /*16e0*/  SHF.R.U32.HI R3, RZ, 0x3, R2 ;  /* 0x00000003ff037819 */ /* 0x000fe40000011602 */
[----:B------:R-:W-:Y:S02]  /*16f0*/  SHF.R.S32.HI R4, RZ, 0x1f, R235 ;  /* 0x0000001fff047819 */ /* 0x000fe400000114eb */
[----:B------:R-:W-:Y:S02]  /*1700*/  LOP3.LUT R2, R10, 0x7ffffffc, RZ, 0xc0, !PT ;  /* 0x7ffffffc0a027812 */ /* 0x000fe400078ec0ff */
[C---:B------:R-:W-:Y:S01]  /*1710*/  IADD3 R236, R140.reuse, 0xc0, RZ ;  /* 0x000000c08cec7810 */ /* 0x040fe20007ffe0ff */
[----:B------:R1:W-:Y:S01]  /*1720*/  STL [R1+0x80], R4 ;  /* 0x0000800401007387 */ /* 0x0003e20000100800 */
[----:B------:R-:W-:-:S02]  /*1730*/  IADD3 R144, R140, 0x40, RZ ;  /* 0x000000408c907810 */ /* 0x000fc40007ffe0ff */
[----:B------:R-:W-:Y:S02]  /*1740*/  LOP3.LUT R5, R0, R3, RZ, 0x3c, !PT ;  /* 0x0000000300057212 */ /* 0x000fe400078e3cff */
[----:B------:R-:W-:Y:S02]  /*1750*/  SHF.R.S32.HI R3, RZ, 0x1f, R236 ;  /* 0x0000001fff037819 */ /* 0x000fe400000114ec */
[----:B------:R-:W-:Y:S01]  /*1760*/  SHF.R.S32.HI R0, RZ, 0x1f, R144 ;  /* 0x0000001fff007819 */ /* 0x000fe20000011490 */
[----:B------:R2:W-:Y:S01]  /*1770*/  STL [R1+0x1ac], R5 ;  /* 0x0001ac0501007387 */ /* 0x0005e20000100800 */
[----:B------:R-:W-:Y:S02]  /*1780*/  LOP3.LUT R6, R6, 0xfffffe00, RZ, 0xc0, !PT ;  /* 0xfffffe0006067812 */ /* 0x000fe400078ec0ff */
[----:B------:R-:W-:Y:S01]  /*1790*/  R2P PR, R8, 0x6 ;  /* 0x0000000608007804 */ /* 0x000fe20000000000 */
[----:B------:R3:W-:Y:S01]  /*17a0*/  STL [R1+0x7c], R3 ;  /* 0x00007c0301007387 */ /* 0x0007e20000100800 */
[----:B------:R-:W-:-:S02]  /*17b0*/  LOP3.LUT R223, R5, R6, RZ, 0xfc, !PT ;  /* 0x0000000605df7212 */ /* 0x000fc400078efcff */
[----:B------:R-:W-:Y:S02]  /*17c0*/  LEA R146, R146, 0x4080, 0x1 ;  /* 0x0000408092927811 */ /* 0x000fe400078e08ff */
[----:B------:R-:W-:Y:S01]  /*17d0*/  LEA R198, R198, 0x10080, 0x1 ;  /* 0x00010080c6c67811 */ /* 0x000fe200078e08ff */
[----:B------:R-:W-:Y:S01]  /*17e0*/  IMAD.SHL.U32 R223, R223, 0x2, RZ ;  /* 0x00000002dfdf7824 */ /* 0x000fe200078e00ff */
[----:B------:R-:W-:Y:S02]  /*17f0*/  SHF.R.S32.HI R141, RZ, 0x1f, R140 ;  /* 0x0000001fff8d7819 */ /* 0x000fe4000001148c */
[----:B------:R-:W-:Y:S02]  /*1800*/  LOP3.LUT R11, R11, 0xfffffe00, RZ, 0xc0, !PT ;  /* 0xfffffe000b0b7812 */ /* 0x000fe400078ec0ff */
[----:B------:R-:W-:Y:S01]  /*1810*/  LEA R145, R145, 0xa080, 0x1 ;  /* 0x0000a08091917811 */ /* 0x000fe200078e08ff */
[----:B-1----:R-:W-:Y:S01]  /*1820*/  IMAD.IADD R4, R16, 0x1, -R2 ;  /* 0x0000000110047824 */ /* 0x002fe200078e0a02 */
[----:B------:R-:W-:-:S02]  /*1830*/  SEL R2, R199, 0xffffffe0, !P3 ;  /* 0xffffffe0c7027807 */ /* 0x000fc40005800000 */
[----:B------:R-:W-:Y:S01]  /*1840*/  SEL R199, R199, 0xffffffe0, !P1 ;  /* 0xffffffe0c7c77807 */ /* 0x000fe20004800000 */
[----:B------:R-:W-:Y:S02]  /*1850*/  IMAD.SHL.U32 R4, R4, 0x2, RZ ;  /* 0x0000000204047824 */ /* 0x000fe400078e00ff */
[----:B--2---:R-:W-:-:S03]  /*1860*/  IMAD R5, R12, 0x8, R15 ;  /* 0x000000080c057824 */ /* 0x004fc600078e020f */
[C---:B------:R-:W-:Y:S01]  /*1870*/  IADD3 R37, R4.reuse, 0x8, RZ ;  /* 0x0000000804257810 */ /* 0x040fe20007ffe0ff */
[----:B------:R-:W-:Y:S01]  /*1880*/  STL [R1+0x12c], R4 ;  /* 0x00012c0401007387 */ /* 0x000fe20000100800 */
[C---:B------:R-:W-:Y:S01]  /*1890*/  IADD3 R36, R4.reuse, 0x10, RZ ;  /* 0x0000001004247810 */ /* 0x040fe20007ffe0ff */
[----:B------:R-:W-:Y:S01]  /*18a0*/  IMAD.IADD R147, R199, 0x1, R146 ;  /* 0x00000001c7937824 */ /* 0x000fe200078e0292 */
[C---:B------:R-:W-:Y:S01]  /*18b0*/  IADD3 R35, R4.reuse, 0x18, RZ ;  /* 0x0000001804237810 */ /* 0x040fe20007ffe0ff */
[----:B------:R1:W-:Y:S01]  /*18c0*/  STL [R1+0x128], R37 ;  /* 0x0001282501007387 */ /* 0x0003e20000100800 */
[----:B------:R-:W-:Y:S01]  /*18d0*/  IADD3 R34, R4, 0x20, RZ ;  /* 0x0000002004227810 */ /* 0x000fe20007ffe0ff */
[----:B------:R-:W-:Y:S01]  /*18e0*/  IMAD.IADD R199, R198, 0x1, R199 ;  /* 0x00000001c6c77824 */ /* 0x000fe200078e02c7 */
[C---:B------:R-:W-:Y:S01]  /*18f0*/  IADD3 R33, R4.reuse, 0x28, RZ ;  /* 0x0000002804217810 */ /* 0x040fe20007ffe0ff */
[----:B------:R2:W-:Y:S01]  /*1900*/  STL [R1+0x124], R36 ;  /* 0x0001242401007387 */ /* 0x0005e20000100800 */
[----:B------:R-:W-:-:S02]  /*1910*/  IADD3 R32, R4, 0x30, RZ ;  /* 0x0000003004207810 */ /* 0x000fc40007ffe0ff */
[----:B------:R-:W-:Y:S01]  /*1920*/  SHF.R.S32.HI R38, RZ, 0x1f, R37 ;  /* 0x0000001fff267819 */ /* 0x000fe20000011425 */
[----:B------:R4:W-:Y:S01]  /*1930*/  STL [R1+0x120], R35 ;  /* 0x0001202301007387 */ /* 0x0009e20000100800 */
[C---:B------:R-:W-:Y:S02]  /*1940*/  IADD3 R31, R4.reuse, 0x38, RZ ;  /* 0x00000038041f7810 */ /* 0x040fe40007ffe0ff */
[C---:B------:R-:W-:Y:S01]  /*1950*/  IADD3 R30, R4.reuse, 0x40, RZ ;  /* 0x00000040041e7810 */ /* 0x040fe20007ffe0ff */
[----:B------:R5:W-:Y:S01]  /*1960*/  STL [R1+0xb8], R34 ;  /* 0x0000b82201007387 */ /* 0x000be20000100800 */
[C---:B------:R-:W-:Y:S02]  /*1970*/  IADD3 R29, R4.reuse, 0x48, RZ ;  /* 0x00000048041d7810 */ /* 0x040fe40007ffe0ff */
[C---:B------:R-:W-:Y:S01]  /*1980*/  IADD3 R28, R4.reuse, 0x50, RZ ;  /* 0x00000050041c7810 */ /* 0x040fe20007ffe0ff */
[----:B------:R5:W-:Y:S01]  /*1990*/  STL [R1+0xb4], R33 ;  /* 0x0000b42101007387 */ /* 0x000be20000100800 */
[----:B------:R-:W-:-:S02]  /*19a0*/  IADD3 R27, R4, 0x58, RZ ;  /* 0x00000058041b7810 */ /* 0x000fc40007ffe0ff */
[----:B------:R-:W-:Y:S01]  /*19b0*/  IADD3 R26, R4, 0x60, RZ ;  /* 0x00000060041a7810 */ /* 0x000fe20007ffe0ff */
[----:B------:R5:W-:Y:S01]  /*19c0*/  STL [R1+0x11c], R32 ;  /* 0x00011c2001007387 */ /* 0x000be20000100800 */
[----:B---3--:R-:W-:Y:S02]  /*19d0*/  LEA.HI R3, R0, R144, RZ, 0x3 ;  /* 0x0000009000037211 */ /* 0x008fe400078f18ff */
[C---:B------:R-:W-:Y:S01]  /*19e0*/  IADD3 R25, R4.reuse, 0x68, RZ ;  /* 0x0000006804197810 */ /* 0x040fe20007ffe0ff */
[----:B------:R3:W-:Y:S01]  /*19f0*/  STL [R1+0x118], R31 ;  /* 0x0001181f01007387 */ /* 0x0007e20000100800 */
[----:B-1----:R-:W-:Y:S02]  /*1a00*/  SHF.R.S32.HI R37, RZ, 0x1f, R36 ;  /* 0x0000001fff257819 */ /* 0x002fe40000011424 */
[----:B------:R-:W-:Y:S01]  /*1a10*/  IADD3 R24, R4, 0x70, RZ ;  /* 0x0000007004187810 */ /* 0x000fe20007ffe0ff */
[----:B------:R1:W-:Y:S01]  /*1a20*/  STL [R1+0x114], R30 ;  /* 0x0001141e01007387 */ /* 0x0003e20000100800 */
[----:B--2---:R-:W-:-:S02]  /*1a30*/  SHF.R.S32.HI R36, RZ, 0x1f, R35 ;  /* 0x0000001fff247819 */ /* 0x004fc40000011423 */
[C---:B------:R-:W-:Y:S01]  /*1a40*/  IADD3 R23, R4.reuse, 0x78, RZ ;  /* 0x0000007804177810 */ /* 0x040fe20007ffe0ff */
[----:B------:R2:W-:Y:S01]  /*1a50*/  STL [R1+0x110], R29 ;  /* 0x0001101d01007387 */ /* 0x0005e20000100800 */
[----:B----4-:R-:W-:Y:S02]  /*1a60*/  SHF.R.S32.HI R35, RZ, 0x1f, R34 ;  /* 0x0000001fff237819 */ /* 0x010fe40000011422 */
[----:B------:R-:W-:Y:S01]  /*1a70*/  IADD3 R22, R4, 0x80, RZ ;  /* 0x0000008004167810 */ /* 0x000fe20007ffe0ff */
[----:B------:R4:W-:Y:S01]  /*1a80*/  STL [R1+0x10c], R28 ;  /* 0x00010c1c01007387 */ /* 0x0009e20000100800 */
[----:B-----5:R-:W-:Y:S02]  /*1a90*/  SHF.R.S32.HI R34, RZ, 0x1f, R33 ;  /* 0x0000001fff227819 */ /* 0x020fe40000011421 */
[----:B------:R-:W-:Y:S01]  /*1aa0*/  LOP3.LUT R3, R3, 0xfffffff8, RZ, 0xc0, !PT ;  /* 0xfffffff803037812 */ /* 0x000fe200078ec0ff */
[----:B------:R5:W-:Y:S01]  /*1ab0*/  STL [R1+0xb0], R27 ;  /* 0x0000b01b01007387 */ /* 0x000be20000100800 */
[----:B------:R-:W-:-:S02]  /*1ac0*/  SHF.R.S32.HI R33, RZ, 0x1f, R32 ;  /* 0x0000001fff217819 */ /* 0x000fc40000011420 */
[C---:B------:R-:W-:Y:S01]  /*1ad0*/  IADD3 R21, R4.reuse, 0x88, RZ ;  /* 0x0000008804157810 */ /* 0x040fe20007ffe0ff */
[----:B------:R5:W-:Y:S01]  /*1ae0*/  STL [R1+0x108], R26 ;  /* 0x0001081a01007387 */ /* 0x000be20000100800 */
[----:B------:R-:W-:Y:S02]  /*1af0*/  SHF.R.S32.HI R32, RZ, 0x1f, R31 ;  /* 0x0000001fff207819 */ /* 0x000fe4000001141f */
[C---:B------:R-:W-:Y:S01]  /*1b00*/  IADD3 R20, R4.reuse, 0x90, RZ ;  /* 0x0000009004147810 */ /* 0x040fe20007ffe0ff */
[----:B------:R5:W-:Y:S01]  /*1b10*/  STL [R1+0x104], R25 ;  /* 0x0001041901007387 */ /* 0x000be20000100800 */
[----:B---3--:R-:W-:Y:S02]  /*1b20*/  SHF.R.S32.HI R31, RZ, 0x1f, R30 ;  /* 0x0000001fff1f7819 */ /* 0x008fe4000001141e */
[----:B------:R-:W-:Y:S01]  /*1b30*/  IADD3 R19, R4, 0x98, RZ ;  /* 0x0000009804137810 */ /* 0x000fe20007ffe0ff */
[----:B------:R3:W-:Y:S01]  /*1b40*/  STL [R1+0x100], R24 ;  /* 0x0001001801007387 */ /* 0x0007e20000100800 */
[----:B-1----:R-:W-:-:S02]  /*1b50*/  SHF.R.S32.HI R30, RZ, 0x1f, R29 ;  /* 0x0000001fff1e7819 */ /* 0x002fc4000001141d */
[C---:B------:R-:W-:Y:S01]  /*1b60*/  IADD3 R18, R4.reuse, 0xa0, RZ ;  /* 0x000000a004127810 */ /* 0x040fe20007ffe0ff */
[----:B------:R1:W-:Y:S01]  /*1b70*/  STL [R1+0xfc], R23 ;  /* 0x0000fc1701007387 */ /* 0x0003e20000100800 */
[----:B--2---:R-:W-:Y:S02]  /*1b80*/  SHF.R.S32.HI R29, RZ, 0x1f, R28 ;  /* 0x0000001fff1d7819 */ /* 0x004fe4000001141c */
[C---:B------:R-:W-:Y:S01]  /*1b90*/  IADD3 R17, R4.reuse, 0xa8, RZ ;  /* 0x000000a804117810 */ /* 0x040fe20007ffe0ff */
[----:B------:R2:W-:Y:S01]  /*1ba0*/  STL [R1+0xf8], R22 ;  /* 0x0000f81601007387 */ /* 0x0005e20000100800 */
[----:B----4-:R-:W-:Y:S02]  /*1bb0*/  SHF.R.S32.HI R28, RZ, 0x1f, R27 ;  /* 0x0000001fff1c7819 */ /* 0x010fe4000001141b */
[----:B------:R-:W-:Y:S01]  /*1bc0*/  IADD3 R16, R4, 0xb0, RZ ;  /* 0x000000b004107810 */ /* 0x000fe20007ffe0ff */
[----:B------:R4:W-:Y:S01]  /*1bd0*/  STL [R1+0x70], R3 ;  /* 0x0000700301007387 */ /* 0x0009e20000100800 */
[----:B-----5:R-:W-:-:S02]  /*1be0*/  SHF.R.S32.HI R27, RZ, 0x1f, R26 ;  /* 0x0000001fff1b7819 */ /* 0x020fc4000001141a */
[C---:B------:R-:W-:Y:S01]  /*1bf0*/  IADD3 R15, R4.reuse, 0xb8, RZ ;  /* 0x000000b8040f7810 */ /* 0x040fe20007ffe0ff */
[----:B------:R5:W-:Y:S01]  /*1c00*/  STL [R1+0xf4], R21 ;  /* 0x0000f41501007387 */ /* 0x000be20000100800 */
[----:B------:R-:W-:Y:S02]  /*1c10*/  SHF.R.S32.HI R26, RZ, 0x1f, R25 ;  /* 0x0000001fff1a7819 */ /* 0x000fe40000011419 */
[C---:B------:R-:W-:Y:S01]  /*1c20*/  IADD3 R12, R4.reuse, 0xc0, RZ ;  /* 0x000000c0040c7810 */ /* 0x040fe20007ffe0ff */
[----:B------:R5:W-:Y:S01]  /*1c30*/  STL [R1+0xf0], R20 ;  /* 0x0000f01401007387 */ /* 0x000be20000100800 */
[----:B------:R-:W-:Y:S02]  /*1c40*/  SHF.R.S32.HI R25, RZ, 0x1f, R24 ;  /* 0x0000001fff197819 */ /* 0x000fe40000011418 */
[----:B------:R-:W-:Y:S01]  /*1c50*/  IADD3 R10, R4, 0xc8, RZ ;  /* 0x000000c8040a7810 */ /* 0x000fe20007ffe0ff */
[----:B------:R5:W-:Y:S01]  /*1c60*/  STL [R1+0xec], R19 ;  /* 0x0000ec1301007387 */ /* 0x000be20000100800 */
[----:B---3--:R-:W-:-:S02]  /*1c70*/  SHF.R.S32.HI R24, RZ, 0x1f, R23 ;  /* 0x0000001fff187819 */ /* 0x008fc40000011417 */
[C---:B------:R-:W-:Y:S01]  /*1c80*/  IADD3 R9, R4.reuse, 0xd0, RZ ;  /* 0x000000d004097810 */ /* 0x040fe20007ffe0ff */
[----:B------:R3:W-:Y:S01]  /*1c90*/  STL [R1+0xac], R18 ;  /* 0x0000ac1201007387 */ /* 0x0007e20000100800 */
[----:B-1----:R-:W-:Y:S02]  /*1ca0*/  SHF.R.S32.HI R23, RZ, 0x1f, R22 ;  /* 0x0000001fff177819 */ /* 0x002fe40000011416 */
[C---:B------:R-:W-:Y:S01]  /*1cb0*/  IADD3 R8, R4.reuse, 0xd8, RZ ;  /* 0x000000d804087810 */ /* 0x040fe20007ffe0ff */
[----:B------:R1:W-:Y:S01]  /*1cc0*/  STL [R1+0xe8], R17 ;  /* 0x0000e81101007387 */ /* 0x0003e20000100800 */
[----:B--2---:R-:W-:Y:S02]  /*1cd0*/  SHF.R.S32.HI R22, RZ, 0x1f, R21 ;  /* 0x0000001fff167819 */ /* 0x004fe40000011415 */
[----:B------:R-:W-:Y:S01]  /*1ce0*/  IADD3 R7, R4, 0xe0, RZ ;  /* 0x000000e004077810 */ /* 0x000fe20007ffe0ff */
[----:B------:R2:W-:Y:S01]  /*1cf0*/  STL [R1+0xe4], R16 ;  /* 0x0000e41001007387 */ /* 0x0005e20000100800 */
[----:B----4-:R-:W-:-:S02]  /*1d00*/  SHF.R.S32.HI R3, RZ, 0x1f, R3 ;  /* 0x0000001fff037819 */ /* 0x010fc40000011403 */
[C---:B------:R-:W-:Y:S01]  /*1d10*/  SEL R0, R200.reuse, 0xffffffc0, !P0 ;  /* 0xffffffc0c8007807 */ /* 0x040fe20004000000 */
[----:B------:R4:W-:Y:S01]  /*1d20*/  STL [R1+0xe0], R15 ;  /* 0x0000e00f01007387 */ /* 0x0009e20000100800 */
[----:B-----5:R-:W-:Y:S02]  /*1d30*/  SHF.R.S32.HI R21, RZ, 0x1f, R20 ;  /* 0x0000001fff157819 */ /* 0x020fe40000011414 */
[----:B------:R-:W-:Y:S01]  /*1d40*/  SEL R200, R200, 0xffffffc0, !P2 ;  /* 0xffffffc0c8c87807 */ /* 0x000fe20005000000 */
[----:B------:R5:W-:Y:S01]  /*1d50*/  STL [R1+0x78], R3 ;  /* 0x0000780301007387 */ /* 0x000be20000100800 */
[----:B------:R-:W-:-:S03]  /*1d60*/  SHF.R.S32.HI R20, RZ, 0x1f, R19 ;  /* 0x0000001fff147819 */ /* 0x000fc60000011413 */
[----:B------:R5:W-:Y:S01]  /*1d70*/  STL [R1+0xdc], R12 ;  /* 0x0000dc0c01007387 */ /* 0x000be20000100800 */
[----:B------:R-:W-:Y:S01]  /*1d80*/  SHF.R.S32.HI R19, RZ, 0x1f, R18 ;  /* 0x0000001fff137819 */ /* 0x000fe20000011412 */
[----:B------:R-:W-:Y:S02]  /*1d90*/  IMAD.IADD R197, R200, 0x1, R146 ;  /* 0x00000001c8c57824 */ /* 0x000fe400078e0292 */
[----:B------:R5:W-:Y:S01]  /*1da0*/  STL [R1+0xd8], R10 ;  /* 0x0000d80a01007387 */ /* 0x000be20000100800 */
[----:B---3--:R-:W-:Y:S01]  /*1db0*/  SHF.R.S32.HI R18, RZ, 0x1f, R17 ;  /* 0x0000001fff127819 */ /* 0x008fe20000011411 */
[----:B------:R-:W-:Y:S02]  /*1dc0*/  IMAD.IADD R201, R198, 0x1, R200 ;  /* 0x00000001c6c97824 */ /* 0x000fe400078e02c8 */
[----:B------:R3:W-:Y:S01]  /*1dd0*/  STL [R1+0xd4], R9 ;  /* 0x0000d40901007387 */ /* 0x0007e20000100800 */
[----:B-1----:R-:W-:Y:S01]  /*1de0*/  SHF.R.S32.HI R17, RZ, 0x1f, R16 ;  /* 0x0000001fff117819 */ /* 0x002fe20000011410 */
[----:B------:R-:W-:-:S02]  /*1df0*/  IMAD.IADD R196, R200, 0x1, R147 ;  /* 0x00000001c8c47824 */ /* 0x000fc400078e0293 */
[----:B------:R1:W-:Y:S01]  /*1e00*/  STL [R1+0xd0], R8 ;  /* 0x0000d00801007387 */ /* 0x0003e20000100800 */
[----:B--2---:R-:W-:Y:S01]  /*1e10*/  SHF.R.S32.HI R16, RZ, 0x1f, R15 ;  /* 0x0000001fff107819 */ /* 0x004fe2000001140f */
[----:B------:R-:W-:Y:S02]  /*1e20*/  IMAD.IADD R200, R199, 0x1, R200 ;  /* 0x00000001c7c87824 */ /* 0x000fe400078e02c8 */
[----:B------:R2:W-:Y:S01]  /*1e30*/  STL [R1+0x1b4], R5 ;  /* 0x0001b40501007387 */ /* 0x0005e20000100800 */
[----:B----4-:R-:W-:-:S03]  /*1e40*/  SHF.R.S32.HI R15, RZ, 0x1f, R12 ;  /* 0x0000001fff0f7819 */ /* 0x010fc6000001140c */
[----:B------:R4:W-:Y:S01]  /*1e50*/  STL [R1+0xcc], R7 ;  /* 0x0000cc0701007387 */ /* 0x0009e20000100800 */
[----:B-----5:R-:W-:-:S03]  /*1e60*/  IADD3 R3, R4, 0xf0, RZ ;  /* 0x000000f004037810 */ /* 0x020fc60007ffe0ff */
[----:B------:R-:W-:Y:S01]  /*1e70*/  STL [R1+0x1a8], R38 ;  /* 0x0001a82601007387 */ /* 0x000fe20000100800 */
[----:B------:R-:W-:-:S03]  /*1e80*/  SHF.R.S32.HI R12, RZ, 0x1f, R10 ;  /* 0x0000001fff0c7819 */ /* 0x000fc6000001140a */
[----:B------:R5:W-:Y:S01]  /*1e90*/  STL [R1+0xc4], R3 ;  /* 0x0000c40301007387 */ /* 0x000be20000100800 */
[----:B------:R-:W-:-:S03]  /*1ea0*/  SHF.R.S32.HI R10, RZ, 0x1f, R9 ;  /* 0x0000001fff0a7819 */ /* 0x000fc60000011409 */
[----:B------:R-:W-:Y:S01]  /*1eb0*/  STL [R1+0x1a4], R37 ;  /* 0x0001a42501007387 */ /* 0x000fe20000100800 */
[----:B---3--:R-:W-:-:S03]  /*1ec0*/  SHF.R.S32.HI R9, RZ, 0x1f, R8 ;  /* 0x0000001fff097819 */ /* 0x008fc60000011408 */
[----:B------:R-:W-:Y:S01]  /*1ed0*/  STL [R1+0x1a0], R36 ;  /* 0x0001a02401007387 */ /* 0x000fe20000100800 */
[----:B-1----:R-:W-:-:S03]  /*1ee0*/  SHF.R.S32.HI R8, RZ, 0x1f, R7 ;  /* 0x0000001fff087819 */ /* 0x002fc60000011407 */
[----:B------:R-:W-:Y:S01]  /*1ef0*/  STL [R1+0x19c], R35 ;  /* 0x00019c2301007387 */ /* 0x000fe20000100800 */
[C---:B--2---:R-:W-:Y:S02]  /*1f00*/  IADD3 R5, R4.reuse, 0xe8, RZ ;  /* 0x000000e804057810 */ /* 0x044fe40007ffe0ff */
[----:B------:R-:W-:Y:S01]  /*1f10*/  IADD3 R4, R4, 0xf8, RZ ;  /* 0x000000f804047810 */ /* 0x000fe20007ffe0ff */
[----:B------:R-:W-:Y:S01]  /*1f20*/  STL [R1+0x198], R34 ;  /* 0x0001982201007387 */ /* 0x000fe20000100800 */
[----:B----4-:R-:W-:-:S03]  /*1f30*/  SHF.R.S32.HI R7, RZ, 0x1f, R3 ;  /* 0x0000001fff077819 */ /* 0x010fc60000011403 */
[----:B------:R1:W-:Y:S04]  /*1f40*/  STL [R1+0xc8], R5 ;  /* 0x0000c80501007387 */ /* 0x0003e80000100800 */
[----:B------:R-:W-:Y:S01]  /*1f50*/  STL [R1+0xc0], R4 ;  /* 0x0000c00401007387 */ /* 0x000fe20000100800 */
[----:B-----5:R-:W-:Y:S02]  /*1f60*/  IMAD.IADD R3, R14, 0x1, R2 ;  /* 0x000000010e037824 */ /* 0x020fe400078e0202 */
[----:B------:R-:W-:Y:S01]  /*1f70*/  IMAD.IADD R2, R2, 0x1, R13 ;  /* 0x0000000102027824 */ /* 0x000fe200078e020d */
[----:B------:R-:W-:Y:S04]  /*1f80*/  STL [R1+0x194], R33 ;  /* 0x0001942101007387 */ /* 0x000fe80000100800 */
[----:B------:R2:W-:Y:S04]  /*1f90*/  STL [R1+0x90], R3 ;  /* 0x0000900301007387 */ /* 0x0005e80000100800 */
[----:B------:R-:W-:Y:S04]  /*1fa0*/  STL [R1+0x190], R32 ;  /* 0x0001902001007387 */ /* 0x000fe80000100800 */
[----:B------:R-:W-:Y:S04]  /*1fb0*/  STL [R1+0x18c], R31 ;  /* 0x00018c1f01007387 */ /* 0x000fe80000100800 */
[----:B------:R-:W-:Y:S01]  /*1fc0*/  STL [R1+0x188], R30 ;  /* 0x0001881e01007387 */ /* 0x000fe20000100800 */
[----:B-1----:R-:W-:-:S03]  /*1fd0*/  SHF.R.S32.HI R5, RZ, 0x1f, R5 ;  /* 0x0000001fff057819 */ /* 0x002fc60000011405 */
[----:B------:R-:W-:Y:S04]  /*1fe0*/  STL [R1+0x184], R29 ;  /* 0x0001841d01007387 */ /* 0x000fe80000100800 */
[----:B------:R1:W-:Y:S04]  /*1ff0*/  STL [R1+0x138], R5 ;  /* 0x0001380501007387 */ /* 0x0003e80000100800 */
[----:B------:R-:W-:Y:S01]  /*2000*/  STL [R1+0x180], R28 ;  /* 0x0001801c01007387 */ /* 0x000fe20000100800 */
[----:B--2---:R-:W-:-:S03]  /*2010*/  IMAD.IADD R3, R0, 0x1, R3 ;  /* 0x0000000100037824 */ /* 0x004fc600078e0203 */
[----:B------:R-:W-:Y:S04]  /*2020*/  STL [R1+0x17c], R27 ;  /* 0x00017c1b01007387 */ /* 0x000fe80000100800 */
[----:B------:R2:W-:Y:S04]  /*2030*/  STL [R1+0x9c], R3 ;  /* 0x00009c0301007387 */ /* 0x0005e80000100800 */
[----:B------:R3:W-:Y:S04]  /*2040*/  STL [R1+0x178], R26 ;  /* 0x0001781a01007387 */ /* 0x0007e80000100800 */
[----:B------:R3:W-:Y:S04]  /*2050*/  STL [R1+0x174], R25 ;  /* 0x0001741901007387 */ /* 0x0007e80000100800 */
[----:B------:R3:W-:Y:S01]  /*2060*/  STL [R1+0x170], R24 ;  /* 0x0001701801007387 */ /* 0x0007e20000100800 */
[----:B-1----:R-:W-:Y:S01]  /*2070*/  SHF.R.S32.HI R5, RZ, 0x1f, R4 ;  /* 0x0000001fff057819 */ /* 0x002fe20000011404 */
[----:B------:R-:W-:-:S02]  /*2080*/  IMAD.IADD R4, R14, 0x1, R0 ;  /* 0x000000010e047824 */ /* 0x000fc400078e0200 */
[----:B------:R3:W-:Y:S04]  /*2090*/  STL [R1+0x16c], R23 ;  /* 0x00016c1701007387 */ /* 0x0007e80000100800 */
[----:B------:R3:W-:Y:S04]  /*20a0*/  STL [R1+0x168], R22 ;  /* 0x0001681601007387 */ /* 0x0007e80000100800 */
[----:B------:R3:W-:Y:S01]  /*20b0*/  STL [R1+0x164], R21 ;  /* 0x0001641501007387 */ /* 0x0007e20000100800 */
[----:B--2---:R-:W-:Y:S02]  /*20c0*/  IMAD.IADD R3, R0, 0x1, R13 ;  /* 0x0000000100037824 */ /* 0x004fe400078e020d */
[----:B------:R-:W-:Y:S01]  /*20d0*/  IMAD.IADD R0, R2, 0x1, R0 ;  /* 0x0000000102007824 */ /* 0x000fe200078e0200 */
[----:B------:R3:W-:Y:S04]  /*20e0*/  STL [R1+0x160], R20 ;  /* 0x0001601401007387 */ /* 0x0007e80000100800 */
        /* <DEDUP_REMOVED lines=14> */
[----:B------:R3:W-:Y:S02]  /*21d0*/  STL [R1+0x94], R0 ;  /* 0x0000940001007387 */ /* 0x0007e40000100800 */
.L_x_2019:
[----:B------:R-:W-:Y:S01]  /*21e0*/  ISETP.NE.U32.AND P0, PT, RZ, c[0x0][0x370], PT ;  /* 0x0000dc00ff007a0c */ /* 0x000fe20003f05070 */
[----:B---3--:R-:W-:Y:S01]  /*21f0*/  IMAD.MOV.U32 R22, RZ, RZ, 0x4 ;  /* 0x00000004ff167424 */ /* 0x008fe200078e00ff */
[----:B------:R-:W-:Y:S01]  /*2200*/  ISETP.NE.U32.AND P1, PT, RZ, c[0x0][0x350], PT ;  /* 0x0000d400ff007a0c */ /* 0x000fe20003f25070 */
[----:B------:R-:W-:Y:S01]  /*2210*/  IMAD.MOV.U32 R0, RZ, RZ, RZ ;  /* 0x000000ffff007224 */ /* 0x000fe200078e00ff */
[----:B------:R-:W-:Y:S01]  /*2220*/  ISETP.NE.AND.EX P0, PT, RZ, c[0x0][0x374], PT, P0 ;  /* 0x0000dd00ff007a0c */ /* 0x000fe20003f05300 */
[----:B------:R-:W-:Y:S01]  /*2230*/  IMAD.MOV.U32 R20, RZ, RZ, RZ ;  /* 0x000000ffff147224 */ /* 0x000fe200078e00ff */
[----:B------:R-:W-:Y:S01]  /*2240*/  ISETP.NE.AND.EX P5, PT, RZ, c[0x0][0x354], PT, P1 ;  /* 0x0000d500ff007a0c */ /* 0x000fe20003fa5310 */
[----:B------:R-:W-:Y:S01]  /*2250*/  IMAD.WIDE R8, R243, R22, c[0x0][0x350] ;  /* 0x0000d400f3087625 */ /* 0x000fe200078e0216 */
[----:B------:R-:W-:-:S02]  /*2260*/  ISETP.NE.U32.AND P4, PT, RZ, c[0x0][0x358], PT ;  /* 0x0000d600ff007a0c */ /* 0x000fc40003f85070 */
[----:B------:R-:W-:Y:S02]  /*2270*/  ISETP.NE.U32.AND P2, PT, RZ, c[0x0][0x348], PT ;  /* 0x0000d200ff007a0c */ /* 0x000fe40003f45070 */
[----:B------:R-:W-:Y:S01]  /*2280*/  ISETP.NE.AND.EX P4, PT, RZ, c[0x0][0x35c], PT, P4 ;  /* 0x0000d700ff007a0c */ /* 0x000fe20003f85340 */
[----:B------:R-:W-:Y:S01]  /*2290*/  IMAD.MOV.U32 R19, RZ, RZ, RZ ;  /* 0x000000ffff137224 */ /* 0x000fe200078e00ff */
[----:B------:R-:W-:-:S03]  /*22a0*/  ISETP.NE.AND.EX P2, PT, RZ, c[0x0][0x34c], PT, P2 ;  /* 0x0000d300ff007a0c */ /* 0x000fc60003f45320 */
[CC--:B------:R-:W-:Y:S02]  /*22b0*/  @P0 IMAD.WIDE R2, R243.reuse, R22.reuse, c[0x0][0x370] ;  /* 0x0000dc00f3020625 */ /* 0x0c0fe400078e0216 */
[----:B------:R-:W2:Y:S04]  /*22c0*/  @P5 LDG.E R20, [R8.64] ;  /* 0x0000000c08145981 */ /* 0x000ea8000c1e1900 */
[----:B------:R1:W2:Y:S01]  /*22d0*/  @P0 LDG.E R0, [R2.64] ;  /* 0x0000000c02000981 */ /* 0x0002a2000c1e1900 */
[----:B------:R-:W-:Y:S01]  /*22e0*/  ISETP.NE.U32.AND P1, PT, RZ, c[0x0][0x360], PT ;  /* 0x0000d800ff007a0c */ /* 0x000fe20003f25070 */
[----:B------:R-:W-:Y:S01]  /*22f0*/  IMAD.WIDE R12, R243, R22, c[0x0][0x348] ;  /* 0x0000d200f30c7625 */ /* 0x000fe200078e0216 */
[----:B------:R-:W-:Y:S02]  /*2300*/  MOV R4, RZ ;  /* 0x000000ff00047202 */ /* 0x000fe40000000f00 */
[----:B------:R-:W-:-:S04]  /*2310*/  ISETP.NE.AND.EX P1, PT, RZ, c[0x0][0x364], PT, P1 ;  /* 0x0000d900ff007a0c */ /* 0x000fc80003f25310 */
[----:B------:R-:W3:Y:S01]  /*2320*/  @P2 LDG.E R4, [R12.64] ;  /* 0x0000000c0c042981 */ /* 0x000ee2000c1e1900 */
[----:B-1----:R-:W-:-:S05]  /*2330*/  IMAD.WIDE R2, R243, R22, c[0x0][0x358] ;  /* 0x0000d600f3027625 */ /* 0x002fca00078e0216 */
[----:B------:R-:W4:Y:S01]  /*2340*/  @P4 LDG.E R19, [R2.64] ;  /* 0x0000000c02134981 */ /* 0x000f22000c1e1900 */
[----:B------:R-:W-:Y:S02]  /*2350*/  IMAD.MOV.U32 R21, RZ, RZ, c[0x0][0x168] ;  /* 0x00005a00ff157624 */ /* 0x000fe400078e00ff */
[----:B------:R-:W-:-:S05]  /*2360*/  @P1 IMAD.WIDE R14, R243, R22, c[0x0][0x360] ;  /* 0x0000d800f30e1625 */ /* 0x000fca00078e0216 */
[----:B------:R1:W5:Y:S01]  /*2370*/  @P1 LDG.E R21, [R14.64] ;  /* 0x0000000c0e151981 */ /* 0x000362000c1e1900 */
[----:B------:R-:W-:Y:S01]  /*2380*/  YIELD ;  /* 0x0000000000007946 */ /* 0x000fe20003800000 */
[----:B------:R-:W-:Y:S01]  /*2390*/  LOP3.LUT R241, R242, 0xffff, RZ, 0xc0, !PT ;  /* 0x0000fffff2f17812 */ /* 0x000fe200078ec0ff */
[----:B------:R-:W-:Y:S01]  /*23a0*/  IMAD.MOV.U32 R17, RZ, RZ, c[0x0][0x1d0] ;  /* 0x00007400ff117624 */ /* 0x000fe200078e00ff */
[----:B--2---:R-:W-:Y:S01]  /*23b0*/  IADD3 R5, R20, R0, RZ ;  /* 0x0000000014057210 */ /* 0x004fe20007ffe0ff */
[----:B------:R-:W-:Y:S04]  /*23c0*/  STL [R1+0x48], R0 ;  /* 0x0000480001007387 */ /* 0x000fe80000100800 */
[----:B------:R-:W-:Y:S04]  /*23d0*/  STL [R1+0x50], R5 ;  /* 0x0000500501007387 */ /* 0x000fe80000100800 */
[----:B---3--:R2:W-:Y:S04]  /*23e0*/  STL [R1+0x4c], R4 ;  /* 0x00004c0401007387 */ /* 0x0085e80000100800 */
[----:B----4-:R1:W-:Y:S01]  /*23f0*/  STL [R1+0x54], R19 ;  /* 0x0000541301007387 */ /* 0x0103e20000100800 */
[----:B--2---:R-:W-:-:S05]  /*2400*/  IMAD.U32 R4, RZ, RZ, UR9 ;  /* 0x00000009ff047e24 */ /* 0x004fca000f8e00ff */
[----:B------:R-:W-:Y:S02]  /*2410*/  IADD3 R174, P0, R4, 0x48, RZ ;  /* 0x0000004804ae7810 */ /* 0x000fe40007f1e0ff */
[----:B------:R-:W-:-:S03]  /*2420*/  MOV R4, c[0x0][0x228] ;  /* 0x00008a0000047a02 */ /* 0x000fc60000000f00 */
[----:B------:R-:W-:Y:S01]  /*2430*/  IMAD.X R175, RZ, RZ, UR8, P0 ;  /* 0x00000008ffaf7e24 */ /* 0x000fe200080e06ff */
[----:B------:R-:W-:Y:S05]  /*2440*/  @P1 BRA `(.L_x_1828) ;  /* 0x0000004000001947 */ /* 0x000fea0003800000 */
[----:B------:R-:W-:Y:S05]  /*2450*/  @!P2 BRA `(.L_x_1828) ;  /* 0x000000300000a947 */ /* 0x000fea0003800000 */
[----:B------:R2:W3:Y:S04]  /*2460*/  LDG.E R5, [R12.64] ;  /* 0x0000000c0c057981 */ /* 0x0004e8000c1e1900 */
[----:B--2---:R-:W3:Y:S02]  /*2470*/  LDG.E R12, [R12.64+0x4] ;  /* 0x0000040c0c0c7981 */ /* 0x004ee4000c1e1900 */
[----:B---3-5:R-:W-:-:S05]  /*2480*/  IADD3 R21, -R5, R12, RZ ;  /* 0x0000000c05157210 */ /* 0x028fca0007ffe1ff */
.L_x_1828:
[----:B-----5:R2:W-:Y:S01]  /*2490*/  STL [R1+0x58], R21 ;  /* 0x0000581501007387 */ /* 0x0205e20000100800 */
[----:B------:R-:W-:-:S04]  /*24a0*/  ISETP.NE.U32.AND P0, PT, RZ, c[0x0][0x368], PT ;  /* 0x0000da00ff007a0c */ /* 0x000fc80003f05070 */
[----:B------:R-:W-:-:S13]  /*24b0*/  ISETP.NE.AND.EX P0, PT, RZ, c[0x0][0x36c], PT, P0 ;  /* 0x0000db00ff007a0c */ /* 0x000fda0003f05300 */
[----:B------:R-:W-:Y:S05]  /*24c0*/  @!P0 BRA `(.L_x_1829) ;  /* 0x0000003000008947 */ /* 0x000fea0003800000 */
[----:B------:R-:W-:-:S05]  /*24d0*/  IMAD.WIDE R8, R243, R22, c[0x0][0x368] ;  /* 0x0000da00f3087625 */ /* 0x000fca00078e0216 */
[----:B------:R3:W5:Y:S01]  /*24e0*/  LDG.E R17, [R8.64] ;  /* 0x0000000c08117981 */ /* 0x000762000c1e1900 */
[----:B------:R-:W-:Y:S05]  /*24f0*/  BRA `(.L_x_1830) ;  /* 0x0000004000007947 */ /* 0x000fea0003800000 */
.L_x_1829:
[----:B------:R-:W-:Y:S05]  /*2500*/  @!P5 BRA `(.L_x_1830) ;  /* 0x000000300000d947 */ /* 0x000fea0003800000 */
[----:B------:R3:W4:Y:S04]  /*2510*/  LDG.E R5, [R8.64] ;  /* 0x0000000c08057981 */ /* 0x000728000c1e1900 */
[----:B---3--:R-:W4:Y:S02]  /*2520*/  LDG.E R8, [R8.64+0x4] ;  /* 0x0000040c08087981 */ /* 0x008f24000c1e1900 */
[----:B----4-:R-:W-:Y:S02]  /*2530*/  IADD3 R17, -R5, R8, RZ ;  /* 0x0000000805117210 */ /* 0x010fe40007ffe1ff */
.L_x_1830:
[----:B------:R-:W-:Y:S01]  /*2540*/  ISETP.NE.U32.AND P0, PT, RZ, c[0x0][0x378], PT ;  /* 0x0000de00ff007a0c */ /* 0x000fe20003f05070 */
[----:B---3--:R-:W3:Y:S03]  /*2550*/  LDL R8, [R1+0xbc] ;  /* 0x0000bc0001087983 */ /* 0x008ee60000100800 */
[----:B------:R-:W-:Y:S01]  /*2560*/  ISETP.NE.AND.EX P0, PT, RZ, c[0x0][0x37c], PT, P0 ;  /* 0x0000df00ff007a0c */ /* 0x000fe20003f05300 */
[----:B--2---:R4:W2:Y:S01]  /*2570*/  @P4 LDG.E R7, [R2.64] ;  /* 0x0000000c02074981 */ /* 0x0048a2000c1e1900 */
[----:B-----5:R-:W-:-:S03]  /*2580*/  IMAD.MOV.U32 R10, RZ, RZ, R17 ;  /* 0x000000ffff0a7224 */ /* 0x020fc600078e0011 */
[----:B------:R4:W2:Y:S08]  /*2590*/  @P4 LDG.E R5, [R2.64+0x4] ;  /* 0x0000040c02054981 */ /* 0x0008b0000c1e1900 */
[----:B----4-:R-:W-:-:S05]  /*25a0*/  @P0 IMAD.WIDE R2, R243, R22, c[0x0][0x378] ;  /* 0x0000de00f3020625 */ /* 0x010fca00078e0216 */
[----:B------:R4:W2:Y:S01]  /*25b0*/  @P0 LDG.E R10, [R2.64] ;  /* 0x0000000c020a0981 */ /* 0x0008a2000c1e1900 */
[----:B-1----:R-:W-:-:S05]  /*25c0*/  IMAD.IADD R14, R17, 0x1, -R0 ;  /* 0x00000001110e7824 */ /* 0x002fca00078e0a00 */
[----:B------:R1:W-:Y:S01]  /*25d0*/  STL [R1+0x5c], R14 ;  /* 0x00005c0e01007387 */ /* 0x0003e20000100800 */
[----:B----4-:R-:W-:-:S05]  /*25e0*/  IMAD.MOV.U32 R2, RZ, RZ, c[0x0][0x2c4] ;  /* 0x0000b100ff027624 */ /* 0x010fca00078e00ff */
[----:B------:R-:W-:Y:S01]  /*25f0*/  ISETP.NE.AND P1, PT, R2, 0x1, PT ;  /* 0x000000010200780c */ /* 0x000fe20003f25270 */
[----:B---3--:R-:W-:Y:S02]  /*2600*/  IMAD.SHL.U32 R9, R8, 0x80, RZ ;  /* 0x0000008008097824 */ /* 0x008fe400078e00ff */
[----:B------:R-:W-:-:S03]  /*2610*/  IMAD.MOV.U32 R8, RZ, RZ, c[0x0][0x32c] ;  /* 0x0000cb00ff087624 */ /* 0x000fc600078e00ff */
[----:B------:R-:W-:Y:S01]  /*2620*/  IADD3 R0, R9, 0x7f, RZ ;  /* 0x0000007f09007810 */ /* 0x000fe20007ffe0ff */
[----:B------:R1:W-:Y:S01]  /*2630*/  STL [R1+0x74], R9 ;  /* 0x0000740901007387 */ /* 0x0003e20000100800 */
[----:B------:R-:W-:Y:S01]  /*2640*/  ISETP.GE.AND P2, PT, R8, 0x1, PT ;  /* 0x000000010800780c */ /* 0x000fe20003f46270 */
[----:B--2---:R-:W-:-:S04]  /*2650*/  @P4 IMAD.IADD R4, R5, 0x1, -R7 ;  /* 0x0000000105044824 */ /* 0x004fc800078e0a07 */
[----:B------:R-:W-:-:S04]  /*2660*/  @P1 IMAD.HI.U32 R3, R0, c[0x0][0x2c8], RZ ;  /* 0x0000b20000031a27 */ /* 0x000fc800078e00ff */
[----:B------:R-:W-:Y:S01]  /*2670*/  IMAD.IADD R5, R14, 0x1, R4 ;  /* 0x000000010e057824 */ /* 0x000fe200078e0204 */
[----:B------:R-:W-:-:S04]  /*2680*/  @P1 SHF.R.U32.HI R0, RZ, c[0x0][0x2cc], R3 ;  /* 0x0000b300ff001a19 */ /* 0x000fc80000011603 */
[----:B------:R1:W-:Y:S01]  /*2690*/  STL.64 [R1+0x60], R4 ;  /* 0x0000600401007387 */ /* 0x0003e20000100a00 */
[----:B------:R-:W-:Y:S02]  /*26a0*/  IADD3 R2, R5, 0x2f, RZ ;  /* 0x0000002f05027810 */ /* 0x000fe40007ffe0ff */
[----:B------:R-:W-:-:S03]  /*26b0*/  IADD3 R0, R0, 0x1, R5 ;  /* 0x0000000100007810 */ /* 0x000fc60007ffe005 */
[----:B------:R-:W-:-:S04]  /*26c0*/  IMAD.HI R2, R2, 0x2aaaaaab, RZ ;  /* 0x2aaaaaab02027827 */ /* 0x000fc800078e02ff */
[----:B------:R-:W-:Y:S01]  /*26d0*/  IMAD.IADD R3, R0, 0x1, -R21 ;  /* 0x0000000100037824 */ /* 0x000fe200078e0a15 */
[----:B------:R-:W-:-:S04]  /*26e0*/  SHF.R.U32.HI R7, RZ, 0x1f, R2 ;  /* 0x0000001fff077819 */ /* 0x000fc80000011602 */
[----:B------:R-:W-:Y:S02]  /*26f0*/  LEA.HI.SX32 R18, R2, R7, 0x1d ;  /* 0x0000000702127211 */ /* 0x000fe400078feaff */
[----:B------:R-:W-:Y:S01]  /*2700*/  IADD3 R2, R3, c[0x0][0x328], RZ ;  /* 0x0000ca0003027a10 */ /* 0x000fe20007ffe0ff */
[----:B------:R1:W-:Y:S01]  /*2710*/  STL [R1+0x68], R10 ;  /* 0x0000680a01007387 */ /* 0x0003e20000100800 */
        /* <DEDUP_REMOVED lines=11> */
.L_x_1833:
[----:B------:R-:W-:-:S13]  /*27d0*/  ISETP.NE.AND P0, PT, R8, 0x1, PT ;  /* 0x000000010800780c */ /* 0x000fda0003f05270 */
[----:B------:R-:W-:-:S05]  /*27e0*/  @P0 IMAD.HI.U32 R3, R0, c[0x0][0x330], RZ ;  /* 0x0000cc0000030a27 */ /* 0x000fca00078e00ff */
[----:B------:R-:W-:Y:S02]  /*27f0*/  @P0 SHF.R.U32.HI R0, RZ, c[0x0][0x334], R3 ;  /* 0x0000cd00ff000a19 */ /* 0x000fe40000011603 */
.L_x_1834:
[----:B------:R-:W-:Y:S05]  /*2800*/  BSYNC B0 ;  /* 0x0000000000007941 */ /* 0x000fea0003800000 */
.L_x_1832:
[----:B------:R-:W-:-:S05]  /*2810*/  IMAD R0, R0, R8, c[0x0][0x32c] ;  /* 0x0000cb0000007624 */ /* 0x000fca00078e0208 */
[----:B------:R-:W-:-:S04]  /*2820*/  IMNMX R2, R2, R0, PT ;  /* 0x0000000002027217 */ /* 0x000fc80003800200 */
.L_x_1831:
[----:B------:R-:W-:Y:S01]  /*2830*/  IADD3 R3, R2, 0x2f, RZ ;  /* 0x0000002f02037810 */ /* 0x000fe20007ffe0ff */
[----:B------:R-:W-:-:S04]  /*2840*/  @P1 IMAD.HI.U32 R2, R9, c[0x0][0x2c8], RZ ;  /* 0x0000b20009021a27 */ /* 0x000fc800078e00ff */
[----:B------:R-:W-:-:S04]  /*2850*/  IMAD.HI R3, R3, 0x2aaaaaab, RZ ;  /* 0x2aaaaaab03037827 */ /* 0x000fc800078e02ff */
[----:B------:R-:W-:Y:S01]  /*2860*/  IMAD.MOV.U32 R0, RZ, RZ, R9 ;  /* 0x000000ffff007224 */ /* 0x000fe200078e0009 */
[----:B------:R-:W-:Y:S02]  /*2870*/  @P1 SHF.R.U32.HI R0, RZ, c[0x0][0x2cc], R2 ;  /* 0x0000b300ff001a19 */ /* 0x000fe40000011602 */
[----:B-1----:R-:W-:Y:S02]  /*2880*/  SHF.R.U32.HI R9, RZ, 0x1f, R3 ;  /* 0x0000001fff097819 */ /* 0x002fe40000011603 */
[----:B------:R-:W-:Y:S02]  /*2890*/  IADD3 R0, R0, R5, -R21 ;  /* 0x0000000500007210 */ /* 0x000fe40007ffe815 */
[----:B------:R-:W-:Y:S02]  /*28a0*/  LEA.HI.SX32 R9, R3, R9, 0x1d ;  /* 0x0000000903097211 */ /* 0x000fe400078feaff */
        /* <DEDUP_REMOVED lines=12> */
.L_x_1837:
[----:B------:R-:W-:-:S13]  /*2970*/  ISETP.NE.AND P0, PT, R8, 0x1, PT ;  /* 0x000000010800780c */ /* 0x000fda0003f05270 */
[----:B------:R-:W-:-:S05]  /*2980*/  @P0 IMAD.HI.U32 R3, R0, c[0x0][0x330], RZ ;  /* 0x0000cc0000030a27 */ /* 0x000fca00078e00ff */
[----:B------:R-:W-:Y:S02]  /*2990*/  @P0 SHF.R.U32.HI R0, RZ, c[0x0][0x334], R3 ;  /* 0x0000cd00ff000a19 */ /* 0x000fe40000011603 */
.L_x_1838:
[----:B------:R-:W-:Y:S05]  /*29a0*/  BSYNC B0 ;  /* 0x0000000000007941 */ /* 0x000fea0003800000 */
.L_x_1836:
[----:B------:R-:W-:-:S05]  /*29b0*/  IMAD R0, R0, c[0x0][0x32c], RZ ;  /* 0x0000cb0000007a24 */ /* 0x000fca00078e02ff */
[----:B------:R-:W-:-:S05]  /*29c0*/  IMNMX R2, R2, R0, !PT ;  /* 0x0000000002027217 */ /* 0x000fca0007800200 */
.L_x_1835:
[----:B------:R-:W-:Y:S01]  /*29d0*/  IMAD.HI R2, R2, 0x2aaaaaab, RZ ;  /* 0x2aaaaaab02027827 */ /* 0x000fe200078e02ff */
[----:B------:R-:W-:Y:S01]  /*29e0*/  LOP3.LUT R0, R242, 0xff000000, RZ, 0xc0, !PT ;  /* 0xff000000f2007812 */ /* 0x000fe200078ec0ff */
[----:B------:R-:W-:Y:S03]  /*29f0*/  BSSY B0, `(.L_x_1839) ;  /* 0x000002c000007945 */ /* 0x000fe60003800000 */
[----:B------:R-:W-:Y:S02]  /*2a00*/  SHF.R.U32.HI R8, RZ, 0x1f, R2 ;  /* 0x0000001fff087819 */ /* 0x000fe40000011602 */
[----:B------:R-:W-:Y:S02]  /*2a10*/  SHF.R.U32.HI R0, RZ, 0x8, R0 ;  /* 0x00000008ff007819 */ /* 0x000fe40000011600 */
[----:B------:R-:W-:Y:S02]  /*2a20*/  LEA.HI.SX32 R8, R2, R8, 0x1d ;  /* 0x0000000802087211 */ /* 0x000fe400078feaff */
[----:B------:R-:W-:-:S02]  /*2a30*/  LOP3.LUT R2, R242, 0xff0000, RZ, 0xc0, !PT ;  /* 0x00ff0000f2027812 */ /* 0x000fc400078ec0ff */
[----:B------:R-:W-:Y:S02]  /*2a40*/  IMNMX R8, RZ, R8, !PT ;  /* 0x00000008ff087217 */ /* 0x000fe40007800200 */
[----:B------:R-:W-:Y:S01]  /*2a50*/  LEA.HI R0, R2, R0, RZ, 0x10 ;  /* 0x0000000002007211 */ /* 0x000fe200078f80ff */
[----:B------:R-:W-:Y:S01]  /*2a60*/  IMAD.MOV.U32 R2, RZ, RZ, RZ ;  /* 0x000000ffff027224 */ /* 0x000fe200078e00ff */
[----:B------:R-:W-:Y:S02]  /*2a70*/  ISETP.GT.AND P0, PT, R9, R8, PT ;  /* 0x000000080900720c */ /* 0x000fe40003f04270 */
[----:B------:R-:W-:Y:S02]  /*2a80*/  LOP3.LUT R23, R0, 0xff, RZ, 0xc0, !PT ;  /* 0x000000ff00177812 */ /* 0x000fe400078ec0ff */
[----:B------:R-:W-:-:S03]  /*2a90*/  SHF.R.U32.HI R242, RZ, 0x10, R0 ;  /* 0x00000010fff27819 */ /* 0x000fc60000011600 */
[----:B------:R1:W-:Y:S06]  /*2aa0*/  STL [R1+0xa8], R23 ;  /* 0x0000a81701007387 */ /* 0x0003ec0000100800 */
[----:B------:R-:W-:Y:S05]  /*2ab0*/  @!P0 BRA `(.L_x_1840) ;  /* 0x000001f000008947 */ /* 0x000fea0003800000 */
[----:B------:R-:W-:-:S04]  /*2ac0*/  ISETP.NE.AND P0, PT, R242, RZ, PT ;  /* 0x000000fff200720c */ /* 0x000fc80003f05270 */
[----:B------:R-:W-:-:S04]  /*2ad0*/  SEL R0, R242, c[0x0][0x338], P0 ;  /* 0x0000ce00f2007a07 */ /* 0x000fc80000000000 */
[----:B------:R-:W-:Y:S02]  /*2ae0*/  IABS R7, R0 ;  /* 0x0000000000077213 */ /* 0x000fe40000000000 */
[----:B------:R-:W-:Y:S02]  /*2af0*/  IADD3 R12, R0, -0x1, R9 ;  /* 0xffffffff000c7810 */ /* 0x000fe40007ffe009 */
[----:B------:R-:W2:Y:S03]  /*2b00*/  I2F.RP R2, R7 ;  /* 0x0000000700027306 */ /* 0x000ea60000209400 */
[----:B------:R-:W-:-:S05]  /*2b10*/  IMAD.IADD R12, R12, 0x1, -R8 ;  /* 0x000000010c0c7824 */ /* 0x000fca00078e0a08 */
[----:B------:R-:W-:Y:S02]  /*2b20*/  IABS R16, R12 ;  /* 0x0000000c00107213 */ /* 0x000fe40000000000 */
[----:B------:R-:W-:-:S04]  /*2b30*/  LOP3.LUT R12, R12, R0, RZ, 0x3c, !PT ;  /* 0x000000000c0c7212 */ /* 0x000fc800078e3cff */
[----:B------:R-:W-:Y:S01]  /*2b40*/  ISETP.GE.AND P1, PT, R12, RZ, PT ;  /* 0x000000ff0c00720c */ /* 0x000fe20003f26270 */
[----:B--2---:R-:W2:Y:S02]  /*2b50*/  MUFU.RCP R2, R2 ;  /* 0x0000000200027308 */ /* 0x004ea40000001000 */
[----:B--2---:R-:W-:-:S06]  /*2b60*/  IADD3 R2, R2, 0xffffffe, RZ ;  /* 0x0ffffffe02027810 */ /* 0x004fcc0007ffe0ff */
[----:B------:R-:W2:Y:S02]  /*2b70*/  F2I.FTZ.U32.TRUNC.NTZ R3, R2 ;  /* 0x0000000200037305 */ /* 0x000ea4000021f000 */
[----:B--2---:R-:W-:-:S04]  /*2b80*/  IMAD.MOV R2, RZ, RZ, -R3 ;  /* 0x000000ffff027224 */ /* 0x004fc800078e0a03 */
        /* <DEDUP_REMOVED lines=18> */
.L_x_1840:
[----:B------:R-:W-:Y:S05]  /*2cb0*/  BSYNC B0 ;  /* 0x0000000000007941 */ /* 0x000fea0003800000 */
.L_x_1839:
[----:B------:R-:W2:Y:S01]  /*2cc0*/  LDL R12, [R1+0x1ac] ;  /* 0x0001ac00010c7983 */ /* 0x000ea20000100800 */
[----:B------:R-:W-:-:S04]  /*2cd0*/  IMAD R8, R23, R2, R8 ;  /* 0x0000000217087224 */ /* 0x000fc800078e0208 */
[C---:B------:R-:W-:Y:S02]  /*2ce0*/  IMAD.IADD R0, R8.reuse, 0x1, R2 ;  /* 0x0000000108007824 */ /* 0x040fe400078e0202 */
[----:B------:R-:W-:-:S03]  /*2cf0*/  IMAD R2, R8, 0x30, -R14 ;  /* 0x0000003008027824 */ /* 0x000fc600078e0a0e */
[----:B------:R-:W-:Y:S02]  /*2d00*/  IMNMX R0, R9, R0, PT ;  /* 0x0000000009007217 */ /* 0x000fe40003800200 */
[----:B------:R-:W-:-:S03]  /*2d10*/  IMNMX R2, RZ, R2, !PT ;  /* 0x00000002ff027217 */ /* 0x000fc60007800200 */
[----:B------:R-:W-:-:S05]  /*2d20*/  IMAD R0, R0, 0x30, -R14 ;  /* 0x0000003000007824 */ /* 0x000fca00078e0a0e */
[----:B------:R-:W-:-:S04]  /*2d30*/  IMNMX R0, R0, R4, PT ;  /* 0x0000000400007217 */ /* 0x000fc80003800200 */
[----:B------:R-:W-:Y:S01]  /*2d40*/  ISETP.GT.AND P0, PT, R0, R2, PT ;  /* 0x000000020000720c */ /* 0x000fe20003f04270 */
[----:B------:R-:W-:-:S05]  /*2d50*/  IMAD.WIDE.U32 R2, R2, -0x55555555, RZ ;  /* 0xaaaaaaab02027825 */ /* 0x000fca00078e00ff */
[----:B------:R-:W-:-:S05]  /*2d60*/  SHF.R.U32.HI R111, RZ, 0x5, R3 ;  /* 0x00000005ff6f7819 */ /* 0x000fca0000011603 */
[----:B------:R-:W-:Y:S02]  /*2d70*/  IMAD.MOV.U32 R7, RZ, RZ, R111 ;  /* 0x000000ffff077224 */ /* 0x000fe400078e006f */
[----:B------:R-:W-:-:S05]  /*2d80*/  @P0 IADD3 R0, R0, 0x2f, RZ ;  /* 0x0000002f00000810 */ /* 0x000fca0007ffe0ff */
[----:B------:R-:W-:-:S05]  /*2d90*/  @P0 IMAD.HI R0, R0, 0x2aaaaaab, RZ ;  /* 0x2aaaaaab00000827 */ /* 0x000fca00078e02ff */
[----:B------:R-:W-:-:S04]  /*2da0*/  @P0 SHF.R.U32.HI R2, RZ, 0x1f, R0 ;  /* 0x0000001fff020819 */ /* 0x000fc80000011600 */
[----:B------:R-:W-:-:S04]  /*2db0*/  @P0 LEA.HI.SX32 R7, R0, R2, 0x1d ;  /* 0x0000000200070211 */ /* 0x000fc800078feaff */
[----:B------:R-:W-:Y:S01]  /*2dc0*/  ISETP.GT.AND P0, PT, R7, R111, PT ;  /* 0x0000006f0700720c */ /* 0x000fe20003f04270 */
[----:B--2---:R-:W-:-:S04]  /*2dd0*/  IMAD.IADD R215, R6, 0x1, R12 ;  /* 0x0000000106d77824 */ /* 0x004fc800078e020c */
[----:B------:R-:W-:-:S08]  /*2de0*/  IMAD.SHL.U32 R215, R215, 0x2, RZ ;  /* 0x00000002d7d77824 */ /* 0x000fd000078e00ff */
[----:B------:R-:W-:Y:S05]  /*2df0*/  @!P0 BRA `(.L_x_1841) ;  /* 0x00006ac000008947 */ /* 0x000fea0003800000 */
[----:B------:R-:W-:Y:S02]  /*2e00*/  ISETP.NE.U32.AND P0, PT, RZ, c[0x0][0x340], PT ;  /* 0x0000d000ff007a0c */ /* 0x000fe40003f05070 */
[----:B------:R-:W-:Y:S02]  /*2e10*/  SHF.R.S32.HI R30, RZ, 0x1f, R232 ;  /* 0x0000001fff1e7819 */ /* 0x000fe400000114e8 */
[----:B------:R-:W-:-:S13]  /*2e20*/  ISETP.NE.AND.EX P3, PT, RZ, c[0x0][0x344], PT, P0 ;  /* 0x0000d100ff007a0c */ /* 0x000fda0003f65300 */
[----:B------:R-:W-:-:S05]  /*2e30*/  @P3 IMAD.WIDE R2, R243, R22, c[0x0][0x340] ;  /* 0x0000d000f3023625 */ /* 0x000fca00078e0216 */
[----:B------:R2:W3:Y:S01]  /*2e40*/  @P3 LDG.E R26, [R2.64] ;  /* 0x0000000c021a3981 */ /* 0x0004e2000c1e1900 */
[----:B------:R-:W-:Y:S01]  /*2e50*/  SHF.R.S32.HI R25, RZ, 0x1f, R243 ;  /* 0x0000001fff197819 */ /* 0x000fe200000114f3 */
[----:B------:R-:W-:Y:S01]  /*2e60*/  IMAD.WIDE.U32 R8, R241, c[0x0][0x1e8], RZ ;  /* 0x00007a00f1087a25 */ /* 0x000fe200078e00ff */
[----:B------:R-:W-:Y:S02]  /*2e70*/  SEL R84, R243, RZ, !P4 ;  /* 0x000000fff3547207 */ /* 0x000fe40006000000 */
[----:B------:R-:W-:Y:S01]  /*2e80*/  SEL R29, R25, RZ, !P4 ;  /* 0x000000ff191d7207 */ /* 0x000fe20006000000 */
[C---:B------:R-:W-:Y:S01]  /*2e90*/  IMAD.WIDE.U32 R12, R232.reuse, c[0x0][0x280], R140 ;  /* 0x0000a000e80c7a25 */ /* 0x040fe200078e008c */
[----:B------:R-:W-:Y:S02]  /*2ea0*/  IADD3 R37, R7, -0x1, RZ ;  /* 0xffffffff07257810 */ /* 0x000fe40007ffe0ff */
[----:B------:R-:W-:Y:S01]  /*2eb0*/  IADD3 R110, P0, R232, R19, RZ ;  /* 0x00000013e86e7210 */ /* 0x000fe20007f1e0ff */
[----:B------:R-:W-:Y:S01]  /*2ec0*/  IMAD R0, R29, c[0x0][0x248], RZ ;  /* 0x000092001d007a24 */ /* 0x000fe200078e02ff */
[----:B------:R-:W-:Y:S01]  /*2ed0*/  MOV R22, R8 ;  /* 0x0000000800167202 */ /* 0x000fe20000000f00 */
[----:B------:R-:W-:Y:S01]  /*2ee0*/  IMAD R8, R37, -0x30, R4 ;  /* 0xffffffd025087824 */ /* 0x000fe200078e0204 */
[----:B------:R-:W-:Y:S01]  /*2ef0*/  LEA.HI.X.SX32 R120, R19, R30, 0x1, P0 ;  /* 0x0000001e13787211 */ /* 0x000fe200000f0eff */
[----:B------:R-:W-:Y:S01]  /*2f00*/  IMAD R0, R84, c[0x0][0x24c], R0 ;  /* 0x0000930054007a24 */ /* 0x000fe200078e0200 */
[----:B------:R-:W-:Y:S01]  /*2f10*/  MOV R124, 0x30 ;  /* 0x00000030007c7802 */ /* 0x000fe20000000f00 */
[----:B------:R-:W-:Y:S01]  /*2f20*/  IMAD R24, R30, c[0x0][0x280], RZ ;  /* 0x0000a0001e187a24 */ /* 0x000fe200078e02ff */
[----:B------:R-:W-:Y:S01]  /*2f30*/  IMNMX R8, R8, 0x30, PT ;  /* 0x0000003008087817 */ /* 0x000fe20003800200 */
[----:B------:R-:W-:Y:S01]  /*2f40*/  IMAD.IADD R28, R20, 0x1, R17 ;  /* 0x00000001141c7824 */ /* 0x000fe200078e0211 */
[----:B------:R-:W-:Y:S01]  /*2f50*/  LOP3.LUT R214, R214, 0xfffffff7, RZ, 0xc0, !PT ;  /* 0xfffffff7d6d67812 */ /* 0x000fe200078ec0ff */
[----:B------:R-:W-:Y:S01]  /*2f60*/  IMAD R136, R124, c[0x0][0x23c], RZ ;  /* 0x00008f007c887a24 */ /* 0x000fe200078e02ff */
[----:B------:R-:W-:Y:S01]  /*2f70*/  ISETP.GE.AND P6, PT, R236, c[0x0][0x1d4], PT ;  /* 0x00007500ec007a0c */ /* 0x000fe20003fc6270 */
[----:B------:R-:W-:Y:S01]  /*2f80*/  IMAD.WIDE.U32 R122, R124, c[0x0][0x238], RZ ;  /* 0x00008e007c7a7a25 */ /* 0x000fe200078e00ff */
[----:B------:R-:W-:-:S02]  /*2f90*/  SHF.R.S32.HI R143, RZ, 0x1f, R142 ;  /* 0x0000001fff8f7819 */ /* 0x000fc4000001148e */
[----:B------:R-:W-:Y:S01]  /*2fa0*/  MOV R132, c[0x0][0x238] ;  /* 0x00008e0000847a02 */ /* 0x000fe20000000f00 */
[C---:B--2---:R-:W-:Y:S01]  /*2fb0*/  IMAD.WIDE.U32 R2, R241.reuse, c[0x0][0x240], R140 ;  /* 0x00009000f1027a25 */ /* 0x044fe200078e008c */
[----:B------:R-:W-:Y:S02]  /*2fc0*/  MOV R139, c[0x0][0x290] ;  /* 0x0000a400008b7a02 */ /* 0x000fe40000000f00 */
[----:B------:R-:W-:Y:S01]  /*2fd0*/  SHF.L.U32 R153, R132, 0x5, RZ ;  /* 0x0000000584997819 */ /* 0x000fe200000006ff */
[----:B------:R-:W-:Y:S01]  /*2fe0*/  IMAD R3, R241, c[0x0][0x244], R3 ;  /* 0x00009100f1037a24 */ /* 0x000fe200078e0203 */
[----:B------:R-:W-:Y:S01]  /*2ff0*/  MOV R69, c[0x0][0x27c] ;  /* 0x00009f0000457a02 */ /* 0x000fe20000000f00 */
[----:B------:R-:W-:Y:S02]  /*3000*/  IMAD.IADD R136, R123, 0x1, R136 ;  /* 0x000000017b887824 */ /* 0x000fe400078e0288 */
[----:B------:R-:W-:Y:S01]  /*3010*/  IMAD.WIDE.U32 R2, R84, c[0x0][0x248], R2 ;  /* 0x0000920054027a25 */ /* 0x000fe200078e0002 */
[----:B------:R-:W-:-:S03]  /*3020*/  SHF.L.U32 R68, R69, 0x1, RZ ;  /* 0x0000000145447819 */ /* 0x000fc600000006ff */
[----:B------:R-:W-:Y:S01]  /*3030*/  IMAD.MOV.U32 R20, RZ, RZ, R12 ;  /* 0x000000ffff147224 */ /* 0x000fe200078e000c */
[----:B------:R-:W-:Y:S01]  /*3040*/  IADD3 R3, R3, R0, RZ ;  /* 0x0000000003037210 */ /* 0x000fe20007ffe0ff */
[----:B------:R-:W-:Y:S01]  /*3050*/  IMAD R0, R120, c[0x0][0x238], RZ ;  /* 0x00008e0078007a24 */ /* 0x000fe200078e02ff */
[----:B------:R-:W-:Y:S01]  /*3060*/  SHF.R.S32.HI R12, RZ, 0x1f, R37 ;  /* 0x0000001fff0c7819 */ /* 0x000fe20000011425 */
[----:B------:R-:W-:Y:S02]  /*3070*/  IMAD R24, R232, c[0x0][0x284], R24 ;  /* 0x0000a100e8187a24 */ /* 0x000fe400078e0218 */
[----:B------:R-:W-:Y:S01]  /*3080*/  IMAD R7, R110, c[0x0][0x23c], R0 ;  /* 0x00008f006e077a24 */ /* 0x000fe200078e0200 */
[----:B------:R-:W-:Y:S01]  /*3090*/  IADD3 R0, -R232, R8, RZ ;  /* 0x00000008e8007210 */ /* 0x000fe20007ffe1ff */
[----:B------:R-:W-:Y:S01]  /*30a0*/  IMAD.WIDE.U32 R108, R110, c[0x0][0x238], R2 ;  /* 0x00008e006e6c7a25 */ /* 0x000fe200078e0002 */
[----:B------:R-:W-:Y:S02]  /*30b0*/  IADD3 R21, R24, R13, RZ ;  /* 0x0000000d18157210 */ /* 0x000fe40007ffe0ff */
[C---:B------:R-:W-:Y:S01]  /*30c0*/  ISETP.GE.AND P1, PT, R0.reuse, 0x1, PT ;  /* 0x000000010000780c */ /* 0x040fe20003f26270 */
[----:B-1----:R-:W-:Y:S01]  /*30d0*/  IMAD R23, R241, c[0x0][0x1ec], R9 ;  /* 0x00007b00f1177a24 */ /* 0x002fe200078e0209 */
[----:B------:R-:W-:Y:S01]  /*30e0*/  ISETP.GT.AND P0, PT, R0, 0x20, PT ;  /* 0x000000200000780c */ /* 0x000fe20003f04270 */
[----:B------:R-:W-:Y:S01]  /*30f0*/  IMAD R9, R136, R37, RZ ;  /* 0x0000002588097224 */ /* 0x000fe200078e02ff */
[----:B------:R-:W-:Y:S01]  /*3100*/  SHF.R.S32.HI R0, RZ, 0x1f, R10 ;  /* 0x0000001fff007819 */ /* 0x000fe2000001140a */
[----:B------:R-:W-:-:S02]  /*3110*/  IMAD.IADD R107, R109, 0x1, R7 ;  /* 0x000000016d6b7824 */ /* 0x000fc400078e0207 */
[----:B------:R-:W-:Y:S02]  /*3120*/  IMAD.MOV.U32 R106, RZ, RZ, R108 ;  /* 0x000000ffff6a7224 */ /* 0x000fe400078e006c */
[-C--:B------:R-:W-:Y:S02]  /*3130*/  IMAD R9, R12, R122.reuse, R9 ;  /* 0x0000007a0c097224 */ /* 0x080fe400078e0209 */
[----:B------:R-:W-:-:S04]  /*3140*/  IMAD.WIDE.U32 R12, R37, R122, R106 ;  /* 0x0000007a250c7225 */ /* 0x000fc800078e006a */
[----:B------:R-:W-:Y:S01]  /*3150*/  IMAD.IADD R7, R13, 0x1, R9 ;  /* 0x000000010d077824 */ /* 0x000fe200078e0209 */
[----:B------:R-:W-:Y:S01]  /*3160*/  @P1 LEA R8, P2, R12, c[0x0][0x220], 0x1 ;  /* 0x000088000c081a11 */ /* 0x000fe200078408ff */
[----:B------:R-:W-:Y:S02]  /*3170*/  IMAD R5, R30, c[0x0][0x290], RZ ;  /* 0x0000a4001e057a24 */ /* 0x000fe400078e02ff */
[----:B------:R-:W-:Y:S01]  /*3180*/  IMAD.WIDE.U32 R16, R232, c[0x0][0x290], R142 ;  /* 0x0000a400e8107a25 */ /* 0x000fe200078e008e */
[----:B------:R-:W-:Y:S02]  /*3190*/  @P1 LEA.HI.X R9, R12, c[0x0][0x224], R7, 0x1, P2 ;  /* 0x000089000c091a11 */ /* 0x000fe400010f0c07 */
[----:B------:R-:W-:Y:S01]  /*31a0*/  ISETP.GE.AND P2, PT, R140, c[0x0][0x1d4], PT ;  /* 0x000075008c007a0c */ /* 0x000fe20003f46270 */
[C---:B------:R-:W-:Y:S02]  /*31b0*/  IMAD R5, R232.reuse, c[0x0][0x294], R5 ;  /* 0x0000a500e8057a24 */ /* 0x040fe400078e0205 */
[----:B------:R-:W-:-:S03]  /*31c0*/  IMAD.WIDE.U32 R14, R232, c[0x0][0x290], R140 ;  /* 0x0000a400e80e7a25 */ /* 0x000fc600078e008c */
[----:B------:R-:W-:Y:S01]  /*31d0*/  IADD3 R17, R17, R5, RZ ;  /* 0x0000000511117210 */ /* 0x000fe20007ffe0ff */
[----:B------:R-:W-:Y:S02]  /*31e0*/  IMAD.MOV.U32 R131, RZ, RZ, 0x5 ;  /* 0x00000005ff837424 */ /* 0x000fe400078e00ff */
[----:B------:R-:W-:Y:S01]  /*31f0*/  IMAD.IADD R15, R5, 0x1, R15 ;  /* 0x00000001050f7824 */ /* 0x000fe200078e020f */
[----:B------:R-:W-:Y:S01]  /*3200*/  @P0 IADD3 R5, P4, R153, R12, RZ ;  /* 0x0000000c99050210 */ /* 0x000fe20007f9e0ff */
[----:B------:R-:W-:Y:S01]  /*3210*/  IMAD.WIDE.U32 R18, R232, c[0x0][0x280], R142 ;  /* 0x0000a000e8127a25 */ /* 0x000fe200078e008e */
[----:B------:R-:W-:Y:S02]  /*3220*/  SHF.L.U64.HI R132, R132, R131, c[0x0][0x23c] ;  /* 0x00008f0084847619 */ /* 0x000fe40000010283 */
[----:B------:R-:W-:Y:S01]  /*3230*/  @P2 LOP3.LUT R214, R214, 0x8, RZ, 0xfc, !PT ;  /* 0x00000008d6d62812 */ /* 0x000fe200078efcff */
[----:B------:R-:W-:Y:S01]  /*3240*/  IMAD.IADD R19, R19, 0x1, R24 ;  /* 0x0000000113137824 */ /* 0x000fe200078e0218 */
[----:B------:R-:W-:Y:S01]  /*3250*/  @P0 IADD3.X R7, R7, R132, RZ, P4, !PT ;  /* 0x0000008407070210 */ /* 0x000fe200027fe4ff */
[----:B------:R-:W-:Y:S01]  /*3260*/  IMAD R24, R0, c[0x0][0x290], RZ ;  /* 0x0000a40000187a24 */ /* 0x000fe200078e02ff */
[----:B------:R-:W-:Y:S01]  /*3270*/  LOP3.LUT R214, R214, 0xfffffffb, RZ, 0xc0, !PT ;  /* 0xfffffffbd6d67812 */ /* 0x000fe200078ec0ff */
[----:B------:R-:W-:Y:S01]  /*3280*/  IMAD.WIDE.U32 R90, R10, c[0x0][0x290], R14 ;  /* 0x0000a4000a5a7a25 */ /* 0x000fe200078e000e */
[----:B------:R-:W-:-:S02]  /*3290*/  SHF.R.S32.HI R15, RZ, 0x1f, R28 ;  /* 0x0000001fff0f7819 */ /* 0x000fc4000001141c */
[C---:B------:R-:W-:Y:S01]  /*32a0*/  SHF.L.U64.HI R130, R139.reuse, R131, c[0x0][0x294] ;  /* 0x0000a5008b827619 */ /* 0x040fe20000010283 */
[----:B------:R-:W-:Y:S01]  /*32b0*/  IMAD.WIDE.U32 R150, R232, c[0x0][0x1e0], RZ ;  /* 0x00007800e8967a25 */ /* 0x000fe200078e00ff */
[----:B------:R-:W-:-:S03]  /*32c0*/  SHF.L.U32 R139, R139, 0x5, RZ ;  /* 0x000000058b8b7819 */ /* 0x000fc600000006ff */
[----:B------:R-:W-:Y:S02]  /*32d0*/  IMAD R80, R15, c[0x0][0x1e0], RZ ;  /* 0x000078000f507a24 */ /* 0x000fe400078e02ff */
[----:B------:R-:W-:Y:S02]  /*32e0*/  IMAD.MOV.U32 R138, RZ, RZ, c[0x0][0x280] ;  /* 0x0000a000ff8a7624 */ /* 0x000fe400078e00ff */
[----:B------:R-:W-:Y:S02]  /*32f0*/  IMAD R80, R28, c[0x0][0x1e4], R80 ;  /* 0x000079001c507a24 */ /* 0x000fe400078e0250 */
[----:B------:R-:W-:Y:S01]  /*3300*/  IMAD R24, R10, c[0x0][0x294], R24 ;  /* 0x0000a5000a187a24 */ /* 0x000fe200078e0218 */
[----:B------:R-:W-:Y:S01]  /*3310*/  SHF.L.U64.HI R121, R138, R131, c[0x0][0x284] ;  /* 0x0000a1008a797619 */ /* 0x000fe20000010283 */
[----:B------:R-:W-:-:S04]  /*3320*/  IMAD.WIDE.U32 R92, R10, c[0x0][0x280], R20 ;  /* 0x0000a0000a5c7a25 */ /* 0x000fc800078e0014 */
[----:B------:R-:W-:-:S04]  /*3330*/  IMAD.WIDE.U32 R88, R10, c[0x0][0x280], R18 ;  /* 0x0000a0000a587a25 */ /* 0x000fc800078e0012 */
[----:B------:R-:W-:-:S04]  /*3340*/  IMAD.WIDE.U32 R86, R10, c[0x0][0x290], R16 ;  /* 0x0000a4000a567a25 */ /* 0x000fc800078e0010 */
[C---:B------:R-:W-:Y:S01]  /*3350*/  IMAD R135, R124.reuse, c[0x0][0x1e4], RZ ;  /* 0x000079007c877a24 */ /* 0x040fe200078e02ff */
[----:B------:R-:W-:Y:S01]  /*3360*/  IADD3 R101, R87, R24, RZ ;  /* 0x0000001857657210 */ /* 0x000fe20007ffe0ff */
[C---:B------:R-:W-:Y:S02]  /*3370*/  IMAD R133, R124.reuse, c[0x0][0x284], RZ ;  /* 0x0000a1007c857a24 */ /* 0x040fe400078e02ff */
[C---:B------:R-:W-:Y:S02]  /*3380*/  IMAD R134, R124.reuse, c[0x0][0x294], RZ ;  /* 0x0000a5007c867a24 */ /* 0x040fe400078e02ff */
[----:B------:R-:W-:-:S04]  /*3390*/  IMAD.WIDE.U32 R128, R124, c[0x0][0x1e0], RZ ;  /* 0x000078007c807a25 */ /* 0x000fc800078e00ff */
[----:B------:R-:W-:Y:S01]  /*33a0*/  IMAD.WIDE.U32 R126, R124, c[0x0][0x280], RZ ;  /* 0x0000a0007c7e7a25 */ /* 0x000fe200078e00ff */
[----:B------:R-:W-:-:S03]  /*33b0*/  IADD3 R135, R129, R135, RZ ;  /* 0x0000008781877210 */ /* 0x000fc60007ffe0ff */
[----:B------:R-:W-:Y:S01]  /*33c0*/  IMAD.WIDE.U32 R124, R124, c[0x0][0x290], RZ ;  /* 0x0000a4007c7c7a25 */ /* 0x000fe200078e00ff */
[----:B------:R-:W-:-:S03]  /*33d0*/  IADD3 R133, R127, R133, RZ ;  /* 0x000000857f857210 */ /* 0x000fc60007ffe0ff */
[----:B------:R-:W-:Y:S02]  /*33e0*/  IMAD.SHL.U32 R138, R138, 0x20, RZ ;  /* 0x000000208a8a7824 */ /* 0x000fe400078e00ff */
[----:B------:R-:W-:Y:S02]  /*33f0*/  IMAD.IADD R134, R125, 0x1, R134 ;  /* 0x000000017d867824 */ /* 0x000fe400078e0286 */
[----:B------:R-:W-:Y:S01]  /*3400*/  IMAD.IADD R103, R24, 0x1, R91 ;  /* 0x0000000118677824 */ /* 0x000fe200078e025b */
[----:B---3--:R-:W-:Y:S01]  /*3410*/  @P3 MOV R2, R26 ;  /* 0x0000001a00023202 */ /* 0x008fe20000000f00 */
[----:B------:R-:W-:Y:S01]  /*3420*/  @!P3 IMAD.MOV.U32 R2, RZ, RZ, R243 ;  /* 0x000000ffff02b224 */ /* 0x000fe200078e00f3 */
[----:B------:R-:W-:Y:S02]  /*3430*/  @P3 SHF.R.S32.HI R3, RZ, 0x1f, R26 ;  /* 0x0000001fff033819 */ /* 0x000fe4000001141a */
[----:B------:R-:W-:Y:S01]  /*3440*/  @!P3 MOV R3, R25 ;  /* 0x000000190003b202 */ /* 0x000fe20000000f00 */
[----:B------:R-:W-:Y:S01]  /*3450*/  IMAD R25, R0, c[0x0][0x280], RZ ;  /* 0x0000a00000197a24 */ /* 0x000fe200078e02ff */
[----:B------:R-:W-:-:S02]  /*3460*/  SEL R27, R2, RZ, !P5 ;  /* 0x000000ff021b7207 */ /* 0x000fc40006800000 */
[----:B------:R-:W-:Y:S01]  /*3470*/  SEL R26, R3, RZ, !P5 ;  /* 0x000000ff031a7207 */ /* 0x000fe20006800000 */
[----:B------:R-:W-:Y:S01]  /*3480*/  IMAD R25, R10, c[0x0][0x284], R25 ;  /* 0x0000a1000a197a24 */ /* 0x000fe200078e0219 */
[----:B------:R-:W-:Y:S01]  /*3490*/  ISETP.GE.AND P5, PT, R144, c[0x0][0x1d4], PT ;  /* 0x0000750090007a0c */ /* 0x000fe20003fa6270 */
[----:B------:R-:W-:Y:S01]  /*34a0*/  IMAD.WIDE.U32 R12, R27, c[0x0][0x1f0], R22 ;  /* 0x00007c001b0c7a25 */ /* 0x000fe200078e0016 */
[----:B------:R-:W-:Y:S02]  /*34b0*/  ISETP.GE.AND P3, PT, R235, c[0x0][0x1d4], PT ;  /* 0x00007500eb007a0c */ /* 0x000fe40003f66270 */
[----:B------:R-:W-:Y:S01]  /*34c0*/  @P0 LEA R2, P2, R5, c[0x0][0x220], 0x1 ;  /* 0x0000880005020a11 */ /* 0x000fe200078408ff */
[----:B------:R-:W-:Y:S01]  /*34d0*/  IMAD R0, R26, c[0x0][0x1f0], RZ ;  /* 0x00007c001a007a24 */ /* 0x000fe200078e02ff */
[----:B------:R-:W-:Y:S02]  /*34e0*/  IADD3 R105, R25, R93, RZ ;  /* 0x0000005d19697210 */ /* 0x000fe40007ffe0ff */
[----:B------:R-:W-:Y:S01]  /*34f0*/  @P0 LEA.HI.X R3, R5, c[0x0][0x224], R7, 0x1, P2 ;  /* 0x0000890005030a11 */ /* 0x000fe200010f0c07 */
[----:B------:R-:W-:Y:S01]  /*3500*/  IMAD R0, R27, c[0x0][0x1f4], R0 ;  /* 0x00007d001b007a24 */ /* 0x000fe200078e0200 */
[----:B------:R-:W-:-:S03]  /*3510*/  IADD3 R102, R89, R25, RZ ;  /* 0x0000001959667210 */ /* 0x000fc60007ffe0ff */
[----:B------:R-:W-:-:S04]  /*3520*/  @P5 LOP3.LUT R214, R214, 0x4, RZ, 0xfc, !PT ;  /* 0x00000004d6d65812 */ /* 0x000fc800078efcff */
[----:B------:R-:W-:-:S04]  /*3530*/  LOP3.LUT R214, R214, 0xfffffffd, RZ, 0xc0, !PT ;  /* 0xfffffffdd6d67812 */ /* 0x000fc800078ec0ff */
[----:B------:R-:W-:-:S04]  /*3540*/  @P3 LOP3.LUT R214, R214, 0x2, RZ, 0xfc, !PT ;  /* 0x00000002d6d63812 */ /* 0x000fc800078efcff */
[----:B------:R-:W-:-:S04]  /*3550*/  LOP3.LUT R214, R214, 0xfffffffe, RZ, 0xc0, !PT ;  /* 0xfffffffed6d67812 */ /* 0x000fc800078ec0ff */
[----:B------:R-:W-:-:S04]  /*3560*/  @P6 LOP3.LUT R214, R214, 0x1, RZ, 0xfc, !PT ;  /* 0x00000001d6d66812 */ /* 0x000fc800078efcff */
[----:B------:R-:W-:-:S13]  /*3570*/  LOP3.LUT P4, RZ, R214, 0x8, RZ, 0xc0, !PT ;  /* 0x00000008d6ff7812 */ /* 0x000fda000788c0ff */
[----:B------:R-:W-:Y:S01]  /*3580*/  @!PT LDS RZ, [RZ] ;  /* 0x00000000fffff984 */ /* 0x000fe20000000800 */
[----:B------:R-:W-:Y:S01]  /*3590*/  @!PT LDS RZ, [RZ] ;  /* 0x00000000fffff984 */ /* 0x000fe20000000800 */
[----:B------:R-:W-:Y:S01]  /*35a0*/  @!PT LDS RZ, [RZ] ;  /* 0x00000000fffff984 */ /* 0x000fe20000000800 */
[----:B------:R1:W-:Y:S04]  /*35b0*/  @P1 LDGSTS.E.BYPASS.LTC128B.128 [R215+0xa080], [R8.64], !P4 ;  /* 0x0a08000008d71fae */ /* 0x0003e8000e101d4c */
[----:B------:R1:W-:Y:S04]  /*35c0*/  @P1 LDGSTS.E.BYPASS.LTC128B.128 [R215+0xb880], [R8.64+0x80], !P5 ;  /* 0x0b88008008d71fae */ /* 0x0003e8000e901d4c */
[----:B------:R1:W-:Y:S04]  /*35d0*/  @P1 LDGSTS.E.BYPASS.LTC128B.128 [R215+0xd080], [R8.64+0x100], !P3 ;  /* 0x0d08010008d71fae */ /* 0x0003e8000d901d4c */
[----:B------:R1:W-:Y:S01]  /*35e0*/  @P1 LDGSTS.E.BYPASS.LTC128B.128 [R215+0xe880], [R8.64+0x180], !P6 ;  /* 0x0e88018008d71fae */ /* 0x0003e2000f101d4c */
[----:B------:R-:W-:-:S03]  /*35f0*/  ISETP.GE.AND P1, PT, R140, c[0x0][0x27c], PT ;  /* 0x00009f008c007a0c */ /* 0x000fc60003f26270 */
[----:B------:R2:W-:Y:S04]  /*3600*/  @P0 LDGSTS.E.BYPASS.LTC128B.128 [R223+0xb080], [R2.64], !P4 ;  /* 0x0b08000002df0fae */ /* 0x0005e8000e101d4c */
[----:B------:R2:W-:Y:S04]  /*3610*/  @P0 LDGSTS.E.BYPASS.LTC128B.128 [R223+0xc880], [R2.64+0x80], !P5 ;  /* 0x0c88008002df0fae */ /* 0x0005e8000e901d4c */
[----:B------:R2:W-:Y:S04]  /*3620*/  @P0 LDGSTS.E.BYPASS.LTC128B.128 [R223+0xe080], [R2.64+0x100], !P3 ;  /* 0x0e08010002df0fae */ /* 0x0005e8000d901d4c */
[----:B------:R2:W-:Y:S04]  /*3630*/  @P0 LDGSTS.E.BYPASS.LTC128B.128 [R223+0xf880], [R2.64+0x180], !P6 ;  /* 0x0f88018002df0fae */ /* 0x0005e8000f101d4c */
[----:B------:R-:W0:Y:S01]  /*3640*/  LDGDEPBAR ;  /* 0x00000000000079af */ /* 0x000e220000000000 */
[----:B------:R-:W-:Y:S01]  /*3650*/  WARPSYNC 0xffffffff ;  /* 0xffffffff00007948 */ /* 0x000fe20003800000 */
[----:B-1----:R-:W-:Y:S01]  /*3660*/  IMAD.IADD R9, R13, 0x1, R0 ;  /* 0x000000010d097824 */ /* 0x002fe200078e0200 */
[----:B------:R-:W-:Y:S01]  /*3670*/  MOV R8, R12 ;  /* 0x0000000c00087202 */ /* 0x000fe20000000f00 */
[----:B------:R-:W-:-:S04]  /*3680*/  IMAD R0, R30, c[0x0][0x1e0], RZ ;  /* 0x000078001e007a24 */ /* 0x000fc800078e02ff */
[----:B------:R-:W-:Y:S02]  /*3690*/  IMAD R0, R232, c[0x0][0x1e4], R0 ;  /* 0x00007900e8007a24 */ /* 0x000fe400078e0200 */
[----:B------:R-:W-:-:S04]  /*36a0*/  IMAD.WIDE.U32 R78, R28, c[0x0][0x1e0], R8 ;  /* 0x000078001c4e7a25 */ /* 0x000fc800078e0008 */
[----:B------:R-:W-:Y:S01]  /*36b0*/  IMAD.IADD R112, R151, 0x1, R0 ;  /* 0x0000000197707824 */ /* 0x000fe200078e0200 */
[----:B------:R-:W-:Y:S02]  /*36c0*/  IADD3 R104, P2, P0, R78, R150, R140 ;  /* 0x000000964e687210 */ /* 0x000fe4000785e08c */
[----:B------:R-:W-:-:S04]  /*36d0*/  IADD3 R80, R79, R80, RZ ;  /* 0x000000504f507210 */ /* 0x000fc80007ffe0ff */
[----:B------:R-:W-:Y:S02]  /*36e0*/  IADD3.X R100, R80, R112, R141, P2, P0 ;  /* 0x0000007050647210 */ /* 0x000fe400017e048d */
[----:B--2---:R-:W-:Y:S01]  /*36f0*/  ISETP.GE.AND P2, PT, R144, c[0x0][0x27c], PT ;  /* 0x00009f0090007a0c */ /* 0x004fe20003f46270 */
[----:B------:R-:W-:Y:S01]  /*3700*/  IMAD R5, R29, c[0x0][0x268], RZ ;  /* 0x00009a001d057a24 */ /* 0x000fe200078e02ff */
[----:B------:R-:W-:Y:S01]  /*3710*/  SEL R0, RZ, c[0x0][0x27c], !P1 ;  /* 0x00009f00ff007a07 */ /* 0x000fe20004800000 */
[C---:B------:R-:W-:Y:S01]  /*3720*/  IMAD.WIDE.U32 R8, R241.reuse, c[0x0][0x260], R140 ;  /* 0x00009800f1087a25 */ /* 0x040fe200078e008c */
[----:B------:R-:W-:Y:S01]  /*3730*/  SEL R7, RZ, c[0x0][0x27c], !P2 ;  /* 0x00009f00ff077a07 */ /* 0x000fe20005000000 */
[----:B------:R-:W-:Y:S01]  /*3740*/  BAR.SYNC.DEFER_BLOCKING 0x0 ;  /* 0x0000000000007b1d */ /* 0x000fe20000010000 */
[----:B------:R-:W-:Y:S01]  /*3750*/  SHF.R.U32.HI R137, RZ, 0x3, R252 ;  /* 0x00000003ff897819 */ /* 0x000fe200000116fc */
[----:B------:R-:W-:Y:S01]  /*3760*/  IMAD.IADD R0, R140, 0x1, R0 ;  /* 0x000000018c007824 */ /* 0x000fe200078e0200 */
[----:B------:R-:W-:Y:S01]  /*3770*/  IADD3 R119, P0, R232, R28, RZ ;  /* 0x0000001ce8777210 */ /* 0x000fe20007f1e0ff */
[----:B------:R-:W-:Y:S01]  /*3780*/  IMAD.WIDE.U32 R2, R241, c[0x0][0x210], R140 ;  /* 0x00008400f1027a25 */ /* 0x000fe200078e008c */
[----:B------:R-:W-:Y:S01]  /*3790*/  LOP3.LUT R214, R214, 0xffffffef, RZ, 0xc0, !PT ;  /* 0xffffffefd6d67812 */ /* 0x000fe200078ec0ff */
[----:B------:R-:W-:-:S02]  /*37a0*/  ULDC.U8 UR7, c[0x0][0x298] ;  /* 0x0000a60000077ab9 */ /* 0x000fc40000000000 */
[----:B------:R-:W-:Y:S02]  /*37b0*/  IMAD R95, R84, c[0x0][0x26c], R5 ;  /* 0x00009b00545f7a24 */ /* 0x000fe400078e0205 */
[C---:B------:R-:W-:Y:S02]  /*37c0*/  IMAD R9, R241.reuse, c[0x0][0x264], R9 ;  /* 0x00009900f1097a24 */ /* 0x040fe400078e0209 */
[----:B------:R-:W-:Y:S01]  /*37d0*/  IMAD.IADD R5, R144, 0x1, R7 ;  /* 0x0000000190057824 */ /* 0x000fe200078e0207 */
[----:B------:R-:W-:Y:S01]  /*37e0*/  SHF.R.S32.HI R7, RZ, 0x1f, R0 ;  /* 0x0000001fff077819 */ /* 0x000fe20000011400 */
[----:B------:R-:W-:Y:S02]  /*37f0*/  IMAD R3, R241, c[0x0][0x214], R3 ;  /* 0x00008500f1037a24 */ /* 0x000fe400078e0203 */
[C---:B------:R-:W-:Y:S02]  /*3800*/  IMAD.SHL.U32 R31, R232.reuse, 0x40, RZ ;  /* 0x00000040e81f7824 */ /* 0x040fe400078e00ff */
[----:B------:R-:W-:-:S02]  /*3810*/  IMAD.SHL.U32 R32, R232, 0x40, RZ ;  /* 0x00000040e8207824 */ /* 0x000fc400078e00ff */
[----:B------:R-:W-:Y:S01]  /*3820*/  IMAD.WIDE.U32 R84, R84, c[0x0][0x268], R8 ;  /* 0x00009a0054547a25 */ /* 0x000fe200078e0008 */
[----:B------:R-:W-:Y:S02]  /*3830*/  SHF.R.S32.HI R8, RZ, 0x1f, R5 ;  /* 0x0000001fff087819 */ /* 0x000fe40000011405 */
[-C--:B------:R-:W-:Y:S01]  /*3840*/  LEA.HI R9, R7, R0.reuse, RZ, 0x6 ;  /* 0x0000000007097211 */ /* 0x080fe200078f30ff */
[----:B------:R-:W-:Y:S01]  /*3850*/  IMAD.WIDE.U32 R82, R27, c[0x0][0x218], R2 ;  /* 0x000086001b527a25 */ /* 0x000fe200078e0002 */
[----:B------:R-:W-:Y:S02]  /*3860*/  LEA.HI R2, R7, R0, RZ, 0x3 ;  /* 0x0000000007027211 */ /* 0x000fe400078f18ff */
[----:B------:R-:W-:Y:S01]  /*3870*/  LOP3.LUT R31, R31, 0x1c0, RZ, 0xc0, !PT ;  /* 0x000001c01f1f7812 */ /* 0x000fe200078ec0ff */
[----:B------:R-:W-:Y:S01]  /*3880*/  IMAD R10, R26, c[0x0][0x218], RZ ;  /* 0x000086001a0a7a24 */ /* 0x000fe200078e02ff */
[----:B------:R-:W-:Y:S01]  /*3890*/  LOP3.LUT R32, R32, 0x1c0, RZ, 0xc0, !PT ;  /* 0x000001c020207812 */ /* 0x000fe200078ec0ff */
[----:B------:R-:W-:Y:S01]  /*38a0*/  IMAD.X R118, R30, 0x1, R15, P0 ;  /* 0x000000011e767824 */ /* 0x000fe200000e060f */
[CC--:B------:R-:W-:Y:S01]  /*38b0*/  LEA.HI R0, R8.reuse, R5.reuse, RZ, 0x3 ;  /* 0x0000000508007211 */ /* 0x0c0fe200078f18ff */
[----:B------:R-:W-:Y:S01]  /*38c0*/  IMAD R14, R27, c[0x0][0x21c], R10 ;  /* 0x000087001b0e7a24 */ /* 0x000fe200078e020a */
[----:B------:R-:W-:Y:S01]  /*38d0*/  LEA.HI R3, R8, R5, RZ, 0x6 ;  /* 0x0000000508037211 */ /* 0x000fe200078f30ff */
[----:B------:R-:W-:Y:S01]  /*38e0*/  IMAD.MOV.U32 R152, RZ, RZ, c[0x0][0x1e0] ;  /* 0x00007800ff987624 */ /* 0x000fe200078e00ff */
[----:B------:R-:W-:Y:S01]  /*38f0*/  SHF.R.S32.HI R5, RZ, 0x6, R9 ;  /* 0x00000006ff057819 */ /* 0x000fe20000011409 */
[----:B------:R-:W-:Y:S01]  /*3900*/  IMAD.IADD R95, R85, 0x1, R95 ;  /* 0x00000001555f7824 */ /* 0x000fe200078e025f */
[----:B------:R-:W-:Y:S01]  /*3910*/  LOP3.LUT R8, R31, 0x38, R2, 0xf8, !PT ;  /* 0x000000381f087812 */ /* 0x000fe200078ef802 */
[----:B------:R-:W-:Y:S01]  /*3920*/  IMAD.IADD R94, R83, 0x1, R14 ;  /* 0x00000001535e7824 */ /* 0x000fe200078e020e */
[----:B------:R-:W-:Y:S01]  /*3930*/  LOP3.LUT R7, R252, 0x38, R2, 0xf8, !PT ;  /* 0x00000038fc077812 */ /* 0x000fe200078ef802 */
[C---:B------:R-:W-:Y:S01]  /*3940*/  IMAD R13, R5.reuse, 0xc00, R6 ;  /* 0x00000c00050d7824 */ /* 0x040fe200078e0206 */
[----:B------:R-:W-:Y:S01]  /*3950*/  SHF.R.U32.HI R32, RZ, 0x3, R32 ;  /* 0x00000003ff207819 */ /* 0x000fe20000011620 */
[----:B------:R-:W-:Y:S01]  /*3960*/  IMAD R12, R5, 0xc00, R11 ;  /* 0x00000c00050c7824 */ /* 0x000fe200078e020b */
[----:B------:R-:W-:-:S02]  /*3970*/  LOP3.LUT R5, R7, R137, RZ, 0x3c, !PT ;  /* 0x0000008907057212 */ /* 0x000fc400078e3cff */
[-C--:B------:R-:W-:Y:S02]  /*3980*/  LOP3.LUT R10, R8, R32.reuse, RZ, 0x3c, !PT ;  /* 0x00000020080a7212 */ /* 0x080fe400078e3cff */
[----:B------:R-:W-:Y:S01]  /*3990*/  SHF.R.S32.HI R3, RZ, 0x6, R3 ;  /* 0x00000006ff037819 */ /* 0x000fe20000011403 */
[----:B------:R-:W-:Y:S01]  /*39a0*/  IMAD.IADD R12, R12, 0x1, R5 ;  /* 0x000000010c0c7824 */ /* 0x000fe200078e0205 */
[----:B------:R-:W-:Y:S01]  /*39b0*/  LOP3.LUT R9, R31, 0x38, R0, 0xf8, !PT ;  /* 0x000000381f097812 */ /* 0x000fe200078ef800 */
[----:B------:R-:W-:Y:S01]  /*39c0*/  IMAD.IADD R10, R13, 0x1, R10 ;  /* 0x000000010d0a7824 */ /* 0x000fe200078e020a */
[----:B------:R-:W-:Y:S01]  /*39d0*/  IADD3 R31, R232, 0x20, RZ ;  /* 0x00000020e81f7810 */ /* 0x000fe20007ffe0ff */
[----:B------:R-:W-:Y:S01]  /*39e0*/  IMAD R8, R3, 0xc00, R6 ;  /* 0x00000c0003087824 */ /* 0x000fe200078e0206 */
[----:B------:R-:W-:Y:S01]  /*39f0*/  LOP3.LUT R7, R9, R32, RZ, 0x3c, !PT ;  /* 0x0000002009077212 */ /* 0x000fe200078e3cff */
[----:B------:R-:W-:Y:S01]  /*3a00*/  IMAD.SHL.U32 R116, R10, 0x2, RZ ;  /* 0x000000020a747824 */ /* 0x000fe200078e00ff */
[----:B------:R-:W-:Y:S01]  /*3a10*/  SHF.R.S32.HI R13, RZ, 0x1f, R31 ;  /* 0x0000001fff0d7819 */ /* 0x000fe2000001141f */
[----:B------:R-:W-:Y:S01]  /*3a20*/  IMAD.WIDE.U32 R148, R31, c[0x0][0x1e0], RZ ;  /* 0x000078001f947a25 */ /* 0x000fe200078e00ff */
[----:B------:R-:W-:-:S02]  /*3a30*/  LOP3.LUT R5, R252, 0x38, R0, 0xf8, !PT ;  /* 0x00000038fc057812 */ /* 0x000fc400078ef800 */
[----:B------:R-:W-:Y:S01]  /*3a40*/  ISETP.GE.AND P0, PT, R69, 0x1, PT ;  /* 0x000000014500780c */ /* 0x000fe20003f06270 */
[----:B------:R-:W-:Y:S01]  /*3a50*/  IMAD.IADD R9, R8, 0x1, R7 ;  /* 0x0000000108097824 */ /* 0x000fe200078e0207 */
[----:B------:R-:W-:Y:S01]  /*3a60*/  LOP3.LUT R5, R5, R137, RZ, 0x3c, !PT ;  /* 0x0000008905057212 */ /* 0x000fe200078e3cff */
[----:B------:R-:W-:Y:S01]  /*3a70*/  IMAD R7, R13, c[0x0][0x1e0], RZ ;  /* 0x000078000d077a24 */ /* 0x000fe200078e02ff */
[----:B------:R-:W-:Y:S01]  /*3a80*/  LOP3.LUT R97, R2, 0xfffffff8, RZ, 0xc0, !PT ;  /* 0xfffffff802617812 */ /* 0x000fe200078ec0ff */
[----:B------:R-:W-:Y:S01]  /*3a90*/  IMAD R8, R3, 0xc00, R11 ;  /* 0x00000c0003087824 */ /* 0x000fe200078e020b */
[----:B------:R-:W-:Y:S01]  /*3aa0*/  LOP3.LUT R96, R0, 0xfffffff8, RZ, 0xc0, !PT ;  /* 0xfffffff800607812 */ /* 0x000fe200078ec0ff */
[----:B------:R-:W-:Y:S01]  /*3ab0*/  IMAD R3, R31, c[0x0][0x1e4], R7 ;  /* 0x000079001f037a24 */ /* 0x000fe200078e0207 */
[----:B------:R-:W-:Y:S01]  /*3ac0*/  SHF.L.U64.HI R131, R152, R131, c[0x0][0x1e4] ;  /* 0x0000790098837619 */ /* 0x000fe20000010283 */
[----:B------:R-:W-:Y:S01]  /*3ad0*/  IMAD.IADD R5, R8, 0x1, R5 ;  /* 0x0000000108057824 */ /* 0x000fe200078e0205 */
[----:B------:R-:W-:Y:S01]  /*3ae0*/  SHF.R.S32.HI R66, RZ, 0x3, R2 ;  /* 0x00000003ff427819 */ /* 0x000fe20000011402 */
[----:B------:R-:W-:Y:S01]  /*3af0*/  IMAD.SHL.U32 R152, R152, 0x20, RZ ;  /* 0x0000002098987824 */ /* 0x000fe200078e00ff */
[----:B------:R-:W-:Y:S01]  /*3b00*/  SHF.R.S32.HI R65, RZ, 0x3, R0 ;  /* 0x00000003ff417819 */ /* 0x000fe20000011400 */
[----:B------:R-:W-:Y:S01]  /*3b10*/  IMAD.IADD R117, R149, 0x1, R3 ;  /* 0x0000000195757824 */ /* 0x000fe200078e0203 */
[----:B------:R-:W-:Y:S01]  /*3b20*/  SHF.R.S32.HI R99, RZ, 0x1f, R97 ;  /* 0x0000001fff637819 */ /* 0x000fe20000011461 */
[----:B------:R-:W-:Y:S01]  /*3b30*/  IMAD.SHL.U32 R115, R12, 0x2, RZ ;  /* 0x000000020c737824 */ /* 0x000fe200078e00ff */
[----:B------:R-:W-:Y:S01]  /*3b40*/  SHF.R.S32.HI R98, RZ, 0x1f, R96 ;  /* 0x0000001fff627819 */ /* 0x000fe20000011460 */
[----:B------:R-:W-:Y:S01]  /*3b50*/  IMAD.SHL.U32 R114, R9, 0x2, RZ ;  /* 0x0000000209727824 */ /* 0x000fe200078e00ff */
[----:B------:R-:W-:Y:S01]  /*3b60*/  @P0 LOP3.LUT R214, R214, 0x10, RZ, 0xfc, !PT ;  /* 0x00000010d6d60812 */ /* 0x000fe200078efcff */
[----:B------:R-:W-:-:S02]  /*3b70*/  IMAD.SHL.U32 R113, R5, 0x2, RZ ;  /* 0x0000000205717824 */ /* 0x000fc400078e00ff */
.L_x_1882:
[----:B------:R-:W-:Y:S01]  /*3b80*/  SHF.R.S32.HI R81, RZ, 0x1f, R37 ;  /* 0x0000001fff517819 */ /* 0x000fe20000011425 */
[-C--:B------:R-:W-:Y:S01]  /*3b90*/  IMAD R0, R135, R37.reuse, RZ ;  /* 0x0000002587007224 */ /* 0x080fe200078e02ff */
[----:B------:R-:W-:Y:S01]  /*3ba0*/  ISETP.GE.AND P4, PT, R69, 0x1, PT ;  /* 0x000000014500780c */ /* 0x000fe20003f86270 */
[----:B------:R-:W-:Y:S01]  /*3bb0*/  IMAD.WIDE.U32 R74, R128, R37, RZ ;  /* 0x00000025804a7225 */ /* 0x000fe200078e00ff */
[----:B------:R-:W-:Y:S01]  /*3bc0*/  IADD3 R154, R232, 0x20, RZ ;  /* 0x00000020e89a7810 */ /* 0x000fe20007ffe0ff */
[----:B------:R-:W-:Y:S04]  /*3bd0*/  DEPBAR.LE SB0, 0x0 ;  /* 0x000080000000791a */ /* 0x000fe80000000000 */
[----:B-1----:R-:W-:Y:S01]  /*3be0*/  IADD3 R2, P3, P0, R104, R74, R152 ;  /* 0x0000004a68027210 */ /* 0x002fe2000787e098 */
        /* <DEDUP_REMOVED lines=14> */
[----:B------:R-:W-:Y:S01]  /*3cd0*/  ISETP.NE.AND P0, PT, RZ, UR7, PT ;  /* 0x00000007ff007c0c */ /* 0x000fe2000bf05270 */
        /* <DEDUP_REMOVED lines=35> */
[----:B------:R-:W-:Y:S02]  /*3f10*/  LEA R12, P0, R2, c[0x0][0x288], 0x1 ;  /* 0x0000a200020c7a11 */ /* 0x000fe400078008ff */
[----:B------:R-:W-:Y:S02]  /*3f20*/  IADD3 R0, R142, 0x20, RZ ;  /* 0x000000208e007810 */ /* 0x000fe40007ffe0ff */
[----:B------:R-:W-:Y:S02]  /*3f30*/  LEA.HI.X R13, R2, c[0x0][0x28c], R5, 0x1, P0 ;  /* 0x0000a300020d7a11 */ /* 0x000fe400000f0c05 */
[----:B------:R-:W-:Y:S01]  /*3f40*/  ISETP.GE.AND P0, PT, R142, c[0x0][0x27c], PT ;  /* 0x00009f008e007a0c */ /* 0x000fe20003f06270 */
[----:B------:R-:W-:Y:S11]  /*3f50*/  CS2R R2, SRZ ;  /* 0x0000000000027805 */ /* 0x000ff6000001ff00 */
[----:B------:R-:W-:Y:S01]  /*3f60*/  @!UPT UIADD3 URZ, URZ, URZ, URZ ;  /* 0x0000003f3f3ff290 */ /* 0x000fe2000fffe03f */
[----:B------:R1:W5:Y:S04]  /*3f70*/  @!P0 LDG.E.64 R2, [R14.64] ;  /* 0x0000000c0e028981 */ /* 0x000368000c1e1b00 */
[----:B------:R1:W5:Y:S01]  /*3f80*/  @!P0 LDG.E.64 R38, [R12.64] ;  /* 0x0000000c0c268981 */ /* 0x000362000c1e1b00 */
[----:B------:R-:W-:Y:S02]  /*3f90*/  ISETP.GE.AND P0, PT, R0, c[0x0][0x27c], PT ;  /* 0x00009f0000007a0c */ /* 0x000fe40003f06270 */
[----:B------:R-:W-:Y:S11]  /*3fa0*/  IADD3 R0, R142, 0x40, RZ ;  /* 0x000000408e007810 */ /* 0x000ff60007ffe0ff */
[----:B------:R1:W5:Y:S04]  /*3fb0*/  @!P0 LDG.E.64 R8, [R14.64+0x40] ;  /* 0x0000400c0e088981 */ /* 0x000368000c1e1b00 */
[----:B------:R1:W5:Y:S01]  /*3fc0*/  @!P0 LDG.E.64 R40, [R12.64+0x40] ;  /* 0x0000400c0c288981 */ /* 0x000362000c1e1b00 */
[----:B------:R-:W-:Y:S02]  /*3fd0*/  ISETP.GE.AND P0, PT, R0, c[0x0][0x27c], PT ;  /* 0x00009f0000007a0c */ /* 0x000fe40003f06270 */
[----:B------:R-:W-:Y:S11]  /*3fe0*/  IADD3 R0, R142, 0x60, RZ ;  /* 0x000000608e007810 */ /* 0x000ff60007ffe0ff */
[----:B------:R1:W5:Y:S04]  /*3ff0*/  @!P0 LDG.E.64 R16, [R14.64+0x80] ;  /* 0x0000800c0e108981 */ /* 0x000368000c1e1b00 */
[----:B------:R1:W5:Y:S01]  /*4000*/  @!P0 LDG.E.64 R42, [R12.64+0x80] ;  /* 0x0000800c0c2a8981 */ /* 0x000362000c1e1b00 */
[----:B------:R-:W-:Y:S11]  /*4010*/  ISETP.GE.AND P0, PT, R0, c[0x0][0x27c], PT ;  /* 0x00009f0000007a0c */ /* 0x000ff60003f06270 */
[----:B------:R-:W-:Y:S02]  /*4020*/  @!UPT UIADD3 URZ, URZ, URZ, URZ ;  /* 0x0000003f3f3ff290 */ /* 0x000fe4000fffe03f */
[----:B------:R1:W5:Y:S04]  /*4030*/  @!P0 LDG.E.64 R18, [R14.64+0xc0] ;  /* 0x0000c00c0e128981 */ /* 0x000368000c1e1b00 */
[----:B------:R1:W5:Y:S02]  /*4040*/  @!P0 LDG.E.64 R44, [R12.64+0xc0] ;  /* 0x0000c00c0c2c8981 */ /* 0x000364000c1e1b00 */
.L_x_1846:
[----:B------:R-:W-:Y:S05]  /*4050*/  BSYNC B0 ;  /* 0x0000000000007941 */ /* 0x000fea0003800000 */
.L_x_1845:
[----:B-----5:R-:W-:Y:S01]  /*4060*/  MOV R0, R17 ;  /* 0x0000001100007202 */ /* 0x020fe20000000f00 */
        /* <DEDUP_REMOVED lines=45> */
[C---:B-1----:R-:W-:Y:S04]  /*4340*/  LEA R14, P0, R0.reuse, c[0x0][0x270], 0x1 ;  /* 0x00009c00000e7a11 */ /* 0x042fe800078008ff */
[----:B------:R-:W-:Y:S02]  /*4350*/  LEA.HI.X R15, R0, c[0x0][0x274], R7, 0x1, P0 ;  /* 0x00009d00000f7a11 */ /* 0x000fe400000f0c07 */
[C---:B------:R-:W-:Y:S02]  /*4360*/  LEA R12, P0, R5.reuse, c[0x0][0x288], 0x1 ;  /* 0x0000a200050c7a11 */ /* 0x040fe400078008ff */
[C---:B------:R-:W-:Y:S02]  /*4370*/  IADD3 R0, R142.reuse, 0x20, RZ ;  /* 0x000000208e007810 */ /* 0x040fe40007ffe0ff */
[----:B------:R-:W-:Y:S02]  /*4380*/  LEA.HI.X R13, R5, c[0x0][0x28c], R10, 0x1, P0 ;  /* 0x0000a300050d7a11 */ /* 0x000fe400000f0c0a */
[----:B------:R-:W-:Y:S11]  /*4390*/  ISETP.GE.AND P0, PT, R142, c[0x0][0x27c], PT ;  /* 0x00009f008e007a0c */ /* 0x000ff60003f06270 */
[----:B------:R-:W-:Y:S02]  /*43a0*/  @!UPT UIADD3 URZ, URZ, URZ, URZ ;  /* 0x0000003f3f3ff290 */ /* 0x000fe4000fffe03f */
        /* <DEDUP_REMOVED lines=14> */
.L_x_1848:
[----:B------:R-:W-:Y:S05]  /*4490*/  BSYNC B0 ;  /* 0x0000000000007941 */ /* 0x000fea0003800000 */
.L_x_1847:
[----:B-----5:R-:W-:Y:S01]  /*44a0*/  MOV R0, R27 ;  /* 0x0000001b00007202 */ /* 0x020fe20000000f00 */
[----:B------:R-:W-:Y:S01]  /*44b0*/  IMAD.MOV.U32 R10, RZ, RZ, R28 ;  /* 0x000000ffff0a7224 */ /* 0x000fe200078e001c */
[----:B------:R-:W-:Y:S01]  /*44c0*/  BSSY B1, `(.L_x_1849) ;  /* 0x00000fd000017945 */ /* 0x000fe20003800000 */
[----:B------:R-:W-:Y:S02]  /*44d0*/  IMAD.MOV.U32 R7, RZ, RZ, R29 ;  /* 0x000000ffff077224 */ /* 0x000fe400078e001d */
[----:B------:R-:W-:Y:S02]  /*44e0*/  IMAD.MOV.U32 R5, RZ, RZ, R26 ;  /* 0x000000ffff057224 */ /* 0x000fe400078e001a */
[----:B-1----:R-:W-:Y:S01]  /*44f0*/  IMAD.MOV.U32 R12, RZ, RZ, R54 ;  /* 0x000000ffff0c7224 */ /* 0x002fe200078e0036 */
[----:B------:R-:W-:Y:S01]  /*4500*/  PRMT R34, R7, 0x5410, R10 ;  /* 0x0000541007227816 */ /* 0x000fe2000000000a */
[----:B------:R-:W-:Y:S01]  /*4510*/  IMAD.MOV.U32 R10, RZ, RZ, R24 ;  /* 0x000000ffff0a7224 */ /* 0x000fe200078e0018 */
[----:B------:R-:W-:Y:S01]  /*4520*/  PRMT R33, R0, 0x5410, R5 ;  /* 0x0000541000217816 */ /* 0x000fe20000000005 */
[----:B------:R-:W-:Y:S01]  /*4530*/  IMAD.MOV.U32 R7, RZ, RZ, R25 ;  /* 0x000000ffff077224 */ /* 0x000fe200078e0019 */
[----:B------:R-:W-:Y:S01]  /*4540*/  MOV R5, R20 ;  /* 0x0000001400057202 */ /* 0x000fe20000000f00 */
[----:B------:R-:W-:Y:S03]  /*4550*/  IMAD.MOV.U32 R0, RZ, RZ, R21 ;  /* 0x000000ffff007224 */ /* 0x000fe600078e0015 */
[----:B------:R-:W-:Y:S02]  /*4560*/  PRMT R32, R7, 0x5410, R10 ;  /* 0x0000541007207816 */ /* 0x000fe4000000000a */
        /* <DEDUP_REMOVED lines=24> */
[----:B------:R-:W-:Y:S02]  /*46f0*/  @!P0 PRMT R35, R52, 0x5410, R35 ;  /* 0x0000541034238816 */ /* 0x000fe40000000023 */
[----:B------:R-:W-:Y:S02]  /*4700*/  @!P0 SHF.L.U32 R2, R3, 0x10, RZ ;  /* 0x0000001003028819 */ /* 0x000fe400000006ff */
[----:B------:R-:W-:Y:S01]  /*4710*/  @!P0 PRMT R5, R22, 0x5432, R5 ;  /* 0x0000543216058816 */ /* 0x000fe20000000005 */
[----:B------:R-:W-:Y:S01]  /*4720*/  @!P0 IMAD.U32 R7, R35, 0x10000, RZ ;  /* 0x0001000023078824 */ /* 0x000fe200078e00ff */
[----:B------:R-:W-:Y:S02]  /*4730*/  @!P0 LOP3.LUT R3, R3, 0xffff0000, RZ, 0xc0, !PT ;  /* 0xffff000003038812 */ /* 0x000fe400078ec0ff */
[----:B------:R-:W-:Y:S04]  /*4740*/  @!P0 SHF.R.U32.HI R36, RZ, 0x10, R39 ;  /* 0x00000010ff248819 */ /* 0x000fe80000011627 */
[----:B------:R-:W-:Y:S01]  /*4750*/  @!P0 PRMT R36, R52, 0x5432, R36 ;  /* 0x0000543234248816 */ /* 0x000fe20000000024 */
[C---:B-1----:R-:W-:Y:S01]  /*4760*/  @!P0 IMAD.U32 R22, R12.reuse, 0x10000, RZ ;  /* 0x000100000c168824 */ /* 0x042fe200078e00ff */
[----:B------:R-:W-:Y:S05]  /*4770*/  @!P0 LOP3.LUT R0, R12, 0xffff0000, RZ, 0xc0, !PT ;  /* 0xffff00000c008812 */ /* 0x000fea00078ec0ff */
[C---:B------:R-:W-:Y:S02]  /*4780*/  @!P0 FMUL.FTZ R38, R0.reuse, R7 ;  /* 0x0000000700268220 */ /* 0x040fe40000410000 */
[-C--:B------:R-:W-:Y:S02]  /*4790*/  @!P0 FMUL.FTZ R0, R0, R2.reuse ;  /* 0x0000000200008220 */ /* 0x080fe40000410000 */
[----:B------:R-:W-:Y:S01]  /*47a0*/  @!P0 FFMA.FTZ R38, R22, R2, -R38 ;  /* 0x0000000216268223 */ /* 0x000fe20000010826 */
[----:B------:R-:W-:Y:S01]  /*47b0*/  @!P0 LOP3.LUT R2, R13, 0xffff0000, RZ, 0xc0, !PT ;  /* 0xffff00000d028812 */ /* 0x000fe200078ec0ff */
[----:B------:R-:W-:Y:S01]  /*47c0*/  @!P0 FFMA.FTZ R0, R7, R22, R0 ;  /* 0x0000001607008223 */ /* 0x000fe20000010000 */
[----:B------:R-:W-:Y:S01]  /*47d0*/  @!P0 LOP3.LUT R7, R35, 0xffff0000, RZ, 0xc0, !PT ;  /* 0xffff000023078812 */ /* 0x000fe200078ec0ff */
[----:B------:R-:W-:Y:S04]  /*47e0*/  @!P0 IMAD.U32 R22, R13, 0x10000, RZ ;  /* 0x000100000d168824 */ /* 0x000fe800078e00ff */
[C---:B------:R-:W-:Y:S02]  /*47f0*/  @!P0 FMUL.FTZ R35, R2.reuse, R7 ;  /* 0x0000000702238220 */ /* 0x040fe40000410000 */
[-C--:B------:R-:W-:Y:S02]  /*4800*/  @!P0 FMUL.FTZ R2, R2, R3.reuse ;  /* 0x0000000302028220 */ /* 0x080fe40000410000 */
[----:B------:R-:W-:Y:S01]  /*4810*/  @!P0 FFMA.FTZ R35, R22, R3, -R35 ;  /* 0x0000000316238223 */ /* 0x000fe20000010823 */
[----:B------:R-:W-:Y:S01]  /*4820*/  @!P0 SHF.L.U32 R3, R5, 0x10, RZ ;  /* 0x0000001005038819 */ /* 0x000fe200000006ff */
[----:B------:R-:W-:Y:S01]  /*4830*/  @!P0 FFMA.FTZ R2, R7, R22, R2 ;  /* 0x0000001607028223 */ /* 0x000fe20000010002 */
[----:B------:R-:W-:Y:S01]  /*4840*/  @!P0 F2FP.BF16.PACK_AB R22, R0, R38 ;  /* 0x000000260016823e */ /* 0x000fe200000010ff */
[----:B------:R-:W-:Y:S01]  /*4850*/  @!P0 IMAD.U32 R7, R36, 0x10000, RZ ;  /* 0x0001000024078824 */ /* 0x000fe200078e00ff */
[----:B------:R-:W-:Y:S02]  /*4860*/  @!P0 LOP3.LUT R0, R14, 0xffff0000, RZ, 0xc0, !PT ;  /* 0xffff00000e008812 */ /* 0x000fe400078ec0ff */
[----:B------:R-:W-:Y:S01]  /*4870*/  @!P0 F2FP.BF16.PACK_AB R2, R2, R35 ;  /* 0x000000230202823e */ /* 0x000fe200000010ff */
[----:B------:R-:W-:Y:S01]  /*4880*/  @!P0 IMAD.MOV.U32 R12, RZ, RZ, R22 ;  /* 0x000000ffff0c8224 */ /* 0x000fe200078e0016 */
[----:B------:R-:W-:Y:S01]  /*4890*/  @!P0 LOP3.LUT R35, R36, 0xffff0000, RZ, 0xc0, !PT ;  /* 0xffff000024238812 */ /* 0x000fe200078ec0ff */
[----:B------:R-:W-:Y:S01]  /*48a0*/  @!P0 IMAD.U32 R22, R14, 0x10000, RZ ;  /* 0x000100000e168824 */ /* 0x000fe200078e00ff */
[----:B------:R-:W-:Y:S01]  /*48b0*/  @!P0 MOV R13, R2 ;  /* 0x00000002000d8202 */ /* 0x000fe20000000f00 */
[C---:B------:R-:W-:Y:S01]  /*48c0*/  @!P0 FMUL.FTZ R38, R0.reuse, R7 ;  /* 0x0000000700268220 */ /* 0x040fe20000410000 */
[----:B------:R-:W-:Y:S01]  /*48d0*/  @!P0 LOP3.LUT R2, R15, 0xffff0000, RZ, 0xc0, !PT ;  /* 0xffff00000f028812 */ /* 0x000fe200078ec0ff */
[-C--:B------:R-:W-:Y:S01]  /*48e0*/  @!P0 FMUL.FTZ R0, R0, R3.reuse ;  /* 0x0000000300008220 */ /* 0x080fe20000410000 */
[----:B------:R-:W-:Y:S01]  /*48f0*/  @!P0 LOP3.LUT R5, R5, 0xffff0000, RZ, 0xc0, !PT ;  /* 0xffff000005058812 */ /* 0x000fe200078ec0ff */
[----:B------:R-:W-:Y:S01]  /*4900*/  @!P0 FFMA.FTZ R38, R22, R3, -R38 ;  /* 0x0000000316268223 */ /* 0x000fe20000010826 */
[----:B------:R-:W-:Y:S01]  /*4910*/  @!P0 SHF.L.U32 R3, R15, 0x10, RZ ;  /* 0x000000100f038819 */ /* 0x000fe200000006ff */
[----:B------:R-:W-:Y:S02]  /*4920*/  @!P0 FFMA.FTZ R0, R7, R22, R0 ;  /* 0x0000001607008223 */ /* 0x000fe40000010000 */
[C---:B------:R-:W-:Y:S02]  /*4930*/  @!P0 FMUL.FTZ R7, R2.reuse, R35 ;  /* 0x0000002302078220 */ /* 0x040fe40000410000 */
[-C--:B------:R-:W-:Y:S01]  /*4940*/  @!P0 FMUL.FTZ R2, R2, R5.reuse ;  /* 0x0000000502028220 */ /* 0x080fe20000410000 */
[----:B------:R-:W-:Y:S01]  /*4950*/  @!P0 F2FP.BF16.PACK_AB R0, R0, R38 ;  /* 0x000000260000823e */ /* 0x000fe200000010ff */
[----:B------:R-:W-:Y:S02]  /*4960*/  @!P0 FFMA.FTZ R5, R3, R5, -R7 ;  /* 0x0000000503058223 */ /* 0x000fe40000010807 */
[----:B------:R-:W-:Y:S02]  /*4970*/  @!P0 FFMA.FTZ R2, R35, R3, R2 ;  /* 0x0000000323028223 */ /* 0x000fe40000010002 */
[----:B------:R-:W-:Y:S03]  /*4980*/  @!P0 IMAD.MOV.U32 R14, RZ, RZ, R0 ;  /* 0x000000ffff0e8224 */ /* 0x000fe600078e0000 */
[----:B------:R-:W-:Y:S04]  /*4990*/  @!P0 F2FP.BF16.PACK_AB R2, R2, R5 ;  /* 0x000000050202823e */ /* 0x000fe800000010ff */
[----:B------:R-:W-:Y:S05]  /*49a0*/  @!P0 MOV R15, R2 ;  /* 0x00000002000f8202 */ /* 0x000fea0000000f00 */
[----:B------:R1:W-:Y:S02]  /*49b0*/  STG.E.128 [R70.64], R12 ;  /* 0x0000000c46007986 */ /* 0x0003e4000c101d0c */
.L_x_1852:
[----:B------:R-:W-:Y:S05]  /*49c0*/  BSYNC B0 ;  /* 0x0000000000007941 */ /* 0x000fea0003800000 */
.L_x_1851:
[----:B------:R-:W-:Y:S01]  /*49d0*/  ISETP.GE.AND P0, PT, R144, c[0x0][0x1d4], PT ;  /* 0x0000750090007a0c */ /* 0x000fe20003f06270 */
[----:B------:R-:W-:Y:S01]  /*49e0*/  @!UPT UIADD3 URZ, URZ, URZ, URZ ;  /* 0x0000003f3f3ff290 */ /* 0x000fe2000fffe03f */
[----:B------:R-:W-:Y:S11]  /*49f0*/  BSSY B0, `(.L_x_1853) ;  /* 0x0000037000007945 */ /* 0x000ff60003800000 */
[----:B------:R-:W-:-:S05]  /*4a00*/  @P0 BRA `(.L_x_1854) ;  /* 0x0000035000000947 */ /* 0x000fca0003800000 */
[----:B------:R-:W-:Y:S01]  /*4a10*/  IADD3 R0, R142, 0x20, RZ ;  /* 0x000000208e007810 */ /* 0x000fe20007ffe0ff */
[----:B-1----:R-:W1:Y:S03]  /*4a20*/  LDS.128 R12, [R215+0xb880] ;  /* 0x00b88000d70c7984 */ /* 0x002e660000000c00 */
[----:B------:R-:W-:Y:S11]  /*4a30*/  ISETP.GE.AND P0, PT, R0, c[0x0][0x27c], PT ;  /* 0x00009f0000007a0c */ /* 0x000ff60003f06270 */
[----:B------:R-:W-:Y:S02]  /*4a40*/  @!UPT UIADD3 URZ, URZ, URZ, URZ ;  /* 0x0000003f3f3ff290 */ /* 0x000fe4000fffe03f */
[----:B------:R-:W-:Y:S02]  /*4a50*/  @!P0 SHF.R.U64 R22, R40, 0x10, R41 ;  /* 0x0000001028168819 */ /* 0x000fe40000001229 */
[----:B------:R-:W-:Y:S02]  /*4a60*/  @!P0 SHF.R.U64 R3, R8, 0x10, R9 ;  /* 0x0000001008038819 */ /* 0x000fe40000001209 */
[----:B------:R-:W-:Y:S02]  /*4a70*/  @!P0 PRMT R22, R53, 0x5410, R22 ;  /* 0x0000541035168816 */ /* 0x000fe40000000016 */
[----:B------:R-:W-:Y:S02]  /*4a80*/  @!P0 PRMT R3, R23, 0x5410, R3 ;  /* 0x0000541017038816 */ /* 0x000fe40000000003 */
[----:B------:R-:W-:Y:S01]  /*4a90*/  @!P0 SHF.R.U32.HI R8, RZ, 0x10, R9 ;  /* 0x00000010ff088819 */ /* 0x000fe20000011609 */
[C---:B------:R-:W-:Y:S01]  /*4aa0*/  @!P0 IMAD.U32 R7, R22.reuse, 0x10000, RZ ;  /* 0x0001000016078824 */ /* 0x040fe200078e00ff */
[----:B------:R-:W-:Y:S01]  /*4ab0*/  @!P0 SHF.R.U32.HI R38, RZ, 0x10, R41 ;  /* 0x00000010ff268819 */ /* 0x000fe20000011629 */
[----:B------:R-:W-:Y:S01]  /*4ac0*/  @!P0 IMAD.U32 R2, R3, 0x10000, RZ ;  /* 0x0001000003028824 */ /* 0x000fe200078e00ff */
[----:B------:R-:W-:Y:S02]  /*4ad0*/  @!P0 PRMT R9, R23, 0x5432, R8 ;  /* 0x0000543217098816 */ /* 0x000fe40000000008 */
[----:B------:R-:W-:Y:S02]  /*4ae0*/  @!P0 LOP3.LUT R22, R22, 0xffff0000, RZ, 0xc0, !PT ;  /* 0xffff000016168812 */ /* 0x000fe400078ec0ff */
[----:B------:R-:W-:Y:S02]  /*4af0*/  @!P0 LOP3.LUT R3, R3, 0xffff0000, RZ, 0xc0, !PT ;  /* 0xffff000003038812 */ /* 0x000fe400078ec0ff */
[----:B------:R-:W-:Y:S05]  /*4b00*/  @!P0 PRMT R38, R53, 0x5432, R38 ;  /* 0x0000543235268816 */ /* 0x000fea0000000026 */
[----:B------:R-:W-:Y:S01]  /*4b10*/  @!P0 IMAD.U32 R35, R38, 0x10000, RZ ;  /* 0x0001000026238824 */ /* 0x000fe200078e00ff */
[C---:B-1----:R-:W-:Y:S01]  /*4b20*/  @!P0 LOP3.LUT R0, R12.reuse, 0xffff0000, RZ, 0xc0, !PT ;  /* 0xffff00000c008812 */ /* 0x042fe200078ec0ff */
[----:B------:R-:W-:Y:S01]  /*4b30*/  @!P0 IMAD.U32 R8, R12, 0x10000, RZ ;  /* 0x000100000c088824 */ /* 0x000fe200078e00ff */
[C---:B------:R-:W-:Y:S02]  /*4b40*/  @!P0 LOP3.LUT R5, R13.reuse, 0xffff0000, RZ, 0xc0, !PT ;  /* 0xffff00000d058812 */ /* 0x040fe400078ec0ff */
[----:B------:R-:W-:Y:S01]  /*4b50*/  @!P0 SHF.L.U32 R36, R14, 0x10, RZ ;  /* 0x000000100e248819 */ /* 0x000fe200000006ff */
[----:B------:R-:W-:Y:S01]  /*4b60*/  @!P0 FMUL.FTZ R23, R0, R7 ;  /* 0x0000000700178220 */ /* 0x000fe20000410000 */
[----:B------:R-:W-:Y:S01]  /*4b70*/  @!P0 LOP3.LUT R38, R38, 0xffff0000, RZ, 0xc0, !PT ;  /* 0xffff000026268812 */ /* 0x000fe200078ec0ff */
[-C--:B------:R-:W-:Y:S02]  /*4b80*/  @!P0 FMUL.FTZ R0, R0, R2.reuse ;  /* 0x0000000200008220 */ /* 0x080fe40000410000 */
[----:B------:R-:W-:Y:S01]  /*4b90*/  @!P0 FFMA.FTZ R41, R8, R2, -R23 ;  /* 0x0000000208298223 */ /* 0x000fe20000010817 */
[----:B------:R-:W-:Y:S01]  /*4ba0*/  @!P0 SHF.L.U32 R23, R13, 0x10, RZ ;  /* 0x000000100d178819 */ /* 0x000fe200000006ff */
[----:B------:R-:W-:Y:S01]  /*4bb0*/  @!P0 FFMA.FTZ R0, R7, R8, R0 ;  /* 0x0000000807008223 */ /* 0x000fe20000010000 */
[----:B------:R-:W-:Y:S01]  /*4bc0*/  @!P0 LOP3.LUT R7, R14, 0xffff0000, RZ, 0xc0, !PT ;  /* 0xffff00000e078812 */ /* 0x000fe200078ec0ff */
[C---:B------:R-:W-:Y:S02]  /*4bd0*/  @!P0 FMUL.FTZ R8, R5.reuse, R22 ;  /* 0x0000001605088220 */ /* 0x040fe40000410000 */
[----:B------:R-:W-:Y:S01]  /*4be0*/  @!P0 FMUL.FTZ R2, R5, R3 ;  /* 0x0000000305028220 */ /* 0x000fe20000410000 */
[----:B------:R-:W-:Y:S01]  /*4bf0*/  @!P0 F2FP.BF16.PACK_AB R0, R0, R41 ;  /* 0x000000290000823e */ /* 0x000fe200000010ff */
[----:B------:R-:W-:Y:S01]  /*4c00*/  @!P0 FFMA.FTZ R40, R23, R3, -R8 ;  /* 0x0000000317288223 */ /* 0x000fe20000010808 */
[----:B------:R-:W-:Y:S01]  /*4c10*/  @!P0 LOP3.LUT R8, R15, 0xffff0000, RZ, 0xc0, !PT ;  /* 0xffff00000f088812 */ /* 0x000fe200078ec0ff */
[----:B------:R-:W-:Y:S02]  /*4c20*/  @!P0 IMAD.U32 R5, R9, 0x10000, RZ ;  /* 0x0001000009058824 */ /* 0x000fe400078e00ff */
[C---:B------:R-:W-:Y:S02]  /*4c30*/  @!P0 FMUL.FTZ R39, R7.reuse, R35 ;  /* 0x0000002307278220 */ /* 0x040fe40000410000 */
[-C--:B------:R-:W-:Y:S02]  /*4c40*/  @!P0 FMUL.FTZ R3, R7, R5.reuse ;  /* 0x0000000507038220 */ /* 0x080fe40000410000 */
[----:B------:R-:W-:Y:S01]  /*4c50*/  @!P0 FFMA.FTZ R39, R36, R5, -R39 ;  /* 0x0000000524278223 */ /* 0x000fe20000010827 */
[----:B------:R-:W-:Y:S01]  /*4c60*/  @!P0 LOP3.LUT R5, R9, 0xffff0000, RZ, 0xc0, !PT ;  /* 0xffff000009058812 */ /* 0x000fe200078ec0ff */
[----:B------:R-:W-:Y:S02]  /*4c70*/  @!P0 IMAD.U32 R7, R15, 0x10000, RZ ;  /* 0x000100000f078824 */ /* 0x000fe400078e00ff */
[----:B------:R-:W-:Y:S02]  /*4c80*/  @!P0 FMUL.FTZ R9, R8, R38 ;  /* 0x0000002608098220 */ /* 0x000fe40000410000 */
[----:B------:R-:W-:Y:S02]  /*4c90*/  @!P0 FFMA.FTZ R2, R22, R23, R2 ;  /* 0x0000001716028223 */ /* 0x000fe40000010002 */
[-C--:B------:R-:W-:Y:S02]  /*4ca0*/  @!P0 FFMA.FTZ R9, R7, R5.reuse, -R9 ;  /* 0x0000000507098223 */ /* 0x080fe40000010809 */
[----:B------:R-:W-:Y:S01]  /*4cb0*/  @!P0 FMUL.FTZ R5, R8, R5 ;  /* 0x0000000508058220 */ /* 0x000fe20000410000 */
[----:B------:R-:W-:Y:S01]  /*4cc0*/  @!P0 F2FP.BF16.PACK_AB R2, R2, R40 ;  /* 0x000000280202823e */ /* 0x000fe200000010ff */
[----:B------:R-:W-:Y:S02]  /*4cd0*/  @!P0 FFMA.FTZ R3, R35, R36, R3 ;  /* 0x0000002423038223 */ /* 0x000fe40000010003 */
[----:B------:R-:W-:Y:S01]  /*4ce0*/  @!P0 FFMA.FTZ R5, R38, R7, R5 ;  /* 0x0000000726058223 */ /* 0x000fe20000010005 */
[----:B------:R-:W-:Y:S01]  /*4cf0*/  @!P0 MOV R13, R2 ;  /* 0x00000002000d8202 */ /* 0x000fe20000000f00 */
[----:B------:R-:W-:Y:S01]  /*4d00*/  @!P0 IMAD.MOV.U32 R12, RZ, RZ, R0 ;  /* 0x000000ffff0c8224 */ /* 0x000fe200078e0000 */
[----:B------:R-:W-:Y:S02]  /*4d10*/  @!P0 F2FP.BF16.PACK_AB R3, R3, R39 ;  /* 0x000000270303823e */ /* 0x000fe400000010ff */
[----:B------:R-:W-:Y:S03]  /*4d20*/  @!P0 F2FP.BF16.PACK_AB R5, R5, R9 ;  /* 0x000000090505823e */ /* 0x000fe600000010ff */
[----:B------:R-:W-:Y:S01]  /*4d30*/  @!P0 IMAD.MOV.U32 R14, RZ, RZ, R3 ;  /* 0x000000ffff0e8224 */ /* 0x000fe200078e0003 */
[----:B------:R-:W-:Y:S05]  /*4d40*/  @!P0 MOV R15, R5 ;  /* 0x00000005000f8202 */ /* 0x000fea0000000f00 */
[----:B------:R1:W-:Y:S02]  /*4d50*/  STG.E.128 [R70.64+0x80], R12 ;  /* 0x0000800c46007986 */ /* 0x0003e4000c101d0c */
.L_x_1854:
[----:B------:R-:W-:Y:S05]  /*4d60*/  BSYNC B0 ;  /* 0x0000000000007941 */ /* 0x000fea0003800000 */
.L_x_1853:
        /* <DEDUP_REMOVED lines=9> */
[--C-:B------:R-:W-:Y:S02]  /*4e00*/  @!P0 SHF.R.U64 R0, R16, 0x10, R17.reuse ;  /* 0x0000001010008819 */ /* 0x100fe40000001211 */
[----:B------:R-:W-:Y:S02]  /*4e10*/  @!P0 SHF.R.U32.HI R2, RZ, 0x10, R17 ;  /* 0x00000010ff028819 */ /* 0x000fe40000011611 */
[----:B------:R-:W-:Y:S02]  /*4e20*/  @!P0 PRMT R17, R56, 0x5410, R3 ;  /* 0x0000541038118816 */ /* 0x000fe40000000003 */
[C---:B------:R-:W-:Y:S02]  /*4e30*/  @!P0 PRMT R0, R30.reuse, 0x5432, R0 ;  /* 0x000054321e008816 */ /* 0x040fe40000000000 */
[----:B------:R-:W-:Y:S01]  /*4e40*/  @!P0 PRMT R8, R30, 0x5410, R2 ;  /* 0x000054101e088816 */ /* 0x000fe20000000002 */
[C---:B------:R-:W-:Y:S01]  /*4e50*/  @!P0 IMAD.U32 R9, R17.reuse, 0x10000, RZ ;  /* 0x0001000011098824 */ /* 0x040fe200078e00ff */
[----:B------:R-:W-:Y:S01]  /*4e60*/  @!P0 LOP3.LUT R17, R17, 0xffff0000, RZ, 0xc0, !PT ;  /* 0xffff000011118812 */ /* 0x000fe200078ec0ff */
[C---:B------:R-:W-:Y:S01]  /*4e70*/  @!P0 IMAD.U32 R5, R0.reuse, 0x10000, RZ ;  /* 0x0001000000058824 */ /* 0x040fe200078e00ff */
[----:B------:R-:W-:Y:S02]  /*4e80*/  @!P0 SHF.R.U32.HI R23, RZ, 0x10, R43 ;  /* 0x00000010ff178819 */ /* 0x000fe4000001162b */
[----:B------:R-:W-:Y:S02]  /*4e90*/  @!P0 LOP3.LUT R3, R0, 0xffff0000, RZ, 0xc0, !PT ;  /* 0xffff000000038812 */ /* 0x000fe400078ec0ff */
[----:B------:R-:W-:Y:S01]  /*4ea0*/  @!P0 PRMT R23, R56, 0x5432, R23 ;  /* 0x0000543238178816 */ /* 0x000fe20000000017 */
[C---:B-1----:R-:W-:Y:S01]  /*4eb0*/  @!P0 IMAD.U32 R16, R12.reuse, 0x10000, RZ ;  /* 0x000100000c108824 */ /* 0x042fe200078e00ff */
[C---:B------:R-:W-:Y:S02]  /*4ec0*/  @!P0 LOP3.LUT R7, R13.reuse, 0xffff0000, RZ, 0xc0, !PT ;  /* 0xffff00000d078812 */ /* 0x040fe400078ec0ff */
[----:B------:R-:W-:Y:S02]  /*4ed0*/  @!P0 LOP3.LUT R2, R12, 0xffff0000, RZ, 0xc0, !PT ;  /* 0xffff00000c028812 */ /* 0x000fe400078ec0ff */
[----:B------:R-:W-:Y:S01]  /*4ee0*/  @!P0 SHF.L.U32 R22, R13, 0x10, RZ ;  /* 0x000000100d168819 */ /* 0x000fe200000006ff */
[C---:B------:R-:W-:Y:S02]  /*4ef0*/  @!P0 FMUL.FTZ R35, R7.reuse, R17 ;  /* 0x0000001107238220 */ /* 0x040fe40000410000 */
[C---:B------:R-:W-:Y:S02]  /*4f00*/  @!P0 FMUL.FTZ R0, R2.reuse, R5 ;  /* 0x0000000502008220 */ /* 0x040fe40000410000 */
[----:B------:R-:W-:Y:S02]  /*4f10*/  @!P0 FMUL.FTZ R30, R2, R9 ;  /* 0x00000009021e8220 */ /* 0x000fe40000410000 */
[-C--:B------:R-:W-:Y:S01]  /*4f20*/  @!P0 FMUL.FTZ R2, R7, R3.reuse ;  /* 0x0000000307028220 */ /* 0x080fe20000410000 */
[----:B------:R-:W-:Y:S01]  /*4f30*/  @!P0 LOP3.LUT R7, R15, 0xffff0000, RZ, 0xc0, !PT ;  /* 0xffff00000f078812 */ /* 0x000fe200078ec0ff */
[----:B------:R-:W-:Y:S01]  /*4f40*/  @!P0 FFMA.FTZ R38, R22, R3, -R35 ;  /* 0x0000000316268223 */ /* 0x000fe20000010823 */
[----:B------:R-:W-:Y:S01]  /*4f50*/  @!P0 LOP3.LUT R3, R14, 0xffff0000, RZ, 0xc0, !PT ;  /* 0xffff00000e038812 */ /* 0x000fe200078ec0ff */
[----:B------:R-:W-:Y:S02]  /*4f60*/  @!P0 FFMA.FTZ R0, R9, R16, R0 ;  /* 0x0000001009008223 */ /* 0x000fe40000010000 */
[C---:B------:R-:W-:Y:S01]  /*4f70*/  @!P0 IMAD.U32 R9, R23.reuse, 0x10000, RZ ;  /* 0x0001000017098824 */ /* 0x040fe200078e00ff */
[----:B------:R-:W-:Y:S01]  /*4f80*/  @!P0 LOP3.LUT R23, R23, 0xffff0000, RZ, 0xc0, !PT ;  /* 0xffff000017178812 */ /* 0x000fe200078ec0ff */
[----:B------:R-:W-:Y:S01]  /*4f90*/  @!P0 FFMA.FTZ R39, R16, R5, -R30 ;  /* 0x0000000510278223 */ /* 0x000fe2000001081e */
[----:B------:R-:W-:Y:S01]  /*4fa0*/  @!P0 SHF.L.U32 R5, R8, 0x10, RZ ;  /* 0x0000001008058819 */ /* 0x000fe200000006ff */
[----:B------:R-:W-:Y:S01]  /*4fb0*/  @!P0 IMAD.U32 R16, R14, 0x10000, RZ ;  /* 0x000100000e108824 */ /* 0x000fe200078e00ff */
[----:B------:R-:W-:Y:S01]  /*4fc0*/  @!P0 LOP3.LUT R8, R8, 0xffff0000, RZ, 0xc0, !PT ;  /* 0xffff000008088812 */ /* 0x000fe200078ec0ff */
[C---:B------:R-:W-:Y:S01]  /*4fd0*/  @!P0 FMUL.FTZ R35, R3.reuse, R9 ;  /* 0x0000000903238220 */ /* 0x040fe20000410000 */
[----:B------:R-:W-:Y:S01]  /*4fe0*/  @!P0 F2FP.BF16.PACK_AB R0, R0, R39 ;  /* 0x000000270000823e */ /* 0x000fe200000010ff */
[----:B------:R-:W-:Y:S02]  /*4ff0*/  @!P0 FMUL.FTZ R3, R3, R5 ;  /* 0x0000000503038220 */ /* 0x000fe40000410000 */
[----:B------:R-:W-:Y:S02]  /*5000*/  @!P0 IMAD.U32 R30, R15, 0x10000, RZ ;  /* 0x000100000f1e8824 */ /* 0x000fe400078e00ff */
[C---:B------:R-:W-:Y:S02]  /*5010*/  @!P0 FMUL.FTZ R36, R7.reuse, R23 ;  /* 0x0000001707248220 */ /* 0x040fe40000410000 */
[----:B------:R-:W-:Y:S02]  /*5020*/  @!P0 FFMA.FTZ R35, R16, R5, -R35 ;  /* 0x0000000510238223 */ /* 0x000fe40000010823 */
[----:B------:R-:W-:Y:S02]  /*5030*/  @!P0 FMUL.FTZ R5, R7, R8 ;  /* 0x0000000807058220 */ /* 0x000fe40000410000 */
[----:B------:R-:W-:Y:S02]  /*5040*/  @!P0 FFMA.FTZ R2, R17, R22, R2 ;  /* 0x0000001611028223 */ /* 0x000fe40000010002 */
[----:B------:R-:W-:Y:S02]  /*5050*/  @!P0 FFMA.FTZ R3, R9, R16, R3 ;  /* 0x0000001009038223 */ /* 0x000fe40000010003 */
        /* <DEDUP_REMOVED lines=10> */
.L_x_1856:
[----:B------:R-:W-:Y:S05]  /*5100*/  BSYNC B0 ;  /* 0x0000000000007941 */ /* 0x000fea0003800000 */
.L_x_1855:
[----:B------:R-:W-:Y:S11]  /*5110*/  ISETP.GE.AND P0, PT, R236, c[0x0][0x1d4], PT ;  /* 0x00007500ec007a0c */ /* 0x000ff60003f06270 */
[----:B------:R-:W-:Y:S02]  /*5120*/  @!UPT UIADD3 URZ, URZ, URZ, URZ ;  /* 0x0000003f3f3ff290 */ /* 0x000fe4000fffe03f */
        /* <DEDUP_REMOVED lines=8> */
[----:B------:R-:W-:Y:S02]  /*51b0*/  @!P0 SHF.R.U32.HI R2, RZ, 0x10, R19 ;  /* 0x00000010ff028819 */ /* 0x000fe40000011613 */
[----:B------:R-:W-:Y:S01]  /*51c0*/  @!P0 PRMT R0, R31, 0x5432, R0 ;  /* 0x000054321f008816 */ /* 0x000fe20000000000 */
[C---:B------:R-:W-:Y:S01]  /*51d0*/  @!P0 IMAD.U32 R9, R17.reuse, 0x10000, RZ ;  /* 0x0001000011098824 */ /* 0x040fe200078e00ff */
[----:B------:R-:W-:Y:S02]  /*51e0*/  @!P0 SHF.R.U32.HI R3, RZ, 0x10, R45 ;  /* 0x00000010ff038819 */ /* 0x000fe4000001162d */
[----:B------:R-:W-:Y:S01]  /*51f0*/  @!P0 LOP3.LUT R17, R17, 0xffff0000, RZ, 0xc0, !PT ;  /* 0xffff000011118812 */ /* 0x000fe200078ec0ff */
[C---:B------:R-:W-:Y:S01]  /*5200*/  @!P0 IMAD.U32 R5, R0.reuse, 0x10000, RZ ;  /* 0x0001000000058824 */ /* 0x040fe200078e00ff */
[----:B------:R-:W-:Y:S02]  /*5210*/  @!P0 PRMT R8, R31, 0x5410, R2 ;  /* 0x000054101f088816 */ /* 0x000fe40000000002 */
[----:B------:R-:W-:Y:S02]  /*5220*/  @!P0 PRMT R19, R57, 0x5432, R3 ;  /* 0x0000543239138816 */ /* 0x000fe40000000003 */
[----:B------:R-:W-:Y:S01]  /*5230*/  @!P0 LOP3.LUT R3, R0, 0xffff0000, RZ, 0xc0, !PT ;  /* 0xffff000000038812 */ /* 0x000fe200078ec0ff */
        /* <DEDUP_REMOVED lines=37> */
.L_x_1850:
[----:B------:R-:W-:Y:S05]  /*5490*/  BSYNC B1 ;  /* 0x0000000000017941 */ /* 0x000fea0003800000 */
.L_x_1849:
        /* <DEDUP_REMOVED lines=13> */
[----:B------:R-:W-:Y:S01]  /*5570*/  @!P0 PRMT R7, R10, 0x5410, R2 ;  /* 0x000054100a078816 */ /* 0x000fe20000000002 */
[----:B------:R-:W-:Y:S01]  /*5580*/  @!P0 IMAD.U32 R8, R0, 0x10000, RZ ;  /* 0x0001000000088824 */ /* 0x000fe200078e00ff */
[----:B------:R-:W-:Y:S01]  /*5590*/  @!P0 SHF.R.U32.HI R18, RZ, 0x10, R47 ;  /* 0x00000010ff128819 */ /* 0x000fe2000001162f */
[C---:B------:R-:W-:Y:S01]  /*55a0*/  @!P0 IMAD.U32 R9, R16.reuse, 0x10000, RZ ;  /* 0x0001000010098824 */ /* 0x040fe200078e00ff */
[----:B------:R-:W-:Y:S02]  /*55b0*/  @!P0 LOP3.LUT R16, R16, 0xffff0000, RZ, 0xc0, !PT ;  /* 0xffff000010108812 */ /* 0x000fe400078ec0ff */
[----:B------:R-:W-:Y:S02]  /*55c0*/  @!P0 LOP3.LUT R5, R0, 0xffff0000, RZ, 0xc0, !PT ;  /* 0xffff000000058812 */ /* 0x000fe400078ec0ff */
[----:B------:R-:W-:Y:S01]  /*55d0*/  @!P0 PRMT R18, R58, 0x5432, R18 ;  /* 0x000054323a128816 */ /* 0x000fe20000000012 */
        /* <DEDUP_REMOVED lines=15> */
[----:B------:R-:W-:Y:S01]  /*56d0*/  @!P0 IMAD.U32 R8, R7, 0x10000, RZ ;  /* 0x0001000007088824 */ /* 0x000fe200078e00ff */
[----:B------:R-:W-:Y:S01]  /*56e0*/  @!P0 F2FP.BF16.PACK_AB R0, R0, R23 ;  /* 0x000000170000823e */ /* 0x000fe200000010ff */
[----:B------:R-:W-:Y:S01]  /*56f0*/  @!P0 FFMA.FTZ R22, R17, R5, -R20 ;  /* 0x0000000511168223 */ /* 0x000fe20000010814 */
[----:B------:R-:W-:Y:S01]  /*5700*/  @!P0 LOP3.LUT R5, R15, 0xffff0000, RZ, 0xc0, !PT ;  /* 0xffff00000f058812 */ /* 0x000fe200078ec0ff */
[----:B------:R-:W-:Y:S01]  /*5710*/  @!P0 FMUL.FTZ R20, R3, R9 ;  /* 0x0000000903148220 */ /* 0x000fe20000410000 */
[----:B------:R-:W-:Y:S01]  /*5720*/  @!P0 LOP3.LUT R7, R7, 0xffff0000, RZ, 0xc0, !PT ;  /* 0xffff000007078812 */ /* 0x000fe200078ec0ff */
[----:B------:R-:W-:Y:S02]  /*5730*/  @!P0 FMUL.FTZ R3, R3, R8 ;  /* 0x0000000803038220 */ /* 0x000fe40000410000 */
[C---:B------:R-:W-:Y:S02]  /*5740*/  @!P0 FMUL.FTZ R21, R5.reuse, R18 ;  /* 0x0000001205158220 */ /* 0x040fe40000410000 */
[----:B------:R-:W-:Y:S02]  /*5750*/  @!P0 FMUL.FTZ R5, R5, R7 ;  /* 0x0000000705058220 */ /* 0x000fe40000410000 */
[----:B------:R-:W-:Y:S02]  /*5760*/  @!P0 FFMA.FTZ R2, R16, R17, R2 ;  /* 0x0000001110028223 */ /* 0x000fe40000010002 */
[----:B------:R-:W-:Y:S02]  /*5770*/  @!P0 FFMA.FTZ R3, R9, R10, R3 ;  /* 0x0000000a09038223 */ /* 0x000fe40000010003 */
[----:B------:R-:W-:Y:S01]  /*5780*/  @!P0 FFMA.FTZ R20, R10, R8, -R20 ;  /* 0x000000080a148223 */ /* 0x000fe20000010814 */
[----:B------:R-:W-:Y:S01]  /*5790*/  @!P0 F2FP.BF16.PACK_AB R2, R2, R22 ;  /* 0x000000160202823e */ /* 0x000fe200000010ff */
[----:B------:R-:W-:Y:S02]  /*57a0*/  @!P0 FFMA.FTZ R21, R19, R7, -R21 ;  /* 0x0000000713158223 */ /* 0x000fe40000010815 */
        /* <DEDUP_REMOVED lines=8> */
.L_x_1859:
[----:B------:R-:W-:Y:S05]  /*5830*/  BSYNC B0 ;  /* 0x0000000000007941 */ /* 0x000fea0003800000 */
.L_x_1858:
        /* <DEDUP_REMOVED lines=10> */
[C---:B------:R-:W-:Y:S02]  /*58e0*/  @!P0 PRMT R16, R59.reuse, 0x5410, R16 ;  /* 0x000054103b108816 */ /* 0x040fe40000000010 */
[----:B------:R-:W-:Y:S02]  /*58f0*/  @!P0 SHF.R.U32.HI R2, RZ, 0x10, R25 ;  /* 0x00000010ff028819 */ /* 0x000fe40000011619 */
[----:B------:R-:W-:Y:S01]  /*5900*/  @!P0 PRMT R0, R32, 0x5432, R0 ;  /* 0x0000543220008816 */ /* 0x000fe20000000000 */
[C---:B------:R-:W-:Y:S01]  /*5910*/  @!P0 IMAD.U32 R9, R16.reuse, 0x10000, RZ ;  /* 0x0001000010098824 */ /* 0x040fe200078e00ff */
[----:B------:R-:W-:Y:S02]  /*5920*/  @!P0 LOP3.LUT R16, R16, 0xffff0000, RZ, 0xc0, !PT ;  /* 0xffff000010108812 */ /* 0x000fe400078ec0ff */
[----:B------:R-:W-:Y:S01]  /*5930*/  @!P0 PRMT R8, R32, 0x5410, R2 ;  /* 0x0000541020088816 */ /* 0x000fe20000000002 */
        /* <DEDUP_REMOVED lines=24> */
[-C--:B------:R-:W-:Y:S02]  /*5ac0*/  @!P0 FMUL.FTZ R3, R3, R5.reuse ;  /* 0x0000000503038220 */ /* 0x080fe40000410000 */
        /* <DEDUP_REMOVED lines=16> */
.L_x_1861:
[----:B------:R-:W-:Y:S05]  /*5bd0*/  BSYNC B0 ;  /* 0x0000000000007941 */ /* 0x000fea0003800000 */
.L_x_1860:
        /* <DEDUP_REMOVED lines=10> */
[----:B------:R-:W-:Y:S02]  /*5c80*/  @!P0 PRMT R16, R60, 0x5410, R16 ;  /* 0x000054103c108816 */ /* 0x000fe40000000010 */
[----:B------:R-:W-:Y:S02]  /*5c90*/  @!P0 SHF.R.U32.HI R2, RZ, 0x10, R27 ;  /* 0x00000010ff028819 */ /* 0x000fe4000001161b */
[C---:B------:R-:W-:Y:S01]  /*5ca0*/  @!P0 PRMT R0, R33.reuse, 0x5432, R0 ;  /* 0x0000543221008816 */ /* 0x040fe20000000000 */
        /* <DEDUP_REMOVED lines=44> */
.L_x_1863:
[----:B------:R-:W-:Y:S05]  /*5f70*/  BSYNC B0 ;  /* 0x0000000000007941 */ /* 0x000fea0003800000 */
.L_x_1862:
        /* <DEDUP_REMOVED lines=57> */
.L_x_1844:
        /* <DEDUP_REMOVED lines=21> */
[----:B------:R-:W-:Y:S01]  /*6460*/  CS2R R50, SRZ ;  /* 0x0000000000327805 */ /* 0x000fe2000001ff00 */
[----:B------:R-:W-:Y:S01]  /*6470*/  CS2R R48, SRZ ;  /* 0x0000000000307805 */ /* 0x000fe2000001ff00 */
        /* <DEDUP_REMOVED lines=13> */
.L_x_1865:
[----:B------:R-:W-:Y:S05]  /*6550*/  BSYNC B0 ;  /* 0x0000000000007941 */ /* 0x000fea0003800000 */
.L_x_1864:
[----:B-----5:R-:W-:Y:S01]  /*6560*/  MOV R0, R21 ;  /* 0x0000001500007202 */ /* 0x020fe20000000f00 */
[----:B------:R-:W-:Y:S01]  /*6570*/  IMAD.MOV.U32 R5, RZ, RZ, R22 ;  /* 0x000000ffff057224 */ /* 0x000fe200078e0016 */
[----:B------:R-:W-:Y:S01]  /*6580*/  ISETP.GE.AND P6, PT, R154, R77, PT ;  /* 0x0000004d9a00720c */ /* 0x000fe20003fc6270 */
[----:B-1----:R-:W-:Y:S01]  /*6590*/  IMAD.MOV.U32 R3, RZ, RZ, R23 ;  /* 0x000000ffff037224 */ /* 0x002fe200078e0017 */
        /* <DEDUP_REMOVED lines=54> */
.L_x_1867:
[----:B------:R-:W-:Y:S05]  /*6900*/  BSYNC B0 ;  /* 0x0000000000007941 */ /* 0x000fea0003800000 */
.L_x_1866:
[----:B-----5:R-:W-:Y:S01]  /*6910*/  MOV R0, R29 ;  /* 0x0000001d00007202 */ /* 0x020fe20000000f00 */
[----:B------:R-:W-:Y:S01]  /*6920*/  IMAD.MOV.U32 R5, RZ, RZ, R30 ;  /* 0x000000ffff057224 */ /* 0x000fe200078e001e */
[----:B------:R-:W-:Y:S01]  /*6930*/  IADD3 R67, -R68, c[0x0][0x1d4], RZ ;  /* 0x0000750044437a10 */ /* 0x000fe20007ffe1ff */
[----:B-1----:R-:W-:Y:S01]  /*6940*/  IMAD.MOV.U32 R3, RZ, RZ, R31 ;  /* 0x000000ffff037224 */ /* 0x002fe200078e001f */
        /* <DEDUP_REMOVED lines=24> */
[C---:B------:R-:W-:Y:S01]  /*6ad0*/  IMAD.SHL.U32 R155, R232.reuse, 0x40, RZ ;  /* 0x00000040e89b7824 */ /* 0x040fe200078e00ff */
[----:B------:R-:W-:Y:S01]  /*6ae0*/  BSSY B0, `(.L_x_1870) ;  /* 0x0000084000007945 */ /* 0x000fe20003800000 */
[----:B------:R-:W-:Y:S02]  /*6af0*/  IMAD.SHL.U32 R156, R232, 0x40, RZ ;  /* 0x00000040e89c7824 */ /* 0x000fe400078e00ff */
[----:B------:R-:W-:Y:S01]  /*6b00*/  IMAD.X R73, R76, 0x1, R112, P0 ;  /* 0x000000014c497824 */ /* 0x000fe200000e0670 */
[----:B------:R-:W-:Y:S02]  /*6b10*/  ISETP.GE.AND P0, PT, R140, c[0x0][0x1d4], PT ;  /* 0x000075008c007a0c */ /* 0x000fe40003f06270 */
[----:B------:R-:W-:Y:S02]  /*6b20*/  LOP3.LUT R155, R155, 0x1c0, RZ, 0xc0, !PT ;  /* 0x000001c09b9b7812 */ /* 0x000fe400078ec0ff */
[----:B------:R-:W-:Y:S02]  /*6b30*/  LOP3.LUT R156, R156, 0x1c0, RZ, 0xc0, !PT ;  /* 0x000001c09c9c7812 */ /* 0x000fe400078ec0ff */
[----:B------:R-:W-:Y:S07]  /*6b40*/  SHF.R.U32.HI R155, RZ, 0x3, R155 ;  /* 0x00000003ff9b7819 */ /* 0x000fee000001169b */
[----:B------:R-:W-:-:S05]  /*6b50*/  @P0 BRA `(.L_x_1871) ;  /* 0x000007c000000947 */ /* 0x000fca0003800000 */
[----:B------:R-:W-:Y:S01]  /*6b60*/  SEL R0, R68, R67, !P1 ;  /* 0x0000004344007207 */ /* 0x000fe20004800000 */
[----:B------:R-:W1:Y:S01]  /*6b70*/  LDS.128 R44, [R116+0xa080] ;  /* 0x00a08000742c7984 */ /* 0x000e620000000c00 */
[----:B------:R-:W-:Y:S02]  /*6b80*/  ISETP.GE.AND P0, PT, R140, c[0x0][0x27c], PT ;  /* 0x00009f008c007a0c */ /* 0x000fe40003f06270 */
[----:B------:R-:W-:Y:S04]  /*6b90*/  SHF.R.S32.HI R2, RZ, 0x1f, R0 ;  /* 0x0000001fff027819 */ /* 0x000fe80000011400 */
[----:B------:R-:W-:Y:S04]  /*6ba0*/  LEA.HI R0, R2, R0, RZ, 0x4 ;  /* 0x0000000002007211 */ /* 0x000fe800078f20ff */
[----:B------:R-:W-:Y:S03]  /*6bb0*/  LEA.HI.SX32 R0, R0, R66, 0x1c ;  /* 0x0000004200007211 */ /* 0x000fe600078fe2ff */
[----:B------:R-:W-:Y:S02]  /*6bc0*/  @!P0 SHF.R.U32.HI R5, RZ, 0x10, R41 ;  /* 0x00000010ff058819 */ /* 0x000fe40000011629 */
[----:B------:R-:W-:Y:S01]  /*6bd0*/  IMAD.SHL.U32 R70, R0, 0x8, RZ ;  /* 0x0000000800467824 */ /* 0x000fe200078e00ff */
[----:B------:R-:W-:Y:S02]  /*6be0*/  SHF.R.S32.HI R2, RZ, 0x1f, R0 ;  /* 0x0000001fff027819 */ /* 0x000fe40000011400 */
[----:B------:R-:W-:Y:S02]  /*6bf0*/  @!P0 SHF.R.U64 R3, R12, 0x10, R13 ;  /* 0x000000100c038819 */ /* 0x000fe4000000120d */
[----:B------:R-:W-:Y:S02]  /*6c00*/  LEA.HI R2, R2, R0, RZ, 0x3 ;  /* 0x0000000002027211 */ /* 0x000fe400078f18ff */
[----:B------:R-:W-:Y:S02]  /*6c10*/  @!P0 PRMT R3, R7, 0x5432, R3 ;  /* 0x0000543207038816 */ /* 0x000fe40000000003 */
[----:B------:R-:W-:Y:S02]  /*6c20*/  SHF.R.S32.HI R0, RZ, 0x3, R2 ;  /* 0x00000003ff007819 */ /* 0x000fe40000011402 */
[----:B------:R-:W-:Y:S03]  /*6c30*/  LOP3.LUT R2, R156, 0x38, R70, 0xf8, !PT ;  /* 0x000000389c027812 */ /* 0x000fe600078ef846 */
[----:B------:R-:W-:Y:S01]  /*6c40*/  IMAD R0, R0, 0xc00, R6 ;  /* 0x00000c0000007824 */ /* 0x000fe200078e0206 */
[----:B------:R-:W-:Y:S05]  /*6c50*/  LOP3.LUT R2, R2, R155, RZ, 0x3c, !PT ;  /* 0x0000009b02027212 */ /* 0x000fea00078e3cff */
[----:B------:R-:W-:Y:S01]  /*6c60*/  IMAD.IADD R0, R0, 0x1, R2 ;  /* 0x0000000100007824 */ /* 0x000fe200078e0202 */
[----:B------:R-:W-:Y:S03]  /*6c70*/  @!P0 SHF.R.U64 R2, R40, 0x10, R41 ;  /* 0x0000001028028819 */ /* 0x000fe60000001229 */
[----:B------:R-:W-:Y:S01]  /*6c80*/  IMAD.SHL.U32 R0, R0, 0x2, RZ ;  /* 0x0000000200007824 */ /* 0x000fe200078e00ff */
[----:B------:R-:W-:Y:S01]  /*6c90*/  @!P0 PRMT R12, R9, 0x5410, R2 ;  /* 0x00005410090c8816 */ /* 0x000fe20000000002 */
[C---:B------:R-:W-:Y:S01]  /*6ca0*/  @!P0 IMAD.U32 R2, R3.reuse, 0x10000, RZ ;  /* 0x0001000003028824 */ /* 0x040fe200078e00ff */
[----:B------:R-:W-:Y:S02]  /*6cb0*/  @!P0 LOP3.LUT R3, R3, 0xffff0000, RZ, 0xc0, !PT ;  /* 0xffff000003038812 */ /* 0x000fe400078ec0ff */
[----:B------:R2:W3:Y:S02]  /*6cc0*/  LDS.128 R16, [R0+0xa080] ;  /* 0x00a0800000107984 */ /* 0x0004e40000000c00 */
[----:B--2---:R-:W-:Y:S02]  /*6cd0*/  @!P0 SHF.R.U32.HI R0, RZ, 0x10, R13 ;  /* 0x00000010ff008819 */ /* 0x004fe4000001160d */
[----:B------:R-:W-:Y:S01]  /*6ce0*/  @!P0 PRMT R13, R9, 0x5432, R5 ;  /* 0x00005432090d8816 */ /* 0x000fe20000000005 */
[----:B-1----:R-:W-:Y:S01]  /*6cf0*/  @!P0 IMAD.U32 R9, R44, 0x10000, RZ ;  /* 0x000100002c098824 */ /* 0x002fe200078e00ff */
[----:B------:R-:W-:Y:S01]  /*6d00*/  @!P0 PRMT R5, R7, 0x5410, R0 ;  /* 0x0000541007058816 */ /* 0x000fe20000000000 */
[----:B------:R-:W-:Y:S02]  /*6d10*/  @!P0 IMAD.U32 R7, R12, 0x10000, RZ ;  /* 0x000100000c078824 */ /* 0x000fe400078e00ff */
[----:B---3--:R-:W-:Y:S04]  /*6d20*/  @!P0 IMAD.U32 R0, R16, 0x10000, RZ ;  /* 0x0001000010008824 */ /* 0x008fe800078e00ff */
[C---:B------:R-:W-:Y:S02]  /*6d30*/  @!P0 FMUL.FTZ R40, R0.reuse, R7 ;  /* 0x0000000700288220 */ /* 0x040fe40000410000 */
[-C--:B------:R-:W-:Y:S02]  /*6d40*/  @!P0 FMUL.FTZ R0, R0, R2.reuse ;  /* 0x0000000200008220 */ /* 0x080fe40000410000 */
[----:B------:R-:W-:Y:S01]  /*6d50*/  @!P0 FFMA.FTZ R40, R9, R2, -R40 ;  /* 0x0000000209288223 */ /* 0x000fe20000010828 */
[----:B------:R-:W-:Y:S01]  /*6d60*/  @!P0 LOP3.LUT R2, R16, 0xffff0000, RZ, 0xc0, !PT ;  /* 0xffff000010028812 */ /* 0x000fe200078ec0ff */
[----:B------:R-:W-:Y:S01]  /*6d70*/  @!P0 FFMA.FTZ R0, R7, R9, R0 ;  /* 0x0000000907008223 */ /* 0x000fe20000010000 */
[----:B------:R-:W-:Y:S02]  /*6d80*/  @!P0 LOP3.LUT R7, R12, 0xffff0000, RZ, 0xc0, !PT ;  /* 0xffff00000c078812 */ /* 0x000fe400078ec0ff */
[----:B------:R-:W-:Y:S03]  /*6d90*/  @!P0 LOP3.LUT R9, R44, 0xffff0000, RZ, 0xc0, !PT ;  /* 0xffff00002c098812 */ /* 0x000fe600078ec0ff */
[C---:B------:R-:W-:Y:S02]  /*6da0*/  @!P0 FMUL.FTZ R12, R2.reuse, R7 ;  /* 0x00000007020c8220 */ /* 0x040fe40000410000 */
[-C--:B------:R-:W-:Y:S02]  /*6db0*/  @!P0 FMUL.FTZ R2, R2, R3.reuse ;  /* 0x0000000302028220 */ /* 0x080fe40000410000 */
[----:B------:R-:W-:Y:S02]  /*6dc0*/  @!P0 FFMA.FTZ R12, R9, R3, -R12 ;  /* 0x00000003090c8223 */ /* 0x000fe4000001080c */
[----:B------:R-:W-:Y:S02]  /*6dd0*/  @!P0 FFMA.FTZ R2, R7, R9, R2 ;  /* 0x0000000907028223 */ /* 0x000fe40000010002 */
[----:B------:R-:W-:Y:S01]  /*6de0*/  @!P0 IMAD.U32 R3, R13, 0x10000, RZ ;  /* 0x000100000d038824 */ /* 0x000fe200078e00ff */
[----:B------:R-:W-:Y:S01]  /*6df0*/  @!P0 F2FP.BF16.PACK_AB R40, R12, R40 ;  /* 0x000000280c28823e */ /* 0x000fe200000010ff */
[----:B------:R-:W-:Y:S01]  /*6e00*/  @!P0 IMAD.U32 R7, R45, 0x10000, RZ ;  /* 0x000100002d078824 */ /* 0x000fe200078e00ff */
[----:B------:R-:W-:Y:S01]  /*6e10*/  @!P0 F2FP.BF16.PACK_AB R41, R2, R0 ;  /* 0x000000000229823e */ /* 0x000fe200000010ff */
[----:B------:R-:W-:Y:S02]  /*6e20*/  @!P0 IMAD.U32 R0, R17, 0x10000, RZ ;  /* 0x0001000011008824 */ /* 0x000fe400078e00ff */
[----:B------:R-:W-:Y:S02]  /*6e30*/  @!P0 IMAD.U32 R2, R5, 0x10000, RZ ;  /* 0x0001000005028824 */ /* 0x000fe400078e00ff */
[C---:B------:R-:W-:Y:S02]  /*6e40*/  @!P0 FMUL.FTZ R9, R0.reuse, R3 ;  /* 0x0000000300098220 */ /* 0x040fe40000410000 */
[-C--:B------:R-:W-:Y:S02]  /*6e50*/  @!P0 FMUL.FTZ R0, R0, R2.reuse ;  /* 0x0000000200008220 */ /* 0x080fe40000410000 */
[----:B------:R-:W-:Y:S01]  /*6e60*/  @!P0 FFMA.FTZ R71, R7, R2, -R9 ;  /* 0x0000000207478223 */ /* 0x000fe20000010809 */
[----:B------:R-:W-:Y:S01]  /*6e70*/  @!P0 LOP3.LUT R2, R17, 0xffff0000, RZ, 0xc0, !PT ;  /* 0xffff000011028812 */ /* 0x000fe200078ec0ff */
[----:B------:R-:W-:Y:S01]  /*6e80*/  @!P0 FFMA.FTZ R0, R3, R7, R0 ;  /* 0x0000000703008223 */ /* 0x000fe20000010000 */
[----:B------:R-:W-:Y:S01]  /*6e90*/  @!P0 LOP3.LUT R7, R13, 0xffff0000, RZ, 0xc0, !PT ;  /* 0xffff00000d078812 */ /* 0x000fe200078ec0ff */
[----:B------:R-:W-:Y:S01]  /*6ea0*/  @!P0 IMAD.MOV.U32 R44, RZ, RZ, R40 ;  /* 0x000000ffff2c8224 */ /* 0x000fe200078e0028 */
[----:B------:R-:W-:Y:S01]  /*6eb0*/  @!P0 LOP3.LUT R9, R45, 0xffff0000, RZ, 0xc0, !PT ;  /* 0xffff00002d098812 */ /* 0x000fe200078ec0ff */
[----:B------:R-:W-:Y:S01]  /*6ec0*/  @!P0 IMAD.U32 R13, R46, 0x10000, RZ ;  /* 0x000100002e0d8824 */ /* 0x000fe200078e00ff */
[----:B------:R-:W-:Y:S01]  /*6ed0*/  @!P0 LOP3.LUT R3, R5, 0xffff0000, RZ, 0xc0, !PT ;  /* 0xffff000005038812 */ /* 0x000fe200078ec0ff */
[----:B------:R-:W-:Y:S02]  /*6ee0*/  @!P0 FMUL.FTZ R5, R2, R7 ;  /* 0x0000000702058220 */ /* 0x000fe40000410000 */
[----:B------:R-:W-:Y:S02]  /*6ef0*/  @!P0 IMAD.MOV.U32 R16, RZ, RZ, R41 ;  /* 0x000000ffff108224 */ /* 0x000fe400078e0029 */
[-C--:B------:R-:W-:Y:S01]  /*6f00*/  @!P0 FFMA.FTZ R12, R9, R3.reuse, -R5 ;  /* 0x00000003090c8223 */ /* 0x080fe20000010805 */
[----:B------:R-:W-:Y:S01]  /*6f10*/  @!P0 SHF.R.U64 R5, R42, 0x10, R43 ;  /* 0x000000102a058819 */ /* 0x000fe2000000122b */
[----:B------:R-:W-:Y:S01]  /*6f20*/  @!P0 FMUL.FTZ R2, R2, R3 ;  /* 0x0000000302028220 */ /* 0x000fe20000410000 */
[----:B------:R-:W-:Y:S02]  /*6f30*/  @!P0 SHF.R.U64 R3, R14, 0x10, R15 ;  /* 0x000000100e038819 */ /* 0x000fe4000000120f */
[----:B------:R-:W-:Y:S01]  /*6f40*/  @!P0 PRMT R14, R38, 0x5410, R5 ;  /* 0x00005410260e8816 */ /* 0x000fe20000000005 */
[----:B------:R-:W-:Y:S01]  /*6f50*/  @!P0 FFMA.FTZ R2, R7, R9, R2 ;  /* 0x0000000907028223 */ /* 0x000fe20000010002 */
[----:B------:R-:W-:Y:S02]  /*6f60*/  @!P0 F2FP.BF16.PACK_AB R5, R12, R71 ;  /* 0x000000470c05823e */ /* 0x000fe400000010ff */
[----:B------:R-:W-:Y:S01]  /*6f70*/  @!P0 PRMT R7, R8, 0x5410, R3 ;  /* 0x0000541008078816 */ /* 0x000fe20000000003 */
[----:B------:R-:W-:Y:S01]  /*6f80*/  @!P0 IMAD.U32 R12, R14, 0x10000, RZ ;  /* 0x000100000e0c8824 */ /* 0x000fe200078e00ff */
[----:B------:R-:W-:Y:S01]  /*6f90*/  @!P0 F2FP.BF16.PACK_AB R0, R2, R0 ;  /* 0x000000000200823e */ /* 0x000fe200000010ff */
[----:B------:R-:W-:Y:S01]  /*6fa0*/  @!P0 IMAD.U32 R3, R18, 0x10000, RZ ;  /* 0x0001000012038824 */ /* 0x000fe200078e00ff */
[----:B------:R-:W-:Y:S01]  /*6fb0*/  @!P0 SHF.R.U32.HI R9, RZ, 0x10, R15 ;  /* 0x00000010ff098819 */ /* 0x000fe2000001160f */
[----:B------:R-:W-:Y:S01]  /*6fc0*/  @!P0 IMAD.MOV.U32 R45, RZ, RZ, R5 ;  /* 0x000000ffff2d8224 */ /* 0x000fe200078e0005 */
[----:B------:R-:W-:Y:S01]  /*6fd0*/  @!P0 SHF.R.U32.HI R15, RZ, 0x10, R43 ;  /* 0x00000010ff0f8819 */ /* 0x000fe2000001162b */
[C---:B------:R-:W-:Y:S01]  /*6fe0*/  @!P0 IMAD.U32 R5, R7.reuse, 0x10000, RZ ;  /* 0x0001000007058824 */ /* 0x040fe200078e00ff */
[----:B------:R-:W-:Y:S01]  /*6ff0*/  @!P0 LOP3.LUT R7, R7, 0xffff0000, RZ, 0xc0, !PT ;  /* 0xffff000007078812 */ /* 0x000fe200078ec0ff */
[C---:B------:R-:W-:Y:S01]  /*7000*/  @!P0 FMUL.FTZ R40, R3.reuse, R12 ;  /* 0x0000000c03288220 */ /* 0x040fe20000410000 */
[----:B------:R-:W-:Y:S01]  /*7010*/  @!P0 PRMT R9, R8, 0x5432, R9 ;  /* 0x0000543208098816 */ /* 0x000fe20000000009 */
[-C--:B------:R-:W-:Y:S02]  /*7020*/  @!P0 FMUL.FTZ R3, R3, R5.reuse ;  /* 0x0000000503038220 */ /* 0x080fe40000410000 */
[----:B------:R-:W-:Y:S01]  /*7030*/  @!P0 FFMA.FTZ R40, R13, R5, -R40 ;  /* 0x000000050d288223 */ /* 0x000fe20000010828 */
[----:B------:R-:W-:Y:S01]  /*7040*/  @!P0 LOP3.LUT R5, R18, 0xffff0000, RZ, 0xc0, !PT ;  /* 0xffff000012058812 */ /* 0x000fe200078ec0ff */
[----:B------:R-:W-:Y:S01]  /*7050*/  @!P0 FFMA.FTZ R3, R12, R13, R3 ;  /* 0x0000000d0c038223 */ /* 0x000fe20000010003 */
[----:B------:R-:W-:Y:S01]  /*7060*/  @!P0 LOP3.LUT R12, R14, 0xffff0000, RZ, 0xc0, !PT ;  /* 0xffff00000e0c8812 */ /* 0x000fe200078ec0ff */
[C---:B------:R-:W-:Y:S01]  /*7070*/  @!P0 IMAD.U32 R8, R9.reuse, 0x10000, RZ ;  /* 0x0001000009088824 */ /* 0x040fe200078e00ff */
[----:B------:R-:W-:Y:S01]  /*7080*/  @!P0 LOP3.LUT R13, R46, 0xffff0000, RZ, 0xc0, !PT ;  /* 0xffff00002e0d8812 */ /* 0x000fe200078ec0ff */
[----:B------:R-:W-:Y:S01]  /*7090*/  @!P0 IMAD.MOV.U32 R17, RZ, RZ, R0 ;  /* 0x000000ffff118224 */ /* 0x000fe200078e0000 */
[----:B------:R-:W-:Y:S01]  /*70a0*/  @!P0 LOP3.LUT R9, R9, 0xffff0000, RZ, 0xc0, !PT ;  /* 0xffff000009098812 */ /* 0x000fe200078ec0ff */
[C---:B------:R-:W-:Y:S02]  /*70b0*/  @!P0 FMUL.FTZ R14, R5.reuse, R12 ;  /* 0x0000000c050e8220 */ /* 0x040fe40000410000 */
[-C--:B------:R-:W-:Y:S02]  /*70c0*/  @!P0 FMUL.FTZ R5, R5, R7.reuse ;  /* 0x0000000705058220 */ /* 0x080fe40000410000 */
[----:B------:R-:W-:Y:S01]  /*70d0*/  @!P0 FFMA.FTZ R43, R13, R7, -R14 ;  /* 0x000000070d2b8223 */ /* 0x000fe2000001080e */
[----:B------:R-:W-:Y:S01]  /*70e0*/  @!P0 PRMT R14, R38, 0x5432, R15 ;  /* 0x00005432260e8816 */ /* 0x000fe2000000000f */
[----:B------:R-:W-:Y:S02]  /*70f0*/  @!P0 IMAD.U32 R7, R19, 0x10000, RZ ;  /* 0x0001000013078824 */ /* 0x000fe400078e00ff */
[----:B------:R-:W-:Y:S01]  /*7100*/  @!P0 FFMA.FTZ R5, R12, R13, R5 ;  /* 0x0000000d0c058223 */ /* 0x000fe20000010005 */
[----:B------:R-:W-:Y:S01]  /*7110*/  @!P0 F2FP.BF16.PACK_AB R40, R43, R40 ;  /* 0x000000282b28823e */ /* 0x000fe200000010ff */
[----:B------:R-:W-:Y:S02]  /*7120*/  @!P0 IMAD.U32 R12, R14, 0x10000, RZ ;  /* 0x000100000e0c8824 */ /* 0x000fe400078e00ff */
[----:B------:R-:W-:Y:S01]  /*7130*/  @!P0 IMAD.U32 R13, R47, 0x10000, RZ ;  /* 0x000100002f0d8824 */ /* 0x000fe200078e00ff */
[----:B------:R-:W-:Y:S01]  /*7140*/  @!P0 F2FP.BF16.PACK_AB R3, R5, R3 ;  /* 0x000000030503823e */ /* 0x000fe200000010ff */
        /* <DEDUP_REMOVED lines=8> */
[----:B------:R-:W-:Y:S02]  /*71d0*/  @!P0 IMAD.MOV.U32 R18, RZ, RZ, R3 ;  /* 0x000000ffff128224 */ /* 0x000fe400078e0003 */
[C---:B------:R-:W-:Y:S02]  /*71e0*/  @!P0 FMUL.FTZ R14, R8.reuse, R12 ;  /* 0x0000000c080e8220 */ /* 0x040fe40000410000 */
[-C--:B------:R-:W-:Y:S02]  /*71f0*/  @!P0 FMUL.FTZ R8, R8, R9.reuse ;  /* 0x0000000908088220 */ /* 0x080fe40000410000 */
[----:B------:R-:W-:Y:S01]  /*7200*/  @!P0 FFMA.FTZ R38, R13, R9, -R14 ;  /* 0x000000090d268223 */ /* 0x000fe2000001080e */
[----:B------:R-:W-:Y:S01]  /*7210*/  IADD3 R9, P4, P3, R78, R72, R97 ;  /* 0x000000484e097210 */ /* 0x000fe20007b9e061 */
[----:B------:R-:W-:Y:S03]  /*7220*/  @!P0 FFMA.FTZ R8, R12, R13, R8 ;  /* 0x0000000d0c088223 */ /* 0x000fe60000010008 */
[----:B------:R-:W-:Y:S02]  /*7230*/  IADD3.X R12, R80, R73, R99, P4, P3 ;  /* 0x00000049500c7210 */ /* 0x000fe400027e6463 */
[C---:B------:R-:W-:Y:S02]  /*7240*/  LEA R14, P3, R9.reuse, c[0x0][0x1c8], 0x1 ;  /* 0x00007200090e7a11 */ /* 0x040fe400078608ff */
[----:B------:R-:W-:Y:S02]  /*7250*/  @!P0 F2FP.BF16.PACK_AB R38, R38, R42 ;  /* 0x0000002a2626823e */ /* 0x000fe400000010ff */
[----:B------:R-:W-:Y:S02]  /*7260*/  LEA.HI.X R15, R9, c[0x0][0x1cc], R12, 0x1, P3 ;  /* 0x00007300090f7a11 */ /* 0x000fe400018f0c0c */
[----:B------:R-:W-:Y:S01]  /*7270*/  ISETP.GE.AND P3, PT, R70, c[0x0][0x1d4], PT ;  /* 0x0000750046007a0c */ /* 0x000fe20003f66270 */
[----:B------:R-:W-:Y:S01]  /*7280*/  @!P0 IMAD.MOV.U32 R47, RZ, RZ, R38 ;  /* 0x000000ffff2f8224 */ /* 0x000fe200078e0026 */
[----:B------:R-:W-:Y:S04]  /*7290*/  @!P0 F2FP.BF16.PACK_AB R7, R8, R7 ;  /* 0x000000070807823e */ /* 0x000fe800000010ff */
[----:B------:R1:W-:Y:S01]  /*72a0*/  STG.E.128 [R14.64], R44 ;  /* 0x0000002c0e007986 */ /* 0x0003e2000c101d0c */
[----:B------:R-:W-:Y:S06]  /*72b0*/  @!P0 IMAD.MOV.U32 R19, RZ, RZ, R7 ;  /* 0x000000ffff138224 */ /* 0x000fec00078e0007 */
[--C-:B------:R-:W-:Y:S02]  /*72c0*/  @!P3 SHF.R.S32.HI R12, RZ, 0x1f, R70.reuse ;  /* 0x0000001fff0cb819 */ /* 0x100fe40000011446 */
[----:B------:R-:W-:Y:S04]  /*72d0*/  @!P3 IADD3 R9, P5, P4, R78, R72, R70 ;  /* 0x000000484e09b210 */ /* 0x000fe80007cbe046 */
[----:B------:R-:W-:Y:S02]  /*72e0*/  @!P3 IADD3.X R13, R80, R73, R12, P5, P4 ;  /* 0x00000049500db210 */ /* 0x000fe40002fe840c */
[C---:B------:R-:W-:Y:S04]  /*72f0*/  @!P3 LEA R12, P4, R9.reuse, c[0x0][0x1c8], 0x1 ;  /* 0x00007200090cba11 */ /* 0x040fe800078808ff */
[----:B------:R-:W-:Y:S05]  /*7300*/  @!P3 LEA.HI.X R13, R9, c[0x0][0x1cc], R13, 0x1, P4 ;  /* 0x00007300090dba11 */ /* 0x000fea00020f0c0d */
[----:B------:R1:W-:Y:S04]  /*7310*/  @!P3 STG.E.128 [R12.64], R16 ;  /* 0x000000100c00b986 */ /* 0x0003e8000c101d0c */
.L_x_1871:
[----:B------:R-:W-:Y:S05]  /*7320*/  BSYNC B0 ;  /* 0x0000000000007941 */ /* 0x000fea0003800000 */
.L_x_1870:
[----:B------:R-:W-:Y:S11]  /*7330*/  ISETP.GE.AND P0, PT, R144, c[0x0][0x1d4], PT ;  /* 0x0000750090007a0c */ /* 0x000ff60003f06270 */
[----:B------:R-:W-:Y:S02]  /*7340*/  @!UPT UIADD3 URZ, URZ, URZ, URZ ;  /* 0x0000003f3f3ff290 */ /* 0x000fe4000fffe03f */
[----:B------:R-:W-:-:S05]  /*7350*/  @P0 BRA `(.L_x_1869) ;  /* 0x000007c000000947 */ /* 0x000fca0003800000 */
[----:B------:R-:W-:Y:S01]  /*7360*/  SEL R0, R68, R67, !P2 ;  /* 0x0000004344007207 */ /* 0x000fe20005000000 */
[----:B------:R-:W2:Y:S01]  /*7370*/  LDS.128 R40, [R114+0xa080] ;  /* 0x00a0800072287984 */ /* 0x000ea20000000c00 */
[----:B------:R-:W-:Y:S02]  /*7380*/  ISETP.GE.AND P0, PT, R144, c[0x0][0x27c], PT ;  /* 0x00009f0090007a0c */ /* 0x000fe40003f06270 */
[----:B------:R-:W-:Y:S04]  /*7390*/  SHF.R.S32.HI R2, RZ, 0x1f, R0 ;  /* 0x0000001fff027819 */ /* 0x000fe80000011400 */
[----:B------:R-:W-:Y:S04]  /*73a0*/  LEA.HI R0, R2, R0, RZ, 0x4 ;  /* 0x0000000002007211 */ /* 0x000fe800078f20ff */
[----:B------:R-:W-:Y:S03]  /*73b0*/  LEA.HI.SX32 R0, R0, R65, 0x1c ;  /* 0x0000004100007211 */ /* 0x000fe600078fe2ff */
[----:B------:R-:W-:Y:S02]  /*73c0*/  @!P0 SHF.R.U64 R9, R50, 0x10, R51 ;  /* 0x0000001032098819 */ /* 0x000fe40000001233 */
[----:B-1----:R-:W-:Y:S01]  /*73d0*/  IMAD.SHL.U32 R44, R0, 0x8, RZ ;  /* 0x00000008002c7824 */ /* 0x002fe200078e00ff */
[----:B------:R-:W-:Y:S02]  /*73e0*/  SHF.R.S32.HI R2, RZ, 0x1f, R0 ;  /* 0x0000001fff027819 */ /* 0x000fe40000011400 */
[----:B------:R-:W-:Y:S02]  /*73f0*/  @!P0 SHF.R.U64 R7, R48, 0x10, R49 ;  /* 0x0000001030078819 */ /* 0x000fe40000001231 */
[----:B------:R-:W-:Y:S02]  /*7400*/  LEA.HI R2, R2, R0, RZ, 0x3 ;  /* 0x0000000002027211 */ /* 0x000fe400078f18ff */
[C---:B------:R-:W-:Y:S02]  /*7410*/  @!P0 PRMT R17, R39.reuse, 0x5410, R7 ;  /* 0x0000541027118816 */ /* 0x040fe40000000007 */
[----:B------:R-:W-:Y:S02]  /*7420*/  SHF.R.S32.HI R0, RZ, 0x3, R2 ;  /* 0x00000003ff007819 */ /* 0x000fe40000011402 */
[----:B------:R-:W-:Y:S02]  /*7430*/  LOP3.LUT R2, R156, 0x38, R44, 0xf8, !PT ;  /* 0x000000389c027812 */ /* 0x000fe400078ef82c */
[----:B------:R-:W-:Y:S01]  /*7440*/  @!P0 SHF.R.U64 R3, R22, 0x10, R23 ;  /* 0x0000001016038819 */ /* 0x000fe20000001217 */
[----:B------:R-:W-:Y:S01]  /*7450*/  IMAD R0, R0, 0xc00, R6 ;  /* 0x00000c0000007824 */ /* 0x000fe200078e0206 */
[----:B------:R-:W-:Y:S02]  /*7460*/  LOP3.LUT R2, R2, R155, RZ, 0x3c, !PT ;  /* 0x0000009b02027212 */ /* 0x000fe400078e3cff */
[----:B------:R-:W-:Y:S02]  /*7470*/  @!P0 PRMT R22, R60, 0x5410, R9 ;  /* 0x000054103c168816 */ /* 0x000fe40000000009 */
[----:B------:R-:W-:Y:S01]  /*7480*/  @!P0 SHF.R.U32.HI R16, RZ, 0x10, R51 ;  /* 0x00000010ff108819 */ /* 0x000fe20000011633 */
[----:B------:R-:W-:Y:S01]  /*7490*/  IMAD.IADD R0, R0, 0x1, R2 ;  /* 0x0000000100007824 */ /* 0x000fe200078e0202 */
[----:B------:R-:W-:Y:S02]  /*74a0*/  @!P0 SHF.R.U32.HI R5, RZ, 0x10, R23 ;  /* 0x00000010ff058819 */ /* 0x000fe40000011617 */
[----:B------:R-:W-:Y:S01]  /*74b0*/  @!P0 PRMT R23, R60, 0x5432, R16 ;  /* 0x000054323c178816 */ /* 0x000fe20000000010 */
[----:B------:R-:W-:Y:S01]  /*74c0*/  IMAD.SHL.U32 R12, R0, 0x2, RZ ;  /* 0x00000002000c7824 */ /* 0x000fe200078e00ff */
[--C-:B------:R-:W-:Y:S02]  /*74d0*/  @!P0 SHF.R.U64 R2, R20, 0x10, R21.reuse ;  /* 0x0000001014028819 */ /* 0x100fe40000001215 */
[----:B------:R-:W-:Y:S02]  /*74e0*/  @!P0 SHF.R.U32.HI R0, RZ, 0x10, R21 ;  /* 0x00000010ff008819 */ /* 0x000fe40000011615 */
[C---:B------:R-:W-:Y:S01]  /*74f0*/  @!P0 PRMT R2, R10.reuse, 0x5432, R2 ;  /* 0x000054320a028816 */ /* 0x040fe20000000002 */
[----:B------:R-:W1:Y:S01]  /*7500*/  LDS.128 R12, [R12+0xa080] ;  /* 0x00a080000c0c7984 */ /* 0x000e620000000c00 */
[----:B------:R-:W-:Y:S02]  /*7510*/  @!P0 SHF.R.U32.HI R8, RZ, 0x10, R49 ;  /* 0x00000010ff088819 */ /* 0x000fe40000011631 */
[----:B------:R-:W-:Y:S01]  /*7520*/  @!P0 PRMT R7, R10, 0x5410, R0 ;  /* 0x000054100a078816 */ /* 0x000fe20000000000 */
[----:B--2---:R-:W-:Y:S01]  /*7530*/  @!P0 IMAD.U32 R10, R40, 0x10000, RZ ;  /* 0x00010000280a8824 */ /* 0x004fe200078e00ff */
[----:B------:R-:W-:Y:S01]  /*7540*/  @!P0 PRMT R20, R39, 0x5432, R8 ;  /* 0x0000543227148816 */ /* 0x000fe20000000008 */
[C---:B------:R-:W-:Y:S01]  /*7550*/  @!P0 IMAD.U32 R8, R17.reuse, 0x10000, RZ ;  /* 0x0001000011088824 */ /* 0x040fe200078e00ff */
[----:B------:R-:W-:Y:S01]  /*7560*/  @!P0 PRMT R9, R32, 0x5410, R3 ;  /* 0x0000541020098816 */ /* 0x000fe20000000003 */
[----:B------:R-:W-:Y:S01]  /*7570*/  @!P0 IMAD.U32 R3, R2, 0x10000, RZ ;  /* 0x0001000002038824 */ /* 0x000fe200078e00ff */
[----:B------:R-:W-:Y:S02]  /*7580*/  @!P0 PRMT R16, R32, 0x5432, R5 ;  /* 0x0000543220108816 */ /* 0x000fe40000000005 */
[----:B------:R-:W-:Y:S01]  /*7590*/  @!P0 LOP3.LUT R17, R17, 0xffff0000, RZ, 0xc0, !PT ;  /* 0xffff000011118812 */ /* 0x000fe200078ec0ff */
[C---:B-1----:R-:W-:Y:S01]  /*75a0*/  @!P0 IMAD.U32 R0, R12.reuse, 0x10000, RZ ;  /* 0x000100000c008824 */ /* 0x042fe200078e00ff */
[----:B------:R-:W-:Y:S03]  /*75b0*/  @!P0 LOP3.LUT R5, R12, 0xffff0000, RZ, 0xc0, !PT ;  /* 0xffff00000c058812 */ /* 0x000fe600078ec0ff */
[C---:B------:R-:W-:Y:S02]  /*75c0*/  @!P0 FMUL.FTZ R18, R0.reuse, R8 ;  /* 0x0000000800128220 */ /* 0x040fe40000410000 */
[-C--:B------:R-:W-:Y:S02]  /*75d0*/  @!P0 FMUL.FTZ R0, R0, R3.reuse ;  /* 0x0000000300008220 */ /* 0x080fe40000410000 */
[----:B------:R-:W-:Y:S02]  /*75e0*/  @!P0 FFMA.FTZ R39, R10, R3, -R18 ;  /* 0x000000030a278223 */ /* 0x000fe40000010812 */
[----:B------:R-:W-:Y:S01]  /*75f0*/  @!P0 FFMA.FTZ R0, R8, R10, R0 ;  /* 0x0000000a08008223 */ /* 0x000fe20000010000 */
[----:B------:R-:W-:Y:S01]  /*7600*/  @!P0 LOP3.LUT R10, R40, 0xffff0000, RZ, 0xc0, !PT ;  /* 0xffff0000280a8812 */ /* 0x000fe200078ec0ff */
[----:B------:R-:W-:Y:S01]  /*7610*/  @!P0 FMUL.FTZ R19, R5, R17 ;  /* 0x0000001105138220 */ /* 0x000fe20000410000 */
[----:B------:R-:W-:Y:S01]  /*7620*/  @!P0 LOP3.LUT R8, R2, 0xffff0000, RZ, 0xc0, !PT ;  /* 0xffff000002088812 */ /* 0x000fe200078ec0ff */
[C---:B------:R-:W-:Y:S01]  /*7630*/  @!P0 IMAD.U32 R18, R20.reuse, 0x10000, RZ ;  /* 0x0001000014128824 */ /* 0x040fe200078e00ff */
[----:B------:R-:W-:Y:S01]  /*7640*/  @!P0 LOP3.LUT R20, R20, 0xffff0000, RZ, 0xc0, !PT ;  /* 0xffff000014148812 */ /* 0x000fe200078ec0ff */
[----:B------:R-:W-:Y:S02]  /*7650*/  @!P0 IMAD.U32 R3, R13, 0x10000, RZ ;  /* 0x000100000d038824 */ /* 0x000fe400078e00ff */
[-C--:B------:R-:W-:Y:S01]  /*7660*/  @!P0 FMUL.FTZ R2, R5, R8.reuse ;  /* 0x0000000805028220 */ /* 0x080fe20000410000 */
[----:B------:R-:W-:Y:S01]  /*7670*/  @!P0 LOP3.LUT R5, R13, 0xffff0000, RZ, 0xc0, !PT ;  /* 0xffff00000d058812 */ /* 0x000fe200078ec0ff */
[----:B------:R-:W-:Y:S02]  /*7680*/  @!P0 FFMA.FTZ R45, R10, R8, -R19 ;  /* 0x000000080a2d8223 */ /* 0x000fe40000010813 */
        /* <DEDUP_REMOVED lines=9> */
[C---:B------:R-:W-:Y:S02]  /*7720*/  @!P0 FMUL.FTZ R10, R5.reuse, R20 ;  /* 0x00000014050a8220 */ /* 0x040fe40000410000 */
[----:B------:R-:W-:Y:S01]  /*7730*/  @!P0 IMAD.U32 R21, R22, 0x10000, RZ ;  /* 0x0001000016158824 */ /* 0x000fe200078e00ff */
[----:B------:R-:W-:Y:S01]  /*7740*/  @!P0 F2FP.BF16.PACK_AB R0, R2, R0 ;  /* 0x000000000200823e */ /* 0x000fe200000010ff */
[----:B------:R-:W-:Y:S02]  /*7750*/  @!P0 IMAD.U32 R7, R14, 0x10000, RZ ;  /* 0x000100000e078824 */ /* 0x000fe400078e00ff */
[-C--:B------:R-:W-:Y:S02]  /*7760*/  @!P0 FMUL.FTZ R5, R5, R8.reuse ;  /* 0x0000000805058220 */ /* 0x080fe40000410000 */
[----:B------:R-:W-:Y:S02]  /*7770*/  @!P0 FFMA.FTZ R32, R17, R8, -R10 ;  /* 0x0000000811208223 */ /* 0x000fe4000001080a */
[----:B------:R-:W-:Y:S01]  /*7780*/  @!P0 FFMA.FTZ R3, R18, R19, R3 ;  /* 0x0000001312038223 */ /* 0x000fe20000010003 */
[----:B------:R-:W-:Y:S01]  /*7790*/  @!P0 LOP3.LUT R19, R22, 0xffff0000, RZ, 0xc0, !PT ;  /* 0xffff000016138812 */ /* 0x000fe200078ec0ff */
[----:B------:R-:W-:Y:S01]  /*77a0*/  @!P0 IMAD.U32 R8, R9, 0x10000, RZ ;  /* 0x0001000009088824 */ /* 0x000fe200078e00ff */
[----:B------:R-:W-:Y:S01]  /*77b0*/  @!P0 F2FP.BF16.PACK_AB R32, R32, R38 ;  /* 0x000000262020823e */ /* 0x000fe200000010ff */
[----:B------:R-:W-:Y:S02]  /*77c0*/  @!P0 IMAD.U32 R18, R42, 0x10000, RZ ;  /* 0x000100002a128824 */ /* 0x000fe400078e00ff */
[C---:B------:R-:W-:Y:S02]  /*77d0*/  @!P0 FMUL.FTZ R10, R7.reuse, R21 ;  /* 0x00000015070a8220 */ /* 0x040fe40000410000 */
[-C--:B------:R-:W-:Y:S02]  /*77e0*/  @!P0 FMUL.FTZ R7, R7, R8.reuse ;  /* 0x0000000807078220 */ /* 0x080fe40000410000 */
[----:B------:R-:W-:Y:S01]  /*77f0*/  @!P0 FFMA.FTZ R49, R18, R8, -R10 ;  /* 0x0000000812318223 */ /* 0x000fe2000001080a */
[----:B------:R-:W-:Y:S01]  /*7800*/  @!P0 LOP3.LUT R8, R14, 0xffff0000, RZ, 0xc0, !PT ;  /* 0xffff00000e088812 */ /* 0x000fe200078ec0ff */
[----:B------:R-:W-:Y:S01]  /*7810*/  @!P0 FFMA.FTZ R5, R20, R17, R5 ;  /* 0x0000001114058223 */ /* 0x000fe20000010005 */
[----:B------:R-:W-:Y:S01]  /*7820*/  @!P0 LOP3.LUT R10, R9, 0xffff0000, RZ, 0xc0, !PT ;  /* 0xffff0000090a8812 */ /* 0x000fe200078ec0ff */
[----:B------:R-:W-:Y:S01]  /*7830*/  @!P0 FFMA.FTZ R7, R21, R18, R7 ;  /* 0x0000001215078223 */ /* 0x000fe20000010007 */
[----:B------:R-:W-:Y:S01]  /*7840*/  @!P0 LOP3.LUT R17, R42, 0xffff0000, RZ, 0xc0, !PT ;  /* 0xffff00002a118812 */ /* 0x000fe200078ec0ff */
[C---:B------:R-:W-:Y:S01]  /*7850*/  @!P0 FMUL.FTZ R20, R8.reuse, R19 ;  /* 0x0000001308148220 */ /* 0x040fe20000410000 */
[----:B------:R-:W-:Y:S01]  /*7860*/  @!P0 F2FP.BF16.PACK_AB R3, R5, R3 ;  /* 0x000000030503823e */ /* 0x000fe200000010ff */
[-C--:B------:R-:W-:Y:S02]  /*7870*/  @!P0 FMUL.FTZ R8, R8, R10.reuse ;  /* 0x0000000a08088220 */ /* 0x080fe40000410000 */
[----:B------:R-:W-:Y:S02]  /*7880*/  @!P0 IMAD.U32 R18, R23, 0x10000, RZ ;  /* 0x0001000017128824 */ /* 0x000fe400078e00ff */
[----:B------:R-:W-:Y:S02]  /*7890*/  @!P0 IMAD.U32 R9, R15, 0x10000, RZ ;  /* 0x000100000f098824 */ /* 0x000fe400078e00ff */
[----:B------:R-:W-:Y:S01]  /*78a0*/  @!P0 FFMA.FTZ R48, R17, R10, -R20 ;  /* 0x0000000a11308223 */ /* 0x000fe20000010814 */
[----:B------:R-:W-:Y:S01]  /*78b0*/  @!P0 LOP3.LUT R20, R43, 0xffff0000, RZ, 0xc0, !PT ;  /* 0xffff00002b148812 */ /* 0x000fe200078ec0ff */
[----:B------:R-:W-:Y:S02]  /*78c0*/  @!P0 FFMA.FTZ R8, R19, R17, R8 ;  /* 0x0000001113088223 */ /* 0x000fe40000010008 */
[C---:B------:R-:W-:Y:S01]  /*78d0*/  @!P0 IMAD.U32 R10, R16.reuse, 0x10000, RZ ;  /* 0x00010000100a8824 */ /* 0x040fe200078e00ff */
[----:B------:R-:W-:Y:S01]  /*78e0*/  @!P0 LOP3.LUT R16, R16, 0xffff0000, RZ, 0xc0, !PT ;  /* 0xffff000010108812 */ /* 0x000fe200078ec0ff */
[----:B------:R-:W-:Y:S01]  /*78f0*/  @!P0 IMAD.U32 R17, R43, 0x10000, RZ ;  /* 0x000100002b118824 */ /* 0x000fe200078e00ff */
[----:B------:R-:W-:Y:S01]  /*7900*/  @!P0 F2FP.BF16.PACK_AB R7, R8, R7 ;  /* 0x000000070807823e */ /* 0x000fe200000010ff */
[C---:B------:R-:W-:Y:S02]  /*7910*/  @!P0 FMUL.FTZ R19, R9.reuse, R18 ;  /* 0x0000001209138220 */ /* 0x040fe40000410000 */
[-C--:B------:R-:W-:Y:S02]  /*7920*/  @!P0 FMUL.FTZ R9, R9, R10.reuse ;  /* 0x0000000a09098220 */ /* 0x080fe40000410000 */
[----:B------:R-:W-:Y:S01]  /*7930*/  @!P0 FFMA.FTZ R47, R17, R10, -R19 ;  /* 0x0000000a112f8223 */ /* 0x000fe20000010813 */
[----:B------:R-:W-:Y:S01]  /*7940*/  @!P0 LOP3.LUT R19, R23, 0xffff0000, RZ, 0xc0, !PT ;  /* 0xffff000017138812 */ /* 0x000fe200078ec0ff */
[----:B------:R-:W-:Y:S01]  /*7950*/  @!P0 IMAD.MOV.U32 R40, RZ, RZ, R45 ;  /* 0x000000ffff288224 */ /* 0x000fe200078e002d */
[----:B------:R-:W-:Y:S01]  /*7960*/  @!P0 LOP3.LUT R10, R15, 0xffff0000, RZ, 0xc0, !PT ;  /* 0xffff00000f0a8812 */ /* 0x000fe200078ec0ff */
[----:B------:R-:W-:Y:S02]  /*7970*/  @!P0 FFMA.FTZ R9, R18, R17, R9 ;  /* 0x0000001112098223 */ /* 0x000fe40000010009 */
[----:B------:R-:W-:Y:S02]  /*7980*/  @!P0 IMAD.MOV.U32 R41, RZ, RZ, R32 ;  /* 0x000000ffff298224 */ /* 0x000fe400078e0020 */
[C---:B------:R-:W-:Y:S02]  /*7990*/  @!P0 FMUL.FTZ R21, R10.reuse, R19 ;  /* 0x000000130a158220 */ /* 0x040fe40000410000 */
[-C--:B------:R-:W-:Y:S02]  /*79a0*/  @!P0 FMUL.FTZ R10, R10, R16.reuse ;  /* 0x000000100a0a8220 */ /* 0x080fe40000410000 */
[----:B------:R-:W-:Y:S01]  /*79b0*/  @!P0 FFMA.FTZ R46, R20, R16, -R21 ;  /* 0x00000010142e8223 */ /* 0x000fe20000010815 */
[----:B------:R-:W-:Y:S01]  /*79c0*/  IADD3 R16, P4, P3, R78, R72, R96 ;  /* 0x000000484e107210 */ /* 0x000fe20007b9e060 */
[----:B------:R-:W-:Y:S02]  /*79d0*/  @!P0 IMAD.MOV.U32 R12, RZ, RZ, R0 ;  /* 0x000000ffff0c8224 */ /* 0x000fe400078e0000 */
[----:B------:R-:W-:Y:S01]  /*79e0*/  @!P0 IMAD.MOV.U32 R13, RZ, RZ, R3 ;  /* 0x000000ffff0d8224 */ /* 0x000fe200078e0003 */
[----:B------:R-:W-:Y:S01]  /*79f0*/  IADD3.X R21, R80, R73, R98, P4, P3 ;  /* 0x0000004950157210 */ /* 0x000fe200027e6462 */
[----:B------:R-:W-:Y:S01]  /*7a00*/  @!P0 IMAD.MOV.U32 R14, RZ, RZ, R7 ;  /* 0x000000ffff0e8224 */ /* 0x000fe200078e0007 */
[C---:B------:R-:W-:Y:S01]  /*7a10*/  LEA R38, P3, R16.reuse, c[0x0][0x1c8], 0x1 ;  /* 0x0000720010267a11 */ /* 0x040fe200078608ff */
[----:B------:R-:W-:Y:S03]  /*7a20*/  @!P0 FFMA.FTZ R10, R19, R20, R10 ;  /* 0x00000014130a8223 */ /* 0x000fe6000001000a */
[----:B------:R-:W-:Y:S02]  /*7a30*/  LEA.HI.X R39, R16, c[0x0][0x1cc], R21, 0x1, P3 ;  /* 0x0000730010277a11 */ /* 0x000fe400018f0c15 */
[----:B------:R-:W-:Y:S02]  /*7a40*/  ISETP.GE.AND P3, PT, R44, c[0x0][0x1d4], PT ;  /* 0x000075002c007a0c */ /* 0x000fe40003f66270 */
[----:B------:R-:W-:Y:S05]  /*7a50*/  @!P0 F2FP.BF16.PACK_AB R9, R10, R9 ;  /* 0x000000090a09823e */ /* 0x000fea00000010ff */
[----:B------:R-:W-:Y:S06]  /*7a60*/  @!P0 IMAD.MOV.U32 R15, RZ, RZ, R9 ;  /* 0x000000ffff0f8224 */ /* 0x000fec00078e0009 */
[--C-:B------:R-:W-:Y:S02]  /*7a70*/  @!P3 IADD3 R16, P5, P4, R78, R72, R44.reuse ;  /* 0x000000484e10b210 */ /* 0x100fe40007cbe02c */
[----:B------:R-:W-:Y:S04]  /*7a80*/  @!P3 SHF.R.S32.HI R21, RZ, 0x1f, R44 ;  /* 0x0000001fff15b819 */ /* 0x000fe8000001142c */
[----:B------:R-:W-:Y:S02]  /*7a90*/  @!P3 IADD3.X R21, R80, R73, R21, P5, P4 ;  /* 0x000000495015b210 */ /* 0x000fe40002fe8415 */
[C---:B------:R-:W-:Y:S04]  /*7aa0*/  @!P3 LEA R22, P4, R16.reuse, c[0x0][0x1c8], 0x1 ;  /* 0x000072001016ba11 */ /* 0x040fe800078808ff */
[----:B------:R-:W-:Y:S02]  /*7ab0*/  @!P3 LEA.HI.X R23, R16, c[0x0][0x1cc], R21, 0x1, P4 ;  /* 0x000073001017ba11 */ /* 0x000fe400020f0c15 */
[----:B------:R-:W-:Y:S02]  /*7ac0*/  @!P0 F2FP.BF16.PACK_AB R21, R48, R49 ;  /* 0x000000313015823e */ /* 0x000fe400000010ff */
[----:B------:R-:W-:Y:S03]  /*7ad0*/  @!P0 F2FP.BF16.PACK_AB R16, R46, R47 ;  /* 0x0000002f2e10823e */ /* 0x000fe600000010ff */
[----:B------:R-:W-:Y:S02]  /*7ae0*/  @!P0 IMAD.MOV.U32 R42, RZ, RZ, R21 ;  /* 0x000000ffff2a8224 */ /* 0x000fe400078e0015 */
[----:B------:R-:W-:Y:S05]  /*7af0*/  @!P0 IMAD.MOV.U32 R43, RZ, RZ, R16 ;  /* 0x000000ffff2b8224 */ /* 0x000fea00078e0010 */
[----:B------:R1:W-:Y:S08]  /*7b00*/  STG.E.128 [R38.64], R40 ;  /* 0x0000002826007986 */ /* 0x0003f0000c101d0c */
[----:B------:R1:W-:Y:S02]  /*7b10*/  @!P3 STG.E.128 [R22.64], R12 ;  /* 0x0000000c1600b986 */ /* 0x0003e4000c101d0c */
.L_x_1869:
[----:B------:R-:W-:Y:S05]  /*7b20*/  BSYNC B1 ;  /* 0x0000000000017941 */ /* 0x000fea0003800000 */
.L_x_1868:
[----:B------:R-:W-:Y:S04]  /*7b30*/  IADD3 R60, P0, R148, R74, RZ ;  /* 0x0000004a943c7210 */ /* 0x000fe80007f1e0ff */
[----:B------:R-:W-:Y:S01]  /*7b40*/  IADD3.X R70, R76, R117, RZ, P0, !PT ;  /* 0x000000754c467210 */ /* 0x000fe200007fe4ff */
[----:B------:R-:W-:-:S05]  /*7b50*/  @P6 BRA `(.L_x_1857) ;  /* 0x000012e000006947 */ /* 0x000fca0003800000 */
[----:B------:R-:W-:Y:S01]  /*7b60*/  ISETP.GE.AND P0, PT, R140, c[0x0][0x1d4], PT ;  /* 0x000075008c007a0c */ /* 0x000fe20003f06270 */
[----:B------:R-:W-:Y:S01]  /*7b70*/  @!UPT UIADD3 URZ, URZ, URZ, URZ ;  /* 0x0000003f3f3ff290 */ /* 0x000fe2000fffe03f */
[----:B------:R-:W-:Y:S11]  /*7b80*/  BSSY B0, `(.L_x_1872) ;  /* 0x000007f000007945 */ /* 0x000ff60003800000 */
[----:B------:R-:W-:-:S05]  /*7b90*/  @P0 BRA `(.L_x_1873) ;  /* 0x000007d000000947 */ /* 0x000fca0003800000 */
[----:B------:R-:W-:Y:S01]  /*7ba0*/  SEL R0, R68, R67, !P1 ;  /* 0x0000004344007207 */ /* 0x000fe20004800000 */
[----:B-1----:R-:W1:Y:S01]  /*7bb0*/  LDS.128 R40, [R115+0xa080] ;  /* 0x00a0800073287984 */ /* 0x002e620000000c00 */
[----:B------:R-:W-:Y:S02]  /*7bc0*/  IADD3 R5, P3, P0, R78, R60, R97 ;  /* 0x0000003c4e057210 */ /* 0x000fe4000787e061 */
[----:B------:R-:W-:Y:S02]  /*7bd0*/  SHF.R.S32.HI R2, RZ, 0x1f, R0 ;  /* 0x0000001fff027819 */ /* 0x000fe40000011400 */
[----:B------:R-:W-:Y:S02]  /*7be0*/  IADD3.X R8, R80, R70, R99, P3, P0 ;  /* 0x0000004650087210 */ /* 0x000fe40001fe0463 */
[----:B------:R-:W-:Y:S04]  /*7bf0*/  LEA.HI R0, R2, R0, RZ, 0x4 ;  /* 0x0000000002007211 */ /* 0x000fe800078f20ff */
[----:B------:R-:W-:Y:S05]  /*7c00*/  LEA.HI.SX32 R0, R0, R66, 0x1c ;  /* 0x0000004200007211 */ /* 0x000fea00078fe2ff */
[----:B------:R-:W-:Y:S05]  /*7c10*/  IMAD.SHL.U32 R3, R0, 0x8, RZ ;  /* 0x0000000800037824 */ /* 0x000fea00078e00ff */
[----:B------:R-:W-:Y:S11]  /*7c20*/  ISETP.GE.AND P3, PT, R3, c[0x0][0x1d4], PT ;  /* 0x0000750003007a0c */ /* 0x000ff60003f66270 */
[----:B------:R-:W-:Y:S02]  /*7c30*/  @!UPT UIADD3 URZ, URZ, URZ, URZ ;  /* 0x0000003f3f3ff290 */ /* 0x000fe4000fffe03f */
[--C-:B------:R-:W-:Y:S02]  /*7c40*/  @!P3 IADD3 R2, P4, P0, R78, R60, R3.reuse ;  /* 0x0000003c4e02b210 */ /* 0x100fe4000789e003 */
[----:B------:R-:W-:Y:S04]  /*7c50*/  @!P3 SHF.R.S32.HI R7, RZ, 0x1f, R3 ;  /* 0x0000001fff07b819 */ /* 0x000fe80000011403 */
[----:B------:R-:W-:Y:S02]  /*7c60*/  @!P3 IADD3.X R7, R80, R70, R7, P4, P0 ;  /* 0x000000465007b210 */ /* 0x000fe400027e0407 */
[C---:B------:R-:W-:Y:S04]  /*7c70*/  LEA R50, P0, R5.reuse, c[0x0][0x1c8], 0x1 ;  /* 0x0000720005327a11 */ /* 0x040fe800078008ff */
[----:B------:R-:W-:Y:S02]  /*7c80*/  LEA.HI.X R51, R5, c[0x0][0x1cc], R8, 0x1, P0 ;  /* 0x0000730005337a11 */ /* 0x000fe400000f0c08 */
[C---:B------:R-:W-:Y:S04]  /*7c90*/  @!P3 LEA R48, P0, R2.reuse, c[0x0][0x1c8], 0x1 ;  /* 0x000072000230ba11 */ /* 0x040fe800078008ff */
[----:B------:R-:W-:Y:S02]  /*7ca0*/  @!P3 LEA.HI.X R49, R2, c[0x0][0x1cc], R7, 0x1, P0 ;  /* 0x000073000231ba11 */ /* 0x000fe400000f0c07 */
[----:B------:R-:W-:Y:S02]  /*7cb0*/  SHF.R.S32.HI R2, RZ, 0x1f, R0 ;  /* 0x0000001fff027819 */ /* 0x000fe40000011400 */
[----:B------:R-:W-:Y:S02]  /*7cc0*/  ISETP.GE.AND P0, PT, R140, c[0x0][0x27c], PT ;  /* 0x00009f008c007a0c */ /* 0x000fe40003f06270 */
[----:B------:R-:W-:Y:S02]  /*7cd0*/  LEA.HI R0, R2, R0, RZ, 0x3 ;  /* 0x0000000002007211 */ /* 0x000fe400078f18ff */
[----:B------:R-:W-:Y:S02]  /*7ce0*/  LOP3.LUT R2, R252, 0x38, R3, 0xf8, !PT ;  /* 0x00000038fc027812 */ /* 0x000fe400078ef803 */
[----:B------:R-:W-:Y:S02]  /*7cf0*/  SHF.R.S32.HI R0, RZ, 0x3, R0 ;  /* 0x00000003ff007819 */ /* 0x000fe40000011400 */
[----:B------:R-:W-:Y:S03]  /*7d00*/  LOP3.LUT R2, R2, R137, RZ, 0x3c, !PT ;  /* 0x0000008902027212 */ /* 0x000fe600078e3cff */
[----:B------:R-:W-:Y:S02]  /*7d10*/  IMAD R0, R0, 0xc00, R11 ;  /* 0x00000c0000007824 */ /* 0x000fe400078e020b */
[----:B-1----:R-:W-:Y:S01]  /*7d20*/  @!P0 IMAD.U32 R22, R41, 0x10000, RZ ;  /* 0x0001000029168824 */ /* 0x002fe200078e00ff */
[----:B------:R-:W-:Y:S01]  /*7d30*/  @!P0 LOP3.LUT R38, R43, 0xffff0000, RZ, 0xc0, !PT ;  /* 0xffff00002b268812 */ /* 0x000fe200078ec0ff */
[----:B------:R-:W-:Y:S01]  /*7d40*/  IMAD.IADD R0, R0, 0x1, R2 ;  /* 0x0000000100007824 */ /* 0x000fe200078e0202 */
[--C-:B------:R-:W-:Y:S02]  /*7d50*/  @!P0 SHF.R.U64 R2, R24, 0x10, R25.reuse ;  /* 0x0000001018028819 */ /* 0x100fe40000001219 */
[----:B------:R-:W-:Y:S01]  /*7d60*/  @!P0 LOP3.LUT R24, R41, 0xffff0000, RZ, 0xc0, !PT ;  /* 0xffff000029188812 */ /* 0x000fe200078ec0ff */
[----:B------:R-:W-:Y:S01]  /*7d70*/  IMAD.SHL.U32 R12, R0, 0x2, RZ ;  /* 0x00000002000c7824 */ /* 0x000fe200078e00ff */
[----:B------:R-:W-:Y:S02]  /*7d80*/  @!P0 PRMT R2, R33, 0x5432, R2 ;  /* 0x0000543221028816 */ /* 0x000fe40000000002 */
[----:B------:R-:W-:Y:S02]  /*7d90*/  @!P0 SHF.R.U32.HI R0, RZ, 0x10, R25 ;  /* 0x00000010ff008819 */ /* 0x000fe40000011619 */
[----:B------:R-:W-:Y:S01]  /*7da0*/  @!P0 SHF.R.U64 R10, R54, 0x10, R55 ;  /* 0x00000010360a8819 */ /* 0x000fe20000001237 */
[----:B------:R-:W1:Y:S01]  /*7db0*/  LDS.128 R12, [R12+0xa080] ;  /* 0x00a080000c0c7984 */ /* 0x000e620000000c00 */
[----:B------:R-:W-:Y:S01]  /*7dc0*/  @!P0 SHF.R.U64 R5, R26, 0x10, R27 ;  /* 0x000000101a058819 */ /* 0x000fe2000000121b */
[----:B------:R-:W-:Y:S01]  /*7dd0*/  @!P0 IMAD.U32 R26, R42, 0x10000, RZ ;  /* 0x000100002a1a8824 */ /* 0x000fe200078e00ff */
[----:B------:R-:W-:Y:S02]  /*7de0*/  @!P0 SHF.R.U64 R7, R52, 0x10, R53 ;  /* 0x0000001034078819 */ /* 0x000fe40000001235 */
[----:B------:R-:W-:Y:S02]  /*7df0*/  @!P0 PRMT R17, R34, 0x5432, R5 ;  /* 0x0000543222118816 */ /* 0x000fe40000000005 */
[----:B------:R-:W-:Y:S02]  /*7e00*/  @!P0 PRMT R19, R61, 0x5410, R7 ;  /* 0x000054103d138816 */ /* 0x000fe40000000007 */
[----:B------:R-:W-:Y:S01]  /*7e10*/  @!P0 PRMT R7, R33, 0x5410, R0 ;  /* 0x0000541021078816 */ /* 0x000fe20000000000 */
[----:B------:R-:W-:Y:S01]  /*7e20*/  @!P0 IMAD.U32 R33, R43, 0x10000, RZ ;  /* 0x000100002b218824 */ /* 0x000fe200078e00ff */
[----:B------:R-:W-:Y:S02]  /*7e30*/  @!P0 SHF.R.U32.HI R8, RZ, 0x10, R53 ;  /* 0x00000010ff088819 */ /* 0x000fe40000011635 */
[----:B------:R-:W-:Y:S02]  /*7e40*/  @!P0 SHF.R.U32.HI R3, RZ, 0x10, R27 ;  /* 0x00000010ff038819 */ /* 0x000fe4000001161b */
[----:B------:R-:W-:Y:S01]  /*7e50*/  @!P0 PRMT R27, R62, 0x5432, R10 ;  /* 0x000054323e1b8816 */ /* 0x000fe2000000000a */
[----:B------:R-:W-:Y:S01]  /*7e60*/  @!P0 IMAD.U32 R10, R40, 0x10000, RZ ;  /* 0x00010000280a8824 */ /* 0x000fe200078e00ff */
[----:B------:R-:W-:Y:S02]  /*7e70*/  @!P0 PRMT R16, R61, 0x5432, R8 ;  /* 0x000054323d108816 */ /* 0x000fe40000000008 */
[----:B------:R-:W-:Y:S01]  /*7e80*/  @!P0 PRMT R8, R34, 0x5410, R3 ;  /* 0x0000541022088816 */ /* 0x000fe20000000003 */
[----:B------:R-:W-:Y:S01]  /*7e90*/  @!P0 IMAD.U32 R3, R2, 0x10000, RZ ;  /* 0x0001000002038824 */ /* 0x000fe200078e00ff */
[C---:B------:R-:W-:Y:S01]  /*7ea0*/  @!P0 LOP3.LUT R23, R16.reuse, 0xffff0000, RZ, 0xc0, !PT ;  /* 0xffff000010178812 */ /* 0x040fe200078ec0ff */
[----:B------:R-:W-:Y:S01]  /*7eb0*/  @!P0 IMAD.U32 R21, R16, 0x10000, RZ ;  /* 0x0001000010158824 */ /* 0x000fe200078e00ff */
[----:B------:R-:W-:Y:S01]  /*7ec0*/  @!P0 SHF.R.U32.HI R9, RZ, 0x10, R55 ;  /* 0x00000010ff098819 */ /* 0x000fe20000011637 */
[C---:B------:R-:W-:Y:S01]  /*7ed0*/  @!P0 IMAD.U32 R25, R27.reuse, 0x10000, RZ ;  /* 0x000100001b198824 */ /* 0x040fe200078e00ff */
[----:B------:R-:W-:Y:S02]  /*7ee0*/  @!P0 LOP3.LUT R27, R27, 0xffff0000, RZ, 0xc0, !PT ;  /* 0xffff00001b1b8812 */ /* 0x000fe400078ec0ff */
[----:B------:R-:W-:Y:S01]  /*7ef0*/  @!P0 PRMT R18, R62, 0x5410, R9 ;  /* 0x000054103e128816 */ /* 0x000fe20000000009 */
[C---:B------:R-:W-:Y:S01]  /*7f00*/  @!P0 IMAD.U32 R9, R19.reuse, 0x10000, RZ ;  /* 0x0001000013098824 */ /* 0x040fe200078e00ff */
[----:B------:R-:W-:Y:S02]  /*7f10*/  @!P0 LOP3.LUT R19, R19, 0xffff0000, RZ, 0xc0, !PT ;  /* 0xffff000013138812 */ /* 0x000fe400078ec0ff */
[C---:B------:R-:W-:Y:S01]  /*7f20*/  @!P0 LOP3.LUT R34, R18.reuse, 0xffff0000, RZ, 0xc0, !PT ;  /* 0xffff000012228812 */ /* 0x040fe200078ec0ff */
[----:B------:R-:W-:Y:S02]  /*7f30*/  @!P0 IMAD.U32 R32, R18, 0x10000, RZ ;  /* 0x0001000012208824 */ /* 0x000fe400078e00ff */
[C---:B-1----:R-:W-:Y:S01]  /*7f40*/  @!P0 IMAD.U32 R0, R12.reuse, 0x10000, RZ ;  /* 0x000100000c008824 */ /* 0x042fe200078e00ff */
[----:B------:R-:W-:Y:S03]  /*7f50*/  @!P0 LOP3.LUT R5, R12, 0xffff0000, RZ, 0xc0, !PT ;  /* 0xffff00000c058812 */ /* 0x000fe600078ec0ff */
[C---:B------:R-:W-:Y:S02]  /*7f60*/  @!P0 FMUL.FTZ R20, R0.reuse, R9 ;  /* 0x0000000900148220 */ /* 0x040fe40000410000 */
[-C--:B------:R-:W-:Y:S02]  /*7f70*/  @!P0 FMUL.FTZ R0, R0, R3.reuse ;  /* 0x0000000300008220 */ /* 0x080fe40000410000 */
[----:B------:R-:W-:Y:S01]  /*7f80*/  @!P0 FFMA.FTZ R53, R10, R3, -R20 ;  /* 0x000000030a358223 */ /* 0x000fe20000010814 */
[----:B------:R-:W-:Y:S01]  /*7f90*/  @!P0 LOP3.LUT R20, R40, 0xffff0000, RZ, 0xc0, !PT ;  /* 0xffff000028148812 */ /* 0x000fe200078ec0ff */
[----:B------:R-:W-:Y:S01]  /*7fa0*/  @!P0 FFMA.FTZ R0, R9, R10, R0 ;  /* 0x0000000a09008223 */ /* 0x000fe20000010000 */
[----:B------:R-:W-:Y:S01]  /*7fb0*/  @!P0 LOP3.LUT R9, R2, 0xffff0000, RZ, 0xc0, !PT ;  /* 0xffff000002098812 */ /* 0x000fe200078ec0ff */
[----:B------:R-:W-:Y:S02]  /*7fc0*/  @!P0 FMUL.FTZ R10, R5, R19 ;  /* 0x00000013050a8220 */ /* 0x000fe40000410000 */
[----:B------:R-:W-:Y:S02]  /*7fd0*/  @!P0 IMAD.U32 R3, R13, 0x10000, RZ ;  /* 0x000100000d038824 */ /* 0x000fe400078e00ff */
[-C--:B------:R-:W-:Y:S01]  /*7fe0*/  @!P0 FMUL.FTZ R2, R5, R9.reuse ;  /* 0x0000000905028220 */ /* 0x080fe20000410000 */
[----:B------:R-:W-:Y:S01]  /*7ff0*/  @!P0 LOP3.LUT R5, R13, 0xffff0000, RZ, 0xc0, !PT ;  /* 0xffff00000d058812 */ /* 0x000fe200078ec0ff */
[----:B------:R-:W-:Y:S02]  /*8000*/  @!P0 FFMA.FTZ R52, R20, R9, -R10 ;  /* 0x0000000914348223 */ /* 0x000fe4000001080a */
[C---:B------:R-:W-:Y:S01]  /*8010*/  @!P0 IMAD.U32 R9, R7.reuse, 0x10000, RZ ;  /* 0x0001000007098824 */ /* 0x040fe200078e00ff */
[----:B------:R-:W-:Y:S01]  /*8020*/  @!P0 LOP3.LUT R7, R7, 0xffff0000, RZ, 0xc0, !PT ;  /* 0xffff000007078812 */ /* 0x000fe200078ec0ff */
[C---:B------:R-:W-:Y:S02]  /*8030*/  @!P0 FMUL.FTZ R10, R3.reuse, R21 ;  /* 0x00000015030a8220 */ /* 0x040fe40000410000 */
[-C--:B------:R-:W-:Y:S02]  /*8040*/  @!P0 FMUL.FTZ R3, R3, R9.reuse ;  /* 0x0000000903038220 */ /* 0x080fe40000410000 */
[----:B------:R-:W-:Y:S02]  /*8050*/  @!P0 FFMA.FTZ R47, R22, R9, -R10 ;  /* 0x00000009162f8223 */ /* 0x000fe4000001080a */
[----:B------:R-:W-:Y:S02]  /*8060*/  @!P0 FMUL.FTZ R10, R5, R23 ;  /* 0x00000017050a8220 */ /* 0x000fe40000410000 */
[----:B------:R-:W-:Y:S02]  /*8070*/  @!P0 IMAD.U32 R9, R15, 0x10000, RZ ;  /* 0x000100000f098824 */ /* 0x000fe400078e00ff */
[-C--:B------:R-:W-:Y:S02]  /*8080*/  @!P0 FMUL.FTZ R5, R5, R7.reuse ;  /* 0x0000000705058220 */ /* 0x080fe40000410000 */
[----:B------:R-:W-:Y:S01]  /*8090*/  @!P0 FFMA.FTZ R46, R24, R7, -R10 ;  /* 0x00000007182e8223 */ /* 0x000fe2000001080a */
[----:B------:R-:W-:Y:S01]  /*80a0*/  @!P0 LOP3.LUT R7, R15, 0xffff0000, RZ, 0xc0, !PT ;  /* 0xffff00000f078812 */ /* 0x000fe200078ec0ff */
[C---:B------:R-:W-:Y:S01]  /*80b0*/  @!P0 IMAD.U32 R10, R8.reuse, 0x10000, RZ ;  /* 0x00010000080a8824 */ /* 0x040fe200078e00ff */
[----:B------:R-:W-:Y:S01]  /*80c0*/  @!P0 LOP3.LUT R8, R8, 0xffff0000, RZ, 0xc0, !PT ;  /* 0xffff000008088812 */ /* 0x000fe200078ec0ff */
[----:B------:R-:W-:Y:S02]  /*80d0*/  @!P0 FMUL.FTZ R16, R9, R32 ;  /* 0x0000002009108220 */ /* 0x000fe40000410000 */
[----:B------:R-:W-:Y:S02]  /*80e0*/  @!P0 FMUL.FTZ R18, R7, R34 ;  /* 0x0000002207128220 */ /* 0x000fe40000410000 */
[-C--:B------:R-:W-:Y:S02]  /*80f0*/  @!P0 FFMA.FTZ R45, R33, R10.reuse, -R16 ;  /* 0x0000000a212d8223 */ /* 0x080fe40000010810 */
[----:B------:R-:W-:Y:S02]  /*8100*/  @!P0 IMAD.U32 R16, R14, 0x10000, RZ ;  /* 0x000100000e108824 */ /* 0x000fe400078e00ff */
[----:B------:R-:W-:Y:S02]  /*8110*/  @!P0 FMUL.FTZ R9, R9, R10 ;  /* 0x0000000a09098220 */ /* 0x000fe40000410000 */
[-C--:B------:R-:W-:Y:S02]  /*8120*/  @!P0 FMUL.FTZ R10, R7, R8.reuse ;  /* 0x00000008070a8220 */ /* 0x080fe40000410000 */
[----:B------:R-:W-:Y:S01]  /*8130*/  @!P0 FFMA.FTZ R44, R38, R8, -R18 ;  /* 0x00000008262c8223 */ /* 0x000fe20000010812 */
[----:B------:R-:W-:Y:S01]  /*8140*/  @!P0 LOP3.LUT R8, R14, 0xffff0000, RZ, 0xc0, !PT ;  /* 0xffff00000e088812 */ /* 0x000fe200078ec0ff */
[C---:B------:R-:W-:Y:S02]  /*8150*/  @!P0 IMAD.U32 R18, R17.reuse, 0x10000, RZ ;  /* 0x0001000011128824 */ /* 0x040fe400078e00ff */
[C---:B------:R-:W-:Y:S02]  /*8160*/  @!P0 FMUL.FTZ R39, R16.reuse, R25 ;  /* 0x0000001910278220 */ /* 0x040fe40000410000 */
[-C--:B------:R-:W-:Y:S01]  /*8170*/  @!P0 FMUL.FTZ R7, R16, R18.reuse ;  /* 0x0000001210078220 */ /* 0x080fe20000410000 */
[----:B------:R-:W-:Y:S01]  /*8180*/  @!P0 LOP3.LUT R16, R17, 0xffff0000, RZ, 0xc0, !PT ;  /* 0xffff000011108812 */ /* 0x000fe200078ec0ff */
[----:B------:R-:W-:Y:S01]  /*8190*/  @!P0 FFMA.FTZ R39, R26, R18, -R39 ;  /* 0x000000121a278223 */ /* 0x000fe20000010827 */
[----:B------:R-:W-:Y:S01]  /*81a0*/  @!P0 LOP3.LUT R17, R42, 0xffff0000, RZ, 0xc0, !PT ;  /* 0xffff00002a118812 */ /* 0x000fe200078ec0ff */
[----:B------:R-:W-:Y:S02]  /*81b0*/  @!P0 FMUL.FTZ R18, R8, R27 ;  /* 0x0000001b08128220 */ /* 0x000fe40000410000 */
[----:B------:R-:W-:Y:S01]  /*81c0*/  @!P0 FFMA.FTZ R2, R19, R20, R2 ;  /* 0x0000001413028223 */ /* 0x000fe20000010002 */
[----:B------:R-:W-:Y:S01]  /*81d0*/  @!P0 F2FP.BF16.PACK_AB R19, R52, R53 ;  /* 0x000000353413823e */ /* 0x000fe200000010ff */
[----:B------:R-:W-:Y:S01]  /*81e0*/  @!P0 FFMA.FTZ R3, R21, R22, R3 ;  /* 0x0000001615038223 */ /* 0x000fe20000010003 */
[----:B------:R-:W-:Y:S01]  /*81f0*/  @!P0 F2FP.BF16.PACK_AB R20, R46, R47 ;  /* 0x0000002f2e14823e */ /* 0x000fe200000010ff */
[----:B------:R-:W-:Y:S01]  /*8200*/  @!P0 FMUL.FTZ R8, R8, R16 ;  /* 0x0000001008088220 */ /* 0x000fe20000410000 */
[----:B------:R-:W-:Y:S01]  /*8210*/  @!P0 F2FP.BF16.PACK_AB R0, R2, R0 ;  /* 0x000000000200823e */ /* 0x000fe200000010ff */
        /* <DEDUP_REMOVED lines=10> */
[----:B------:R-:W-:Y:S02]  /*82c0*/  @!P0 IMAD.MOV.U32 R40, RZ, RZ, R19 ;  /* 0x000000ffff288224 */ /* 0x000fe400078e0013 */
[----:B------:R-:W-:Y:S01]  /*82d0*/  @!P0 IMAD.MOV.U32 R41, RZ, RZ, R20 ;  /* 0x000000ffff298224 */ /* 0x000fe200078e0014 */
[----:B------:R-:W-:Y:S01]  /*82e0*/  @!P0 F2FP.BF16.PACK_AB R9, R10, R9 ;  /* 0x000000090a09823e */ /* 0x000fe200000010ff */
[----:B------:R-:W-:Y:S02]  /*82f0*/  @!P0 IMAD.MOV.U32 R42, RZ, RZ, R16 ;  /* 0x000000ffff2a8224 */ /* 0x000fe400078e0010 */
[----:B------:R-:W-:Y:S02]  /*8300*/  @!P0 IMAD.MOV.U32 R43, RZ, RZ, R18 ;  /* 0x000000ffff2b8224 */ /* 0x000fe400078e0012 */
[----:B------:R-:W-:Y:S02]  /*8310*/  @!P0 IMAD.MOV.U32 R12, RZ, RZ, R0 ;  /* 0x000000ffff0c8224 */ /* 0x000fe400078e0000 */
[----:B------:R-:W-:Y:S01]  /*8320*/  @!P0 IMAD.MOV.U32 R13, RZ, RZ, R3 ;  /* 0x000000ffff0d8224 */ /* 0x000fe200078e0003 */
[----:B------:R1:W-:Y:S01]  /*8330*/  STG.E.128 [R50.64], R40 ;  /* 0x0000002832007986 */ /* 0x0003e2000c101d0c */
[----:B------:R-:W-:Y:S02]  /*8340*/  @!P0 IMAD.MOV.U32 R14, RZ, RZ, R7 ;  /* 0x000000ffff0e8224 */ /* 0x000fe400078e0007 */
[----:B------:R-:W-:Y:S05]  /*8350*/  @!P0 IMAD.MOV.U32 R15, RZ, RZ, R9 ;  /* 0x000000ffff0f8224 */ /* 0x000fea00078e0009 */
[----:B------:R1:W-:Y:S02]  /*8360*/  @!P3 STG.E.128 [R48.64], R12 ;  /* 0x0000000c3000b986 */ /* 0x0003e4000c101d0c */
.L_x_1873:
[----:B------:R-:W-:Y:S05]  /*8370*/  BSYNC B0 ;  /* 0x0000000000007941 */ /* 0x000fea0003800000 */
.L_x_1872:
[----:B------:R-:W-:Y:S11]  /*8380*/  ISETP.GE.AND P0, PT, R144, c[0x0][0x1d4], PT ;  /* 0x0000750090007a0c */ /* 0x000ff60003f06270 */
[----:B------:R-:W-:Y:S02]  /*8390*/  @!UPT UIADD3 URZ, URZ, URZ, URZ ;  /* 0x0000003f3f3ff290 */ /* 0x000fe4000fffe03f */
[----:B------:R-:W-:-:S05]  /*83a0*/  @P0 BRA `(.L_x_1857) ;  /* 0x00000a9000000947 */ /* 0x000fca0003800000 */
[----:B------:R-:W-:Y:S01]  /*83b0*/  IADD3 R0, P3, P0, R78, R60, R96 ;  /* 0x0000003c4e007210 */ /* 0x000fe2000787e060 */
[----:B-1----:R-:W1:Y:S03]  /*83c0*/  LDS.128 R40, [R113+0xa080] ;  /* 0x00a0800071287984 */ /* 0x002e660000000c00 */
[----:B------:R-:W-:Y:S02]  /*83d0*/  IADD3.X R2, R80, R70, R98, P3, P0 ;  /* 0x0000004650027210 */ /* 0x000fe40001fe0462 */
[C---:B------:R-:W-:Y:S04]  /*83e0*/  LEA R46, P0, R0.reuse, c[0x0][0x1c8], 0x1 ;  /* 0x00007200002e7a11 */ /* 0x040fe800078008ff */
[----:B------:R-:W-:Y:S02]  /*83f0*/  LEA.HI.X R47, R0, c[0x0][0x1cc], R2, 0x1, P0 ;  /* 0x00007300002f7a11 */ /* 0x000fe400000f0c02 */
[----:B------:R-:W-:Y:S02]  /*8400*/  SEL R0, R68, R67, !P2 ;  /* 0x0000004344007207 */ /* 0x000fe40005000000 */
[----:B------:R-:W-:Y:S02]  /*8410*/  ISETP.GE.AND P0, PT, R144, c[0x0][0x27c], PT ;  /* 0x00009f0090007a0c */ /* 0x000fe40003f06270 */
[----:B------:R-:W-:Y:S04]  /*8420*/  SHF.R.S32.HI R2, RZ, 0x1f, R0 ;  /* 0x0000001fff027819 */ /* 0x000fe80000011400 */
[----:B------:R-:W-:Y:S04]  /*8430*/  LEA.HI R0, R2, R0, RZ, 0x4 ;  /* 0x0000000002007211 */ /* 0x000fe800078f20ff */
[----:B------:R-:W-:Y:S03]  /*8440*/  LEA.HI.SX32 R0, R0, R65, 0x1c ;  /* 0x0000004100007211 */ /* 0x000fe600078fe2ff */
[--C-:B------:R-:W-:Y:S02]  /*8450*/  @!P0 SHF.R.U64 R3, R30, 0x10, R31.reuse ;  /* 0x000000101e038819 */ /* 0x100fe4000000121f */
[----:B------:R-:W-:Y:S01]  /*8460*/  IMAD.SHL.U32 R32, R0, 0x8, RZ ;  /* 0x0000000800207824 */ /* 0x000fe200078e00ff */
[----:B------:R-:W-:Y:S02]  /*8470*/  SHF.R.S32.HI R2, RZ, 0x1f, R0 ;  /* 0x0000001fff027819 */ /* 0x000fe40000011400 */
[----:B------:R-:W-:Y:S02]  /*8480*/  @!P0 SHF.R.U32.HI R7, RZ, 0x10, R31 ;  /* 0x00000010ff078819 */ /* 0x000fe4000001161f */
[----:B------:R-:W-:Y:S02]  /*8490*/  LEA.HI R2, R2, R0, RZ, 0x3 ;  /* 0x0000000002027211 */ /* 0x000fe400078f18ff */
[----:B------:R-:W-:Y:S02]  /*84a0*/  @!P0 PRMT R16, R36, 0x5432, R3 ;  /* 0x0000543224108816 */ /* 0x000fe40000000003 */
[----:B------:R-:W-:Y:S02]  /*84b0*/  SHF.R.S32.HI R0, RZ, 0x3, R2 ;  /* 0x00000003ff007819 */ /* 0x000fe40000011402 */
[----:B------:R-:W-:Y:S01]  /*84c0*/  LOP3.LUT R2, R252, 0x38, R32, 0xf8, !PT ;  /* 0x00000038fc027812 */ /* 0x000fe200078ef820 */
[----:B-1----:R-:W-:Y:S01]  /*84d0*/  @!P0 IMAD.U32 R17, R40, 0x10000, RZ ;  /* 0x0001000028118824 */ /* 0x002fe200078e00ff */
[----:B------:R-:W-:Y:S01]  /*84e0*/  @!P0 LOP3.LUT R31, R43, 0xffff0000, RZ, 0xc0, !PT ;  /* 0xffff00002b1f8812 */ /* 0x000fe200078ec0ff */
[----:B------:R-:W-:Y:S01]  /*84f0*/  IMAD R0, R0, 0xc00, R11 ;  /* 0x00000c0000007824 */ /* 0x000fe200078e020b */
[----:B------:R-:W-:Y:S01]  /*8500*/  LOP3.LUT R2, R2, R137, RZ, 0x3c, !PT ;  /* 0x0000008902027212 */ /* 0x000fe200078e3cff */
[----:B------:R-:W-:Y:S01]  /*8510*/  @!P0 IMAD.U32 R21, R41, 0x10000, RZ ;  /* 0x0001000029158824 */ /* 0x000fe200078e00ff */
[----:B------:R-:W-:Y:S02]  /*8520*/  @!P0 LOP3.LUT R27, R42, 0xffff0000, RZ, 0xc0, !PT ;  /* 0xffff00002a1b8812 */ /* 0x000fe400078ec0ff */
[----:B------:R-:W-:Y:S01]  /*8530*/  @!P0 SHF.R.U64 R5, R56, 0x10, R57 ;  /* 0x0000001038058819 */ /* 0x000fe20000001239 */
[----:B------:R-:W-:Y:S01]  /*8540*/  IMAD.IADD R0, R0, 0x1, R2 ;  /* 0x0000000100007824 */ /* 0x000fe200078e0202 */
[----:B------:R-:W-:Y:S02]  /*8550*/  @!P0 SHF.R.U32.HI R2, RZ, 0x10, R29 ;  /* 0x00000010ff028819 */ /* 0x000fe4000001161d */
[----:B------:R-:W-:Y:S01]  /*8560*/  @!P0 PRMT R18, R63, 0x5410, R5 ;  /* 0x000054103f128816 */ /* 0x000fe20000000005 */
[----:B------:R-:W-:Y:S01]  /*8570*/  IMAD.SHL.U32 R0, R0, 0x2, RZ ;  /* 0x0000000200007824 */ /* 0x000fe200078e00ff */
[----:B------:R-:W-:Y:S02]  /*8580*/  @!P0 PRMT R5, R35, 0x5410, R2 ;  /* 0x0000541023058816 */ /* 0x000fe40000000002 */
[--C-:B------:R-:W-:Y:S02]  /*8590*/  @!P0 SHF.R.U64 R10, R58, 0x10, R59.reuse ;  /* 0x000000103a0a8819 */ /* 0x100fe4000000123b */
[----:B------:R1:W2:Y:S01]  /*85a0*/  LDS.128 R12, [R0+0xa080] ;  /* 0x00a08000000c7984 */ /* 0x0002a20000000c00 */
[----:B------:R-:W-:Y:S02]  /*85b0*/  @!P0 SHF.R.U32.HI R9, RZ, 0x10, R59 ;  /* 0x00000010ff098819 */ /* 0x000fe4000001163b */
[----:B------:R-:W-:Y:S01]  /*85c0*/  @!P0 PRMT R26, R64, 0x5432, R10 ;  /* 0x00005432401a8816 */ /* 0x000fe2000000000a */
[C---:B------:R-:W-:Y:S01]  /*85d0*/  @!P0 IMAD.U32 R10, R18.reuse, 0x10000, RZ ;  /* 0x00010000120a8824 */ /* 0x040fe200078e00ff */
[----:B------:R-:W-:Y:S02]  /*85e0*/  @!P0 LOP3.LUT R18, R18, 0xffff0000, RZ, 0xc0, !PT ;  /* 0xffff000012128812 */ /* 0x000fe400078ec0ff */
[----:B------:R-:W-:Y:S02]  /*85f0*/  @!P0 PRMT R30, R64, 0x5410, R9 ;  /* 0x00005410401e8816 */ /* 0x000fe40000000009 */
[----:B------:R-:W-:Y:S01]  /*8600*/  @!P0 PRMT R9, R36, 0x5410, R7 ;  /* 0x0000541024098816 */ /* 0x000fe20000000007 */
[----:B------:R-:W-:Y:S01]  /*8610*/  @!P0 IMAD.U32 R7, R5, 0x10000, RZ ;  /* 0x0001000005078824 */ /* 0x000fe200078e00ff */
[----:B------:R-:W-:Y:S04]  /*8620*/  @!P0 SHF.R.U32.HI R22, RZ, 0x10, R57 ;  /* 0x00000010ff168819 */ /* 0x000fe80000011639 */
[----:B------:R-:W-:Y:S05]  /*8630*/  @!P0 PRMT R22, R63, 0x5432, R22 ;  /* 0x000054323f168816 */ /* 0x000fea0000000016 */
[C---:B------:R-:W-:Y:S01]  /*8640*/  @!P0 IMAD.U32 R20, R22.reuse, 0x10000, RZ ;  /* 0x0001000016148824 */ /* 0x040fe200078e00ff */
[----:B------:R-:W-:Y:S02]  /*8650*/  @!P0 LOP3.LUT R22, R22, 0xffff0000, RZ, 0xc0, !PT ;  /* 0xffff000016168812 */ /* 0x000fe400078ec0ff */
[----:B-1----:R-:W-:Y:S01]  /*8660*/  @!P0 SHF.R.U64 R0, R28, 0x10, R29 ;  /* 0x000000101c008819 */ /* 0x002fe2000000121d */
[----:B------:R-:W-:Y:S01]  /*8670*/  @!P0 IMAD.U32 R29, R43, 0x10000, RZ ;  /* 0x000100002b1d8824 */ /* 0x000fe200078e00ff */
[C---:B------:R-:W-:Y:S02]  /*8680*/  @!P0 SHF.L.U32 R28, R30.reuse, 0x10, RZ ;  /* 0x000000101e1c8819 */ /* 0x040fe400000006ff */
[----:B------:R-:W-:Y:S02]  /*8690*/  @!P0 PRMT R8, R35, 0x5432, R0 ;  /* 0x0000543223088816 */ /* 0x000fe40000000000 */
[----:B------:R-:W-:Y:S02]  /*86a0*/  @!P0 LOP3.LUT R30, R30, 0xffff0000, RZ, 0xc0, !PT ;  /* 0xffff00001e1e8812 */ /* 0x000fe400078ec0ff */
[C---:B------:R-:W-:Y:S02]  /*86b0*/  @!P0 SHF.L.U32 R2, R8.reuse, 0x10, RZ ;  /* 0x0000001008028819 */ /* 0x040fe400000006ff */
[----:B------:R-:W-:Y:S01]  /*86c0*/  @!P0 LOP3.LUT R8, R8, 0xffff0000, RZ, 0xc0, !PT ;  /* 0xffff000008088812 */ /* 0x000fe200078ec0ff */
[----:B--2---:R-:W-:Y:S02]  /*86d0*/  @!P0 IMAD.U32 R0, R12, 0x10000, RZ ;  /* 0x000100000c008824 */ /* 0x004fe400078e00ff */
[----:B------:R-:W-:Y:S02]  /*86e0*/  @!P0 IMAD.U32 R3, R13, 0x10000, RZ ;  /* 0x000100000d038824 */ /* 0x000fe400078e00ff */
[C---:B------:R-:W-:Y:S02]  /*86f0*/  @!P0 FMUL.FTZ R19, R0.reuse, R10 ;  /* 0x0000000a00138220 */ /* 0x040fe40000410000 */
        /* <DEDUP_REMOVED lines=10> */
[----:B------:R-:W-:Y:S01]  /*87a0*/  @!P0 LOP3.LUT R7, R12, 0xffff0000, RZ, 0xc0, !PT ;  /* 0xffff00000c078812 */ /* 0x000fe200078ec0ff */
[C---:B------:R-:W-:Y:S02]  /*87b0*/  @!P0 FMUL.FTZ R17, R2.reuse, R22 ;  /* 0x0000001602118220 */ /* 0x040fe40000410000 */
[----:B------:R-:W-:Y:S02]  /*87c0*/  @!P0 FMUL.FTZ R5, R2, R10 ;  /* 0x0000000a02058220 */ /* 0x000fe40000410000 */
[----:B------:R-:W-:Y:S02]  /*87d0*/  @!P0 FMUL.FTZ R24, R7, R18 ;  /* 0x0000001207188220 */ /* 0x000fe40000410000 */
[----:B------:R-:W-:Y:S01]  /*87e0*/  @!P0 FFMA.FTZ R39, R23, R10, -R17 ;  /* 0x0000000a17278223 */ /* 0x000fe20000010811 */
[----:B------:R-:W-:Y:S01]  /*87f0*/  @!P0 LOP3.LUT R10, R15, 0xffff0000, RZ, 0xc0, !PT ;  /* 0xffff00000f0a8812 */ /* 0x000fe200078ec0ff */
[-C--:B------:R-:W-:Y:S02]  /*8800*/  @!P0 FMUL.FTZ R2, R7, R8.reuse ;  /* 0x0000000807028220 */ /* 0x080fe40000410000 */
        /* <DEDUP_REMOVED lines=12> */
[----:B------:R-:W-:Y:S01]  /*88d0*/  @!P0 FMUL.FTZ R9, R7, R17 ;  /* 0x0000001107098220 */ /* 0x000fe20000410000 */
[----:B------:R-:W-:Y:S01]  /*88e0*/  @!P0 SHF.L.U32 R17, R16, 0x10, RZ ;  /* 0x0000001010118819 */ /* 0x000fe200000006ff */
[----:B------:R-:W-:Y:S01]  /*88f0*/  @!P0 IMAD.U32 R7, R14, 0x10000, RZ ;  /* 0x000100000e078824 */ /* 0x000fe200078e00ff */
[----:B------:R-:W-:Y:S01]  /*8900*/  @!P0 LOP3.LUT R16, R16, 0xffff0000, RZ, 0xc0, !PT ;  /* 0xffff000010108812 */ /* 0x000fe200078ec0ff */
[----:B------:R-:W-:Y:S02]  /*8910*/  @!P0 IMAD.U32 R25, R42, 0x10000, RZ ;  /* 0x000100002a198824 */ /* 0x000fe400078e00ff */
[----:B------:R-:W-:Y:S02]  /*8920*/  @!P0 FMUL.FTZ R33, R7, R24 ;  /* 0x0000001807218220 */ /* 0x000fe40000410000 */
[----:B------:R-:W-:Y:S02]  /*8930*/  @!P0 FMUL.FTZ R34, R8, R26 ;  /* 0x0000001a08228220 */ /* 0x000fe40000410000 */
[----:B------:R-:W-:Y:S01]  /*8940*/  @!P0 FFMA.FTZ R2, R18, R19, R2 ;  /* 0x0000001312028223 */ /* 0x000fe20000010002 */
[----:B------:R-:W-:Y:S01]  /*8950*/  @!P0 F2FP.BF16.PACK_AB R19, R39, R44 ;  /* 0x0000002c2713823e */ /* 0x000fe200000010ff */
[----:B------:R-:W-:Y:S01]  /*8960*/  @!P0 FMUL.FTZ R7, R7, R17 ;  /* 0x0000001107078220 */ /* 0x000fe20000410000 */
[----:B------:R-:W-:Y:S01]  /*8970*/  @!P0 F2FP.BF16.PACK_AB R18, R38, R45 ;  /* 0x0000002d2612823e */ /* 0x000fe200000010ff */
        /* <DEDUP_REMOVED lines=8> */
[----:B------:R-:W-:Y:S01]  /*8a00*/  @!P0 MOV R12, R0 ;  /* 0x00000000000c8202 */ /* 0x000fe20000000f00 */
[----:B------:R-:W-:Y:S02]  /*8a10*/  @!P0 FFMA.FTZ R7, R24, R25, R7 ;  /* 0x0000001918078223 */ /* 0x000fe40000010007 */
        /* <DEDUP_REMOVED lines=13> */
[----:B------:R-:W-:Y:S01]  /*8af0*/  @!P0 IMAD.MOV.U32 R15, RZ, RZ, R9 ;  /* 0x000000ffff0f8224 */ /* 0x000fe200078e0009 */
[----:B------:R-:W-:Y:S11]  /*8b00*/  ISETP.GE.AND P0, PT, R32, c[0x0][0x1d4], PT ;  /* 0x0000750020007a0c */ /* 0x000ff60003f06270 */
[----:B------:R-:W-:Y:S02]  /*8b10*/  @!UPT UIADD3 URZ, URZ, URZ, URZ ;  /* 0x0000003f3f3ff290 */ /* 0x000fe4000fffe03f */
[----:B------:R-:W-:-:S05]  /*8b20*/  @P0 BRA `(.L_x_1857) ;  /* 0x0000031000000947 */ /* 0x000fca0003800000 */
[--C-:B------:R-:W-:Y:S02]  /*8b30*/  SHF.R.S32.HI R2, RZ, 0x1f, R32.reuse ;  /* 0x0000001fff027819 */ /* 0x100fe40000011420 */
[----:B------:R-:W-:Y:S04]  /*8b40*/  IADD3 R0, P3, P0, R78, R60, R32 ;  /* 0x0000003c4e007210 */ /* 0x000fe8000787e020 */
[----:B------:R-:W-:Y:S02]  /*8b50*/  IADD3.X R3, R80, R70, R2, P3, P0 ;  /* 0x0000004650037210 */ /* 0x000fe40001fe0402 */
[C---:B------:R-:W-:Y:S04]  /*8b60*/  LEA R2, P0, R0.reuse, c[0x0][0x1c8], 0x1 ;  /* 0x0000720000027a11 */ /* 0x040fe800078008ff */
[----:B------:R-:W-:Y:S05]  /*8b70*/  LEA.HI.X R3, R0, c[0x0][0x1cc], R3, 0x1, P0 ;  /* 0x0000730000037a11 */ /* 0x000fea00000f0c03 */
[----:B------:R2:W-:Y:S01]  /*8b80*/  STG.E.128 [R2.64], R12 ;  /* 0x0000000c02007986 */ /* 0x0005e2000c101d0c */
[----:B------:R-:W-:-:S05]  /*8b90*/  BRA `(.L_x_1857) ;  /* 0x000002a000007947 */ /* 0x000fca0003800000 */
.L_x_1843:
        /* <DEDUP_REMOVED lines=22> */
.L_x_1875:
[----:B------:R-:W-:Y:S05]  /*8d00*/  BSYNC B0 ;  /* 0x0000000000007941 */ /* 0x000fea0003800000 */
.L_x_1874:
        /* <DEDUP_REMOVED lines=19> */
.L_x_1857:
[----:B------:R-:W-:Y:S05]  /*8e40*/  BSYNC B2 ;  /* 0x0000000000027941 */ /* 0x000fea0003800000 */
.L_x_1842:
[----:B--2---:R-:W-:Y:S01]  /*8e50*/  IMAD.WIDE.U32 R2, R37, 0x30, RZ ;  /* 0x0000003025027825 */ /* 0x004fe200078e00ff */
[----:B-1----:R-:W-:Y:S01]  /*8e60*/  P2R R14, PR, RZ, 0x2 ;  /* 0x00000002ff0e7803 */ /* 0x002fe20000000000 */
[----:B------:R-:W-:Y:S01]  /*8e70*/  BSSY B0, `(.L_x_1876) ;  /* 0x000004e000007945 */ /* 0x000fe20003800000 */
[----:B------:R-:W-:Y:S01]  /*8e80*/  LOP3.LUT P1, RZ, R214, 0x8, RZ, 0xc0, !PT ;  /* 0x00000008d6ff7812 */ /* 0x000fe2000782c0ff */
[----:B------:R-:W-:Y:S01]  /*8e90*/  IMAD R5, R81, 0x30, RZ ;  /* 0x0000003051057824 */ /* 0x000fe200078e02ff */
[-C--:B------:R-:W-:Y:S02]  /*8ea0*/  IADD3 R0, P0, R110, R2.reuse, RZ ;  /* 0x000000026e007210 */ /* 0x080fe40007f1e0ff */
[C---:B------:R-:W-:Y:S01]  /*8eb0*/  LOP3.LUT P5, RZ, R214.reuse, 0x2, RZ, 0xc0, !PT ;  /* 0x00000002d6ff7812 */ /* 0x040fe200078ac0ff */
[----:B------:R-:W-:Y:S01]  /*8ec0*/  IMAD.IADD R5, R3, 0x1, R5 ;  /* 0x0000000103057824 */ /* 0x000fe200078e0205 */
[----:B------:R-:W-:Y:S03]  /*8ed0*/  LOP3.LUT P6, RZ, R214, 0x1, RZ, 0xc0, !PT ;  /* 0x00000001d6ff7812 */ /* 0x000fe600078cc0ff */
[----:B------:R-:W-:Y:S01]  /*8ee0*/  IMAD.X R3, R5, 0x1, R120, P0 ;  /* 0x0000000105037824 */ /* 0x000fe200000e0678 */
[----:B------:R-:W-:Y:S01]  /*8ef0*/  IADD3 R10, P0, R119, R2, RZ ;  /* 0x00000002770a7210 */ /* 0x000fe20007f1e0ff */
[----:B------:R-:W-:Y:S04]  /*8f00*/  IMAD.IADD R2, R77, 0x1, -R232 ;  /* 0x000000014d027824 */ /* 0x000fe800078e0ae8 */
[----:B------:R-:W-:Y:S01]  /*8f10*/  IMAD.X R24, R5, 0x1, R118, P0 ;  /* 0x0000000105187824 */ /* 0x000fe200000e0676 */
[----:B------:R-:W-:Y:S11]  /*8f20*/  ISETP.GE.AND P0, PT, R2, 0x21, PT ;  /* 0x000000210200780c */ /* 0x000ff60003f06270 */
[----:B------:R-:W-:Y:S02]  /*8f30*/  @!UPT UIADD3 URZ, URZ, URZ, URZ ;  /* 0x0000003f3f3ff290 */ /* 0x000fe4000fffe03f */
[----:B------:R-:W-:Y:S02]  /*8f40*/  @P0 IADD3 R5, P3, R0, 0x20, RZ ;  /* 0x0000002000050810 */ /* 0x000fe40007f7e0ff */
[----:B------:R-:W-:Y:S03]  /*8f50*/  @P0 MOV R13, R95 ;  /* 0x0000005f000d0202 */ /* 0x000fe60000000f00 */
[----:B------:R-:W-:Y:S01]  /*8f60*/  @P0 IMAD.X R12, RZ, RZ, R3, P3 ;  /* 0x000000ffff0c0224 */ /* 0x000fe200018e0603 */
[----:B------:R-:W-:Y:S11]  /*8f70*/  ISETP.GE.AND P3, PT, R2, 0x1, PT ;  /* 0x000000010200780c */ /* 0x000ff60003f66270 */
[----:B------:R-:W-:Y:S02]  /*8f80*/  @!UPT UIADD3 URZ, URZ, URZ, URZ ;  /* 0x0000003f3f3ff290 */ /* 0x000fe4000fffe03f */
[----:B------:R-:W-:Y:S01]  /*8f90*/  @P3 MOV R2, R84 ;  /* 0x0000005400023202 */ /* 0x000fe20000000f00 */
[----:B------:R-:W-:Y:S02]  /*8fa0*/  @P3 IMAD R7, R3, c[0x0][0x258], RZ ;  /* 0x0000960003073a24 */ /* 0x000fe400078e02ff */
[----:B------:R-:W-:Y:S04]  /*8fb0*/  @P3 IMAD.MOV.U32 R3, RZ, RZ, R95 ;  /* 0x000000ffff033224 */ /* 0x000fe800078e005f */
[C---:B------:R-:W-:Y:S04]  /*8fc0*/  @P3 IMAD.WIDE.U32 R2, R0.reuse, c[0x0][0x258], R2 ;  /* 0x0000960000023a25 */ /* 0x040fe800078e0002 */
[----:B------:R-:W-:Y:S01]  /*8fd0*/  @P3 IMAD R0, R0, c[0x0][0x25c], R7 ;  /* 0x0000970000003a24 */ /* 0x000fe200078e0207 */
[C---:B------:R-:W-:Y:S03]  /*8fe0*/  @P3 LEA R8, P4, R2.reuse, c[0x0][0x250], 0x1 ;  /* 0x0000940002083a11 */ /* 0x040fe600078808ff */
[----:B------:R-:W-:Y:S05]  /*8ff0*/  @P3 IMAD.IADD R0, R3, 0x1, R0 ;  /* 0x0000000103003824 */ /* 0x000fea00078e0200 */
[----:B------:R-:W-:Y:S01]  /*9000*/  @P3 LEA.HI.X R9, R2, c[0x0][0x254], R0, 0x1, P4 ;  /* 0x0000950002093a11 */ /* 0x000fe200020f0c00 */
[----:B------:R-:W-:Y:S02]  /*9010*/  @P0 IMAD R0, R12, c[0x0][0x258], RZ ;  /* 0x000096000c000a24 */ /* 0x000fe400078e02ff */
[----:B------:R-:W-:Y:S02]  /*9020*/  @P0 IMAD.MOV.U32 R12, RZ, RZ, R84 ;  /* 0x000000ffff0c0224 */ /* 0x000fe400078e0054 */
[----:B------:R-:W-:Y:S01]  /*9030*/  @!PT LDS RZ, [RZ] ;  /* 0x00000000fffff984 */ /* 0x000fe20000000800 */
[----:B------:R-:W-:Y:S01]  /*9040*/  @!PT LDS RZ, [RZ] ;  /* 0x00000000fffff984 */ /* 0x000fe20000000800 */
[----:B------:R-:W-:Y:S01]  /*9050*/  @!PT LDS RZ, [RZ] ;  /* 0x00000000fffff984 */ /* 0x000fe20000000800 */
[----:B------:R1:W-:Y:S01]  /*9060*/  @P3 LDGSTS.E.BYPASS.LTC128B.128 [R215+0x4080], [R8.64], !P1 ;  /* 0x0408000008d73fae */ /* 0x0003e2000c901d4c */
[----:B------:R-:W-:Y:S01]  /*9070*/  ISETP.NE.AND P1, PT, R14, RZ, PT ;  /* 0x000000ff0e00720c */ /* 0x000fe20003f25270 */
[C---:B------:R-:W-:Y:S04]  /*9080*/  @P0 IMAD.WIDE.U32 R12, R5.reuse, c[0x0][0x258], R12 ;  /* 0x00009600050c0a25 */ /* 0x040fe800078e000c */
[----:B------:R-:W-:Y:S01]  /*9090*/  @P0 IMAD R5, R5, c[0x0][0x25c], R0 ;  /* 0x0000970005050a24 */ /* 0x000fe200078e0200 */
[C---:B------:R-:W-:Y:S03]  /*90a0*/  @P0 LEA R2, P4, R12.reuse, c[0x0][0x250], 0x1 ;  /* 0x000094000c020a11 */ /* 0x040fe600078808ff */
[----:B------:R-:W-:Y:S05]  /*90b0*/  @P0 IMAD.IADD R5, R13, 0x1, R5 ;  /* 0x000000010d050824 */ /* 0x000fea00078e0205 */
[----:B------:R-:W-:Y:S02]  /*90c0*/  @P0 LEA.HI.X R3, R12, c[0x0][0x254], R5, 0x1, P4 ;  /* 0x000095000c030a11 */ /* 0x000fe400020f0c05 */
[C---:B------:R-:W-:Y:S11]  /*90d0*/  LOP3.LUT P4, RZ, R214.reuse, 0x4, RZ, 0xc0, !PT ;  /* 0x00000004d6ff7812 */ /* 0x040ff6000788c0ff */
[----:B------:R-:W-:Y:S02]  /*90e0*/  @!UPT UIADD3 URZ, URZ, URZ, URZ ;  /* 0x0000003f3f3ff290 */ /* 0x000fe4000fffe03f */
[----:B------:R1:W-:Y:S04]  /*90f0*/  @P3 LDGSTS.E.BYPASS.LTC128B.128 [R215+0x5880], [R8.64+0x80], !P4 ;  /* 0x0588008008d73fae */ /* 0x0003e8000e101d4c */
[----:B------:R1:W-:Y:S04]  /*9100*/  @P3 LDGSTS.E.BYPASS.LTC128B.128 [R215+0x7080], [R8.64+0x100], !P5 ;  /* 0x0708010008d73fae */ /* 0x0003e8000e901d4c */
[----:B------:R1:W-:Y:S01]  /*9110*/  @P3 LDGSTS.E.BYPASS.LTC128B.128 [R215+0x8880], [R8.64+0x180], !P6 ;  /* 0x0888018008d73fae */ /* 0x0003e2000f101d4c */
[----:B------:R-:W-:Y:S11]  /*9120*/  LOP3.LUT P3, RZ, R214, 0x8, RZ, 0xc0, !PT ;  /* 0x00000008d6ff7812 */ /* 0x000ff6000786c0ff */
[----:B------:R-:W-:Y:S02]  /*9130*/  @!UPT UIADD3 URZ, URZ, URZ, URZ ;  /* 0x0000003f3f3ff290 */ /* 0x000fe4000fffe03f */
[----:B------:R1:W-:Y:S04]  /*9140*/  @P0 LDGSTS.E.BYPASS.LTC128B.128 [R223+0x5080], [R2.64], !P3 ;  /* 0x0508000002df0fae */ /* 0x0003e8000d901d4c */
[----:B------:R1:W-:Y:S04]  /*9150*/  @P0 LDGSTS.E.BYPASS.LTC128B.128 [R223+0x6880], [R2.64+0x80], !P4 ;  /* 0x0688008002df0fae */ /* 0x0003e8000e101d4c */
[----:B------:R1:W-:Y:S04]  /*9160*/  @P0 LDGSTS.E.BYPASS.LTC128B.128 [R223+0x8080], [R2.64+0x100], !P5 ;  /* 0x0808010002df0fae */ /* 0x0003e8000e901d4c */
[----:B------:R1:W-:Y:S01]  /*9170*/  @P0 LDGSTS.E.BYPASS.LTC128B.128 [R223+0x9880], [R2.64+0x180], !P6 ;  /* 0x0988018002df0fae */ /* 0x0003e2000f101d4c */
[----:B------:R-:W-:Y:S03]  /*9180*/  ISETP.GT.AND P0, PT, R77, R232, PT ;  /* 0x000000e84d00720c */ /* 0x000fe60003f04270 */
[----:B------:R-:W0:Y:S01]  /*9190*/  LDGDEPBAR ;  /* 0x00000000000079af */ /* 0x000e220000000000 */
[----:B------:R-:W-:Y:S04]  /*91a0*/  DEPBAR.LE SB0, 0x0 ;  /* 0x000080000000791a */ /* 0x000fe80000000000 */
[----:B------:R-:W-:Y:S06]  /*91b0*/  BAR.SYNC.DEFER_BLOCKING 0x0 ;  /* 0x0000000000007b1d */ /* 0x000fec0000010000 */
[----:B------:R-:W-:-:S05]  /*91c0*/  @!P0 BRA `(.L_x_1877) ;  /* 0x0000018000008947 */ /* 0x000fca0003800000 */
[----:B-1----:R-:W-:Y:S02]  /*91d0*/  IMAD.MOV.U32 R8, RZ, RZ, R82 ;  /* 0x000000ffff087224 */ /* 0x002fe400078e0052 */
[----:B------:R-:W-:Y:S02]  /*91e0*/  IMAD.MOV.U32 R9, RZ, RZ, R94 ;  /* 0x000000ffff097224 */ /* 0x000fe400078e005e */
[----:B------:R-:W-:Y:S02]  /*91f0*/  IMAD R0, R24, c[0x0][0x208], RZ ;  /* 0x0000820018007a24 */ /* 0x000fe400078e02ff */
[C---:B------:R-:W-:Y:S04]  /*9200*/  IMAD.WIDE.U32 R8, R10.reuse, c[0x0][0x208], R8 ;  /* 0x000082000a087a25 */ /* 0x040fe800078e0008 */
        /* <DEDUP_REMOVED lines=20> */
.L_x_1877:
[----:B-1----:R-:W-:Y:S05]  /*9350*/  BSYNC B0 ;  /* 0x0000000000007941 */ /* 0x002fea0003800000 */
.L_x_1876:
        /* <DEDUP_REMOVED lines=30> */
.L_x_1879:
[----:B------:R-:W-:Y:S05]  /*9540*/  BSYNC B0 ;  /* 0x0000000000007941 */ /* 0x000fea0003800000 */
.L_x_1878:
[----:B------:R-:W-:Y:S01]  /*9550*/  ISETP.GT.AND P5, PT, R37, R111, PT ;  /* 0x0000006f2500720c */ /* 0x000fe20003fa4270 */
[----:B------:R-:W-:Y:S01]  /*9560*/  @!UPT UIADD3 URZ, URZ, URZ, URZ ;  /* 0x0000003f3f3ff290 */ /* 0x000fe2000fffe03f */
[----:B------:R-:W-:Y:S11]  /*9570*/  BSSY B0, `(.L_x_1880) ;  /* 0x0000029000007945 */ /* 0x000ff60003800000 */
[----:B------:R-:W-:-:S05]  /*9580*/  @!P5 BRA `(.L_x_1881) ;  /* 0x000002700000d947 */ /* 0x000fca0003800000 */
[----:B------:R-:W-:Y:S01]  /*9590*/  IADD3 R0, R37, -0x1, RZ ;  /* 0xffffffff25007810 */ /* 0x000fe20007ffe0ff */
[----:B-1----:R-:W-:Y:S01]  /*95a0*/  IMAD.MOV.U32 R2, RZ, RZ, R108 ;  /* 0x000000ffff027224 */ /* 0x002fe200078e006c */
[----:B------:R-:W-:Y:S01]  /*95b0*/  P2R R12, PR, RZ, 0x4 ;  /* 0x00000004ff0c7803 */ /* 0x000fe20000000000 */
[----:B------:R-:W-:Y:S01]  /*95c0*/  IMAD.MOV.U32 R3, RZ, RZ, R107 ;  /* 0x000000ffff037224 */ /* 0x000fe200078e006b */
[----:B------:R-:W-:Y:S01]  /*95d0*/  SHF.R.S32.HI R7, RZ, 0x1f, R0 ;  /* 0x0000001fff077819 */ /* 0x000fe20000011400 */
[----:B------:R-:W-:Y:S01]  /*95e0*/  IMAD R5, R136, R0, RZ ;  /* 0x0000000088057224 */ /* 0x000fe200078e02ff */
[----:B------:R-:W-:Y:S01]  /*95f0*/  LOP3.LUT P2, RZ, R214, 0x8, RZ, 0xc0, !PT ;  /* 0x00000008d6ff7812 */ /* 0x000fe2000784c0ff */
[-C--:B------:R-:W-:Y:S01]  /*9600*/  IMAD.WIDE.U32 R2, R0, R122.reuse, R2 ;  /* 0x0000007a00027225 */ /* 0x080fe200078e0002 */
[----:B------:R-:W-:Y:S02]  /*9610*/  P2R R10, PR, RZ, 0x2 ;  /* 0x00000002ff0a7803 */ /* 0x000fe40000000000 */
[----:B------:R-:W-:Y:S01]  /*9620*/  LOP3.LUT P1, RZ, R214, 0x4, RZ, 0xc0, !PT ;  /* 0x00000004d6ff7812 */ /* 0x000fe2000782c0ff */
[----:B------:R-:W-:Y:S01]  /*9630*/  IMAD R0, R7, R122, R5 ;  /* 0x0000007a07007224 */ /* 0x000fe200078e0205 */
[----:B------:R-:W-:Y:S03]  /*9640*/  IADD3 R5, -R232, 0x30, RZ ;  /* 0x00000030e8057810 */ /* 0x000fe60007ffe1ff */
[----:B------:R-:W-:Y:S01]  /*9650*/  IMAD.IADD R0, R3, 0x1, R0 ;  /* 0x0000000103007824 */ /* 0x000fe200078e0200 */
[C---:B------:R-:W-:Y:S11]  /*9660*/  ISETP.GE.AND P3, PT, R5.reuse, 0x1, PT ;  /* 0x000000010500780c */ /* 0x040ff60003f66270 */
[----:B------:R-:W-:Y:S02]  /*9670*/  @!UPT UIADD3 URZ, URZ, URZ, URZ ;  /* 0x0000003f3f3ff290 */ /* 0x000fe4000fffe03f */
[C---:B------:R-:W-:Y:S04]  /*9680*/  @P3 LEA R8, P0, R2.reuse, c[0x0][0x220], 0x1 ;  /* 0x0000880002083a11 */ /* 0x040fe800078008ff */
[----:B------:R-:W-:Y:S02]  /*9690*/  @P3 LEA.HI.X R9, R2, c[0x0][0x224], R0, 0x1, P0 ;  /* 0x0000890002093a11 */ /* 0x000fe400000f0c00 */
[----:B------:R-:W-:Y:S03]  /*96a0*/  ISETP.GE.AND P0, PT, R5, 0x21, PT ;  /* 0x000000210500780c */ /* 0x000fe60003f06270 */
[----:B------:R-:W-:Y:S01]  /*96b0*/  @!PT LDS RZ, [RZ] ;  /* 0x00000000fffff984 */ /* 0x000fe20000000800 */
[----:B------:R-:W-:Y:S01]  /*96c0*/  @!PT LDS RZ, [RZ] ;  /* 0x00000000fffff984 */ /* 0x000fe20000000800 */
[----:B------:R-:W-:Y:S01]  /*96d0*/  @!PT LDS RZ, [RZ] ;  /* 0x00000000fffff984 */ /* 0x000fe20000000800 */
[----:B------:R1:W-:Y:S01]  /*96e0*/  @P3 LDGSTS.E.BYPASS.LTC128B.128 [R215+0xa080], [R8.64], !P2 ;  /* 0x0a08000008d73fae */ /* 0x0003e2000d101d4c */
[----:B------:R-:W-:Y:S03]  /*96f0*/  ISETP.NE.AND P2, PT, R12, RZ, PT ;  /* 0x000000ff0c00720c */ /* 0x000fe60003f45270 */
[----:B------:R1:W-:Y:S06]  /*9700*/  @P3 LDGSTS.E.BYPASS.LTC128B.128 [R215+0xb880], [R8.64+0x80], !P1 ;  /* 0x0b88008008d73fae */ /* 0x0003ec000c901d4c */
[----:B------:R-:W-:Y:S05]  /*9710*/  @P0 IADD3 R3, P4, R153, R2, RZ ;  /* 0x0000000299030210 */ /* 0x000fea0007f9e0ff */
[----:B------:R-:W-:Y:S01]  /*9720*/  @P0 IMAD.X R0, R0, 0x1, R132, P4 ;  /* 0x0000000100000824 */ /* 0x000fe200020e0684 */
[C---:B------:R-:W-:Y:S04]  /*9730*/  @P0 LEA R2, P4, R3.reuse, c[0x0][0x220], 0x1 ;  /* 0x0000880003020a11 */ /* 0x040fe800078808ff */
[----:B------:R-:W-:Y:S02]  /*9740*/  @P0 LEA.HI.X R3, R3, c[0x0][0x224], R0, 0x1, P4 ;  /* 0x0000890003030a11 */ /* 0x000fe400020f0c00 */
[C---:B------:R-:W-:Y:S11]  /*9750*/  LOP3.LUT P4, RZ, R214.reuse, 0x2, RZ, 0xc0, !PT ;  /* 0x00000002d6ff7812 */ /* 0x040ff6000788c0ff */
[----:B------:R-:W-:Y:S02]  /*9760*/  @!UPT UIADD3 URZ, URZ, URZ, URZ ;  /* 0x0000003f3f3ff290 */ /* 0x000fe4000fffe03f */
[----:B------:R1:W-:Y:S04]  /*9770*/  @P3 LDGSTS.E.BYPASS.LTC128B.128 [R215+0xd080], [R8.64+0x100], !P4 ;  /* 0x0d08010008d73fae */ /* 0x0003e8000e101d4c */
[----:B------:R1:W-:Y:S01]  /*9780*/  @P3 LDGSTS.E.BYPASS.LTC128B.128 [R215+0xe880], [R8.64+0x180], !P6 ;  /* 0x0e88018008d73fae */ /* 0x0003e2000f101d4c */
[----:B------:R-:W-:Y:S11]  /*9790*/  LOP3.LUT P3, RZ, R214, 0x8, RZ, 0xc0, !PT ;  /* 0x00000008d6ff7812 */ /* 0x000ff6000786c0ff */
[----:B------:R-:W-:Y:S02]  /*97a0*/  @!UPT UIADD3 URZ, URZ, URZ, URZ ;  /* 0x0000003f3f3ff290 */ /* 0x000fe4000fffe03f */
[----:B------:R1:W-:Y:S04]  /*97b0*/  @P0 LDGSTS.E.BYPASS.LTC128B.128 [R223+0xb080], [R2.64], !P3 ;  /* 0x0b08000002df0fae */ /* 0x0003e8000d901d4c */
[----:B------:R1:W-:Y:S01]  /*97c0*/  @P0 LDGSTS.E.BYPASS.LTC128B.128 [R223+0xc880], [R2.64+0x80], !P1 ;  /* 0x0c88008002df0fae */ /* 0x0003e2000c901d4c */
[----:B------:R-:W-:Y:S03]  /*97d0*/  ISETP.NE.AND P1, PT, R10, RZ, PT ;  /* 0x000000ff0a00720c */ /* 0x000fe60003f25270 */
[----:B------:R1:W-:Y:S04]  /*97e0*/  @P0 LDGSTS.E.BYPASS.LTC128B.128 [R223+0xe080], [R2.64+0x100], !P4 ;  /* 0x0e08010002df0fae */ /* 0x0003e8000e101d4c */
[----:B------:R1:W-:Y:S04]  /*97f0*/  @P0 LDGSTS.E.BYPASS.LTC128B.128 [R223+0xf880], [R2.64+0x180], !P6 ;  /* 0x0f88018002df0fae */ /* 0x0003e8000f101d4c */
.L_x_1881:
[----:B------:R-:W-:Y:S05]  /*9800*/  BSYNC B0 ;  /* 0x0000000000007941 */ /* 0x000fea0003800000 */
.L_x_1880:
[----:B------:R-:W0:Y:S01]  /*9810*/  LDGDEPBAR ;  /* 0x00000000000079af */ /* 0x000e220000000000 */
[----:B------:R-:W-:Y:S01]  /*9820*/  IADD3 R37, R37, -0x1, RZ ;  /* 0xffffffff25257810 */ /* 0x000fe20007ffe0ff */
[----:B------:R-:W-:-:S05]  /*9830*/  @P5 BRA `(.L_x_1882) ;  /* 0xffffa34000005947 */ /* 0x000fca000383ffff */
[----:B------:R-:W2:Y:S04]  /*9840*/  LDL R5, [R1+0x64] ;  /* 0x0000640001057983 */ /* 0x000ea80000100800 */
[----:B------:R3:W5:Y:S01]  /*9850*/  LDL R21, [R1+0x58] ;  /* 0x0000580001157983 */ /* 0x0007620000100800 */
[----:B------:R-:W-:Y:S03]  /*9860*/  WARPSYNC 0xffffffff ;  /* 0xffffffff00007948 */ /* 0x000fe60003800000 */
[----:B------:R-:W-:Y:S01]  /*9870*/  BAR.SYNC.DEFER_BLOCKING 0x0 ;  /* 0x0000000000007b1d */ /* 0x000fe20000010000 */
[----:B--2---:R-:W-:-:S05]  /*9880*/  IADD3 R0, R5, 0x2f, RZ ;  /* 0x0000002f05007810 */ /* 0x004fca0007ffe0ff */
[----:B------:R-:W-:-:S05]  /*9890*/  IMAD.HI R0, R0, 0x2aaaaaab, RZ ;  /* 0x2aaaaaab00007827 */ /* 0x000fca00078e02ff */
[----:B-1----:R-:W-:-:S04]  /*98a0*/  SHF.R.U32.HI R2, RZ, 0x1f, R0 ;  /* 0x0000001fff027819 */ /* 0x002fc80000011600 */
[----:B------:R-:W-:Y:S02]  /*98b0*/  LEA.HI.SX32 R18, R0, R2, 0x1d ;  /* 0x0000000200127211 */ /* 0x000fe400078feaff */
.L_x_1841:
[----:B---3--:R-:W2:Y:S04]  /*98c0*/  LDL R26, [R1+0x74] ;  /* 0x00007400011a7983 */ /* 0x008ea80000100800 */
[----:B------:R-:W3:Y:S04]  /*98d0*/  LDL.LU R3, [R1+0xbc] ;  /* 0x0000bc0001037983 */ /* 0x000ee80000300800 */
[----:B------:R-:W3:Y:S01]  /*98e0*/  S2R R2, SR_TID.X ;  /* 0x0000000000027919 */ /* 0x000ee20000002100 */
[----:B------:R-:W-:-:S05]  /*98f0*/  IMAD.MOV.U32 R0, RZ, RZ, c[0x0][0x2c4] ;  /* 0x0000b100ff007624 */ /* 0x000fca00078e00ff */
[----:B------:R-:W-:Y:S01]  /*9900*/  ISETP.NE.AND P3, PT, R0, 0x1, PT ;  /* 0x000000010000780c */ /* 0x000fe20003f65270 */
[----:B------:R-:W-:-:S05]  /*9910*/  IMAD.MOV.U32 R4, RZ, RZ, c[0x0][0x32c] ;  /* 0x0000cb00ff047624 */ /* 0x000fca00078e00ff */
[----:B------:R-:W-:Y:S02]  /*9920*/  ISETP.GE.AND P1, PT, R4, 0x1, PT ;  /* 0x000000010400780c */ /* 0x000fe40003f26270 */
[----:B--2---:R-:W-:Y:S01]  /*9930*/  IADD3 R0, R26, 0x7f, RZ ;  /* 0x0000007f1a007810 */ /* 0x004fe20007ffe0ff */
[----:B---3--:R2:W-:Y:S04]  /*9940*/  STL.64 [R1], R2 ;  /* 0x0000000201007387 */ /* 0x0085e80000100a00 */
[----:B--2---:R-:W-:-:S05]  /*9950*/  @P3 IMAD.HI.U32 R2, R0, c[0x0][0x2c8], RZ ;  /* 0x0000b20000023a27 */ /* 0x004fca00078e00ff */
[----:B------:R-:W-:Y:S01]  /*9960*/  @P3 SHF.R.U32.HI R0, RZ, c[0x0][0x2cc], R2 ;  /* 0x0000b300ff003a19 */ /* 0x000fe20000011602 */
[----:B------:R-:W-:-:S03]  /*9970*/  IMAD.U32 R2, RZ, RZ, UR9 ;  /* 0x00000009ff027e24 */ /* 0x000fc6000f8e00ff */
[----:B------:R-:W-:Y:S02]  /*9980*/  IADD3 R0, R0, 0x1, R5 ;  /* 0x0000000100007810 */ /* 0x000fe40007ffe005 */
[----:B------:R-:W-:-:S03]  /*9990*/  IADD3 R24, P0, R2, 0x4, RZ ;  /* 0x0000000402187810 */ /* 0x000fc60007f1e0ff */
[----:B-----5:R-:W-:Y:S02]  /*99a0*/  IMAD.IADD R3, R0, 0x1, -R21 ;  /* 0x0000000100037824 */ /* 0x020fe400078e0a15 */
[----:B------:R-:W-:-:S03]  /*99b0*/  IMAD.X R25, RZ, RZ, UR8, P0 ;  /* 0x00000008ff197e24 */ /* 0x000fc600080e06ff */
        /* <DEDUP_REMOVED lines=12> */
.L_x_1885:
[----:B------:R-:W-:-:S13]  /*9a80*/  ISETP.NE.AND P0, PT, R4, 0x1, PT ;  /* 0x000000010400780c */ /* 0x000fda0003f05270 */
[----:B------:R-:W-:-:S05]  /*9a90*/  @P0 IMAD.HI.U32 R3, R0, c[0x0][0x330], RZ ;  /* 0x0000cc0000030a27 */ /* 0x000fca00078e00ff */
[----:B------:R-:W-:Y:S02]  /*9aa0*/  @P0 SHF.R.U32.HI R0, RZ, c[0x0][0x334], R3 ;  /* 0x0000cd00ff000a19 */ /* 0x000fe40000011603 */
.L_x_1886:
[----:B------:R-:W-:Y:S05]  /*9ab0*/  BSYNC B0 ;  /* 0x0000000000007941 */ /* 0x000fea0003800000 */
.L_x_1884:
[----:B------:R-:W-:-:S05]  /*9ac0*/  IMAD R0, R0, R4, c[0x0][0x32c] ;  /* 0x0000cb0000007624 */ /* 0x000fca00078e0204 */
[----:B------:R-:W-:-:S04]  /*9ad0*/  IMNMX R2, R2, R0, PT ;  /* 0x0000000002027217 */ /* 0x000fc80003800200 */
.L_x_1883:
[----:B------:R-:W-:Y:S01]  /*9ae0*/  IADD3 R3, R2, 0x2f, RZ ;  /* 0x0000002f02037810 */ /* 0x000fe20007ffe0ff */
[----:B------:R-:W-:-:S04]  /*9af0*/  @P3 IMAD.HI.U32 R2, R26, c[0x0][0x2c8], RZ ;  /* 0x0000b2001a023a27 */ /* 0x000fc800078e00ff */
[----:B------:R-:W-:-:S04]  /*9b00*/  IMAD.HI R3, R3, 0x2aaaaaab, RZ ;  /* 0x2aaaaaab03037827 */ /* 0x000fc800078e02ff */
[----:B------:R-:W-:Y:S01]  /*9b10*/  IMAD.MOV.U32 R0, RZ, RZ, R26 ;  /* 0x000000ffff007224 */ /* 0x000fe200078e001a */
[----:B------:R-:W-:Y:S02]  /*9b20*/  @P3 SHF.R.U32.HI R0, RZ, c[0x0][0x2cc], R2 ;  /* 0x0000b300ff003a19 */ /* 0x000fe40000011602 */
[----:B------:R-:W-:Y:S02]  /*9b30*/  SHF.R.U32.HI R8, RZ, 0x1f, R3 ;  /* 0x0000001fff087819 */ /* 0x000fe40000011603 */
        /* <DEDUP_REMOVED lines=14> */
.L_x_1889:
[----:B------:R-:W-:-:S13]  /*9c20*/  ISETP.NE.AND P0, PT, R4, 0x1, PT ;  /* 0x000000010400780c */ /* 0x000fda0003f05270 */
[----:B------:R-:W-:-:S05]  /*9c30*/  @P0 IMAD.HI.U32 R3, R0, c[0x0][0x330], RZ ;  /* 0x0000cc0000030a27 */ /* 0x000fca00078e00ff */
[----:B------:R-:W-:Y:S02]  /*9c40*/  @P0 SHF.R.U32.HI R0, RZ, c[0x0][0x334], R3 ;  /* 0x0000cd00ff000a19 */ /* 0x000fe40000011603 */
.L_x_1890:
[----:B------:R-:W-:Y:S05]  /*9c50*/  BSYNC B0 ;  /* 0x0000000000007941 */ /* 0x000fea0003800000 */
.L_x_1888:
[----:B------:R-:W-:-:S05]  /*9c60*/  IMAD R0, R0, c[0x0][0x32c], RZ ;  /* 0x0000cb0000007a24 */ /* 0x000fca00078e02ff */
[----:B------:R-:W-:-:S05]  /*9c70*/  IMNMX R2, R2, R0, !PT ;  /* 0x0000000002027217 */ /* 0x000fca0007800200 */
.L_x_1887:
[----:B------:R-:W-:Y:S01]  /*9c80*/  IMAD.HI R2, R2, 0x2aaaaaab, RZ ;  /* 0x2aaaaaab02027827 */ /* 0x000fe200078e02ff */
[----:B------:R-:W-:Y:S04]  /*9c90*/  BSSY B0, `(.L_x_1891) ;  /* 0x0000026000007945 */ /* 0x000fe80003800000 */
[----:B------:R-:W-:-:S04]  /*9ca0*/  SHF.R.U32.HI R7, RZ, 0x1f, R2 ;  /* 0x0000001fff077819 */ /* 0x000fc80000011602 */
[----:B------:R-:W-:Y:S01]  /*9cb0*/  LEA.HI.SX32 R7, R2, R7, 0x1d ;  /* 0x0000000702077211 */ /* 0x000fe200078feaff */
[----:B------:R-:W-:-:S03]  /*9cc0*/  IMAD.MOV.U32 R2, RZ, RZ, RZ ;  /* 0x000000ffff027224 */ /* 0x000fc600078e00ff */
[----:B------:R-:W-:-:S04]  /*9cd0*/  IMNMX R7, RZ, R7, !PT ;  /* 0x00000007ff077217 */ /* 0x000fc80007800200 */
[----:B------:R-:W-:-:S13]  /*9ce0*/  ISETP.GT.AND P0, PT, R8, R7, PT ;  /* 0x000000070800720c */ /* 0x000fda0003f04270 */
        /* <DEDUP_REMOVED lines=32> */
.L_x_1892:
[----:B------:R-:W-:Y:S05]  /*9ef0*/  BSYNC B0 ;  /* 0x0000000000007941 */ /* 0x000fea0003800000 */
.L_x_1891:
[----:B------:R-:W2:Y:S01]  /*9f00*/  LDL R3, [R1+0xa8] ;  /* 0x0000a80001037983 */ /* 0x000ea20000100800 */
[----:B------:R-:W-:Y:S01]  /*9f10*/  PRMT R0, RZ, 0x7610, R0 ;  /* 0x00007610ff007816 */ /* 0x000fe20000000000 */
[----:B------:R-:W-:Y:S01]  /*9f20*/  IMAD.MOV.U32 R17, RZ, RZ, RZ ;  /* 0x000000ffff117224 */ /* 0x000fe200078e00ff */
[----:B------:R-:W-:Y:S01]  /*9f30*/  MOV R19, RZ ;  /* 0x000000ff00137202 */ /* 0x000fe20000000f00 */
        /* <DEDUP_REMOVED lines=64> */
[----:B--2---:R-:W-:-:S04]  /*a340*/  IMAD R237, R3, R2, R7 ;  /* 0x0000000203ed7224 */ /* 0x004fc800078e0207 */
[----:B------:R-:W-:-:S05]  /*a350*/  IMAD.IADD R2, R237, 0x1, R2 ;  /* 0x00000001ed027824 */ /* 0x000fca00078e0202 */
[----:B------:R-:W-:-:S04]  /*a360*/  IMNMX R222, R8, R2, PT ;  /* 0x0000000208de7217 */ /* 0x000fc80003800200 */
[----:B------:R-:W-:-:S13]  /*a370*/  ISETP.GT.AND P0, PT, R222, R237, PT ;  /* 0x000000edde00720c */ /* 0x000fda0003f04270 */
[----:B------:R-:W-:Y:S05]  /*a380*/  @!P0 BRA `(.L_x_1893) ;  /* 0x0000ec5000008947 */ /* 0x000fea0003800000 */
[----:B------:R-:W2:Y:S01]  /*a390*/  LDL R0, [R1+0x4c] ;  /* 0x00004c0001007983 */ /* 0x000ea20000100800 */
[----:B------:R-:W-:Y:S01]  /*a3a0*/  ISETP.NE.U32.AND P0, PT, RZ, c[0x0][0x340], PT ;  /* 0x0000d000ff007a0c */ /* 0x000fe20003f05070 */
[----:B------:R-:W-:Y:S02]  /*a3b0*/  ULDC.64 UR4, c[0x0][0x18] ;  /* 0x0000060000047ab9 */ /* 0x000fe40000000a00 */
[----:B------:R-:W3:Y:S01]  /*a3c0*/  LDL R18, [R1+0x50] ;  /* 0x0000500001127983 */ /* 0x000ee20000100800 */
[----:B------:R-:W-:-:S13]  /*a3d0*/  ISETP.NE.AND.EX P0, PT, RZ, c[0x0][0x344], PT, P0 ;  /* 0x0000d100ff007a0c */ /* 0x000fda0003f05300 */
[----:B------:R-:W-:-:S04]  /*a3e0*/  @P0 IMAD.MOV.U32 R2, RZ, RZ, 0x4 ;  /* 0x00000004ff020424 */ /* 0x000fc800078e00ff */
[----:B------:R-:W-:-:S05]  /*a3f0*/  @P0 IMAD.WIDE R2, R243, R2, c[0x0][0x340] ;  /* 0x0000d000f3020625 */ /* 0x000fca00078e0202 */
[----:B------:R2:W4:Y:S04]  /*a400*/  @P0 LDG.E R16, [R2.64] ;  /* 0x0000000c02100981 */ /* 0x000528000c1e1900 */
[----:B------:R-:W5:Y:S01]  /*a410*/  S2R R4, SR_TID.X ;  /* 0x0000000000047919 */ /* 0x000f620000002100 */
[----:B------:R-:W-:Y:S02]  /*a420*/  ISETP.NE.U32.AND P1, PT, RZ, c[0x0][0x348], PT ;  /* 0x0000d200ff007a0c */ /* 0x000fe40003f25070 */
[----:B------:R-:W-:Y:S02]  /*a430*/  SHF.R.S32.HI R15, RZ, 0x1f, R243 ;  /* 0x0000001fff0f7819 */ /* 0x000fe400000114f3 */
[----:B-----5:R-:W-:-:S04]  /*a440*/  SHF.R.S32.HI R9, RZ, 0x1f, R4 ;  /* 0x0000001fff097819 */ /* 0x020fc80000011404 */
[----:B------:R-:W-:-:S04]  /*a450*/  LEA.HI R9, R9, R4, RZ, 0x3 ;  /* 0x0000000409097211 */ /* 0x000fc800078f18ff */
[----:B------:R-:W-:-:S05]  /*a460*/  LOP3.LUT R9, R9, 0xfffffff8, RZ, 0xc0, !PT ;  /* 0xfffffff809097812 */ /* 0x000fca00078ec0ff */
[----:B------:R-:W-:Y:S01]  /*a470*/  IMAD.IADD R9, R4, 0x1, -R9 ;  /* 0x0000000104097824 */ /* 0x000fe200078e0a09 */
[----:B------:R-:W-:Y:S02]  /*a480*/  ISETP.NE.AND.EX P1, PT, RZ, c[0x0][0x34c], PT, P1 ;  /* 0x0000d300ff007a0c */ /* 0x000fe40003f25310 */
[----:B------:R-:W-:Y:S02]  /*a490*/  ISETP.GE.AND P4, PT, R144, c[0x0][0x1d4], PT ;  /* 0x0000750090007a0c */ /* 0x000fe40003f86270 */
[----:B------:R-:W-:Y:S02]  /*a4a0*/  SEL R8, R15, RZ, !P1 ;  /* 0x000000ff0f087207 */ /* 0x000fe40004800000 */
[----:B------:R-:W-:Y:S02]  /*a4b0*/  SEL R7, R243, RZ, !P1 ;  /* 0x000000fff3077207 */ /* 0x000fe40004800000 */
[----:B------:R-:W-:Y:S01]  /*a4c0*/  ISETP.GE.AND P2, PT, R140, c[0x0][0x1d4], PT ;  /* 0x000075008c007a0c */ /* 0x000fe20003f46270 */
[----:B------:R-:W-:Y:S01]  /*a4d0*/  IMAD R8, R8, c[0x0][0x1c0], RZ ;  /* 0x0000700008087a24 */ /* 0x000fe200078e02ff */
[----:B------:R-:W-:-:S05]  /*a4e0*/  LOP3.LUT R214, R214, 0xfffffbff, RZ, 0xc0, !PT ;  /* 0xfffffbffd6d67812 */ /* 0x000fca00078ec0ff */
[----:B------:R-:W-:-:S04]  /*a4f0*/  @P4 LOP3.LUT R214, R214, 0x400, RZ, 0xfc, !PT ;  /* 0x00000400d6d64812 */ /* 0x000fc800078efcff */
[----:B------:R-:W-:-:S04]  /*a500*/  LOP3.LUT R214, R214, 0xfffff7ff, RZ, 0xc0, !PT ;  /* 0xfffff7ffd6d67812 */ /* 0x000fc800078ec0ff */
[----:B------:R-:W-:Y:S02]  /*a510*/  @P2 LOP3.LUT R214, R214, 0x800, RZ, 0xfc, !PT ;  /* 0x00000800d6d62812 */ /* 0x000fe400078efcff */
[----:B------:R-:W-:Y:S02]  /*a520*/  ISETP.GE.AND P1, PT, R236, c[0x0][0x1d4], PT ;  /* 0x00007500ec007a0c */ /* 0x000fe40003f26270 */
[----:B------:R-:W-:Y:S01]  /*a530*/  LOP3.LUT R214, R214, 0xfffffdff, RZ, 0xc0, !PT ;  /* 0xfffffdffd6d67812 */ /* 0x000fe200078ec0ff */
[----:B------:R-:W-:Y:S01]  /*a540*/  UIADD3 UR4, UP0, UR4, 0x10080, URZ ;  /* 0x0001008004047890 */ /* 0x000fe2000ff1e03f */
[----:B------:R-:W-:Y:S02]  /*a550*/  SEL R14, RZ, 0x1, P2 ;  /* 0x00000001ff0e7807 */ /* 0x000fe40001000000 */
[----:B------:R-:W-:Y:S01]  /*a560*/  ISETP.NE.U32.AND P2, PT, RZ, c[0x0][0x350], PT ;  /* 0x0000d400ff007a0c */ /* 0x000fe20003f45070 */
[----:B------:R-:W-:Y:S01]  /*a570*/  UIADD3.X UR5, URZ, UR5, URZ, UP0, !UPT ;  /* 0x000000053f057290 */ /* 0x000fe200087fe43f */
[C---:B------:R-:W-:Y:S01]  /*a580*/  IMAD.WIDE.U32 R12, R241.reuse, c[0x0][0x210], RZ ;  /* 0x00008400f10c7a25 */ /* 0x040fe200078e00ff */
[----:B------:R1:W-:Y:S03]  /*a590*/  STL [R1+0x10], R21 ;  /* 0x0000101501007387 */ /* 0x0003e60000100800 */
[----:B------:R-:W-:Y:S01]  /*a5a0*/  IMAD R13, R241, c[0x0][0x214], R13 ;  /* 0x00008500f10d7a24 */ /* 0x000fe200078e020d */
[----:B------:R-:W-:Y:S01]  /*a5b0*/  SHF.R.S32.HI R19, RZ, 0x1f, R232 ;  /* 0x0000001fff137819 */ /* 0x000fe200000114e8 */
[----:B------:R-:W-:Y:S01]  /*a5c0*/  IMAD.U32 R22, RZ, RZ, UR9 ;  /* 0x00000009ff167e24 */ /* 0x000fe2000f8e00ff */
[----:B------:R-:W-:-:S02]  /*a5d0*/  ISETP.GE.AND P5, PT, R140, c[0x0][0x198], PT ;  /* 0x000066008c007a0c */ /* 0x000fc40003fa6270 */
[----:B------:R-:W-:Y:S02]  /*a5e0*/  IADD3 R121, R222, -0x1, RZ ;  /* 0xffffffffde797810 */ /* 0x000fe40007ffe0ff */
[----:B--2---:R-:W-:-:S05]  /*a5f0*/  SHF.R.S32.HI R2, RZ, 0x1f, R0 ;  /* 0x0000001fff027819 */ /* 0x004fca0000011400 */
[----:B------:R-:W-:-:S04]  /*a600*/  IMAD R2, R2, c[0x0][0x178], RZ ;  /* 0x00005e0002027a24 */ /* 0x000fc800078e02ff */
[C---:B------:R-:W-:Y:S02]  /*a610*/  IMAD R4, R0.reuse, c[0x0][0x17c], R2 ;  /* 0x00005f0000047a24 */ /* 0x040fe400078e0202 */
[----:B------:R-:W-:-:S04]  /*a620*/  IMAD.WIDE.U32 R2, R0, c[0x0][0x178], RZ ;  /* 0x00005e0000027a25 */ /* 0x000fc800078e00ff */
[----:B------:R-:W-:Y:S02]  /*a630*/  IMAD R0, R9, 0x20, R232 ;  /* 0x0000002009007824 */ /* 0x000fe400078e02e8 */
[----:B------:R-:W-:Y:S02]  /*a640*/  IMAD.IADD R3, R3, 0x1, R4 ;  /* 0x0000000103037824 */ /* 0x000fe400078e0204 */
[----:B------:R-:W-:Y:S02]  /*a650*/  IMAD.IADD R4, R26, 0x1, R0 ;  /* 0x000000011a047824 */ /* 0x000fe400078e0200 */
[----:B------:R-:W-:-:S04]  /*a660*/  IMAD.WIDE.U32 R2, R241, c[0x0][0x1b8], R2 ;  /* 0x00006e00f1027a25 */ /* 0x000fc800078e0002 */
[----:B------:R-:W-:-:S04]  /*a670*/  @P3 IMAD.HI.U32 R9, R4, c[0x0][0x2c8], RZ ;  /* 0x0000b20004093a27 */ /* 0x000fc800078e00ff */
[----:B------:R-:W-:Y:S01]  /*a680*/  IMAD.MOV.U32 R0, RZ, RZ, R4 ;  /* 0x000000ffff007224 */ /* 0x000fe200078e0004 */
[----:B------:R-:W-:Y:S01]  /*a690*/  @P3 SHF.R.U32.HI R0, RZ, c[0x0][0x2cc], R9 ;  /* 0x0000b300ff003a19 */ /* 0x000fe20000011609 */
[----:B------:R-:W-:Y:S02]  /*a6a0*/  IMAD R3, R241, c[0x0][0x1bc], R3 ;  /* 0x00006f00f1037a24 */ /* 0x000fe400078e0203 */
[C---:B------:R-:W-:Y:S01]  /*a6b0*/  IMAD R9, R7.reuse, c[0x0][0x1c4], R8 ;  /* 0x0000710007097a24 */ /* 0x040fe200078e0208 */
[----:B------:R-:W-:Y:S01]  /*a6c0*/  SHF.R.S32.HI R8, RZ, 0x1f, R0 ;  /* 0x0000001fff087819 */ /* 0x000fe20000011400 */
[----:B------:R-:W-:Y:S01]  /*a6d0*/  IMAD.WIDE.U32 R2, R7, c[0x0][0x1c0], R2 ;  /* 0x0000700007027a25 */ /* 0x000fe200078e0002 */
[----:B------:R-:W-:-:S03]  /*a6e0*/  ISETP.GE.AND P3, PT, R235, c[0x0][0x1d4], PT ;  /* 0x00007500eb007a0c */ /* 0x000fc60003f66270 */
[----:B------:R-:W-:Y:S01]  /*a6f0*/  IMAD.MOV R7, RZ, RZ, -R0 ;  /* 0x000000ffff077224 */ /* 0x000fe200078e0a00 */
[----:B------:R-:W-:Y:S01]  /*a700*/  IADD3 R3, R3, R9, RZ ;  /* 0x0000000903037210 */ /* 0x000fe20007ffe0ff */
[----:B------:R-:W-:Y:S02]  /*a710*/  IMAD R8, R8, c[0x0][0x1b0], RZ ;  /* 0x00006c0008087a24 */ /* 0x000fe400078e02ff */
[----:B------:R-:W-:Y:S02]  /*a720*/  IMAD R4, R7, c[0x0][0x2c4], R4 ;  /* 0x0000b10007047a24 */ /* 0x000fe400078e0204 */
[C---:B------:R-:W-:Y:S02]  /*a730*/  IMAD R10, R0.reuse, c[0x0][0x1b4], R8 ;  /* 0x00006d00000a7a24 */ /* 0x040fe400078e0208 */
[----:B------:R-:W-:Y:S01]  /*a740*/  IMAD.WIDE.U32 R2, R0, c[0x0][0x1b0], R2 ;  /* 0x00006c0000027a25 */ /* 0x000fe200078e0002 */
[----:B------:R-:W-:Y:S02]  /*a750*/  SEL R0, RZ, 0xffffffff, P4 ;  /* 0xffffffffff007807 */ /* 0x000fe40002000000 */
[----:B------:R-:W-:Y:S01]  /*a760*/  SHF.R.S32.HI R7, RZ, 0x1f, R4 ;  /* 0x0000001fff077819 */ /* 0x000fe20000011404 */
[----:B------:R-:W-:Y:S01]  /*a770*/  IMAD.IADD R3, R3, 0x1, R10 ;  /* 0x0000000103037824 */ /* 0x000fe200078e020a */
[----:B------:R-:W-:Y:S01]  /*a780*/  @P3 LOP3.LUT R214, R214, 0x200, RZ, 0xfc, !PT ;  /* 0x00000200d6d63812 */ /* 0x000fe200078efcff */
[----:B------:R-:W-:-:S02]  /*a790*/  IMAD.SHL.U32 R17, R0, 0x2, RZ ;  /* 0x0000000200117824 */ /* 0x000fc400078e00ff */
[----:B------:R-:W-:Y:S01]  /*a7a0*/  IMAD R0, R7, c[0x0][0x1a8], RZ ;  /* 0x00006a0007007a24 */ /* 0x000fe200078e02ff */
[----:B------:R-:W-:Y:S01]  /*a7b0*/  LOP3.LUT R214, R214, 0xfffffeff, RZ, 0xc0, !PT ;  /* 0xfffffeffd6d67812 */ /* 0x000fe200078ec0ff */
[----:B------:R-:W-:-:S04]  /*a7c0*/  IMAD.WIDE.U32 R2, R4, c[0x0][0x1a8], R2 ;  /* 0x00006a0004027a25 */ /* 0x000fc800078e0002 */
[----:B------:R-:W-:Y:S01]  /*a7d0*/  IMAD R0, R4, c[0x0][0x1ac], R0 ;  /* 0x00006b0004007a24 */ /* 0x000fe200078e0200 */
[----:B------:R-:W-:Y:S02]  /*a7e0*/  @P1 LOP3.LUT R214, R214, 0x100, RZ, 0xfc, !PT ;  /* 0x00000100d6d61812 */ /* 0x000fe400078efcff */
[----:B------:R-:W-:Y:S01]  /*a7f0*/  SEL R4, RZ, 0x8, P1 ;  /* 0x00000008ff047807 */ /* 0x000fe20000800000 */
[----:B------:R-:W-:Y:S01]  /*a800*/  IMAD.IADD R0, R3, 0x1, R0 ;  /* 0x0000000103007824 */ /* 0x000fe200078e0200 */
[C---:B------:R-:W-:Y:S02]  /*a810*/  LEA R20, P1, R2.reuse, c[0x0][0x160], 0x1 ;  /* 0x0000580002147a11 */ /* 0x040fe400078208ff */
[----:B------:R-:W-:Y:S02]  /*a820*/  LOP3.LUT R14, R17, 0x2, R14, 0xe2, !PT ;  /* 0x00000002110e7812 */ /* 0x000fe400078ee20e */
[----:B------:R-:W-:Y:S01]  /*a830*/  LEA.HI.X R17, R2, c[0x0][0x164], R0, 0x1, P1 ;  /* 0x0000590002117a11 */ /* 0x000fe200008f0c00 */
[--C-:B----4-:R-:W-:Y:S01]  /*a840*/  @P0 IMAD.MOV.U32 R2, RZ, RZ, R16.reuse ;  /* 0x000000ffff020224 */ /* 0x110fe200078e0010 */
[----:B------:R-:W-:Y:S01]  /*a850*/  SEL R7, RZ, 0x4, P3 ;  /* 0x00000004ff077807 */ /* 0x000fe20001800000 */
[----:B------:R-:W-:Y:S01]  /*a860*/  @!P0 IMAD.MOV.U32 R2, RZ, RZ, R243 ;  /* 0x000000ffff028224 */ /* 0x000fe200078e00f3 */
[----:B------:R-:W-:Y:S01]  /*a870*/  @P0 SHF.R.S32.HI R3, RZ, 0x1f, R16 ;  /* 0x0000001fff030819 */ /* 0x000fe20000011410 */
[----:B------:R-:W-:Y:S01]  /*a880*/  IMAD.WIDE.U32 R8, R241, c[0x0][0x1e8], RZ ;  /* 0x00007a00f1087a25 */ /* 0x000fe200078e00ff */
[----:B------:R-:W-:-:S02]  /*a890*/  ISETP.NE.AND.EX P1, PT, RZ, c[0x0][0x354], PT, P2 ;  /* 0x0000d500ff007a0c */ /* 0x000fc40003f25320 */
[----:B------:R-:W-:Y:S01]  /*a8a0*/  @!P0 MOV R3, R15 ;  /* 0x0000000f00038202 */ /* 0x000fe20000000f00 */
[----:B------:R-:W-:Y:S01]  /*a8b0*/  IMAD.U32 R15, RZ, RZ, UR5 ;  /* 0x00000005ff0f7e24 */ /* 0x000fe2000f8e00ff */
[----:B------:R-:W-:Y:S01]  /*a8c0*/  LOP3.LUT R128, R4, R14, R7, 0xfe, !PT ;  /* 0x0000000e04807212 */ /* 0x000fe200078efe07 */
[----:B------:R-:W-:Y:S01]  /*a8d0*/  IMAD.U32 R14, RZ, RZ, UR4 ;  /* 0x00000004ff0e7e24 */ /* 0x000fe2000f8e00ff */
[----:B------:R-:W-:Y:S01]  /*a8e0*/  SEL R3, R3, RZ, !P1 ;  /* 0x000000ff03037207 */ /* 0x000fe20004800000 */
[----:B------:R-:W-:Y:S01]  /*a8f0*/  IMAD R9, R241, c[0x0][0x1ec], R9 ;  /* 0x00007b00f1097a24 */ /* 0x000fe200078e0209 */
[----:B------:R-:W-:Y:S02]  /*a900*/  SEL R2, R2, RZ, !P1 ;  /* 0x000000ff02027207 */ /* 0x000fe40004800000 */
[----:B------:R1:W-:Y:S01]  /*a910*/  STL.64 [R1+0x8], R14 ;  /* 0x0000080e01007387 */ /* 0x0003e20000100a00 */
[----:B------:R-:W-:Y:S01]  /*a920*/  IMAD R4, R3, c[0x0][0x1f0], RZ ;  /* 0x00007c0003047a24 */ /* 0x000fe200078e02ff */
[----:B---3--:R-:W-:Y:S01]  /*a930*/  IADD3 R0, P0, R232, R18, RZ ;  /* 0x00000012e8007210 */ /* 0x008fe20007f1e0ff */
[----:B------:R-:W-:-:S04]  /*a940*/  IMAD.WIDE.U32 R8, R2, c[0x0][0x1f0], R8 ;  /* 0x00007c0002087a25 */ /* 0x000fc800078e0008 */
[----:B------:R-:W-:Y:S02]  /*a950*/  IMAD R3, R3, c[0x0][0x218], RZ ;  /* 0x0000860003037a24 */ /* 0x000fe400078e02ff */
[----:B------:R-:W-:Y:S01]  /*a960*/  IMAD.WIDE.U32 R12, R2, c[0x0][0x218], R12 ;  /* 0x00008600020c7a25 */ /* 0x000fe200078e000c */
[----:B------:R-:W-:-:S03]  /*a970*/  IADD3 R8, P1, R140, R8, RZ ;  /* 0x000000088c087210 */ /* 0x000fc60007f3e0ff */
[----:B------:R-:W-:Y:S01]  /*a980*/  IMAD R7, R2, c[0x0][0x1f4], R4 ;  /* 0x00007d0002077a24 */ /* 0x000fe200078e0204 */
[----:B------:R-:W-:Y:S01]  /*a990*/  LEA.HI.X.SX32 R4, R18, R19, 0x1, P0 ;  /* 0x0000001312047211 */ /* 0x000fe200000f0eff */
[----:B------:R-:W-:Y:S01]  /*a9a0*/  IMAD R3, R2, c[0x0][0x21c], R3 ;  /* 0x0000870002037a24 */ /* 0x000fe200078e0203 */
[----:B------:R-:W-:Y:S01]  /*a9b0*/  IADD3 R2, P0, R140, R12, RZ ;  /* 0x0000000c8c027210 */ /* 0x000fe20007f1e0ff */
[----:B------:R-:W-:Y:S01]  /*a9c0*/  IMAD.U32 R18, RZ, RZ, UR9 ;  /* 0x00000009ff127e24 */ /* 0x000fe2000f8e00ff */
[C---:B------:R-:W-:Y:S01]  /*a9d0*/  IADD3.X R9, R141.reuse, R9, R7, P1, !PT ;  /* 0x000000098d097210 */ /* 0x040fe20000ffe407 */
[C---:B------:R-:W-:Y:S01]  /*a9e0*/  IMAD R7, R4.reuse, c[0x0][0x1e0], RZ ;  /* 0x0000780004077a24 */ /* 0x040fe200078e02ff */
[----:B------:R-:W-:Y:S01]  /*a9f0*/  IADD3.X R3, R141, R13, R3, P0, !PT ;  /* 0x0000000d8d037210 */ /* 0x000fe200007fe403 */
[----:B------:R-:W-:Y:S01]  /*aa00*/  IMAD R4, R4, c[0x0][0x208], RZ ;  /* 0x0000820004047a24 */ /* 0x000fe200078e02ff */
[----:B------:R-:W-:Y:S01]  /*aa10*/  IADD3 R22, P1, R22, 0x8, RZ ;  /* 0x0000000816167810 */ /* 0x000fe20007f3e0ff */
[----:B------:R-:W-:Y:S01]  /*aa20*/  IMAD R228, R0, c[0x0][0x1e4], R7 ;  /* 0x0000790000e47a24 */ /* 0x000fe200078e0207 */
[----:B------:R-:W-:Y:S01]  /*aa30*/  IADD3 R18, P0, R18, 0x10, RZ ;  /* 0x0000001012127810 */ /* 0x000fe20007f1e0ff */
[----:B------:R-:W-:-:S02]  /*aa40*/  IMAD R4, R0, c[0x0][0x20c], R4 ;  /* 0x0000830000047a24 */ /* 0x000fc400078e0204 */
[----:B------:R-:W-:-:S04]  /*aa50*/  IMAD.WIDE.U32 R224, R0, c[0x0][0x1e0], R8 ;  /* 0x0000780000e07a25 */ /* 0x000fc800078e0008 */
[----:B------:R-:W-:Y:S01]  /*aa60*/  IMAD.WIDE.U32 R226, R0, c[0x0][0x208], R2 ;  /* 0x0000820000e27a25 */ /* 0x000fe200078e0002 */
[----:B------:R-:W-:Y:S02]  /*aa70*/  ISETP.GE.AND P3, PT, R144, c[0x0][0x198], PT ;  /* 0x0000660090007a0c */ /* 0x000fe40003f66270 */
[----:B------:R-:W-:Y:S01]  /*aa80*/  IADD3.X R19, RZ, UR8, RZ, P0, !PT ;  /* 0x00000008ff137c10 */ /* 0x000fe200087fe4ff */
[----:B-1----:R-:W-:Y:S01]  /*aa90*/  IMAD.X R23, RZ, RZ, UR8, P1 ;  /* 0x00000008ff177e24 */ /* 0x002fe200088e06ff */
[----:B------:R-:W-:Y:S01]  /*aaa0*/  ISETP.GE.AND P2, PT, R235, c[0x0][0x198], PT ;  /* 0x00006600eb007a0c */ /* 0x000fe20003f46270 */
[----:B------:R-:W-:Y:S01]  /*aab0*/  IMAD.IADD R7, R232, 0x1, R26 ;  /* 0x00000001e8077824 */ /* 0x000fe200078e021a */
[----:B------:R-:W-:Y:S01]  /*aac0*/  ISETP.GE.AND P4, PT, R236, c[0x0][0x198], PT ;  /* 0x00006600ec007a0c */ /* 0x000fe20003f86270 */
[----:B------:R-:W-:Y:S02]  /*aad0*/  IMAD.IADD R228, R225, 0x1, R228 ;  /* 0x00000001e1e47824 */ /* 0x000fe400078e02e4 */
[----:B------:R-:W-:Y:S01]  /*aae0*/  IMAD.IADD R229, R227, 0x1, R4 ;  /* 0x00000001e3e57824 */ /* 0x000fe200078e0204 */
[----:B------:R-:W-:Y:S07]  /*aaf0*/  BRA.DIV ~URZ, `(.L_x_1894) ;  /* 0x00013e627f007947 */ /* 0x000fee000b800000 */
[----:B------:R1:W2:Y:S02]  /*ab00*/  SHFL.IDX PT, R4, R17, RZ, 0x181f ;  /* 0x00181fff11047589 */ /* 0x0002a400000e0000 */
.L_x_2024:
[----:B------:R-:W-:Y:S05]  /*ab10*/  BRA.DIV ~URZ, `(.L_x_1895) ;  /* 0x00013ec27f007947 */ /* 0x000fea000b800000 */
[----:B------:R3:W4:Y:S02]  /*ab20*/  SHFL.IDX PT, R0, R20, RZ, 0x181f ;  /* 0x00181fff14007589 */ /* 0x00072400000e0000 */
.L_x_2025:
[----:B------:R-:W-:Y:S01]  /*ab30*/  IMAD R16, R21, c[0x0][0x2c4], RZ ;  /* 0x0000b10015107a24 */ /* 0x000fe200078e02ff */
[----:B------:R-:W-:Y:S04]  /*ab40*/  BSSY B0, `(.L_x_1896) ;  /* 0x0000016000007945 */ /* 0x000fe80003800000 */
[----:B------:R-:W-:-:S13]  /*ab50*/  ISETP.GE.AND P0, PT, R7, R16, PT ;  /* 0x000000100700720c */ /* 0x000fda0003f06270 */
[----:B------:R-:W-:Y:S05]  /*ab60*/  @P0 BRA `(.L_x_1897) ;  /* 0x0000013000000947 */ /* 0x000fea0003800000 */
[----:B------:R-:W5:Y:S04]  /*ab70*/  LDL R3, [R1+0x70] ;  /* 0x0000700001037983 */ /* 0x000f680000100800 */
[----:B---3--:R-:W3:Y:S04]  /*ab80*/  LDL R8, [R1+0x78] ;  /* 0x0000780001087983 */ /* 0x008ee80000100800 */
[----:B----4-:R-:W4:Y:S04]  /*ab90*/  LDL R2, [R1+0x80] ;  /* 0x0000800001027983 */ /* 0x010f280000100800 */
[----:B--2---:R-:W2:Y:S01]  /*aba0*/  LDL R10, [R1+0x7c] ;  /* 0x00007c00010a7983 */ /* 0x004ea20000100800 */
[----:B------:R-:W-:-:S04]  /*abb0*/  LEA R14, P0, R140, R0, 0x1 ;  /* 0x000000008c0e7211 */ /* 0x000fc800078008ff */
[----:B------:R-:W-:-:S05]  /*abc0*/  LEA.HI.X R15, R140, R4, R141, 0x1, P0 ;  /* 0x000000048c0f7211 */ /* 0x000fca00000f0c8d */
[----:B------:R-:W-:Y:S01]  /*abd0*/  @!PT LDS RZ, [RZ] ;  /* 0x00000000fffff984 */ /* 0x000fe20000000800 */
[----:B------:R-:W-:Y:S01]  /*abe0*/  @!PT LDS RZ, [RZ] ;  /* 0x00000000fffff984 */ /* 0x000fe20000000800 */
[----:B------:R-:W-:Y:S01]  /*abf0*/  @!PT LDS RZ, [RZ] ;  /* 0x00000000fffff984 */ /* 0x000fe20000000800 */
[----:B------:R1:W-:Y:S01]  /*ac00*/  LDGSTS.E.BYPASS.LTC128B.128 [R215+0x10080], [R14.64], !P5 ;  /* 0x100800000ed77fae */ /* 0x0003e2000e901d4c */
[----:B-----5:R-:W-:-:S04]  /*ac10*/  LEA R12, P0, R3, R0, 0x1 ;  /* 0x00000000030c7211 */ /* 0x020fc800078008ff */
[----:B---3--:R-:W-:Y:S02]  /*ac20*/  LEA.HI.X R13, R3, R4, R8, 0x1, P0 ;  /* 0x00000004030d7211 */ /* 0x008fe400000f0c08 */
[----:B------:R-:W-:-:S03]  /*ac30*/  LEA R8, P0, R235, R0, 0x1 ;  /* 0x00000000eb087211 */ /* 0x000fc600078008ff */
[----:B------:R1:W-:Y:S01]  /*ac40*/  LDGSTS.E.BYPASS.LTC128B.128 [R215+0x14080], [R12.64], !P3 ;  /* 0x140800000cd77fae */ /* 0x0003e2000d901d4c */
[----:B----4-:R-:W-:Y:S02]  /*ac50*/  LEA.HI.X R9, R235, R4, R2, 0x1, P0 ;  /* 0x00000004eb097211 */ /* 0x010fe400000f0c02 */
[----:B------:R-:W-:-:S03]  /*ac60*/  LEA R2, P0, R236, R0, 0x1 ;  /* 0x00000000ec027211 */ /* 0x000fc600078008ff */
[----:B------:R1:W-:Y:S01]  /*ac70*/  LDGSTS.E.BYPASS.LTC128B.128 [R215+0x18080], [R8.64], !P2 ;  /* 0x1808000008d77fae */ /* 0x0003e2000d101d4c */
[----:B--2---:R-:W-:-:S05]  /*ac80*/  LEA.HI.X R3, R236, R4, R10, 0x1, P0 ;  /* 0x00000004ec037211 */ /* 0x004fca00000f0c0a */
[----:B------:R1:W-:Y:S04]  /*ac90*/  LDGSTS.E.BYPASS.LTC128B.128 [R215+0x1c080], [R2.64], !P4 ;  /* 0x1c08000002d77fae */ /* 0x0003e8000e101d4c */
.L_x_1897:
[----:B------:R-:W-:Y:S05]  /*aca0*/  BSYNC B0 ;  /* 0x0000000000007941 */ /* 0x000fea0003800000 */
.L_x_1896:
[----:B------:R-:W-:Y:S05]  /*acb0*/  BRA.DIV ~URZ, `(.L_x_1898) ;  /* 0x00013da27f007947 */ /* 0x000fea000b800000 */
[----:B--2---:R2:W1:Y:S04]  /*acc0*/  SHFL.IDX PT, R4, R17, 0x1, 0x181f ;  /* 0x00381f0011047f89 */ /* 0x00446800000e0000 */
[----:B----4-:R2:W4:Y:S02]  /*acd0*/  SHFL.IDX PT, R0, R20, 0x1, 0x181f ;  /* 0x00381f0014007f89 */ /* 0x01052400000e0000 */
.L_x_2026:
[----:B-1----:R-:W-:Y:S01]  /*ace0*/  IADD3 R2, R7, 0x20, RZ ;  /* 0x0000002007027810 */ /* 0x002fe20007ffe0ff */
[----:B------:R-:W-:Y:S03]  /*acf0*/  BSSY B0, `(.L_x_1899) ;  /* 0x0000016000007945 */ /* 0x000fe60003800000 */
[----:B------:R-:W-:-:S13]  /*ad00*/  ISETP.GE.AND P0, PT, R2, R16, PT ;  /* 0x000000100200720c */ /* 0x000fda0003f06270 */
[----:B------:R-:W-:Y:S05]  /*ad10*/  @P0 BRA `(.L_x_1900) ;  /* 0x0000013000000947 */ /* 0x000fea0003800000 */
[----:B------:R-:W5:Y:S04]  /*ad20*/  LDL R8, [R1+0x70] ;  /* 0x0000700001087983 */ /* 0x000f680000100800 */
[----:B--2---:R-:W2:Y:S04]  /*ad30*/  LDL R9, [R1+0x78] ;  /* 0x0000780001097983 */ /* 0x004ea80000100800 */
[----:B---3--:R-:W3:Y:S04]  /*ad40*/  LDL R3, [R1+0x80] ;  /* 0x0000800001037983 */ /* 0x008ee80000100800 */
[----:B----4-:R-:W4:Y:S01]  /*ad50*/  LDL R10, [R1+0x7c] ;  /* 0x00007c00010a7983 */ /* 0x010f220000100800 */
[----:B------:R-:W-:-:S04]  /*ad60*/  LEA R14, P0, R140, R0, 0x1 ;  /* 0x000000008c0e7211 */ /* 0x000fc800078008ff */
[----:B------:R-:W-:-:S05]  /*ad70*/  LEA.HI.X R15, R140, R4, R141, 0x1, P0 ;  /* 0x000000048c0f7211 */ /* 0x000fca00000f0c8d */
[----:B------:R-:W-:Y:S01]  /*ad80*/  @!PT LDS RZ, [RZ] ;  /* 0x00000000fffff984 */ /* 0x000fe20000000800 */
[----:B------:R-:W-:Y:S01]  /*ad90*/  @!PT LDS RZ, [RZ] ;  /* 0x00000000fffff984 */ /* 0x000fe20000000800 */
[----:B------:R-:W-:Y:S01]  /*ada0*/  @!PT LDS RZ, [RZ] ;  /* 0x00000000fffff984 */ /* 0x000fe20000000800 */
[----:B------:R1:W-:Y:S01]  /*adb0*/  LDGSTS.E.BYPASS.LTC128B.128 [R223+0x11080], [R14.64], !P5 ;  /* 0x110800000edf7fae */ /* 0x0003e2000e901d4c */
[----:B-----5:R-:W-:-:S04]  /*adc0*/  LEA R12, P0, R8, R0, 0x1 ;  /* 0x00000000080c7211 */ /* 0x020fc800078008ff */
[----:B--2---:R-:W-:Y:S02]  /*add0*/  LEA.HI.X R13, R8, R4, R9, 0x1, P0 ;  /* 0x00000004080d7211 */ /* 0x004fe400000f0c09 */
[----:B------:R-:W-:-:S03]  /*ade0*/  LEA R8, P0, R235, R0, 0x1 ;  /* 0x00000000eb087211 */ /* 0x000fc600078008ff */
[----:B------:R1:W-:Y:S01]  /*adf0*/  LDGSTS.E.BYPASS.LTC128B.128 [R223+0x15080], [R12.64], !P3 ;  /* 0x150800000cdf7fae */ /* 0x0003e2000d901d4c */
[----:B---3--:R-:W-:Y:S02]  /*ae00*/  LEA.HI.X R9, R235, R4, R3, 0x1, P0 ;  /* 0x00000004eb097211 */ /* 0x008fe400000f0c03 */
[----:B------:R-:W-:-:S03]  /*ae10*/  LEA R2, P0, R236, R0, 0x1 ;  /* 0x00000000ec027211 */ /* 0x000fc600078008ff */
[----:B------:R1:W-:Y:S01]  /*ae20*/  LDGSTS.E.BYPASS.LTC128B.128 [R223+0x19080], [R8.64], !P2 ;  /* 0x1908000008df7fae */ /* 0x0003e2000d101d4c */
[----:B----4-:R-:W-:-:S05]  /*ae30*/  LEA.HI.X R3, R236, R4, R10, 0x1, P0 ;  /* 0x00000004ec037211 */ /* 0x010fca00000f0c0a */
[----:B------:R1:W-:Y:S04]  /*ae40*/  LDGSTS.E.BYPASS.LTC128B.128 [R223+0x1d080], [R2.64], !P4 ;  /* 0x1d08000002df7fae */ /* 0x0003e8000e101d4c */
.L_x_1900:
[----:B------:R-:W-:Y:S05]  /*ae50*/  BSYNC B0 ;  /* 0x0000000000007941 */ /* 0x000fea0003800000 */
.L_x_1899:
[----:B------:R-:W-:Y:S05]  /*ae60*/  BRA.DIV ~URZ, `(.L_x_1901) ;  /* 0x00013ce27f007947 */ /* 0x000fea000b800000 */
[----:B------:R1:W2:Y:S02]  /*ae70*/  SHFL.IDX PT, R4, R17, 0x2, 0x181f ;  /* 0x00581f0011047f89 */ /* 0x0002a400000e0000 */
.L_x_2027:
[----:B------:R-:W-:Y:S05]  /*ae80*/  BRA.DIV ~URZ, `(.L_x_1902) ;  /* 0x00013d427f007947 */ /* 0x000fea000b800000 */
[----:B----4-:R4:W1:Y:S02]  /*ae90*/  SHFL.IDX PT, R0, R20, 0x2, 0x181f ;  /* 0x00581f0014007f89 */ /* 0x01086400000e0000 */
.L_x_2028:
[----:B-1----:R-:W-:Y:S01]  /*aea0*/  IADD3 R2, R7, 0x40, RZ ;  /* 0x0000004007027810 */ /* 0x002fe20007ffe0ff */
[----:B------:R-:W-:Y:S03]  /*aeb0*/  BSSY B0, `(.L_x_1903) ;  /* 0x0000016000007945 */ /* 0x000fe60003800000 */
        /* <DEDUP_REMOVED lines=21> */
.L_x_1904:
[----:B------:R-:W-:Y:S05]  /*b010*/  BSYNC B0 ;  /* 0x0000000000007941 */ /* 0x000fea0003800000 */
.L_x_1903:
[----:B------:R-:W-:Y:S05]  /*b020*/  BRA.DIV ~URZ, `(.L_x_1905) ;  /* 0x00013c227f007947 */ /* 0x000fea000b800000 */
[----:B--2---:R2:W1:Y:S04]  /*b030*/  SHFL.IDX PT, R4, R17, 0x3, 0x181f ;  /* 0x00781f0011047f89 */ /* 0x00446800000e0000 */
[----:B------:R2:W3:Y:S02]  /*b040*/  SHFL.IDX PT, R0, R20, 0x3, 0x181f ;  /* 0x00781f0014007f89 */ /* 0x0004e400000e0000 */
.L_x_2029:
[----:B------:R-:W-:Y:S01]  /*b050*/  IADD3 R7, R7, 0x60, RZ ;  /* 0x0000006007077810 */ /* 0x000fe20007ffe0ff */
[----:B-1----:R-:W5:Y:S04]  /*b060*/  LDL R2, [R1+0x70] ;  /* 0x0000700001027983 */ /* 0x002f680000100800 */
[----:B--2---:R-:W2:Y:S01]  /*b070*/  LDL R3, [R1+0x78] ;  /* 0x0000780001037983 */ /* 0x004ea20000100800 */
[----:B------:R-:W-:-:S03]  /*b080*/  ISETP.GE.AND P0, PT, R7, R16, PT ;  /* 0x000000100700720c */ /* 0x000fc60003f06270 */
[----:B----4-:R-:W4:Y:S04]  /*b090*/  LDL R14, [R1+0x80] ;  /* 0x00008000010e7983 */ /* 0x010f280000100800 */
[----:B---3--:R-:W3:Y:S01]  /*b0a0*/  LDL R10, [R1+0x7c] ;  /* 0x00007c00010a7983 */ /* 0x008ee20000100800 */
[----:B------:R-:W-:Y:S01]  /*b0b0*/  IMAD.MOV.U32 R104, RZ, RZ, 0x30 ;  /* 0x00000030ff687424 */ /* 0x000fe200078e00ff */
[----:B------:R-:W-:Y:S01]  /*b0c0*/  SHF.R.S32.HI R130, RZ, 0x1f, R121 ;  /* 0x0000001fff827819 */ /* 0x000fe20000011479 */
[----:B------:R-:W-:Y:S01]  /*b0d0*/  ULDC.64 UR4, c[0x0][0x40] ;  /* 0x0000100000047ab9 */ /* 0x000fe20000000a00 */
[----:B------:R-:W3:Y:S02]  /*b0e0*/  LDL R7, [R1+0x64] ;  /* 0x0000640001077983 */ /* 0x000ee40000100800 */
[----:B------:R-:W-:Y:S01]  /*b0f0*/  @!P0 LEA R12, P1, R140, R0, 0x1 ;  /* 0x000000008c0c8211 */ /* 0x000fe200078208ff */
[----:B------:R-:W-:-:S03]  /*b100*/  IMAD R104, R222, -0x30, R104 ;  /* 0xffffffd0de687824 */ /* 0x000fc600078e0268 */
[----:B------:R-:W-:Y:S01]  /*b110*/  @!P0 LEA.HI.X R13, R140, R4, R141, 0x1, P1 ;  /* 0x000000048c0d8211 */ /* 0x000fe200008f0c8d */
[----:B------:R-:W-:-:S04]  /*b120*/  UIADD3 UR4, UP0, UR4, 0x160, URZ ;  /* 0x0000016004047890 */ /* 0x000fc8000ff1e03f */
[----:B------:R-:W-:Y:S01]  /*b130*/  @!PT LDS RZ, [RZ] ;  /* 0x00000000fffff984 */ /* 0x000fe20000000800 */
[----:B------:R-:W-:Y:S01]  /*b140*/  @!PT LDS RZ, [RZ] ;  /* 0x00000000fffff984 */ /* 0x000fe20000000800 */
[----:B------:R-:W-:Y:S01]  /*b150*/  @!PT LDS RZ, [RZ] ;  /* 0x00000000fffff984 */ /* 0x000fe20000000800 */
[----:B------:R1:W-:Y:S01]  /*b160*/  @!P0 LDGSTS.E.BYPASS.LTC128B.128 [R223+0x13080], [R12.64], !P5 ;  /* 0x130800000cdf8fae */ /* 0x0003e2000e901d4c */
[----:B------:R-:W-:-:S06]  /*b170*/  UIADD3.X UR5, URZ, UR5, URZ, UP0, !UPT ;  /* 0x000000053f057290 */ /* 0x000fcc00087fe43f */
[----:B------:R-:W-:Y:S01]  /*b180*/  IMAD.U32 R15, RZ, RZ, UR5 ;  /* 0x00000005ff0f7e24 */ /* 0x000fe2000f8e00ff */
[C---:B------:R-:W-:Y:S02]  /*b190*/  LOP3.LUT P5, RZ, R214.reuse, 0x200, RZ, 0xc0, !PT ;  /* 0x00000200d6ff7812 */ /* 0x040fe400078ac0ff */
[----:B------:R-:W-:Y:S01]  /*b1a0*/  LOP3.LUT P6, RZ, R214, 0x100, RZ, 0xc0, !PT ;  /* 0x00000100d6ff7812 */ /* 0x000fe200078cc0ff */
[----:B------:R1:W-:Y:S04]  /*b1b0*/  STL.64 [R1+0x28], R18 ;  /* 0x0000281201007387 */ /* 0x0003e80000100a00 */
[----:B------:R1:W-:Y:S04]  /*b1c0*/  STL.64 [R1+0x30], R174 ;  /* 0x000030ae01007387 */ /* 0x0003e80000100a00 */
[----:B------:R1:W-:Y:S04]  /*b1d0*/  STL.64 [R1+0x38], R24 ;  /* 0x0000381801007387 */ /* 0x0003e80000100a00 */
[----:B------:R1:W-:Y:S01]  /*b1e0*/  STL.64 [R1+0x40], R22 ;  /* 0x0000401601007387 */ /* 0x0003e20000100a00 */
[----:B------:R-:W-:-:S02]  /*b1f0*/  IADD3 R202, R145, 0x20, RZ ;  /* 0x0000002091ca7810 */ /* 0x000fc40007ffe0ff */
[----:B------:R-:W-:Y:S02]  /*b200*/  MOV R131, 0xb670 ;  /* 0x0000b67000837802 */ /* 0x000fe40000000f00 */
[----:B-----5:R-:W-:-:S04]  /*b210*/  @!P0 LEA R8, P1, R2, R0, 0x1 ;  /* 0x0000000002088211 */ /* 0x020fc800078208ff */
[----:B--2---:R-:W-:Y:S02]  /*b220*/  @!P0 LEA.HI.X R9, R2, R4, R3, 0x1, P1 ;  /* 0x0000000402098211 */ /* 0x004fe400008f0c03 */
[----:B------:R-:W-:-:S03]  /*b230*/  @!P0 LEA R2, P1, R235, R0, 0x1 ;  /* 0x00000000eb028211 */ /* 0x000fc600078208ff */
[----:B------:R2:W-:Y:S01]  /*b240*/  @!P0 LDGSTS.E.BYPASS.LTC128B.128 [R223+0x17080], [R8.64], !P3 ;  /* 0x1708000008df8fae */ /* 0x0005e2000d901d4c */
[----:B----4-:R-:W-:Y:S01]  /*b250*/  @!P0 LEA.HI.X R3, R235, R4, R14, 0x1, P1 ;  /* 0x00000004eb038211 */ /* 0x010fe200008f0c0e */
[----:B---3--:R-:W-:Y:S01]  /*b260*/  IMAD.IADD R7, R104, 0x1, R7 ;  /* 0x0000000168077824 */ /* 0x008fe200078e0207 */
[----:B-1----:R-:W-:-:S03]  /*b270*/  @!P0 LEA R12, P1, R236, R0, 0x1 ;  /* 0x00000000ec0c8211 */ /* 0x002fc600078208ff */
[----:B------:R1:W-:Y:S01]  /*b280*/  @!P0 LDGSTS.E.BYPASS.LTC128B.128 [R223+0x1b080], [R2.64], !P2 ;  /* 0x1b08000002df8fae */ /* 0x0003e2000d101d4c */
[----:B------:R-:W-:Y:S02]  /*b290*/  IMNMX R7, R7, 0x30, PT ;  /* 0x0000003007077817 */ /* 0x000fe40003800200 */
[----:B------:R-:W-:-:S03]  /*b2a0*/  @!P0 LEA.HI.X R13, R236, R4, R10, 0x1, P1 ;  /* 0x00000004ec0d8211 */ /* 0x000fc600008f0c0a */
[----:B------:R-:W-:Y:S01]  /*b2b0*/  IMAD.IADD R7, R7, 0x1, -R232 ;  /* 0x0000000107077824 */ /* 0x000fe200078e0ae8 */
[----:B------:R-:W3:Y:S04]  /*b2c0*/  S2R R10, SR_TID.X ;  /* 0x00000000000a7919 */ /* 0x000ee80000002100 */
[----:B------:R-:W-:Y:S01]  /*b2d0*/  ISETP.GE.AND P1, PT, R7, 0x1, PT ;  /* 0x000000010700780c */ /* 0x000fe20003f26270 */
[----:B------:R4:W-:Y:S01]  /*b2e0*/  @!P0 LDGSTS.E.BYPASS.LTC128B.128 [R223+0x1f080], [R12.64], !P4 ;  /* 0x1f0800000cdf8fae */ /* 0x0009e2000e101d4c */
[----:B--2---:R-:W-:-:S03]  /*b2f0*/  IMAD.WIDE.U32 R8, R121, c[0x0][0x1e0], RZ ;  /* 0x0000780079087a25 */ /* 0x004fc600078e00ff */
[----:B------:R-:W0:Y:S01]  /*b300*/  LDGDEPBAR ;  /* 0x00000000000079af */ /* 0x000e220000000000 */
[----:B-1----:R-:W-:-:S04]  /*b310*/  IMAD R2, R130, c[0x0][0x1e0], RZ ;  /* 0x0000780082027a24 */ /* 0x002fc800078e02ff */
[----:B------:R-:W-:Y:S01]  /*b320*/  IMAD R0, R121, c[0x0][0x1e4], R2 ;  /* 0x0000790079007a24 */ /* 0x000fe200078e0202 */
[----:B------:R-:W-:Y:S01]  /*b330*/  ISETP.GE.AND P0, PT, R7, 0x21, PT ;  /* 0x000000210700780c */ /* 0x000fe20003f06270 */
[----:B------:R-:W-:Y:S02]  /*b340*/  IMAD.MOV.U32 R2, RZ, RZ, R224 ;  /* 0x000000ffff027224 */ /* 0x000fe400078e00e0 */
[----:B------:R-:W-:Y:S02]  /*b350*/  IMAD.MOV.U32 R3, RZ, RZ, R228 ;  /* 0x000000ffff037224 */ /* 0x000fe400078e00e4 */
[----:B------:R-:W-:Y:S02]  /*b360*/  IMAD.IADD R0, R9, 0x1, R0 ;  /* 0x0000000109007824 */ /* 0x000fe400078e0200 */
[----:B------:R-:W-:Y:S01]  /*b370*/  IMAD.U32 R14, RZ, RZ, UR4 ;  /* 0x00000004ff0e7e24 */ /* 0x000fe2000f8e00ff */
[----:B------:R-:W-:Y:S01]  /*b380*/  WARPSYNC 0xffffffff ;  /* 0xffffffff00007948 */ /* 0x000fe20003800000 */
[----:B------:R-:W-:-:S04]  /*b390*/  IMAD.WIDE.U32 R2, R8, 0x30, R2 ;  /* 0x0000003008027825 */ /* 0x000fc800078e0002 */
[----:B------:R-:W-:Y:S02]  /*b3a0*/  IMAD R0, R0, 0x30, RZ ;  /* 0x0000003000007824 */ /* 0x000fe400078e02ff */
[----:B------:R-:W-:Y:S01]  /*b3b0*/  IMAD.MOV.U32 R4, RZ, RZ, 0x20 ;  /* 0x00000020ff047424 */ /* 0x000fe200078e00ff */
[----:B------:R-:W-:Y:S01]  /*b3c0*/  @P1 LEA R8, P2, R2, c[0x0][0x1c8], 0x1 ;  /* 0x0000720002081a11 */ /* 0x000fe200078408ff */
[----:B------:R-:W-:Y:S02]  /*b3d0*/  IMAD.IADD R0, R3, 0x1, R0 ;  /* 0x0000000103007824 */ /* 0x000fe400078e0200 */
[----:B------:R-:W-:Y:S01]  /*b3e0*/  IMAD.WIDE.U32 R16, R4, c[0x0][0x1e0], RZ ;  /* 0x0000780004107a25 */ /* 0x000fe200078e00ff */
[----:B------:R-:W-:Y:S02]  /*b3f0*/  LOP3.LUT P4, RZ, R214, 0x800, RZ, 0xc0, !PT ;  /* 0x00000800d6ff7812 */ /* 0x000fe4000788c0ff */
[----:B------:R-:W-:Y:S01]  /*b400*/  @P1 LEA.HI.X R9, R2, c[0x0][0x1cc], R0, 0x1, P2 ;  /* 0x0000730002091a11 */ /* 0x000fe200010f0c00 */
[----:B------:R-:W-:Y:S01]  /*b410*/  BAR.SYNC.DEFER_BLOCKING 0x0 ;  /* 0x0000000000007b1d */ /* 0x000fe20000010000 */
[----:B------:R-:W-:-:S02]  /*b420*/  LOP3.LUT P3, RZ, R214, 0x400, RZ, 0xc0, !PT ;  /* 0x00000400d6ff7812 */ /* 0x000fc4000786c0ff */
[----:B------:R-:W-:Y:S01]  /*b430*/  @P0 IADD3 R3, P2, R2, R16, RZ ;  /* 0x0000001002030210 */ /* 0x000fe20007f5e0ff */
[----:B------:R-:W-:Y:S01]  /*b440*/  IMAD R2, R4, c[0x0][0x1e4], RZ ;  /* 0x0000790004027a24 */ /* 0x000fe200078e02ff */
[----:B---3--:R-:W-:-:S04]  /*b450*/  SHF.R.S32.HI R18, RZ, 0x1f, R10 ;  /* 0x0000001fff127819 */ /* 0x008fc8000001140a */
[----:B------:R-:W-:Y:S02]  /*b460*/  @P0 IADD3.X R0, R0, R17, R2, P2, !PT ;  /* 0x0000001100000210 */ /* 0x000fe400017fe402 */
[C---:B------:R-:W-:Y:S02]  /*b470*/  @P0 LEA R2, P2, R3.reuse, c[0x0][0x1c8], 0x1 ;  /* 0x0000720003020a11 */ /* 0x040fe400078408ff */
[----:B------:R-:W-:Y:S02]  /*b480*/  LEA.HI R18, R18, R10, RZ, 0x3 ;  /* 0x0000000a12127211 */ /* 0x000fe400078f18ff */
[----:B------:R-:W-:Y:S02]  /*b490*/  @P0 LEA.HI.X R3, R3, c[0x0][0x1cc], R0, 0x1, P2 ;  /* 0x0000730003030a11 */ /* 0x000fe400010f0c00 */
[----:B------:R-:W-:Y:S01]  /*b4a0*/  LOP3.LUT R18, R18, 0xfffffff8, RZ, 0xc0, !PT ;  /* 0xfffffff812127812 */ /* 0x000fe200078ec0ff */
[----:B----4-:R-:W-:Y:S02]  /*b4b0*/  IMAD.U32 R12, RZ, RZ, UR9 ;  /* 0x00000009ff0c7e24 */ /* 0x010fe4000f8e00ff */
[----:B------:R-:W-:Y:S01]  /*b4c0*/  IMAD.U32 R13, RZ, RZ, UR8 ;  /* 0x00000008ff0d7e24 */ /* 0x000fe2000f8e00ff */
[----:B------:R-:W-:Y:S01]  /*b4d0*/  @!PT LDS RZ, [RZ] ;  /* 0x00000000fffff984 */ /* 0x000fe20000000800 */
[----:B------:R-:W-:Y:S01]  /*b4e0*/  @!PT LDS RZ, [RZ] ;  /* 0x00000000fffff984 */ /* 0x000fe20000000800 */
[----:B------:R-:W-:Y:S01]  /*b4f0*/  @!PT LDS RZ, [RZ] ;  /* 0x00000000fffff984 */ /* 0x000fe20000000800 */
[----:B------:R1:W-:Y:S04]  /*b500*/  @P1 LDGSTS.E.BYPASS.LTC128B.128 [R215+0xa080], [R8.64], !P4 ;  /* 0x0a08000008d71fae */ /* 0x0003e8000e101d4c */
[----:B------:R1:W-:Y:S04]  /*b510*/  @P1 LDGSTS.E.BYPASS.LTC128B.128 [R215+0xb880], [R8.64+0x80], !P3 ;  /* 0x0b88008008d71fae */ /* 0x0003e8000d901d4c */
[----:B------:R1:W-:Y:S01]  /*b520*/  @P1 LDGSTS.E.BYPASS.LTC128B.128 [R215+0xd080], [R8.64+0x100], !P5 ;  /* 0x0d08010008d71fae */ /* 0x0003e2000e901d4c */
[----:B------:R-:W-:-:S03]  /*b530*/  IMAD.IADD R18, R10, 0x1, -R18 ;  /* 0x000000010a127824 */ /* 0x000fc600078e0a12 */
[----:B------:R1:W-:Y:S04]  /*b540*/  @P1 LDGSTS.E.BYPASS.LTC128B.128 [R215+0xe880], [R8.64+0x180], !P6 ;  /* 0x0e88018008d71fae */ /* 0x0003e8000f101d4c */
[----:B------:R1:W-:Y:S04]  /*b550*/  @P0 LDGSTS.E.BYPASS.LTC128B.128 [R223+0xb080], [R2.64], !P4 ;  /* 0x0b08000002df0fae */ /* 0x0003e8000e101d4c */
[----:B------:R1:W-:Y:S04]  /*b560*/  @P0 LDGSTS.E.BYPASS.LTC128B.128 [R223+0xc880], [R2.64+0x80], !P3 ;  /* 0x0c88008002df0fae */ /* 0x0003e8000d901d4c */
[----:B------:R1:W-:Y:S04]  /*b570*/  @P0 LDGSTS.E.BYPASS.LTC128B.128 [R223+0xe080], [R2.64+0x100], !P5 ;  /* 0x0e08010002df0fae */ /* 0x0003e8000e901d4c */
[----:B------:R1:W-:Y:S01]  /*b580*/  @P0 LDGSTS.E.BYPASS.LTC128B.128 [R223+0xf880], [R2.64+0x180], !P6 ;  /* 0x0f88018002df0fae */ /* 0x0003e2000f101d4c */
[----:B------:R-:W-:-:S03]  /*b590*/  LOP3.LUT P0, RZ, R18, 0x2, RZ, 0xc0, !PT ;  /* 0x0000000212ff7812 */ /* 0x000fc6000780c0ff */
[----:B------:R1:W-:Y:S04]  /*b5a0*/  STL.64 [R1+0x20], R12 ;  /* 0x0000200c01007387 */ /* 0x0003e80000100a00 */
[----:B------:R1:W-:Y:S04]  /*b5b0*/  STL.64 [R1+0x18], R14 ;  /* 0x0000180e01007387 */ /* 0x0003e80000100a00 */
[----:B------:R-:W0:Y:S01]  /*b5c0*/  LDGDEPBAR ;  /* 0x00000000000079af */ /* 0x000e220000000000 */
[----:B------:R-:W-:Y:S01]  /*b5d0*/  ISETP.GT.AND P1, PT, R10, 0x7f, PT ;  /* 0x0000007f0a00780c */ /* 0x000fe20003f24270 */
[----:B------:R-:W-:Y:S01]  /*b5e0*/  IMAD.U32 R0, RZ, RZ, UR9 ;  /* 0x00000009ff007e24 */ /* 0x000fe2000f8e00ff */
[----:B------:R-:W-:-:S02]  /*b5f0*/  @P0 IADD3 R202, R145, -0x20, RZ ;  /* 0xffffffe091ca0810 */ /* 0x000fc40007ffe0ff */
[----:B------:R-:W-:Y:S01]  /*b600*/  LOP3.LUT R214, R214, 0xffffff7f, RZ, 0xc0, !PT ;  /* 0xffffff7fd6d67812 */ /* 0x000fe200078ec0ff */
[----:B------:R-:W-:Y:S01]  /*b610*/  BSSY B2, `(.L_x_1906) ;  /* 0x0000006000027945 */ /* 0x000fe20003800000 */
[----:B------:R-:W-:Y:S02]  /*b620*/  IADD3 R81, R0, 0x18, RZ ;  /* 0x0000001800517810 */ /* 0x000fe40007ffe0ff */
[C---:B------:R-:W-:Y:S02]  /*b630*/  IADD3 R213, R202.reuse, 0x1000, RZ ;  /* 0x00001000cad57810 */ /* 0x040fe40007ffe0ff */
[----:B------:R-:W-:-:S03]  /*b640*/  IADD3 R212, R202, 0x800, RZ ;  /* 0x00000800cad47810 */ /* 0x000fc60007ffe0ff */
[----:B------:R-:W-:Y:S02]  /*b650*/  @P1 LOP3.LUT R214, R214, 0x80, RZ, 0xfc, !PT ;  /* 0x00000080d6d61812 */ /* 0x000fe400078efcff */
[----:B-1----:R-:W-:Y:S05]  /*b660*/  CALL.REL.NOINC `($_ZN7cutlass13device_kernelIN5flash19enable_sm80_to_sm89INS1_16FlashAttnFwdSm80INS1_25CollectiveMainloopFwdSm80ILi8ELi1ELb0EN4cute5tupleIJNS5_1CILi128EEENS7_ILi48EEENS7_ILi256EEEEEELi256ENS_10bfloat16_tEfNS_4arch4Sm80ELb0ELb1ELb0ELb1ELb0ELb1ELb1ELb1EEENS1_21CollectiveEpilogueFwdINS6_IJS8_SA_S9_EEENS6_IJNS7_ILi1EEESI_SI_EEESC_SE_Li256ELb1ELb1ELb1ELb0EEENS1_36VarlenDynamicPersistentTileSchedulerILi128ELi48ELi256ELi256ELb1ELb1ELb0ELb1ELb0ELb1EEEEEEEEEvNT_6ParamsE$_ZZN5flash25CollectiveMainloopFwdSm80ILi8ELi1ELb0EN4cute5tupleIJNS1_1CILi128EEENS3_ILi48EEENS3_ILi256EEEEEELi256EN7cutlass10bfloat16_tEfNS8_4arch4Sm80ELb0ELb1ELb0ELb1ELb0ELb1ELb1ELb1EE3mmaINS_16FlashAttnFwdSm80ISC_NS_21CollectiveEpilogueFwdINS2_IJS4_S6_S5_EEENS2_IJNS3_ILi1EEESH_SH_EEES9_SB_Li256ELb1ELb1ELb1ELb0EEENS_36VarlenDynamicPersistentTileSchedulerILi128ELi48ELi256ELi256ELb1ELb1ELb0ELb1ELb0ELb1EEEE13SharedStorageENS1_6TensorINS1_11ArrayEngineIfLm128EEENS1_6LayoutINS2_IJNS2_IJNS3_ILi2EEESS_EEESH_NS3_ILi32EEEEEENS2_IJNS2_IJSH_SS_EEENS3_ILi0EEENS3_ILi4EEEEEEEEEENS_7SoftmaxILi2ELi0EEEEEbRKNSC_6ParamsERT0_RT1_iRKNS_16SeqlenInfoQKNewKILb1ELb1EEENS2_IJiiiiEEERT_ENKUlvE_clEv) ;  /* 0x000148b000007944 */ /* 0x002fea0003c00000 */
[----:B------:R-:W-:Y:S05]  /*b670*/  BSYNC B2 ;  /* 0x0000000000027941 */ /* 0x000fea0003800000 */
.L_x_1906:
[----:B------:R-:W2:Y:S01]  /*b680*/  LDL R4, [R1+0x64] ;  /* 0x0000640001047983 */ /* 0x000ea20000100800 */
[----:B------:R-:W-:Y:S01]  /*b690*/  IMAD R0, R130, c[0x0][0x208], RZ ;  /* 0x0000820082007a24 */ /* 0x000fe200078e02ff */
[----:B------:R-:W-:-:S04]  /*b6a0*/  DEPBAR.LE SB0, 0x0 ;  /* 0x000080000000791a */ /* 0x000fc80000000000 */
[----:B-1----:R-:W1:Y:S01]  /*b6b0*/  S2R R20, SR_TID.X ;  /* 0x0000000000147919 */ /* 0x002e620000002100 */
[C---:B------:R-:W-:Y:S01]  /*b6c0*/  IMAD.WIDE.U32 R8, R121.reuse, c[0x0][0x208], RZ ;  /* 0x0000820079087a25 */ /* 0x040fe200078e00ff */
[----:B------:R-:W-:Y:S01]  /*b6d0*/  WARPSYNC 0xffffffff ;  /* 0xffffffff00007948 */ /* 0x000fe20003800000 */
[C---:B------:R-:W-:Y:S01]  /*b6e0*/  LOP3.LUT P4, RZ, R128.reuse, 0x1, RZ, 0xc0, !PT ;  /* 0x0000000180ff7812 */ /* 0x040fe2000788c0ff */
[----:B------:R-:W-:Y:S01]  /*b6f0*/  BAR.SYNC.DEFER_BLOCKING 0x0 ;  /* 0x0000000000007b1d */ /* 0x000fe20000010000 */
[----:B------:R-:W-:Y:S01]  /*b700*/  IMAD R0, R121, c[0x0][0x20c], R0 ;  /* 0x0000830079007a24 */ /* 0x000fe200078e0200 */
[C---:B------:R-:W-:Y:S01]  /*b710*/  LOP3.LUT P2, RZ, R128.reuse, 0x2, RZ, 0xc0, !PT ;  /* 0x0000000280ff7812 */ /* 0x040fe2000784c0ff */
[----:B------:R-:W-:Y:S01]  /*b720*/  IMAD.MOV.U32 R2, RZ, RZ, R226 ;  /* 0x000000ffff027224 */ /* 0x000fe200078e00e2 */
[----:B------:R-:W-:Y:S01]  /*b730*/  LOP3.LUT P1, RZ, R128, 0x4, RZ, 0xc0, !PT ;  /* 0x0000000480ff7812 */ /* 0x000fe2000782c0ff */
[----:B------:R-:W-:Y:S01]  /*b740*/  IMAD.IADD R0, R9, 0x1, R0 ;  /* 0x0000000109007824 */ /* 0x000fe200078e0200 */
[----:B------:R3:W5:Y:S01]  /*b750*/  LDL R233, [R1+0x10] ;  /* 0x0000100001e97983 */ /* 0x0007620000100800 */
[----:B------:R-:W-:-:S02]  /*b760*/  IMAD.MOV.U32 R3, RZ, RZ, R229 ;  /* 0x000000ffff037224 */ /* 0x000fc400078e00e5 */
[----:B------:R-:W-:Y:S02]  /*b770*/  IMAD R0, R0, 0x30, RZ ;  /* 0x0000003000007824 */ /* 0x000fe400078e02ff */
[----:B------:R-:W-:-:S04]  /*b780*/  IMAD.WIDE.U32 R8, R8, 0x30, R2 ;  /* 0x0000003008087825 */ /* 0x000fc800078e0002 */
[----:B------:R-:W-:Y:S01]  /*b790*/  IMAD.IADD R0, R9, 0x1, R0 ;  /* 0x0000000109007824 */ /* 0x000fe200078e0200 */
[----:B------:R-:W-:Y:S02]  /*b7a0*/  LEA R2, P0, R8, c[0x0][0x1f8], 0x1 ;  /* 0x00007e0008027a11 */ /* 0x000fe400078008ff */
[----:B-1----:R-:W-:Y:S02]  /*b7b0*/  ISETP.GT.AND P5, PT, R20, 0x7f, PT ;  /* 0x0000007f1400780c */ /* 0x002fe40003fa4270 */
[----:B------:R-:W-:Y:S02]  /*b7c0*/  LEA.HI.X R3, R8, c[0x0][0x1fc], R0, 0x1, P0 ;  /* 0x00007f0008037a11 */ /* 0x000fe400000f0c00 */
[----:B------:R-:W-:Y:S01]  /*b7d0*/  SHF.R.S32.HI R10, RZ, 0x1f, R20 ;  /* 0x0000001fff0a7819 */ /* 0x000fe20000011414 */
[----:B------:R-:W-:Y:S03]  /*b7e0*/  LDSM.16.M88.4 R12, [R198] ;  /* 0x00000000c60c783b */ /* 0x000fe60000000200 */
[----:B------:R-:W-:Y:S01]  /*b7f0*/  LEA.HI R10, R10, R20, RZ, 0x3 ;  /* 0x000000140a0a7211 */ /* 0x000fe200078f18ff */
[----:B------:R-:W1:Y:S03]  /*b800*/  LDSM.16.M88.4 R24, [R145] ;  /* 0x000000009118783b */ /* 0x000e660000000200 */
[----:B------:R-:W-:Y:S01]  /*b810*/  LOP3.LUT R10, R10, 0xfffffff8, RZ, 0xc0, !PT ;  /* 0xfffffff80a0a7812 */ /* 0x000fe200078ec0ff */
[----:B------:R-:W-:Y:S01]  /*b820*/  @!P5 IMAD.MOV.U32 R0, RZ, RZ, c[0x0][0x208] ;  /* 0x00008200ff00d624 */ /* 0x000fe200078e00ff */
[----:B------:R-:W4:Y:S01]  /*b830*/  LDSM.16.M88.4 R32, [R145+0x800] ;  /* 0x000800009120783b */ /* 0x000f220000000200 */
[----:B------:R-:W-:-:S02]  /*b840*/  @!P5 IMAD.MOV.U32 R7, RZ, RZ, c[0x0][0x20c] ;  /* 0x00008300ff07d624 */ /* 0x000fc400078e00ff */
[----:B------:R-:W-:Y:S01]  /*b850*/  IMAD.IADD R10, R20, 0x1, -R10 ;  /* 0x00000001140a7824 */ /* 0x000fe200078e0a0a */
[----:B------:R-:W3:Y:S04]  /*b860*/  LDSM.16.M88.4 R40, [R145+0x1000] ;  /* 0x001000009128783b */ /* 0x000ee80000000200 */
[----:B----4-:R-:W-:Y:S04]  /*b870*/  LDSM.16.M88.4 R16, [R199] ;  /* 0x00000000c710783b */ /* 0x010fe80000000200 */
[----:B------:R-:W4:Y:S04]  /*b880*/  LDSM.16.M88.4 R48, [R202] ;  /* 0x00000000ca30783b */ /* 0x000f280000000200 */
[----:B------:R-:W3:Y:S04]  /*b890*/  LDSM.16.M88.4 R60, [R202+0x800] ;  /* 0x00080000ca3c783b */ /* 0x000ee80000000200 */
[----:B------:R-:W3:Y:S01]  /*b8a0*/  LDSM.16.M88.4 R72, [R202+0x1000] ;  /* 0x00100000ca48783b */ /* 0x000ee20000000200 */
[C---:B-1----:R-:W-:Y:S08]  /*b8b0*/  HMMA.16816.F32.BF16 R28, R12.reuse, R24, RZ ;  /* 0x000000180c1c723c */ /* 0x042ff000000418ff */
[C---:B------:R-:W-:Y:S08]  /*b8c0*/  HMMA.16816.F32.BF16 R24, R12.reuse, R26, RZ ;  /* 0x0000001a0c18723c */ /* 0x040ff000000418ff */
[C---:B------:R-:W-:Y:S08]  /*b8d0*/  HMMA.16816.F32.BF16 R52, R12.reuse, R34, RZ ;  /* 0x000000220c34723c */ /* 0x040ff000000418ff */
[C---:B-----5:R-:W-:Y:S08]  /*b8e0*/  HMMA.16816.F32.BF16 R36, R12.reuse, R32, RZ ;  /* 0x000000200c24723c */ /* 0x060ff000000418ff */
[C---:B---3--:R-:W-:Y:S08]  /*b8f0*/  HMMA.16816.F32.BF16 R56, R12.reuse, R40, RZ ;  /* 0x000000280c38723c */ /* 0x048ff000000418ff */
[----:B------:R-:W-:Y:S08]  /*b900*/  HMMA.16816.F32.BF16 R44, R12, R42, RZ ;  /* 0x0000002a0c2c723c */ /* 0x000ff000000418ff */
[C---:B----4-:R-:W-:Y:S08]  /*b910*/  HMMA.16816.F32.BF16 R40, R16.reuse, R48, R28 ;  /* 0x000000301028723c */ /* 0x050ff0000004181c */
[C---:B------:R-:W-:Y:S08]  /*b920*/  HMMA.16816.F32.BF16 R32, R16.reuse, R50, R24 ;  /* 0x000000321020723c */ /* 0x040ff00000041818 */
[C---:B------:R-:W-:Y:S08]  /*b930*/  HMMA.16816.F32.BF16 R24, R16.reuse, R62, R52 ;  /* 0x0000003e1018723c */ /* 0x040ff00000041834 */
[C---:B------:R-:W-:Y:S08]  /*b940*/  HMMA.16816.F32.BF16 R28, R16.reuse, R60, R36 ;  /* 0x0000003c101c723c */ /* 0x040ff00000041824 */
[C---:B------:R-:W-:Y:S08]  /*b950*/  HMMA.16816.F32.BF16 R52, R16.reuse, R72, R56 ;  /* 0x000000481034723c */ /* 0x040ff00000041838 */
[----:B------:R-:W-:Y:S01]  /*b960*/  HMMA.16816.F32.BF16 R48, R16, R74, R44 ;  /* 0x0000004a1030723c */ /* 0x000fe2000004182c */
[----:B--2---:R-:W-:-:S04]  /*b970*/  IADD3 R4, R4, R104, -R232 ;  /* 0x0000006804047210 */ /* 0x004fc80007ffe8e8 */
[----:B------:R-:W-:Y:S11]  /*b980*/  ISETP.LT.OR P0, PT, R4, 0x1, !P4 ;  /* 0x000000010400780c */ /* 0x000ff60006701670 */
[----:B------:R-:W-:Y:S02]  /*b990*/  @!UPT UIADD3 URZ, URZ, URZ, URZ ;  /* 0x0000003f3f3ff290 */ /* 0x000fe4000fffe03f */
[----:B------:R-:W-:Y:S01]  /*b9a0*/  @!PT LDS RZ, [RZ] ;  /* 0x00000000fffff984 */ /* 0x000fe20000000800 */
[----:B------:R-:W-:Y:S01]  /*b9b0*/  @!PT LDS RZ, [RZ] ;  /* 0x00000000fffff984 */ /* 0x000fe20000000800 */
[----:B------:R-:W-:Y:S01]  /*b9c0*/  @!PT LDS RZ, [RZ] ;  /* 0x00000000fffff984 */ /* 0x000fe20000000800 */
[----:B------:R1:W-:Y:S01]  /*b9d0*/  LDGSTS.E.BYPASS.LTC128B.128 [R215+0x4080], [R2.64], !P0 ;  /* 0x0408000002d77fae */ /* 0x0003e2000c101d4c */
[----:B------:R-:W-:-:S04]  /*b9e0*/  @!P5 LEA R8, P0, R0, R2, 0x6 ;  /* 0x000000020008d211 */ /* 0x000fc800078030ff */
[----:B------:R-:W-:Y:S01]  /*b9f0*/  @!P5 LEA.HI.X R9, R0, R3, R7, 0x6, P0 ;  /* 0x000000030009d211 */ /* 0x000fe200000f3407 */
[----:B------:R-:W-:Y:S01]  /*ba00*/  IMAD.MOV.U32 R0, RZ, RZ, 0x40 ;  /* 0x00000040ff007424 */ /* 0x000fe200078e00ff */
[----:B------:R-:W-:-:S04]  /*ba10*/  LOP3.LUT P0, RZ, R10, 0x4, RZ, 0xc0, !PT ;  /* 0x000000040aff7812 */ /* 0x000fc8000780c0ff */
[----:B------:R-:W-:Y:S02]  /*ba20*/  SEL R0, R0, 0xffffffc0, !P0 ;  /* 0xffffffc000007807 */ /* 0x000fe40004000000 */
[C---:B------:R-:W-:Y:S02]  /*ba30*/  ISETP.LT.OR P0, PT, R4.reuse, 0x1, !P2 ;  /* 0x000000010400780c */ /* 0x040fe40005701670 */
[----:B------:R-:W-:Y:S01]  /*ba40*/  @!P5 ISETP.LT.OR P2, PT, R4, 0x21, !P2 ;  /* 0x000000210400d80c */ /* 0x000fe20005741670 */
[----:B------:R-:W-:-:S10]  /*ba50*/  IMAD.IADD R10, R145, 0x1, R0 ;  /* 0x00000001910a7824 */ /* 0x000fd400078e0200 */
[----:B------:R1:W-:Y:S01]  /*ba60*/  LDGSTS.E.BYPASS.LTC128B.128 [R215+0x5880], [R2.64+0x80], !P0 ;  /* 0x0588008002d77fae */ /* 0x0003e2000c101d4c */
[C---:B------:R-:W-:Y:S02]  /*ba70*/  ISETP.LT.OR P0, PT, R4.reuse, 0x1, !P1 ;  /* 0x000000010400780c */ /* 0x040fe40004f01670 */
[----:B------:R-:W-:-:S11]  /*ba80*/  @!P5 ISETP.LT.OR P1, PT, R4, 0x21, !P1 ;  /* 0x000000210400d80c */ /* 0x000fd60004f21670 */
[----:B------:R1:W-:Y:S01]  /*ba90*/  LDGSTS.E.BYPASS.LTC128B.128 [R215+0x7080], [R2.64+0x100], !P0 ;  /* 0x0708010002d77fae */ /* 0x0003e2000c101d4c */
[----:B------:R-:W-:-:S04]  /*baa0*/  LOP3.LUT P0, RZ, R128, 0x8, RZ, 0xc0, !PT ;  /* 0x0000000880ff7812 */ /* 0x000fc8000780c0ff */
[C---:B------:R-:W-:Y:S02]  /*bab0*/  ISETP.LT.OR P3, PT, R4.reuse, 0x1, !P0 ;  /* 0x000000010400780c */ /* 0x040fe40004761670 */
[----:B------:R-:W-:-:S11]  /*bac0*/  @!P5 ISETP.LT.OR P0, PT, R4, 0x21, !P0 ;  /* 0x000000210400d80c */ /* 0x000fd60004701670 */
[----:B------:R1:W-:Y:S01]  /*bad0*/  LDGSTS.E.BYPASS.LTC128B.128 [R215+0x8880], [R2.64+0x180], !P3 ;  /* 0x0888018002d77fae */ /* 0x0003e2000d901d4c */
[----:B------:R-:W-:Y:S11]  /*bae0*/  @!P5 ISETP.LT.OR P3, PT, R4, 0x21, !P4 ;  /* 0x000000210400d80c */ /* 0x000ff60006761670 */
[----:B------:R-:W-:Y:S02]  /*baf0*/  @!UPT UIADD3 URZ, URZ, URZ, URZ ;  /* 0x0000003f3f3ff290 */ /* 0x000fe4000fffe03f */
[----:B------:R2:W-:Y:S04]  /*bb00*/  @!P5 LDGSTS.E.BYPASS.LTC128B.128 [R223+0x5080], [R8.64], !P3 ;  /* 0x0508000008dfdfae */ /* 0x0005e8000d901d4c */
[----:B------:R2:W-:Y:S04]  /*bb10*/  @!P5 LDGSTS.E.BYPASS.LTC128B.128 [R223+0x6880], [R8.64+0x80], !P2 ;  /* 0x0688008008dfdfae */ /* 0x0005e8000d101d4c */
[----:B------:R2:W-:Y:S04]  /*bb20*/  @!P5 LDGSTS.E.BYPASS.LTC128B.128 [R223+0x8080], [R8.64+0x100], !P1 ;  /* 0x0808010008dfdfae */ /* 0x0005e8000c901d4c */
[----:B------:R2:W-:Y:S04]  /*bb30*/  @!P5 LDGSTS.E.BYPASS.LTC128B.128 [R223+0x9880], [R8.64+0x180], !P0 ;  /* 0x0988018008dfdfae */ /* 0x0005e8000c101d4c */
[----:B------:R-:W-:Y:S04]  /*bb40*/  LDSM.16.M88.4 R20, [R201] ;  /* 0x00000000c914783b */ /* 0x000fe80000000200 */
[----:B------:R-:W3:Y:S04]  /*bb50*/  LDSM.16.M88.4 R68, [R10] ;  /* 0x000000000a44783b */ /* 0x000ee80000000200 */
[----:B------:R-:W4:Y:S04]  /*bb60*/  LDSM.16.M88.4 R76, [R10+0x800] ;  /* 0x000800000a4c783b */ /* 0x000f280000000200 */
[----:B------:R-:W1:Y:S04]  /*bb70*/  LDSM.16.M88.4 R64, [R10+0x1000] ;  /* 0x001000000a40783b */ /* 0x000e680000000200 */
[----:B------:R-:W-:Y:S04]  /*bb80*/  LDSM.16.M88.4 R12, [R200] ;  /* 0x00000000c80c783b */ /* 0x000fe80000000200 */
[----:B------:R-:W-:Y:S01]  /*bb90*/  LDSM.16.M88.4 R16, [R198+0x4000] ;  /* 0x00400000c610783b */ /* 0x000fe20000000200 */
[----:B--2---:R-:W-:-:S03]  /*bba0*/  IMAD.IADD R9, R202, 0x1, R0 ;  /* 0x00000001ca097824 */ /* 0x004fc600078e0200 */
[----:B------:R-:W-:Y:S04]  /*bbb0*/  LDSM.16.M88.4 R60, [R145+0x1800] ;  /* 0x00180000913c783b */ /* 0x000fe80000000200 */
[----:B------:R-:W2:Y:S04]  /*bbc0*/  LDSM.16.M88.4 R80, [R9] ;  /* 0x000000000950783b */ /* 0x000ea80000000200 */
[----:B------:R-:W1:Y:S04]  /*bbd0*/  LDSM.16.M88.4 R84, [R9+0x800] ;  /* 0x000800000954783b */ /* 0x000e680000000200 */
[----:B------:R-:W1:Y:S04]  /*bbe0*/  LDSM.16.M88.4 R56, [R9+0x1000] ;  /* 0x001000000938783b */ /* 0x000e680000000200 */
[----:B------:R-:W-:Y:S01]  /*bbf0*/  LDSM.16.M88.4 R72, [R10+0x4000] ;  /* 0x004000000a48783b */ /* 0x000fe20000000200 */
[C---:B---3--:R-:W-:Y:S03]  /*bc00*/  HMMA.16816.F32.BF16 R44, R20.reuse, R68, R40 ;  /* 0x00000044142c723c */ /* 0x048fe60000041828 */
[----:B------:R-:W0:Y:S05]  /*bc10*/  LDGDEPBAR ;  /* 0x00000000000079af */ /* 0x000e2a0000000000 */
[C---:B------:R-:W-:Y:S01]  /*bc20*/  HMMA.16816.F32.BF16 R40, R20.reuse, R70, R32 ;  /* 0x000000461428723c */ /* 0x040fe20000041820 */
[----:B------:R-:W3:Y:S07]  /*bc30*/  LDSM.16.M88.4 R68, [R145+0x2000] ;  /* 0x002000009144783b */ /* 0x000eee0000000200 */
[C---:B----4-:R-:W-:Y:S08]  /*bc40*/  HMMA.16816.F32.BF16 R32, R20.reuse, R78, R24 ;  /* 0x0000004e1420723c */ /* 0x050ff00000041818 */
[C---:B------:R-:W-:Y:S01]  /*bc50*/  HMMA.16816.F32.BF16 R36, R20.reuse, R76, R28 ;  /* 0x0000004c1424723c */ /* 0x040fe2000004181c */
[----:B------:R4:W5:Y:S07]  /*bc60*/  LDL R76, [R1] ;  /* 0x00000000014c7983 */ /* 0x00096e0000100800 */
[C---:B-1----:R-:W-:Y:S01]  /*bc70*/  HMMA.16816.F32.BF16 R28, R20.reuse, R64, R52 ;  /* 0x00000040141c723c */ /* 0x042fe20000041834 */
[----:B------:R-:W-:Y:S07]  /*bc80*/  LDSM.16.M88.4 R52, [R202+0x2000] ;  /* 0x00200000ca34783b */ /* 0x000fee0000000200 */
[----:B------:R-:W-:Y:S01]  /*bc90*/  HMMA.16816.F32.BF16 R20, R20, R66, R48 ;  /* 0x000000421414723c */ /* 0x000fe20000041830 */
[----:B------:R-:W1:Y:S07]  /*bca0*/  LDSM.16.M88.4 R64, [R145+0x2800] ;  /* 0x002800009140783b */ /* 0x000e6e0000000200 */
[C---:B--2---:R-:W-:Y:S08]  /*bcb0*/  HMMA.16816.F32.BF16 R40, R12.reuse, R82, R40 ;  /* 0x000000520c28723c */ /* 0x044ff00000041828 */
[C---:B------:R-:W-:Y:S08]  /*bcc0*/  HMMA.16816.F32.BF16 R48, R12.reuse, R86, R32 ;  /* 0x000000560c30723c */ /* 0x040ff00000041820 */
[C---:B------:R-:W-:Y:S08]  /*bcd0*/  HMMA.16816.F32.BF16 R24, R12.reuse, R80, R44 ;  /* 0x000000500c18723c */ /* 0x040ff0000004182c */
[C---:B------:R-:W-:Y:S08]  /*bce0*/  HMMA.16816.F32.BF16 R36, R12.reuse, R84, R36 ;  /* 0x000000540c24723c */ /* 0x040ff00000041824 */
[C---:B------:R-:W-:Y:S01]  /*bcf0*/  HMMA.16816.F32.BF16 R44, R12.reuse, R56, R28 ;  /* 0x000000380c2c723c */ /* 0x040fe2000004181c */
[----:B------:R-:W-:Y:S07]  /*bd00*/  LDSM.16.M88.4 R28, [R202+0x1800] ;  /* 0x00180000ca1c783b */ /* 0x000fee0000000200 */
[----:B------:R-:W-:Y:S01]  /*bd10*/  HMMA.16816.F32.BF16 R20, R12, R58, R20 ;  /* 0x0000003a0c14723c */ /* 0x000fe20000041814 */
[----:B------:R-:W2:Y:S04]  /*bd20*/  LDSM.16.M88.4 R12, [R199+0x4000] ;  /* 0x00400000c70c783b */ /* 0x000ea80000000200 */
[----:B------:R-:W-:Y:S03]  /*bd30*/  LDSM.16.M88.4 R56, [R10+0x1800] ;  /* 0x001800000a38783b */ /* 0x000fe60000000200 */
[C---:B------:R-:W-:Y:S08]  /*bd40*/  HMMA.16816.F32.BF16 R32, R16.reuse, R62, R40 ;  /* 0x0000003e1020723c */ /* 0x040ff00000041828 */
[C---:B---3--:R-:W-:Y:S01]  /*bd50*/  HMMA.16816.F32.BF16 R40, R16.reuse, R70, R48 ;  /* 0x000000461028723c */ /* 0x048fe20000041830 */
[----:B------:R-:W3:Y:S07]  /*bd60*/  LDSM.16.M88.4 R48, [R202+0x2800] ;  /* 0x00280000ca30783b */ /* 0x000eee0000000200 */
[C---:B------:R-:W-:Y:S01]  /*bd70*/  HMMA.16816.F32.BF16 R24, R16.reuse, R60, R24 ;  /* 0x0000003c1018723c */ /* 0x040fe20000041818 */
[----:B------:R-:W-:Y:S07]  /*bd80*/  LDSM.16.M88.4 R60, [R10+0x2000] ;  /* 0x002000000a3c783b */ /* 0x000fee0000000200 */
[C---:B------:R-:W-:Y:S01]  /*bd90*/  HMMA.16816.F32.BF16 R36, R16.reuse, R68, R36 ;  /* 0x000000441024723c */ /* 0x040fe20000041824 */
[----:B------:R-:W-:Y:S07]  /*bda0*/  LDSM.16.M88.4 R68, [R10+0x2800] ;  /* 0x002800000a44783b */ /* 0x000fee0000000200 */
[C---:B-1----:R-:W-:Y:S08]  /*bdb0*/  HMMA.16816.F32.BF16 R44, R16.reuse, R64, R44 ;  /* 0x00000040102c723c */ /* 0x042ff0000004182c */
        /* <DEDUP_REMOVED lines=22> */
[----:B------:R-:W1:Y:S03]  /*bf20*/  LDSM.16.M88.4 R68, [R145+0x4000] ;  /* 0x004000009144783b */ /* 0x000e660000000200 */
[C---:B--2---:R-:W-:Y:S08]  /*bf30*/  HMMA.16816.F32.BF16 R24, R12.reuse, R28, R24 ;  /* 0x0000001c0c18723c */ /* 0x044ff00000041818 */
[C---:B------:R-:W-:Y:S08]  /*bf40*/  HMMA.16816.F32.BF16 R32, R12.reuse, R30, R32 ;  /* 0x0000001e0c20723c */ /* 0x040ff00000041820 */
[C---:B---3--:R-:W-:Y:S08]  /*bf50*/  HMMA.16816.F32.BF16 R36, R12.reuse, R48, R36 ;  /* 0x000000300c24723c */ /* 0x048ff00000041824 */
        /* <DEDUP_REMOVED lines=45> */
[----:B------:R-:W2:Y:S03]  /*c230*/  LDSM.16.M88.4 R68, [R202+0x5800] ;  /* 0x00580000ca44783b */ /* 0x000ea60000000200 */
[C---:B-1----:R-:W-:Y:S08]  /*c240*/  HMMA.16816.F32.BF16 R40, R16.reuse, R52, R36 ;  /* 0x000000341028723c */ /* 0x042ff00000041824 */
        /* <DEDUP_REMOVED lines=8> */
[----:B------:R-:W1:Y:S04]  /*c2d0*/  LDSM.16.M88.4 R16, [R201+0xc000] ;  /* 0x00c00000c910783b */ /* 0x000e680000000200 */
[----:B------:R-:W3:Y:S03]  /*c2e0*/  LDSM.16.M88.4 R72, [R10+0x5800] ;  /* 0x005800000a48783b */ /* 0x000ee60000000200 */
[C---:B--2---:R-:W-:Y:S08]  /*c2f0*/  HMMA.16816.F32.BF16 R40, R12.reuse, R48, R40 ;  /* 0x000000300c28723c */ /* 0x044ff00000041828 */
[C---:B------:R-:W-:Y:S01]  /*c300*/  HMMA.16816.F32.BF16 R36, R12.reuse, R50, R36 ;  /* 0x000000320c24723c */ /* 0x040fe20000041824 */
[----:B------:R-:W-:Y:S07]  /*c310*/  LDSM.16.M88.4 R48, [R9+0x5000] ;  /* 0x005000000930783b */ /* 0x000fee0000000200 */
[C---:B------:R-:W-:Y:S08]  /*c320*/  HMMA.16816.F32.BF16 R32, R12.reuse, R60, R32 ;  /* 0x0000003c0c20723c */ /* 0x040ff00000041820 */
[C---:B------:R-:W-:Y:S08]  /*c330*/  HMMA.16816.F32.BF16 R28, R12.reuse, R62, R28 ;  /* 0x0000003e0c1c723c */ /* 0x040ff0000004181c */
[C---:B------:R-:W-:Y:S08]  /*c340*/  HMMA.16816.F32.BF16 R24, R12.reuse, R68, R24 ;  /* 0x000000440c18723c */ /* 0x040ff00000041818 */
[----:B------:R-:W-:Y:S01]  /*c350*/  HMMA.16816.F32.BF16 R20, R12, R70, R20 ;  /* 0x000000460c14723c */ /* 0x000fe20000041814 */
[----:B------:R-:W2:Y:S01]  /*c360*/  LDSM.16.M88.4 R12, [R200+0xc000] ;  /* 0x00c00000c80c783b */ /* 0x000ea20000000200 */
[----:B------:R-:W-:Y:S01]  /*c370*/  ISETP.GT.AND P0, PT, R121, R237, PT ;  /* 0x000000ed7900720c */ /* 0x000fe20003f04270 */
[----:B------:R-:W-:-:S05]  /*c380*/  DEPBAR.LE SB0, 0x0 ;  /* 0x000080000000791a */ /* 0x000fca0000000000 */
[C---:B-1----:R-:W-:Y:S08]  /*c390*/  HMMA.16816.F32.BF16 R40, R16.reuse, R56, R40 ;  /* 0x000000381028723c */ /* 0x042ff00000041828 */
[C---:B------:R-:W-:Y:S08]  /*c3a0*/  HMMA.16816.F32.BF16 R36, R16.reuse, R58, R36 ;  /* 0x0000003a1024723c */ /* 0x040ff00000041824 */
[C---:B------:R-:W-:Y:S08]  /*c3b0*/  HMMA.16816.F32.BF16 R32, R16.reuse, R64, R32 ;  /* 0x000000401020723c */ /* 0x040ff00000041820 */
[C---:B------:R-:W-:Y:S08]  /*c3c0*/  HMMA.16816.F32.BF16 R28, R16.reuse, R66, R28 ;  /* 0x00000042101c723c */ /* 0x040ff0000004181c */
[C---:B---3--:R-:W-:Y:S08]  /*c3d0*/  HMMA.16816.F32.BF16 R24, R16.reuse, R72, R24 ;  /* 0x000000481018723c */ /* 0x048ff00000041818 */
[----:B------:R-:W-:Y:S01]  /*c3e0*/  HMMA.16816.F32.BF16 R16, R16, R74, R20 ;  /* 0x0000004a1010723c */ /* 0x000fe20000041814 */
[----:B------:R-:W-:Y:S07]  /*c3f0*/  BSSY B0, `(.L_x_1907) ;  /* 0x000003c000007945 */ /* 0x000fee0003800000 */
[----:B--2---:R-:W-:Y:S01]  /*c400*/  HMMA.16816.F32.BF16 R40, R12, R52, R40 ;  /* 0x000000340c28723c */ /* 0x004fe20000041828 */
[----:B------:R-:W-:-:S07]  /*c410*/  IADD3 R211, R202, 0x4800, RZ ;  /* 0x00004800cad37810 */ /* 0x000fce0007ffe0ff */
        /* <DEDUP_REMOVED lines=10> */
[----:B------:R-:W-:Y:S01]  /*c4c0*/  HMMA.16816.F32.BF16 R28, R12, R50, R28 ;  /* 0x000000320c1c723c */ /* 0x000fe2000004181c */
[----:B------:R-:W-:-:S07]  /*c4d0*/  IADD3 R203, R202, 0x2000, RZ ;  /* 0x00002000cacb7810 */ /* 0x000fce0007ffe0ff */
[----:B------:R-:W-:Y:S01]  /*c4e0*/  HMMA.16816.F32.BF16 R44, R12, R46, R16 ;  /* 0x0000002e0c2c723c */ /* 0x000fe20000041810 */
[----:B------:R-:W-:Y:S06]  /*c4f0*/  BAR.SYNC.DEFER_BLOCKING 0x0 ;  /* 0x0000000000007b1d */ /* 0x000fec0000010000 */
[----:B------:R-:W-:Y:S01]  /*c500*/  @!UPT UIADD3 URZ, URZ, URZ, URZ ;  /* 0x0000003f3f3ff290 */ /* 0x000fe2000fffe03f */
[----:B------:R-:W-:Y:S11]  /*c510*/  @!P0 BRA `(.L_x_1908) ;  /* 0x0000029000008947 */ /* 0x000ff60003800000 */
[----:B----4-:R-:W-:Y:S02]  /*c520*/  IADD3 R0, -R232, 0x30, RZ ;  /* 0x00000030e8007810 */ /* 0x010fe40007ffe1ff */
[----:B------:R-:W-:Y:S02]  /*c530*/  IADD3 R4, R222, -0x2, RZ ;  /* 0xfffffffede047810 */ /* 0x000fe40007ffe0ff */
[----:B------:R-:W-:-:S02]  /*c540*/  ISETP.GE.AND P0, PT, R0, 0x21, PT ;  /* 0x000000210000780c */ /* 0x000fc40003f06270 */
[----:B------:R-:W-:Y:S01]  /*c550*/  SHF.R.S32.HI R2, RZ, 0x1f, R4 ;  /* 0x0000001fff027819 */ /* 0x000fe20000011404 */
[----:B------:R-:W-:Y:S01]  /*c560*/  IMAD.WIDE.U32 R12, R4, c[0x0][0x1e0], RZ ;  /* 0x00007800040c7a25 */ /* 0x000fe200078e00ff */
[C---:B------:R-:W-:Y:S02]  /*c570*/  LOP3.LUT P6, RZ, R214.reuse, 0x800, RZ, 0xc0, !PT ;  /* 0x00000800d6ff7812 */ /* 0x040fe400078cc0ff */
[----:B------:R-:W-:Y:S01]  /*c580*/  LOP3.LUT P5, RZ, R214, 0x400, RZ, 0xc0, !PT ;  /* 0x00000400d6ff7812 */ /* 0x000fe200078ac0ff */
[----:B------:R-:W-:Y:S01]  /*c590*/  IMAD R2, R2, c[0x0][0x1e0], RZ ;  /* 0x0000780002027a24 */ /* 0x000fe200078e02ff */
[C---:B------:R-:W-:Y:S02]  /*c5a0*/  LOP3.LUT P4, RZ, R214.reuse, 0x200, RZ, 0xc0, !PT ;  /* 0x00000200d6ff7812 */ /* 0x040fe4000788c0ff */
[----:B------:R-:W-:Y:S01]  /*c5b0*/  LOP3.LUT P3, RZ, R214, 0x100, RZ, 0xc0, !PT ;  /* 0x00000100d6ff7812 */ /* 0x000fe2000786c0ff */
[----:B------:R-:W-:Y:S02]  /*c5c0*/  IMAD R7, R4, c[0x0][0x1e4], R2 ;  /* 0x0000790004077a24 */ /* 0x000fe400078e0202 */
[----:B------:R-:W-:-:S02]  /*c5d0*/  @P0 IMAD.MOV.U32 R8, RZ, RZ, c[0x0][0x1e0] ;  /* 0x00007800ff080624 */ /* 0x000fc400078e00ff */
[----:B------:R-:W-:Y:S02]  /*c5e0*/  @P0 IMAD.MOV.U32 R3, RZ, RZ, 0x5 ;  /* 0x00000005ff030424 */ /* 0x000fe400078e00ff */
[C---:B------:R-:W-:Y:S02]  /*c5f0*/  @P0 IMAD.SHL.U32 R2, R8.reuse, 0x20, RZ ;  /* 0x0000002008020824 */ /* 0x040fe400078e00ff */
[----:B------:R-:W-:Y:S01]  /*c600*/  IMAD.IADD R4, R13, 0x1, R7 ;  /* 0x000000010d047824 */ /* 0x000fe200078e0207 */
[----:B------:R-:W-:-:S03]  /*c610*/  @P0 SHF.L.U64.HI R3, R8, R3, c[0x0][0x1e4] ;  /* 0x0000790008030619 */ /* 0x000fc60000010203 */
[----:B------:R-:W-:Y:S02]  /*c620*/  @P0 IMAD R8, R4, 0x30, RZ ;  /* 0x0000003004080824 */ /* 0x000fe400078e02ff */
[----:B------:R-:W-:-:S05]  /*c630*/  @P0 IMAD.WIDE.U32 R2, R12, 0x30, R2 ;  /* 0x000000300c020825 */ /* 0x000fca00078e0002 */
[----:B------:R-:W-:-:S04]  /*c640*/  @P0 IADD3 R7, P1, R224, R2, RZ ;  /* 0x00000002e0070210 */ /* 0x000fc80007f3e0ff */
[----:B------:R-:W-:Y:S02]  /*c650*/  @P0 IADD3.X R8, R228, R8, R3, P1, !PT ;  /* 0x00000008e4080210 */ /* 0x000fe40000ffe403 */
[----:B------:R-:W-:-:S13]  /*c660*/  ISETP.GE.AND P1, PT, R0, 0x1, PT ;  /* 0x000000010000780c */ /* 0x000fda0003f26270 */
[----:B------:R-:W-:Y:S02]  /*c670*/  @P1 IMAD.MOV.U32 R2, RZ, RZ, R224 ;  /* 0x000000ffff021224 */ /* 0x000fe400078e00e0 */
[----:B------:R-:W-:Y:S02]  /*c680*/  @P1 IMAD.MOV.U32 R3, RZ, RZ, R228 ;  /* 0x000000ffff031224 */ /* 0x000fe400078e00e4 */
[----:B------:R-:W-:Y:S02]  /*c690*/  @P1 IMAD R0, R4, 0x30, RZ ;  /* 0x0000003004001824 */ /* 0x000fe400078e02ff */
[----:B------:R-:W-:-:S04]  /*c6a0*/  @P1 IMAD.WIDE.U32 R2, R12, 0x30, R2 ;  /* 0x000000300c021825 */ /* 0x000fc800078e0002 */
        /* <DEDUP_REMOVED lines=16> */
.L_x_1908:
[----:B----4-:R-:W-:Y:S05]  /*c7b0*/  BSYNC B0 ;  /* 0x0000000000007941 */ /* 0x010fea0003800000 */
.L_x_1907:
[----:B------:R-:W2:Y:S01]  /*c7c0*/  LDL R220, [R1+0x4] ;  /* 0x0000040001dc7983 */ /* 0x000ea20000100800 */
[----:B-----5:R-:W-:Y:S01]  /*c7d0*/  SHF.R.S32.HI R0, RZ, 0x1f, R76 ;  /* 0x0000001fff007819 */ /* 0x020fe2000001144c */
[----:B------:R-:W-:Y:S01]  /*c7e0*/  ULDC UR4, c[0x0][0x2c4] ;  /* 0x0000b10000047ab9 */ /* 0x000fe20000000800 */
[----:B------:R-:W-:Y:S01]  /*c7f0*/  LOP3.LUT R214, R214, 0xffffffbf, RZ, 0xc0, !PT ;  /* 0xffffffbfd6d67812 */ /* 0x000fe200078ec0ff */
[----:B------:R-:W-:Y:S01]  /*c800*/  UISETP.NE.AND UP0, UPT, UR4, 0x1, UPT ;  /* 0x000000010400788c */ /* 0x000fe2000bf05270 */
[CC--:B-1----:R-:W-:Y:S01]  /*c810*/  LEA.HI R2, R0.reuse, R76.reuse, RZ, 0x2 ;  /* 0x0000004c00027211 */ /* 0x0c2fe200078f10ff */
[----:B------:R-:W-:Y:S01]  /*c820*/  IMAD.MOV.U32 R221, RZ, RZ, c[0x0][0x32c] ;  /* 0x0000cb00ffdd7624 */ /* 0x000fe200078e00ff */
[----:B------:R-:W-:Y:S01]  /*c830*/  LEA.HI R0, R0, R76, RZ, 0x5 ;  /* 0x0000004c00007211 */ /* 0x000fe200078f28ff */
[----:B------:R-:W-:Y:S01]  /*c840*/  ULDC UR4, c[0x0][0x324] ;  /* 0x0000c90000047ab9 */ /* 0x000fe20000000800 */
[----:B------:R-:W-:Y:S01]  /*c850*/  LOP3.LUT R2, R2, 0xfffffffc, RZ, 0xc0, !PT ;  /* 0xfffffffc02027812 */ /* 0x000fe200078ec0ff */
[----:B------:R-:W-:Y:S01]  /*c860*/  ULOP3.LUT UR4, URZ, UR4, URZ, 0x33, !UPT ;  /* 0x000000043f047292 */ /* 0x000fe2000f8e333f */
[----:B------:R-:W-:Y:S01]  /*c870*/  LOP3.LUT R3, R0, 0xffffffe0, RZ, 0xc0, !PT ;  /* 0xffffffe000037812 */ /* 0x000fe200078ec0ff */
[----:B------:R-:W0:Y:S01]  /*c880*/  LDGDEPBAR ;  /* 0x00000000000079af */ /* 0x000e220000000000 */
[----:B------:R-:W-:Y:S01]  /*c890*/  SHF.R.S32.HI R4, RZ, 0x5, R0 ;  /* 0x00000005ff047819 */ /* 0x000fe20000011400 */
[C---:B------:R-:W-:Y:S01]  /*c8a0*/  IMAD.IADD R2, R76.reuse, 0x1, -R2 ;  /* 0x000000014c027824 */ /* 0x040fe200078e0a02 */
[----:B------:R-:W-:Y:S01]  /*c8b0*/  SHF.R.S32.HI R7, RZ, 0x1f, R0 ;  /* 0x0000001fff077819 */ /* 0x000fe20000011400 */
[----:B------:R-:W-:Y:S01]  /*c8c0*/  IMAD.IADD R0, R76, 0x1, -R3 ;  /* 0x000000014c007824 */ /* 0x000fe200078e0a03 */
[----:B------:R-:W-:-:S02]  /*c8d0*/  PLOP3.LUT P0, PT, PT, PT, UP0, 0x80, 0x0 ;  /* 0x000000000000781c */ /* 0x000fc40003f0f008 */
[----:B------:R-:W-:Y:S02]  /*c8e0*/  LEA.HI R7, R7, R4, RZ, 0x3 ;  /* 0x0000000407077211 */ /* 0x000fe400078f18ff */
[----:B------:R-:W-:Y:S02]  /*c8f0*/  LEA.HI R3, R2, R2, RZ, 0x1 ;  /* 0x0000000202037211 */ /* 0x000fe400078f08ff */
[----:B------:R-:W-:Y:S02]  /*c900*/  SHF.R.S32.HI R12, RZ, 0x1f, R0 ;  /* 0x0000001fff0c7819 */ /* 0x000fe40000011400 */
[----:B------:R-:W-:Y:S02]  /*c910*/  LOP3.LUT R8, R7, 0xffffff8, RZ, 0xc0, !PT ;  /* 0x0ffffff807087812 */ /* 0x000fe400078ec0ff */
[----:B------:R-:W-:Y:S02]  /*c920*/  LOP3.LUT R7, R3, 0x1ffffffe, RZ, 0xc0, !PT ;  /* 0x1ffffffe03077812 */ /* 0x000fe400078ec0ff */
[----:B------:R-:W-:Y:S01]  /*c930*/  LEA.HI R3, R12, R0, RZ, 0x2 ;  /* 0x000000000c037211 */ /* 0x000fe200078f10ff */
[----:B------:R-:W-:Y:S01]  /*c940*/  IMAD.IADD R4, R4, 0x1, -R8 ;  /* 0x0000000104047824 */ /* 0x000fe200078e0a08 */
[----:B------:R-:W-:Y:S01]  /*c950*/  @P0 LOP3.LUT R214, R214, 0x40, RZ, 0xfc, !PT ;  /* 0x00000040d6d60812 */ /* 0x000fe200078efcff */
[----:B------:R-:W-:Y:S01]  /*c960*/  IMAD.IADD R2, R2, 0x1, -R7 ;  /* 0x0000000102027824 */ /* 0x000fe200078e0a07 */
[----:B------:R-:W-:Y:S01]  /*c970*/  SHF.R.S32.HI R240, RZ, 0x2, R3 ;  /* 0x00000002fff07819 */ /* 0x000fe20000011403 */
[----:B------:R-:W-:Y:S01]  /*c980*/  IMAD.SHL.U32 R239, R4, 0x10, RZ ;  /* 0x0000001004ef7824 */ /* 0x000fe200078e00ff */
[----:B------:R-:W-:Y:S01]  /*c990*/  LOP3.LUT R214, R214, 0xffffefff, RZ, 0xc0, !PT ;  /* 0xffffefffd6d67812 */ /* 0x000fe200078ec0ff */
[----:B------:R-:W-:-:S02]  /*c9a0*/  IMAD.SHL.U32 R238, R2, 0x8, RZ ;  /* 0x0000000802ee7824 */ /* 0x000fc400078e00ff */
[----:B--2---:R-:W-:-:S05]  /*c9b0*/  IMAD R2, R220, 0x80, R240 ;  /* 0x00000080dc027824 */ /* 0x004fca00078e02f0 */
[----:B------:R-:W-:-:S05]  /*c9c0*/  IADD3 R4, R238, R2, R239 ;  /* 0x00000002ee047210 */ /* 0x000fca0007ffe0ef */
[----:B------:R-:W-:-:S05]  /*c9d0*/  @P0 IMAD.HI.U32 R2, R4, c[0x0][0x2c8], RZ ;  /* 0x0000b20004020a27 */ /* 0x000fca00078e00ff */
[----:B------:R-:W-:Y:S02]  /*c9e0*/  @P0 SHF.R.U32.HI R4, RZ, c[0x0][0x2cc], R2 ;  /* 0x0000b300ff040a19 */ /* 0x000fe40000011602 */
[----:B------:R-:W-:Y:S02]  /*c9f0*/  LOP3.LUT R2, R3, 0x7ffffffc, RZ, 0xc0, !PT ;  /* 0x7ffffffc03027812 */ /* 0x000fe400078ec0ff */
[----:B------:R-:W-:Y:S01]  /*ca00*/  ISETP.GE.AND P0, PT, R221, 0x1, PT ;  /* 0x00000001dd00780c */ /* 0x000fe20003f06270 */
[----:B------:R-:W1:Y:S02]  /*ca10*/  SHFL.IDX PT, R3, R4, RZ, 0x1c1f ;  /* 0x001c1fff04037589 */ /* 0x000e6400000e0000 */
[----:B------:R-:W-:Y:S02]  /*ca20*/  IMAD.IADD R2, R0, 0x1, -R2 ;  /* 0x0000000100027824 */ /* 0x000fe400078e0a02 */
[----:B------:R-:W-:Y:S02]  /*ca30*/  IMAD.IADD R0, R104, 0x1, R5 ;  /* 0x0000000168007824 */ /* 0x000fe400078e0205 */
[----:B------:R-:W-:-:S04]  /*ca40*/  IMAD.SHL.U32 R234, R2, 0x2, RZ ;  /* 0x0000000202ea7824 */ /* 0x000fc800078e00ff */
[----:B------:R-:W-:Y:S01]  /*ca50*/  IMAD.IADD R12, R0, 0x1, -R234 ;  /* 0x00000001000c7824 */ /* 0x000fe200078e0aea */
[----:B------:R-:W-:Y:S01]  /*ca60*/  IADD3 R2, -R234, 0x1, R0 ;  /* 0x00000001ea027810 */ /* 0x000fe20007ffe100 */
[----:B------:R-:W-:Y:S01]  /*ca70*/  IMAD.IADD R13, R104, 0x1, -R234 ;  /* 0x00000001680d7824 */ /* 0x000fe200078e0aea */
[----:B------:R-:W-:-:S03]  /*ca80*/  @P0 LOP3.LUT R214, R214, 0x1000, RZ, 0xfc, !PT ;  /* 0x00001000d6d60812 */ /* 0x000fc600078efcff */
[----:B------:R-:W-:-:S05]  /*ca90*/  IMAD.IADD R2, R2, 0x1, -R233 ;  /* 0x0000000102027824 */ /* 0x000fca00078e0ae9 */
        /* <DEDUP_REMOVED lines=16> */
.L_x_1911:
[----:B------:R-:W-:-:S13]  /*cba0*/  ISETP.NE.AND P0, PT, R221, 0x1, PT ;  /* 0x00000001dd00780c */ /* 0x000fda0003f05270 */
[----:B------:R-:W-:-:S05]  /*cbb0*/  @P0 IMAD.HI.U32 R14, R3, c[0x0][0x330], RZ ;  /* 0x0000cc00030e0a27 */ /* 0x000fca00078e00ff */
[----:B------:R-:W-:Y:S02]  /*cbc0*/  @P0 SHF.R.U32.HI R3, RZ, c[0x0][0x334], R14 ;  /* 0x0000cd00ff030a19 */ /* 0x000fe4000001160e */
.L_x_1912:
[----:B------:R-:W-:Y:S05]  /*cbd0*/  BSYNC B0 ;  /* 0x0000000000007941 */ /* 0x000fea0003800000 */
.L_x_1910:
[----:B------:R-:W-:-:S05]  /*cbe0*/  IMAD R3, R3, c[0x0][0x32c], R13 ;  /* 0x0000cb0003037a24 */ /* 0x000fca00078e020d */
[----:B------:R-:W-:Y:S02]  /*cbf0*/  IADD3 R14, R3, c[0x0][0x32c], RZ ;  /* 0x0000cb00030e7a10 */ /* 0x000fe40007ffe0ff */
[----:B------:R-:W-:Y:S02]  /*cc00*/  IMNMX R0, R0, R3, !PT ;  /* 0x0000000300007217 */ /* 0x000fe40007800200 */
[----:B------:R-:W-:Y:S02]  /*cc10*/  IMNMX R2, R2, R14, PT ;  /* 0x0000000e02027217 */ /* 0x000fe40003800200 */
.L_x_1909:
        /* <DEDUP_REMOVED lines=12> */
[----:B------:R-:W-:Y:S02]  /*cce0*/  ISETP.GE.AND P5, PT, R104, 0x12, PT ;  /* 0x000000126800780c */ /* 0x000fe40003fa6270 */
[----:B------:R-:W-:Y:S02]  /*ccf0*/  FSEL R21, R52, -INF , !P0 ;  /* 0xff80000034157808 */ /* 0x000fe40004000000 */
[----:B------:R-:W-:Y:S02]  /*cd00*/  ISETP.GT.AND P0, PT, R0, 0x9, !P1 ;  /* 0x000000090000780c */ /* 0x000fe40004f04270 */
[----:B------:R-:W-:Y:S02]  /*cd10*/  ISETP.GE.AND P4, PT, R104, 0x19, PT ;  /* 0x000000196800780c */ /* 0x000fe40003f86270 */
[----:B------:R-:W-:-:S02]  /*cd20*/  ISETP.LT.OR P0, PT, R2, 0xa, P0 ;  /* 0x0000000a0200780c */ /* 0x000fc40000701670 */
[----:B------:R-:W-:Y:S02]  /*cd30*/  ISETP.GE.AND P3, PT, R104, 0x1a, PT ;  /* 0x0000001a6800780c */ /* 0x000fe40003f66270 */
[----:B------:R-:W-:Y:S02]  /*cd40*/  FSEL R24, R53, -INF , !P0 ;  /* 0xff80000035187808 */ /* 0x000fe40004000000 */
[----:B------:R-:W-:Y:S02]  /*cd50*/  ISETP.GT.AND P0, PT, R0, 0x10, !P6 ;  /* 0x000000100000780c */ /* 0x000fe40007704270 */
[----:B------:R-:W-:Y:S02]  /*cd60*/  ISETP.GE.AND P2, PT, R104, 0x21, PT ;  /* 0x000000216800780c */ /* 0x000fe40003f46270 */
[----:B------:R-:W-:Y:S02]  /*cd70*/  ISETP.LT.OR P0, PT, R2, 0x11, P0 ;  /* 0x000000110200780c */ /* 0x000fe40000701670 */
[----:B------:R-:W-:-:S02]  /*cd80*/  P2R R15, PR, RZ, 0x2 ;  /* 0x00000002ff0f7803 */ /* 0x000fc40000000000 */
[----:B------:R-:W-:Y:S02]  /*cd90*/  FSEL R25, R36, -INF , !P0 ;  /* 0xff80000024197808 */ /* 0x000fe40004000000 */
[----:B------:R-:W-:Y:S02]  /*cda0*/  ISETP.GT.AND P0, PT, R0, 0x11, !P5 ;  /* 0x000000110000780c */ /* 0x000fe40006f04270 */
        /* <DEDUP_REMOVED lines=15> */
[----:B------:R-:W-:-:S04]  /*cea0*/  ISETP.GE.AND P0, PT, R104, 0x29, PT ;  /* 0x000000296800780c */ /* 0x000fc80003f06270 */
[----:B------:R-:W-:Y:S02]  /*ceb0*/  P2R R19, PR, RZ, 0x1 ;  /* 0x00000001ff137803 */ /* 0x000fe40000000000 */
[----:B------:R-:W-:-:S04]  /*cec0*/  ISETP.GT.AND P0, PT, R0, 0x28, !P0 ;  /* 0x000000280000780c */ /* 0x000fc80004704270 */
[----:B------:R-:W-:-:S04]  /*ced0*/  ISETP.LT.OR P0, PT, R2, 0x29, P0 ;  /* 0x000000290200780c */ /* 0x000fc80000701670 */
[----:B------:R-:W-:Y:S02]  /*cee0*/  FSEL R87, R44, -INF , !P0 ;  /* 0xff8000002c577808 */ /* 0x000fe40004000000 */
[----:B------:R-:W-:-:S04]  /*cef0*/  ISETP.GE.AND P0, PT, R104, 0x1, PT ;  /* 0x000000016800780c */ /* 0x000fc80003f06270 */
[----:B------:R-:W-:Y:S02]  /*cf00*/  P2R R23, PR, RZ, 0x1 ;  /* 0x00000001ff177803 */ /* 0x000fe40000000000 */
        /* <DEDUP_REMOVED lines=23> */
.L_x_1915:
[----:B------:R-:W-:-:S13]  /*d080*/  ISETP.NE.AND P0, PT, R221, 0x1, PT ;  /* 0x00000001dd00780c */ /* 0x000fda0003f05270 */
[----:B------:R-:W-:-:S05]  /*d090*/  @P0 IMAD.HI.U32 R4, R3, c[0x0][0x330], RZ ;  /* 0x0000cc0003040a27 */ /* 0x000fca00078e00ff */
[----:B------:R-:W-:Y:S02]  /*d0a0*/  @P0 SHF.R.U32.HI R3, RZ, c[0x0][0x334], R4 ;  /* 0x0000cd00ff030a19 */ /* 0x000fe40000011604 */
.L_x_1916:
[----:B------:R-:W-:Y:S05]  /*d0b0*/  BSYNC B0 ;  /* 0x0000000000007941 */ /* 0x000fea0003800000 */
.L_x_1914:
[----:B------:R-:W-:-:S05]  /*d0c0*/  IMAD R3, R3, c[0x0][0x32c], R13 ;  /* 0x0000cb0003037a24 */ /* 0x000fca00078e020d */
[----:B------:R-:W-:Y:S02]  /*d0d0*/  IADD3 R4, R3, c[0x0][0x32c], RZ ;  /* 0x0000cb0003047a10 */ /* 0x000fe40007ffe0ff */
[----:B------:R-:W-:Y:S02]  /*d0e0*/  IMNMX R0, R0, R3, !PT ;  /* 0x0000000300007217 */ /* 0x000fe40007800200 */
[----:B------:R-:W-:Y:S02]  /*d0f0*/  IMNMX R2, R2, R4, PT ;  /* 0x0000000402027217 */ /* 0x000fe40003800200 */
.L_x_1913:
[----:B------:R-:W-:Y:S01]  /*d100*/  ISETP.NE.AND P0, PT, R14, RZ, PT ;  /* 0x000000ff0e00720c */ /* 0x000fe20003f05270 */
[----:B------:R-:W-:Y:S01]  /*d110*/  LDSM.16.MT88.4 R56, [R147+0x800] ;  /* 0x000800009338783b */ /* 0x000fe20000004200 */
[----:B------:R-:W-:Y:S02]  /*d120*/  FMNMX.FTZ R8, R17, R18, !PT ;  /* 0x0000001211087209 */ /* 0x000fe40007810000 */
[----:B------:R-:W-:Y:S01]  /*d130*/  ISETP.GT.AND P0, PT, R0, 0x8, !P0 ;  /* 0x000000080000780c */ /* 0x000fe20004704270 */
[----:B------:R-:W-:Y:S01]  /*d140*/  LDSM.16.MT88.4 R64, [R197+0x800] ;  /* 0x00080000c540783b */ /* 0x000fe20000004200 */
[----:B------:R-:W-:-:S02]  /*d150*/  FMNMX.FTZ R8, R21, R8, !PT ;  /* 0x0000000815087209 */ /* 0x000fc40007810000 */
[----:B------:R-:W-:Y:S01]  /*d160*/  ISETP.LT.OR P0, PT, R2, 0x9, P0 ;  /* 0x000000090200780c */ /* 0x000fe20000701670 */
[----:B------:R-:W-:Y:S01]  /*d170*/  LDSM.16.MT88.4 R68, [R146+0x1800] ;  /* 0x001800009244783b */ /* 0x000fe20000004200 */
[----:B------:R-:W-:Y:S02]  /*d180*/  FMNMX.FTZ R8, R24, R8, !PT ;  /* 0x0000000818087209 */ /* 0x000fe40007810000 */
[----:B------:R-:W-:Y:S01]  /*d190*/  FSEL R13, R54, -INF , !P0 ;  /* 0xff800000360d7808 */ /* 0x000fe20004000000 */
[----:B------:R-:W-:Y:S01]  /*d1a0*/  LDSM.16.MT88.4 R60, [R196] ;  /* 0x00000000c43c783b */ /* 0x000fe20000004200 */
[----:B------:R-:W-:Y:S02]  /*d1b0*/  ISETP.NE.AND P0, PT, R15, RZ, PT ;  /* 0x000000ff0f00720c */ /* 0x000fe40003f05270 */
[----:B------:R-:W-:Y:S01]  /*d1c0*/  FMNMX.FTZ R8, R25, R8, !PT ;  /* 0x0000000819087209 */ /* 0x000fe20007810000 */
[----:B------:R-:W-:Y:S01]  /*d1d0*/  LDSM.16.MT88.4 R156, [R147+0x1000] ;  /* 0x00100000939c783b */ /* 0x000fe20000004200 */
[----:B------:R-:W-:-:S02]  /*d1e0*/  ISETP.GT.AND P0, PT, R0, 0x9, !P0 ;  /* 0x000000090000780c */ /* 0x000fc40004704270 */
[----:B------:R-:W-:Y:S01]  /*d1f0*/  FMNMX.FTZ R8, R26, R8, !PT ;  /* 0x000000081a087209 */ /* 0x000fe20007810000 */
[----:B------:R-:W-:Y:S01]  /*d200*/  LDSM.16.MT88.4 R164, [R146+0x1000] ;  /* 0x0010000092a4783b */ /* 0x000fe20000004200 */
[----:B------:R-:W-:Y:S02]  /*d210*/  ISETP.LT.OR P0, PT, R2, 0xa, P0 ;  /* 0x0000000a0200780c */ /* 0x000fe40000701670 */
[----:B------:R-:W-:Y:S02]  /*d220*/  FMNMX.FTZ R8, R28, R8, !PT ;  /* 0x000000081c087209 */ /* 0x000fe40007810000 */
[----:B------:R-:W-:Y:S02]  /*d230*/  FSEL R14, R55, -INF , !P0 ;  /* 0xff800000370e7808 */ /* 0x000fe40004000000 */
[----:B------:R-:W-:Y:S01]  /*d240*/  ISETP.GT.AND P0, PT, R0, 0x10, !P6 ;  /* 0x000000100000780c */ /* 0x000fe20007704270 */
[----:B------:R-:W-:Y:S01]  /*d250*/  LDSM.16.MT88.4 R52, [R146+0x2000] ;  /* 0x002000009234783b */ /* 0x000fe20000004200 */
[----:B------:R-:W-:-:S02]  /*d260*/  FMNMX.FTZ R8, R29, R8, !PT ;  /* 0x000000081d087209 */ /* 0x000fc40007810000 */
[----:B------:R-:W-:Y:S02]  /*d270*/  ISETP.LT.OR P0, PT, R2, 0x11, P0 ;  /* 0x000000110200780c */ /* 0x000fe40000701670 */
[----:B------:R-:W-:Y:S02]  /*d280*/  FMNMX.FTZ R8, R89, R8, !PT ;  /* 0x0000000859087209 */ /* 0x000fe40007810000 */
[----:B------:R-:W-:Y:S02]  /*d290*/  FSEL R15, R38, -INF , !P0 ;  /* 0xff800000260f7808 */ /* 0x000fe40004000000 */
[----:B------:R-:W-:Y:S02]  /*d2a0*/  ISETP.GT.AND P0, PT, R0, 0x11, !P5 ;  /* 0x000000110000780c */ /* 0x000fe40006f04270 */
[----:B------:R-:W-:Y:S02]  /*d2b0*/  ISETP.NE.AND P5, PT, R19, RZ, PT ;  /* 0x000000ff1300720c */ /* 0x000fe40003fa5270 */
[----:B------:R-:W-:-:S02]  /*d2c0*/  ISETP.LT.OR P0, PT, R2, 0x12, P0 ;  /* 0x000000120200780c */ /* 0x000fc40000701670 */
[----:B------:R-:W-:Y:S02]  /*d2d0*/  FMNMX.FTZ R8, R88, R8, !PT ;  /* 0x0000000858087209 */ /* 0x000fe40007810000 */
[----:B------:R-:W-:Y:S02]  /*d2e0*/  FSEL R22, R39, -INF , !P0 ;  /* 0xff80000027167808 */ /* 0x000fe40004000000 */
[----:B------:R-:W-:Y:S01]  /*d2f0*/  ISETP.GT.AND P0, PT, R0, 0x18, !P4 ;  /* 0x000000180000780c */ /* 0x000fe20006704270 */
[----:B------:R-:W-:Y:S01]  /*d300*/  LDSM.16.MT88.4 R36, [R147] ;  /* 0x000000009324783b */ /* 0x000fe20000004200 */
[----:B------:R-:W-:Y:S02]  /*d310*/  ISETP.NE.AND P4, PT, R23, RZ, PT ;  /* 0x000000ff1700720c */ /* 0x000fe40003f85270 */
[----:B------:R-:W-:Y:S02]  /*d320*/  ISETP.LT.OR P0, PT, R2, 0x19, P0 ;  /* 0x000000190200780c */ /* 0x000fe40000701670 */
[----:B------:R-:W-:-:S02]  /*d330*/  FMNMX.FTZ R8, R87, R8, !PT ;  /* 0x0000000857087209 */ /* 0x000fc40007810000 */
[----:B------:R-:W-:Y:S02]  /*d340*/  FSEL R23, R30, -INF , !P0 ;  /* 0xff8000001e177808 */ /* 0x000fe40004000000 */
[----:B------:R-:W-:Y:S02]  /*d350*/  ISETP.GT.AND P0, PT, R0, 0x19, !P3 ;  /* 0x000000190000780c */ /* 0x000fe40005f04270 */
[----:B------:R-:W-:Y:S02]  /*d360*/  ISETP.NE.AND P3, PT, R20, RZ, PT ;  /* 0x000000ff1400720c */ /* 0x000fe40003f65270 */
[----:B------:R-:W-:Y:S02]  /*d370*/  ISETP.LT.OR P0, PT, R2, 0x1a, P0 ;  /* 0x0000001a0200780c */ /* 0x000fe40000701670 */
[----:B------:R-:W-:Y:S02]  /*d380*/  ISETP.NE.AND P6, PT, R16, RZ, PT ;  /* 0x000000ff1000720c */ /* 0x000fe40003fc5270 */
[----:B------:R-:W-:-:S02]  /*d390*/  FSEL R20, R31, -INF , !P0 ;  /* 0xff8000001f147808 */ /* 0x000fc40004000000 */
[----:B------:R-:W-:Y:S02]  /*d3a0*/  ISETP.GT.AND P0, PT, R0, 0x20, !P2 ;  /* 0x000000200000780c */ /* 0x000fe40005704270 */
[----:B------:R-:W-:Y:S02]  /*d3b0*/  FMNMX.FTZ R8, R86, R8, !PT ;  /* 0x0000000856087209 */ /* 0x000fe40007810000 */
[----:B------:R-:W-:-:S04]  /*d3c0*/  ISETP.LT.OR P0, PT, R2, 0x21, P0 ;  /* 0x000000210200780c */ /* 0x000fc80000701670 */
[----:B------:R-:W-:Y:S02]  /*d3d0*/  FSEL R85, R34, -INF , !P0 ;  /* 0xff80000022557808 */ /* 0x000fe40004000000 */
[----:B------:R-:W-:-:S04]  /*d3e0*/  ISETP.GT.AND P0, PT, R0, 0x21, !P1 ;  /* 0x000000210000780c */ /* 0x000fc80004f04270 */
[----:B------:R-:W-:-:S04]  /*d3f0*/  ISETP.LT.OR P0, PT, R2, 0x22, P0 ;  /* 0x000000220200780c */ /* 0x000fc80000701670 */
[----:B------:R-:W-:Y:S02]  /*d400*/  FSEL R84, R35, -INF , !P0 ;  /* 0xff80000023547808 */ /* 0x000fe40004000000 */
[----:B------:R-:W-:Y:S01]  /*d410*/  ISETP.GT.AND P0, PT, R0, 0x1, !P3 ;  /* 0x000000010000780c */ /* 0x000fe20005f04270 */
[----:B------:R-:W-:Y:S03]  /*d420*/  LDSM.16.MT88.4 R32, [R146+0x800] ;  /* 0x000800009220783b */ /* 0x000fe60000004200 */
[----:B------:R-:W-:-:S04]  /*d430*/  ISETP.LT.OR P0, PT, R2, 0x2, P0 ;  /* 0x000000020200780c */ /* 0x000fc80000701670 */
[----:B------:R-:W-:Y:S02]  /*d440*/  FSEL R12, R43, -INF , !P0 ;  /* 0xff8000002b0c7808 */ /* 0x000fe40004000000 */
[----:B------:R-:W-:-:S04]  /*d450*/  ISETP.GT.AND P0, PT, R0, RZ, !P4 ;  /* 0x000000ff0000720c */ /* 0x000fc80006704270 */
[----:B------:R-:W-:-:S04]  /*d460*/  ISETP.LT.OR P0, PT, R2, 0x1, P0 ;  /* 0x000000010200780c */ /* 0x000fc80000701670 */
[----:B------:R-:W-:Y:S02]  /*d470*/  FSEL R4, R42, -INF , !P0 ;  /* 0xff8000002a047808 */ /* 0x000fe40004000000 */
[----:B------:R-:W-:Y:S01]  /*d480*/  ISETP.GT.AND P0, PT, R0, 0x28, !P5 ;  /* 0x000000280000780c */ /* 0x000fe20006f04270 */
[----:B------:R-:W-:Y:S03]  /*d490*/  LDSM.16.MT88.4 R40, [R197] ;  /* 0x00000000c528783b */ /* 0x000fe60000004200 */
[----:B------:R-:W-:-:S04]  /*d4a0*/  ISETP.LT.OR P0, PT, R2, 0x29, P0 ;  /* 0x000000290200780c */ /* 0x000fc80000701670 */
[----:B------:R-:W-:Y:S02]  /*d4b0*/  FSEL R83, R46, -INF , !P0 ;  /* 0xff8000002e537808 */ /* 0x000fe40004000000 */
[----:B------:R-:W-:Y:S02]  /*d4c0*/  ISETP.GT.AND P0, PT, R0, 0x29, !P6 ;  /* 0x000000290000780c */ /* 0x000fe40007704270 */
[----:B------:R-:W1:Y:S01]  /*d4d0*/  SHFL.BFLY PT, R0, R8, 0x2, 0x1f ;  /* 0x0c401f0008007f89 */ /* 0x000e6200000e0000 */
[----:B------:R-:W-:Y:S02]  /*d4e0*/  LOP3.LUT P6, RZ, R214, 0x40, RZ, 0xc0, !PT ;  /* 0x00000040d6ff7812 */ /* 0x000fe400078cc0ff */
[----:B------:R-:W-:-:S04]  /*d4f0*/  ISETP.LT.OR P0, PT, R2, 0x2a, P0 ;  /* 0x0000002a0200780c */ /* 0x000fc80000701670 */
[----:B------:R-:W-:Y:S02]  /*d500*/  FSEL R82, R47, -INF , !P0 ;  /* 0xff8000002f527808 */ /* 0x000fe40004000000 */
[----:B------:R-:W-:Y:S01]  /*d510*/  LDSM.16.MT88.4 R44, [R147+0x1800] ;  /* 0x00180000932c783b */ /* 0x000fe20000004200 */
        /* <DEDUP_REMOVED lines=10> */
[----:B------:R-:W-:Y:S01]  /*d5c0*/  FFMA.FTZ R3, R17, c[0x0][0x2d0], -R2 ;  /* 0x0000b40011037a23 */ /* 0x000fe20000010802 */
[----:B------:R-:W-:-:S03]  /*d5d0*/  FMNMX.FTZ R7, R22, R7, !PT ;  /* 0x0000000716077209 */ /* 0x000fc60007810000 */
[----:B------:R1:W-:Y:S01]  /*d5e0*/  MUFU.EX2 R108, R3 ;  /* 0x00000003006c7308 */ /* 0x0003e20000000800 */
[----:B------:R-:W-:-:S04]  /*d5f0*/  FMNMX.FTZ R7, R23, R7, !PT ;  /* 0x0000000717077209 */ /* 0x000fc80007810000 */
[----:B------:R-:W-:-:S04]  /*d600*/  FMNMX.FTZ R7, R20, R7, !PT ;  /* 0x0000000714077209 */ /* 0x000fc80007810000 */
[----:B------:R-:W-:-:S04]  /*d610*/  FMNMX.FTZ R7, R85, R7, !PT ;  /* 0x0000000755077209 */ /* 0x000fc80007810000 */
[----:B------:R-:W-:Y:S01]  /*d620*/  FMNMX.FTZ R7, R84, R7, !PT ;  /* 0x0000000754077209 */ /* 0x000fe20007810000 */
[----:B-1----:R-:W-:-:S03]  /*d630*/  FFMA.FTZ R3, R18, c[0x0][0x2d0], -R2 ;  /* 0x0000b40012037a23 */ /* 0x002fc60000010802 */
[----:B------:R-:W-:Y:S01]  /*d640*/  FMNMX.FTZ R7, R83, R7, !PT ;  /* 0x0000000753077209 */ /* 0x000fe20007810000 */
[----:B------:R1:W2:Y:S03]  /*d650*/  MUFU.EX2 R90, R3 ;  /* 0x00000003005a7308 */ /* 0x0002a60000000800 */
[----:B------:R-:W-:-:S05]  /*d660*/  FMNMX.FTZ R7, R82, R7, !PT ;  /* 0x0000000752077209 */ /* 0x000fca0007810000 */
[----:B------:R-:W3:Y:S01]  /*d670*/  SHFL.BFLY PT, R0, R7, 0x2, 0x1f ;  /* 0x0c401f0007007f89 */ /* 0x000ee200000e0000 */
[----:B-1----:R-:W-:Y:S01]  /*d680*/  FFMA.FTZ R3, R21, c[0x0][0x2d0], -R2 ;  /* 0x0000b40015037a23 */ /* 0x002fe20000010802 */
[----:B--2---:R-:W-:-:S03]  /*d690*/  F2FP.BF16.PACK_AB R16, R90, R108 ;  /* 0x0000006c5a10723e */ /* 0x004fc600000010ff */
[----:B------:R1:W-:Y:S01]  /*d6a0*/  MUFU.EX2 R116, R3 ;  /* 0x0000000300747308 */ /* 0x0003e20000000800 */
[----:B---3--:R-:W-:-:S05]  /*d6b0*/  FMNMX.FTZ R7, R7, R0, !PT ;  /* 0x0000000007077209 */ /* 0x008fca0007810000 */
[----:B------:R-:W2:Y:S01]  /*d6c0*/  SHFL.BFLY PT, R0, R7, 0x1, 0x1f ;  /* 0x0c201f0007007f89 */ /* 0x000ea200000e0000 */
[----:B-1----:R-:W-:-:S04]  /*d6d0*/  FFMA.FTZ R3, R24, c[0x0][0x2d0], -R2 ;  /* 0x0000b40018037a23 */ /* 0x002fc80000010802 */
[----:B------:R1:W3:Y:S02]  /*d6e0*/  MUFU.EX2 R91, R3 ;  /* 0x00000003005b7308 */ /* 0x0002e40000000800 */
[----:B-1----:R-:W-:Y:S01]  /*d6f0*/  FFMA.FTZ R3, R25, c[0x0][0x2d0], -R2 ;  /* 0x0000b40019037a23 */ /* 0x002fe20000010802 */
[----:B---3--:R-:W-:Y:S02]  /*d700*/  F2FP.BF16.PACK_AB R18, R91, R116 ;  /* 0x000000745b12723e */ /* 0x008fe400000010ff */
[----:B--2---:R-:W-:-:S03]  /*d710*/  FMNMX.FTZ R7, R7, R0, !PT ;  /* 0x0000000007077209 */ /* 0x004fc60007810000 */
[----:B------:R1:W-:Y:S01]  /*d720*/  MUFU.EX2 R117, R3 ;  /* 0x0000000300757308 */ /* 0x0003e20000000800 */
[C---:B------:R-:W-:Y:S01]  /*d730*/  FSETP.NEU.FTZ.AND P0, PT, R7.reuse, -INF , PT ;  /* 0xff8000000700780b */ /* 0x040fe20003f1d000 */
[----:B------:R-:W-:-:S05]  /*d740*/  FMUL.FTZ R0, R7, c[0x0][0x2d0] ;  /* 0x0000b40007007a20 */ /* 0x000fca0000410000 */
[----:B------:R-:W-:Y:S01]  /*d750*/  FSEL R0, R0, RZ, P0 ;  /* 0x000000ff00007208 */ /* 0x000fe20000000000 */
[----:B-1----:R-:W-:Y:S02]  /*d760*/  FFMA.FTZ R3, R26, c[0x0][0x2d0], -R2 ;  /* 0x0000b4001a037a23 */ /* 0x002fe40000010802 */
[----:B------:R-:W1:Y:S02]  /*d770*/  LDSM.16.MT88.4 R24, [R146] ;  /* 0x000000009218783b */ /* 0x000e640000004200 */
[----:B------:R2:W3:Y:S02]  /*d780*/  MUFU.EX2 R126, R3 ;  /* 0x00000003007e7308 */ /* 0x0004e40000000800 */
[----:B--2---:R-:W-:-:S06]  /*d790*/  FFMA.FTZ R3, R4, c[0x0][0x2d0], -R0 ;  /* 0x0000b40004037a23 */ /* 0x004fcc0000010800 */
[----:B------:R2:W-:Y:S02]  /*d7a0*/  MUFU.EX2 R76, R3 ;  /* 0x00000003004c7308 */ /* 0x0005e40000000800 */
[----:B--2---:R-:W-:Y:S01]  /*d7b0*/  FFMA.FTZ R3, R12, c[0x0][0x2d0], -R0 ;  /* 0x0000b4000c037a23 */ /* 0x004fe20000010800 */
[----:B---3--:R-:W-:-:S05]  /*d7c0*/  F2FP.BF16.PACK_AB R12, R126, R117 ;  /* 0x000000757e0c723e */ /* 0x008fca00000010ff */
[----:B------:R2:W3:Y:S02]  /*d7d0*/  MUFU.EX2 R4, R3 ;  /* 0x0000000300047308 */ /* 0x0004e40000000800 */
[----:B--2---:R-:W-:Y:S01]  /*d7e0*/  FFMA.FTZ R3, R13, c[0x0][0x2d0], -R0 ;  /* 0x0000b4000d037a23 */ /* 0x004fe20000010800 */
[----:B---3--:R-:W-:Y:S01]  /*d7f0*/  F2FP.BF16.PACK_AB R17, R4, R76 ;  /* 0x0000004c0411723e */ /* 0x008fe200000010ff */
[----:B------:R-:W-:-:S04]  /*d800*/  FADD.FTZ R4, R76, R4 ;  /* 0x000000044c047221 */ /* 0x000fc80000010000 */
[----:B------:R2:W-:Y:S02]  /*d810*/  MUFU.EX2 R124, R3 ;  /* 0x00000003007c7308 */ /* 0x0005e40000000800 */
[----:B--2---:R-:W-:-:S06]  /*d820*/  FFMA.FTZ R3, R14, c[0x0][0x2d0], -R0 ;  /* 0x0000b4000e037a23 */ /* 0x004fcc0000010800 */
[----:B------:R2:W3:Y:S02]  /*d830*/  MUFU.EX2 R78, R3 ;  /* 0x00000003004e7308 */ /* 0x0004e40000000800 */
[----:B--2---:R-:W-:Y:S01]  /*d840*/  FFMA.FTZ R3, R28, c[0x0][0x2d0], -R2 ;  /* 0x0000b4001c037a23 */ /* 0x004fe20000010802 */
[----:B---3--:R-:W-:-:S05]  /*d850*/  F2FP.BF16.PACK_AB R19, R78, R124 ;  /* 0x0000007c4e13723e */ /* 0x008fca00000010ff */
[----:B------:R2:W-:Y:S02]  /*d860*/  MUFU.EX2 R125, R3 ;  /* 0x00000003007d7308 */ /* 0x0005e40000000800 */
[----:B------:R-:W-:Y:S01]  /*d870*/  HMMA.16816.F32.BF16 R48, R16, R38, RZ ;  /* 0x000000261030723c */ /* 0x000fe200000418ff */
[----:B--2---:R-:W-:-:S07]  /*d880*/  FFMA.FTZ R3, R29, c[0x0][0x2d0], -R2 ;  /* 0x0000b4001d037a23 */ /* 0x004fce0000010802 */
[C---:B-1----:R-:W-:Y:S01]  /*d890*/  HMMA.16816.F32.BF16 R28, R16.reuse, R24, RZ ;  /* 0x00000018101c723c */ /* 0x042fe200000418ff */
[----:B------:R1:W2:Y:S07]  /*d8a0*/  MUFU.EX2 R127, R3 ;  /* 0x00000003007f7308 */ /* 0x0002ae0000000800 */
[----:B------:R-:W-:Y:S01]  /*d8b0*/  HMMA.16816.F32.BF16 R24, R16, R26, RZ ;  /* 0x0000001a1018723c */ /* 0x000fe200000418ff */
[----:B-1----:R-:W-:Y:S01]  /*d8c0*/  FFMA.FTZ R3, R15, c[0x0][0x2d0], -R0 ;  /* 0x0000b4000f037a23 */ /* 0x002fe20000010800 */
[----:B--2---:R-:W-:-:S03]  /*d8d0*/  F2FP.BF16.PACK_AB R14, R127, R125 ;  /* 0x0000007d7f0e723e */ /* 0x004fc600000010ff */
[----:B------:R1:W-:Y:S02]  /*d8e0*/  MUFU.EX2 R77, R3 ;  /* 0x00000003004d7308 */ /* 0x0003e40000000800 */
[----:B-1----:R-:W-:-:S06]  /*d8f0*/  FFMA.FTZ R3, R22, c[0x0][0x2d0], -R0 ;  /* 0x0000b40016037a23 */ /* 0x002fcc0000010800 */
[----:B------:R1:W2:Y:S02]  /*d900*/  MUFU.EX2 R79, R3 ;  /* 0x00000003004f7308 */ /* 0x0002a40000000800 */
[----:B-1----:R-:W-:Y:S01]  /*d910*/  FFMA.FTZ R3, R23, c[0x0][0x2d0], -R0 ;  /* 0x0000b40017037a23 */ /* 0x002fe20000010800 */
[----:B--2---:R-:W-:-:S05]  /*d920*/  F2FP.BF16.PACK_AB R13, R79, R77 ;  /* 0x0000004d4f0d723e */ /* 0x004fca00000010ff */
[----:B------:R1:W-:Y:S02]  /*d930*/  MUFU.EX2 R81, R3 ;  /* 0x0000000300517308 */ /* 0x0003e40000000800 */
[----:B-1----:R-:W-:Y:S02]  /*d940*/  FFMA.FTZ R3, R20, c[0x0][0x2d0], -R0 ;  /* 0x0000b40014037a23 */ /* 0x002fe40000010800 */
[C---:B------:R-:W-:Y:S04]  /*d950*/  HMMA.16816.F32.BF16 R20, R16.reuse, R36, RZ ;  /* 0x000000241014723c */ /* 0x040fe800000418ff */
[----:B------:R-:W1:Y:S04]  /*d960*/  MUFU.EX2 R80, R3 ;  /* 0x0000000300507308 */ /* 0x000e680000000800 */
[----:B------:R-:W-:Y:S01]  /*d970*/  HMMA.16816.F32.BF16 R36, R16, R40, RZ ;  /* 0x000000281024723c */ /* 0x000fe200000418ff */
[----:B-1----:R-:W-:-:S07]  /*d980*/  F2FP.BF16.PACK_AB R15, R80, R81 ;  /* 0x00000051500f723e */ /* 0x002fce00000010ff */
[C---:B------:R-:W-:Y:S08]  /*d990*/  HMMA.16816.F32.BF16 R168, R12.reuse, R32, R28 ;  /* 0x000000200ca8723c */ /* 0x040ff0000004181c */
[----:B------:R-:W-:Y:S08]  /*d9a0*/  HMMA.16816.F32.BF16 R148, R12, R34, R24 ;  /* 0x000000220c94723c */ /* 0x000ff00000041818 */
[----:B------:R-:W-:Y:S01]  /*d9b0*/  HMMA.16816.F32.BF16 R32, R16, R42, RZ ;  /* 0x0000002a1020723c */ /* 0x000fe200000418ff */
[----:B------:R-:W1:Y:S07]  /*d9c0*/  LDSM.16.MT88.4 R40, [R196+0x800] ;  /* 0x00080000c428783b */ /* 0x000e6e0000004200 */
[----:B------:R-:W-:Y:S08]  /*d9d0*/  HMMA.16816.F32.BF16 R160, R12, R56, R20 ;  /* 0x000000380ca0723c */ /* 0x000ff00000041814 */
[----:B------:R-:W-:Y:S08]  /*d9e0*/  HMMA.16816.F32.BF16 R20, R16, R68, RZ ;  /* 0x000000441014723c */ /* 0x000ff000000418ff */
[C---:B------:R-:W-:Y:S08]  /*d9f0*/  HMMA.16816.F32.BF16 R32, R12.reuse, R66, R32 ;  /* 0x000000420c20723c */ /* 0x040ff00000041820 */
[----:B------:R-:W-:Y:S01]  /*da00*/  HMMA.16816.F32.BF16 R72, R12, R58, R48 ;  /* 0x0000003a0c48723c */ /* 0x000fe20000041830 */
[----:B------:R-:W2:Y:S04]  /*da10*/  LDSM.16.MT88.4 R48, [R197+0x1800] ;  /* 0x00180000c530783b */ /* 0x000ea80000004200 */
[----:B------:R-:W-:Y:S03]  /*da20*/  LDSM.16.MT88.4 R56, [R147+0x3000] ;  /* 0x003000009338783b */ /* 0x000fe60000004200 */
[C---:B------:R-:W-:Y:S08]  /*da30*/  HMMA.16816.F32.BF16 R28, R16.reuse, R60, RZ ;  /* 0x0000003c101c723c */ /* 0x040ff000000418ff */
[----:B------:R-:W-:Y:S01]  /*da40*/  HMMA.16816.F32.BF16 R24, R16, R62, RZ ;  /* 0x0000003e1018723c */ /* 0x000fe200000418ff */
[----:B------:R-:W-:Y:S01]  /*da50*/  IMAD.MOV.U32 R99, RZ, RZ, R32 ;  /* 0x000000ffff637224 */ /* 0x000fe200078e0020 */
[----:B------:R-:W-:Y:S01]  /*da60*/  LDSM.16.MT88.4 R60, [R147+0x2000] ;  /* 0x00200000933c783b */ /* 0x000fe20000004200 */
[----:B------:R-:W-:-:S02]  /*da70*/  IMAD.MOV.U32 R98, RZ, RZ, R33 ;  /* 0x000000ffff627224 */ /* 0x000fc400078e0021 */
[----:B------:R-:W-:Y:S02]  /*da80*/  IMAD.MOV.U32 R97, RZ, RZ, R34 ;  /* 0x000000ffff617224 */ /* 0x000fe400078e0022 */
[----:B------:R-:W-:Y:S01]  /*da90*/  IMAD.MOV.U32 R96, RZ, RZ, R35 ;  /* 0x000000ffff607224 */ /* 0x000fe200078e0023 */
[----:B------:R-:W-:Y:S01]  /*daa0*/  HMMA.16816.F32.BF16 R20, R12, R52, R20 ;  /* 0x000000340c14723c */ /* 0x000fe20000041814 */
[----:B------:R-:W-:Y:S02]  /*dab0*/  IMAD.MOV.U32 R102, RZ, RZ, R72 ;  /* 0x000000ffff667224 */ /* 0x000fe400078e0048 */
[----:B------:R-:W-:Y:S02]  /*dac0*/  IMAD.MOV.U32 R101, RZ, RZ, R73 ;  /* 0x000000ffff657224 */ /* 0x000fe400078e0049 */
[----:B------:R-:W-:Y:S02]  /*dad0*/  IMAD.MOV.U32 R100, RZ, RZ, R74 ;  /* 0x000000ffff647224 */ /* 0x000fe400078e004a */
[----:B------:R-:W-:Y:S01]  /*dae0*/  IMAD.MOV.U32 R3, RZ, RZ, R75 ;  /* 0x000000ffff037224 */ /* 0x000fe200078e004b */
[----:B------:R-:W-:Y:S01]  /*daf0*/  HMMA.16816.F32.BF16 R32, R16, R70, RZ ;  /* 0x000000461020723c */ /* 0x000fe200000418ff */
[----:B------:R-:W3:Y:S04]  /*db00*/  LDSM.16.MT88.4 R72, [R196+0x1800] ;  /* 0x00180000c448783b */ /* 0x000ee80000004200 */
[----:B------:R-:W-:Y:S03]  /*db10*/  LDSM.16.MT88.4 R68, [R197+0x3000] ;  /* 0x00300000c544783b */ /* 0x000fe60000004200 */
[C---:B------:R-:W-:Y:S01]  /*db20*/  HMMA.16816.F32.BF16 R152, R12.reuse, R64, R36 ;  /* 0x000000400c98723c */ /* 0x040fe20000041824 */
[----:B------:R-:W4:Y:S07]  /*db30*/  LDSM.16.MT88.4 R64, [R197+0x2000] ;  /* 0x00200000c540783b */ /* 0x000f2e0000004200 */
[----:B-1----:R-:W-:Y:S01]  /*db40*/  HMMA.16816.F32.BF16 R28, R12, R40, R28 ;  /* 0x000000280c1c723c */ /* 0x002fe2000004181c */
[----:B------:R-:W-:Y:S01]  /*db50*/  MOV R109, R20 ;  /* 0x00000014006d7202 */ /* 0x000fe20000000f00 */
[----:B------:R-:W-:-:S02]  /*db60*/  IMAD.MOV.U32 R107, RZ, RZ, R21 ;  /* 0x000000ffff6b7224 */ /* 0x000fc400078e0015 */
[----:B------:R-:W-:Y:S02]  /*db70*/  IMAD.MOV.U32 R53, RZ, RZ, R22 ;  /* 0x000000ffff357224 */ /* 0x000fe400078e0016 */
[----:B------:R-:W-:Y:S02]  /*db80*/  IMAD.MOV.U32 R52, RZ, RZ, R23 ;  /* 0x000000ffff347224 */ /* 0x000fe400078e0017 */
[C---:B------:R-:W-:Y:S01]  /*db90*/  HMMA.16816.F32.BF16 R24, R12.reuse, R42, R24 ;  /* 0x0000002a0c18723c */ /* 0x040fe20000041818 */
[----:B------:R-:W1:Y:S07]  /*dba0*/  LDSM.16.MT88.4 R40, [R196+0x2000] ;  /* 0x00200000c428783b */ /* 0x000e6e0000004200 */
[----:B------:R-:W-:Y:S08]  /*dbb0*/  HMMA.16816.F32.BF16 R32, R12, R54, R32 ;  /* 0x000000360c20723c */ /* 0x000ff00000041820 */
[----:B--2---:R-:W-:Y:S01]  /*dbc0*/  HMMA.16816.F32.BF16 R20, R16, R48, RZ ;  /* 0x000000301014723c */ /* 0x004fe200000418ff */
[----:B------:R-:W-:Y:S01]  /*dbd0*/  MOV R95, R28 ;  /* 0x0000001c005f7202 */ /* 0x000fe20000000f00 */
[----:B------:R-:W-:-:S02]  /*dbe0*/  IMAD.MOV.U32 R94, RZ, RZ, R29 ;  /* 0x000000ffff5e7224 */ /* 0x000fc400078e001d */
[----:B------:R-:W-:Y:S02]  /*dbf0*/  IMAD.MOV.U32 R93, RZ, RZ, R30 ;  /* 0x000000ffff5d7224 */ /* 0x000fe400078e001e */
[----:B------:R-:W-:Y:S02]  /*dc00*/  IMAD.MOV.U32 R92, RZ, RZ, R31 ;  /* 0x000000ffff5c7224 */ /* 0x000fe400078e001f */
[----:B------:R-:W-:Y:S01]  /*dc10*/  IMAD.MOV.U32 R106, RZ, RZ, R24 ;  /* 0x000000ffff6a7224 */ /* 0x000fe200078e0018 */
[----:B------:R-:W-:Y:S01]  /*dc20*/  HMMA.16816.F32.BF16 R36, R16, R50, RZ ;  /* 0x000000321024723c */ /* 0x000fe200000418ff */
[----:B------:R-:W-:Y:S02]  /*dc30*/  IMAD.MOV.U32 R105, RZ, RZ, R25 ;  /* 0x000000ffff697224 */ /* 0x000fe400078e0019 */
[----:B------:R-:W-:Y:S02]  /*dc40*/  IMAD.MOV.U32 R104, RZ, RZ, R26 ;  /* 0x000000ffff687224 */ /* 0x000fe400078e001a */
[----:B------:R-:W-:-:S02]  /*dc50*/  IMAD.MOV.U32 R103, RZ, RZ, R27 ;  /* 0x000000ffff677224 */ /* 0x000fc400078e001b */
[----:B------:R-:W-:Y:S01]  /*dc60*/  IMAD.MOV.U32 R55, RZ, RZ, R32 ;  /* 0x000000ffff377224 */ /* 0x000fe200078e0020 */
[----:B------:R-:W-:Y:S01]  /*dc70*/  HMMA.16816.F32.BF16 R28, R16, R44, RZ ;  /* 0x0000002c101c723c */ /* 0x000fe200000418ff */
[----:B------:R-:W-:Y:S01]  /*dc80*/  IMAD.MOV.U32 R54, RZ, RZ, R33 ;  /* 0x000000ffff367224 */ /* 0x000fe200078e0021 */
[----:B------:R-:W-:Y:S01]  /*dc90*/  MOV R48, R35 ;  /* 0x0000002300307202 */ /* 0x000fe20000000f00 */
[----:B------:R-:W-:-:S05]  /*dca0*/  IMAD.MOV.U32 R49, RZ, RZ, R34 ;  /* 0x000000ffff317224 */ /* 0x000fca00078e0022 */
[C---:B------:R-:W-:Y:S01]  /*dcb0*/  HMMA.16816.F32.BF16 R24, R16.reuse, R46, RZ ;  /* 0x0000002e1018723c */ /* 0x040fe200000418ff */
[----:B------:R-:W2:Y:S07]  /*dcc0*/  LDSM.16.MT88.4 R44, [R146+0x3000] ;  /* 0x00300000922c783b */ /* 0x000eae0000004200 */
[----:B---3--:R-:W-:Y:S07]  /*dcd0*/  HMMA.16816.F32.BF16 R32, R16, R72, RZ ;  /* 0x000000481020723c */ /* 0x008fee00000418ff */
[----:B------:R-:W-:Y:S01]  /*dce0*/  IMAD.MOV.U32 R72, RZ, RZ, R55 ;  /* 0x000000ffff487224 */ /* 0x000fe200078e0037 */
[----:B----4-:R-:W-:Y:S01]  /*dcf0*/  HMMA.16816.F32.BF16 R216, R12, R64, R20 ;  /* 0x000000400cd8723c */ /* 0x010fe20000041814 */
[----:B------:R-:W-:-:S06]  /*dd00*/  IMAD.MOV.U32 R73, RZ, RZ, R54 ;  /* 0x000000ffff497224 */ /* 0x000fcc00078e0036 */
[----:B------:R-:W-:Y:S01]  /*dd10*/  IMAD.MOV.U32 R65, RZ, RZ, R107 ;  /* 0x000000ffff417224 */ /* 0x000fe200078e006b */
[----:B------:R-:W-:Y:S01]  /*dd20*/  HMMA.16816.F32.BF16 R20, R16, R74, RZ ;  /* 0x0000004a1014723c */ /* 0x000fe200000418ff */
[----:B------:R-:W-:-:S06]  /*dd30*/  IMAD.MOV.U32 R64, RZ, RZ, R109 ;  /* 0x000000ffff407224 */ /* 0x000fcc00078e006d */
[----:B------:R-:W-:Y:S01]  /*dd40*/  IMAD.MOV.U32 R74, RZ, RZ, R49 ;  /* 0x000000ffff4a7224 */ /* 0x000fe200078e0031 */
[C---:B------:R-:W-:Y:S01]  /*dd50*/  HMMA.16816.F32.BF16 R192, R12.reuse, R66, R36 ;  /* 0x000000420cc0723c */ /* 0x040fe20000041824 */
[----:B------:R-:W-:Y:S02]  /*dd60*/  IMAD.MOV.U32 R75, RZ, RZ, R48 ;  /* 0x000000ffff4b7224 */ /* 0x000fe400078e0030 */
[----:B------:R-:W-:Y:S04]  /*dd70*/  LDSM.16.MT88.4 R48, [R147+0x3800] ;  /* 0x003800009330783b */ /* 0x000fe80000004200 */
[----:B------:R-:W-:Y:S01]  /*dd80*/  MOV R66, R53 ;  /* 0x0000003500427202 */ /* 0x000fe20000000f00 */
[----:B------:R-:W-:Y:S01]  /*dd90*/  IMAD.MOV.U32 R67, RZ, RZ, R52 ;  /* 0x000000ffff437224 */ /* 0x000fe200078e0034 */
[C---:B-1----:R-:W-:Y:S01]  /*dda0*/  HMMA.16816.F32.BF16 R184, R12.reuse, R40, R32 ;  /* 0x000000280cb8723c */ /* 0x042fe20000041820 */
[----:B------:R-:W1:Y:S07]  /*ddb0*/  LDSM.16.MT88.4 R52, [R146+0x3800] ;  /* 0x003800009234783b */ /* 0x000e6e0000004200 */
[----:B------:R-:W-:Y:S01]  /*ddc0*/  HMMA.16816.F32.BF16 R188, R12, R42, R20 ;  /* 0x0000002a0cbc723c */ /* 0x000fe20000041814 */
[----:B------:R-:W-:Y:S07]  /*ddd0*/  LDSM.16.MT88.4 R40, [R196+0x3000] ;  /* 0x00300000c428783b */ /* 0x000fee0000004200 */
[C---:B--2---:R-:W-:Y:S07]  /*dde0*/  HMMA.16816.F32.BF16 R32, R16.reuse, R46, RZ ;  /* 0x0000002e1020723c */ /* 0x044fee00000418ff */
[----:B------:R-:W-:Y:S01]  /*ddf0*/  IMAD.MOV.U32 R46, RZ, RZ, R104 ;  /* 0x000000ffff2e7224 */ /* 0x000fe200078e0068 */
[----:B------:R-:W-:Y:S01]  /*de00*/  HMMA.16816.F32.BF16 R36, R16, R44, RZ ;  /* 0x0000002c1024723c */ /* 0x000fe200000418ff */
[----:B------:R-:W-:-:S06]  /*de10*/  IMAD.MOV.U32 R47, RZ, RZ, R103 ;  /* 0x000000ffff2f7224 */ /* 0x000fcc00078e0067 */
[----:B------:R-:W-:Y:S01]  /*de20*/  IMAD.MOV.U32 R44, RZ, RZ, R106 ;  /* 0x000000ffff2c7224 */ /* 0x000fe200078e006a */
[----:B------:R-:W-:Y:S01]  /*de30*/  HMMA.16816.F32.BF16 R244, R12, R60, R28 ;  /* 0x0000003c0cf4723c */ /* 0x000fe2000004181c */
[----:B------:R-:W-:-:S07]  /*de40*/  IMAD.MOV.U32 R45, RZ, RZ, R105 ;  /* 0x000000ffff2d7224 */ /* 0x000fce00078e0069 */
[----:B------:R-:W-:Y:S01]  /*de50*/  HMMA.16816.F32.BF16 R248, R12, R62, R24 ;  /* 0x0000003e0cf8723c */ /* 0x000fe20000041818 */
[----:B------:R-:W2:Y:S07]  /*de60*/  LDSM.16.MT88.4 R60, [R197+0x3800] ;  /* 0x00380000c53c783b */ /* 0x000eae0000004200 */
[C---:B------:R-:W-:Y:S07]  /*de70*/  HMMA.16816.F32.BF16 R24, R16.reuse, R58, RZ ;  /* 0x0000003a1018723c */ /* 0x040fee00000418ff */
[----:B------:R-:W-:Y:S01]  /*de80*/  IMAD.MOV.U32 R58, RZ, RZ, R93 ;  /* 0x000000ffff3a7224 */ /* 0x000fe200078e005d */
[----:B------:R-:W-:Y:S01]  /*de90*/  HMMA.16816.F32.BF16 R28, R16, R56, RZ ;  /* 0x00000038101c723c */ /* 0x000fe200000418ff */
[----:B------:R-:W-:-:S06]  /*dea0*/  IMAD.MOV.U32 R59, RZ, RZ, R92 ;  /* 0x000000ffff3b7224 */ /* 0x000fcc00078e005c */
[----:B------:R-:W-:Y:S01]  /*deb0*/  IMAD.MOV.U32 R56, RZ, RZ, R95 ;  /* 0x000000ffff387224 */ /* 0x000fe200078e005f */
[----:B------:R-:W-:Y:S01]  /*dec0*/  MOV R57, R94 ;  /* 0x0000005e00397202 */ /* 0x000fe20000000f00 */
[----:B------:R-:W-:Y:S08]  /*ded0*/  HMMA.16816.F32.BF16 R20, R16, R68, RZ ;  /* 0x000000441014723c */ /* 0x000ff000000418ff */
[C---:B-1----:R-:W-:Y:S01]  /*dee0*/  HMMA.16816.F32.BF16 R92, R12.reuse, R54, R32 ;  /* 0x000000360c5c723c */ /* 0x042fe20000041820 */
[----:B------:R-:W1:Y:S06]  /*def0*/  LDSM.16.MT88.4 R32, [R196+0x3800] ;  /* 0x00380000c420783b */ /* 0x000e6c0000004200 */
[----:B------:R-:W-:Y:S01]  /*df00*/  IMAD.MOV.U32 R54, RZ, RZ, R97 ;  /* 0x000000ffff367224 */ /* 0x000fe200078e0061 */
[C---:B------:R-:W-:Y:S01]  /*df10*/  HMMA.16816.F32.BF16 R104, R12.reuse, R52, R36 ;  /* 0x000000340c68723c */ /* 0x040fe20000041824 */
[----:B------:R-:W-:Y:S01]  /*df20*/  IMAD.MOV.U32 R55, RZ, RZ, R96 ;  /* 0x000000ffff377224 */ /* 0x000fe200078e0060 */
[----:B------:R-:W3:Y:S05]  /*df30*/  LDSM.16.MT88.4 R36, [R146+0x4800] ;  /* 0x004800009224783b */ /* 0x000eea0000004200 */
[----:B------:R-:W-:Y:S01]  /*df40*/  IMAD.MOV.U32 R52, RZ, RZ, R99 ;  /* 0x000000ffff347224 */ /* 0x000fe200078e0063 */
[----:B--2---:R-:W-:Y:S01]  /*df50*/  HMMA.16816.F32.BF16 R176, R12, R60, R20 ;  /* 0x0000003c0cb0723c */ /* 0x004fe20000041814 */
[----:B------:R-:W-:-:S07]  /*df60*/  IMAD.MOV.U32 R53, RZ, RZ, R98 ;  /* 0x000000ffff357224 */ /* 0x000fce00078e0062 */
[----:B------:R-:W-:Y:S07]  /*df70*/  HMMA.16816.F32.BF16 R96, R12, R50, R24 ;  /* 0x000000320c60723c */ /* 0x000fee0000041818 */
[----:B------:R-:W-:Y:S01]  /*df80*/  IMAD.MOV.U32 R51, RZ, RZ, R3 ;  /* 0x000000ffff337224 */ /* 0x000fe200078e0003 */
[----:B------:R-:W-:Y:S01]  /*df90*/  HMMA.16816.F32.BF16 R24, R16, R40, RZ ;  /* 0x000000281018723c */ /* 0x000fe200000418ff */
[----:B------:R-:W-:Y:S02]  /*dfa0*/  FADD.FTZ R3, R108, R90 ;  /* 0x0000005a6c037221 */ /* 0x000fe40000010000 */
[----:B------:R-:W-:-:S02]  /*dfb0*/  IMAD.MOV.U32 R50, RZ, RZ, R100 ;  /* 0x000000ffff327224 */ /* 0x000fc400078e0064 */
[----:B------:R-:W-:-:S03]  /*dfc0*/  FADD.FTZ R3, R116, R3 ;  /* 0x0000000374037221 */ /* 0x000fc60000010000 */
[----:B------:R-:W-:Y:S01]  /*dfd0*/  HMMA.16816.F32.BF16 R20, R16, R42, RZ ;  /* 0x0000002a1014723c */ /* 0x000fe200000418ff */
[----:B------:R-:W-:Y:S01]  /*dfe0*/  FADD.FTZ R3, R91, R3 ;  /* 0x000000035b037221 */ /* 0x000fe20000010000 */
[----:B------:R-:W-:Y:S03]  /*dff0*/  LDSM.16.MT88.4 R40, [R196+0x1000] ;  /* 0x00100000c428783b */ /* 0x000fe60000004200 */
[----:B------:R-:W-:-:S03]  /*e000*/  FADD.FTZ R3, R117, R3 ;  /* 0x0000000375037221 */ /* 0x000fc60000010000 */
[----:B------:R-:W-:Y:S01]  /*e010*/  HMMA.16816.F32.BF16 R180, R12, R48, R28 ;  /* 0x000000300cb4723c */ /* 0x000fe2000004181c */
[----:B------:R-:W-:-:S06]  /*e020*/  FADD.FTZ R3, R126, R3 ;  /* 0x000000037e037221 */ /* 0x000fcc0000010000 */
[----:B------:R-:W-:Y:S01]  /*e030*/  MOV R48, R102 ;  /* 0x0000006600307202 */ /* 0x000fe20000000f00 */
[----:B-1----:R-:W-:Y:S01]  /*e040*/  HMMA.16816.F32.BF16 R172, R12, R32, R24 ;  /* 0x000000200cac723c */ /* 0x002fe20000041818 */
[----:B------:R-:W1:Y:S01]  /*e050*/  LDSM.16.MT88.4 R24, [R146+0x5000] ;  /* 0x005000009218783b */ /* 0x000e620000004200 */
[----:B------:R-:W-:-:S05]  /*e060*/  IMAD.MOV.U32 R49, RZ, RZ, R101 ;  /* 0x000000ffff317224 */ /* 0x000fca00078e0065 */
[--C-:B------:R-:W-:Y:S01]  /*e070*/  FFMA.FTZ R33, R89, c[0x0][0x2d0], -R2.reuse ;  /* 0x0000b40059217a23 */ /* 0x100fe20000010802 */
[----:B------:R-:W-:Y:S01]  /*e080*/  HMMA.16816.F32.BF16 R112, R12, R34, R20 ;  /* 0x000000220c70723c */ /* 0x000fe20000041814 */
[--C-:B------:R-:W-:Y:S02]  /*e090*/  FFMA.FTZ R32, R88, c[0x0][0x2d0], -R2.reuse ;  /* 0x0000b40058207a23 */ /* 0x100fe40000010802 */
[----:B------:R-:W-:Y:S04]  /*e0a0*/  LDSM.16.MT88.4 R88, [R147+0x4000] ;  /* 0x004000009358783b */ /* 0x000fe80000004200 */
[--C-:B------:R-:W-:Y:S01]  /*e0b0*/  FFMA.FTZ R35, R86, c[0x0][0x2d0], -R2.reuse ;  /* 0x0000b40056237a23 */ /* 0x100fe20000010802 */
[C---:B---3--:R-:W-:Y:S05]  /*e0c0*/  HMMA.16816.F32.BF16 R20, R16.reuse, R36, RZ ;  /* 0x000000241014723c */ /* 0x048fea00000418ff */
[----:B------:R-:W-:Y:S02]  /*e0d0*/  MUFU.EX2 R35, R35 ;  /* 0x0000002300237308 */ /* 0x000fe40000000800 */
[----:B------:R-:W-:Y:S01]  /*e0e0*/  FFMA.FTZ R36, R87, c[0x0][0x2d0], -R2 ;  /* 0x0000b40057247a23 */ /* 0x000fe20000010802 */
[----:B------:R-:W-:Y:S11]  /*e0f0*/  HMMA.16816.F32.BF16 R28, R16, R70, RZ ;  /* 0x00000046101c723c */ /* 0x000ff600000418ff */
[----:B------:R-:W-:Y:S05]  /*e100*/  @!UPT UIADD3 URZ, URZ, URZ, URZ ;  /* 0x0000003f3f3ff290 */ /* 0x000fea000fffe03f */
[C---:B-1----:R-:W-:Y:S08]  /*e110*/  HMMA.16816.F32.BF16 R108, R12.reuse, R24, R20 ;  /* 0x000000180c6c723c */ /* 0x042ff00000041814 */
[----:B------:R-:W-:Y:S01]  /*e120*/  HMMA.16816.F32.BF16 R100, R12, R62, R28 ;  /* 0x0000003e0c64723c */ /* 0x000fe2000004181c */
[----:B------:R-:W1:Y:S07]  /*e130*/  LDSM.16.MT88.4 R28, [R147+0x4800] ;  /* 0x00480000931c783b */ /* 0x000e6e0000004200 */
[----:B------:R-:W-:Y:S11]  /*e140*/  HMMA.16816.F32.BF16 R20, R16, R38, RZ ;  /* 0x000000261014723c */ /* 0x000ff600000418ff */
[----:B------:R-:W-:Y:S11]  /*e150*/  @!UPT UIADD3 URZ, URZ, URZ, URZ ;  /* 0x0000003f3f3ff290 */ /* 0x000ff6000fffe03f */
[----:B------:R-:W-:Y:S02]  /*e160*/  @!UPT UIADD3 URZ, URZ, URZ, URZ ;  /* 0x0000003f3f3ff290 */ /* 0x000fe4000fffe03f */
[----:B------:R-:W-:Y:S01]  /*e170*/  HMMA.16816.F32.BF16 R120, R12, R26, R20 ;  /* 0x0000001a0c78723c */ /* 0x000fe20000041814 */
[----:B------:R-:W2:Y:S07]  /*e180*/  LDSM.16.MT88.4 R24, [R147+0x5000] ;  /* 0x005000009318783b */ /* 0x000eae0000004200 */
[----:B-1----:R-:W-:Y:S11]  /*e190*/  HMMA.16816.F32.BF16 R20, R16, R28, RZ ;  /* 0x0000001c1014723c */ /* 0x002ff600000418ff */
[----:B------:R-:W-:Y:S11]  /*e1a0*/  @!UPT UIADD3 URZ, URZ, URZ, URZ ;  /* 0x0000003f3f3ff290 */ /* 0x000ff6000fffe03f */
[----:B------:R-:W-:Y:S02]  /*e1b0*/  @!UPT UIADD3 URZ, URZ, URZ, URZ ;  /* 0x0000003f3f3ff290 */ /* 0x000fe4000fffe03f */
[----:B--2---:R-:W-:Y:S07]  /*e1c0*/  HMMA.16816.F32.BF16 R116, R12, R24, R20 ;  /* 0x000000180c74723c */ /* 0x004fee0000041814 */
[----:B------:R-:W-:Y:S01]  /*e1d0*/  FADD.FTZ R24, R124, R4 ;  /* 0x000000047c187221 */ /* 0x000fe20000010000 */
[----:B------:R-:W-:Y:S01]  /*e1e0*/  HMMA.16816.F32.BF16 R20, R16, R30, RZ ;  /* 0x0000001e1014723c */ /* 0x000fe200000418ff */
[----:B------:R-:W1:Y:S01]  /*e1f0*/  LDSM.16.MT88.4 R28, [R197+0x4800] ;  /* 0x00480000c51c783b */ /* 0x000e620000004200 */
[----:B------:R-:W-:-:S02]  /*e200*/  FADD.FTZ R4, R125, R3 ;  /* 0x000000037d047221 */ /* 0x000fc40000010000 */
[----:B------:R-:W-:Y:S02]  /*e210*/  FADD.FTZ R3, R78, R24 ;  /* 0x000000184e037221 */ /* 0x000fe40000010000 */
[----:B------:R-:W-:Y:S02]  /*e220*/  FADD.FTZ R34, R127, R4 ;  /* 0x000000047f227221 */ /* 0x000fe40000010000 */
[----:B------:R-:W-:Y:S02]  /*e230*/  FADD.FTZ R3, R77, R3 ;  /* 0x000000034d037221 */ /* 0x000fe40000010000 */
[--C-:B------:R-:W-:Y:S02]  /*e240*/  FFMA.FTZ R4, R84, c[0x0][0x2d0], -R0.reuse ;  /* 0x0000b40054047a23 */ /* 0x100fe40000010800 */
[----:B------:R-:W-:Y:S02]  /*e250*/  FADD.FTZ R2, R79, R3 ;  /* 0x000000034f027221 */ /* 0x000fe40000010000 */
[----:B------:R-:W-:-:S02]  /*e260*/  FFMA.FTZ R3, R85, c[0x0][0x2d0], -R0 ;  /* 0x0000b40055037a23 */ /* 0x000fc40000010800 */
[----:B------:R-:W-:-:S04]  /*e270*/  FADD.FTZ R2, R81, R2 ;  /* 0x0000000251027221 */ /* 0x000fc80000010000 */
[----:B------:R-:W-:Y:S04]  /*e280*/  MUFU.EX2 R3, R3 ;  /* 0x0000000300037308 */ /* 0x000fe80000000800 */
[----:B------:R-:W-:Y:S01]  /*e290*/  HMMA.16816.F32.BF16 R128, R12, R26, R20 ;  /* 0x0000001a0c80723c */ /* 0x000fe20000041814 */
[----:B------:R-:W2:Y:S07]  /*e2a0*/  LDSM.16.MT88.4 R24, [R197+0x5000] ;  /* 0x00500000c518783b */ /* 0x000eae0000004200 */
[----:B-1----:R-:W-:Y:S01]  /*e2b0*/  HMMA.16816.F32.BF16 R20, R16, R28, RZ ;  /* 0x0000001c1014723c */ /* 0x002fe200000418ff */
[----:B------:R-:W-:Y:S08]  /*e2c0*/  MUFU.EX2 R29, R33 ;  /* 0x00000021001d7308 */ /* 0x000ff00000000800 */
[----:B------:R-:W1:Y:S08]  /*e2d0*/  MUFU.EX2 R28, R32 ;  /* 0x00000020001c7308 */ /* 0x000e700000000800 */
[----:B------:R-:W3:Y:S07]  /*e2e0*/  MUFU.EX2 R32, R36 ;  /* 0x0000002400207308 */ /* 0x000eee0000000800 */
[----:B--2---:R-:W-:Y:S01]  /*e2f0*/  HMMA.16816.F32.BF16 R124, R12, R24, R20 ;  /* 0x000000180c7c723c */ /* 0x004fe20000041814 */
[----:B-1----:R-:W-:-:S06]  /*e300*/  F2FP.BF16.PACK_AB R136, R28, R29 ;  /* 0x0000001d1c88723e */ /* 0x002fcc00000010ff */
[----:B------:R-:W-:Y:S01]  /*e310*/  FADD.FTZ R25, R80, R2 ;  /* 0x0000000250197221 */ /* 0x000fe20000010000 */
[----:B------:R-:W-:Y:S01]  /*e320*/  HMMA.16816.F32.BF16 R20, R16, R30, RZ ;  /* 0x0000001e1014723c */ /* 0x000fe200000418ff */
[----:B------:R-:W1:Y:S01]  /*e330*/  MUFU.EX2 R2, R4 ;  /* 0x0000000400027308 */ /* 0x000e620000000800 */
[----:B---3--:R-:W-:Y:S02]  /*e340*/  F2FP.BF16.PACK_AB R138, R35, R32 ;  /* 0x00000020238a723e */ /* 0x008fe400000010ff */
[----:B-1----:R-:W-:Y:S11]  /*e350*/  F2FP.BF16.PACK_AB R137, R2, R3 ;  /* 0x000000030289723e */ /* 0x002ff600000010ff */
[----:B------:R-:W-:Y:S09]  /*e360*/  @!UPT UIADD3 URZ, URZ, URZ, URZ ;  /* 0x0000003f3f3ff290 */ /* 0x000ff2000fffe03f */
[----:B------:R-:W-:Y:S01]  /*e370*/  HMMA.16816.F32.BF16 R132, R12, R26, R20 ;  /* 0x0000001a0c84723c */ /* 0x000fe20000041814 */
[----:B------:R-:W1:Y:S06]  /*e380*/  LDSM.16.MT88.4 R20, [R196+0x4800] ;  /* 0x00480000c414783b */ /* 0x000e6c0000004200 */
[--C-:B------:R-:W-:Y:S02]  /*e390*/  FFMA.FTZ R27, R83, c[0x0][0x2d0], -R0.reuse ;  /* 0x0000b400531b7a23 */ /* 0x100fe40000010800 */
[----:B------:R-:W-:Y:S02]  /*e3a0*/  FFMA.FTZ R26, R82, c[0x0][0x2d0], -R0 ;  /* 0x0000b400521a7a23 */ /* 0x000fe40000010800 */
[----:B------:R-:W-:Y:S01]  /*e3b0*/  FADD.FTZ R0, R29, R34 ;  /* 0x000000221d007221 */ /* 0x000fe20000010000 */
[----:B------:R-:W-:Y:S01]  /*e3c0*/  MUFU.EX2 R4, R27 ;  /* 0x0000001b00047308 */ /* 0x000fe20000000800 */
[----:B------:R-:W2:Y:S02]  /*e3d0*/  LDSM.16.MT88.4 R80, [R146+0x4000] ;  /* 0x004000009250783b */ /* 0x000ea40000004200 */
[----:B------:R-:W-:-:S05]  /*e3e0*/  FADD.FTZ R24, R28, R0 ;  /* 0x000000001c187221 */ /* 0x000fca0000010000 */
[----:B------:R-:W3:Y:S02]  /*e3f0*/  MUFU.EX2 R0, R26 ;  /* 0x0000001a00007308 */ /* 0x000ee40000000800 */
[----:B---3--:R-:W-:Y:S01]  /*e400*/  F2FP.BF16.PACK_AB R139, R0, R4 ;  /* 0x00000004008b723e */ /* 0x008fe200000010ff */
[C---:B-1----:R-:W-:Y:S08]  /*e410*/  HMMA.16816.F32.BF16 R28, R16.reuse, R20, RZ ;  /* 0x00000014101c723c */ /* 0x042ff000000418ff */
[----:B------:R-:W-:Y:S07]  /*e420*/  HMMA.16816.F32.BF16 R20, R16, R22, RZ ;  /* 0x000000161014723c */ /* 0x000fee00000418ff */
[----:B------:R-:W-:Y:S01]  /*e430*/  FADD.FTZ R17, R3, R25 ;  /* 0x0000001903117221 */ /* 0x000fe20000010000 */
[----:B------:R-:W-:Y:S01]  /*e440*/  HMMA.16816.F32.BF16 R84, R136, R88, R180 ;  /* 0x000000588854723c */ /* 0x000fe200000418b4 */
[----:B------:R-:W-:Y:S01]  /*e450*/  FADD.FTZ R16, R32, R24 ;  /* 0x0000001820107221 */ /* 0x000fe20000010000 */
[----:B------:R-:W3:Y:S01]  /*e460*/  LDL R3, [R1+0x58] ;  /* 0x0000580001037983 */ /* 0x000ee20000100800 */
[----:B------:R-:W-:-:S02]  /*e470*/  FADD.FTZ R17, R2, R17 ;  /* 0x0000001102117221 */ /* 0x000fc40000010000 */
[----:B------:R-:W-:Y:S02]  /*e480*/  FADD.FTZ R230, R35, R16 ;  /* 0x0000001023e67221 */ /* 0x000fe40000010000 */
[----:B------:R-:W-:Y:S01]  /*e490*/  FADD.FTZ R16, R4, R17 ;  /* 0x0000001104107221 */ /* 0x000fe20000010000 */
[C---:B--2---:R-:W-:Y:S01]  /*e4a0*/  HMMA.16816.F32.BF16 R76, R136.reuse, R80, R104 ;  /* 0x00000050884c723c */ /* 0x044fe20000041868 */
[----:B------:R-:W3:Y:S02]  /*e4b0*/  LDL R4, [R1+0x64] ;  /* 0x0000640001047983 */ /* 0x000ee40000100800 */
[----:B------:R-:W-:Y:S02]  /*e4c0*/  FADD.FTZ R231, R0, R16 ;  /* 0x0000001000e77221 */ /* 0x000fe40000010000 */
[----:B------:R-:W-:Y:S03]  /*e4d0*/  LDSM.16.MT88.4 R104, [R196+0x4000] ;  /* 0x00400000c468783b */ /* 0x000fe60000004200 */
[C---:B------:R-:W-:Y:S01]  /*e4e0*/  HMMA.16816.F32.BF16 R88, R136.reuse, R90, R96 ;  /* 0x0000005a8858723c */ /* 0x040fe20000041860 */
[----:B------:R-:W1:Y:S04]  /*e4f0*/  LDSM.16.MT88.4 R96, [R197+0x4000] ;  /* 0x00400000c560783b */ /* 0x000e680000004200 */
[----:B------:R-:W-:Y:S03]  /*e500*/  LDSM.16.MT88.4 R16, [R196+0x5000] ;  /* 0x00500000c410783b */ /* 0x000fe60000004200 */
[C---:B------:R-:W-:Y:S08]  /*e510*/  HMMA.16816.F32.BF16 R80, R136.reuse, R82, R92 ;  /* 0x000000528850723c */ /* 0x040ff0000004185c */
[C---:B------:R-:W-:Y:S08]  /*e520*/  HMMA.16816.F32.BF16 R160, R136.reuse, R156, R160 ;  /* 0x0000009c88a0723c */ /* 0x040ff000000418a0 */
[C---:B------:R-:W-:Y:S01]  /*e530*/  HMMA.16816.F32.BF16 R156, R136.reuse, R158, R48 ;  /* 0x0000009e889c723c */ /* 0x040fe20000041830 */
[----:B------:R-:W2:Y:S07]  /*e540*/  LDSM.16.MT88.4 R48, [R146+0x2800] ;  /* 0x002800009230783b */ /* 0x000eae0000004200 */
[C---:B------:R-:W-:Y:S01]  /*e550*/  HMMA.16816.F32.BF16 R36, R136.reuse, R40, R56 ;  /* 0x000000288824723c */ /* 0x040fe20000041838 */
[----:B------:R-:W-:Y:S07]  /*e560*/  LDSM.16.MT88.4 R56, [R147+0x2800] ;  /* 0x002800009338783b */ /* 0x000fee0000004200 */
[C---:B------:R-:W-:Y:S08]  /*e570*/  HMMA.16816.F32.BF16 R40, R136.reuse, R42, R44 ;  /* 0x0000002a8828723c */ /* 0x040ff0000004182c */
[C---:B-1----:R-:W-:Y:S08]  /*e580*/  HMMA.16816.F32.BF16 R92, R136.reuse, R96, R176 ;  /* 0x00000060885c723c */ /* 0x042ff000000418b0 */
[C---:B------:R-:W-:Y:S08]  /*e590*/  HMMA.16816.F32.BF16 R96, R136.reuse, R98, R100 ;  /* 0x000000628860723c */ /* 0x040ff00000041864 */
[C---:B------:R-:W-:Y:S08]  /*e5a0*/  HMMA.16816.F32.BF16 R100, R136.reuse, R104, R172 ;  /* 0x000000688864723c */ /* 0x040ff000000418ac */
[C---:B------:R-:W-:Y:S01]  /*e5b0*/  HMMA.16816.F32.BF16 R104, R136.reuse, R106, R112 ;  /* 0x0000006a8868723c */ /* 0x040fe20000041870 */
[----:B------:R-:W1:Y:S07]  /*e5c0*/  LDSM.16.MT88.4 R112, [R146+0x5800] ;  /* 0x005800009270783b */ /* 0x000e6e0000004200 */
[C---:B--2---:R-:W-:Y:S01]  /*e5d0*/  HMMA.16816.F32.BF16 R44, R136.reuse, R48, R64 ;  /* 0x00000030882c723c */ /* 0x044fe20000041840 */
[----:B------:R-:W2:Y:S07]  /*e5e0*/  LDSM.16.MT88.4 R64, [R197+0x2800] ;  /* 0x00280000c540783b */ /* 0x000eae0000004200 */
[C---:B------:R-:W-:Y:S08]  /*e5f0*/  HMMA.16816.F32.BF16 R168, R136.reuse, R164, R168 ;  /* 0x000000a488a8723c */ /* 0x040ff000000418a8 */
[C---:B------:R-:W-:Y:S01]  /*e600*/  HMMA.16816.F32.BF16 R164, R136.reuse, R166, R148 ;  /* 0x000000a688a4723c */ /* 0x040fe20000041894 */
[----:B------:R-:W4:Y:S07]  /*e610*/  LDSM.16.MT88.4 R148, [R197+0x1000] ;  /* 0x00100000c594783b */ /* 0x000f2e0000004200 */
[----:B------:R-:W-:Y:S01]  /*e620*/  HMMA.16816.F32.BF16 R48, R136, R50, R72 ;  /* 0x000000328830723c */ /* 0x000fe20000041848 */
[----:B------:R-:W5:Y:S07]  /*e630*/  LDSM.16.MT88.4 R72, [R196+0x2800] ;  /* 0x00280000c448783b */ /* 0x000f6e0000004200 */
[----:B------:R-:W-:Y:S08]  /*e640*/  HMMA.16816.F32.BF16 R28, R12, R16, R28 ;  /* 0x000000100c1c723c */ /* 0x000ff0000004181c */
[C---:B-1----:R-:W-:Y:S08]  /*e650*/  HMMA.16816.F32.BF16 R108, R136.reuse, R112, R108 ;  /* 0x00000070886c723c */ /* 0x042ff0000004186c */
[----:B------:R-:W-:Y:S01]  /*e660*/  HMMA.16816.F32.BF16 R112, R136, R114, R120 ;  /* 0x000000728870723c */ /* 0x000fe20000041878 */
[----:B------:R-:W1:Y:S07]  /*e670*/  LDSM.16.MT88.4 R120, [R147+0x5800] ;  /* 0x005800009378783b */ /* 0x000e6e0000004200 */
[----:B------:R-:W-:Y:S01]  /*e680*/  HMMA.16816.F32.BF16 R20, R12, R18, R20 ;  /* 0x000000120c14723c */ /* 0x000fe20000041814 */
[----:B------:R-:W-:Y:S07]  /*e690*/  LDSM.16.MT88.4 R12, [R196+0x5800] ;  /* 0x00580000c40c783b */ /* 0x000fee0000004200 */
[C---:B--2---:R-:W-:Y:S08]  /*e6a0*/  HMMA.16816.F32.BF16 R60, R136.reuse, R64, R216 ;  /* 0x00000040883c723c */ /* 0x044ff000000418d8 */
[----:B------:R-:W-:Y:S01]  /*e6b0*/  HMMA.16816.F32.BF16 R64, R136, R66, R192 ;  /* 0x000000428840723c */ /* 0x000fe200000418c0 */
[----:B------:R-:W-:-:S07]  /*e6c0*/  IADD3 R222, R222, -0x2, RZ ;  /* 0xfffffffedede7810 */ /* 0x000fce0007ffe0ff */
[C---:B----4-:R-:W-:Y:S08]  /*e6d0*/  HMMA.16816.F32.BF16 R152, R136.reuse, R148, R152 ;  /* 0x000000948898723c */ /* 0x050ff00000041898 */
[C---:B-----5:R-:W-:Y:S08]  /*e6e0*/  HMMA.16816.F32.BF16 R68, R136.reuse, R72, R184 ;  /* 0x000000488844723c */ /* 0x060ff000000418b8 */
[C---:B-1----:R-:W-:Y:S08]  /*e6f0*/  HMMA.16816.F32.BF16 R116, R136.reuse, R120, R116 ;  /* 0x000000788874723c */ /* 0x042ff00000041874 */
[----:B------:R-:W-:Y:S01]  /*e700*/  HMMA.16816.F32.BF16 R120, R136, R122, R128 ;  /* 0x0000007a8878723c */ /* 0x000fe20000041880 */
[----:B------:R-:W1:Y:S01]  /*e710*/  LDSM.16.MT88.4 R128, [R197+0x5800] ;  /* 0x00580000c580783b */ /* 0x000e620000004200 */
[----:B------:R-:W-:-:S04]  /*e720*/  IMAD.SHL.U32 R193, R220, 0x80, RZ ;  /* 0x00000080dcc17824 */ /* 0x000fc800078e00ff */
[----:B------:R-:W-:Y:S02]  /*e730*/  @P6 IMAD.HI.U32 R2, R193, c[0x0][0x2c8], RZ ;  /* 0x0000b200c1026a27 */ /* 0x000fe400078e00ff */
[----:B------:R-:W-:Y:S02]  /*e740*/  HMMA.16816.F32.BF16 R148, R136, R150, R52 ;  /* 0x000000968894723c */ /* 0x000fe40000041834 */
[----:B------:R-:W-:Y:S01]  /*e750*/  IMAD.MOV.U32 R0, RZ, RZ, R193 ;  /* 0x000000ffff007224 */ /* 0x000fe200078e00c1 */
[----:B------:R-:W-:Y:S02]  /*e760*/  @P6 SHF.R.U32.HI R0, RZ, c[0x0][0x2cc], R2 ;  /* 0x0000b300ff006a19 */ /* 0x000fe40000011602 */
[----:B------:R-:W-:-:S03]  /*e770*/  ISETP.GE.AND P6, PT, R221, 0x1, PT ;  /* 0x00000001dd00780c */ /* 0x000fc60003fc6270 */
[C---:B------:R-:W-:Y:S08]  /*e780*/  HMMA.16816.F32.BF16 R52, R136.reuse, R56, R244 ;  /* 0x000000388834723c */ /* 0x040ff000000418f4 */
[C---:B------:R-:W-:Y:S08]  /*e790*/  HMMA.16816.F32.BF16 R56, R136.reuse, R58, R248 ;  /* 0x0000003a8838723c */ /* 0x040ff000000418f8 */
[C---:B------:R-:W-:Y:S08]  /*e7a0*/  HMMA.16816.F32.BF16 R72, R136.reuse, R74, R188 ;  /* 0x0000004a8848723c */ /* 0x040ff000000418bc */
[C---:B-1----:R-:W-:Y:S08]  /*e7b0*/  HMMA.16816.F32.BF16 R124, R136.reuse, R128, R124 ;  /* 0x00000080887c723c */ /* 0x042ff0000004187c */
[C---:B------:R-:W-:Y:S08]  /*e7c0*/  HMMA.16816.F32.BF16 R128, R136.reuse, R130, R132 ;  /* 0x000000828880723c */ /* 0x040ff00000041884 */
[C---:B------:R-:W-:Y:S08]  /*e7d0*/  HMMA.16816.F32.BF16 R132, R136.reuse, R12, R28 ;  /* 0x0000000c8884723c */ /* 0x040ff0000004181c */
[----:B------:R-:W-:Y:S01]  /*e7e0*/  HMMA.16816.F32.BF16 R136, R136, R14, R20 ;  /* 0x0000000e8888723c */ /* 0x000fe20000041814 */
[----:B---3--:R-:W-:-:S04]  /*e7f0*/  IADD3 R0, -R3, R4, R0 ;  /* 0x0000000403007210 */ /* 0x008fc80007ffe100 */
        /* <DEDUP_REMOVED lines=12> */
.L_x_1919:
[----:B------:R-:W-:-:S13]  /*e8c0*/  ISETP.NE.AND P0, PT, R221, 0x1, PT ;  /* 0x00000001dd00780c */ /* 0x000fda0003f05270 */
[----:B------:R-:W-:-:S05]  /*e8d0*/  @P0 IMAD.HI.U32 R0, R2, c[0x0][0x330], RZ ;  /* 0x0000cc0002000a27 */ /* 0x000fca00078e00ff */
[----:B------:R-:W-:Y:S02]  /*e8e0*/  @P0 SHF.R.U32.HI R2, RZ, c[0x0][0x334], R0 ;  /* 0x0000cd00ff020a19 */ /* 0x000fe40000011600 */
.L_x_1920:
[----:B------:R-:W-:Y:S05]  /*e8f0*/  BSYNC B0 ;  /* 0x0000000000007941 */ /* 0x000fea0003800000 */
.L_x_1918:
[----:B------:R-:W-:-:S05]  /*e900*/  IMAD R2, R2, R221, c[0x0][0x32c] ;  /* 0x0000cb0002027624 */ /* 0x000fca00078e02dd */
[----:B------:R-:W-:-:S05]  /*e910*/  IMNMX R3, R3, R2, PT ;  /* 0x0000000203037217 */ /* 0x000fca0003800200 */
.L_x_1917:
[----:B------:R-:W-:-:S05]  /*e920*/  IMAD.HI R3, R3, 0x2aaaaaab, RZ ;  /* 0x2aaaaaab03037827 */ /* 0x000fca00078e02ff */
[----:B------:R-:W-:-:S04]  /*e930*/  SHF.R.U32.HI R0, RZ, 0x1f, R3 ;  /* 0x0000001fff007819 */ /* 0x000fc80000011603 */
[----:B------:R-:W-:-:S04]  /*e940*/  LEA.HI.SX32 R3, R3, R0, 0x1d ;  /* 0x0000000003037211 */ /* 0x000fc800078feaff */
[----:B------:R-:W-:-:S04]  /*e950*/  IMNMX R194, R237, R3, !PT ;  /* 0x00000003edc27217 */ /* 0x000fc80007800200 */
[----:B------:R-:W-:-:S13]  /*e960*/  ISETP.GE.AND P0, PT, R222, R194, PT ;  /* 0x000000c2de00720c */ /* 0x000fda0003f06270 */
[----:B------:R-:W-:Y:S05]  /*e970*/  @!P0 BRA `(.L_x_1921) ;  /* 0x0000377000008947 */ /* 0x000fea0003800000 */
[----:B------:R-:W-:Y:S02]  /*e980*/  ULDC UR4, c[0x0][0x324] ;  /* 0x0000c90000047ab9 */ /* 0x000fe40000000800 */
[----:B------:R-:W-:Y:S02]  /*e990*/  ULOP3.LUT UR6, URZ, UR4, URZ, 0x33, !UPT ;  /* 0x000000043f067292 */ /* 0x000fe4000f8e333f */
.L_x_1934:
[----:B------:R-:W-:Y:S04]  /*e9a0*/  DEPBAR.LE SB0, 0x0 ;  /* 0x000080000000791a */ /* 0x000fe80000000000 */
[----:B------:R-:W-:Y:S01]  /*e9b0*/  WARPSYNC 0xffffffff ;  /* 0xffffffff00007948 */ /* 0x000fe20003800000 */
[----:B------:R-:W-:Y:S01]  /*e9c0*/  BAR.SYNC.DEFER_BLOCKING 0x0 ;  /* 0x0000000000007b1d */ /* 0x000fe20000010000 */
[----:B------:R-:W-:Y:S02]  /*e9d0*/  ISETP.GT.AND P0, PT, R237, R222, PT ;  /* 0x000000deed00720c */ /* 0x000fe40003f04270 */
[C---:B------:R-:W-:Y:S02]  /*e9e0*/  LOP3.LUT P3, RZ, R214.reuse, 0x800, RZ, 0xc0, !PT ;  /* 0x00000800d6ff7812 */ /* 0x040fe4000786c0ff */
[C---:B------:R-:W-:Y:S02]  /*e9f0*/  LOP3.LUT P6, RZ, R214.reuse, 0x400, RZ, 0xc0, !PT ;  /* 0x00000400d6ff7812 */ /* 0x040fe400078cc0ff */
[C---:B------:R-:W-:Y:S02]  /*ea00*/  LOP3.LUT P5, RZ, R214.reuse, 0x200, RZ, 0xc0, !PT ;  /* 0x00000200d6ff7812 */ /* 0x040fe400078ac0ff */
[----:B------:R-:W-:Y:S01]  /*ea10*/  LOP3.LUT P4, RZ, R214, 0x100, RZ, 0xc0, !PT ;  /* 0x00000100d6ff7812 */ /* 0x000fe2000788c0ff */
[----:B------:R1:W2:Y:S01]  /*ea20*/  LDSM.16.M88.4 R32, [R198] ;  /* 0x00000000c620783b */ /* 0x0002a20000000200 */
[----:B------:R-:W-:Y:S03]  /*ea30*/  BSSY B0, `(.L_x_1922) ;  /* 0x0000042000007945 */ /* 0x000fe60003800000 */
[----:B------:R1:W3:Y:S04]  /*ea40*/  LDSM.16.M88.4 R16, [R145] ;  /* 0x000000009110783b */ /* 0x0002e80000000200 */
[----:B------:R1:W4:Y:S04]  /*ea50*/  LDSM.16.M88.4 R24, [R145+0x800] ;  /* 0x000800009118783b */ /* 0x0003280000000200 */
[----:B------:R1:W1:Y:S04]  /*ea60*/  LDSM.16.M88.4 R172, [R145+0x1000] ;  /* 0x0010000091ac783b */ /* 0x0002680000000200 */
[----:B------:R1:W1:Y:S04]  /*ea70*/  LDSM.16.M88.4 R176, [R199] ;  /* 0x00000000c7b0783b */ /* 0x0002680000000200 */
[----:B------:R1:W1:Y:S04]  /*ea80*/  LDSM.16.M88.4 R180, [R202] ;  /* 0x00000000cab4783b */ /* 0x0002680000000200 */
[----:B------:R1:W1:Y:S04]  /*ea90*/  LDSM.16.M88.4 R184, [R212] ;  /* 0x00000000d4b8783b */ /* 0x0002680000000200 */
[----:B------:R1:W1:Y:S01]  /*eaa0*/  LDSM.16.M88.4 R188, [R213] ;  /* 0x00000000d5bc783b */ /* 0x0002620000000200 */
[----:B------:R-:W-:-:S05]  /*eab0*/  @P0 BRA `(.L_x_1923) ;  /* 0x0000039000000947 */ /* 0x000fca0003800000 */
[----:B------:R-:W-:Y:S01]  /*eac0*/  SHF.R.S32.HI R0, RZ, 0x1f, R222 ;  /* 0x0000001fff007819 */ /* 0x000fe200000114de */
[----:B------:R-:W-:Y:S01]  /*ead0*/  IMAD.WIDE.U32 R2, R222, c[0x0][0x208], RZ ;  /* 0x00008200de027a25 */ /* 0x000fe200078e00ff */
[----:B------:R-:W5:Y:S03]  /*eae0*/  S2R R14, SR_TID.X ;  /* 0x00000000000e7919 */ /* 0x000f660000002100 */
[----:B------:R-:W-:Y:S04]  /*eaf0*/  IMAD R0, R0, c[0x0][0x208], RZ ;  /* 0x0000820000007a24 */ /* 0x000fe800078e02ff */
[----:B------:R-:W-:Y:S04]  /*eb00*/  IMAD R0, R222, c[0x0][0x20c], R0 ;  /* 0x00008300de007a24 */ /* 0x000fe800078e0200 */
[----:B------:R-:W-:Y:S02]  /*eb10*/  IMAD.IADD R0, R3, 0x1, R0 ;  /* 0x0000000103007824 */ /* 0x000fe400078e0200 */
[----:B------:R-:W-:Y:S04]  /*eb20*/  IMAD.WIDE.U32 R2, R2, 0x30, RZ ;  /* 0x0000003002027825 */ /* 0x000fe800078e00ff */
[----:B------:R-:W-:Y:S01]  /*eb30*/  IMAD R0, R0, 0x30, RZ ;  /* 0x0000003000007824 */ /* 0x000fe200078e02ff */
[-C--:B------:R-:W-:Y:S03]  /*eb40*/  IADD3 R4, P0, R226, R2.reuse, RZ ;  /* 0x00000002e2047210 */ /* 0x080fe60007f1e0ff */
[----:B------:R-:W-:Y:S01]  /*eb50*/  IMAD.IADD R0, R3, 0x1, R0 ;  /* 0x0000000103007824 */ /* 0x000fe200078e0200 */
[----:B-----5:R-:W-:Y:S03]  /*eb60*/  ISETP.GT.AND P2, PT, R14, 0x7f, PT ;  /* 0x0000007f0e00780c */ /* 0x020fe60003f44270 */
[----:B------:R-:W-:Y:S01]  /*eb70*/  IMAD.X R3, R0, 0x1, R229, P0 ;  /* 0x0000000100037824 */ /* 0x000fe200000e06e5 */
[C---:B------:R-:W-:Y:S04]  /*eb80*/  LEA R12, P0, R4.reuse, c[0x0][0x1f8], 0x1 ;  /* 0x00007e00040c7a11 */ /* 0x040fe800078008ff */
[----:B------:R-:W-:Y:S02]  /*eb90*/  LEA.HI.X R13, R4, c[0x0][0x1fc], R3, 0x1, P0 ;  /* 0x00007f00040d7a11 */ /* 0x000fe400000f0c03 */
[----:B------:R-:W-:Y:S03]  /*eba0*/  IADD3 R3, P1, P0, R2, 0x40, R226 ;  /* 0x0000004002037810 */ /* 0x000fe6000783e0e2 */
[----:B------:R-:W-:Y:S01]  /*ebb0*/  @!PT LDS RZ, [RZ] ;  /* 0x00000000fffff984 */ /* 0x000fe20000000800 */
[----:B------:R-:W-:Y:S01]  /*ebc0*/  @!PT LDS RZ, [RZ] ;  /* 0x00000000fffff984 */ /* 0x000fe20000000800 */
[----:B------:R-:W-:Y:S01]  /*ebd0*/  @!PT LDS RZ, [RZ] ;  /* 0x00000000fffff984 */ /* 0x000fe20000000800 */
[----:B------:R5:W-:Y:S01]  /*ebe0*/  LDGSTS.E.BYPASS.LTC128B.128 [R215+0x4080], [R12.64], !P3 ;  /* 0x040800000cd77fae */ /* 0x000be2000d901d4c */
[--C-:B------:R-:W-:Y:S02]  /*ebf0*/  IADD3.X R4, R0, RZ, R229.reuse, P1, P0 ;  /* 0x000000ff00047210 */ /* 0x100fe40000fe04e5 */
[C---:B-----5:R-:W-:Y:S04]  /*ec00*/  LEA R12, P0, R3.reuse, c[0x0][0x1f8], 0x1 ;  /* 0x00007e00030c7a11 */ /* 0x060fe800078008ff */
[----:B------:R-:W-:Y:S01]  /*ec10*/  LEA.HI.X R13, R3, c[0x0][0x1fc], R4, 0x1, P0 ;  /* 0x00007f00030d7a11 */ /* 0x000fe200000f0c04 */
[----:B------:R-:W-:Y:S01]  /*ec20*/  @!P2 IMAD.MOV.U32 R3, RZ, RZ, c[0x0][0x208] ;  /* 0x00008200ff03a624 */ /* 0x000fe200078e00ff */
[--C-:B------:R-:W-:Y:S03]  /*ec30*/  IADD3 R4, P1, P0, R2, 0x80, R226.reuse ;  /* 0x0000008002047810 */ /* 0x100fe6000783e0e2 */
[----:B------:R5:W-:Y:S02]  /*ec40*/  LDGSTS.E.BYPASS.LTC128B.128 [R215+0x5880], [R12.64], !P6 ;  /* 0x058800000cd77fae */ /* 0x000be4000f101d4c */
[--C-:B-----5:R-:W-:Y:S01]  /*ec50*/  IADD3.X R13, R0, RZ, R229.reuse, P1, P0 ;  /* 0x000000ff000d7210 */ /* 0x120fe20000fe04e5 */
[----:B------:R-:W-:Y:S01]  /*ec60*/  @!P2 IMAD.MOV.U32 R12, RZ, RZ, c[0x0][0x20c] ;  /* 0x00008300ff0ca624 */ /* 0x000fe200078e00ff */
[----:B------:R-:W-:Y:S04]  /*ec70*/  IADD3 R14, P1, P0, R2, 0xc0, R226 ;  /* 0x000000c0020e7810 */ /* 0x000fe8000783e0e2 */
[----:B------:R-:W-:Y:S02]  /*ec80*/  IADD3.X R15, R0, RZ, R229, P1, P0 ;  /* 0x000000ff000f7210 */ /* 0x000fe40000fe04e5 */
[C---:B------:R-:W-:Y:S04]  /*ec90*/  @!P2 LEA R2, P0, R3.reuse, R2, 0x5 ;  /* 0x000000020302a211 */ /* 0x040fe800078028ff */
[----:B------:R-:W-:Y:S02]  /*eca0*/  @!P2 LEA.HI.X R0, R3, R0, R12, 0x5, P0 ;  /* 0x000000000300a211 */ /* 0x000fe400000f2c0c */
[C---:B------:R-:W-:Y:S04]  /*ecb0*/  LEA R12, P0, R4.reuse, c[0x0][0x1f8], 0x1 ;  /* 0x00007e00040c7a11 */ /* 0x040fe800078008ff */
[----:B------:R-:W-:Y:S05]  /*ecc0*/  LEA.HI.X R13, R4, c[0x0][0x1fc], R13, 0x1, P0 ;  /* 0x00007f00040d7a11 */ /* 0x000fea00000f0c0d */
[----:B------:R5:W-:Y:S02]  /*ecd0*/  LDGSTS.E.BYPASS.LTC128B.128 [R215+0x7080], [R12.64], !P5 ;  /* 0x070800000cd77fae */ /* 0x000be4000e901d4c */
[C---:B-----5:R-:W-:Y:S04]  /*ece0*/  LEA R12, P0, R14.reuse, c[0x0][0x1f8], 0x1 ;  /* 0x00007e000e0c7a11 */ /* 0x060fe800078008ff */
[----:B------:R-:W-:Y:S02]  /*ecf0*/  LEA.HI.X R13, R14, c[0x0][0x1fc], R15, 0x1, P0 ;  /* 0x00007f000e0d7a11 */ /* 0x000fe400000f0c0f */
[----:B------:R-:W-:Y:S03]  /*ed00*/  @!P2 IADD3 R3, P0, R2, R226, RZ ;  /* 0x000000e20203a210 */ /* 0x000fe60007f1e0ff */
[----:B------:R5:W-:Y:S02]  /*ed10*/  LDGSTS.E.BYPASS.LTC128B.128 [R215+0x8880], [R12.64], !P4 ;  /* 0x088800000cd77fae */ /* 0x000be4000e101d4c */
[--C-:B------:R-:W-:Y:S01]  /*ed20*/  @!P2 IMAD.X R4, R0, 0x1, R229.reuse, P0 ;  /* 0x000000010004a824 */ /* 0x100fe200000e06e5 */
[C---:B-----5:R-:W-:Y:S04]  /*ed30*/  @!P2 LEA R12, P0, R3.reuse, c[0x0][0x1f8], 0x1 ;  /* 0x00007e00030caa11 */ /* 0x060fe800078008ff */
[----:B------:R-:W-:Y:S02]  /*ed40*/  @!P2 LEA.HI.X R13, R3, c[0x0][0x1fc], R4, 0x1, P0 ;  /* 0x00007f00030daa11 */ /* 0x000fe400000f0c04 */
[----:B------:R-:W-:Y:S03]  /*ed50*/  @!P2 IADD3 R3, P1, P0, R2, 0x40, R226 ;  /* 0x000000400203a810 */ /* 0x000fe6000783e0e2 */
[----:B------:R5:W-:Y:S01]  /*ed60*/  @!P2 LDGSTS.E.BYPASS.LTC128B.128 [R223+0x5080], [R12.64], !P3 ;  /* 0x050800000cdfafae */ /* 0x000be2000d901d4c */
[--C-:B------:R-:W-:Y:S02]  /*ed70*/  @!P2 IADD3.X R4, R0, RZ, R229.reuse, P1, P0 ;  /* 0x000000ff0004a210 */ /* 0x100fe40000fe04e5 */
[C---:B-----5:R-:W-:Y:S04]  /*ed80*/  @!P2 LEA R12, P0, R3.reuse, c[0x0][0x1f8], 0x1 ;  /* 0x00007e00030caa11 */ /* 0x060fe800078008ff */
[----:B------:R-:W-:Y:S02]  /*ed90*/  @!P2 LEA.HI.X R13, R3, c[0x0][0x1fc], R4, 0x1, P0 ;  /* 0x00007f00030daa11 */ /* 0x000fe400000f0c04 */
[--C-:B------:R-:W-:Y:S03]  /*eda0*/  @!P2 IADD3 R3, P1, P0, R2, 0x80, R226.reuse ;  /* 0x000000800203a810 */ /* 0x100fe6000783e0e2 */
[----:B------:R5:W-:Y:S01]  /*edb0*/  @!P2 LDGSTS.E.BYPASS.LTC128B.128 [R223+0x6880], [R12.64], !P6 ;  /* 0x068800000cdfafae */ /* 0x000be2000f101d4c */
[--C-:B------:R-:W-:Y:S02]  /*edc0*/  @!P2 IADD3.X R14, R0, RZ, R229.reuse, P1, P0 ;  /* 0x000000ff000ea210 */ /* 0x100fe40000fe04e5 */
[----:B------:R-:W-:Y:S04]  /*edd0*/  @!P2 IADD3 R4, P1, P0, R2, 0xc0, R226 ;  /* 0x000000c00204a810 */ /* 0x000fe8000783e0e2 */
[----:B------:R-:W-:Y:S02]  /*ede0*/  @!P2 IADD3.X R0, R0, RZ, R229, P1, P0 ;  /* 0x000000ff0000a210 */ /* 0x000fe40000fe04e5 */
[C---:B-----5:R-:W-:Y:S04]  /*edf0*/  @!P2 LEA R12, P0, R3.reuse, c[0x0][0x1f8], 0x1 ;  /* 0x00007e00030caa11 */ /* 0x060fe800078008ff */
[----:B------:R-:W-:Y:S02]  /*ee00*/  @!P2 LEA.HI.X R13, R3, c[0x0][0x1fc], R14, 0x1, P0 ;  /* 0x00007f00030daa11 */ /* 0x000fe400000f0c0e */
[C---:B------:R-:W-:Y:S03]  /*ee10*/  @!P2 LEA R2, P0, R4.reuse, c[0x0][0x1f8], 0x1 ;  /* 0x00007e000402aa11 */ /* 0x040fe600078008ff */
[----:B------:R4:W-:Y:S01]  /*ee20*/  @!P2 LDGSTS.E.BYPASS.LTC128B.128 [R223+0x8080], [R12.64], !P5 ;  /* 0x080800000cdfafae */ /* 0x0009e2000e901d4c */
[----:B------:R-:W-:Y:S05]  /*ee30*/  @!P2 LEA.HI.X R3, R4, c[0x0][0x1fc], R0, 0x1, P0 ;  /* 0x00007f000403aa11 */ /* 0x000fea00000f0c00 */
[----:B------:R4:W-:Y:S04]  /*ee40*/  @!P2 LDGSTS.E.BYPASS.LTC128B.128 [R223+0x9880], [R2.64], !P4 ;  /* 0x0988000002dfafae */ /* 0x0009e8000e101d4c */
.L_x_1923:
[----:B------:R-:W-:Y:S05]  /*ee50*/  BSYNC B0 ;  /* 0x0000000000007941 */ /* 0x000fea0003800000 */
.L_x_1922:
[C---:B--234-:R-:W-:Y:S01]  /*ee60*/  HMMA.16816.F32.BF16 R12, R32.reuse, R16, RZ ;  /* 0x00000010200c723c */ /* 0x05cfe200000418ff */
[----:B------:R-:W0:Y:S01]  /*ee70*/  LDGDEPBAR ;  /* 0x00000000000079af */ /* 0x000e220000000000 */
[----:B------:R-:W-:Y:S01]  /*ee80*/  BSSY B0, `(.L_x_1924) ;  /* 0x00000d9000007945 */ /* 0x000fe20003800000 */
[----:B------:R-:W-:Y:S05]  /*ee90*/  ISETP.GT.AND P0, PT, R222, R237, PT ;  /* 0x000000edde00720c */ /* 0x000fea0003f04270 */
[C---:B------:R-:W-:Y:S08]  /*eea0*/  HMMA.16816.F32.BF16 R16, R32.reuse, R18, RZ ;  /* 0x000000122010723c */ /* 0x040ff000000418ff */
[C---:B------:R-:W-:Y:S08]  /*eeb0*/  HMMA.16816.F32.BF16 R20, R32.reuse, R24, RZ ;  /* 0x000000182014723c */ /* 0x040ff000000418ff */
[C---:B------:R-:W-:Y:S08]  /*eec0*/  HMMA.16816.F32.BF16 R24, R32.reuse, R26, RZ ;  /* 0x0000001a2018723c */ /* 0x040ff000000418ff */
[C---:B-1----:R-:W-:Y:S08]  /*eed0*/  HMMA.16816.F32.BF16 R28, R32.reuse, R172, RZ ;  /* 0x000000ac201c723c */ /* 0x042ff000000418ff */
[----:B------:R-:W-:Y:S01]  /*eee0*/  HMMA.16816.F32.BF16 R32, R32, R174, RZ ;  /* 0x000000ae2020723c */ /* 0x000fe200000418ff */
[----:B------:R-:W-:Y:S07]  /*eef0*/  LDSM.16.M88.4 R172, [R201] ;  /* 0x00000000c9ac783b */ /* 0x000fee0000000200 */
[C---:B------:R-:W-:Y:S08]  /*ef00*/  HMMA.16816.F32.BF16 R12, R176.reuse, R180, R12 ;  /* 0x000000b4b00c723c */ /* 0x040ff0000004180c */
[C---:B------:R-:W-:Y:S01]  /*ef10*/  HMMA.16816.F32.BF16 R16, R176.reuse, R182, R16 ;  /* 0x000000b6b010723c */ /* 0x040fe20000041810 */
[----:B------:R-:W1:Y:S07]  /*ef20*/  LDSM.16.M88.4 R180, [R10] ;  /* 0x000000000ab4783b */ /* 0x000e6e0000000200 */
        /* <DEDUP_REMOVED lines=14> */
[----:B------:R-:W2:Y:S05]  /*f010*/  LDSM.16.M88.4 R172, [R9+0x800] ;  /* 0x0008000009ac783b */ /* 0x000eaa0000000200 */
[----:B------:R-:W3:Y:S02]  /*f020*/  LDSM.16.M88.4 R184, [R9+0x1000] ;  /* 0x0010000009b8783b */ /* 0x000ee40000000200 */
        /* <DEDUP_REMOVED lines=8> */
[----:B------:R-:W2:Y:S05]  /*f0b0*/  LDSM.16.M88.4 R176, [R145+0x2000] ;  /* 0x0020000091b0783b */ /* 0x000eaa0000000200 */
[----:B------:R-:W3:Y:S02]  /*f0c0*/  LDSM.16.M88.4 R184, [R145+0x2800] ;  /* 0x0028000091b8783b */ /* 0x000ee40000000200 */
[C---:B-1----:R-:W-:Y:S08]  /*f0d0*/  HMMA.16816.F32.BF16 R12, R172.reuse, R180, R12 ;  /* 0x000000b4ac0c723c */ /* 0x042ff0000004180c */
[C---:B------:R-:W-:Y:S01]  /*f0e0*/  HMMA.16816.F32.BF16 R16, R172.reuse, R182, R16 ;  /* 0x000000b6ac10723c */ /* 0x040fe20000041810 */
[----:B------:R-:W-:Y:S07]  /*f0f0*/  LDSM.16.M88.4 R180, [R205] ;  /* 0x00000000cdb4783b */ /* 0x000fee0000000200 */
[C---:B--2---:R-:W-:Y:S08]  /*f100*/  HMMA.16816.F32.BF16 R20, R172.reuse, R176, R20 ;  /* 0x000000b0ac14723c */ /* 0x044ff00000041814 */
[C---:B------:R-:W-:Y:S01]  /*f110*/  HMMA.16816.F32.BF16 R24, R172.reuse, R178, R24 ;  /* 0x000000b2ac18723c */ /* 0x040fe20000041818 */
[----:B------:R-:W1:Y:S07]  /*f120*/  LDSM.16.M88.4 R176, [R199+0x4000] ;  /* 0x00400000c7b0783b */ /* 0x000e6e0000000200 */
[C---:B---3--:R-:W-:Y:S08]  /*f130*/  HMMA.16816.F32.BF16 R28, R172.reuse, R184, R28 ;  /* 0x000000b8ac1c723c */ /* 0x048ff0000004181c */
[----:B------:R-:W-:Y:S01]  /*f140*/  HMMA.16816.F32.BF16 R32, R172, R186, R32 ;  /* 0x000000baac20723c */ /* 0x000fe20000041820 */
[----:B------:R-:W2:Y:S05]  /*f150*/  LDSM.16.M88.4 R172, [R203] ;  /* 0x00000000cbac783b */ /* 0x000eaa0000000200 */
[----:B------:R-:W3:Y:S02]  /*f160*/  LDSM.16.M88.4 R184, [R204] ;  /* 0x00000000ccb8783b */ /* 0x000ee40000000200 */
        /* <DEDUP_REMOVED lines=110> */
[----:B------:R-:W-:Y:S02]  /*f850*/  IADD3 R0, R222, -0x1, RZ ;  /* 0xffffffffde007810 */ /* 0x000fe40007ffe0ff */
[----:B------:R-:W-:Y:S02]  /*f860*/  IADD3 R172, -R232, 0x30, RZ ;  /* 0x00000030e8ac7810 */ /* 0x000fe40007ffe1ff */
[----:B------:R-:W-:Y:S01]  /*f870*/  SHF.R.S32.HI R4, RZ, 0x1f, R0 ;  /* 0x0000001fff047819 */ /* 0x000fe20000011400 */
[----:B------:R-:W-:Y:S01]  /*f880*/  IMAD.WIDE.U32 R2, R0, c[0x0][0x1e0], RZ ;  /* 0x0000780000027a25 */ /* 0x000fe200078e00ff */
[C---:B------:R-:W-:Y:S02]  /*f890*/  ISETP.GE.AND P1, PT, R172.reuse, 0x1, PT ;  /* 0x00000001ac00780c */ /* 0x040fe40003f26270 */
[----:B------:R-:W-:Y:S01]  /*f8a0*/  ISETP.GE.AND P0, PT, R172, 0x21, PT ;  /* 0x00000021ac00780c */ /* 0x000fe20003f06270 */
[----:B------:R-:W-:Y:S04]  /*f8b0*/  IMAD R4, R4, c[0x0][0x1e0], RZ ;  /* 0x0000780004047a24 */ /* 0x000fe800078e02ff */
[----:B------:R-:W-:Y:S04]  /*f8c0*/  IMAD R4, R0, c[0x0][0x1e4], R4 ;  /* 0x0000790000047a24 */ /* 0x000fe800078e0204 */
[----:B------:R-:W-:Y:S02]  /*f8d0*/  IMAD.IADD R0, R3, 0x1, R4 ;  /* 0x0000000103007824 */ /* 0x000fe400078e0204 */
[----:B------:R-:W-:Y:S04]  /*f8e0*/  IMAD.WIDE.U32 R2, R2, 0x30, RZ ;  /* 0x0000003002027825 */ /* 0x000fe800078e00ff */
[----:B------:R-:W-:Y:S04]  /*f8f0*/  IMAD R0, R0, 0x30, RZ ;  /* 0x0000003000007824 */ /* 0x000fe800078e02ff */
[----:B------:R-:W-:Y:S01]  /*f900*/  IMAD.IADD R0, R3, 0x1, R0 ;  /* 0x0000000103007824 */ /* 0x000fe200078e0200 */
[-C--:B------:R-:W-:Y:S05]  /*f910*/  @P1 IADD3 R3, P2, R224, R2.reuse, RZ ;  /* 0x00000002e0031210 */ /* 0x080fea0007f5e0ff */
[----:B------:R-:W-:Y:S01]  /*f920*/  @P1 IMAD.X R4, R0, 0x1, R228, P2 ;  /* 0x0000000100041824 */ /* 0x000fe200010e06e4 */
[C---:B------:R-:W-:Y:S04]  /*f930*/  @P1 LEA R172, P2, R3.reuse, c[0x0][0x1c8], 0x1 ;  /* 0x0000720003ac1a11 */ /* 0x040fe800078408ff */
[----:B------:R-:W-:Y:S05]  /*f940*/  @P1 LEA.HI.X R173, R3, c[0x0][0x1cc], R4, 0x1, P2 ;  /* 0x0000730003ad1a11 */ /* 0x000fea00010f0c04 */
[----:B------:R-:W-:Y:S01]  /*f950*/  @!PT LDS RZ, [RZ] ;  /* 0x00000000fffff984 */ /* 0x000fe20000000800 */
[----:B------:R-:W-:Y:S01]  /*f960*/  @!PT LDS RZ, [RZ] ;  /* 0x00000000fffff984 */ /* 0x000fe20000000800 */
[----:B------:R-:W-:Y:S01]  /*f970*/  @!PT LDS RZ, [RZ] ;  /* 0x00000000fffff984 */ /* 0x000fe20000000800 */
[----:B------:R1:W-:Y:S01]  /*f980*/  @P1 LDGSTS.E.BYPASS.LTC128B.128 [R215+0xa080], [R172.64], !P3 ;  /* 0x0a080000acd71fae */ /* 0x0003e2000d901d4c */
[----:B------:R-:W-:Y:S04]  /*f990*/  @P1 IADD3 R3, P3, P2, R2, 0x40, R224 ;  /* 0x0000004002031810 */ /* 0x000fe80007a7e0e0 */
[----:B------:R-:W-:Y:S02]  /*f9a0*/  @P1 IADD3.X R4, R0, RZ, R228, P3, P2 ;  /* 0x000000ff00041210 */ /* 0x000fe40001fe44e4 */
[C---:B-1----:R-:W-:Y:S04]  /*f9b0*/  @P1 LEA R172, P2, R3.reuse, c[0x0][0x1c8], 0x1 ;  /* 0x0000720003ac1a11 */ /* 0x042fe800078408ff */
[----:B------:R-:W-:Y:S02]  /*f9c0*/  @P1 LEA.HI.X R173, R3, c[0x0][0x1cc], R4, 0x1, P2 ;  /* 0x0000730003ad1a11 */ /* 0x000fe400010f0c04 */
[----:B------:R-:W-:Y:S03]  /*f9d0*/  @P1 IADD3 R3, P3, P2, R2, 0x80, R224 ;  /* 0x0000008002031810 */ /* 0x000fe60007a7e0e0 */
[----:B------:R1:W-:Y:S01]  /*f9e0*/  @P1 LDGSTS.E.BYPASS.LTC128B.128 [R215+0xb880], [R172.64], !P6 ;  /* 0x0b880000acd71fae */ /* 0x0003e2000f101d4c */
[----:B------:R-:W-:Y:S02]  /*f9f0*/  @P1 IADD3.X R4, R0, RZ, R228, P3, P2 ;  /* 0x000000ff00041210 */ /* 0x000fe40001fe44e4 */
[C---:B-1----:R-:W-:Y:S04]  /*fa00*/  @P1 LEA R172, P2, R3.reuse, c[0x0][0x1c8], 0x1 ;  /* 0x0000720003ac1a11 */ /* 0x042fe800078408ff */
[----:B------:R-:W-:Y:S02]  /*fa10*/  @P1 LEA.HI.X R173, R3, c[0x0][0x1cc], R4, 0x1, P2 ;  /* 0x0000730003ad1a11 */ /* 0x000fe400010f0c04 */
[----:B------:R-:W-:Y:S03]  /*fa20*/  @P1 IADD3 R3, P3, P2, R2, 0xc0, R224 ;  /* 0x000000c002031810 */ /* 0x000fe60007a7e0e0 */
[----:B------:R1:W-:Y:S01]  /*fa30*/  @P1 LDGSTS.E.BYPASS.LTC128B.128 [R215+0xd080], [R172.64], !P5 ;  /* 0x0d080000acd71fae */ /* 0x0003e2000e901d4c */
[----:B------:R-:W-:Y:S02]  /*fa40*/  @P1 IADD3.X R4, R0, RZ, R228, P3, P2 ;  /* 0x000000ff00041210 */ /* 0x000fe40001fe44e4 */
[----:B------:R-:W-:Y:S02]  /*fa50*/  LOP3.LUT P3, RZ, R214, 0x800, RZ, 0xc0, !PT ;  /* 0x00000800d6ff7812 */ /* 0x000fe4000786c0ff */
[C---:B-1----:R-:W-:Y:S04]  /*fa60*/  @P1 LEA R172, P2, R3.reuse, c[0x0][0x1c8], 0x1 ;  /* 0x0000720003ac1a11 */ /* 0x042fe800078408ff */
[----:B------:R-:W-:Y:S01]  /*fa70*/  @P1 LEA.HI.X R173, R3, c[0x0][0x1cc], R4, 0x1, P2 ;  /* 0x0000730003ad1a11 */ /* 0x000fe200010f0c04 */
[----:B------:R-:W-:Y:S02]  /*fa80*/  @P0 IMAD.MOV.U32 R3, RZ, RZ, c[0x0][0x1e0] ;  /* 0x00007800ff030624 */ /* 0x000fe400078e00ff */
[----:B------:R-:W-:Y:S02]  /*fa90*/  @P0 IMAD.MOV.U32 R4, RZ, RZ, c[0x0][0x1e4] ;  /* 0x00007900ff040624 */ /* 0x000fe400078e00ff */
[----:B------:R1:W-:Y:S01]  /*faa0*/  @P1 LDGSTS.E.BYPASS.LTC128B.128 [R215+0xe880], [R172.64], !P4 ;  /* 0x0e880000acd71fae */ /* 0x0003e2000e101d4c */
[C---:B------:R-:W-:Y:S04]  /*fab0*/  @P0 LEA R2, P1, R3.reuse, R2, 0x5 ;  /* 0x0000000203020211 */ /* 0x040fe800078228ff */
[----:B------:R-:W-:Y:S02]  /*fac0*/  @P0 LEA.HI.X R0, R3, R0, R4, 0x5, P1 ;  /* 0x0000000003000211 */ /* 0x000fe400008f2c04 */
[----:B------:R-:W-:Y:S05]  /*fad0*/  @P0 IADD3 R3, P1, R2, R224, RZ ;  /* 0x000000e002030210 */ /* 0x000fea0007f3e0ff */
[----:B------:R-:W-:Y:S01]  /*fae0*/  @P0 IMAD.X R4, R0, 0x1, R228, P1 ;  /* 0x0000000100040824 */ /* 0x000fe200008e06e4 */
        /* <DEDUP_REMOVED lines=15> */
[C---:B------:R-:W-:Y:S04]  /*fbe0*/  @P0 LEA R2, P1, R3.reuse, c[0x0][0x1c8], 0x1 ;  /* 0x0000720003020a11 */ /* 0x040fe800078208ff */
[----:B------:R-:W-:Y:S05]  /*fbf0*/  @P0 LEA.HI.X R3, R3, c[0x0][0x1cc], R0, 0x1, P1 ;  /* 0x0000730003030a11 */ /* 0x000fea00008f0c00 */
[----:B------:R1:W-:Y:S04]  /*fc00*/  @P0 LDGSTS.E.BYPASS.LTC128B.128 [R223+0xf880], [R2.64], !P4 ;  /* 0x0f88000002df0fae */ /* 0x0003e8000e101d4c */
.L_x_1925:
[----:B------:R-:W-:Y:S05]  /*fc10*/  BSYNC B0 ;  /* 0x0000000000007941 */ /* 0x000fea0003800000 */
.L_x_1924:
[----:B------:R-:W-:Y:S01]  /*fc20*/  LOP3.LUT R214, R214, 0xffffffbf, RZ, 0xc0, !PT ;  /* 0xffffffbfd6d67812 */ /* 0x000fe200078ec0ff */
[----:B------:R-:W2:Y:S01]  /*fc30*/  LDL R193, [R1+0x4] ;  /* 0x0000040001c17983 */ /* 0x000ea20000100800 */
[----:B------:R-:W-:Y:S02]  /*fc40*/  IMAD.MOV.U32 R0, RZ, RZ, c[0x0][0x2c4] ;  /* 0x0000b100ff007624 */ /* 0x000fe400078e00ff */
[----:B-1----:R-:W-:Y:S02]  /*fc50*/  IMAD R2, R222, -0x30, RZ ;  /* 0xffffffd0de027824 */ /* 0x002fe400078e02ff */
[----:B------:R-:W0:Y:S01]  /*fc60*/  LDGDEPBAR ;  /* 0x00000000000079af */ /* 0x000e220000000000 */
[----:B------:R-:W-:Y:S01]  /*fc70*/  ISETP.NE.AND P0, PT, R0, 0x1, PT ;  /* 0x000000010000780c */ /* 0x000fe20003f05270 */
[----:B------:R-:W-:Y:S11]  /*fc80*/  IMAD.IADD R175, R2, 0x1, -R234 ;  /* 0x0000000102af7824 */ /* 0x000ff600078e0aea */
[----:B------:R-:W-:Y:S01]  /*fc90*/  @!UPT UIADD3 URZ, URZ, URZ, URZ ;  /* 0x0000003f3f3ff290 */ /* 0x000fe2000fffe03f */
[----:B------:R-:W-:Y:S01]  /*fca0*/  @P0 LOP3.LUT R214, R214, 0x40, RZ, 0xfc, !PT ;  /* 0x00000040d6d60812 */ /* 0x000fe200078efcff */
[----:B--2---:R-:W-:Y:S05]  /*fcb0*/  IMAD R172, R193, 0x80, R240 ;  /* 0x00000080c1ac7824 */ /* 0x004fea00078e02f0 */
[----:B------:R-:W-:Y:S05]  /*fcc0*/  IADD3 R172, R238, R172, R239 ;  /* 0x000000aceeac7210 */ /* 0x000fea0007ffe0ef */
[----:B------:R-:W-:Y:S05]  /*fcd0*/  @P0 IMAD.HI.U32 R0, R172, c[0x0][0x2c8], RZ ;  /* 0x0000b200ac000a27 */ /* 0x000fea00078e00ff */
[----:B------:R-:W-:Y:S02]  /*fce0*/  @P0 SHF.R.U32.HI R172, RZ, c[0x0][0x2cc], R0 ;  /* 0x0000b300ffac0a19 */ /* 0x000fe40000011600 */
[----:B------:R-:W-:Y:S02]  /*fcf0*/  ISETP.GE.AND P0, PT, R221, 0x1, PT ;  /* 0x00000001dd00780c */ /* 0x000fe40003f06270 */
[----:B------:R-:W-:Y:S01]  /*fd00*/  IADD3 R0, -R234, 0x1, R2 ;  /* 0x00000001ea007810 */ /* 0x000fe20007ffe102 */
[----:B------:R-:W1:Y:S03]  /*fd10*/  SHFL.IDX PT, R4, R172, RZ, 0x1c1f ;  /* 0x001c1fffac047589 */ /* 0x000e6600000e0000 */
[----:B------:R-:W-:Y:S04]  /*fd20*/  IADD3 R0, -R233, R0, R5 ;  /* 0x00000000e9007210 */ /* 0x000fe80007ffe105 */
[C---:B------:R-:W-:Y:S02]  /*fd30*/  IADD3 R174, R0.reuse, c[0x0][0x328], RZ ;  /* 0x0000ca0000ae7a10 */ /* 0x040fe40007ffe0ff */
[----:B------:R-:W-:Y:S03]  /*fd40*/  IADD3 R173, R0, UR6, RZ ;  /* 0x0000000600ad7c10 */ /* 0x000fe6000fffe0ff */
        /* <DEDUP_REMOVED lines=16> */
.L_x_1928:
[----:B------:R-:W-:Y:S04]  /*fe50*/  MOV R176, c[0x0][0x32c] ;  /* 0x0000cb0000b07a02 */ /* 0x000fe80000000f00 */
[----:B------:R-:W-:Y:S11]  /*fe60*/  ISETP.NE.AND P0, PT, R176, 0x1, PT ;  /* 0x00000001b000780c */ /* 0x000ff60003f05270 */
[----:B------:R-:W-:Y:S02]  /*fe70*/  @!UPT UIADD3 URZ, URZ, URZ, URZ ;  /* 0x0000003f3f3ff290 */ /* 0x000fe4000fffe03f */
[----:B------:R-:W-:Y:S05]  /*fe80*/  @P0 IMAD.HI.U32 R176, R4, c[0x0][0x330], RZ ;  /* 0x0000cc0004b00a27 */ /* 0x000fea00078e00ff */
[----:B------:R-:W-:Y:S02]  /*fe90*/  @P0 SHF.R.U32.HI R4, RZ, c[0x0][0x334], R176 ;  /* 0x0000cd00ff040a19 */ /* 0x000fe400000116b0 */
.L_x_1929:
[----:B------:R-:W-:Y:S05]  /*fea0*/  BSYNC B0 ;  /* 0x0000000000007941 */ /* 0x000fea0003800000 */
.L_x_1927:
[----:B------:R-:W-:Y:S05]  /*feb0*/  IMAD R4, R4, c[0x0][0x32c], R175 ;  /* 0x0000cb0004047a24 */ /* 0x000fea00078e02af */
[----:B------:R-:W-:Y:S02]  /*fec0*/  IMNMX R0, R0, R4, !PT ;  /* 0x0000000400007217 */ /* 0x000fe40007800200 */
[----:B------:R-:W-:Y:S04]  /*fed0*/  IADD3 R4, R4, c[0x0][0x32c], RZ ;  /* 0x0000cb0004047a10 */ /* 0x000fe80007ffe0ff */
[----:B------:R-:W-:Y:S02]  /*fee0*/  IMNMX R3, R3, R4, PT ;  /* 0x0000000403037217 */ /* 0x000fe40003800200 */
.L_x_1926:
[C---:B------:R-:W-:Y:S02]  /*fef0*/  ISETP.GE.AND P0, PT, R2.reuse, 0x2, PT ;  /* 0x000000020200780c */ /* 0x040fe40003f06270 */
[----:B------:R-:W-:Y:S02]  /*ff00*/  ISETP.GE.AND P1, PT, R2, 0x9, PT ;  /* 0x000000090200780c */ /* 0x000fe40003f26270 */
[----:B------:R-:W-:Y:S02]  /*ff10*/  LOP3.LUT R214, R214, 0xffffffef, RZ, 0xc0, !PT ;  /* 0xffffffefd6d67812 */ /* 0x000fe400078ec0ff */
[C---:B------:R-:W-:Y:S02]  /*ff20*/  ISETP.GE.AND P6, PT, R2.reuse, 0x19, PT ;  /* 0x000000190200780c */ /* 0x040fe40003fc6270 */
[C---:B------:R-:W-:Y:S02]  /*ff30*/  ISETP.GE.AND P5, PT, R2.reuse, 0x1a, PT ;  /* 0x0000001a0200780c */ /* 0x040fe40003fa6270 */
[C---:B------:R-:W-:Y:S02]  /*ff40*/  ISETP.GE.AND P4, PT, R2.reuse, 0x21, PT ;  /* 0x000000210200780c */ /* 0x040fe40003f86270 */
[----:B------:R-:W-:Y:S02]  /*ff50*/  ISETP.GE.AND P3, PT, R2, 0x22, PT ;  /* 0x000000220200780c */ /* 0x000fe40003f66270 */
[----:B------:R-:W-:Y:S02]  /*ff60*/  @P0 LOP3.LUT R214, R214, 0x10, RZ, 0xfc, !PT ;  /* 0x00000010d6d60812 */ /* 0x000fe400078efcff */
[----:B------:R-:W-:Y:S02]  /*ff70*/  ISETP.GT.AND P0, PT, R0, 0x1, !P0 ;  /* 0x000000010000780c */ /* 0x000fe40004704270 */
[----:B------:R-:W-:Y:S02]  /*ff80*/  LOP3.LUT R214, R214, 0xfffffff7, RZ, 0xc0, !PT ;  /* 0xfffffff7d6d67812 */ /* 0x000fe400078ec0ff */
[----:B------:R-:W-:Y:S02]  /*ff90*/  ISETP.LT.OR P0, PT, R3, 0x2, P0 ;  /* 0x000000020300780c */ /* 0x000fe40000701670 */
[----:B------:R-:W-:Y:S02]  /*ffa0*/  @P1 LOP3.LUT R214, R214, 0x8, RZ, 0xfc, !PT ;  /* 0x00000008d6d61812 */ /* 0x000fe400078efcff */
[----:B------:R-:W-:Y:S02]  /*ffb0*/  FSEL R177, R13, -INF , !P0 ;  /* 0xff8000000db17808 */ /* 0x000fe40004000000 */
[----:B------:R-:W-:Y:S02]  /*ffc0*/  ISETP.GT.AND P0, PT, R0, 0x8, !P1 ;  /* 0x000000080000780c */ /* 0x000fe40004f04270 */
[----:B------:R-:W-:Y:S02]  /*ffd0*/  ISETP.GE.AND P1, PT, R2, 0xa, PT ;  /* 0x0000000a0200780c */ /* 0x000fe40003f26270 */
[C---:B------:R-:W-:Y:S02]  /*ffe0*/  ISETP.LT.OR P0, PT, R3.reuse, 0x9, P0 ;  /* 0x000000090300780c */ /* 0x040fe40000701670 */
[----:B------:R-:W-:Y:S02]  /*fff0*/  LOP3.LUT R214, R214, 0xfffffffb, RZ, 0xc0, !PT ;  /* 0xfffffffbd6d67812 */ /* 0x000fe400078ec0ff */
[----:B------:R-:W-:Y:S02]  /*10000*/  FSEL R176, R16, -INF , !P0 ;  /* 0xff80000010b07808 */ /* 0x000fe40004000000 */
[----:B------:R-:W-:Y:S02]  /*10010*/  ISETP.GT.AND P0, PT, R0, 0x9, !P1 ;  /* 0x000000090000780c */ /* 0x000fe40004f04270 */
[----:B------:R-:W-:Y:S02]  /*10020*/  ISETP.GE.AND P2, PT, R2, 0x29, PT ;  /* 0x000000290200780c */ /* 0x000fe40003f46270 */
[----:B------:R-:W-:Y:S02]  /*10030*/  ISETP.LT.OR P0, PT, R3, 0xa, P0 ;  /* 0x0000000a0300780c */ /* 0x000fe40000701670 */
[----:B------:R-:W-:Y:S02]  /*10040*/  @P1 LOP3.LUT R214, R214, 0x4, RZ, 0xfc, !PT ;  /* 0x00000004d6d61812 */ /* 0x000fe400078efcff */
[----:B------:R-:W-:Y:S02]  /*10050*/  ISETP.GE.AND P1, PT, R2, 0x11, PT ;  /* 0x000000110200780c */ /* 0x000fe40003f26270 */
[----:B------:R-:W-:Y:S02]  /*10060*/  FSEL R17, R17, -INF , !P0 ;  /* 0xff80000011117808 */ /* 0x000fe40004000000 */
[----:B------:R-:W-:Y:S02]  /*10070*/  LOP3.LUT R214, R214, 0xfffffffd, RZ, 0xc0, !PT ;  /* 0xfffffffdd6d67812 */ /* 0x000fe400078ec0ff */
[----:B------:R-:W-:Y:S04]  /*10080*/  ISETP.GT.AND P0, PT, R0, 0x10, !P1 ;  /* 0x000000100000780c */ /* 0x000fe80004f04270 */
[C---:B------:R-:W-:Y:S03]  /*10090*/  ISETP.LT.OR P0, PT, R3.reuse, 0x11, P0 ;  /* 0x000000110300780c */ /* 0x040fe60000701670 */
[----:B------:R-:W-:Y:S02]  /*100a0*/  @P1 LOP3.LUT R214, R214, 0x2, RZ, 0xfc, !PT ;  /* 0x00000002d6d61812 */ /* 0x000fe400078efcff */
[----:B------:R-:W-:Y:S02]  /*100b0*/  ISETP.GE.AND P1, PT, R2, 0x12, PT ;  /* 0x000000120200780c */ /* 0x000fe40003f26270 */
[----:B------:R-:W-:Y:S02]  /*100c0*/  FSEL R20, R20, -INF , !P0 ;  /* 0xff80000014147808 */ /* 0x000fe40004000000 */
[----:B------:R-:W-:Y:S02]  /*100d0*/  ISETP.GT.AND P0, PT, R0, 0x11, !P1 ;  /* 0x000000110000780c */ /* 0x000fe40004f04270 */
[----:B------:R-:W-:Y:S02]  /*100e0*/  LOP3.LUT R214, R214, 0xfffffffe, RZ, 0xc0, !PT ;  /* 0xfffffffed6d67812 */ /* 0x000fe400078ec0ff */
[----:B------:R-:W-:Y:S04]  /*100f0*/  ISETP.LT.OR P0, PT, R3, 0x12, P0 ;  /* 0x000000120300780c */ /* 0x000fe80000701670 */
[----:B------:R-:W-:Y:S02]  /*10100*/  FSEL R21, R21, -INF , !P0 ;  /* 0xff80000015157808 */ /* 0x000fe40004000000 */
[----:B------:R-:W-:Y:S02]  /*10110*/  ISETP.GT.AND P0, PT, R0, 0x18, !P6 ;  /* 0x000000180000780c */ /* 0x000fe40007704270 */
[----:B------:R-:W-:Y:S02]  /*10120*/  @P1 LOP3.LUT R214, R214, 0x1, RZ, 0xfc, !PT ;  /* 0x00000001d6d61812 */ /* 0x000fe400078efcff */
[C---:B------:R-:W-:Y:S02]  /*10130*/  ISETP.LT.OR P0, PT, R3.reuse, 0x19, P0 ;  /* 0x000000190300780c */ /* 0x040fe40000701670 */
        /* <DEDUP_REMOVED lines=15> */
[----:B------:R-:W-:Y:S04]  /*10230*/  ISETP.GT.AND P0, PT, R0, RZ, !P1 ;  /* 0x000000ff0000720c */ /* 0x000fe80004f04270 */
[C---:B------:R-:W-:Y:S04]  /*10240*/  ISETP.LT.OR P0, PT, R3.reuse, 0x1, P0 ;  /* 0x000000010300780c */ /* 0x040fe80000701670 */
[----:B------:R-:W-:Y:S02]  /*10250*/  FSEL R16, R12, -INF , !P0 ;  /* 0xff8000000c107808 */ /* 0x000fe40004000000 */
[----:B------:R-:W-:Y:S11]  /*10260*/  ISETP.GE.AND P0, PT, R2, 0x2a, PT ;  /* 0x0000002a0200780c */ /* 0x000ff60003f06270 */
[----:B------:R-:W-:Y:S02]  /*10270*/  @!UPT UIADD3 URZ, URZ, URZ, URZ ;  /* 0x0000003f3f3ff290 */ /* 0x000fe4000fffe03f */
[----:B------:R-:W-:Y:S02]  /*10280*/  @P0 LOP3.LUT R214, R214, 0x20, RZ, 0xfc, !PT ;  /* 0x00000020d6d60812 */ /* 0x000fe400078efcff */
[----:B------:R-:W-:Y:S02]  /*10290*/  ISETP.GT.AND P0, PT, R0, 0x29, !P0 ;  /* 0x000000290000780c */ /* 0x000fe40004704270 */
[----:B------:R-:W1:Y:S02]  /*102a0*/  SHFL.IDX PT, R0, R172, 0x1, 0x1c1f ;  /* 0x003c1f00ac007f89 */ /* 0x000e6400000e0000 */
[----:B------:R-:W-:Y:S04]  /*102b0*/  ISETP.LT.OR P0, PT, R3, 0x2a, P0 ;  /* 0x0000002a0300780c */ /* 0x000fe80000701670 */
[----:B------:R-:W-:Y:S02]  /*102c0*/  FSEL R3, R33, -INF , !P0 ;  /* 0xff80000021037808 */ /* 0x000fe40004000000 */
[----:B------:R-:W-:Y:S01]  /*102d0*/  ISETP.GE.AND P0, PT, R221, 0x1, PT ;  /* 0x00000001dd00780c */ /* 0x000fe20003f06270 */
[--C-:B-1----:R-:W-:Y:S02]  /*102e0*/  IMAD.IADD R13, R174, 0x1, R0.reuse ;  /* 0x00000001ae0d7824 */ /* 0x102fe400078e0200 */
[----:B------:R-:W-:Y:S10]  /*102f0*/  IMAD.IADD R12, R173, 0x1, R0 ;  /* 0x00000001ad0c7824 */ /* 0x000ff400078e0200 */
        /* <DEDUP_REMOVED lines=14> */
.L_x_1932:
[----:B------:R-:W-:Y:S04]  /*103e0*/  MOV R2, c[0x0][0x32c] ;  /* 0x0000cb0000027a02 */ /* 0x000fe80000000f00 */
[----:B------:R-:W-:Y:S11]  /*103f0*/  ISETP.NE.AND P0, PT, R2, 0x1, PT ;  /* 0x000000010200780c */ /* 0x000ff60003f05270 */
[----:B------:R-:W-:Y:S02]  /*10400*/  @!UPT UIADD3 URZ, URZ, URZ, URZ ;  /* 0x0000003f3f3ff290 */ /* 0x000fe4000fffe03f */
[----:B------:R-:W-:Y:S05]  /*10410*/  @P0 IMAD.HI.U32 R2, R0, c[0x0][0x330], RZ ;  /* 0x0000cc0000020a27 */ /* 0x000fea00078e00ff */
[----:B------:R-:W-:Y:S02]  /*10420*/  @P0 SHF.R.U32.HI R0, RZ, c[0x0][0x334], R2 ;  /* 0x0000cd00ff000a19 */ /* 0x000fe40000011602 */
.L_x_1933:
[----:B------:R-:W-:Y:S05]  /*10430*/  BSYNC B0 ;  /* 0x0000000000007941 */ /* 0x000fea0003800000 */
.L_x_1931:
[----:B------:R-:W-:Y:S05]  /*10440*/  IMAD R0, R0, c[0x0][0x32c], R175 ;  /* 0x0000cb0000007a24 */ /* 0x000fea00078e02af */
[----:B------:R-:W-:Y:S02]  /*10450*/  IMNMX R12, R12, R0, !PT ;  /* 0x000000000c0c7217 */ /* 0x000fe40007800200 */
[----:B------:R-:W-:Y:S04]  /*10460*/  IADD3 R0, R0, c[0x0][0x32c], RZ ;  /* 0x0000cb0000007a10 */ /* 0x000fe80007ffe0ff */
[----:B------:R-:W-:Y:S02]  /*10470*/  IMNMX R13, R13, R0, PT ;  /* 0x000000000d0d7217 */ /* 0x000fe40003800200 */
.L_x_1930:
        /* <DEDUP_REMOVED lines=19> */
[----:B------:R-:W-:Y:S02]  /*105b0*/  FSEL R2, R2, RZ, P0 ;  /* 0x000000ff02027208 */ /* 0x000fe40000000000 */
[----:B------:R-:W-:Y:S01]  /*105c0*/  ISETP.GT.AND P0, PT, R12, RZ, !P1 ;  /* 0x000000ff0c00720c */ /* 0x000fe20004f04270 */
[----:B------:R-:W-:Y:S01]  /*105d0*/  FADD.FTZ R0, -R0, R8 ;  /* 0x0000000800007221 */ /* 0x000fe20000010100 */
[----:B------:R-:W-:Y:S01]  /*105e0*/  LOP3.LUT P1, RZ, R214, 0x20, RZ, 0xc0, !PT ;  /* 0x00000020d6ff7812 */ /* 0x000fe2000782c0ff */
[--C-:B------:R-:W-:Y:S01]  /*105f0*/  FFMA.FTZ R16, R16, c[0x0][0x2d0], -R2.reuse ;  /* 0x0000b40010107a23 */ /* 0x100fe20000010802 */
[----:B------:R-:W-:Y:S01]  /*10600*/  ISETP.LT.OR P0, PT, R13, 0x1, P0 ;  /* 0x000000010d00780c */ /* 0x000fe20000701670 */
[----:B------:R-:W-:Y:S02]  /*10610*/  FMUL.FTZ R0, R0, c[0x0][0x2d0] ;  /* 0x0000b40000007a20 */ /* 0x000fe40000410000 */
[--C-:B------:R-:W-:Y:S01]  /*10620*/  FFMA.FTZ R177, R177, c[0x0][0x2d0], -R2.reuse ;  /* 0x0000b400b1b17a23 */ /* 0x100fe20000010802 */
[----:B------:R-:W-:Y:S01]  /*10630*/  FSEL R14, R14, -INF , !P0 ;  /* 0xff8000000e0e7808 */ /* 0x000fe20004000000 */
[----:B------:R-:W-:Y:S01]  /*10640*/  MUFU.EX2 R16, R16 ;  /* 0x0000001000107308 */ /* 0x000fe20000000800 */
[----:B------:R-:W-:Y:S01]  /*10650*/  LOP3.LUT P0, RZ, R214, 0x10, RZ, 0xc0, !PT ;  /* 0x00000010d6ff7812 */ /* 0x000fe2000780c0ff */
[--C-:B------:R-:W-:Y:S02]  /*10660*/  FFMA.FTZ R187, R21, c[0x0][0x2d0], -R2.reuse ;  /* 0x0000b40015bb7a23 */ /* 0x100fe40000010802 */
[--C-:B------:R-:W-:Y:S01]  /*10670*/  FFMA.FTZ R192, R28, c[0x0][0x2d0], -R2.reuse ;  /* 0x0000b4001cc07a23 */ /* 0x100fe20000010802 */
[----:B------:R-:W-:Y:S01]  /*10680*/  ISETP.GT.AND P0, PT, R12, 0x1, !P0 ;  /* 0x000000010c00780c */ /* 0x000fe20004704270 */
[--C-:B------:R-:W-:Y:S02]  /*10690*/  FFMA.FTZ R191, R29, c[0x0][0x2d0], -R2.reuse ;  /* 0x0000b4001dbf7a23 */ /* 0x100fe40000010802 */
[--C-:B------:R-:W-:Y:S01]  /*106a0*/  FFMA.FTZ R190, R32, c[0x0][0x2d0], -R2.reuse ;  /* 0x0000b40020be7a23 */ /* 0x100fe20000010802 */
[----:B------:R-:W-:Y:S01]  /*106b0*/  ISETP.LT.OR P0, PT, R13, 0x2, P0 ;  /* 0x000000020d00780c */ /* 0x000fe20000701670 */
[----:B------:R-:W1:Y:S01]  /*106c0*/  MUFU.EX2 R0, R0 ;  /* 0x0000000000007308 */ /* 0x000e620000000800 */
[--C-:B------:R-:W-:Y:S02]  /*106d0*/  FFMA.FTZ R176, R176, c[0x0][0x2d0], -R2.reuse ;  /* 0x0000b400b0b07a23 */ /* 0x100fe40000010802 */
[----:B------:R-:W-:Y:S01]  /*106e0*/  FSEL R15, R15, -INF , !P0 ;  /* 0xff8000000f0f7808 */ /* 0x000fe20004000000 */
[--C-:B------:R-:W-:Y:S01]  /*106f0*/  FFMA.FTZ R17, R17, c[0x0][0x2d0], -R2.reuse ;  /* 0x0000b40011117a23 */ /* 0x100fe20000010802 */
[----:B------:R-:W-:Y:S01]  /*10700*/  LOP3.LUT P0, RZ, R214, 0x8, RZ, 0xc0, !PT ;  /* 0x00000008d6ff7812 */ /* 0x000fe2000780c0ff */
[--C-:B------:R-:W-:Y:S02]  /*10710*/  FFMA.FTZ R188, R20, c[0x0][0x2d0], -R2.reuse ;  /* 0x0000b40014bc7a23 */ /* 0x100fe40000010802 */
[--C-:B------:R-:W-:Y:S01]  /*10720*/  FFMA.FTZ R186, R24, c[0x0][0x2d0], -R2.reuse ;  /* 0x0000b40018ba7a23 */ /* 0x100fe20000010802 */
[----:B------:R-:W-:Y:S01]  /*10730*/  ISETP.GT.AND P0, PT, R12, 0x8, !P0 ;  /* 0x000000080c00780c */ /* 0x000fe20004704270 */
[----:B------:R-:W2:Y:S01]  /*10740*/  MUFU.EX2 R172, R177 ;  /* 0x000000b100ac7308 */ /* 0x000ea20000000800 */
[--C-:B------:R-:W-:Y:S02]  /*10750*/  FFMA.FTZ R185, R25, c[0x0][0x2d0], -R2.reuse ;  /* 0x0000b40019b97a23 */ /* 0x100fe40000010802 */
[----:B------:R-:W-:Y:S01]  /*10760*/  ISETP.LT.OR P0, PT, R13, 0x9, P0 ;  /* 0x000000090d00780c */ /* 0x000fe20000701670 */
[----:B------:R-:W-:Y:S03]  /*10770*/  FFMA.FTZ R189, R3, c[0x0][0x2d0], -R2 ;  /* 0x0000b40003bd7a23 */ /* 0x000fe60000010802 */
[----:B------:R-:W-:Y:S02]  /*10780*/  FSEL R18, R18, -INF , !P0 ;  /* 0xff80000012127808 */ /* 0x000fe40004000000 */
[----:B------:R-:W-:Y:S01]  /*10790*/  LOP3.LUT P0, RZ, R214, 0x4, RZ, 0xc0, !PT ;  /* 0x00000004d6ff7812 */ /* 0x000fe2000780c0ff */
[----:B------:R-:W3:Y:S03]  /*107a0*/  MUFU.EX2 R174, R176 ;  /* 0x000000b000ae7308 */ /* 0x000ee60000000800 */
[----:B------:R-:W-:Y:S01]  /*107b0*/  ISETP.GT.AND P0, PT, R12, 0x9, !P0 ;  /* 0x000000090c00780c */ /* 0x000fe20004704270 */
[C---:B-1----:R-:W-:Y:S02]  /*107c0*/  FFMA.FTZ R2, R0.reuse, R230, R16 ;  /* 0x000000e600027223 */ /* 0x042fe40000010010 */
[C---:B------:R-:W-:Y:S01]  /*107d0*/  FMUL.FTZ R28, R0.reuse, R152 ;  /* 0x00000098001c7220 */ /* 0x040fe20000410000 */
[----:B------:R-:W-:Y:S01]  /*107e0*/  ISETP.LT.OR P0, PT, R13, 0xa, P0 ;  /* 0x0000000a0d00780c */ /* 0x000fe20000701670 */
[C---:B------:R-:W-:Y:S02]  /*107f0*/  FMUL.FTZ R29, R0.reuse, R153 ;  /* 0x00000099001d7220 */ /* 0x040fe40000410000 */
[----:B------:R-:W1:Y:S01]  /*10800*/  MUFU.EX2 R17, R17 ;  /* 0x0000001100117308 */ /* 0x000e620000000800 */
[----:B------:R-:W-:Y:S01]  /*10810*/  FSEL R175, R19, -INF , !P0 ;  /* 0xff80000013af7808 */ /* 0x000fe20004000000 */
[----:B------:R-:W-:Y:S01]  /*10820*/  FMUL.FTZ R32, R0, R148 ;  /* 0x0000009400207220 */ /* 0x000fe20000410000 */
[----:B------:R-:W-:Y:S01]  /*10830*/  LOP3.LUT P0, RZ, R214, 0x2, RZ, 0xc0, !PT ;  /* 0x00000002d6ff7812 */ /* 0x000fe2000780c0ff */
[C---:B------:R-:W-:Y:S02]  /*10840*/  FMUL.FTZ R33, R0.reuse, R149 ;  /* 0x0000009500217220 */ /* 0x040fe40000410000 */
[----:B------:R-:W-:Y:S01]  /*10850*/  FMUL.FTZ R20, R0, R160 ;  /* 0x000000a000147220 */ /* 0x000fe20000410000 */
[----:B------:R-:W-:Y:S01]  /*10860*/  ISETP.GT.AND P0, PT, R12, 0x10, !P0 ;  /* 0x000000100c00780c */ /* 0x000fe20004704270 */
[C---:B------:R-:W-:Y:S02]  /*10870*/  FMUL.FTZ R21, R0.reuse, R161 ;  /* 0x000000a100157220 */ /* 0x040fe40000410000 */
[C---:B------:R-:W-:Y:S01]  /*10880*/  FMUL.FTZ R24, R0.reuse, R156 ;  /* 0x0000009c00187220 */ /* 0x040fe20000410000 */
[C---:B------:R-:W-:Y:S01]  /*10890*/  ISETP.LT.OR P0, PT, R13.reuse, 0x11, P0 ;  /* 0x000000110d00780c */ /* 0x040fe20000701670 */
[C---:B------:R-:W-:Y:S01]  /*108a0*/  FMUL.FTZ R25, R0.reuse, R157 ;  /* 0x0000009d00197220 */ /* 0x040fe20000410000 */
[----:B------:R-:W-:Y:S01]  /*108b0*/  MUFU.EX2 R156, R187 ;  /* 0x000000bb009c7308 */ /* 0x000fe20000000800 */
[----:B------:R-:W-:Y:S01]  /*108c0*/  FMUL.FTZ R36, R0, R36 ;  /* 0x0000002400247220 */ /* 0x000fe20000410000 */
[----:B------:R-:W-:Y:S01]  /*108d0*/  FSEL R179, R22, -INF , !P0 ;  /* 0xff80000016b37808 */ /* 0x000fe20004000000 */
[----:B------:R-:W-:Y:S01]  /*108e0*/  FMUL.FTZ R37, R0, R37 ;  /* 0x0000002500257220 */ /* 0x000fe20000410000 */
[----:B------:R-:W-:Y:S01]  /*108f0*/  LOP3.LUT P0, RZ, R214, 0x1, RZ, 0xc0, !PT ;  /* 0x00000001d6ff7812 */ /* 0x000fe2000780c0ff */
[C---:B------:R-:W-:Y:S02]  /*10900*/  FMUL.FTZ R40, R0.reuse, R40 ;  /* 0x0000002800287220 */ /* 0x040fe40000410000 */
[----:B------:R-:W-:Y:S01]  /*10910*/  FMUL.FTZ R41, R0, R41 ;  /* 0x0000002900297220 */ /* 0x000fe20000410000 */
[----:B------:R-:W-:Y:S01]  /*10920*/  ISETP.GT.AND P0, PT, R12, 0x11, !P0 ;  /* 0x000000110c00780c */ /* 0x000fe20004704270 */
[C---:B------:R-:W-:Y:S01]  /*10930*/  FMUL.FTZ R44, R0.reuse, R44 ;  /* 0x0000002c002c7220 */ /* 0x040fe20000410000 */
[----:B------:R-:W-:Y:S01]  /*10940*/  MUFU.EX2 R186, R186 ;  /* 0x000000ba00ba7308 */ /* 0x000fe20000000800 */
[C---:B------:R-:W-:Y:S01]  /*10950*/  FMUL.FTZ R45, R0.reuse, R45 ;  /* 0x0000002d002d7220 */ /* 0x040fe20000410000 */
[----:B------:R-:W-:Y:S01]  /*10960*/  ISETP.LT.OR P0, PT, R13, 0x12, P0 ;  /* 0x000000120d00780c */ /* 0x000fe20000701670 */
[C---:B------:R-:W-:Y:S02]  /*10970*/  FMUL.FTZ R48, R0.reuse, R48 ;  /* 0x0000003000307220 */ /* 0x040fe40000410000 */
[C---:B------:R-:W-:Y:S01]  /*10980*/  FMUL.FTZ R49, R0.reuse, R49 ;  /* 0x0000003100317220 */ /* 0x040fe20000410000 */
[----:B------:R-:W-:Y:S01]  /*10990*/  FSEL R178, R23, -INF , !P0 ;  /* 0xff80000017b27808 */ /* 0x000fe20004000000 */
[----:B------:R-:W-:Y:S01]  /*109a0*/  FMUL.FTZ R52, R0, R52 ;  /* 0x0000003400347220 */ /* 0x000fe20000410000 */
[----:B------:R-:W-:Y:S01]  /*109b0*/  ISETP.GT.AND P0, PT, R12, 0x18, !P6 ;  /* 0x000000180c00780c */ /* 0x000fe20007704270 */
[C---:B------:R-:W-:Y:S01]  /*109c0*/  FMUL.FTZ R53, R0.reuse, R53 ;  /* 0x0000003500357220 */ /* 0x040fe20000410000 */
[----:B------:R-:W-:Y:S01]  /*109d0*/  MUFU.EX2 R185, R185 ;  /* 0x000000b900b97308 */ /* 0x000fe20000000800 */
[C---:B------:R-:W-:Y:S01]  /*109e0*/  FMUL.FTZ R56, R0.reuse, R56 ;  /* 0x0000003800387220 */ /* 0x040fe20000410000 */
[C---:B------:R-:W-:Y:S01]  /*109f0*/  ISETP.LT.OR P0, PT, R13.reuse, 0x19, P0 ;  /* 0x000000190d00780c */ /* 0x040fe20000701670 */
[C---:B------:R-:W-:Y:S02]  /*10a00*/  FMUL.FTZ R57, R0.reuse, R57 ;  /* 0x0000003900397220 */ /* 0x040fe40000410000 */
[----:B------:R-:W-:Y:S01]  /*10a10*/  FMUL.FTZ R60, R0, R60 ;  /* 0x0000003c003c7220 */ /* 0x000fe20000410000 */
[----:B------:R-:W-:Y:S01]  /*10a20*/  FSEL R180, R26, -INF , !P0 ;  /* 0xff8000001ab47808 */ /* 0x000fe20004000000 */
        /* <DEDUP_REMOVED lines=11> */
[C---:B------:R-:W-:Y:S02]  /*10ae0*/  FMUL.FTZ R73, R0.reuse, R73 ;  /* 0x0000004900497220 */ /* 0x040fe40000410000 */
[C---:B------:R-:W-:Y:S01]  /*10af0*/  FMUL.FTZ R76, R0.reuse, R76 ;  /* 0x0000004c004c7220 */ /* 0x040fe20000410000 */
[C---:B------:R-:W-:Y:S01]  /*10b00*/  ISETP.LT.OR P0, PT, R13.reuse, 0x21, P0 ;  /* 0x000000210d00780c */ /* 0x040fe20000701670 */
[C---:B------:R-:W-:Y:S02]  /*10b10*/  FMUL.FTZ R77, R0.reuse, R77 ;  /* 0x0000004d004d7220 */ /* 0x040fe40000410000 */
[----:B------:R-:W-:Y:S01]  /*10b20*/  FMUL.FTZ R80, R0, R80 ;  /* 0x0000005000507220 */ /* 0x000fe20000410000 */
[----:B------:R-:W-:Y:S01]  /*10b30*/  FSEL R182, R30, -INF , !P0 ;  /* 0xff8000001eb67808 */ /* 0x000fe20004000000 */
[----:B------:R-:W-:Y:S01]  /*10b40*/  FMUL.FTZ R81, R0, R81 ;  /* 0x0000005100517220 */ /* 0x000fe20000410000 */
[----:B------:R-:W-:Y:S01]  /*10b50*/  ISETP.GT.AND P0, PT, R12, 0x21, !P3 ;  /* 0x000000210c00780c */ /* 0x000fe20005f04270 */
[C---:B------:R-:W-:Y:S02]  /*10b60*/  FMUL.FTZ R84, R0.reuse, R84 ;  /* 0x0000005400547220 */ /* 0x040fe40000410000 */
        /* <DEDUP_REMOVED lines=15> */
[----:B--2---:R-:W-:Y:S01]  /*10c60*/  FADD.FTZ R12, R172, R2 ;  /* 0x00000002ac0c7221 */ /* 0x004fe20000010000 */
[----:B------:R-:W-:Y:S01]  /*10c70*/  FMNMX.FTZ R2, R14, R7, !PT ;  /* 0x000000070e027209 */ /* 0x000fe20007810000 */
[----:B------:R-:W-:Y:S01]  /*10c80*/  FMUL.FTZ R104, R0, R104 ;  /* 0x0000006800687220 */ /* 0x000fe20000410000 */
[----:B------:R-:W-:Y:S01]  /*10c90*/  ISETP.LT.OR P0, PT, R13, 0x2a, P0 ;  /* 0x0000002a0d00780c */ /* 0x000fe20000701670 */
[----:B---3--:R-:W-:Y:S01]  /*10ca0*/  FADD.FTZ R12, R174, R12 ;  /* 0x0000000cae0c7221 */ /* 0x008fe20000010000 */
[----:B------:R-:W-:Y:S01]  /*10cb0*/  FMNMX.FTZ R2, R15, R2, !PT ;  /* 0x000000020f027209 */ /* 0x000fe20007810000 */
[----:B------:R-:W-:Y:S01]  /*10cc0*/  FMUL.FTZ R13, R0, R169 ;  /* 0x000000a9000d7220 */ /* 0x000fe20000410000 */
[----:B------:R-:W-:Y:S01]  /*10cd0*/  FSEL R8, R35, -INF , !P0 ;  /* 0xff80000023087808 */ /* 0x000fe20004000000 */
[----:B-1----:R-:W-:Y:S01]  /*10ce0*/  FADD.FTZ R176, R17, R12 ;  /* 0x0000000c11b07221 */ /* 0x002fe20000010000 */
[----:B------:R-:W-:Y:S01]  /*10cf0*/  FMNMX.FTZ R2, R18, R2, !PT ;  /* 0x0000000212027209 */ /* 0x000fe20007810000 */
[----:B------:R-:W-:Y:S01]  /*10d00*/  FMUL.FTZ R12, R0, R168 ;  /* 0x000000a8000c7220 */ /* 0x000fe20000410000 */
[----:B------:R-:W-:Y:S01]  /*10d10*/  F2FP.BF16.PACK_AB R172, R172, R16 ;  /* 0x00000010acac723e */ /* 0x000fe200000010ff */
[C---:B------:R-:W-:Y:S01]  /*10d20*/  FMUL.FTZ R16, R0.reuse, R164 ;  /* 0x000000a400107220 */ /* 0x040fe20000410000 */
[----:B------:R-:W-:Y:S01]  /*10d30*/  FMNMX.FTZ R2, R175, R2, !PT ;  /* 0x00000002af027209 */ /* 0x000fe20007810000 */
[C---:B------:R-:W-:Y:S01]  /*10d40*/  FMUL.FTZ R105, R0.reuse, R105 ;  /* 0x0000006900697220 */ /* 0x040fe20000410000 */
[----:B------:R-:W-:Y:S01]  /*10d50*/  F2FP.BF16.PACK_AB R174, R17, R174 ;  /* 0x000000ae11ae723e */ /* 0x000fe200000010ff */
        /* <DEDUP_REMOVED lines=24> */
[----:B------:R-:W-:Y:S02]  /*10ee0*/  FMUL.FTZ R137, R0, R137 ;  /* 0x0000008900897220 */ /* 0x000fe40000410000 */
        /* <DEDUP_REMOVED lines=10> */
[----:B------:R-:W-:Y:S01]  /*10f90*/  ISETP.GT.AND P0, PT, R222, R194, PT ;  /* 0x000000c2de00720c */ /* 0x000fe20003f04270 */
[----:B------:R-:W1:Y:S02]  /*10fa0*/  MUFU.EX2 R2, R2 ;  /* 0x0000000200027308 */ /* 0x000e640000000800 */
[--C-:B------:R-:W-:Y:S02]  /*10fb0*/  FFMA.FTZ R0, R18, c[0x0][0x2d0], -R7.reuse ;  /* 0x0000b40012007a23 */ /* 0x100fe40000010807 */
[--C-:B------:R-:W-:Y:S02]  /*10fc0*/  FFMA.FTZ R173, R14, c[0x0][0x2d0], -R7.reuse ;  /* 0x0000b4000ead7a23 */ /* 0x100fe40000010807 */
[----:B------:R-:W-:Y:S04]  /*10fd0*/  FFMA.FTZ R15, R15, c[0x0][0x2d0], -R7 ;  /* 0x0000b4000f0f7a23 */ /* 0x000fe80000010807 */
[----:B------:R2:W-:Y:S10]  /*10fe0*/  MUFU.EX2 R164, R15 ;  /* 0x0000000f00a47308 */ /* 0x0005f40000000800 */
[----:B------:R-:W3:Y:S01]  /*10ff0*/  MUFU.EX2 R173, R173 ;  /* 0x000000ad00ad7308 */ /* 0x000ee20000000800 */
[C---:B-1----:R-:W-:Y:S02]  /*11000*/  FMUL.FTZ R27, R2.reuse, R159 ;  /* 0x0000009f021b7220 */ /* 0x042fe40000410000 */
[C---:B------:R-:W-:Y:S02]  /*11010*/  FMUL.FTZ R34, R2.reuse, R150 ;  /* 0x0000009602227220 */ /* 0x040fe40000410000 */
[C---:B------:R-:W-:Y:S05]  /*11020*/  FMUL.FTZ R35, R2.reuse, R151 ;  /* 0x0000009702237220 */ /* 0x040fea0000410000 */
[----:B------:R1:W-:Y:S01]  /*11030*/  MUFU.EX2 R159, R0 ;  /* 0x00000000009f7308 */ /* 0x0003e20000000800 */
[----:B------:R-:W4:Y:S01]  /*11040*/  LDSM.16.MT88.4 R148, [R146] ;  /* 0x000000009294783b */ /* 0x000f220000004200 */
[C---:B------:R-:W-:Y:S02]  /*11050*/  FMUL.FTZ R26, R2.reuse, R158 ;  /* 0x0000009e021a7220 */ /* 0x040fe40000410000 */
[C---:B------:R-:W-:Y:S02]  /*11060*/  FMUL.FTZ R14, R2.reuse, R170 ;  /* 0x000000aa020e7220 */ /* 0x040fe40000410000 */
[C---:B--2---:R-:W-:Y:S02]  /*11070*/  FMUL.FTZ R15, R2.reuse, R171 ;  /* 0x000000ab020f7220 */ /* 0x044fe40000410000 */
[C---:B------:R-:W-:Y:S02]  /*11080*/  FMUL.FTZ R18, R2.reuse, R166 ;  /* 0x000000a602127220 */ /* 0x040fe40000410000 */
[C---:B------:R-:W-:Y:S02]  /*11090*/  FMUL.FTZ R19, R2.reuse, R167 ;  /* 0x000000a702137220 */ /* 0x040fe40000410000 */
[C---:B------:R-:W-:Y:S02]  /*110a0*/  FMUL.FTZ R22, R2.reuse, R162 ;  /* 0x000000a202167220 */ /* 0x040fe40000410000 */
[----:B---3--:R-:W-:Y:S01]  /*110b0*/  FFMA.FTZ R157, R2, R231, R173 ;  /* 0x000000e7029d7223 */ /* 0x008fe200000100ad */
[----:B------:R-:W-:Y:S01]  /*110c0*/  F2FP.BF16.PACK_AB R173, R164, R173 ;  /* 0x000000ada4ad723e */ /* 0x000fe200000010ff */
[C---:B------:R-:W-:Y:S02]  /*110d0*/  FMUL.FTZ R23, R2.reuse, R163 ;  /* 0x000000a302177220 */ /* 0x040fe40000410000 */
[C---:B------:R-:W-:Y:S02]  /*110e0*/  FMUL.FTZ R30, R2.reuse, R154 ;  /* 0x0000009a021e7220 */ /* 0x040fe40000410000 */
[C---:B------:R-:W-:Y:S02]  /*110f0*/  FMUL.FTZ R31, R2.reuse, R155 ;  /* 0x0000009b021f7220 */ /* 0x040fe40000410000 */
[C---:B------:R-:W-:Y:S01]  /*11100*/  FMUL.FTZ R38, R2.reuse, R38 ;  /* 0x0000002602267220 */ /* 0x040fe20000410000 */
[----:B------:R-:W-:Y:S01]  /*11110*/  LDSM.16.MT88.4 R152, [R146+0x800] ;  /* 0x000800009298783b */ /* 0x000fe20000004200 */
[----:B-1----:R-:W-:Y:S02]  /*11120*/  FFMA.FTZ R0, R175, c[0x0][0x2d0], -R7 ;  /* 0x0000b400af007a23 */ /* 0x002fe40000010807 */
        /* <DEDUP_REMOVED lines=15> */
[----:B------:R-:W-:Y:S02]  /*11220*/  FADD.FTZ R157, R164, R157 ;  /* 0x0000009da49d7221 */ /* 0x000fe40000010000 */
[----:B------:R-:W-:Y:S01]  /*11230*/  LDSM.16.MT88.4 R164, [R146+0x1000] ;  /* 0x0010000092a4783b */ /* 0x000fe20000004200 */
[C---:B------:R-:W-:Y:S02]  /*11240*/  FMUL.FTZ R66, R2.reuse, R66 ;  /* 0x0000004202427220 */ /* 0x040fe40000410000 */
[C---:B------:R-:W-:Y:S01]  /*11250*/  FMUL.FTZ R67, R2.reuse, R67 ;  /* 0x0000004302437220 */ /* 0x040fe20000410000 */
[C---:B----4-:R-:W-:Y:S05]  /*11260*/  HMMA.16816.F32.BF16 R12, R172.reuse, R148, R12 ;  /* 0x00000094ac0c723c */ /* 0x050fea000004180c */
        /* <DEDUP_REMOVED lines=37> */
[--C-:B------:R-:W-:Y:S02]  /*114c0*/  FFMA.FTZ R0, R179, c[0x0][0x2d0], -R7.reuse ;  /* 0x0000b400b3007a23 */ /* 0x100fe40000010807 */
[C---:B------:R-:W-:Y:S02]  /*114d0*/  FMUL.FTZ R134, R2.reuse, R134 ;  /* 0x0000008602867220 */ /* 0x040fe40000410000 */
[----:B------:R2:W-:Y:S01]  /*114e0*/  MUFU.EX2 R163, R0 ;  /* 0x0000000000a37308 */ /* 0x0005e20000000800 */
[C---:B------:R-:W-:Y:S02]  /*114f0*/  FMUL.FTZ R135, R2.reuse, R135 ;  /* 0x0000008702877220 */ /* 0x040fe40000410000 */
[C---:B------:R-:W-:Y:S02]  /*11500*/  FMUL.FTZ R138, R2.reuse, R138 ;  /* 0x0000008a028a7220 */ /* 0x040fe40000410000 */
[----:B------:R-:W-:Y:S05]  /*11510*/  FMUL.FTZ R139, R2, R139 ;  /* 0x0000008b028b7220 */ /* 0x000fea0000410000 */
[----:B------:R-:W3:Y:S01]  /*11520*/  MUFU.EX2 R2, R188 ;  /* 0x000000bc00027308 */ /* 0x000ee20000000800 */
[C---:B-1----:R-:W-:Y:S09]  /*11530*/  HMMA.16816.F32.BF16 R28, R172.reuse, R148, R28 ;  /* 0x00000094ac1c723c */ /* 0x042ff2000004181c */
[----:B------:R-:W-:Y:S01]  /*11540*/  MUFU.EX2 R188, R189 ;  /* 0x000000bd00bc7308 */ /* 0x000fe20000000800 */
[C---:B------:R-:W-:Y:S01]  /*11550*/  HMMA.16816.F32.BF16 R32, R172.reuse, R150, R32 ;  /* 0x00000096ac20723c */ /* 0x040fe20000041820 */
[----:B------:R-:W1:Y:S02]  /*11560*/  LDSM.16.MT88.4 R148, [R196] ;  /* 0x00000000c494783b */ /* 0x000e640000004200 */
[--C-:B--2---:R-:W-:Y:S06]  /*11570*/  FFMA.FTZ R0, R178, c[0x0][0x2d0], -R7.reuse ;  /* 0x0000b400b2007a23 */ /* 0x104fec0000010807 */
[----:B------:R2:W4:Y:S03]  /*11580*/  MUFU.EX2 R161, R0 ;  /* 0x0000000000a17308 */ /* 0x0005260000000800 */
[--C-:B--2---:R-:W-:Y:S07]  /*11590*/  FFMA.FTZ R0, R180, c[0x0][0x2d0], -R7.reuse ;  /* 0x0000b400b4007a23 */ /* 0x104fee0000010807 */
[----:B------:R-:W-:Y:S01]  /*115a0*/  MUFU.EX2 R180, R192 ;  /* 0x000000c000b47308 */ /* 0x000fe20000000800 */
[C---:B-1----:R-:W-:Y:S09]  /*115b0*/  HMMA.16816.F32.BF16 R36, R172.reuse, R148, R36 ;  /* 0x00000094ac24723c */ /* 0x042ff20000041824 */
[----:B------:R1:W-:Y:S01]  /*115c0*/  MUFU.EX2 R160, R0 ;  /* 0x0000000000a07308 */ /* 0x0003e20000000800 */
[C---:B------:R-:W-:Y:S01]  /*115d0*/  HMMA.16816.F32.BF16 R40, R172.reuse, R150, R40 ;  /* 0x00000096ac28723c */ /* 0x040fe20000041828 */
[----:B------:R-:W2:Y:S02]  /*115e0*/  LDSM.16.MT88.4 R148, [R146+0x1800] ;  /* 0x001800009294783b */ /* 0x000ea40000004200 */
[----:B-1----:R-:W-:Y:S06]  /*115f0*/  FFMA.FTZ R0, R181, c[0x0][0x2d0], -R7 ;  /* 0x0000b400b5007a23 */ /* 0x002fec0000010807 */
[----:B------:R-:W-:Y:S10]  /*11600*/  MUFU.EX2 R181, R191 ;  /* 0x000000bf00b57308 */ /* 0x000ff40000000800 */
[----:B------:R3:W1:Y:S01]  /*11610*/  MUFU.EX2 R179, R0 ;  /* 0x0000000000b37308 */ /* 0x0006620000000800 */
[C---:B--2---:R-:W-:Y:S08]  /*11620*/  HMMA.16816.F32.BF16 R44, R172.reuse, R148, R44 ;  /* 0x00000094ac2c723c */ /* 0x044ff0000004182c */
[C---:B------:R-:W-:Y:S01]  /*11630*/  HMMA.16816.F32.BF16 R48, R172.reuse, R150, R48 ;  /* 0x00000096ac30723c */ /* 0x040fe20000041830 */
[----:B------:R-:W2:Y:S03]  /*11640*/  LDSM.16.MT88.4 R148, [R147+0x1800] ;  /* 0x001800009394783b */ /* 0x000ea60000004200 */
[----:B---3--:R-:W-:Y:S04]  /*11650*/  FADD.FTZ R0, R2, R176 ;  /* 0x000000b002007221 */ /* 0x008fe80000010000 */
[C---:B------:R-:W-:Y:S04]  /*11660*/  FADD.FTZ R162, R156.reuse, R0 ;  /* 0x000000009ca27221 */ /* 0x040fe80000010000 */
        /* <DEDUP_REMOVED lines=34> */
[----:B----4-:R-:W-:Y:S01]  /*11890*/  F2FP.BF16.PACK_AB R149, R161, R163 ;  /* 0x000000a3a195723e */ /* 0x010fe200000010ff */
[----:B------:R-:W-:Y:S02]  /*118a0*/  FADD.FTZ R2, R158, R0 ;  /* 0x000000009e027221 */ /* 0x000fe40000010000 */
[----:B------:R-:W-:Y:S01]  /*118b0*/  F2FP.BF16.PACK_AB R150, R185, R186 ;  /* 0x000000bab996723e */ /* 0x000fe200000010ff */
[----:B------:R-:W-:Y:S01]  /*118c0*/  LDSM.16.MT88.4 R156, [R196+0x5000] ;  /* 0x00500000c49c783b */ /* 0x000fe20000004200 */
[----:B-1----:R-:W-:Y:S03]  /*118d0*/  F2FP.BF16.PACK_AB R151, R179, R160 ;  /* 0x000000a0b397723e */ /* 0x002fe600000010ff */
[----:B------:R-:W-:Y:S01]  /*118e0*/  F2FP.BF16.PACK_AB R172, R181, R180 ;  /* 0x000000b4b5ac723e */ /* 0x000fe200000010ff */
[----:B------:R-:W-:Y:S01]  /*118f0*/  FADD.FTZ R2, R163, R2 ;  /* 0x00000002a3027221 */ /* 0x000fe20000010000 */
[----:B------:R-:W-:Y:S01]  /*11900*/  F2FP.BF16.PACK_AB R174, R188, R187 ;  /* 0x000000bbbcae723e */ /* 0x000fe200000010ff */
[--C-:B------:R-:W-:Y:S01]  /*11910*/  FFMA.FTZ R0, R182, c[0x0][0x2d0], -R7.reuse ;  /* 0x0000b400b6007a23 */ /* 0x100fe20000010807 */
[C---:B------:R-:W-:Y:S03]  /*11920*/  HMMA.16816.F32.BF16 R12, R148.reuse, R152, R12 ;  /* 0x00000098940c723c */ /* 0x040fe6000004180c */
[----:B------:R1:W-:Y:S02]  /*11930*/  MUFU.EX2 R177, R0 ;  /* 0x0000000000b17308 */ /* 0x0003e40000000800 */
[----:B------:R-:W-:Y:S03]  /*11940*/  FADD.FTZ R2, R161, R2 ;  /* 0x00000002a1027221 */ /* 0x000fe60000010000 */
[C---:B------:R-:W-:Y:S01]  /*11950*/  HMMA.16816.F32.BF16 R16, R148.reuse, R154, R16 ;  /* 0x0000009a9410723c */ /* 0x040fe20000041810 */
[----:B------:R-:W2:Y:S03]  /*11960*/  LDSM.16.MT88.4 R152, [R147+0x800] ;  /* 0x000800009398783b */ /* 0x000ea60000004200 */
[----:B------:R-:W-:Y:S04]  /*11970*/  FADD.FTZ R2, R160, R2 ;  /* 0x00000002a0027221 */ /* 0x000fe80000010000 */
[----:B------:R-:W-:Y:S04]  /*11980*/  FADD.FTZ R2, R179, R2 ;  /* 0x00000002b3027221 */ /* 0x000fe80000010000 */
[--C-:B-1----:R-:W-:Y:S04]  /*11990*/  FFMA.FTZ R0, R183, c[0x0][0x2d0], -R7.reuse ;  /* 0x0000b400b7007a23 */ /* 0x102fe80000010807 */
[----:B------:R-:W1:Y:S01]  /*119a0*/  MUFU.EX2 R178, R0 ;  /* 0x0000000000b27308 */ /* 0x000e620000000800 */
[C---:B--2---:R-:W-:Y:S03]  /*119b0*/  HMMA.16816.F32.BF16 R20, R148.reuse, R152, R20 ;  /* 0x000000989414723c */ /* 0x044fe60000041814 */
[----:B-1----:R-:W-:Y:S01]  /*119c0*/  F2FP.BF16.PACK_AB R173, R178, R177 ;  /* 0x000000b1b2ad723e */ /* 0x002fe200000010ff */
[--C-:B------:R-:W-:Y:S04]  /*119d0*/  FFMA.FTZ R0, R184, c[0x0][0x2d0], -R7.reuse ;  /* 0x0000b400b8007a23 */ /* 0x100fe80000010807 */
[C---:B------:R-:W-:Y:S01]  /*119e0*/  HMMA.16816.F32.BF16 R24, R148.reuse, R154, R24 ;  /* 0x0000009a9418723c */ /* 0x040fe20000041818 */
[----:B------:R-:W1:Y:S01]  /*119f0*/  LDSM.16.MT88.4 R152, [R197+0x800] ;  /* 0x00080000c598783b */ /* 0x000e620000004200 */
[----:B------:R2:W-:Y:S02]  /*11a00*/  MUFU.EX2 R176, R0 ;  /* 0x0000000000b07308 */ /* 0x0005e40000000800 */
[----:B------:R-:W-:Y:S08]  /*11a10*/  FFMA.FTZ R7, R8, c[0x0][0x2d0], -R7 ;  /* 0x0000b40008077a23 */ /* 0x000ff00000010807 */
[----:B------:R-:W3:Y:S01]  /*11a20*/  MUFU.EX2 R8, R7 ;  /* 0x0000000700087308 */ /* 0x000ee20000000800 */
[----:B--2---:R-:W-:Y:S04]  /*11a30*/  FADD.FTZ R0, R186, R162 ;  /* 0x000000a2ba007221 */ /* 0x004fe80000010000 */
[----:B------:R-:W-:Y:S04]  /*11a40*/  FADD.FTZ R0, R185, R0 ;  /* 0x00000000b9007221 */ /* 0x000fe80000010000 */
[----:B------:R-:W-:Y:S01]  /*11a50*/  FADD.FTZ R0, R180, R0 ;  /* 0x00000000b4007221 */ /* 0x000fe20000010000 */
[----:B---3--:R-:W-:Y:S01]  /*11a60*/  F2FP.BF16.PACK_AB R175, R8, R176 ;  /* 0x000000b008af723e */ /* 0x008fe200000010ff */
[----:B------:R-:W-:Y:S02]  /*11a70*/  FADD.FTZ R7, R177, R2 ;  /* 0x00000002b1077221 */ /* 0x000fe40000010000 */
[----:B------:R-:W-:Y:S01]  /*11a80*/  FADD.FTZ R2, R181, R0 ;  /* 0x00000000b5027221 */ /* 0x000fe20000010000 */
[C---:B-1----:R-:W-:Y:S03]  /*11a90*/  HMMA.16816.F32.BF16 R28, R148.reuse, R152, R28 ;  /* 0x00000098941c723c */ /* 0x042fe6000004181c */
[----:B------:R-:W-:Y:S01]  /*11aa0*/  FADD.FTZ R0, R178, R7 ;  /* 0x00000007b2007221 */ /* 0x000fe20000010000 */
[----:B------:R-:W-:Y:S01]  /*11ab0*/  MOV R7, R3 ;  /* 0x0000000300077202 */ /* 0x000fe20000000f00 */
[----:B------:R-:W-:Y:S02]  /*11ac0*/  FADD.FTZ R2, R187, R2 ;  /* 0x00000002bb027221 */ /* 0x000fe40000010000 */
[----:B------:R-:W-:Y:S01]  /*11ad0*/  FADD.FTZ R0, R176, R0 ;  /* 0x00000000b0007221 */ /* 0x000fe20000010000 */
[C---:B------:R-:W-:Y:S01]  /*11ae0*/  HMMA.16816.F32.BF16 R32, R148.reuse, R154, R32 ;  /* 0x0000009a9420723c */ /* 0x040fe20000041820 */
[----:B------:R-:W1:Y:S03]  /*11af0*/  LDSM.16.MT88.4 R152, [R196+0x800] ;  /* 0x00080000c498783b */ /* 0x000e660000004200 */
[----:B------:R-:W-:Y:S01]  /*11b00*/  FADD.FTZ R231, R8, R0 ;  /* 0x0000000008e77221 */ /* 0x000fe20000010000 */
[----:B------:R-:W-:Y:S01]  /*11b10*/  IADD3 R0, R222, -0x1, RZ ;  /* 0xffffffffde007810 */ /* 0x000fe20007ffe0ff */
[----:B------:R-:W-:Y:S01]  /*11b20*/  FADD.FTZ R230, R188, R2 ;  /* 0x00000002bce67221 */ /* 0x000fe20000010000 */
[----:B------:R-:W-:Y:S02]  /*11b30*/  MOV R8, R4 ;  /* 0x0000000400087202 */ /* 0x000fe40000000f00 */
[----:B------:R-:W-:Y:S01]  /*11b40*/  MOV R222, R0 ;  /* 0x0000000000de7202 */ /* 0x000fe20000000f00 */
        /* <DEDUP_REMOVED lines=85> */
[----:B------:R-:W-:Y:S06]  /*120a0*/  @!UPT UIADD3 URZ, URZ, URZ, URZ ;  /* 0x0000003f3f3ff290 */ /* 0x000fec000fffe03f */
[----:B------:R-:W-:Y:S01]  /*120b0*/  IMAD.SHL.U32 R193, R193, 0x80, RZ ;  /* 0x00000080c1c17824 */ /* 0x000fe200078e00ff */
[----:B------:R-:W-:Y:S01]  /*120c0*/  MOV R8, R4 ;  /* 0x0000000400087202 */ /* 0x000fe20000000f00 */
[----:B------:R-:W-:Y:S01]  /*120d0*/  IMAD.MOV.U32 R7, RZ, RZ, R3 ;  /* 0x000000ffff077224 */ /* 0x000fe200078e0003 */
[----:B------:R-:W-:-:S07]  /*120e0*/  MOV R222, R0 ;  /* 0x0000000000de7202 */ /* 0x000fce0000000f00 */
.L_x_1921:
[----:B------:R-:W-:Y:S01]  /*120f0*/  LOP3.LUT P0, RZ, R214, 0x40, RZ, 0xc0, !PT ;  /* 0x00000040d6ff7812 */ /* 0x000fe2000780c0ff */
[----:B------:R-:W2:Y:S01]  /*12100*/  LDL R2, [R1+0x58] ;  /* 0x0000580001027983 */ /* 0x000ea20000100800 */
[----:B------:R-:W-:-:S11]  /*12110*/  IADD3 R193, R193, 0x7f, RZ ;  /* 0x0000007fc1c17810 */ /* 0x000fd60007ffe0ff */
[----:B------:R-:W-:-:S05]  /*12120*/  @P0 IMAD.HI.U32 R0, R193, c[0x0][0x2c8], RZ ;  /* 0x0000b200c1000a27 */ /* 0x000fca00078e00ff */
[----:B------:R-:W-:Y:S02]  /*12130*/  @P0 SHF.R.U32.HI R193, RZ, c[0x0][0x2cc], R0 ;  /* 0x0000b300ffc10a19 */ /* 0x000fe40000011600 */
[----:B------:R-:W3:Y:S01]  /*12140*/  LDL R0, [R1+0x64] ;  /* 0x0000640001007983 */ /* 0x000ee20000100800 */
[----:B------:R-:W-:-:S05]  /*12150*/  IMAD.MOV.U32 R244, RZ, RZ, c[0x0][0x32c] ;  /* 0x0000cb00fff47624 */ /* 0x000fca00078e00ff */
[----:B------:R-:W-:Y:S02]  /*12160*/  ISETP.GE.AND P0, PT, R244, 0x1, PT ;  /* 0x00000001f400780c */ /* 0x000fe40003f06270 */
[----:B------:R-:W-:-:S11]  /*12170*/  LOP3.LUT R214, R214, 0xffffffbf, RZ, 0xc0, !PT ;  /* 0xffffffbfd6d67812 */ /* 0x000fd600078ec0ff */
[----:B------:R-:W-:Y:S02]  /*12180*/  @P0 LOP3.LUT R214, R214, 0x40, RZ, 0xfc, !PT ;  /* 0x00000040d6d60812 */ /* 0x000fe400078efcff */
[----:B---3--:R-:W-:-:S05]  /*12190*/  IADD3 R193, R193, 0x1, R0 ;  /* 0x00000001c1c17810 */ /* 0x008fca0007ffe000 */
[----:B--2---:R-:W-:-:S05]  /*121a0*/  IMAD.IADD R193, R193, 0x1, -R2 ;  /* 0x00000001c1c17824 */ /* 0x004fca00078e0a02 */
[----:B------:R-:W-:Y:S01]  /*121b0*/  IADD3 R2, R193, -c[0x0][0x324], RZ ;  /* 0x8000c900c1027a10 */ /* 0x000fe20007ffe0ff */
[----:B------:R-:W-:Y:S05]  /*121c0*/  @!P0 BRA `(.L_x_1935) ;  /* 0x0000010000008947 */ /* 0x000fea0003800000 */
[----:B------:R-:W-:Y:S01]  /*121d0*/  MOV R0, R193 ;  /* 0x000000c100007202 */ /* 0x000fe20000000f00 */
        /* <DEDUP_REMOVED lines=9> */
.L_x_1937:
[----:B------:R-:W-:-:S13]  /*12270*/  ISETP.NE.AND P0, PT, R244, 0x1, PT ;  /* 0x00000001f400780c */ /* 0x000fda0003f05270 */
[----:B------:R-:W-:-:S05]  /*12280*/  @P0 IMAD.HI.U32 R3, R0, c[0x0][0x330], RZ ;  /* 0x0000cc0000030a27 */ /* 0x000fca00078e00ff */
[----:B------:R-:W-:Y:S02]  /*12290*/  @P0 SHF.R.U32.HI R0, RZ, c[0x0][0x334], R3 ;  /* 0x0000cd00ff000a19 */ /* 0x000fe40000011603 */
.L_x_1938:
[----:B------:R-:W-:Y:S05]  /*122a0*/  BSYNC B0 ;  /* 0x0000000000007941 */ /* 0x000fea0003800000 */
.L_x_1936:
[----:B------:R-:W-:-:S05]  /*122b0*/  IMAD R0, R0, c[0x0][0x32c], RZ ;  /* 0x0000cb0000007a24 */ /* 0x000fca00078e02ff */
[----:B------:R-:W-:-:S04]  /*122c0*/  IMNMX R2, R2, R0, !PT ;  /* 0x0000000002027217 */ /* 0x000fc80007800200 */
.L_x_1935:
[----:B------:R-:W-:-:S05]  /*122d0*/  IADD3 R2, R2, 0x2f, RZ ;  /* 0x0000002f02027810 */ /* 0x000fca0007ffe0ff */
[----:B------:R-:W-:-:S05]  /*122e0*/  IMAD.HI R2, R2, 0x2aaaaaab, RZ ;  /* 0x2aaaaaab02027827 */ /* 0x000fca00078e02ff */
[----:B------:R-:W-:-:S04]  /*122f0*/  SHF.R.U32.HI R193, RZ, 0x1f, R2 ;  /* 0x0000001fffc17819 */ /* 0x000fc80000011602 */
[----:B------:R-:W-:-:S04]  /*12300*/  LEA.HI.SX32 R193, R2, R193, 0x1d ;  /* 0x000000c102c17211 */ /* 0x000fc800078feaff */
[----:B------:R-:W-:-:S04]  /*12310*/  IMNMX R193, R237, R193, !PT ;  /* 0x000000c1edc17217 */ /* 0x000fc80007800200 */
[----:B------:R-:W-:-:S13]  /*12320*/  ISETP.GE.AND P0, PT, R222, R193, PT ;  /* 0x000000c1de00720c */ /* 0x000fda0003f06270 */
[----:B------:R-:W-:Y:S05]  /*12330*/  @!P0 BRA `(.L_x_1939) ;  /* 0x00002ba000008947 */ /* 0x000fea0003800000 */
.L_x_1944:
[----:B------:R-:W-:Y:S04]  /*12340*/  DEPBAR.LE SB0, 0x0 ;  /* 0x000080000000791a */ /* 0x000fe80000000000 */
[----:B------:R-:W-:Y:S01]  /*12350*/  WARPSYNC 0xffffffff ;  /* 0xffffffff00007948 */ /* 0x000fe20003800000 */
[----:B------:R-:W-:Y:S01]  /*12360*/  BAR.SYNC.DEFER_BLOCKING 0x0 ;  /* 0x0000000000007b1d */ /* 0x000fe20000010000 */
[----:B------:R-:W-:Y:S01]  /*12370*/  ISETP.GT.AND P0, PT, R237, R222, PT ;  /* 0x000000deed00720c */ /* 0x000fe20003f04270 */
[----:B------:R-:W-:Y:S01]  /*12380*/  IMAD.MOV.U32 R0, RZ, RZ, R8 ;  /* 0x000000ffff007224 */ /* 0x000fe200078e0008 */
        /* <DEDUP_REMOVED lines=15> */
[----:B------:R-:W5:Y:S04]  /*12480*/  S2R R14, SR_TID.X ;  /* 0x00000000000e7919 */ /* 0x000f680000002100 */
[----:B------:R-:W-:Y:S02]  /*12490*/  IMAD R4, R2, c[0x0][0x208], RZ ;  /* 0x0000820002047a24 */ /* 0x000fe400078e02ff */
[C---:B------:R-:W-:Y:S04]  /*124a0*/  IMAD.WIDE.U32 R2, R222.reuse, c[0x0][0x208], RZ ;  /* 0x00008200de027a25 */ /* 0x040fe800078e00ff */
[----:B------:R-:W-:Y:S04]  /*124b0*/  IMAD R4, R222, c[0x0][0x20c], R4 ;  /* 0x00008300de047a24 */ /* 0x000fe800078e0204 */
[----:B------:R-:W-:Y:S02]  /*124c0*/  IMAD.IADD R4, R3, 0x1, R4 ;  /* 0x0000000103047824 */ /* 0x000fe400078e0204 */
[----:B------:R-:W-:Y:S04]  /*124d0*/  IMAD.WIDE.U32 R2, R2, 0x30, RZ ;  /* 0x0000003002027825 */ /* 0x000fe800078e00ff */
[----:B------:R-:W-:Y:S01]  /*124e0*/  IMAD R12, R4, 0x30, RZ ;  /* 0x00000030040c7824 */ /* 0x000fe200078e02ff */
[-C--:B------:R-:W-:Y:S02]  /*124f0*/  IADD3 R4, P0, R226, R2.reuse, RZ ;  /* 0x00000002e2047210 */ /* 0x080fe40007f1e0ff */
[----:B-----5:R-:W-:Y:S01]  /*12500*/  ISETP.GT.AND P2, PT, R14, 0x7f, PT ;  /* 0x0000007f0e00780c */ /* 0x020fe20003f44270 */
[----:B------:R-:W-:Y:S04]  /*12510*/  IMAD.IADD R3, R3, 0x1, R12 ;  /* 0x0000000103037824 */ /* 0x000fe800078e020c */
[C---:B------:R-:W-:Y:S01]  /*12520*/  IMAD.X R13, R3.reuse, 0x1, R229, P0 ;  /* 0x00000001030d7824 */ /* 0x040fe200000e06e5 */
[C---:B------:R-:W-:Y:S04]  /*12530*/  LEA R12, P0, R4.reuse, c[0x0][0x1f8], 0x1 ;  /* 0x00007e00040c7a11 */ /* 0x040fe800078008ff */
[----:B------:R-:W-:Y:S02]  /*12540*/  LEA.HI.X R13, R4, c[0x0][0x1fc], R13, 0x1, P0 ;  /* 0x00007f00040d7a11 */ /* 0x000fe400000f0c0d */
[--C-:B------:R-:W-:Y:S03]  /*12550*/  IADD3 R4, P1, P0, R2, 0x40, R226.reuse ;  /* 0x0000004002047810 */ /* 0x100fe6000783e0e2 */
[----:B------:R-:W-:Y:S01]  /*12560*/  @!PT LDS RZ, [RZ] ;  /* 0x00000000fffff984 */ /* 0x000fe20000000800 */
[----:B------:R-:W-:Y:S01]  /*12570*/  @!PT LDS RZ, [RZ] ;  /* 0x00000000fffff984 */ /* 0x000fe20000000800 */
[----:B------:R-:W-:Y:S01]  /*12580*/  @!PT LDS RZ, [RZ] ;  /* 0x00000000fffff984 */ /* 0x000fe20000000800 */
[----:B------:R5:W-:Y:S02]  /*12590*/  LDGSTS.E.BYPASS.LTC128B.128 [R215+0x4080], [R12.64], !P3 ;  /* 0x040800000cd77fae */ /* 0x000be4000d901d4c */
[C---:B-----5:R-:W-:Y:S02]  /*125a0*/  IADD3.X R13, R3.reuse, RZ, R229, P1, P0 ;  /* 0x000000ff030d7210 */ /* 0x060fe40000fe04e5 */
[C---:B------:R-:W-:Y:S04]  /*125b0*/  LEA R12, P0, R4.reuse, c[0x0][0x1f8], 0x1 ;  /* 0x00007e00040c7a11 */ /* 0x040fe800078008ff */
[----:B------:R-:W-:Y:S01]  /*125c0*/  LEA.HI.X R13, R4, c[0x0][0x1fc], R13, 0x1, P0 ;  /* 0x00007f00040d7a11 */ /* 0x000fe200000f0c0d */
[----:B------:R-:W-:Y:S04]  /*125d0*/  @!P2 IMAD.MOV.U32 R4, RZ, RZ, c[0x0][0x208] ;  /* 0x00008200ff04a624 */ /* 0x000fe800078e00ff */
[----:B------:R5:W-:Y:S02]  /*125e0*/  LDGSTS.E.BYPASS.LTC128B.128 [R215+0x5880], [R12.64], !P6 ;  /* 0x058800000cd77fae */ /* 0x000be4000f101d4c */
[C-C-:B-----5:R-:W-:Y:S01]  /*125f0*/  IADD3 R13, P1, P0, R2.reuse, 0x80, R226.reuse ;  /* 0x00000080020d7810 */ /* 0x160fe2000783e0e2 */
[----:B------:R-:W-:Y:S03]  /*12600*/  @!P2 IMAD.MOV.U32 R12, RZ, RZ, c[0x0][0x20c] ;  /* 0x00008300ff0ca624 */ /* 0x000fe600078e00ff */
[C-C-:B------:R-:W-:Y:S02]  /*12610*/  IADD3.X R15, R3.reuse, RZ, R229.reuse, P1, P0 ;  /* 0x000000ff030f7210 */ /* 0x140fe40000fe04e5 */
        /* <DEDUP_REMOVED lines=11> */
[C-C-:B------:R-:W-:Y:S01]  /*126d0*/  @!P2 IMAD.X R14, R3.reuse, 0x1, R229.reuse, P0 ;  /* 0x00000001030ea824 */ /* 0x140fe200000e06e5 */
[C---:B-----5:R-:W-:Y:S04]  /*126e0*/  @!P2 LEA R12, P0, R4.reuse, c[0x0][0x1f8], 0x1 ;  /* 0x00007e00040caa11 */ /* 0x060fe800078008ff */
[----:B------:R-:W-:Y:S02]  /*126f0*/  @!P2 LEA.HI.X R13, R4, c[0x0][0x1fc], R14, 0x1, P0 ;  /* 0x00007f00040daa11 */ /* 0x000fe400000f0c0e */
[----:B------:R-:W-:Y:S03]  /*12700*/  @!P2 IADD3 R4, P1, P0, R2, 0x40, R226 ;  /* 0x000000400204a810 */ /* 0x000fe6000783e0e2 */
[----:B------:R5:W-:Y:S01]  /*12710*/  @!P2 LDGSTS.E.BYPASS.LTC128B.128 [R223+0x5080], [R12.64], !P3 ;  /* 0x050800000cdfafae */ /* 0x000be2000d901d4c */
[C-C-:B------:R-:W-:Y:S02]  /*12720*/  @!P2 IADD3.X R14, R3.reuse, RZ, R229.reuse, P1, P0 ;  /* 0x000000ff030ea210 */ /* 0x140fe40000fe04e5 */
[C---:B-----5:R-:W-:Y:S04]  /*12730*/  @!P2 LEA R12, P0, R4.reuse, c[0x0][0x1f8], 0x1 ;  /* 0x00007e00040caa11 */ /* 0x060fe800078008ff */
[----:B------:R-:W-:Y:S02]  /*12740*/  @!P2 LEA.HI.X R13, R4, c[0x0][0x1fc], R14, 0x1, P0 ;  /* 0x00007f00040daa11 */ /* 0x000fe400000f0c0e */
[C-C-:B------:R-:W-:Y:S03]  /*12750*/  @!P2 IADD3 R4, P1, P0, R2.reuse, 0x80, R226.reuse ;  /* 0x000000800204a810 */ /* 0x140fe6000783e0e2 */
[----:B------:R5:W-:Y:S01]  /*12760*/  @!P2 LDGSTS.E.BYPASS.LTC128B.128 [R223+0x6880], [R12.64], !P6 ;  /* 0x068800000cdfafae */ /* 0x000be2000f101d4c */
[C-C-:B------:R-:W-:Y:S02]  /*12770*/  @!P2 IADD3.X R15, R3.reuse, RZ, R229.reuse, P1, P0 ;  /* 0x000000ff030fa210 */ /* 0x140fe40000fe04e5 */
        /* <DEDUP_REMOVED lines=8> */
.L_x_1941:
[----:B------:R-:W-:Y:S05]  /*12800*/  BSYNC B0 ;  /* 0x0000000000007941 */ /* 0x000fea0003800000 */
.L_x_1940:
        /* <DEDUP_REMOVED lines=161> */
[----:B------:R-:W-:Y:S02]  /*13220*/  SHF.R.S32.HI R4, RZ, 0x1f, R2 ;  /* 0x0000001fff047819 */ /* 0x000fe40000011402 */
[C---:B------:R-:W-:Y:S02]  /*13230*/  ISETP.GE.AND P1, PT, R174.reuse, 0x1, PT ;  /* 0x00000001ae00780c */ /* 0x040fe40003f26270 */
[----:B------:R-:W-:Y:S01]  /*13240*/  ISETP.GE.AND P0, PT, R174, 0x21, PT ;  /* 0x00000021ae00780c */ /* 0x000fe20003f06270 */
[----:B------:R-:W-:Y:S04]  /*13250*/  IMAD R4, R4, c[0x0][0x1e0], RZ ;  /* 0x0000780004047a24 */ /* 0x000fe800078e02ff */
[C---:B------:R-:W-:Y:S02]  /*13260*/  IMAD R4, R2.reuse, c[0x0][0x1e4], R4 ;  /* 0x0000790002047a24 */ /* 0x040fe400078e0204 */
[----:B------:R-:W-:Y:S04]  /*13270*/  IMAD.WIDE.U32 R2, R2, c[0x0][0x1e0], RZ ;  /* 0x0000780002027a25 */ /* 0x000fe800078e00ff */
[----:B------:R-:W-:Y:S02]  /*13280*/  IMAD.IADD R4, R3, 0x1, R4 ;  /* 0x0000000103047824 */ /* 0x000fe400078e0204 */
[----:B------:R-:W-:Y:S04]  /*13290*/  IMAD.WIDE.U32 R172, R2, 0x30, RZ ;  /* 0x0000003002ac7825 */ /* 0x000fe800078e00ff */
[----:B------:R-:W-:Y:S01]  /*132a0*/  IMAD R2, R4, 0x30, RZ ;  /* 0x0000003004027824 */ /* 0x000fe200078e02ff */
[-C--:B------:R-:W-:Y:S03]  /*132b0*/  @P1 IADD3 R3, P2, R224, R172.reuse, RZ ;  /* 0x000000ace0031210 */ /* 0x080fe60007f5e0ff */
[----:B------:R-:W-:Y:S04]  /*132c0*/  IMAD.IADD R2, R173, 0x1, R2 ;  /* 0x00000001ad027824 */ /* 0x000fe800078e0202 */
        /* <DEDUP_REMOVED lines=47> */
.L_x_1943:
[----:B------:R-:W-:Y:S05]  /*135c0*/  BSYNC B0 ;  /* 0x0000000000007941 */ /* 0x000fea0003800000 */
.L_x_1942:
[----:B------:R-:W-:Y:S01]  /*135d0*/  FMNMX.FTZ R8, R12, R8, !PT ;  /* 0x000000080c087209 */ /* 0x000fe20007810000 */
[----:B------:R-:W0:Y:S01]  /*135e0*/  LDGDEPBAR ;  /* 0x00000000000079af */ /* 0x000e220000000000 */
[C---:B------:R-:W-:Y:S02]  /*135f0*/  ISETP.GT.AND P0, PT, R222.reuse, R193, PT ;  /* 0x000000c1de00720c */ /* 0x040fe40003f04270 */
[----:B------:R-:W-:Y:S02]  /*13600*/  FMNMX.FTZ R8, R13, R8, !PT ;  /* 0x000000080d087209 */ /* 0x000fe40007810000 */
[----:B------:R-:W-:Y:S02]  /*13610*/  IADD3 R222, R222, -0x1, RZ ;  /* 0xffffffffdede7810 */ /* 0x000fe40007ffe0ff */
        /* <DEDUP_REMOVED lines=34> */
[C---:B------:R-:W-:Y:S05]  /*13840*/  FMUL.FTZ R20, R3.reuse, R160 ;  /* 0x000000a003147220 */ /* 0x040fea0000410000 */
[----:B------:R-:W1:Y:S01]  /*13850*/  MUFU.EX2 R16, R16 ;  /* 0x0000001000107308 */ /* 0x000e620000000800 */
[C---:B------:R-:W-:Y:S02]  /*13860*/  FMUL.FTZ R21, R3.reuse, R161 ;  /* 0x000000a103157220 */ /* 0x040fe40000410000 */
[C---:B------:R-:W-:Y:S02]  /*13870*/  FMUL.FTZ R24, R3.reuse, R156 ;  /* 0x0000009c03187220 */ /* 0x040fe40000410000 */
[C---:B--2---:R-:W-:Y:S02]  /*13880*/  FFMA.FTZ R0, R3.reuse, R230, R12 ;  /* 0x000000e603007223 */ /* 0x044fe4000001000c */
[C---:B------:R-:W-:Y:S02]  /*13890*/  FMUL.FTZ R25, R3.reuse, R157 ;  /* 0x0000009d03197220 */ /* 0x040fe40000410000 */
[C---:B------:R-:W-:Y:S01]  /*138a0*/  FMUL.FTZ R28, R3.reuse, R152 ;  /* 0x00000098031c7220 */ /* 0x040fe20000410000 */
[----:B------:R-:W2:Y:S01]  /*138b0*/  MUFU.EX2 R17, R17 ;  /* 0x0000001100117308 */ /* 0x000ea20000000800 */
[C---:B------:R-:W-:Y:S02]  /*138c0*/  FMUL.FTZ R29, R3.reuse, R153 ;  /* 0x00000099031d7220 */ /* 0x040fe40000410000 */
[----:B------:R-:W-:Y:S01]  /*138d0*/  FMUL.FTZ R36, R3, R36 ;  /* 0x0000002403247220 */ /* 0x000fe20000410000 */
[C---:B---3--:R-:W-:Y:S01]  /*138e0*/  F2FP.BF16.PACK_AB R172, R13.reuse, R12 ;  /* 0x0000000c0dac723e */ /* 0x048fe200000010ff */
[----:B------:R-:W-:Y:S02]  /*138f0*/  FADD.FTZ R0, R13, R0 ;  /* 0x000000000d007221 */ /* 0x000fe40000010000 */
[C---:B------:R-:W-:Y:S02]  /*13900*/  FMUL.FTZ R12, R3.reuse, R168 ;  /* 0x000000a8030c7220 */ /* 0x040fe40000410000 */
[C---:B------:R-:W-:Y:S01]  /*13910*/  FMUL.FTZ R13, R3.reuse, R169 ;  /* 0x000000a9030d7220 */ /* 0x040fe20000410000 */
[----:B------:R-:W-:Y:S01]  /*13920*/  MUFU.EX2 R157, R182 ;  /* 0x000000b6009d7308 */ /* 0x000fe20000000800 */
[C---:B------:R-:W-:Y:S02]  /*13930*/  FMUL.FTZ R37, R3.reuse, R37 ;  /* 0x0000002503257220 */ /* 0x040fe40000410000 */
[C---:B------:R-:W-:Y:S02]  /*13940*/  FMUL.FTZ R40, R3.reuse, R40 ;  /* 0x0000002803287220 */ /* 0x040fe40000410000 */
[----:B-1----:R-:W-:Y:S02]  /*13950*/  FADD.FTZ R0, R16, R0 ;  /* 0x0000000010007221 */ /* 0x002fe40000010000 */
[C---:B------:R-:W-:Y:S02]  /*13960*/  FMUL.FTZ R41, R3.reuse, R41 ;  /* 0x0000002903297220 */ /* 0x040fe40000410000 */
[C---:B------:R-:W-:Y:S01]  /*13970*/  FMUL.FTZ R44, R3.reuse, R44 ;  /* 0x0000002c032c7220 */ /* 0x040fe20000410000 */
[----:B------:R-:W-:Y:S01]  /*13980*/  MUFU.EX2 R156, R181 ;  /* 0x000000b5009c7308 */ /* 0x000fe20000000800 */
[C---:B------:R-:W-:Y:S02]  /*13990*/  FMUL.FTZ R45, R3.reuse, R45 ;  /* 0x0000002d032d7220 */ /* 0x040fe40000410000 */
[----:B------:R-:W-:Y:S01]  /*139a0*/  FMUL.FTZ R48, R3, R48 ;  /* 0x0000003003307220 */ /* 0x000fe20000410000 */
[C---:B--2---:R-:W-:Y:S01]  /*139b0*/  F2FP.BF16.PACK_AB R174, R17.reuse, R16 ;  /* 0x0000001011ae723e */ /* 0x044fe200000010ff */
        /* <DEDUP_REMOVED lines=63> */
[----:B------:R-:W-:Y:S01]  /*13db0*/  MUFU.EX2 R3, R183 ;  /* 0x000000b700037308 */ /* 0x000fe20000000800 */
        /* <DEDUP_REMOVED lines=23> */
[----:B------:R-:W4:Y:S01]  /*13f30*/  MUFU.EX2 R175, R175 ;  /* 0x000000af00af7308 */ /* 0x000f220000000800 */
[C---:B------:R-:W-:Y:S02]  /*13f40*/  FMUL.FTZ R18, R0.reuse, R166 ;  /* 0x000000a600127220 */ /* 0x040fe40000410000 */
[C---:B------:R-:W-:Y:S02]  /*13f50*/  FMUL.FTZ R19, R0.reuse, R167 ;  /* 0x000000a700137220 */ /* 0x040fe40000410000 */
[C---:B--2---:R-:W-:Y:S01]  /*13f60*/  FFMA.FTZ R7, R0.reuse, R231, R14 ;  /* 0x000000e700077223 */ /* 0x044fe2000001000e */
[----:B------:R-:W-:Y:S01]  /*13f70*/  LDSM.16.MT88.4 R164, [R146+0x1000] ;  /* 0x0010000092a4783b */ /* 0x000fe20000004200 */
[C---:B------:R-:W-:Y:S02]  /*13f80*/  FMUL.FTZ R23, R0.reuse, R163 ;  /* 0x000000a300177220 */ /* 0x040fe40000410000 */
[C---:B------:R-:W-:Y:S01]  /*13f90*/  FMUL.FTZ R26, R0.reuse, R158 ;  /* 0x0000009e001a7220 */ /* 0x040fe20000410000 */
[----:B------:R-:W2:Y:S01]  /*13fa0*/  MUFU.EX2 R162, R176 ;  /* 0x000000b000a27308 */ /* 0x000ea20000000800 */
[C---:B------:R-:W-:Y:S02]  /*13fb0*/  FMUL.FTZ R27, R0.reuse, R159 ;  /* 0x0000009f001b7220 */ /* 0x040fe40000410000 */
[C---:B------:R-:W-:Y:S01]  /*13fc0*/  FMUL.FTZ R30, R0.reuse, R154 ;  /* 0x0000009a001e7220 */ /* 0x040fe20000410000 */
[C---:B---3--:R-:W-:Y:S01]  /*13fd0*/  F2FP.BF16.PACK_AB R173, R15.reuse, R14 ;  /* 0x0000000e0fad723e */ /* 0x048fe200000010ff */
[----:B------:R-:W-:Y:S02]  /*13fe0*/  FADD.FTZ R7, R15, R7 ;  /* 0x000000070f077221 */ /* 0x000fe40000010000 */
[C---:B------:R-:W-:Y:S02]  /*13ff0*/  FMUL.FTZ R14, R0.reuse, R170 ;  /* 0x000000aa000e7220 */ /* 0x040fe40000410000 */
[C---:B------:R-:W-:Y:S01]  /*14000*/  FMUL.FTZ R15, R0.reuse, R171 ;  /* 0x000000ab000f7220 */ /* 0x040fe20000410000 */
[----:B------:R-:W-:Y:S01]  /*14010*/  MUFU.EX2 R161, R178 ;  /* 0x000000b200a17308 */ /* 0x000fe20000000800 */
[C---:B------:R-:W-:Y:S02]  /*14020*/  FMUL.FTZ R31, R0.reuse, R155 ;  /* 0x0000009b001f7220 */ /* 0x040fe40000410000 */
[C---:B------:R-:W-:Y:S01]  /*14030*/  FMUL.FTZ R38, R0.reuse, R38 ;  /* 0x0000002600267220 */ /* 0x040fe20000410000 */
[----:B------:R-:W-:Y:S01]  /*14040*/  LDSM.16.MT88.4 R152, [R146+0x800] ;  /* 0x000800009298783b */ /* 0x000fe20000004200 */
[----:B----4-:R-:W-:Y:S02]  /*14050*/  FADD.FTZ R160, R175, R7 ;  /* 0x00000007afa07221 */ /* 0x010fe40000010000 */
[C---:B------:R-:W-:Y:S02]  /*14060*/  FMUL.FTZ R39, R0.reuse, R39 ;  /* 0x0000002700277220 */ /* 0x040fe40000410000 */
[C---:B------:R-:W-:Y:S01]  /*14070*/  FMUL.FTZ R42, R0.reuse, R42 ;  /* 0x0000002a002a7220 */ /* 0x040fe20000410000 */
[----:B------:R-:W3:Y:S01]  /*14080*/  MUFU.EX2 R7, R184 ;  /* 0x000000b800077308 */ /* 0x000ee20000000800 */
        /* <DEDUP_REMOVED lines=11> */
[----:B------:R-:W1:Y:S01]  /*14140*/  LDSM.16.MT88.4 R148, [R147] ;  /* 0x000000009394783b */ /* 0x000e620000004200 */
[----:B------:R-:W-:Y:S02]  /*14150*/  MUFU.EX2 R179, R179 ;  /* 0x000000b300b37308 */ /* 0x000fe40000000800 */
[C---:B------:R-:W-:Y:S02]  /*14160*/  FMUL.FTZ R58, R0.reuse, R58 ;  /* 0x0000003a003a7220 */ /* 0x040fe40000410000 */
[C---:B------:R-:W-:Y:S02]  /*14170*/  FMUL.FTZ R59, R0.reuse, R59 ;  /* 0x0000003b003b7220 */ /* 0x040fe40000410000 */
[C---:B------:R-:W-:Y:S04]  /*14180*/  FMUL.FTZ R62, R0.reuse, R62 ;  /* 0x0000003e003e7220 */ /* 0x040fe80000410000 */
[C---:B------:R-:W-:Y:S01]  /*14190*/  FMUL.FTZ R63, R0.reuse, R63 ;  /* 0x0000003f003f7220 */ /* 0x040fe20000410000 */
[----:B------:R-:W4:Y:S01]  /*141a0*/  MUFU.EX2 R180, R180 ;  /* 0x000000b400b47308 */ /* 0x000f220000000800 */
        /* <DEDUP_REMOVED lines=22> */
[----:B------:R-:W1:Y:S03]  /*14310*/  LDSM.16.MT88.4 R148, [R197] ;  /* 0x00000000c594783b */ /* 0x000e660000004200 */
[C---:B------:R-:W-:Y:S01]  /*14320*/  FMUL.FTZ R99, R0.reuse, R99 ;  /* 0x0000006300637220 */ /* 0x040fe20000410000 */
[----:B------:R-:W1:Y:S01]  /*14330*/  MUFU.EX2 R4, R4 ;  /* 0x0000000400047308 */ /* 0x000e620000000800 */
        /* <DEDUP_REMOVED lines=21> */
[C---:B------:R-:W-:Y:S01]  /*14490*/  HMMA.16816.F32.BF16 R32, R172.reuse, R150, R32 ;  /* 0x00000096ac20723c */ /* 0x040fe20000041820 */
[----:B------:R-:W1:Y:S03]  /*144a0*/  LDSM.16.MT88.4 R148, [R196] ;  /* 0x00000000c494783b */ /* 0x000e660000004200 */
[----:B---3--:R-:W-:Y:S04]  /*144b0*/  FADD.FTZ R0, R7, R185 ;  /* 0x000000b907007221 */ /* 0x008fe80000010000 */
[----:B------:R-:W-:Y:S04]  /*144c0*/  FADD.FTZ R0, R3, R0 ;  /* 0x0000000003007221 */ /* 0x000fe80000010000 */
[----:B------:R-:W-:Y:S04]  /*144d0*/  FADD.FTZ R0, R157, R0 ;  /* 0x000000009d007221 */ /* 0x000fe80000010000 */
[----:B------:R-:W-:Y:S01]  /*144e0*/  FADD.FTZ R0, R156, R0 ;  /* 0x000000009c007221 */ /* 0x000fe20000010000 */
        /* <DEDUP_REMOVED lines=45> */
[----:B----4-:R-:W-:Y:S02]  /*147c0*/  F2FP.BF16.PACK_AB R151, R180, R179 ;  /* 0x000000b3b497723e */ /* 0x010fe400000010ff */
[----:B-----5:R-:W-:Y:S02]  /*147d0*/  F2FP.BF16.PACK_AB R173, R178, R177 ;  /* 0x000000b1b2ad723e */ /* 0x020fe400000010ff */
[----:B------:R-:W-:Y:S03]  /*147e0*/  F2FP.BF16.PACK_AB R175, R4, R176 ;  /* 0x000000b004af723e */ /* 0x000fe600000010ff */
[C---:B------:R-:W-:Y:S02]  /*147f0*/  HMMA.16816.F32.BF16 R12, R148.reuse, R152, R12 ;  /* 0x00000098940c723c */ /* 0x040fe4000004180c */
[----:B------:R-:W-:Y:S03]  /*14800*/  MUFU.EX2 R174, R189 ;  /* 0x000000bd00ae7308 */ /* 0x000fe60000000800 */
[----:B-1----:R-:W-:Y:S03]  /*14810*/  FADD.FTZ R0, R7, R0 ;  /* 0x0000000007007221 */ /* 0x002fe60000010000 */
[C---:B------:R-:W-:Y:S01]  /*14820*/  HMMA.16816.F32.BF16 R16, R148.reuse, R154, R16 ;  /* 0x0000009a9410723c */ /* 0x040fe20000041810 */
[----:B------:R-:W1:Y:S03]  /*14830*/  LDSM.16.MT88.4 R152, [R197+0x800] ;  /* 0x00080000c598783b */ /* 0x000e660000004200 */
[C---:B---3--:R-:W-:Y:S01]  /*14840*/  FADD.FTZ R0, R172.reuse, R0 ;  /* 0x00000000ac007221 */ /* 0x048fe20000010000 */
[----:B------:R-:W-:Y:S02]  /*14850*/  F2FP.BF16.PACK_AB R172, R172, R7 ;  /* 0x00000007acac723e */ /* 0x000fe400000010ff */
[----:B------:R-:W-:Y:S01]  /*14860*/  MOV R7, R2 ;  /* 0x0000000200077202 */ /* 0x000fe20000000f00 */
        /* <DEDUP_REMOVED lines=40> */
[----:B------:R-:W1:Y:S07]  /*14af0*/  MUFU.EX2 R152, R190 ;  /* 0x000000be00987308 */ /* 0x000e6e0000000800 */
[C---:B------:R-:W-:Y:S04]  /*14b00*/  HMMA.16816.F32.BF16 R128, R148.reuse, R154, R128 ;  /* 0x0000009a9480723c */ /* 0x040fe80000041880 */
[----:B-1----:R-:W-:Y:S04]  /*14b10*/  FADD.FTZ R0, R152, R0 ;  /* 0x0000000098007221 */ /* 0x002fe80000010000 */
[C---:B------:R-:W-:Y:S01]  /*14b20*/  FADD.FTZ R230, R174.reuse, R0 ;  /* 0x00000000aee67221 */ /* 0x040fe20000010000 */
[C---:B--2---:R-:W-:Y:S03]  /*14b30*/  HMMA.16816.F32.BF16 R132, R148.reuse, R156, R132 ;  /* 0x0000009c9484723c */ /* 0x044fe60000041884 */
[----:B------:R-:W-:Y:S01]  /*14b40*/  F2FP.BF16.PACK_AB R174, R174, R152 ;  /* 0x00000098aeae723e */ /* 0x000fe200000010ff */
[----:B------:R-:W-:Y:S04]  /*14b50*/  FADD.FTZ R0, R161, R3 ;  /* 0x00000003a1007221 */ /* 0x000fe80000010000 */
[----:B------:R-:W-:Y:S01]  /*14b60*/  HMMA.16816.F32.BF16 R136, R148, R158, R136 ;  /* 0x0000009e9488723c */ /* 0x000fe20000041888 */
[----:B------:R-:W1:Y:S03]  /*14b70*/  LDSM.16.MT88.4 R156, [R147+0x1000] ;  /* 0x00100000939c783b */ /* 0x000e660000004200 */
[----:B------:R-:W-:Y:S04]  /*14b80*/  FADD.FTZ R0, R181, R0 ;  /* 0x00000000b5007221 */ /* 0x000fe80000010000 */
[C---:B------:R-:W-:Y:S01]  /*14b90*/  HMMA.16816.F32.BF16 R168, R172.reuse, R164, R12 ;  /* 0x000000a4aca8723c */ /* 0x040fe2000004180c */
[----:B------:R-:W2:Y:S04]  /*14ba0*/  LDSM.16.MT88.4 R148, [R197+0x1000] ;  /* 0x00100000c594783b */ /* 0x000ea80000004200 */
[----:B------:R-:W-:Y:S03]  /*14bb0*/  FADD.FTZ R0, R179, R0 ;  /* 0x00000000b3007221 */ /* 0x000fe60000010000 */
[C---:B------:R-:W-:Y:S01]  /*14bc0*/  HMMA.16816.F32.BF16 R164, R172.reuse, R166, R16 ;  /* 0x000000a6aca4723c */ /* 0x040fe20000041810 */
[----:B------:R-:W3:Y:S03]  /*14bd0*/  LDSM.16.MT88.4 R12, [R196+0x1000] ;  /* 0x00100000c40c783b */ /* 0x000ee60000004200 */
[----:B------:R-:W-:Y:S04]  /*14be0*/  FADD.FTZ R0, R180, R0 ;  /* 0x00000000b4007221 */ /* 0x000fe80000010000 */
[----:B------:R-:W-:Y:S01]  /*14bf0*/  FADD.FTZ R0, R177, R0 ;  /* 0x00000000b1007221 */ /* 0x000fe20000010000 */
[----:B------:R-:W4:Y:S03]  /*14c00*/  LDSM.16.MT88.4 R16, [R146+0x2800] ;  /* 0x002800009210783b */ /* 0x000f260000004200 */
[----:B------:R-:W-:Y:S04]  /*14c10*/  FADD.FTZ R0, R178, R0 ;  /* 0x00000000b2007221 */ /* 0x000fe80000010000 */
[----:B------:R-:W-:Y:S04]  /*14c20*/  FADD.FTZ R0, R176, R0 ;  /* 0x00000000b0007221 */ /* 0x000fe80000010000 */
[----:B------:R-:W-:Y:S01]  /*14c30*/  FADD.FTZ R231, R4, R0 ;  /* 0x0000000004e77221 */ /* 0x000fe20000010000 */
[C---:B-1----:R-:W-:Y:S01]  /*14c40*/  HMMA.16816.F32.BF16 R160, R172.reuse, R156, R20 ;  /* 0x0000009caca0723c */ /* 0x042fe20000041814 */
[----:B------:R-:W1:Y:S07]  /*14c50*/  LDSM.16.MT88.4 R20, [R147+0x2800] ;  /* 0x002800009314783b */ /* 0x000e6e0000004200 */
        /* <DEDUP_REMOVED lines=40> */
.L_x_1939:
[----:B------:R-:W-:-:S13]  /*14ee0*/  ISETP.GE.AND P0, PT, R222, R237, PT ;  /* 0x000000edde00720c */ /* 0x000fda0003f06270 */
[----:B------:R-:W-:Y:S05]  /*14ef0*/  @!P0 BRA `(.L_x_1945) ;  /* 0x000036e000008947 */ /* 0x000fea0003800000 */
[----:B------:R-:W-:Y:S02]  /*14f00*/  MOV R4, R7 ;  /* 0x0000000700047202 */ /* 0x000fe40000000f00 */
[----:B------:R-:W-:Y:S02]  /*14f10*/  MOV R2, R8 ;  /* 0x0000000800027202 */ /* 0x000fe40000000f00 */
.L_x_1956:
[----:B------:R-:W1:Y:S01]  /*14f20*/  S2R R3, SR_TID.X ;  /* 0x0000000000037919 */ /* 0x000e620000002100 */
[----:B------:R-:W-:Y:S01]  /*14f30*/  SHF.R.S32.HI R0, RZ, 0x1f, R222 ;  /* 0x0000001fff007819 */ /* 0x000fe200000114de */
[----:B------:R-:W-:Y:S01]  /*14f40*/  IMAD.WIDE.U32 R12, R222, c[0x0][0x208], RZ ;  /* 0x00008200de0c7a25 */ /* 0x000fe200078e00ff */
[----:B------:R-:W-:Y:S04]  /*14f50*/  DEPBAR.LE SB0, 0x0 ;  /* 0x000080000000791a */ /* 0x000fe80000000000 */
[----:B------:R-:W-:Y:S01]  /*14f60*/  IMAD R0, R0, c[0x0][0x208], RZ ;  /* 0x0000820000007a24 */ /* 0x000fe200078e02ff */
[----:B------:R-:W-:Y:S01]  /*14f70*/  WARPSYNC 0xffffffff ;  /* 0xffffffff00007948 */ /* 0x000fe20003800000 */
[----:B------:R-:W-:Y:S01]  /*14f80*/  BAR.SYNC.DEFER_BLOCKING 0x0 ;  /* 0x0000000000007b1d */ /* 0x000fe20000010000 */
[----:B------:R-:W-:Y:S01]  /*14f90*/  LOP3.LUT P3, RZ, R214, 0x800, RZ, 0xc0, !PT ;  /* 0x00000800d6ff7812 */ /* 0x000fe2000786c0ff */
[----:B------:R-:W-:Y:S01]  /*14fa0*/  IMAD R0, R222, c[0x0][0x20c], R0 ;  /* 0x00008300de007a24 */ /* 0x000fe200078e0200 */
[C---:B------:R-:W-:Y:S02]  /*14fb0*/  LOP3.LUT P6, RZ, R214.reuse, 0x400, RZ, 0xc0, !PT ;  /* 0x00000400d6ff7812 */ /* 0x040fe400078cc0ff */
[C---:B------:R-:W-:Y:S01]  /*14fc0*/  LOP3.LUT P5, RZ, R214.reuse, 0x200, RZ, 0xc0, !PT ;  /* 0x00000200d6ff7812 */ /* 0x040fe200078ac0ff */
[----:B------:R-:W-:Y:S01]  /*14fd0*/  IMAD.IADD R0, R13, 0x1, R0 ;  /* 0x000000010d007824 */ /* 0x000fe200078e0200 */
[----:B------:R-:W-:Y:S01]  /*14fe0*/  LOP3.LUT P4, RZ, R214, 0x100, RZ, 0xc0, !PT ;  /* 0x00000100d6ff7812 */ /* 0x000fe2000788c0ff */
[----:B------:R-:W-:Y:S04]  /*14ff0*/  IMAD.WIDE.U32 R12, R12, 0x30, RZ ;  /* 0x000000300c0c7825 */ /* 0x000fe800078e00ff */
[----:B------:R-:W-:Y:S01]  /*15000*/  IMAD R0, R0, 0x30, RZ ;  /* 0x0000003000007824 */ /* 0x000fe200078e02ff */
[----:B------:R-:W-:Y:S02]  /*15010*/  IADD3 R8, P1, P0, R12, 0x40, R226 ;  /* 0x000000400c087810 */ /* 0x000fe4000783e0e2 */
[----:B-1----:R-:W-:Y:S01]  /*15020*/  ISETP.GT.AND P2, PT, R3, 0x7f, PT ;  /* 0x0000007f0300780c */ /* 0x002fe20003f44270 */
[----:B------:R-:W-:Y:S05]  /*15030*/  IMAD.IADD R0, R13, 0x1, R0 ;  /* 0x000000010d007824 */ /* 0x000fea00078e0200 */
[--C-:B------:R-:W-:Y:S02]  /*15040*/  IADD3.X R16, R0, RZ, R229.reuse, P1, P0 ;  /* 0x000000ff00107210 */ /* 0x100fe40000fe04e5 */
[--C-:B------:R-:W-:Y:S01]  /*15050*/  IADD3 R13, P1, P0, R12, 0x80, R226.reuse ;  /* 0x000000800c0d7810 */ /* 0x100fe2000783e0e2 */
[----:B------:R-:W-:Y:S01]  /*15060*/  LDSM.16.M88.4 R32, [R198] ;  /* 0x00000000c620783b */ /* 0x000fe20000000200 */
[----:B------:R-:W-:Y:S02]  /*15070*/  BSSY B0, `(.L_x_1946) ;  /* 0x000010e000007945 */ /* 0x000fe40003800000 */
[--C-:B------:R-:W-:Y:S01]  /*15080*/  IADD3.X R17, R0, RZ, R229.reuse, P1, P0 ;  /* 0x000000ff00117210 */ /* 0x100fe20000fe04e5 */
[----:B------:R-:W-:Y:S01]  /*15090*/  @!P2 IMAD.MOV.U32 R3, RZ, RZ, c[0x0][0x208] ;  /* 0x00008200ff03a624 */ /* 0x000fe200078e00ff */
[--C-:B------:R-:W-:Y:S01]  /*150a0*/  IADD3 R14, P1, P0, R12, 0xc0, R226.reuse ;  /* 0x000000c00c0e7810 */ /* 0x100fe2000783e0e2 */
[----:B------:R-:W-:Y:S01]  /*150b0*/  @!P2 IMAD.MOV.U32 R15, RZ, RZ, c[0x0][0x20c] ;  /* 0x00008300ff0fa624 */ /* 0x000fe200078e00ff */
[----:B------:R-:W-:Y:S02]  /*150c0*/  LDSM.16.M88.4 R176, [R199] ;  /* 0x00000000c7b0783b */ /* 0x000fe40000000200 */
[----:B------:R-:W-:Y:S02]  /*150d0*/  IADD3.X R24, R0, RZ, R229, P1, P0 ;  /* 0x000000ff00187210 */ /* 0x000fe40000fe04e5 */
[C---:B------:R-:W-:Y:S01]  /*150e0*/  @!P2 LEA R7, P0, R3.reuse, R12, 0x5 ;  /* 0x0000000c0307a211 */ /* 0x040fe200078028ff */
[----:B------:R-:W-:Y:S03]  /*150f0*/  LDSM.16.M88.4 R180, [R202] ;  /* 0x00000000cab4783b */ /* 0x000fe60000000200 */
[----:B------:R-:W-:Y:S01]  /*15100*/  @!P2 LEA.HI.X R3, R3, R0, R15, 0x5, P0 ;  /* 0x000000000303a211 */ /* 0x000fe200000f2c0f */
[----:B------:R-:W-:Y:S01]  /*15110*/  LDSM.16.M88.4 R188, [R213] ;  /* 0x00000000d5bc783b */ /* 0x000fe20000000200 */
[--C-:B------:R-:W-:Y:S04]  /*15120*/  @!P2 IADD3 R15, P1, P0, R7, 0x40, R226.reuse ;  /* 0x00000040070fa810 */ /* 0x100fe8000783e0e2 */
[--C-:B------:R-:W-:Y:S02]  /*15130*/  @!P2 IADD3.X R172, R3, RZ, R229.reuse, P1, P0 ;  /* 0x000000ff03aca210 */ /* 0x100fe40000fe04e5 */
[--C-:B------:R-:W-:Y:S04]  /*15140*/  @!P2 IADD3 R20, P1, P0, R7, 0x80, R226.reuse ;  /* 0x000000800714a810 */ /* 0x100fe8000783e0e2 */
[--C-:B------:R-:W-:Y:S02]  /*15150*/  @!P2 IADD3.X R184, R3, RZ, R229.reuse, P1, P0 ;  /* 0x000000ff03b8a210 */ /* 0x100fe40000fe04e5 */
[----:B------:R-:W-:Y:S04]  /*15160*/  @!P2 IADD3 R21, P1, P0, R7, 0xc0, R226 ;  /* 0x000000c00715a810 */ /* 0x000fe8000783e0e2 */
[--C-:B------:R-:W-:Y:S02]  /*15170*/  @!P2 IADD3.X R185, R3, RZ, R229.reuse, P1, P0 ;  /* 0x000000ff03b9a210 */ /* 0x100fe40000fe04e5 */
[----:B------:R-:W-:Y:S05]  /*15180*/  IADD3 R12, P0, R226, R12, RZ ;  /* 0x0000000ce20c7210 */ /* 0x000fea0007f1e0ff */
[----:B------:R-:W-:Y:S01]  /*15190*/  IMAD.X R0, R0, 0x1, R229, P0 ;  /* 0x0000000100007824 */ /* 0x000fe200000e06e5 */
[C---:B------:R-:W-:Y:S04]  /*151a0*/  LEA R28, P0, R12.reuse, c[0x0][0x1f8], 0x1 ;  /* 0x00007e000c1c7a11 */ /* 0x040fe800078008ff */
[----:B------:R-:W-:Y:S02]  /*151b0*/  LEA.HI.X R29, R12, c[0x0][0x1fc], R0, 0x1, P0 ;  /* 0x00007f000c1d7a11 */ /* 0x000fe400000f0c00 */
[C---:B------:R-:W-:Y:S04]  /*151c0*/  LEA R22, P0, R8.reuse, c[0x0][0x1f8], 0x1 ;  /* 0x00007e0008167a11 */ /* 0x040fe800078008ff */
[----:B------:R-:W-:Y:S02]  /*151d0*/  LEA.HI.X R23, R8, c[0x0][0x1fc], R16, 0x1, P0 ;  /* 0x00007f0008177a11 */ /* 0x000fe400000f0c10 */
[C---:B------:R-:W-:Y:S04]  /*151e0*/  LEA R30, P0, R13.reuse, c[0x0][0x1f8], 0x1 ;  /* 0x00007e000d1e7a11 */ /* 0x040fe800078008ff */
[----:B------:R-:W-:Y:S02]  /*151f0*/  LEA.HI.X R31, R13, c[0x0][0x1fc], R17, 0x1, P0 ;  /* 0x00007f000d1f7a11 */ /* 0x000fe400000f0c11 */
[C---:B------:R-:W-:Y:S01]  /*15200*/  LEA R192, P0, R14.reuse, c[0x0][0x1f8], 0x1 ;  /* 0x00007e000ec07a11 */ /* 0x040fe200078008ff */
[----:B------:R-:W1:Y:S03]  /*15210*/  LDSM.16.M88.4 R16, [R145] ;  /* 0x000000009110783b */ /* 0x000e660000000200 */
[----:B------:R-:W-:Y:S02]  /*15220*/  LEA.HI.X R193, R14, c[0x0][0x1fc], R24, 0x1, P0 ;  /* 0x00007f000ec17a11 */ /* 0x000fe400000f0c18 */
[----:B------:R-:W-:Y:S01]  /*15230*/  @!P2 IADD3 R7, P0, R7, R226, RZ ;  /* 0x000000e20707a210 */ /* 0x000fe20007f1e0ff */
[----:B------:R-:W2:Y:S04]  /*15240*/  LDSM.16.M88.4 R24, [R145+0x800] ;  /* 0x000800009118783b */ /* 0x000ea80000000200 */
[----:B------:R-:W-:Y:S01]  /*15250*/  @!P2 IMAD.X R3, R3, 0x1, R229, P0 ;  /* 0x000000010303a824 */ /* 0x000fe200000e06e5 */
[C---:B------:R-:W-:Y:S04]  /*15260*/  @!P2 LEA R194, P0, R7.reuse, c[0x0][0x1f8], 0x1 ;  /* 0x00007e0007c2aa11 */ /* 0x040fe800078008ff */
[----:B------:R-:W-:Y:S02]  /*15270*/  @!P2 LEA.HI.X R195, R7, c[0x0][0x1fc], R3, 0x1, P0 ;  /* 0x00007f0007c3aa11 */ /* 0x000fe400000f0c03 */
[C---:B------:R-:W-:Y:S04]  /*15280*/  @!P2 LEA R216, P0, R15.reuse, c[0x0][0x1f8], 0x1 ;  /* 0x00007e000fd8aa11 */ /* 0x040fe800078008ff */
[----:B------:R-:W-:Y:S02]  /*15290*/  @!P2 LEA.HI.X R217, R15, c[0x0][0x1fc], R172, 0x1, P0 ;  /* 0x00007f000fd9aa11 */ /* 0x000fe400000f0cac */
[C---:B------:R-:W-:Y:S01]  /*152a0*/  @!P2 LEA R220, P0, R20.reuse, c[0x0][0x1f8], 0x1 ;  /* 0x00007e0014dcaa11 */ /* 0x040fe200078008ff */
[----:B------:R-:W3:Y:S03]  /*152b0*/  LDSM.16.M88.4 R172, [R145+0x1000] ;  /* 0x0010000091ac783b */ /* 0x000ee60000000200 */
[----:B------:R-:W-:Y:S02]  /*152c0*/  @!P2 LEA.HI.X R221, R20, c[0x0][0x1fc], R184, 0x1, P0 ;  /* 0x00007f0014ddaa11 */ /* 0x000fe400000f0cb8 */
[C---:B------:R-:W-:Y:S04]  /*152d0*/  @!P2 LEA R218, P0, R21.reuse, c[0x0][0x1f8], 0x1 ;  /* 0x00007e0015daaa11 */ /* 0x040fe800078008ff */
[----:B------:R-:W-:Y:S02]  /*152e0*/  @!P2 LEA.HI.X R219, R21, c[0x0][0x1fc], R185, 0x1, P0 ;  /* 0x00007f0015dbaa11 */ /* 0x000fe400000f0cb9 */
[----:B------:R-:W4:Y:S01]  /*152f0*/  LDSM.16.M88.4 R184, [R212] ;  /* 0x00000000d4b8783b */ /* 0x000f220000000200 */
[----:B------:R-:W-:Y:S03]  /*15300*/  ISETP.GT.AND P0, PT, R222, R237, PT ;  /* 0x000000edde00720c */ /* 0x000fe60003f04270 */
[----:B------:R-:W-:Y:S01]  /*15310*/  @!PT LDS RZ, [RZ] ;  /* 0x00000000fffff984 */ /* 0x000fe20000000800 */
[----:B------:R-:W-:Y:S01]  /*15320*/  @!PT LDS RZ, [RZ] ;  /* 0x00000000fffff984 */ /* 0x000fe20000000800 */
[----:B------:R-:W-:Y:S01]  /*15330*/  @!PT LDS RZ, [RZ] ;  /* 0x00000000fffff984 */ /* 0x000fe20000000800 */
[----:B------:R3:W-:Y:S01]  /*15340*/  LDGSTS.E.BYPASS.LTC128B.128 [R223+0x4080], [R28.64], !P3 ;  /* 0x040800001cdf7fae */ /* 0x0007e2000d901d4c */
[C---:B-1----:R-:W-:Y:S03]  /*15350*/  HMMA.16816.F32.BF16 R12, R32.reuse, R16, RZ ;  /* 0x00000010200c723c */ /* 0x042fe600000418ff */
[----:B------:R2:W-:Y:S04]  /*15360*/  LDGSTS.E.BYPASS.LTC128B.128 [R223+0x5880], [R22.64], !P6 ;  /* 0x0588000016df7fae */ /* 0x0005e8000f101d4c */
[----:B------:R3:W-:Y:S01]  /*15370*/  LDGSTS.E.BYPASS.LTC128B.128 [R223+0x7080], [R30.64], !P5 ;  /* 0x070800001edf7fae */ /* 0x0007e2000e901d4c */
[C---:B------:R-:W-:Y:S03]  /*15380*/  HMMA.16816.F32.BF16 R16, R32.reuse, R18, RZ ;  /* 0x000000122010723c */ /* 0x040fe600000418ff */
[----:B------:R1:W-:Y:S04]  /*15390*/  LDGSTS.E.BYPASS.LTC128B.128 [R223+0x8880], [R192.64], !P4 ;  /* 0x08880000c0df7fae */ /* 0x0003e8000e101d4c */
[----:B------:R1:W-:Y:S04]  /*153a0*/  @!P2 LDGSTS.E.BYPASS.LTC128B.128 [R223+0x5080], [R194.64], !P3 ;  /* 0x05080000c2dfafae */ /* 0x0003e8000d901d4c */
[----:B------:R3:W-:Y:S04]  /*153b0*/  @!P2 LDGSTS.E.BYPASS.LTC128B.128 [R223+0x6880], [R216.64], !P6 ;  /* 0x06880000d8dfafae */ /* 0x0007e8000f101d4c */
[----:B------:R4:W-:Y:S04]  /*153c0*/  @!P2 LDGSTS.E.BYPASS.LTC128B.128 [R223+0x8080], [R220.64], !P5 ;  /* 0x08080000dcdfafae */ /* 0x0009e8000e901d4c */
[----:B------:R4:W-:Y:S01]  /*153d0*/  @!P2 LDGSTS.E.BYPASS.LTC128B.128 [R223+0x9880], [R218.64], !P4 ;  /* 0x09880000dadfafae */ /* 0x0009e2000e101d4c */
[C---:B--2---:R-:W-:Y:S03]  /*153e0*/  HMMA.16816.F32.BF16 R20, R32.reuse, R24, RZ ;  /* 0x000000182014723c */ /* 0x044fe600000418ff */
[----:B------:R-:W0:Y:S05]  /*153f0*/  LDGDEPBAR ;  /* 0x00000000000079af */ /* 0x000e2a0000000000 */
[C---:B------:R-:W-:Y:S01]  /*15400*/  HMMA.16816.F32.BF16 R24, R32.reuse, R26, RZ ;  /* 0x0000001a2018723c */ /* 0x040fe200000418ff */
[----:B-1----:R-:W-:Y:S07]  /*15410*/  LDSM.16.M88.4 R192, [R10] ;  /* 0x000000000ac0783b */ /* 0x002fee0000000200 */
[C---:B---3--:R-:W-:Y:S08]  /*15420*/  HMMA.16816.F32.BF16 R28, R32.reuse, R172, RZ ;  /* 0x000000ac201c723c */ /* 0x048ff000000418ff */
[----:B------:R-:W-:Y:S01]  /*15430*/  HMMA.16816.F32.BF16 R32, R32, R174, RZ ;  /* 0x000000ae2020723c */ /* 0x000fe200000418ff */
[----:B------:R-:W1:Y:S07]  /*15440*/  LDSM.16.M88.4 R172, [R201] ;  /* 0x00000000c9ac783b */ /* 0x000e6e0000000200 */
[C---:B------:R-:W-:Y:S08]  /*15450*/  HMMA.16816.F32.BF16 R12, R176.reuse, R180, R12 ;  /* 0x000000b4b00c723c */ /* 0x040ff0000004180c */
[C---:B------:R-:W-:Y:S01]  /*15460*/  HMMA.16816.F32.BF16 R16, R176.reuse, R182, R16 ;  /* 0x000000b6b010723c */ /* 0x040fe20000041810 */
[----:B------:R-:W2:Y:S07]  /*15470*/  LDSM.16.M88.4 R180, [R10+0x800] ;  /* 0x000800000ab4783b */ /* 0x000eae0000000200 */
[C---:B----4-:R-:W-:Y:S08]  /*15480*/  HMMA.16816.F32.BF16 R20, R176.reuse, R184, R20 ;  /* 0x000000b8b014723c */ /* 0x050ff00000041814 */
[C---:B------:R-:W-:Y:S01]  /*15490*/  HMMA.16816.F32.BF16 R24, R176.reuse, R186, R24 ;  /* 0x000000bab018723c */ /* 0x040fe20000041818 */
[----:B------:R-:W3:Y:S07]  /*154a0*/  LDSM.16.M88.4 R184, [R10+0x1000] ;  /* 0x001000000ab8783b */ /* 0x000eee0000000200 */
[C---:B------:R-:W-:Y:S08]  /*154b0*/  HMMA.16816.F32.BF16 R28, R176.reuse, R188, R28 ;  /* 0x000000bcb01c723c */ /* 0x040ff0000004181c */
[----:B------:R-:W-:Y:S01]  /*154c0*/  HMMA.16816.F32.BF16 R32, R176, R190, R32 ;  /* 0x000000beb020723c */ /* 0x000fe20000041820 */
[----:B------:R-:W-:Y:S04]  /*154d0*/  LDSM.16.M88.4 R176, [R200] ;  /* 0x00000000c8b0783b */ /* 0x000fe80000000200 */
[----:B------:R-:W4:Y:S03]  /*154e0*/  LDSM.16.M88.4 R188, [R9] ;  /* 0x0000000009bc783b */ /* 0x000f260000000200 */
[C---:B-1----:R-:W-:Y:S08]  /*154f0*/  HMMA.16816.F32.BF16 R12, R172.reuse, R192, R12 ;  /* 0x000000c0ac0c723c */ /* 0x042ff0000004180c */
[C---:B------:R-:W-:Y:S01]  /*15500*/  HMMA.16816.F32.BF16 R16, R172.reuse, R194, R16 ;  /* 0x000000c2ac10723c */ /* 0x040fe20000041810 */
[----:B------:R-:W1:Y:S07]  /*15510*/  LDSM.16.M88.4 R192, [R9+0x800] ;  /* 0x0008000009c0783b */ /* 0x000e6e0000000200 */
[C---:B--2---:R-:W-:Y:S08]  /*15520*/  HMMA.16816.F32.BF16 R20, R172.reuse, R180, R20 ;  /* 0x000000b4ac14723c */ /* 0x044ff00000041814 */
[C---:B------:R-:W-:Y:S01]  /*15530*/  HMMA.16816.F32.BF16 R24, R172.reuse, R182, R24 ;  /* 0x000000b6ac18723c */ /* 0x040fe20000041818 */
[----:B------:R-:W2:Y:S07]  /*15540*/  LDSM.16.M88.4 R180, [R9+0x1000] ;  /* 0x0010000009b4783b */ /* 0x000eae0000000200 */
[C---:B---3--:R-:W-:Y:S08]  /*15550*/  HMMA.16816.F32.BF16 R28, R172.reuse, R184, R28 ;  /* 0x000000b8ac1c723c */ /* 0x048ff0000004181c */
[----:B------:R-:W-:Y:S01]  /*15560*/  HMMA.16816.F32.BF16 R32, R172, R186, R32 ;  /* 0x000000baac20723c */ /* 0x000fe20000041820 */
[----:B------:R-:W-:Y:S04]  /*15570*/  LDSM.16.M88.4 R172, [R198+0x4000] ;  /* 0x00400000c6ac783b */ /* 0x000fe80000000200 */
[----:B------:R-:W3:Y:S03]  /*15580*/  LDSM.16.M88.4 R184, [R145+0x1800] ;  /* 0x0018000091b8783b */ /* 0x000ee60000000200 */
        /* <DEDUP_REMOVED lines=8> */
[----:B------:R-:W-:Y:S04]  /*15610*/  LDSM.16.M88.4 R176, [R199+0x4000] ;  /* 0x00400000c7b0783b */ /* 0x000fe80000000200 */
[----:B------:R-:W2:Y:S03]  /*15620*/  LDSM.16.M88.4 R180, [R205] ;  /* 0x00000000cdb4783b */ /* 0x000ea60000000200 */
        /* <DEDUP_REMOVED lines=8> */
[----:B------:R-:W-:Y:S04]  /*156b0*/  LDSM.16.M88.4 R172, [R201+0x4000] ;  /* 0x00400000c9ac783b */ /* 0x000fe80000000200 */
[----:B------:R-:W-:Y:S03]  /*156c0*/  LDSM.16.M88.4 R192, [R10+0x2000] ;  /* 0x002000000ac0783b */ /* 0x000fe60000000200 */
[C---:B--2---:R-:W-:Y:S08]  /*156d0*/  HMMA.16816.F32.BF16 R12, R176.reuse, R180, R12 ;  /* 0x000000b4b00c723c */ /* 0x044ff0000004180c */
[C---:B------:R-:W-:Y:S01]  /*156e0*/  HMMA.16816.F32.BF16 R16, R176.reuse, R182, R16 ;  /* 0x000000b6b010723c */ /* 0x040fe20000041810 */
[----:B------:R-:W1:Y:S07]  /*156f0*/  LDSM.16.M88.4 R180, [R10+0x1800] ;  /* 0x001800000ab4783b */ /* 0x000e6e0000000200 */
[C---:B---3--:R-:W-:Y:S08]  /*15700*/  HMMA.16816.F32.BF16 R20, R176.reuse, R184, R20 ;  /* 0x000000b8b014723c */ /* 0x048ff00000041814 */
        /* <DEDUP_REMOVED lines=9> */
[C---:B------:R-:W-:Y:S08]  /*157a0*/  HMMA.16816.F32.BF16 R20, R172.reuse, R192, R20 ;  /* 0x000000c0ac14723c */ /* 0x040ff00000041814 */
[C---:B------:R-:W-:Y:S01]  /*157b0*/  HMMA.16816.F32.BF16 R24, R172.reuse, R194, R24 ;  /* 0x000000c2ac18723c */ /* 0x040fe20000041818 */
[----:B------:R-:W3:Y:S07]  /*157c0*/  LDSM.16.M88.4 R192, [R9+0x2800] ;  /* 0x0028000009c0783b */ /* 0x000eee0000000200 */
[C---:B--2---:R-:W-:Y:S08]  /*157d0*/  HMMA.16816.F32.BF16 R28, R172.reuse, R184, R28 ;  /* 0x000000b8ac1c723c */ /* 0x044ff0000004181c */
[----:B------:R-:W-:Y:S01]  /*157e0*/  HMMA.16816.F32.BF16 R32, R172, R186, R32 ;  /* 0x000000baac20723c */ /* 0x000fe20000041820 */
[----:B------:R-:W-:Y:S04]  /*157f0*/  LDSM.16.M88.4 R172, [R198+0x8000] ;  /* 0x00800000c6ac783b */ /* 0x000fe80000000200 */
[----:B------:R-:W2:Y:S03]  /*15800*/  LDSM.16.M88.4 R184, [R145+0x3000] ;  /* 0x0030000091b8783b */ /* 0x000ea60000000200 */
[C---:B-1----:R-:W-:Y:S08]  /*15810*/  HMMA.16816.F32.BF16 R12, R176.reuse, R180, R12 ;  /* 0x000000b4b00c723c */ /* 0x042ff0000004180c */
[C---:B------:R-:W-:Y:S01]  /*15820*/  HMMA.16816.F32.BF16 R16, R176.reuse, R182, R16 ;  /* 0x000000b6b010723c */ /* 0x040fe20000041810 */
[----:B------:R-:W1:Y:S07]  /*15830*/  LDSM.16.M88.4 R180, [R145+0x3800] ;  /* 0x0038000091b4783b */ /* 0x000e6e0000000200 */
[C---:B------:R-:W-:Y:S08]  /*15840*/  HMMA.16816.F32.BF16 R20, R176.reuse, R188, R20 ;  /* 0x000000bcb014723c */ /* 0x040ff00000041814 */
[C---:B------:R-:W-:Y:S01]  /*15850*/  HMMA.16816.F32.BF16 R24, R176.reuse, R190, R24 ;  /* 0x000000beb018723c */ /* 0x040fe20000041818 */
[----:B------:R-:W4:Y:S07]  /*15860*/  LDSM.16.M88.4 R188, [R145+0x4000] ;  /* 0x0040000091bc783b */ /* 0x000f2e0000000200 */
[C---:B---3--:R-:W-:Y:S08]  /*15870*/  HMMA.16816.F32.BF16 R28, R176.reuse, R192, R28 ;  /* 0x000000c0b01c723c */ /* 0x048ff0000004181c */
[----:B------:R-:W-:Y:S01]  /*15880*/  HMMA.16816.F32.BF16 R32, R176, R194, R32 ;  /* 0x000000c2b020723c */ /* 0x000fe20000041820 */
[----:B------:R-:W-:Y:S04]  /*15890*/  LDSM.16.M88.4 R176, [R199+0x8000] ;  /* 0x00800000c7b0783b */ /* 0x000fe80000000200 */
[----:B------:R-:W3:Y:S03]  /*158a0*/  LDSM.16.M88.4 R192, [R208] ;  /* 0x00000000d0c0783b */ /* 0x000ee60000000200 */
        /* <DEDUP_REMOVED lines=10> */
[C---:B---3--:R-:W-:Y:S08]  /*15950*/  HMMA.16816.F32.BF16 R12, R176.reuse, R192, R12 ;  /* 0x000000c0b00c723c */ /* 0x048ff0000004180c */
[C---:B------:R-:W-:Y:S01]  /*15960*/  HMMA.16816.F32.BF16 R16, R176.reuse, R194, R16 ;  /* 0x000000c2b010723c */ /* 0x040fe20000041810 */
[----:B------:R-:W3:Y:S07]  /*15970*/  LDSM.16.M88.4 R192, [R10+0x3800] ;  /* 0x003800000ac0783b */ /* 0x000eee0000000200 */
[C---:B--2---:R-:W-:Y:S08]  /*15980*/  HMMA.16816.F32.BF16 R20, R176.reuse, R184, R20 ;  /* 0x000000b8b014723c */ /* 0x044ff00000041814 */
        /* <DEDUP_REMOVED lines=9> */
[C---:B---3--:R-:W-:Y:S08]  /*15a20*/  HMMA.16816.F32.BF16 R20, R172.reuse, R192, R20 ;  /* 0x000000c0ac14723c */ /* 0x048ff00000041814 */
[C---:B------:R-:W-:Y:S01]  /*15a30*/  HMMA.16816.F32.BF16 R24, R172.reuse, R194, R24 ;  /* 0x000000c2ac18723c */ /* 0x040fe20000041818 */
[----:B------:R-:W3:Y:S07]  /*15a40*/  LDSM.16.M88.4 R192, [R9+0x4000] ;  /* 0x0040000009c0783b */ /* 0x000eee0000000200 */
[C---:B--2---:R-:W-:Y:S08]  /*15a50*/  HMMA.16816.F32.BF16 R28, R172.reuse, R184, R28 ;  /* 0x000000b8ac1c723c */ /* 0x044ff0000004181c */
[----:B------:R-:W-:Y:S01]  /*15a60*/  HMMA.16816.F32.BF16 R32, R172, R186, R32 ;  /* 0x000000baac20723c */ /* 0x000fe20000041820 */
[----:B------:R-:W-:Y:S04]  /*15a70*/  LDSM.16.M88.4 R172, [R198+0xc000] ;  /* 0x00c00000c6ac783b */ /* 0x000fe80000000200 */
[----:B------:R-:W-:Y:S03]  /*15a80*/  LDSM.16.M88.4 R184, [R145+0x5000] ;  /* 0x0050000091b8783b */ /* 0x000fe60000000200 */
[C---:B-1----:R-:W-:Y:S08]  /*15a90*/  HMMA.16816.F32.BF16 R12, R176.reuse, R180, R12 ;  /* 0x000000b4b00c723c */ /* 0x042ff0000004180c */
[C---:B------:R-:W-:Y:S01]  /*15aa0*/  HMMA.16816.F32.BF16 R16, R176.reuse, R182, R16 ;  /* 0x000000b6b010723c */ /* 0x040fe20000041810 */
[----:B------:R-:W1:Y:S07]  /*15ab0*/  LDSM.16.M88.4 R180, [R145+0x4800] ;  /* 0x0048000091b4783b */ /* 0x000e6e0000000200 */
[C---:B----4-:R-:W-:Y:S08]  /*15ac0*/  HMMA.16816.F32.BF16 R20, R176.reuse, R188, R20 ;  /* 0x000000bcb014723c */ /* 0x050ff00000041814 */
[C---:B------:R-:W-:Y:S01]  /*15ad0*/  HMMA.16816.F32.BF16 R24, R176.reuse, R190, R24 ;  /* 0x000000beb018723c */ /* 0x040fe20000041818 */
[----:B------:R-:W2:Y:S07]  /*15ae0*/  LDSM.16.M88.4 R188, [R145+0x5800] ;  /* 0x0058000091bc783b */ /* 0x000eae0000000200 */
[C---:B---3--:R-:W-:Y:S08]  /*15af0*/  HMMA.16816.F32.BF16 R28, R176.reuse, R192, R28 ;  /* 0x000000c0b01c723c */ /* 0x048ff0000004181c */
[----:B------:R-:W-:Y:S01]  /*15b00*/  HMMA.16816.F32.BF16 R32, R176, R194, R32 ;  /* 0x000000c2b020723c */ /* 0x000fe20000041820 */
[----:B------:R-:W-:Y:S04]  /*15b10*/  LDSM.16.M88.4 R176, [R199+0xc000] ;  /* 0x00c00000c7b0783b */ /* 0x000fe80000000200 */
[----:B------:R-:W-:Y:S03]  /*15b20*/  LDSM.16.M88.4 R192, [R209] ;  /* 0x00000000d1c0783b */ /* 0x000fe60000000200 */
[C---:B-1----:R-:W-:Y:S08]  /*15b30*/  HMMA.16816.F32.BF16 R12, R172.reuse, R180, R12 ;  /* 0x000000b4ac0c723c */ /* 0x042ff0000004180c */
[C---:B------:R-:W-:Y:S01]  /*15b40*/  HMMA.16816.F32.BF16 R16, R172.reuse, R182, R16 ;  /* 0x000000b6ac10723c */ /* 0x040fe20000041810 */
[----:B------:R-:W1:Y:S07]  /*15b50*/  LDSM.16.M88.4 R180, [R211] ;  /* 0x00000000d3b4783b */ /* 0x000e6e0000000200 */
[C---:B------:R-:W-:Y:S08]  /*15b60*/  HMMA.16816.F32.BF16 R20, R172.reuse, R184, R20 ;  /* 0x000000b8ac14723c */ /* 0x040ff00000041814 */
[C---:B------:R-:W-:Y:S01]  /*15b70*/  HMMA.16816.F32.BF16 R24, R172.reuse, R186, R24 ;  /* 0x000000baac18723c */ /* 0x040fe20000041818 */
[----:B------:R-:W3:Y:S07]  /*15b80*/  LDSM.16.M88.4 R184, [R210] ;  /* 0x00000000d2b8783b */ /* 0x000eee0000000200 */
[C---:B--2---:R-:W-:Y:S08]  /*15b90*/  HMMA.16816.F32.BF16 R28, R172.reuse, R188, R28 ;  /* 0x000000bcac1c723c */ /* 0x044ff0000004181c */
        /* <DEDUP_REMOVED lines=8> */
[----:B------:R-:W2:Y:S07]  /*15c20*/  LDSM.16.M88.4 R192, [R10+0x5800] ;  /* 0x005800000ac0783b */ /* 0x000eae0000000200 */
[C---:B---3--:R-:W-:Y:S08]  /*15c30*/  HMMA.16816.F32.BF16 R28, R176.reuse, R184, R28 ;  /* 0x000000b8b01c723c */ /* 0x048ff0000004181c */
        /* <DEDUP_REMOVED lines=8> */
[----:B------:R-:W3:Y:S01]  /*15cc0*/  LDSM.16.M88.4 R188, [R9+0x5800] ;  /* 0x0058000009bc783b */ /* 0x000ee20000000200 */
[----:B------:R-:W-:Y:S04]  /*15cd0*/  DEPBAR.LE SB0, 0x0 ;  /* 0x000080000000791a */ /* 0x000fe80000000000 */
[----:B------:R-:W-:Y:S02]  /*15ce0*/  BAR.SYNC.DEFER_BLOCKING 0x0 ;  /* 0x0000000000007b1d */ /* 0x000fe40000010000 */
[C---:B--2---:R-:W-:Y:S08]  /*15cf0*/  HMMA.16816.F32.BF16 R28, R172.reuse, R192, R28 ;  /* 0x000000c0ac1c723c */ /* 0x044ff0000004181c */
[----:B------:R-:W-:Y:S08]  /*15d00*/  HMMA.16816.F32.BF16 R32, R172, R194, R32 ;  /* 0x000000c2ac20723c */ /* 0x000ff00000041820 */
[C---:B-1----:R-:W-:Y:S08]  /*15d10*/  HMMA.16816.F32.BF16 R12, R176.reuse, R180, R12 ;  /* 0x000000b4b00c723c */ /* 0x042ff0000004180c */
[C---:B------:R-:W-:Y:S08]  /*15d20*/  HMMA.16816.F32.BF16 R16, R176.reuse, R182, R16 ;  /* 0x000000b6b010723c */ /* 0x040ff00000041810 */
[C---:B------:R-:W-:Y:S08]  /*15d30*/  HMMA.16816.F32.BF16 R20, R176.reuse, R184, R20 ;  /* 0x000000b8b014723c */ /* 0x040ff00000041814 */
        /* <DEDUP_REMOVED lines=8> */
[C---:B------:R-:W-:Y:S01]  /*15dc0*/  IMAD.WIDE.U32 R172, R0.reuse, c[0x0][0x1e0], RZ ;  /* 0x0000780000ac7a25 */ /* 0x040fe200078e00ff */
[C---:B------:R-:W-:Y:S02]  /*15dd0*/  ISETP.GE.AND P1, PT, R7.reuse, 0x1, PT ;  /* 0x000000010700780c */ /* 0x040fe40003f26270 */
[----:B------:R-:W-:Y:S01]  /*15de0*/  ISETP.GE.AND P0, PT, R7, 0x21, PT ;  /* 0x000000210700780c */ /* 0x000fe20003f06270 */
[----:B------:R-:W-:Y:S04]  /*15df0*/  IMAD R3, R3, c[0x0][0x1e0], RZ ;  /* 0x0000780003037a24 */ /* 0x000fe800078e02ff */
[----:B------:R-:W-:Y:S04]  /*15e00*/  IMAD R3, R0, c[0x0][0x1e4], R3 ;  /* 0x0000790000037a24 */ /* 0x000fe800078e0203 */
        /* <DEDUP_REMOVED lines=23> */
[--C-:B------:R-:W-:Y:S02]  /*15f80*/  @P1 IADD3.X R7, R0, RZ, R228.reuse, P3, P2 ;  /* 0x000000ff00071210 */ /* 0x100fe40001fe44e4 */
        /* <DEDUP_REMOVED lines=28> */
.L_x_1947:
[----:B------:R-:W-:Y:S05]  /*16150*/  BSYNC B0 ;  /* 0x0000000000007941 */ /* 0x000fea0003800000 */
.L_x_1946:
[----:B------:R-:W-:Y:S01]  /*16160*/  ISETP.GE.AND P1, PT, R244, 0x1, PT ;  /* 0x00000001f400780c */ /* 0x000fe20003f26270 */
[----:B------:R-:W-:Y:S01]  /*16170*/  IMAD.MOV.U32 R0, RZ, RZ, c[0x0][0x2c4] ;  /* 0x0000b100ff007624 */ /* 0x000fe200078e00ff */
[----:B-1----:R-:W2:Y:S01]  /*16180*/  LDL R172, [R1+0x4] ;  /* 0x0000040001ac7983 */ /* 0x002ea20000100800 */
[----:B------:R-:W-:Y:S01]  /*16190*/  IMAD R3, R222, -0x30, RZ ;  /* 0xffffffd0de037824 */ /* 0x000fe200078e02ff */
[----:B------:R-:W-:Y:S02]  /*161a0*/  ULDC UR4, c[0x0][0x324] ;  /* 0x0000c90000047ab9 */ /* 0x000fe40000000800 */
[----:B------:R-:W-:Y:S01]  /*161b0*/  ISETP.NE.AND P0, PT, R0, 0x1, PT ;  /* 0x000000010000780c */ /* 0x000fe20003f05270 */
[----:B------:R-:W0:Y:S01]  /*161c0*/  LDGDEPBAR ;  /* 0x00000000000079af */ /* 0x000e220000000000 */
[----:B------:R-:W-:Y:S01]  /*161d0*/  ULOP3.LUT UR4, URZ, UR4, URZ, 0x33, !UPT ;  /* 0x000000043f047292 */ /* 0x000fe2000f8e333f */
[----:B------:R-:W-:Y:S02]  /*161e0*/  IMAD.IADD R175, R3, 0x1, -R234 ;  /* 0x0000000103af7824 */ /* 0x000fe400078e0aea */
[----:B--2---:R-:W-:Y:S05]  /*161f0*/  IMAD R172, R172, 0x80, R240 ;  /* 0x00000080acac7824 */ /* 0x004fea00078e02f0 */
[----:B------:R-:W-:Y:S05]  /*16200*/  IADD3 R172, R238, R172, R239 ;  /* 0x000000aceeac7210 */ /* 0x000fea0007ffe0ef */
[----:B------:R-:W-:Y:S05]  /*16210*/  @P0 IMAD.HI.U32 R0, R172, c[0x0][0x2c8], RZ ;  /* 0x0000b200ac000a27 */ /* 0x000fea00078e00ff */
[----:B------:R-:W-:Y:S02]  /*16220*/  @P0 SHF.R.U32.HI R172, RZ, c[0x0][0x2cc], R0 ;  /* 0x0000b300ffac0a19 */ /* 0x000fe40000011600 */
[----:B------:R-:W-:Y:S03]  /*16230*/  IADD3 R0, -R234, 0x1, R3 ;  /* 0x00000001ea007810 */ /* 0x000fe60007ffe103 */
[----:B------:R-:W1:Y:S01]  /*16240*/  SHFL.IDX PT, R8, R172, RZ, 0x1c1f ;  /* 0x001c1fffac087589 */ /* 0x000e6200000e0000 */
        /* <DEDUP_REMOVED lines=19> */
.L_x_1950:
[----:B------:R-:W-:Y:S04]  /*16380*/  MOV R176, c[0x0][0x32c] ;  /* 0x0000cb0000b07a02 */ /* 0x000fe80000000f00 */
[----:B------:R-:W-:Y:S11]  /*16390*/  ISETP.NE.AND P0, PT, R176, 0x1, PT ;  /* 0x00000001b000780c */ /* 0x000ff60003f05270 */
[----:B------:R-:W-:Y:S02]  /*163a0*/  @!UPT UIADD3 URZ, URZ, URZ, URZ ;  /* 0x0000003f3f3ff290 */ /* 0x000fe4000fffe03f */
[----:B------:R-:W-:Y:S05]  /*163b0*/  @P0 IMAD.HI.U32 R176, R8, c[0x0][0x330], RZ ;  /* 0x0000cc0008b00a27 */ /* 0x000fea00078e00ff */
[----:B------:R-:W-:Y:S02]  /*163c0*/  @P0 SHF.R.U32.HI R8, RZ, c[0x0][0x334], R176 ;  /* 0x0000cd00ff080a19 */ /* 0x000fe400000116b0 */
.L_x_1951:
[----:B------:R-:W-:Y:S05]  /*163d0*/  BSYNC B0 ;  /* 0x0000000000007941 */ /* 0x000fea0003800000 */
.L_x_1949:
[----:B------:R-:W-:Y:S05]  /*163e0*/  IMAD R8, R8, c[0x0][0x32c], R175 ;  /* 0x0000cb0008087a24 */ /* 0x000fea00078e02af */
[----:B------:R-:W-:Y:S02]  /*163f0*/  IMNMX R0, R0, R8, !PT ;  /* 0x0000000800007217 */ /* 0x000fe40007800200 */
[----:B------:R-:W-:Y:S04]  /*16400*/  IADD3 R8, R8, c[0x0][0x32c], RZ ;  /* 0x0000cb0008087a10 */ /* 0x000fe80007ffe0ff */
[----:B------:R-:W-:Y:S02]  /*16410*/  IMNMX R7, R7, R8, PT ;  /* 0x0000000807077217 */ /* 0x000fe40003800200 */
.L_x_1948:
[C---:B------:R-:W-:Y:S02]  /*16420*/  ISETP.GE.AND P0, PT, R3.reuse, 0x2, PT ;  /* 0x000000020300780c */ /* 0x040fe40003f06270 */
[C---:B------:R-:W-:Y:S02]  /*16430*/  ISETP.GE.AND P1, PT, R3.reuse, 0x9, PT ;  /* 0x000000090300780c */ /* 0x040fe40003f26270 */
        /* <DEDUP_REMOVED lines=51> */
[----:B------:R-:W-:Y:S04]  /*16770*/  ISETP.LT.OR P0, PT, R7, 0x1, P0 ;  /* 0x000000010700780c */ /* 0x000fe80000701670 */
        /* <DEDUP_REMOVED lines=25> */
.L_x_1954:
[----:B------:R-:W-:Y:S04]  /*16910*/  MOV R8, c[0x0][0x32c] ;  /* 0x0000cb0000087a02 */ /* 0x000fe80000000f00 */
[----:B------:R-:W-:Y:S11]  /*16920*/  ISETP.NE.AND P0, PT, R8, 0x1, PT ;  /* 0x000000010800780c */ /* 0x000ff60003f05270 */
[----:B------:R-:W-:Y:S02]  /*16930*/  @!UPT UIADD3 URZ, URZ, URZ, URZ ;  /* 0x0000003f3f3ff290 */ /* 0x000fe4000fffe03f */
[----:B------:R-:W-:Y:S05]  /*16940*/  @P0 IMAD.HI.U32 R8, R0, c[0x0][0x330], RZ ;  /* 0x0000cc0000080a27 */ /* 0x000fea00078e00ff */
[----:B------:R-:W-:Y:S02]  /*16950*/  @P0 SHF.R.U32.HI R0, RZ, c[0x0][0x334], R8 ;  /* 0x0000cd00ff000a19 */ /* 0x000fe40000011608 */
.L_x_1955:
[----:B------:R-:W-:Y:S05]  /*16960*/  BSYNC B0 ;  /* 0x0000000000007941 */ /* 0x000fea0003800000 */
.L_x_1953:
[----:B------:R-:W-:Y:S05]  /*16970*/  IMAD R0, R0, c[0x0][0x32c], R175 ;  /* 0x0000cb0000007a24 */ /* 0x000fea00078e02af */
[----:B------:R-:W-:Y:S02]  /*16980*/  IMNMX R3, R3, R0, !PT ;  /* 0x0000000003037217 */ /* 0x000fe40007800200 */
[----:B------:R-:W-:Y:S04]  /*16990*/  IADD3 R0, R0, c[0x0][0x32c], RZ ;  /* 0x0000cb0000007a10 */ /* 0x000fe80007ffe0ff */
[----:B------:R-:W-:Y:S02]  /*169a0*/  IMNMX R7, R7, R0, PT ;  /* 0x0000000007077217 */ /* 0x000fe40003800200 */
.L_x_1952:
        /* <DEDUP_REMOVED lines=22> */
[----:B------:R-:W-:Y:S01]  /*16b10*/  ISETP.GT.AND P0, PT, R3, RZ, !P1 ;  /* 0x000000ff0300720c */ /* 0x000fe20004f04270 */
[----:B------:R-:W1:Y:S01]  /*16b20*/  MUFU.EX2 R0, R0 ;  /* 0x0000000000007308 */ /* 0x000e620000000800 */
[----:B------:R-:W-:Y:S01]  /*16b30*/  LOP3.LUT P1, RZ, R214, 0x8, RZ, 0xc0, !PT ;  /* 0x00000008d6ff7812 */ /* 0x000fe2000782c0ff */
[--C-:B------:R-:W-:Y:S01]  /*16b40*/  FFMA.FTZ R12, R12, c[0x0][0x2d0], -R2.reuse ;  /* 0x0000b4000c0c7a23 */ /* 0x100fe20000010802 */
[----:B------:R-:W-:Y:S01]  /*16b50*/  ISETP.LT.OR P0, PT, R7, 0x1, P0 ;  /* 0x000000010700780c */ /* 0x000fe20000701670 */
[--C-:B------:R-:W-:Y:S02]  /*16b60*/  FFMA.FTZ R13, R13, c[0x0][0x2d0], -R2.reuse ;  /* 0x0000b4000d0d7a23 */ /* 0x100fe40000010802 */
[--C-:B------:R-:W-:Y:S01]  /*16b70*/  FFMA.FTZ R186, R21, c[0x0][0x2d0], -R2.reuse ;  /* 0x0000b40015ba7a23 */ /* 0x100fe20000010802 */
[----:B------:R-:W-:Y:S01]  /*16b80*/  FSEL R14, R14, -INF , !P0 ;  /* 0xff8000000e0e7808 */ /* 0x000fe20004000000 */
[--C-:B------:R-:W-:Y:S01]  /*16b90*/  FFMA.FTZ R191, R28, c[0x0][0x2d0], -R2.reuse ;  /* 0x0000b4001cbf7a23 */ /* 0x100fe20000010802 */
[----:B------:R-:W-:Y:S01]  /*16ba0*/  LOP3.LUT P0, RZ, R214, 0x10, RZ, 0xc0, !PT ;  /* 0x00000010d6ff7812 */ /* 0x000fe2000780c0ff */
[----:B------:R-:W2:Y:S01]  /*16bb0*/  MUFU.EX2 R172, R12 ;  /* 0x0000000c00ac7308 */ /* 0x000ea20000000800 */
[--C-:B------:R-:W-:Y:S02]  /*16bc0*/  FFMA.FTZ R190, R29, c[0x0][0x2d0], -R2.reuse ;  /* 0x0000b4001dbe7a23 */ /* 0x100fe40000010802 */
[----:B------:R-:W-:Y:S01]  /*16bd0*/  ISETP.GT.AND P0, PT, R3, 0x1, !P0 ;  /* 0x000000010300780c */ /* 0x000fe20004704270 */
[--C-:B------:R-:W-:Y:S02]  /*16be0*/  FFMA.FTZ R189, R32, c[0x0][0x2d0], -R2.reuse ;  /* 0x0000b40020bd7a23 */ /* 0x100fe40000010802 */
[--C-:B------:R-:W-:Y:S01]  /*16bf0*/  FFMA.FTZ R188, R33, c[0x0][0x2d0], -R2.reuse ;  /* 0x0000b40021bc7a23 */ /* 0x100fe20000010802 */
[----:B------:R-:W-:Y:S01]  /*16c00*/  ISETP.LT.OR P0, PT, R7, 0x2, P0 ;  /* 0x000000020700780c */ /* 0x000fe20000701670 */
[--C-:B------:R-:W-:Y:S02]  /*16c10*/  FFMA.FTZ R17, R17, c[0x0][0x2d0], -R2.reuse ;  /* 0x0000b40011117a23 */ /* 0x100fe40000010802 */
[----:B------:R-:W3:Y:S01]  /*16c20*/  MUFU.EX2 R13, R13 ;  /* 0x0000000d000d7308 */ /* 0x000ee20000000800 */
[----:B------:R-:W-:Y:S01]  /*16c30*/  FSEL R15, R15, -INF , !P0 ;  /* 0xff8000000f0f7808 */ /* 0x000fe20004000000 */
[--C-:B------:R-:W-:Y:S01]  /*16c40*/  FFMA.FTZ R187, R20, c[0x0][0x2d0], -R2.reuse ;  /* 0x0000b40014bb7a23 */ /* 0x100fe20000010802 */
[----:B------:R-:W-:Y:S01]  /*16c50*/  ISETP.GT.AND P0, PT, R3, 0x8, !P1 ;  /* 0x000000080300780c */ /* 0x000fe20004f04270 */
[--C-:B------:R-:W-:Y:S01]  /*16c60*/  FFMA.FTZ R185, R24, c[0x0][0x2d0], -R2.reuse ;  /* 0x0000b40018b97a23 */ /* 0x100fe20000010802 */
[----:B------:R-:W-:Y:S01]  /*16c70*/  LOP3.LUT P1, RZ, R214, 0x20, RZ, 0xc0, !PT ;  /* 0x00000020d6ff7812 */ /* 0x000fe2000782c0ff */
[--C-:B------:R-:W-:Y:S01]  /*16c80*/  FFMA.FTZ R184, R25, c[0x0][0x2d0], -R2.reuse ;  /* 0x0000b40019b87a23 */ /* 0x100fe20000010802 */
[----:B------:R-:W-:Y:S01]  /*16c90*/  ISETP.LT.OR P0, PT, R7, 0x9, P0 ;  /* 0x000000090700780c */ /* 0x000fe20000701670 */
[----:B------:R-:W-:Y:S02]  /*16ca0*/  FFMA.FTZ R16, R16, c[0x0][0x2d0], -R2 ;  /* 0x0000b40010107a23 */ /* 0x000fe40000010802 */
[----:B------:R-:W-:Y:S01]  /*16cb0*/  MUFU.EX2 R17, R17 ;  /* 0x0000001100117308 */ /* 0x000fe20000000800 */
[----:B------:R-:W-:Y:S01]  /*16cc0*/  FSEL R18, R18, -INF , !P0 ;  /* 0xff80000012127808 */ /* 0x000fe20004000000 */
[----:B-1----:R-:W-:Y:S01]  /*16cd0*/  FMUL.FTZ R28, R0, R152 ;  /* 0x00000098001c7220 */ /* 0x002fe20000410000 */
[----:B------:R-:W-:Y:S01]  /*16ce0*/  LOP3.LUT P0, RZ, R214, 0x4, RZ, 0xc0, !PT ;  /* 0x00000004d6ff7812 */ /* 0x000fe2000780c0ff */
[C---:B--2---:R-:W-:Y:S02]  /*16cf0*/  FFMA.FTZ R2, R0.reuse, R230, R172 ;  /* 0x000000e600027223 */ /* 0x044fe400000100ac */
[C---:B------:R-:W-:Y:S01]  /*16d00*/  FMUL.FTZ R29, R0.reuse, R153 ;  /* 0x00000099001d7220 */ /* 0x040fe20000410000 */
[----:B------:R-:W-:Y:S01]  /*16d10*/  ISETP.GT.AND P0, PT, R3, 0x9, !P0 ;  /* 0x000000090300780c */ /* 0x000fe20004704270 */
[C---:B------:R-:W-:Y:S02]  /*16d20*/  FMUL.FTZ R32, R0.reuse, R148 ;  /* 0x0000009400207220 */ /* 0x040fe40000410000 */
[----:B------:R-:W1:Y:S01]  /*16d30*/  MUFU.EX2 R16, R16 ;  /* 0x0000001000107308 */ /* 0x000e620000000800 */
[----:B------:R-:W-:Y:S01]  /*16d40*/  ISETP.LT.OR P0, PT, R7, 0xa, P0 ;  /* 0x0000000a0700780c */ /* 0x000fe20000701670 */
[C---:B------:R-:W-:Y:S02]  /*16d50*/  FMUL.FTZ R33, R0.reuse, R149 ;  /* 0x0000009500217220 */ /* 0x040fe40000410000 */
[----:B---3--:R-:W-:Y:S01]  /*16d60*/  FADD.FTZ R12, R13, R2 ;  /* 0x000000020d0c7221 */ /* 0x008fe20000010000 */
[----:B------:R-:W-:Y:S01]  /*16d70*/  FSEL R175, R19, -INF , !P0 ;  /* 0xff80000013af7808 */ /* 0x000fe20004000000 */
[----:B------:R-:W-:Y:S01]  /*16d80*/  FMUL.FTZ R20, R0, R160 ;  /* 0x000000a000147220 */ /* 0x000fe20000410000 */
[----:B------:R-:W-:Y:S01]  /*16d90*/  LOP3.LUT P0, RZ, R214, 0x2, RZ, 0xc0, !PT ;  /* 0x00000002d6ff7812 */ /* 0x000fe2000780c0ff */
[----:B------:R-:W-:Y:S01]  /*16da0*/  FMUL.FTZ R21, R0, R161 ;  /* 0x000000a100157220 */ /* 0x000fe20000410000 */
[----:B------:R-:W-:Y:S01]  /*16db0*/  FMNMX.FTZ R2, R14, R4, !PT ;  /* 0x000000040e027209 */ /* 0x000fe20007810000 */
[C---:B------:R-:W-:Y:S01]  /*16dc0*/  FMUL.FTZ R24, R0.reuse, R156 ;  /* 0x0000009c00187220 */ /* 0x040fe20000410000 */
[----:B------:R-:W-:Y:S01]  /*16dd0*/  ISETP.GT.AND P0, PT, R3, 0x10, !P0 ;  /* 0x000000100300780c */ /* 0x000fe20004704270 */
[C---:B------:R-:W-:Y:S01]  /*16de0*/  FMUL.FTZ R25, R0.reuse, R157 ;  /* 0x0000009d00197220 */ /* 0x040fe20000410000 */
[----:B------:R-:W-:Y:S01]  /*16df0*/  FMNMX.FTZ R2, R15, R2, !PT ;  /* 0x000000020f027209 */ /* 0x000fe20007810000 */
[C---:B------:R-:W-:Y:S01]  /*16e00*/  FMUL.FTZ R36, R0.reuse, R36 ;  /* 0x0000002400247220 */ /* 0x040fe20000410000 */
[----:B------:R-:W-:Y:S01]  /*16e10*/  ISETP.LT.OR P0, PT, R7, 0x11, P0 ;  /* 0x000000110700780c */ /* 0x000fe20000701670 */
[----:B------:R-:W-:Y:S01]  /*16e20*/  FMUL.FTZ R37, R0, R37 ;  /* 0x0000002500257220 */ /* 0x000fe20000410000 */
[----:B------:R-:W-:Y:S01]  /*16e30*/  FMNMX.FTZ R2, R18, R2, !PT ;  /* 0x0000000212027209 */ /* 0x000fe20007810000 */
[----:B------:R-:W-:Y:S01]  /*16e40*/  FMUL.FTZ R40, R0, R40 ;  /* 0x0000002800287220 */ /* 0x000fe20000410000 */
[----:B------:R-:W-:Y:S01]  /*16e50*/  FSEL R177, R22, -INF , !P0 ;  /* 0xff80000016b17808 */ /* 0x000fe20004000000 */
[----:B------:R-:W-:Y:S01]  /*16e60*/  FMUL.FTZ R41, R0, R41 ;  /* 0x0000002900297220 */ /* 0x000fe20000410000 */
[----:B------:R-:W-:Y:S01]  /*16e70*/  LOP3.LUT P0, RZ, R214, 0x1, RZ, 0xc0, !PT ;  /* 0x00000001d6ff7812 */ /* 0x000fe2000780c0ff */
[C---:B------:R-:W-:Y:S01]  /*16e80*/  FMUL.FTZ R44, R0.reuse, R44 ;  /* 0x0000002c002c7220 */ /* 0x040fe20000410000 */
[----:B------:R-:W-:Y:S01]  /*16e90*/  FMNMX.FTZ R2, R175, R2, !PT ;  /* 0x00000002af027209 */ /* 0x000fe20007810000 */
[C---:B------:R-:W-:Y:S01]  /*16ea0*/  FMUL.FTZ R45, R0.reuse, R45 ;  /* 0x0000002d002d7220 */ /* 0x040fe20000410000 */
[----:B------:R-:W-:Y:S01]  /*16eb0*/  ISETP.GT.AND P0, PT, R3, 0x11, !P0 ;  /* 0x000000110300780c */ /* 0x000fe20004704270 */
[C---:B------:R-:W-:Y:S01]  /*16ec0*/  FMUL.FTZ R48, R0.reuse, R48 ;  /* 0x0000003000307220 */ /* 0x040fe20000410000 */
[----:B------:R-:W-:Y:S01]  /*16ed0*/  FMNMX.FTZ R2, R177, R2, !PT ;  /* 0x00000002b1027209 */ /* 0x000fe20007810000 */
[C---:B------:R-:W-:Y:S01]  /*16ee0*/  FMUL.FTZ R49, R0.reuse, R49 ;  /* 0x0000003100317220 */ /* 0x040fe20000410000 */
[----:B------:R-:W-:Y:S01]  /*16ef0*/  ISETP.LT.OR P0, PT, R7, 0x12, P0 ;  /* 0x000000120700780c */ /* 0x000fe20000701670 */
[C---:B------:R-:W-:Y:S01]  /*16f00*/  FMUL.FTZ R52, R0.reuse, R52 ;  /* 0x0000003400347220 */ /* 0x040fe20000410000 */
[----:B------:R-:W-:Y:S01]  /*16f10*/  F2FP.BF16.PACK_AB R172, R13, R172 ;  /* 0x000000ac0dac723e */ /* 0x000fe200000010ff */
[C---:B------:R-:W-:Y:S01]  /*16f20*/  FMUL.FTZ R13, R0.reuse, R169 ;  /* 0x000000a9000d7220 */ /* 0x040fe20000410000 */
[----:B------:R-:W-:Y:S01]  /*16f30*/  FSEL R176, R23, -INF , !P0 ;  /* 0xff80000017b07808 */ /* 0x000fe20004000000 */
[C---:B------:R-:W-:Y:S01]  /*16f40*/  FMUL.FTZ R53, R0.reuse, R53 ;  /* 0x0000003500357220 */ /* 0x040fe20000410000 */
[----:B------:R-:W-:Y:S01]  /*16f50*/  ISETP.GT.AND P0, PT, R3, 0x18, !P6 ;  /* 0x000000180300780c */ /* 0x000fe20007704270 */
[----:B------:R-:W-:Y:S01]  /*16f60*/  FMUL.FTZ R56, R0, R56 ;  /* 0x0000003800387220 */ /* 0x000fe20000410000 */
[----:B------:R-:W-:Y:S01]  /*16f70*/  FMNMX.FTZ R2, R176, R2, !PT ;  /* 0x00000002b0027209 */ /* 0x000fe20007810000 */
[C---:B------:R-:W-:Y:S01]  /*16f80*/  FMUL.FTZ R57, R0.reuse, R57 ;  /* 0x0000003900397220 */ /* 0x040fe20000410000 */
[----:B------:R-:W-:Y:S01]  /*16f90*/  ISETP.LT.OR P0, PT, R7, 0x19, P0 ;  /* 0x000000190700780c */ /* 0x000fe20000701670 */
[C---:B------:R-:W-:Y:S01]  /*16fa0*/  FMUL.FTZ R60, R0.reuse, R60 ;  /* 0x0000003c003c7220 */ /* 0x040fe20000410000 */
[----:B-1----:R-:W-:Y:S01]  /*16fb0*/  F2FP.BF16.PACK_AB R174, R17, R16 ;  /* 0x0000001011ae723e */ /* 0x002fe200000010ff */
[----:B------:R-:W-:Y:S01]  /*16fc0*/  FMUL.FTZ R61, R0, R61 ;  /* 0x0000003d003d7220 */ /* 0x000fe20000410000 */
        /* <DEDUP_REMOVED lines=8> */
[----:B------:R-:W-:Y:S01]  /*17050*/  MUFU.EX2 R156, R186 ;  /* 0x000000ba009c7308 */ /* 0x000fe20000000800 */
[C---:B------:R-:W-:Y:S01]  /*17060*/  FMUL.FTZ R72, R0.reuse, R72 ;  /* 0x0000004800487220 */ /* 0x040fe20000410000 */
[----:B------:R-:W-:Y:S01]  /*17070*/  FSEL R179, R27, -INF , !P0 ;  /* 0xff8000001bb37808 */ /* 0x000fe20004000000 */
[C---:B------:R-:W-:Y:S01]  /*17080*/  FMUL.FTZ R73, R0.reuse, R73 ;  /* 0x0000004900497220 */ /* 0x040fe20000410000 */
[----:B------:R-:W-:Y:S01]  /*17090*/  ISETP.GT.AND P0, PT, R3, 0x20, !P4 ;  /* 0x000000200300780c */ /* 0x000fe20006704270 */
[C---:B------:R-:W-:Y:S01]  /*170a0*/  FMUL.FTZ R76, R0.reuse, R76 ;  /* 0x0000004c004c7220 */ /* 0x040fe20000410000 */
[----:B------:R-:W-:Y:S01]  /*170b0*/  FMNMX.FTZ R2, R179, R2, !PT ;  /* 0x00000002b3027209 */ /* 0x000fe20007810000 */
[C---:B------:R-:W-:Y:S01]  /*170c0*/  FMUL.FTZ R77, R0.reuse, R77 ;  /* 0x0000004d004d7220 */ /* 0x040fe20000410000 */
[----:B------:R-:W-:Y:S01]  /*170d0*/  ISETP.LT.OR P0, PT, R7, 0x21, P0 ;  /* 0x000000210700780c */ /* 0x000fe20000701670 */
[C---:B------:R-:W-:Y:S01]  /*170e0*/  FMUL.FTZ R80, R0.reuse, R80 ;  /* 0x0000005000507220 */ /* 0x040fe20000410000 */
[----:B------:R-:W-:Y:S01]  /*170f0*/  MUFU.EX2 R185, R185 ;  /* 0x000000b900b97308 */ /* 0x000fe20000000800 */
        /* <DEDUP_REMOVED lines=32> */
[C---:B------:R-:W-:Y:S02]  /*17300*/  FMUL.FTZ R113, R0.reuse, R113 ;  /* 0x0000007100717220 */ /* 0x040fe40000410000 */
[C---:B------:R-:W-:Y:S01]  /*17310*/  FMUL.FTZ R116, R0.reuse, R116 ;  /* 0x0000007400747220 */ /* 0x040fe20000410000 */
        /* <DEDUP_REMOVED lines=13> */
[----:B-1----:R-:W-:Y:S05]  /*173f0*/  FMNMX.FTZ R2, R2, R3, !PT ;  /* 0x0000000302027209 */ /* 0x002fea0007810000 */
[----:B------:R-:W1:Y:S02]  /*17400*/  SHFL.BFLY PT, R3, R2, 0x1, 0x1f ;  /* 0x0c201f0002037f89 */ /* 0x000e6400000e0000 */
[----:B-1----:R-:W-:Y:S01]  /*17410*/  FMNMX.FTZ R3, R2, R3, !PT ;  /* 0x0000000302037209 */ /* 0x002fe20007810000 */
[----:B------:R-:W-:Y:S02]  /*17420*/  FADD.FTZ R2, R16, R12 ;  /* 0x0000000c10027221 */ /* 0x000fe40000010000 */
[C---:B------:R-:W-:Y:S01]  /*17430*/  FMUL.FTZ R12, R0.reuse, R168 ;  /* 0x000000a8000c7220 */ /* 0x040fe20000410000 */
[----:B------:R-:W-:Y:S01]  /*17440*/  FSETP.NEU.FTZ.AND P0, PT, R3, -INF , PT ;  /* 0xff8000000300780b */ /* 0x000fe20003f1d000 */
[----:B------:R-:W-:Y:S02]  /*17450*/  FADD.FTZ R183, R17, R2 ;  /* 0x0000000211b77221 */ /* 0x000fe40000010000 */
[C---:B------:R-:W-:Y:S01]  /*17460*/  FMUL.FTZ R17, R0.reuse, R165 ;  /* 0x000000a500117220 */ /* 0x040fe20000410000 */
[C---:B------:R-:W-:Y:S01]  /*17470*/  FSEL R2, R3.reuse, RZ, P0 ;  /* 0x000000ff03027208 */ /* 0x040fe20000000000 */
[----:B------:R-:W-:Y:S04]  /*17480*/  FMUL.FTZ R16, R0, R164 ;  /* 0x000000a400107220 */ /* 0x000fe80000410000 */
        /* <DEDUP_REMOVED lines=8> */
[--C-:B------:R-:W-:Y:S04]  /*17510*/  FFMA.FTZ R15, R15, c[0x0][0x2d0], -R4.reuse ;  /* 0x0000b4000f0f7a23 */ /* 0x100fe80000010804 */
        /* <DEDUP_REMOVED lines=20> */
[--C-:B-1----:R-:W-:Y:S02]  /*17660*/  FFMA.FTZ R0, R175, c[0x0][0x2d0], -R4.reuse ;  /* 0x0000b400af007a23 */ /* 0x102fe40000010804 */
        /* <DEDUP_REMOVED lines=71> */
[----:B------:R2:W-:Y:S01]  /*17ae0*/  MUFU.EX2 R160, R0 ;  /* 0x0000000000a07308 */ /* 0x0005e20000000800 */
[C---:B-1----:R-:W-:Y:S08]  /*17af0*/  HMMA.16816.F32.BF16 R36, R172.reuse, R148, R36 ;  /* 0x00000094ac24723c */ /* 0x042ff00000041824 */
[C---:B------:R-:W-:Y:S01]  /*17b00*/  HMMA.16816.F32.BF16 R40, R172.reuse, R150, R40 ;  /* 0x00000096ac28723c */ /* 0x040fe20000041828 */
[----:B------:R-:W1:Y:S03]  /*17b10*/  LDSM.16.MT88.4 R148, [R146+0x1800] ;  /* 0x001800009294783b */ /* 0x000e660000004200 */
[----:B--2---:R-:W-:Y:S04]  /*17b20*/  FFMA.FTZ R0, R179, c[0x0][0x2d0], -R4 ;  /* 0x0000b400b3007a23 */ /* 0x004fe80000010804 */
[----:B------:R3:W2:Y:S04]  /*17b30*/  MUFU.EX2 R179, R0 ;  /* 0x0000000000b37308 */ /* 0x0006a80000000800 */
[----:B---3--:R-:W-:Y:S01]  /*17b40*/  FADD.FTZ R0, R2, R183 ;  /* 0x000000b702007221 */ /* 0x008fe20000010000 */
[C---:B-1----:R-:W-:Y:S05]  /*17b50*/  HMMA.16816.F32.BF16 R44, R172.reuse, R148, R44 ;  /* 0x00000094ac2c723c */ /* 0x042fea000004182c */
[----:B------:R-:W1:Y:S01]  /*17b60*/  MUFU.EX2 R183, R191 ;  /* 0x000000bf00b77308 */ /* 0x000e620000000800 */
[----:B------:R-:W-:Y:S02]  /*17b70*/  FADD.FTZ R162, R156, R0 ;  /* 0x000000009ca27221 */ /* 0x000fe40000010000 */
[----:B------:R-:W-:Y:S01]  /*17b80*/  FADD.FTZ R0, R158, R157 ;  /* 0x0000009d9e007221 */ /* 0x000fe20000010000 */
        /* <DEDUP_REMOVED lines=32> */
[C---:B---3--:R-:W-:Y:S07]  /*17d90*/  HMMA.16816.F32.BF16 R132, R172.reuse, R148, R132 ;  /* 0x00000094ac84723c */ /* 0x048fee0000041884 */
[----:B------:R-:W-:Y:S01]  /*17da0*/  F2FP.BF16.PACK_AB R148, R156, R2 ;  /* 0x000000029c94723e */ /* 0x000fe200000010ff */
[----:B------:R-:W-:Y:S04]  /*17db0*/  HMMA.16816.F32.BF16 R136, R172, R150, R136 ;  /* 0x00000096ac88723c */ /* 0x000fe80000041888 */
[----:B----4-:R-:W-:Y:S01]  /*17dc0*/  F2FP.BF16.PACK_AB R149, R161, R163 ;  /* 0x000000a3a195723e */ /* 0x010fe200000010ff */
[----:B------:R-:W-:Y:S02]  /*17dd0*/  FADD.FTZ R2, R159, R0 ;  /* 0x000000009f027221 */ /* 0x000fe40000010000 */
[----:B------:R-:W-:Y:S01]  /*17de0*/  F2FP.BF16.PACK_AB R150, R184, R185 ;  /* 0x000000b9b896723e */ /* 0x000fe200000010ff */
[----:B------:R-:W-:Y:S01]  /*17df0*/  LDSM.16.MT88.4 R156, [R196+0x5000] ;  /* 0x00500000c49c783b */ /* 0x000fe20000004200 */
[----:B--2---:R-:W-:Y:S03]  /*17e00*/  F2FP.BF16.PACK_AB R151, R179, R160 ;  /* 0x000000a0b397723e */ /* 0x004fe600000010ff */
[----:B-1----:R-:W-:Y:S01]  /*17e10*/  F2FP.BF16.PACK_AB R172, R186, R183 ;  /* 0x000000b7baac723e */ /* 0x002fe200000010ff */
[----:B------:R-:W-:Y:S01]  /*17e20*/  FADD.FTZ R2, R163, R2 ;  /* 0x00000002a3027221 */ /* 0x000fe20000010000 */
[----:B------:R-:W-:Y:S01]  /*17e30*/  F2FP.BF16.PACK_AB R174, R188, R187 ;  /* 0x000000bbbcae723e */ /* 0x000fe200000010ff */
[----:B------:R-:W-:Y:S01]  /*17e40*/  FFMA.FTZ R0, R180, c[0x0][0x2d0], -R4 ;  /* 0x0000b400b4007a23 */ /* 0x000fe20000010804 */
[C---:B------:R-:W-:Y:S03]  /*17e50*/  HMMA.16816.F32.BF16 R12, R148.reuse, R152, R12 ;  /* 0x00000098940c723c */ /* 0x040fe6000004180c */
[----:B------:R1:W-:Y:S02]  /*17e60*/  MUFU.EX2 R177, R0 ;  /* 0x0000000000b17308 */ /* 0x0003e40000000800 */
[----:B------:R-:W-:Y:S03]  /*17e70*/  FADD.FTZ R2, R161, R2 ;  /* 0x00000002a1027221 */ /* 0x000fe60000010000 */
[C---:B------:R-:W-:Y:S01]  /*17e80*/  HMMA.16816.F32.BF16 R16, R148.reuse, R154, R16 ;  /* 0x0000009a9410723c */ /* 0x040fe20000041810 */
[----:B------:R-:W2:Y:S03]  /*17e90*/  LDSM.16.MT88.4 R152, [R147+0x800] ;  /* 0x000800009398783b */ /* 0x000ea60000004200 */
[--C-:B-1----:R-:W-:Y:S04]  /*17ea0*/  FFMA.FTZ R0, R181, c[0x0][0x2d0], -R4.reuse ;  /* 0x0000b400b5007a23 */ /* 0x102fe80000010804 */
[----:B------:R-:W1:Y:S01]  /*17eb0*/  MUFU.EX2 R178, R0 ;  /* 0x0000000000b27308 */ /* 0x000e620000000800 */
[C---:B--2---:R-:W-:Y:S03]  /*17ec0*/  HMMA.16816.F32.BF16 R20, R148.reuse, R152, R20 ;  /* 0x000000989414723c */ /* 0x044fe60000041814 */
[----:B-1----:R-:W-:Y:S01]  /*17ed0*/  F2FP.BF16.PACK_AB R173, R178, R177 ;  /* 0x000000b1b2ad723e */ /* 0x002fe200000010ff */
[--C-:B------:R-:W-:Y:S04]  /*17ee0*/  FFMA.FTZ R0, R182, c[0x0][0x2d0], -R4.reuse ;  /* 0x0000b400b6007a23 */ /* 0x100fe80000010804 */
[C---:B------:R-:W-:Y:S01]  /*17ef0*/  HMMA.16816.F32.BF16 R24, R148.reuse, R154, R24 ;  /* 0x0000009a9418723c */ /* 0x040fe20000041818 */
[----:B------:R-:W1:Y:S03]  /*17f00*/  LDSM.16.MT88.4 R152, [R197+0x800] ;  /* 0x00080000c598783b */ /* 0x000e660000004200 */
[----:B------:R-:W-:Y:S02]  /*17f10*/  FFMA.FTZ R4, R7, c[0x0][0x2d0], -R4 ;  /* 0x0000b40007047a23 */ /* 0x000fe40000010804 */
[----:B------:R2:W-:Y:S10]  /*17f20*/  MUFU.EX2 R7, R0 ;  /* 0x0000000000077308 */ /* 0x0005f40000000800 */
[----:B------:R-:W3:Y:S01]  /*17f30*/  MUFU.EX2 R176, R4 ;  /* 0x0000000400b07308 */ /* 0x000ee20000000800 */
[----:B--2---:R-:W-:Y:S01]  /*17f40*/  FADD.FTZ R0, R185, R162 ;  /* 0x000000a2b9007221 */ /* 0x004fe20000010000 */
[----:B---3--:R-:W-:Y:S01]  /*17f50*/  F2FP.BF16.PACK_AB R175, R176, R7 ;  /* 0x00000007b0af723e */ /* 0x008fe200000010ff */
[C---:B-1----:R-:W-:Y:S03]  /*17f60*/  HMMA.16816.F32.BF16 R28, R148.reuse, R152, R28 ;  /* 0x00000098941c723c */ /* 0x042fe6000004181c */
[----:B------:R-:W-:Y:S02]  /*17f70*/  FADD.FTZ R4, R184, R0 ;  /* 0x00000000b8047221 */ /* 0x000fe40000010000 */
[----:B------:R-:W-:Y:S02]  /*17f80*/  FADD.FTZ R0, R160, R2 ;  /* 0x00000002a0007221 */ /* 0x000fe40000010000 */
[----:B------:R-:W-:Y:S01]  /*17f90*/  FADD.FTZ R2, R183, R4 ;  /* 0x00000004b7027221 */ /* 0x000fe20000010000 */
[C---:B------:R-:W-:Y:S01]  /*17fa0*/  HMMA.16816.F32.BF16 R32, R148.reuse, R154, R32 ;  /* 0x0000009a9420723c */ /* 0x040fe20000041820 */
[----:B------:R-:W1:Y:S03]  /*17fb0*/  LDSM.16.MT88.4 R152, [R196+0x800] ;  /* 0x00080000c498783b */ /* 0x000e660000004200 */
        /* <DEDUP_REMOVED lines=8> */
[-C--:B------:R-:W-:Y:S01]  /*18040*/  MOV R7, R3.reuse ;  /* 0x0000000300077202 */ /* 0x080fe20000000f00 */
[----:B------:R-:W-:Y:S01]  /*18050*/  FADD.FTZ R231, R176, R2 ;  /* 0x00000002b0e77221 */ /* 0x000fe20000010000 */
[----:B------:R-:W-:Y:S02]  /*18060*/  MOV R222, R0 ;  /* 0x0000000000de7202 */ /* 0x000fe40000000f00 */
        /* <DEDUP_REMOVED lines=87> */
.L_x_1945:
[----:B------:R-:W-:Y:S07]  /*185e0*/  @!UPT UIADD3 URZ, URZ, URZ, URZ ;  /* 0x0000003f3f3ff290 */ /* 0x000fee000fffe03f */
[----:B------:R-:W-:Y:S02]  /*185f0*/  MOV R9, 0x1f ;  /* 0x0000001f00097802 */ /* 0x000fe40000000f00 */
[----:B------:R-:W-:Y:S01]  /*18600*/  MOV R5, 0xffffffff ;  /* 0xffffffff00057802 */ /* 0x000fe20000000f00 */
[----:B------:R-:W-:Y:S06]  /*18610*/  BRA.DIV ~URZ, `(.L_x_1957) ;  /* 0x000067227f007947 */ /* 0x000fec000b800000 */
[----:B------:R1:W2:Y:S02]  /*18620*/  SHFL.BFLY PT, R0, R230, 0x2, 0x1f ;  /* 0x0c401f00e6007f89 */ /* 0x0002a400000e0000 */
.L_x_2030:
[----:B--2---:R-:W-:Y:S01]  /*18630*/  FADD.FTZ R0, R0, R230 ;  /* 0x000000e600007221 */ /* 0x004fe20000010000 */
[----:B------:R-:W-:Y:S05]  /*18640*/  BRA.DIV ~URZ, `(.L_x_1958) ;  /* 0x000067527f007947 */ /* 0x000fea000b800000 */
[----:B------:R-:W2:Y:S02]  /*18650*/  SHFL.BFLY PT, R2, R231, 0x2, 0x1f ;  /* 0x0c401f00e7027f89 */ /* 0x000ea400000e0000 */
[----:B--2---:R-:W-:-:S02]  /*18660*/  FADD.FTZ R231, R2, R231 ;  /* 0x000000e702e77221 */ /* 0x004fc40000010000 */
[----:B------:R-:W2:Y:S04]  /*18670*/  SHFL.BFLY PT, R2, R0, 0x1, 0x1f ;  /* 0x0c201f0000027f89 */ /* 0x000ea800000e0000 */
[----:B------:R3:W4:Y:S01]  /*18680*/  SHFL.BFLY PT, R3, R231, 0x1, 0x1f ;  /* 0x0c201f00e7037f89 */ /* 0x00072200000e0000 */
[----:B--2---:R-:W-:-:S05]  /*18690*/  FADD.FTZ R0, R0, R2 ;  /* 0x0000000200007221 */ /* 0x004fca0000010000 */
.L_x_2031:
[----:B------:R-:W-:Y:S01]  /*186a0*/  FSETP.NE.FTZ.AND P0, PT, R0, RZ, PT ;  /* 0x000000ff0000720b */ /* 0x000fe20003f15000 */
[----:B----4-:R-:W-:Y:S01]  /*186b0*/  FADD.FTZ R3, R3, R231 ;  /* 0x000000e703037221 */ /* 0x010fe20000010000 */
[----:B------:R-:W-:Y:S02]  /*186c0*/  MOV R2, RZ ;  /* 0x000000ff00027202 */ /* 0x000fe40000000f00 */
[----:B------:R-:W-:Y:S02]  /*186d0*/  MOV R17, 0xff800000 ;  /* 0xff80000000117802 */ /* 0x000fe40000000f00 */
[----:B------:R-:W-:-:S07]  /*186e0*/  MOV R19, 0xff800000 ;  /* 0xff80000000137802 */ /* 0x000fce0000000f00 */
[----:B------:R-:W2:Y:S08]  /*186f0*/  @P0 MUFU.LG2 R4, R0 ;  /* 0x0000000000040308 */ /* 0x000eb00000000c00 */
[----:B------:R4:W5:Y:S01]  /*18700*/  @P0 MUFU.RCP R2, R0 ;  /* 0x0000000000020308 */ /* 0x0009620000001000 */
[----:B--2---:R-:W-:Y:S01]  /*18710*/  @P0 FMUL.FTZ R4, R4, 0.69314718246459960938 ;  /* 0x3f31721804040820 */ /* 0x004fe20000410000 */
[----:B----4-:R-:W-:Y:S01]  /*18720*/  @P0 MOV R0, 0x3f317218 ;  /* 0x3f31721800000802 */ /* 0x010fe20000000f00 */
[----:B-----5:R-:W-:-:S02]  /*18730*/  FMUL.FTZ R168, R2, R168 ;  /* 0x000000a802a87220 */ /* 0x020fc40000410000 */
[----:B------:R-:W-:Y:S02]  /*18740*/  FMUL.FTZ R169, R2, R169 ;  /* 0x000000a902a97220 */ /* 0x000fe40000410000 */
[----:B------:R-:W-:Y:S02]  /*18750*/  @P0 FMUL.FTZ R0, R0, c[0x0][0x2d0] ;  /* 0x0000b40000000a20 */ /* 0x000fe40000410000 */
[----:B------:R-:W-:Y:S02]  /*18760*/  FMUL.FTZ R164, R2, R164 ;  /* 0x000000a402a47220 */ /* 0x000fe40000410000 */
[----:B------:R-:W-:Y:S01]  /*18770*/  @P0 FFMA.FTZ R17, R0, R8, R4 ;  /* 0x0000000800110223 */ /* 0x000fe20000010004 */
[----:B------:R-:W-:Y:S01]  /*18780*/  FSETP.NE.FTZ.AND P0, PT, R3, RZ, PT ;  /* 0x000000ff0300720b */ /* 0x000fe20003f15000 */
[C---:B------:R-:W-:Y:S01]  /*18790*/  FMUL.FTZ R165, R2.reuse, R165 ;  /* 0x000000a502a57220 */ /* 0x040fe20000410000 */
[----:B------:R-:W-:Y:S01]  /*187a0*/  MOV R0, RZ ;  /* 0x000000ff00007202 */ /* 0x000fe20000000f00 */
[----:B------:R-:W-:-:S02]  /*187b0*/  FMUL.FTZ R160, R2, R160 ;  /* 0x000000a002a07220 */ /* 0x000fc40000410000 */
[C---:B------:R-:W-:Y:S02]  /*187c0*/  FMUL.FTZ R161, R2.reuse, R161 ;  /* 0x000000a102a17220 */ /* 0x040fe40000410000 */
[C---:B------:R-:W-:Y:S02]  /*187d0*/  FMUL.FTZ R156, R2.reuse, R156 ;  /* 0x0000009c029c7220 */ /* 0x040fe40000410000 */
[C---:B------:R-:W-:Y:S02]  /*187e0*/  FMUL.FTZ R157, R2.reuse, R157 ;  /* 0x0000009d029d7220 */ /* 0x040fe40000410000 */
[C---:B------:R-:W-:Y:S02]  /*187f0*/  FMUL.FTZ R152, R2.reuse, R152 ;  /* 0x0000009802987220 */ /* 0x040fe40000410000 */
[----:B------:R-:W2:Y:S01]  /*18800*/  @P0 MUFU.LG2 R4, R3 ;  /* 0x0000000300040308 */ /* 0x000ea20000000c00 */
[----:B------:R-:W-:Y:S01]  /*18810*/  @P0 MOV R5, 0x3f317218 ;  /* 0x3f31721800050802 */ /* 0x000fe20000000f00 */
[----:B------:R-:W-:-:S02]  /*18820*/  FMUL.FTZ R153, R2, R153 ;  /* 0x0000009902997220 */ /* 0x000fc40000410000 */
[C---:B------:R-:W-:Y:S02]  /*18830*/  FMUL.FTZ R148, R2.reuse, R148 ;  /* 0x0000009402947220 */ /* 0x040fe40000410000 */
[C---:B------:R-:W-:Y:S02]  /*18840*/  FMUL.FTZ R149, R2.reuse, R149 ;  /* 0x0000009502957220 */ /* 0x040fe40000410000 */
[----:B------:R2:W4:Y:S01]  /*18850*/  @P0 MUFU.RCP R0, R3 ;  /* 0x0000000300000308 */ /* 0x0005220000001000 */
        /* <DEDUP_REMOVED lines=8> */
[----:B--2---:R-:W-:Y:S02]  /*188e0*/  @P0 FMUL.FTZ R3, R4, 0.69314718246459960938 ;  /* 0x3f31721804030820 */ /* 0x004fe40000410000 */
[----:B------:R-:W-:-:S02]  /*188f0*/  @P0 FMUL.FTZ R4, R5, c[0x0][0x2d0] ;  /* 0x0000b40005040a20 */ /* 0x000fc40000410000 */
[C---:B----4-:R-:W-:Y:S02]  /*18900*/  FMUL.FTZ R170, R0.reuse, R170 ;  /* 0x000000aa00aa7220 */ /* 0x050fe40000410000 */
        /* <DEDUP_REMOVED lines=62> */
[----:B------:R-:W-:Y:S01]  /*18cf0*/  FMUL.FTZ R139, R0, R139 ;  /* 0x0000008b008b7220 */ /* 0x000fe20000410000 */
[----:B------:R-:W-:Y:S01]  /*18d00*/  MOV R0, 0x1 ;  /* 0x0000000100007802 */ /* 0x000fe20000000f00 */
[----:B------:R-:W-:Y:S02]  /*18d10*/  @P0 FFMA.FTZ R19, R4, R7, R3 ;  /* 0x0000000704130223 */ /* 0x000fe40000010003 */
        /* <DEDUP_REMOVED lines=43> */
[----:B------:R-:W-:Y:S02]  /*18fd0*/  FMUL.FTZ R137, R2, R137 ;  /* 0x0000008902897220 */ /* 0x000fe40000410000 */
.L_x_1893:
[----:B------:R2:W5:Y:S04]  /*18fe0*/  LDL R7, [R1+0xa4] ;  /* 0x0000a40001077983 */ /* 0x0005680000100800 */
[----:B------:R-:W4:Y:S01]  /*18ff0*/  S2R R2, SR_TID.X ;  /* 0x0000000000027919 */ /* 0x000f220000002100 */
[----:B------:R-:W-:Y:S01]  /*19000*/  BSSY B0, `(.L_x_1959) ;  /* 0x0000011000007945 */ /* 0x000fe20003800000 */
[----:B----4-:R-:W-:-:S13]  /*19010*/  LOP3.LUT P0, RZ, R2, 0xff, RZ, 0xc0, !PT ;  /* 0x000000ff02ff7812 */ /* 0x010fda000780c0ff */
[----:B------:R-:W-:Y:S05]  /*19020*/  @P0 BRA `(.L_x_1960) ;  /* 0x000000e000000947 */ /* 0x000fea0003800000 */
[----:B--2---:R-:W2:Y:S01]  /*19030*/  S2R R2, SR_LANEID ;  /* 0x0000000000027919 */ /* 0x004ea20000000000 */
[----:B------:R-:W-:Y:S01]  /*19040*/  VOTEU.ANY UR4, UPT, PT ;  /* 0x0000000000047886 */ /* 0x000fe200038e0100 */
[----:B------:R-:W-:Y:S01]  /*19050*/  IMAD.MOV.U32 R4, RZ, RZ, c[0x0][0x560] ;  /* 0x00015800ff047624 */ /* 0x000fe200078e00ff */
[----:B------:R-:W2:Y:S01]  /*19060*/  FLO.U32 R3, UR4 ;  /* 0x0000000400037d00 */ /* 0x000ea200080e0000 */
[----:B------:R-:W-:Y:S01]  /*19070*/  IMAD.MOV.U32 R5, RZ, RZ, c[0x0][0x564] ;  /* 0x00015900ff057624 */ /* 0x000fe200078e00ff */
[----:B--2---:R-:W-:-:S06]  /*19080*/  ISETP.EQ.U32.AND P0, PT, R3, R2, PT ;  /* 0x000000020300720c */ /* 0x004fcc0003f02070 */
[----:B------:R-:W2:Y:S07]  /*19090*/  POPC R2, UR4 ;  /* 0x0000000400027d09 */ /* 0x000eae0008000000 */
[----:B--2---:R2:W4:Y:S04]  /*190a0*/  @P0 ATOMG.E.ADD.STRONG.GPU PT, R2, [R4.64], R2 ;  /* 0x00000002040209a8 */ /* 0x00452800081ee1cc */
[----:B--2---:R-:W2:Y:S04]  /*190b0*/  S2R R4, SR_LTMASK ;  /* 0x0000000000047919 */ /* 0x004ea80000003900 */
[----:B----4-:R2:W4:Y:S02]  /*190c0*/  SHFL.IDX PT, R3, R2, R3, 0x1f ;  /* 0x00001f0302037589 */ /* 0x01052400000e0000 */
[----:B--2---:R-:W-:-:S06]  /*190d0*/  LOP3.LUT R2, R4, UR4, RZ, 0xc0, !PT ;  /* 0x0000000404027c12 */ /* 0x004fcc000f8ec0ff */
[----:B------:R-:W4:Y:S02]  /*190e0*/  POPC R2, R2 ;  /* 0x0000000200027309 */ /* 0x000f240000000000 */
[----:B----45:R-:W-:-:S05]  /*190f0*/  IADD3 R7, R3, c[0x0][0xc], R2 ;  /* 0x0000030003077a10 */ /* 0x030fca0007ffe002 */
[----:B------:R2:W-:Y:S02]  /*19100*/  STL [R1+0xa4], R7 ;  /* 0x0000a40701007387 */ /* 0x0005e40000100800 */
.L_x_1960:
[----:B--2---:R-:W-:Y:S05]  /*19110*/  BSYNC B0 ;  /* 0x0000000000007941 */ /* 0x004fea0003800000 */
.L_x_1959:
[----:B------:R-:W-:Y:S01]  /*19120*/  PRMT R0, R0, 0x9910, RZ ;  /* 0x0000991000007816 */ /* 0x000fe200000000ff */
[----:B------:R-:W-:Y:S01]  /*19130*/  BSSY B1, `(.L_x_1961) ;  /* 0x000043a000017945 */ /* 0x000fe20003800000 */
[----:B-----5:R-:W-:Y:S02]  /*19140*/  IMAD.MOV.U32 R172, RZ, RZ, R7 ;  /* 0x000000ffffac7224 */ /* 0x020fe400078e0007 */
[----:B------:R-:W-:-:S13]  /*19150*/  ISETP.NE.AND P0, PT, R0, RZ, PT ;  /* 0x000000ff0000720c */ /* 0x000fda0003f05270 */
[----:B------:R-:W-:Y:S05]  /*19160*/  @!P0 BRA `(.L_x_1962) ;  /* 0x0000351000008947 */ /* 0x000fea0003800000 */
[----:B------:R-:W2:Y:S04]  /*19170*/  LDL R12, [R1+0x84] ;  /* 0x00008400010c7983 */ /* 0x000ea80000100800 */
[----:B------:R-:W4:Y:S04]  /*19180*/  LDL R10, [R1+0x88] ;  /* 0x00008800010a7983 */ /* 0x000f280000100800 */
[----:B---3--:R-:W3:Y:S04]  /*19190*/  LDL R9, [R1+0x90] ;  /* 0x0000900001097983 */ /* 0x008ee80000100800 */
[----:B------:R-:W3:Y:S04]  /*191a0*/  LDL R8, [R1+0x8c] ;  /* 0x00008c0001087983 */ /* 0x000ee80000100800 */
[----:B------:R-:W3:Y:S04]  /*191b0*/  LDL R7, [R1+0xa0] ;  /* 0x0000a00001077983 */ /* 0x000ee80000100800 */
[----:B------:R-:W3:Y:S04]  /*191c0*/  LDL R5, [R1+0x98] ;  /* 0x0000980001057983 */ /* 0x000ee80000100800 */
[----:B------:R-:W3:Y:S04]  /*191d0*/  LDL R4, [R1+0x9c] ;  /* 0x00009c0001047983 */ /* 0x000ee80000100800 */
[----:B------:R-:W3:Y:S01]  /*191e0*/  LDL R3, [R1+0x94] ;  /* 0x0000940001037983 */ /* 0x000ee20000100800 */
[----:B------:R-:W-:Y:S01]  /*191f0*/  WARPSYNC 0xffffffff ;  /* 0xffffffff00007948 */ /* 0x000fe20003800000 */
[----:B------:R-:W-:Y:S01]  /*19200*/  F2FP.BF16.PACK_AB R2, R169, R168 ;  /* 0x000000a8a902723e */ /* 0x000fe200000010ff */
[----:B------:R-:W-:Y:S01]  /*19210*/  IMAD.MOV.U32 R18, RZ, RZ, c[0x0][0x388] ;  /* 0x0000e200ff127624 */ /* 0x000fe200078e00ff */
[----:B------:R-:W-:Y:S01]  /*19220*/  BAR.SYNC.DEFER_BLOCKING 0x1, 0x100 ;  /* 0x0044000000007b1d */ /* 0x000fe20000010000 */
[----:B------:R-:W-:-:S02]  /*19230*/  F2FP.BF16.PACK_AB R0, R171, R170 ;  /* 0x000000aaab00723e */ /* 0x000fc400000010ff */
[----:B------:R-:W-:Y:S02]  /*19240*/  ISETP.NE.U32.AND P0, PT, RZ, c[0x0][0x508], PT ;  /* 0x00014200ff007a0c */ /* 0x000fe40003f05070 */
[----:B------:R-:W-:Y:S02]  /*19250*/  ISETP.NE.U32.AND P2, PT, RZ, c[0x0][0x500], PT ;  /* 0x00014000ff007a0c */ /* 0x000fe40003f45070 */
[----:B------:R-:W-:Y:S02]  /*19260*/  ISETP.NE.AND.EX P1, PT, RZ, c[0x0][0x50c], PT, P0 ;  /* 0x00014300ff007a0c */ /* 0x000fe40003f25300 */
[----:B------:R-:W-:Y:S01]  /*19270*/  ISETP.NE.AND.EX P2, PT, RZ, c[0x0][0x504], PT, P2 ;  /* 0x00014100ff007a0c */ /* 0x000fe20003f45320 */
[----:B--2---:R2:W-:Y:S04]  /*19280*/  STS [R12+0x80], R2 ;  /* 0x000080020c007388 */ /* 0x0045e80000000800 */
[----:B------:R1:W-:Y:S01]  /*19290*/  STS [R12+0x480], R0 ;  /* 0x000480000c007388 */ /* 0x0003e20000000800 */
[----:B--2---:R-:W-:-:S02]  /*192a0*/  F2FP.BF16.PACK_AB R2, R165, R164 ;  /* 0x000000a4a502723e */ /* 0x004fc400000010ff */
[----:B-1----:R-:W-:-:S03]  /*192b0*/  F2FP.BF16.PACK_AB R0, R167, R166 ;  /* 0x000000a6a700723e */ /* 0x002fc600000010ff */
[----:B----4-:R1:W-:Y:S04]  /*192c0*/  STS [R10], R2 ;  /* 0x000000020a007388 */ /* 0x0103e80000000800 */
[----:B------:R2:W-:Y:S01]  /*192d0*/  STS [R10+0x400], R0 ;  /* 0x000400000a007388 */ /* 0x0005e20000000800 */
[----:B-1----:R-:W-:Y:S02]  /*192e0*/  F2FP.BF16.PACK_AB R2, R161, R160 ;  /* 0x000000a0a102723e */ /* 0x002fe400000010ff */
[----:B--2---:R-:W-:-:S03]  /*192f0*/  F2FP.BF16.PACK_AB R0, R163, R162 ;  /* 0x000000a2a300723e */ /* 0x004fc600000010ff */
[----:B---3--:R1:W-:Y:S04]  /*19300*/  STS [R9+0x80], R2 ;  /* 0x0000800209007388 */ /* 0x0083e80000000800 */
[----:B------:R2:W-:Y:S01]  /*19310*/  STS [R9+0x480], R0 ;  /* 0x0004800009007388 */ /* 0x0005e20000000800 */
[----:B-1----:R-:W-:Y:S02]  /*19320*/  F2FP.BF16.PACK_AB R2, R157, R156 ;  /* 0x0000009c9d02723e */ /* 0x002fe400000010ff */
[----:B--2---:R-:W-:-:S03]  /*19330*/  F2FP.BF16.PACK_AB R0, R159, R158 ;  /* 0x0000009e9f00723e */ /* 0x004fc600000010ff */
[----:B------:R1:W-:Y:S04]  /*19340*/  STS [R8], R2 ;  /* 0x0000000208007388 */ /* 0x0003e80000000800 */
[----:B------:R2:W-:Y:S01]  /*19350*/  STS [R8+0x400], R0 ;  /* 0x0004000008007388 */ /* 0x0005e20000000800 */
[----:B-1----:R-:W-:Y:S02]  /*19360*/  F2FP.BF16.PACK_AB R2, R153, R152 ;  /* 0x000000989902723e */ /* 0x002fe400000010ff */
[----:B--2---:R-:W-:-:S03]  /*19370*/  F2FP.BF16.PACK_AB R0, R155, R154 ;  /* 0x0000009a9b00723e */ /* 0x004fc600000010ff */
[----:B------:R1:W-:Y:S04]  /*19380*/  STS [R7+0x80], R2 ;  /* 0x0000800207007388 */ /* 0x0003e80000000800 */
        /* <DEDUP_REMOVED lines=107> */
[----:B------:R-:W-:Y:S01]  /*19a40*/  STS [R3+0xc000], R2 ;  /* 0x00c0000203007388 */ /* 0x000fe20000000800 */
[----:B------:R-:W-:-:S03]  /*19a50*/  IMAD.MOV.U32 R4, RZ, RZ, 0x4 ;  /* 0x00000004ff047424 */ /* 0x000fc600078e00ff */
[----:B------:R1:W-:Y:S02]  /*19a60*/  STS [R3+0xc400], R0 ;  /* 0x00c4000003007388 */ /* 0x0003e40000000800 */
[CC--:B-1----:R-:W-:Y:S02]  /*19a70*/  @P1 IMAD.WIDE R2, R243.reuse, R4.reuse, c[0x0][0x508] ;  /* 0x00014200f3021625 */ /* 0x0c2fe400078e0204 */
[----:B------:R-:W-:Y:S02]  /*19a80*/  BAR.SYNC.DEFER_BLOCKING 0x1, 0x100 ;  /* 0x0044000000007b1d */ /* 0x000fe40000010000 */
[----:B------:R-:W-:-:S04]  /*19a90*/  IMAD.WIDE R4, R243, R4, c[0x0][0x500] ;  /* 0x00014000f3047625 */ /* 0x000fc800078e0204 */
[----:B------:R1:W5:Y:S02]  /*19aa0*/  @P1 LDG.E R18, [R2.64] ;  /* 0x0000000c02121981 */ /* 0x000364000c1e1900 */
[----:B-1----:R-:W-:-:S06]  /*19ab0*/  IMAD.MOV.U32 R2, RZ, RZ, RZ ;  /* 0x000000ffff027224 */ /* 0x002fcc00078e00ff */
        /* <DEDUP_REMOVED lines=8> */
.L_x_1963:
[----:B------:R-:W2:Y:S04]  /*19b40*/  LDL R21, [R1+0x1b4] ;  /* 0x0001b40001157983 */ /* 0x000ea80000100800 */
[----:B------:R-:W2:Y:S04]  /*19b50*/  LDL R173, [R1+0x74] ;  /* 0x0000740001ad7983 */ /* 0x000ea80000100800 */
[----:B------:R-:W3:Y:S04]  /*19b60*/  LDL R22, [R1+0xa8] ;  /* 0x0000a80001167983 */ /* 0x000ee80000100800 */
[----:B------:R-:W4:Y:S01]  /*19b70*/  LDL R20, [R1+0x1b0] ;  /* 0x0001b00001147983 */ /* 0x000f220000100800 */
[----:B------:R-:W-:Y:S01]  /*19b80*/  IMAD.MOV.U32 R16, RZ, RZ, 0x368 ;  /* 0x00000368ff107424 */ /* 0x000fe200078e00ff */
[----:B------:R-:W-:-:S04]  /*19b90*/  ISETP.GT.AND P2, PT, R3, 0x1, PT ;  /* 0x000000010300780c */ /* 0x000fc80003f44270 */
[----:B------:R-:W-:-:S04]  /*19ba0*/  SEL R16, R16, 0x328, P2 ;  /* 0x0000032810107807 */ /* 0x000fc80001000000 */
[----:B------:R-:W1:Y:S08]  /*19bb0*/  LDC.64 R8, c[0x0][R16+0x170] ;  /* 0x00005c0010087b82 */ /* 0x000e700000000a00 */
[----:B------:R-:W1:Y:S01]  /*19bc0*/  LDC.64 R12, c[0x0][R16+0x168] ;  /* 0x00005a00100c7b82 */ /* 0x000e620000000a00 */
[----:B------:R-:W-:-:S07]  /*19bd0*/  ISETP.NE.U32.AND P0, PT, RZ, c[0x0][0x500], PT ;  /* 0x00014000ff007a0c */ /* 0x000fce0003f05070 */
[----:B------:R-:W2:Y:S01]  /*19be0*/  LDC.64 R14, c[0x0][R16+0x178] ;  /* 0x00005e00100e7b82 */ /* 0x000ea20000000a00 */
[----:B------:R-:W-:Y:S02]  /*19bf0*/  ISETP.NE.AND.EX P0, PT, RZ, c[0x0][0x504], PT, P0 ;  /* 0x00014100ff007a0c */ /* 0x000fe40003f05300 */
[----:B------:R-:W-:Y:S02]  /*19c00*/  SHF.R.S32.HI R3, RZ, 0x1f, R243 ;  /* 0x0000001fff037819 */ /* 0x000fe400000114f3 */
[----:B------:R-:W-:Y:S02]  /*19c10*/  SEL R0, R243, RZ, !P0 ;  /* 0x000000fff3007207 */ /* 0x000fe40004000000 */
[----:B-1----:R-:W-:Y:S02]  /*19c20*/  SEL R4, R3, RZ, !P0 ;  /* 0x000000ff03047207 */ /* 0x002fe40004000000 */
[----:B-----5:R-:W-:Y:S01]  /*19c30*/  SHF.R.S32.HI R10, RZ, 0x1f, R2 ;  /* 0x0000001fff0a7819 */ /* 0x020fe20000011402 */
[----:B------:R-:W-:-:S04]  /*19c40*/  IMAD R3, R9, R0, RZ ;  /* 0x0000000009037224 */ /* 0x000fc800078e02ff */
[C---:B------:R-:W-:Y:S02]  /*19c50*/  IMAD R7, R8.reuse, R4, R3 ;  /* 0x0000000408077224 */ /* 0x040fe400078e0203 */
[----:B------:R-:W-:-:S04]  /*19c60*/  IMAD.WIDE.U32 R4, R8, R0, RZ ;  /* 0x0000000008047225 */ /* 0x000fc800078e00ff */
[----:B------:R-:W-:-:S04]  /*19c70*/  IMAD.WIDE.U32 R8, R12, R241, RZ ;  /* 0x000000f10c087225 */ /* 0x000fc800078e00ff */
[----:B------:R-:W-:Y:S01]  /*19c80*/  IMAD R3, R13, R241, RZ ;  /* 0x000000f10d037224 */ /* 0x000fe200078e02ff */
[----:B------:R-:W-:-:S03]  /*19c90*/  IADD3 R13, P1, P0, R4, R8, R2 ;  /* 0x00000008040d7210 */ /* 0x000fc6000783e002 */
[----:B------:R-:W-:Y:S02]  /*19ca0*/  IMAD.IADD R8, R9, 0x1, R3 ;  /* 0x0000000109087824 */ /* 0x000fe400078e0203 */
[----:B------:R-:W-:Y:S02]  /*19cb0*/  IMAD.MOV.U32 R3, RZ, RZ, c[0x0][0x4e8] ;  /* 0x00013a00ff037624 */ /* 0x000fe400078e00ff */
[----:B------:R-:W-:-:S03]  /*19cc0*/  IMAD.IADD R7, R5, 0x1, R7 ;  /* 0x0000000105077824 */ /* 0x000fc600078e0207 */
[----:B------:R-:W-:Y:S02]  /*19cd0*/  ISETP.NE.AND P3, PT, R3, 0x1, PT ;  /* 0x000000010300780c */ /* 0x000fe40003f65270 */
[----:B------:R-:W-:Y:S01]  /*19ce0*/  IADD3.X R12, R7, R8, R10, P1, P0 ;  /* 0x00000008070c7210 */ /* 0x000fe20000fe040a */
[----:B--2---:R-:W-:Y:S01]  /*19cf0*/  IMAD.IADD R7, R21, 0x1, R173 ;  /* 0x0000000115077824 */ /* 0x004fe200078e02ad */
[----:B---3--:R-:W-:-:S09]  /*19d00*/  SEL R4, R22, RZ, P2 ;  /* 0x000000ff16047207 */ /* 0x008fd20001000000 */
[----:B------:R-:W-:-:S04]  /*19d10*/  @P3 IMAD.HI.U32 R8, R7, c[0x0][0x4ec], RZ ;  /* 0x00013b0007083a27 */ /* 0x000fc800078e00ff */
[-C--:B------:R-:W-:Y:S02]  /*19d20*/  IMAD R9, R15, R4.reuse, RZ ;  /* 0x000000040f097224 */ /* 0x080fe400078e02ff */
[----:B------:R-:W-:-:S04]  /*19d30*/  IMAD.WIDE.U32 R4, R14, R4, RZ ;  /* 0x000000040e047225 */ /* 0x000fc800078e00ff */
[----:B------:R-:W-:Y:S01]  /*19d40*/  IMAD.MOV.U32 R3, RZ, RZ, R7 ;  /* 0x000000ffff037224 */ /* 0x000fe200078e0007 */
[----:B------:R-:W-:Y:S01]  /*19d50*/  @P3 SHF.R.U32.HI R3, RZ, c[0x0][0x4f0], R8 ;  /* 0x00013c00ff033a19 */ /* 0x000fe20000011608 */
[----:B------:R-:W-:-:S03]  /*19d60*/  IMAD.IADD R9, R5, 0x1, R9 ;  /* 0x0000000105097824 */ /* 0x000fc600078e0209 */
[----:B------:R-:W-:Y:S02]  /*19d70*/  IADD3 R4, P1, P0, R3, R13, R4 ;  /* 0x0000000d03047210 */ /* 0x000fe4000783e004 */
[----:B------:R-:W-:-:S04]  /*19d80*/  SHF.R.S32.HI R5, RZ, 0x1f, R3 ;  /* 0x0000001fff057819 */ /* 0x000fc80000011403 */
[----:B------:R-:W-:Y:S02]  /*19d90*/  IADD3.X R5, R5, R12, R9, P1, P0 ;  /* 0x0000000c05057210 */ /* 0x000fe40000fe0409 */
[----:B------:R-:W1:Y:S01]  /*19da0*/  LDC.64 R8, c[0x0][R16+0x160] ;  /* 0x0000580010087b82 */ /* 0x000e620000000a00 */
[----:B------:R-:W2:Y:S01]  /*19db0*/  S2R R22, SR_TID.X ;  /* 0x0000000000167919 */ /* 0x000ea20000002100 */
[----:B------:R-:W-:-:S04]  /*19dc0*/  IMAD.MOV R3, RZ, RZ, -R3 ;  /* 0x000000ffff037224 */ /* 0x000fc800078e0a03 */
[----:B------:R-:W-:-:S05]  /*19dd0*/  IMAD R3, R3, c[0x0][0x4e8], R7 ;  /* 0x00013a0003037a24 */ /* 0x000fca00078e0207 */
[----:B------:R-:W-:Y:S02]  /*19de0*/  SHF.R.S32.HI R12, RZ, 0x1f, R3 ;  /* 0x0000001fff0c7819 */ /* 0x000fe40000011403 */
[----:B--2---:R-:W-:-:S04]  /*19df0*/  SHF.R.S32.HI R21, RZ, 0x1f, R22 ;  /* 0x0000001fff157819 */ /* 0x004fc80000011416 */
[----:B------:R-:W-:Y:S01]  /*19e00*/  LEA.HI R21, R21, R22, RZ, 0x5 ;  /* 0x0000001615157211 */ /* 0x000fe200078f28ff */
[----:B-1----:R-:W-:-:S04]  /*19e10*/  IMAD.WIDE.U32 R4, R8, R3, R4 ;  /* 0x0000000308047225 */ /* 0x002fc800078e0004 */
[----:B------:R-:W-:Y:S02]  /*19e20*/  IMAD R3, R9, R3, RZ ;  /* 0x0000000309037224 */ /* 0x000fe400078e02ff */
[----:B------:R-:W-:Y:S02]  /*19e30*/  IMAD.MOV.U32 R9, RZ, RZ, c[0x0][0x4a8] ;  /* 0x00012a00ff097624 */ /* 0x000fe400078e00ff */
[----:B------:R-:W-:Y:S02]  /*19e40*/  IMAD R3, R8, R12, R3 ;  /* 0x0000000c08037224 */ /* 0x000fe400078e0203 */
[----:B------:R-:W-:Y:S01]  /*19e50*/  IMAD.MOV.U32 R8, RZ, RZ, c[0x0][0x4ac] ;  /* 0x00012b00ff087624 */ /* 0x000fe200078e00ff */
[----:B------:R-:W-:Y:S01]  /*19e60*/  SEL R9, R9, c[0x0][0x450], P2 ;  /* 0x0001140009097a07 */ /* 0x000fe20001000000 */
[----:B------:R-:W-:-:S03]  /*19e70*/  IMAD.IADD R3, R5, 0x1, R3 ;  /* 0x0000000105037824 */ /* 0x000fc600078e0203 */
[----:B------:R-:W-:Y:S02]  /*19e80*/  SEL R8, R8, c[0x0][0x454], P2 ;  /* 0x0001150008087a07 */ /* 0x000fe40001000000 */
[C---:B------:R-:W-:Y:S02]  /*19e90*/  LEA R9, P0, R4.reuse, R9, 0x2 ;  /* 0x0000000904097211 */ /* 0x040fe400078010ff */
[----:B------:R-:W-:Y:S02]  /*19ea0*/  LOP3.LUT R21, R21, 0xffffffe0, RZ, 0xc0, !PT ;  /* 0xffffffe015157812 */ /* 0x000fe400078ec0ff */
[----:B------:R-:W-:Y:S02]  /*19eb0*/  LEA.HI.X R5, R4, R8, R3, 0x2, P0 ;  /* 0x0000000804057211 */ /* 0x000fe400000f1403 */
[----:B------:R-:W-:Y:S01]  /*19ec0*/  SHFL.IDX PT, R8, R9, RZ, 0x1c1f ;  /* 0x001c1fff09087589 */ /* 0x000fe200000e0000 */
[----:B------:R-:W-:-:S03]  /*19ed0*/  IMAD.IADD R21, R22, 0x1, -R21 ;  /* 0x0000000116157824 */ /* 0x000fc600078e0a15 */
[----:B------:R-:W-:Y:S01]  /*19ee0*/  SHFL.IDX PT, R4, R9, 0x1, 0x1c1f ;  /* 0x003c1f0009047f89 */ /* 0x000fe200000e0000 */
[----:B----4-:R-:W-:-:S03]  /*19ef0*/  IMAD.IADD R14, R20, 0x1, R173 ;  /* 0x00000001140e7824 */ /* 0x010fc600078e02ad */
[----:B------:R-:W1:Y:S04]  /*19f00*/  SHFL.IDX PT, R9, R5, RZ, 0x1c1f ;  /* 0x001c1fff05097589 */ /* 0x000e6800000e0000 */
[----:B------:R-:W2:Y:S01]  /*19f10*/  SHFL.IDX PT, R5, R5, 0x1, 0x1c1f ;  /* 0x003c1f0005057f89 */ /* 0x000ea200000e0000 */
[----:B------:R-:W-:Y:S01]  /*19f20*/  IMAD R3, R18, c[0x0][0x4e8], RZ ;  /* 0x00013a0012037a24 */ /* 0x000fe200078e02ff */
[----:B------:R-:W-:Y:S02]  /*19f30*/  LOP3.LUT P0, RZ, R21, 0x3, RZ, 0xc0, !PT ;  /* 0x0000000315ff7812 */ /* 0x000fe4000780c0ff */
[C---:B------:R-:W-:Y:S02]  /*19f40*/  IADD3 R16, R14.reuse, 0x8, RZ ;  /* 0x000000080e107810 */ /* 0x040fe40007ffe0ff */
[----:B------:R-:W-:-:S02]  /*19f50*/  ISETP.GE.OR P1, PT, R14, R3, P0 ;  /* 0x000000030e00720c */ /* 0x000fc40000726670 */
[----:B------:R-:W-:-:S11]  /*19f60*/  ISETP.GE.OR P0, PT, R16, R3, P0 ;  /* 0x000000031000720c */ /* 0x000fd60000706670 */
[----:B-1----:R1:W-:Y:S04]  /*19f70*/  @!P1 ST.E [R8.64], R17 ;  /* 0x0000001108009985 */ /* 0x0023e8000c10190c */
[----:B--2---:R1:W-:Y:S01]  /*19f80*/  @!P0 ST.E [R4.64], R19 ;  /* 0x0000001304008985 */ /* 0x0043e2000c10190c */
[----:B------:R-:W-:Y:S05]  /*19f90*/  @P2 BRA `(.L_x_1964) ;  /* 0x00000a7000002947 */ /* 0x000fea0003800000 */
[----:B------:R-:W2:Y:S01]  /*19fa0*/  S2R R20, SR_TID.X ;  /* 0x0000000000147919 */ /* 0x000ea20000002100 */
[----:B------:R-:W-:Y:S01]  /*19fb0*/  IMAD R10, R10, c[0x0][0x3a0], RZ ;  /* 0x0000e8000a0a7a24 */ /* 0x000fe200078e02ff */
[----:B-1----:R-:W-:Y:S01]  /*19fc0*/  SHF.R.S32.HI R8, RZ, 0x1f, R0 ;  /* 0x0000001fff087819 */ /* 0x002fe20000011400 */
[----:B------:R-:W-:Y:S01]  /*19fd0*/  IMAD.WIDE.U32 R4, R2, c[0x0][0x3a0], RZ ;  /* 0x0000e80002047a25 */ /* 0x000fe200078e00ff */
[----:B------:R1:W3:Y:S01]  /*19fe0*/  LDS.128 R32, [R215+0x80] ;  /* 0x00008000d7207984 */ /* 0x0002e20000000c00 */
[----:B------:R-:W-:-:S02]  /*19ff0*/  IADD3 R14, R232, R173, RZ ;  /* 0x000000ade80e7210 */ /* 0x000fc40007ffe0ff */
[----:B------:R-:W-:Y:S01]  /*1a000*/  IMAD R2, R2, c[0x0][0x3a4], R10 ;  /* 0x0000e90002027a24 */ /* 0x000fe200078e020a */
[----:B------:R1:W4:Y:S04]  /*1a010*/  LDS.128 R48, [R215+0x1080] ;  /* 0x00108000d7307984 */ /* 0x0003280000000c00 */
[----:B------:R-:W-:Y:S01]  /*1a020*/  IADD3 R3, R5, R2, RZ ;  /* 0x0000000205037210 */ /* 0x000fe20007ffe0ff */
[----:B------:R-:W-:Y:S01]  /*1a030*/  IMAD.MOV.U32 R2, RZ, RZ, R4 ;  /* 0x000000ffff027224 */ /* 0x000fe200078e0004 */
[----:B------:R1:W1:Y:S03]  /*1a040*/  LDS.128 R64, [R215+0x2080] ;  /* 0x00208000d7407984 */ /* 0x0002660000000c00 */
[C---:B------:R-:W-:Y:S01]  /*1a050*/  IMAD.WIDE.U32 R4, R241.reuse, c[0x0][0x3e8], R2 ;  /* 0x0000fa00f1047a25 */ /* 0x040fe200078e0002 */
[----:B------:R1:W1:Y:S03]  /*1a060*/  LDS.128 R80, [R215+0x3080] ;  /* 0x00308000d7507984 */ /* 0x0002660000000c00 */
[----:B------:R-:W-:Y:S01]  /*1a070*/  IMAD R3, R8, c[0x0][0x3f0], RZ ;  /* 0x0000fc0008037a24 */ /* 0x000fe200078e02ff */
[----:B------:R1:W1:Y:S01]  /*1a080*/  LDS.128 R28, [R215+0x4080] ;  /* 0x00408000d71c7984 */ /* 0x0002620000000c00 */
[----:B------:R-:W-:Y:S01]  /*1a090*/  IMAD R5, R241, c[0x0][0x3ec], R5 ;  /* 0x0000fb00f1057a24 */ /* 0x000fe200078e0205 */
[----:B--2---:R-:W-:Y:S01]  /*1a0a0*/  SHF.R.S32.HI R15, RZ, 0x1f, R20 ;  /* 0x0000001fff0f7819 */ /* 0x004fe20000011414 */
[C---:B------:R-:W-:Y:S01]  /*1a0b0*/  IMAD R9, R0.reuse, c[0x0][0x3f4], R3 ;  /* 0x0000fd0000097a24 */ /* 0x040fe200078e0203 */
[----:B------:R2:W1:Y:S01]  /*1a0c0*/  LDS.128 R44, [R215+0x5080] ;  /* 0x00508000d72c7984 */ /* 0x0004620000000c00 */
[----:B------:R-:W-:Y:S01]  /*1a0d0*/  IMAD.WIDE.U32 R4, R0, c[0x0][0x3f0], R4 ;  /* 0x0000fc0000047a25 */ /* 0x000fe200078e0004 */
[----:B------:R-:W-:-:S02]  /*1a0e0*/  LEA.HI R15, R15, R20, RZ, 0x3 ;  /* 0x000000140f0f7211 */ /* 0x000fc400078f18ff */
[----:B------:R2:W1:Y:S01]  /*1a0f0*/  LDS.128 R60, [R215+0x6080] ;  /* 0x00608000d73c7984 */ /* 0x0004620000000c00 */
[----:B------:R-:W-:Y:S01]  /*1a100*/  IMAD.IADD R5, R5, 0x1, R9 ;  /* 0x0000000105057824 */ /* 0x000fe200078e0209 */
[----:B------:R-:W-:Y:S02]  /*1a110*/  LOP3.LUT R15, R15, 0xfffffff8, RZ, 0xc0, !PT ;  /* 0xfffffff80f0f7812 */ /* 0x000fe400078ec0ff */
[----:B------:R2:W1:Y:S02]  /*1a120*/  LDS.128 R76, [R215+0x7080] ;  /* 0x00708000d74c7984 */ /* 0x0004640000000c00 */
[----:B------:R-:W-:Y:S02]  /*1a130*/  IADD3 R15, -R15, R20, RZ ;  /* 0x000000140f0f7210 */ /* 0x000fe40007ffe1ff */
[----:B------:R2:W1:Y:S02]  /*1a140*/  LDS.128 R24, [R215+0x8080] ;  /* 0x00808000d7187984 */ /* 0x0004640000000c00 */
[----:B------:R-:W-:-:S02]  /*1a150*/  LEA R7, R15, R232, 0x5 ;  /* 0x000000e80f077211 */ /* 0x000fc400078e28ff */
[----:B------:R2:W1:Y:S02]  /*1a160*/  LDS.128 R40, [R215+0x9080] ;  /* 0x00908000d7287984 */ /* 0x0004640000000c00 */
[----:B------:R-:W-:Y:S02]  /*1a170*/  IADD3 R7, R173, R7, RZ ;  /* 0x00000007ad077210 */ /* 0x000fe40007ffe0ff */
[----:B------:R2:W1:Y:S02]  /*1a180*/  LDS.128 R56, [R215+0xa080] ;  /* 0x00a08000d7387984 */ /* 0x0004640000000c00 */
[----:B------:R-:W-:Y:S01]  /*1a190*/  MOV R2, R7 ;  /* 0x0000000700027202 */ /* 0x000fe20000000f00 */
[----:B------:R-:W-:Y:S01]  /*1a1a0*/  @P3 IMAD.HI.U32 R8, R7, c[0x0][0x4ec], RZ ;  /* 0x00013b0007083a27 */ /* 0x000fe200078e00ff */
[----:B------:R2:W1:Y:S04]  /*1a1b0*/  LDS.128 R72, [R215+0xb080] ;  /* 0x00b08000d7487984 */ /* 0x0004680000000c00 */
[----:B------:R2:W1:Y:S01]  /*1a1c0*/  LDS.128 R20, [R215+0xc080] ;  /* 0x00c08000d7147984 */ /* 0x0004620000000c00 */
[----:B------:R-:W-:-:S03]  /*1a1d0*/  @P3 SHF.R.U32.HI R2, RZ, c[0x0][0x4f0], R8 ;  /* 0x00013c00ff023a19 */ /* 0x000fc60000011608 */
[----:B------:R2:W1:Y:S01]  /*1a1e0*/  LDS.128 R36, [R215+0xd080] ;  /* 0x00d08000d7247984 */ /* 0x0004620000000c00 */
[----:B------:R-:W-:Y:S02]  /*1a1f0*/  SHF.R.S32.HI R3, RZ, 0x1f, R2 ;  /* 0x0000001fff037819 */ /* 0x000fe40000011402 */
[----:B------:R-:W-:Y:S01]  /*1a200*/  IADD3 R0, -R2, RZ, RZ ;  /* 0x000000ff02007210 */ /* 0x000fe20007ffe1ff */
[----:B------:R2:W1:Y:S02]  /*1a210*/  LDS.128 R52, [R215+0xe080] ;  /* 0x00e08000d7347984 */ /* 0x0004640000000c00 */
[----:B------:R-:W-:Y:S02]  /*1a220*/  IMAD R3, R3, c[0x0][0x3e0], RZ ;  /* 0x0000f80003037a24 */ /* 0x000fe400078e02ff */
[----:B------:R2:W1:Y:S01]  /*1a230*/  LDS.128 R68, [R215+0xf080] ;  /* 0x00f08000d7447984 */ /* 0x0004620000000c00 */
[----:B------:R-:W-:Y:S02]  /*1a240*/  IMAD R0, R0, c[0x0][0x4e8], R7 ;  /* 0x00013a0000007a24 */ /* 0x000fe400078e0207 */
[----:B------:R-:W-:-:S02]  /*1a250*/  IMAD R7, R2, c[0x0][0x3e4], R3 ;  /* 0x0000f90002077a24 */ /* 0x000fc400078e0203 */
        /* <DEDUP_REMOVED lines=10> */
[----:B--234-:R2:W3:Y:S02]  /*1a300*/  SHFL.IDX PT, R7, R15, RZ, 0x181f ;  /* 0x00181fff0f077589 */ /* 0x01c4e400000e0000 */
.L_x_2032:
[----:B------:R-:W-:Y:S05]  /*1a310*/  BRA.DIV ~URZ, `(.L_x_1966) ;  /* 0x00004c027f007947 */ /* 0x000fea000b800000 */
[----:B------:R4:W2:Y:S02]  /*1a320*/  SHFL.IDX PT, R0, R17, RZ, 0x181f ;  /* 0x00181fff11007589 */ /* 0x0008a400000e0000 */
.L_x_2033:
[----:B------:R-:W-:Y:S01]  /*1a330*/  IMAD R16, R18, c[0x0][0x4e8], RZ ;  /* 0x00013a0012107a24 */ /* 0x000fe200078e02ff */
[----:B------:R-:W-:Y:S04]  /*1a340*/  BSSY B0, `(.L_x_1967) ;  /* 0x0000017000007945 */ /* 0x000fe80003800000 */
[----:B------:R-:W-:-:S13]  /*1a350*/  ISETP.GE.AND P0, PT, R14, R16, PT ;  /* 0x000000100e00720c */ /* 0x000fda0003f06270 */
[----:B------:R-:W-:Y:S05]  /*1a360*/  @P0 BRA `(.L_x_1968) ;  /* 0x0000014000000947 */ /* 0x000fea0003800000 */
[----:B------:R-:W5:Y:S04]  /*1a370*/  LDL R84, [R1+0x70] ;  /* 0x0000700001547983 */ /* 0x000f680000100800 */
[----:B----4-:R-:W4:Y:S04]  /*1a380*/  LDL R85, [R1+0x78] ;  /* 0x0000780001557983 */ /* 0x010f280000100800 */
[----:B---3--:R-:W3:Y:S04]  /*1a390*/  LDL R19, [R1+0x80] ;  /* 0x0000800001137983 */ /* 0x008ee80000100800 */
[----:B--2---:R-:W2:Y:S01]  /*1a3a0*/  LDL R10, [R1+0x7c] ;  /* 0x00007c00010a7983 */ /* 0x004ea20000100800 */
[----:B------:R-:W-:-:S02]  /*1a3b0*/  ISETP.GE.AND P3, PT, R140, c[0x0][0x3c8], PT ;  /* 0x0000f2008c007a0c */ /* 0x000fc40003f66270 */
[----:B------:R-:W-:Y:S02]  /*1a3c0*/  ISETP.GE.AND P2, PT, R144, c[0x0][0x3c8], PT ;  /* 0x0000f20090007a0c */ /* 0x000fe40003f46270 */
[----:B------:R-:W-:Y:S02]  /*1a3d0*/  ISETP.GE.AND P1, PT, R235, c[0x0][0x3c8], PT ;  /* 0x0000f200eb007a0c */ /* 0x000fe40003f26270 */
[----:B------:R-:W-:-:S07]  /*1a3e0*/  ISETP.GE.AND P0, PT, R236, c[0x0][0x3c8], PT ;  /* 0x0000f200ec007a0c */ /* 0x000fce0003f06270 */
[----:B------:R-:W-:-:S04]  /*1a3f0*/  @!P3 LEA R12, P4, R140, R0, 0x1 ;  /* 0x000000008c0cb211 */ /* 0x000fc800078808ff */
[-C--:B------:R-:W-:Y:S02]  /*1a400*/  @!P1 LEA R4, P5, R235, R0.reuse, 0x1 ;  /* 0x00000000eb049211 */ /* 0x080fe400078a08ff */
[----:B------:R-:W-:Y:S02]  /*1a410*/  @!P3 LEA.HI.X R13, R140, R7, R141, 0x1, P4 ;  /* 0x000000078c0db211 */ /* 0x000fe400020f0c8d */
[----:B------:R-:W-:-:S03]  /*1a420*/  @!P0 LEA R2, P4, R236, R0, 0x1 ;  /* 0x00000000ec028211 */ /* 0x000fc600078808ff */
[----:B------:R1:W-:Y:S01]  /*1a430*/  @!P3 ST.E.128 [R12.64], R32 ;  /* 0x000000200c00b985 */ /* 0x0003e2000c101d0c */
[----:B-----5:R-:W-:-:S04]  /*1a440*/  @!P2 LEA R8, P6, R84, R0, 0x1 ;  /* 0x000000005408a211 */ /* 0x020fc800078c08ff */
[-C--:B----4-:R-:W-:Y:S02]  /*1a450*/  @!P2 LEA.HI.X R9, R84, R7.reuse, R85, 0x1, P6 ;  /* 0x000000075409a211 */ /* 0x090fe400030f0c55 */
[----:B---3--:R-:W-:-:S03]  /*1a460*/  @!P1 LEA.HI.X R5, R235, R7, R19, 0x1, P5 ;  /* 0x00000007eb059211 */ /* 0x008fc600028f0c13 */
[----:B-1----:R1:W-:Y:S01]  /*1a470*/  @!P2 ST.E.128 [R8.64], R28 ;  /* 0x0000001c0800a985 */ /* 0x0023e2000c101d0c */
[----:B--2---:R-:W-:-:S03]  /*1a480*/  @!P0 LEA.HI.X R3, R236, R7, R10, 0x1, P4 ;  /* 0x00000007ec038211 */ /* 0x004fc600020f0c0a */
[----:B------:R1:W-:Y:S04]  /*1a490*/  @!P1 ST.E.128 [R4.64], R24 ;  /* 0x0000001804009985 */ /* 0x0003e8000c101d0c */
[----:B------:R1:W-:Y:S02]  /*1a4a0*/  @!P0 ST.E.128 [R2.64], R20 ;  /* 0x0000001402008985 */ /* 0x0003e4000c101d0c */
.L_x_1968:
[----:B------:R-:W-:Y:S05]  /*1a4b0*/  BSYNC B0 ;  /* 0x0000000000007941 */ /* 0x000fea0003800000 */
.L_x_1967:
[----:B------:R-:W-:Y:S05]  /*1a4c0*/  BRA.DIV ~URZ, `(.L_x_1969) ;  /* 0x00004ad27f007947 */ /* 0x000fea000b800000 */
[----:B---3--:R3:W4:Y:S04]  /*1a4d0*/  SHFL.IDX PT, R7, R15, 0x1, 0x181f ;  /* 0x00381f000f077f89 */ /* 0x00872800000e0000 */
[----:B--2---:R3:W2:Y:S02]  /*1a4e0*/  SHFL.IDX PT, R0, R17, 0x1, 0x181f ;  /* 0x00381f0011007f89 */ /* 0x0046a400000e0000 */
.L_x_2034:
        /* <DEDUP_REMOVED lines=18> */
[-C--:B---3--:R-:W-:Y:S02]  /*1a610*/  @!P2 LEA.HI.X R9, R19, R7.reuse, R20, 0x1, P6 ;  /* 0x000000071309a211 */ /* 0x088fe400030f0c14 */
[----:B----4-:R-:W-:-:S03]  /*1a620*/  @!P1 LEA.HI.X R5, R235, R7, R18, 0x1, P5 ;  /* 0x00000007eb059211 */ /* 0x010fc600028f0c12 */
[----:B------:R1:W-:Y:S01]  /*1a630*/  @!P2 ST.E.128 [R8.64], R44 ;  /* 0x0000002c0800a985 */ /* 0x0003e2000c101d0c */
[----:B--2---:R-:W-:-:S03]  /*1a640*/  @!P0 LEA.HI.X R3, R236, R7, R10, 0x1, P4 ;  /* 0x00000007ec038211 */ /* 0x004fc600020f0c0a */
[----:B------:R1:W-:Y:S04]  /*1a650*/  @!P1 ST.E.128 [R4.64], R40 ;  /* 0x0000002804009985 */ /* 0x0003e8000c101d0c */
[----:B------:R1:W-:Y:S02]  /*1a660*/  @!P0 ST.E.128 [R2.64], R36 ;  /* 0x0000002402008985 */ /* 0x0003e4000c101d0c */
.L_x_1971:
[----:B------:R-:W-:Y:S05]  /*1a670*/  BSYNC B0 ;  /* 0x0000000000007941 */ /* 0x000fea0003800000 */
.L_x_1970:
[----:B------:R-:W-:Y:S05]  /*1a680*/  BRA.DIV ~URZ, `(.L_x_1972) ;  /* 0x00004a027f007947 */ /* 0x000fea000b800000 */
[----:B----4-:R4:W1:Y:S02]  /*1a690*/  SHFL.IDX PT, R7, R15, 0x2, 0x181f ;  /* 0x00581f000f077f89 */ /* 0x01086400000e0000 */
.L_x_2035:
[----:B------:R-:W-:Y:S05]  /*1a6a0*/  BRA.DIV ~URZ, `(.L_x_1973) ;  /* 0x00004a627f007947 */ /* 0x000fea000b800000 */
[----:B--2---:R2:W3:Y:S02]  /*1a6b0*/  SHFL.IDX PT, R0, R17, 0x2, 0x181f ;  /* 0x00581f0011007f89 */ /* 0x0044e400000e0000 */
.L_x_2036:
[----:B-1----:R-:W-:Y:S01]  /*1a6c0*/  IADD3 R2, R14, 0x40, RZ ;  /* 0x000000400e027810 */ /* 0x002fe20007ffe0ff */
[----:B------:R-:W-:Y:S03]  /*1a6d0*/  BSSY B0, `(.L_x_1974) ;  /* 0x0000017000007945 */ /* 0x000fe60003800000 */
[----:B------:R-:W-:-:S13]  /*1a6e0*/  ISETP.GE.AND P0, PT, R2, R16, PT ;  /* 0x000000100200720c */ /* 0x000fda0003f06270 */
[----:B------:R-:W-:Y:S05]  /*1a6f0*/  @P0 BRA `(.L_x_1975) ;  /* 0x0000014000000947 */ /* 0x000fea0003800000 */
[----:B------:R-:W5:Y:S04]  /*1a700*/  LDL R19, [R1+0x70] ;  /* 0x0000700001137983 */ /* 0x000f680000100800 */
[----:B--2---:R-:W2:Y:S04]  /*1a710*/  LDL R20, [R1+0x78] ;  /* 0x0000780001147983 */ /* 0x004ea80000100800 */
[----:B----4-:R-:W4:Y:S04]  /*1a720*/  LDL R18, [R1+0x80] ;  /* 0x0000800001127983 */ /* 0x010f280000100800 */
[----:B---3--:R-:W3:Y:S01]  /*1a730*/  LDL R10, [R1+0x7c] ;  /* 0x00007c00010a7983 */ /* 0x008ee20000100800 */
        /* <DEDUP_REMOVED lines=10> */
[-C--:B--2---:R-:W-:Y:S02]  /*1a7e0*/  @!P2 LEA.HI.X R9, R19, R7.reuse, R20, 0x1, P6 ;  /* 0x000000071309a211 */ /* 0x084fe400030f0c14 */
[----:B----4-:R-:W-:-:S03]  /*1a7f0*/  @!P1 LEA.HI.X R5, R235, R7, R18, 0x1, P5 ;  /* 0x00000007eb059211 */ /* 0x010fc600028f0c12 */
[----:B------:R1:W-:Y:S01]  /*1a800*/  @!P2 ST.E.128 [R8.64], R60 ;  /* 0x0000003c0800a985 */ /* 0x0003e2000c101d0c */
[----:B---3--:R-:W-:-:S03]  /*1a810*/  @!P0 LEA.HI.X R3, R236, R7, R10, 0x1, P4 ;  /* 0x00000007ec038211 */ /* 0x008fc600020f0c0a */
[----:B------:R1:W-:Y:S04]  /*1a820*/  @!P1 ST.E.128 [R4.64], R56 ;  /* 0x0000003804009985 */ /* 0x0003e8000c101d0c */
[----:B------:R1:W-:Y:S02]  /*1a830*/  @!P0 ST.E.128 [R2.64], R52 ;  /* 0x0000003402008985 */ /* 0x0003e4000c101d0c */
.L_x_1975:
[----:B------:R-:W-:Y:S05]  /*1a840*/  BSYNC B0 ;  /* 0x0000000000007941 */ /* 0x000fea0003800000 */
.L_x_1974:
[----:B------:R-:W-:Y:S05]  /*1a850*/  BRA.DIV ~URZ, `(.L_x_1976) ;  /* 0x000049327f007947 */ /* 0x000fea000b800000 */
[----:B------:R1:W2:Y:S04]  /*1a860*/  SHFL.IDX PT, R7, R15, 0x3, 0x181f ;  /* 0x00781f000f077f89 */ /* 0x0002a800000e0000 */
[----:B---3--:R1:W3:Y:S02]  /*1a870*/  SHFL.IDX PT, R0, R17, 0x3, 0x181f ;  /* 0x00781f0011007f89 */ /* 0x0082e400000e0000 */
.L_x_2037:
[----:B-1----:R-:W-:-:S04]  /*1a880*/  IADD3 R2, R14, 0x60, RZ ;  /* 0x000000600e027810 */ /* 0x002fc80007ffe0ff */
[----:B------:R-:W-:-:S13]  /*1a890*/  ISETP.GE.AND P0, PT, R2, R16, PT ;  /* 0x000000100200720c */ /* 0x000fda0003f06270 */
[----:B------:R-:W-:Y:S05]  /*1a8a0*/  @P0 BRA `(.L_x_1977) ;  /* 0x00002c2000000947 */ /* 0x000fea0003800000 */
[----:B------:R-:W5:Y:S04]  /*1a8b0*/  LDL R12, [R1+0x70] ;  /* 0x00007000010c7983 */ /* 0x000f680000100800 */
[----:B----4-:R-:W4:Y:S04]  /*1a8c0*/  LDL R13, [R1+0x78] ;  /* 0x00007800010d7983 */ /* 0x010f280000100800 */
[----:B---3--:R-:W3:Y:S01]  /*1a8d0*/  LDL R10, [R1+0x80] ;  /* 0x00008000010a7983 */ /* 0x008ee20000100800 */
[----:B------:R-:W-:Y:S02]  /*1a8e0*/  ISETP.GE.AND P2, PT, R140, c[0x0][0x3c8], PT ;  /* 0x0000f2008c007a0c */ /* 0x000fe40003f46270 */
[----:B------:R-:W-:-:S02]  /*1a8f0*/  ISETP.GE.AND P1, PT, R144, c[0x0][0x3c8], PT ;  /* 0x0000f20090007a0c */ /* 0x000fc40003f26270 */
[----:B------:R-:W-:-:S09]  /*1a900*/  ISETP.GE.AND P0, PT, R235, c[0x0][0x3c8], PT ;  /* 0x0000f200eb007a0c */ /* 0x000fd20003f06270 */
[----:B------:R-:W-:-:S04]  /*1a910*/  @!P2 LEA R8, P5, R140, R0, 0x1 ;  /* 0x000000008c08a211 */ /* 0x000fc800078a08ff */
[----:B------:R-:W-:Y:S02]  /*1a920*/  @!P0 LEA R2, P3, R235, R0, 0x1 ;  /* 0x00000000eb028211 */ /* 0x000fe400078608ff */
[----:B--2---:R-:W-:-:S05]  /*1a930*/  @!P2 LEA.HI.X R9, R140, R7, R141, 0x1, P5 ;  /* 0x000000078c09a211 */ /* 0x004fca00028f0c8d */
[----:B------:R1:W-:Y:S01]  /*1a940*/  @!P2 ST.E.128 [R8.64], R80 ;  /* 0x000000500800a985 */ /* 0x0003e2000c101d0c */
[----:B-----5:R-:W-:-:S04]  /*1a950*/  @!P1 LEA R4, P4, R12, R0, 0x1 ;  /* 0x000000000c049211 */ /* 0x020fc800078808ff */
[-C--:B----4-:R-:W-:Y:S02]  /*1a960*/  @!P1 LEA.HI.X R5, R12, R7.reuse, R13, 0x1, P4 ;  /* 0x000000070c059211 */ /* 0x090fe400020f0c0d */
[----:B---3--:R-:W-:-:S03]  /*1a970*/  @!P0 LEA.HI.X R3, R235, R7, R10, 0x1, P3 ;  /* 0x00000007eb038211 */ /* 0x008fc600018f0c0a */
        /* <DEDUP_REMOVED lines=9> */
.L_x_1964:
[----:B-1----:R-:W2:Y:S01]  /*1aa10*/  LDL.LU R5, [R1+0xa8] ;  /* 0x0000a80001057983 */ /* 0x002ea20000300800 */
[----:B------:R-:W-:Y:S01]  /*1aa20*/  IMAD R10, R10, c[0x0][0x408], RZ ;  /* 0x000102000a0a7a24 */ /* 0x000fe200078e02ff */
[----:B------:R-:W-:-:S03]  /*1aa30*/  SHF.R.S32.HI R4, RZ, 0x1f, R0 ;  /* 0x0000001fff047819 */ /* 0x000fc60000011400 */
[C---:B------:R-:W-:Y:S02]  /*1aa40*/  IMAD R10, R2.reuse, c[0x0][0x40c], R10 ;  /* 0x00010300020a7a24 */ /* 0x040fe400078e020a */
[----:B------:R-:W-:-:S04]  /*1aa50*/  IMAD.WIDE.U32 R2, R2, c[0x0][0x408], RZ ;  /* 0x0001020002027a25 */ /* 0x000fc800078e00ff */
[----:B------:R-:W-:Y:S01]  /*1aa60*/  IMAD R4, R4, c[0x0][0x440], RZ ;  /* 0x0001100004047a24 */ /* 0x000fe200078e02ff */
[----:B------:R-:W-:-:S03]  /*1aa70*/  IADD3 R3, R3, R10, RZ ;  /* 0x0000000a03037210 */ /* 0x000fc60007ffe0ff */
[----:B------:R-:W-:Y:S02]  /*1aa80*/  IMAD R4, R0, c[0x0][0x444], R4 ;  /* 0x0001110000047a24 */ /* 0x000fe400078e0204 */
[----:B------:R-:W-:-:S04]  /*1aa90*/  IMAD.WIDE.U32 R2, R241, c[0x0][0x438], R2 ;  /* 0x00010e00f1027a25 */ /* 0x000fc800078e0002 */
[----:B------:R-:W-:-:S04]  /*1aaa0*/  IMAD R3, R241, c[0x0][0x43c], R3 ;  /* 0x00010f00f1037a24 */ /* 0x000fc800078e0203 */
[----:B------:R-:W-:Y:S01]  /*1aab0*/  IMAD.WIDE.U32 R2, R0, c[0x0][0x440], R2 ;  /* 0x0001100000027a25 */ /* 0x000fe200078e0002 */
[----:B------:R-:W-:-:S04]  /*1aac0*/  MOV R0, R7 ;  /* 0x0000000700007202 */ /* 0x000fc80000000f00 */
[----:B------:R-:W-:Y:S01]  /*1aad0*/  IADD3 R3, R3, R4, RZ ;  /* 0x0000000403037210 */ /* 0x000fe20007ffe0ff */
[----:B------:R-:W-:-:S05]  /*1aae0*/  @P3 IMAD.HI.U32 R4, R7, c[0x0][0x4ec], RZ ;  /* 0x00013b0007043a27 */ /* 0x000fca00078e00ff */
[----:B------:R-:W-:-:S04]  /*1aaf0*/  @P3 SHF.R.U32.HI R0, RZ, c[0x0][0x4f0], R4 ;  /* 0x00013c00ff003a19 */ /* 0x000fc80000011604 */
[----:B------:R-:W-:-:S05]  /*1ab00*/  SHF.R.S32.HI R4, RZ, 0x1f, R0 ;  /* 0x0000001fff047819 */ /* 0x000fca0000011400 */
[----:B------:R-:W-:-:S04]  /*1ab10*/  IMAD R4, R4, c[0x0][0x430], RZ ;  /* 0x00010c0004047a24 */ /* 0x000fc800078e02ff */
[----:B------:R-:W-:Y:S02]  /*1ab20*/  IMAD R4, R0, c[0x0][0x434], R4 ;  /* 0x00010d0000047a24 */ /* 0x000fe400078e0204 */
[----:B--2---:R-:W-:-:S04]  /*1ab30*/  IMAD.WIDE.U32 R2, R5, c[0x0][0x448], R2 ;  /* 0x0001120005027a25 */ /* 0x004fc800078e0002 */
[----:B------:R-:W-:-:S04]  /*1ab40*/  IMAD R3, R5, c[0x0][0x44c], R3 ;  /* 0x0001130005037a24 */ /* 0x000fc800078e0203 */
[C---:B------:R-:W-:Y:S01]  /*1ab50*/  IMAD.WIDE.U32 R2, R0.reuse, c[0x0][0x430], R2 ;  /* 0x00010c0000027a25 */ /* 0x040fe200078e0002 */
[----:B------:R-:W-:-:S04]  /*1ab60*/  IADD3 R0, -R0, RZ, RZ ;  /* 0x000000ff00007210 */ /* 0x000fc80007ffe1ff */
[----:B------:R-:W-:Y:S01]  /*1ab70*/  IADD3 R3, R3, R4, RZ ;  /* 0x0000000403037210 */ /* 0x000fe20007ffe0ff */
[----:B------:R-:W-:-:S04]  /*1ab80*/  IMAD R7, R0, c[0x0][0x4e8], R7 ;  /* 0x00013a0000077a24 */ /* 0x000fc800078e0207 */
[----:B------:R-:W-:Y:S01]  /*1ab90*/  IMAD.WIDE.U32 R2, R7, c[0x0][0x428], R2 ;  /* 0x00010a0007027a25 */ /* 0x000fe200078e0002 */
[----:B------:R-:W-:-:S04]  /*1aba0*/  SHF.R.S32.HI R0, RZ, 0x1f, R7 ;  /* 0x0000001fff007819 */ /* 0x000fc80000011407 */
[----:B------:R-:W-:Y:S01]  /*1abb0*/  LEA R5, P0, R2, c[0x0][0x400], 0x2 ;  /* 0x0001000002057a11 */ /* 0x000fe200078010ff */
[----:B------:R-:W-:-:S04]  /*1abc0*/  IMAD R0, R0, c[0x0][0x428], RZ ;  /* 0x00010a0000007a24 */ /* 0x000fc800078e02ff */
[----:B------:R-:W-:-:S05]  /*1abd0*/  IMAD R7, R7, c[0x0][0x42c], R0 ;  /* 0x00010b0007077a24 */ /* 0x000fca00078e0200 */
[----:B------:R-:W-:-:S04]  /*1abe0*/  IADD3 R7, R3, R7, RZ ;  /* 0x0000000703077210 */ /* 0x000fc80007ffe0ff */
[----:B------:R-:W-:Y:S01]  /*1abf0*/  LEA.HI.X R7, R2, c[0x0][0x404], R7, 0x2, P0 ;  /* 0x0001010002077a11 */ /* 0x000fe200000f1407 */
[----:B------:R-:W-:Y:S05]  /*1ac00*/  BRA.DIV ~URZ, `(.L_x_1978) ;  /* 0x000046727f007947 */ /* 0x000fea000b800000 */
[----:B------:R1:W2:Y:S02]  /*1ac10*/  SHFL.IDX PT, R4, R7, RZ, 0x1c1f ;  /* 0x001c1fff07047589 */ /* 0x0002a400000e0000 */
.L_x_2038:
[----:B------:R-:W-:Y:S05]  /*1ac20*/  BRA.DIV ~URZ, `(.L_x_1979) ;  /* 0x000046d27f007947 */ /* 0x000fea000b800000 */
[----:B------:R3:W4:Y:S02]  /*1ac30*/  SHFL.IDX PT, R0, R5, RZ, 0x1c1f ;  /* 0x001c1fff05007589 */ /* 0x00072400000e0000 */
.L_x_2039:
[----:B------:R-:W-:Y:S01]  /*1ac40*/  IMAD R18, R18, c[0x0][0x4e8], RZ ;  /* 0x00013a0012127a24 */ /* 0x000fe200078e02ff */
[----:B------:R-:W-:Y:S04]  /*1ac50*/  BSSY B0, `(.L_x_1980) ;  /* 0x00000cb000007945 */ /* 0x000fe80003800000 */
[----:B------:R-:W-:-:S13]  /*1ac60*/  ISETP.GE.AND P0, PT, R14, R18, PT ;  /* 0x000000120e00720c */ /* 0x000fda0003f06270 */
[----:B------:R-:W-:Y:S05]  /*1ac70*/  @P0 BRA `(.L_x_1981) ;  /* 0x00000c8000000947 */ /* 0x000fea0003800000 */
[----:B------:R-:W5:Y:S04]  /*1ac80*/  LDL R8, [R1+0x12c] ;  /* 0x00012c0001087983 */ /* 0x000f680000100800 */
[----:B---3--:R-:W3:Y:S04]  /*1ac90*/  LDL R10, [R1+0x128] ;  /* 0x00012800010a7983 */ /* 0x008ee80000100800 */
[----:B----4-:R-:W4:Y:S04]  /*1aca0*/  LDL R9, [R1+0x124] ;  /* 0x0001240001097983 */ /* 0x010f280000100800 */
[----:B--2---:R-:W2:Y:S04]  /*1acb0*/  LDL R13, [R1+0x1a8] ;  /* 0x0001a800010d7983 */ /* 0x004ea80000100800 */
[----:B------:R-:W2:Y:S04]  /*1acc0*/  LDL R24, [R1+0x1a4] ;  /* 0x0001a40001187983 */ /* 0x000ea80000100800 */
        /* <DEDUP_REMOVED lines=16> */
[----:B------:R-:W2:Y:S01]  /*1add0*/  LDL R32, [R1+0x150] ;  /* 0x0001500001207983 */ /* 0x000ea20000100800 */
[----:B-----5:R-:W-:-:S02]  /*1ade0*/  ISETP.GE.AND P0, PT, R8, c[0x0][0x3c8], PT ;  /* 0x0000f20008007a0c */ /* 0x020fc40003f06270 */
[----:B---3--:R-:W-:-:S11]  /*1adf0*/  ISETP.GE.AND P1, PT, R10, c[0x0][0x3c8], PT ;  /* 0x0000f2000a007a0c */ /* 0x008fd60003f26270 */
[----:B------:R-:W-:Y:S02]  /*1ae00*/  @!P0 IMAD.MOV.U32 R2, RZ, RZ, R0 ;  /* 0x000000ffff028224 */ /* 0x000fe400078e0000 */
[----:B------:R-:W-:Y:S01]  /*1ae10*/  @!P0 IMAD.MOV.U32 R3, RZ, RZ, R4 ;  /* 0x000000ffff038224 */ /* 0x000fe200078e0004 */
[----:B----4-:R-:W-:-:S03]  /*1ae20*/  ISETP.GE.AND P2, PT, R9, c[0x0][0x3c8], PT ;  /* 0x0000f20009007a0c */ /* 0x010fc60003f46270 */
[----:B------:R-:W-:Y:S02]  /*1ae30*/  @!P0 IMAD.WIDE R2, R8, 0x4, R2 ;  /* 0x0000000408028825 */ /* 0x000fe400078e0202 */
[----:B------:R-:W3:Y:S04]  /*1ae40*/  LDL R8, [R1+0x118] ;  /* 0x0001180001087983 */ /* 0x000ee80000100800 */
[----:B------:R4:W-:Y:S02]  /*1ae50*/  @!P0 ST.E.64 [R2.64], R168 ;  /* 0x000000a802008985 */ /* 0x0009e4000c101b0c */
[----:B----4-:R-:W-:-:S04]  /*1ae60*/  @!P1 LEA R2, P0, R10, R0, 0x2 ;  /* 0x000000000a029211 */ /* 0x010fc800078010ff */
[----:B--2---:R-:W-:Y:S02]  /*1ae70*/  @!P1 LEA.HI.X R3, R10, R4, R13, 0x2, P0 ;  /* 0x000000040a039211 */ /* 0x004fe400000f140d */
[----:B------:R-:W2:Y:S04]  /*1ae80*/  LDL R13, [R1+0x194] ;  /* 0x00019400010d7983 */ /* 0x000ea80000100800 */
[----:B------:R4:W-:Y:S04]  /*1ae90*/  @!P1 ST.E.64 [R2.64], R164 ;  /* 0x000000a402009985 */ /* 0x0009e8000c101b0c */
[----:B------:R-:W5:Y:S01]  /*1aea0*/  LDL R10, [R1+0x10c] ;  /* 0x00010c00010a7983 */ /* 0x000f620000100800 */
[----:B----4-:R-:W-:-:S04]  /*1aeb0*/  @!P2 LEA R2, P0, R9, R0, 0x2 ;  /* 0x000000000902a211 */ /* 0x010fc800078010ff */
[----:B------:R-:W-:Y:S02]  /*1aec0*/  @!P2 LEA.HI.X R3, R9, R4, R24, 0x2, P0 ;  /* 0x000000040903a211 */ /* 0x000fe400000f1418 */
[----:B------:R-:W4:Y:S04]  /*1aed0*/  LDL R9, [R1+0x190] ;  /* 0x0001900001097983 */ /* 0x000f280000100800 */
[----:B------:R-:W4:Y:S01]  /*1aee0*/  LDL R24, [R1+0x184] ;  /* 0x0001840001187983 */ /* 0x000f220000100800 */
[----:B------:R-:W-:-:S03]  /*1aef0*/  ISETP.GE.AND P1, PT, R22, c[0x0][0x3c8], PT ;  /* 0x0000f20016007a0c */ /* 0x000fc60003f26270 */
[----:B------:R1:W-:Y:S01]  /*1af00*/  @!P2 ST.E.64 [R2.64], R160 ;  /* 0x000000a00200a985 */ /* 0x0003e2000c101b0c */
[----:B------:R-:W-:-:S09]  /*1af10*/  ISETP.GE.AND P2, PT, R20, c[0x0][0x3c8], PT ;  /* 0x0000f20014007a0c */ /* 0x000fd20003f46270 */
[----:B-1----:R-:W-:-:S04]  /*1af20*/  @!P1 LEA R2, P0, R22, R0, 0x2 ;  /* 0x0000000016029211 */ /* 0x002fc800078010ff */
[----:B------:R-:W-:Y:S02]  /*1af30*/  @!P1 LEA.HI.X R3, R22, R4, R23, 0x2, P0 ;  /* 0x0000000416039211 */ /* 0x000fe400000f1417 */
[----:B------:R-:W4:Y:S04]  /*1af40*/  LDL R22, [R1+0x100] ;  /* 0x0001000001167983 */ /* 0x000f280000100800 */
[----:B------:R1:W-:Y:S01]  /*1af50*/  @!P1 ST.E.64 [R2.64], R156 ;  /* 0x0000009c02009985 */ /* 0x0003e2000c101b0c */
[----:B------:R-:W-:Y:S02]  /*1af60*/  ISETP.GE.AND P1, PT, R15, c[0x0][0x3c8], PT ;  /* 0x0000f2000f007a0c */ /* 0x000fe40003f26270 */
[----:B------:R-:W-:Y:S01]  /*1af70*/  ISETP.GE.AND P6, PT, R25, c[0x0][0x3c8], PT ;  /* 0x0000f20019007a0c */ /* 0x000fe20003fc6270 */
[----:B------:R-:W4:Y:S01]  /*1af80*/  LDL R23, [R1+0xf4] ;  /* 0x0000f40001177983 */ /* 0x000f220000100800 */
[----:B-1----:R-:W-:-:S04]  /*1af90*/  @!P2 LEA R2, P0, R20, R0, 0x2 ;  /* 0x000000001402a211 */ /* 0x002fc800078010ff */
[----:B------:R-:W-:Y:S02]  /*1afa0*/  @!P2 LEA.HI.X R3, R20, R4, R21, 0x2, P0 ;  /* 0x000000041403a211 */ /* 0x000fe400000f1415 */
[----:B------:R-:W-:Y:S01]  /*1afb0*/  ISETP.GE.AND P0, PT, R12, c[0x0][0x3c8], PT ;  /* 0x0000f2000c007a0c */ /* 0x000fe20003f06270 */
[----:B------:R-:W4:Y:S04]  /*1afc0*/  LDL R20, [R1+0xf8] ;  /* 0x0000f80001147983 */ /* 0x000f280000100800 */
[----:B------:R1:W-:Y:S04]  /*1afd0*/  @!P2 ST.E.64 [R2.64], R152 ;  /* 0x000000980200a985 */ /* 0x0003e8000c101b0c */
[----:B------:R-:W4:Y:S01]  /*1afe0*/  LDL R21, [R1+0x178] ;  /* 0x0001780001157983 */ /* 0x000f220000100800 */
[----:B-1----:R-:W-:-:S04]  /*1aff0*/  @!P1 LEA R2, P2, R15, R0, 0x2 ;  /* 0x000000000f029211 */ /* 0x002fc800078410ff */
[----:B------:R-:W-:Y:S02]  /*1b000*/  @!P1 LEA.HI.X R3, R15, R4, R17, 0x2, P2 ;  /* 0x000000040f039211 */ /* 0x000fe400010f1411 */
[----:B------:R-:W4:Y:S04]  /*1b010*/  LDL R17, [R1+0xb0] ;  /* 0x0000b00001117983 */ /* 0x000f280000100800 */
[----:B------:R1:W-:Y:S01]  /*1b020*/  @!P1 ST.E.64 [R2.64], R148 ;  /* 0x0000009402009985 */ /* 0x0003e2000c101b0c */
[----:B------:R-:W-:-:S03]  /*1b030*/  ISETP.GE.AND P2, PT, R28, c[0x0][0x3c8], PT ;  /* 0x0000f2001c007a0c */ /* 0x000fc60003f46270 */
[----:B------:R-:W4:Y:S01]  /*1b040*/  LDL R15, [R1+0x180] ;  /* 0x00018000010f7983 */ /* 0x000f220000100800 */
[----:B-1----:R-:W-:Y:S02]  /*1b050*/  @!P0 LEA R2, P1, R12, R0, 0x2 ;  /* 0x000000000c028211 */ /* 0x002fe400078210ff */
[----:B---3--:R-:W-:Y:S02]  /*1b060*/  ISETP.GE.AND P3, PT, R8, c[0x0][0x3c8], PT ;  /* 0x0000f20008007a0c */ /* 0x008fe40003f66270 */
[----:B--2---:R-:W-:-:S05]  /*1b070*/  @!P0 LEA.HI.X R3, R12, R4, R13, 0x2, P1 ;  /* 0x000000040c038211 */ /* 0x004fca00008f140d */
[----:B------:R1:W-:Y:S01]  /*1b080*/  @!P0 ST.E.64 [R2.64], R36 ;  /* 0x0000002402008985 */ /* 0x0003e2000c101b0c */
[----:B------:R-:W-:Y:S02]  /*1b090*/  ISETP.GE.AND P1, PT, R19, c[0x0][0x3c8], PT ;  /* 0x0000f20013007a0c */ /* 0x000fe40003f26270 */
[----:B-----5:R-:W-:-:S03]  /*1b0a0*/  ISETP.GE.AND P0, PT, R10, c[0x0][0x3c8], PT ;  /* 0x0000f2000a007a0c */ /* 0x020fc60003f06270 */
[----:B-1----:R-:W-:-:S04]  /*1b0b0*/  @!P3 LEA R2, P4, R8, R0, 0x2 ;  /* 0x000000000802b211 */ /* 0x002fc800078810ff */
[----:B----4-:R-:W-:-:S05]  /*1b0c0*/  @!P3 LEA.HI.X R3, R8, R4, R9, 0x2, P4 ;  /* 0x000000040803b211 */ /* 0x010fca00020f1409 */
[----:B------:R1:W-:Y:S01]  /*1b0d0*/  @!P3 ST.E.64 [R2.64], R40 ;  /* 0x000000280200b985 */ /* 0x0003e2000c101b0c */
[----:B------:R-:W-:-:S04]  /*1b0e0*/  @!P2 LEA R12, P3, R28, R0, 0x2 ;  /* 0x000000001c0ca211 */ /* 0x000fc800078610ff */
[----:B------:R-:W-:Y:S02]  /*1b0f0*/  @!P2 LEA.HI.X R13, R28, R4, R30, 0x2, P3 ;  /* 0x000000041c0da211 */ /* 0x000fe400018f141e */
[----:B------:R-:W2:Y:S01]  /*1b100*/  LDL R28, [R1+0x174] ;  /* 0x00017400011c7983 */ /* 0x000ea20000100800 */
[C---:B------:R-:W-:Y:S02]  /*1b110*/  @!P1 LEA R8, P4, R19.reuse, R0, 0x2 ;  /* 0x0000000013089211 */ /* 0x040fe400078810ff */
[----:B------:R-:W-:Y:S01]  /*1b120*/  ISETP.GE.AND P5, PT, R14, c[0x0][0x3c8], PT ;  /* 0x0000f2000e007a0c */ /* 0x000fe20003fa6270 */
[----:B------:R-:W3:Y:S01]  /*1b130*/  LDL R30, [R1+0x14c] ;  /* 0x00014c00011e7983 */ /* 0x000ee20000100800 */
[----:B------:R-:W-:-:S03]  /*1b140*/  @!P1 LEA.HI.X R9, R19, R4, R27, 0x2, P4 ;  /* 0x0000000413099211 */ /* 0x000fc600020f141b */
[----:B------:R-:W4:Y:S01]  /*1b150*/  LDL R27, [R1+0x170] ;  /* 0x00017000011b7983 */ /* 0x000f220000100800 */
[----:B-1----:R-:W-:-:S03]  /*1b160*/  @!P0 LEA R2, P3, R10, R0, 0x2 ;  /* 0x000000000a028211 */ /* 0x002fc600078610ff */
[----:B------:R-:W-:Y:S01]  /*1b170*/  @!P2 ST.E.64 [R12.64], R44 ;  /* 0x0000002c0c00a985 */ /* 0x000fe2000c101b0c */
[----:B------:R-:W-:-:S03]  /*1b180*/  @!P0 LEA.HI.X R3, R10, R4, R24, 0x2, P3 ;  /* 0x000000040a038211 */ /* 0x000fc600018f1418 */
[----:B------:R-:W5:Y:S04]  /*1b190*/  LDL R19, [R1+0xf0] ;  /* 0x0000f00001137983 */ /* 0x000f680000100800 */
[----:B------:R-:W3:Y:S04]  /*1b1a0*/  LDL R24, [R1+0x16c] ;  /* 0x00016c0001187983 */ /* 0x000ee80000100800 */
[----:B------:R1:W-:Y:S01]  /*1b1b0*/  @!P1 ST.E.64 [R8.64], R48 ;  /* 0x0000003008009985 */ /* 0x0003e2000c101b0c */
[----:B------:R-:W-:-:S03]  /*1b1c0*/  ISETP.GE.AND P4, PT, R22, c[0x0][0x3c8], PT ;  /* 0x0000f20016007a0c */ /* 0x000fc60003f86270 */
[----:B------:R1:W-:Y:S04]  /*1b1d0*/  @!P0 ST.E.64 [R2.64], R52 ;  /* 0x0000003402008985 */ /* 0x0003e8000c101b0c */
[----:B------:R-:W5:Y:S01]  /*1b1e0*/  LDL R10, [R1+0xec] ;  /* 0x0000ec00010a7983 */ /* 0x000f620000100800 */
[----:B-1----:R-:W-:-:S04]  /*1b1f0*/  @!P6 LEA R8, P1, R25, R0, 0x2 ;  /* 0x000000001908e211 */ /* 0x002fc800078210ff */
[----:B------:R-:W-:Y:S02]  /*1b200*/  @!P6 LEA.HI.X R9, R25, R4, R29, 0x2, P1 ;  /* 0x000000041909e211 */ /* 0x000fe400008f141d */
[----:B------:R-:W-:Y:S01]  /*1b210*/  ISETP.GE.AND P3, PT, R26, c[0x0][0x3c8], PT ;  /* 0x0000f2001a007a0c */ /* 0x000fe20003f66270 */
[----:B------:R-:W5:Y:S04]  /*1b220*/  LDL R25, [R1+0x168] ;  /* 0x0001680001197983 */ /* 0x000f680000100800 */
[----:B------:R-:W5:Y:S01]  /*1b230*/  LDL R29, [R1+0xdc] ;  /* 0x0000dc00011d7983 */ /* 0x000f620000100800 */
[C---:B------:R-:W-:Y:S02]  /*1b240*/  ISETP.GE.AND P2, PT, R17.reuse, c[0x0][0x3c8], PT ;  /* 0x0000f20011007a0c */ /* 0x040fe40003f46270 */
[----:B------:R-:W-:-:S11]  /*1b250*/  ISETP.GE.AND P1, PT, R17, c[0x0][0x3c8], PT ;  /* 0x0000f20011007a0c */ /* 0x000fd60003f26270 */
[----:B------:R-:W-:-:S04]  /*1b260*/  @!P2 LEA R12, P0, R17, R0, 0x2 ;  /* 0x00000000110ca211 */ /* 0x000fc800078010ff */
[----:B------:R-:W-:Y:S02]  /*1b270*/  @!P2 LEA.HI.X R13, R17, R4, R15, 0x2, P0 ;  /* 0x00000004110da211 */ /* 0x000fe400000f140f */
[----:B------:R-:W-:Y:S01]  /*1b280*/  ISETP.GE.AND P2, PT, R20, c[0x0][0x3c8], PT ;  /* 0x0000f20014007a0c */ /* 0x000fe20003f46270 */
[----:B------:R-:W5:Y:S01]  /*1b290*/  LDL R15, [R1+0xe8] ;  /* 0x0000e800010f7983 */ /* 0x000f620000100800 */
[----:B------:R-:W-:-:S03]  /*1b2a0*/  @!P5 LEA R2, P0, R14, R0, 0x2 ;  /* 0x000000000e02d211 */ /* 0x000fc600078010ff */
[----:B------:R1:W-:Y:S01]  /*1b2b0*/  @!P1 ST.E.64 [R12.64], R56 ;  /* 0x000000380c009985 */ /* 0x0003e2000c101b0c */
[----:B------:R-:W-:-:S03]  /*1b2c0*/  @!P5 LEA.HI.X R3, R14, R4, R21, 0x2, P0 ;  /* 0x000000040e03d211 */ /* 0x000fc600000f1415 */
[----:B------:R-:W-:Y:S04]  /*1b2d0*/  @!P6 ST.E.64 [R8.64], R60 ;  /* 0x0000003c0800e985 */ /* 0x000fe8000c101b0c */
[----:B------:R-:W5:Y:S04]  /*1b2e0*/  LDL R21, [R1+0x164] ;  /* 0x0001640001157983 */ /* 0x000f680000100800 */
[----:B------:R1:W-:Y:S04]  /*1b2f0*/  @!P5 ST.E.64 [R2.64], R64 ;  /* 0x000000400200d985 */ /* 0x0003e8000c101b0c */
[----:B------:R-:W5:Y:S04]  /*1b300*/  LDL R14, [R1+0x160] ;  /* 0x00016000010e7983 */ /* 0x000f680000100800 */
[----:B------:R-:W5:Y:S01]  /*1b310*/  LDL R17, [R1+0xe4] ;  /* 0x0000e40001117983 */ /* 0x000f620000100800 */
[----:B-1----:R-:W-:-:S02]  /*1b320*/  @!P4 LEA R12, P0, R22, R0, 0x2 ;  /* 0x00000000160cc211 */ /* 0x002fc400078010ff */
[-C--:B------:R-:W-:Y:S02]  /*1b330*/  @!P2 LEA R2, P1, R20, R0.reuse, 0x2 ;  /* 0x000000001402a211 */ /* 0x080fe400078210ff */
[----:B------:R-:W-:-:S11]  /*1b340*/  @!P3 LEA R8, P6, R26, R0, 0x2 ;  /* 0x000000001a08b211 */ /* 0x000fd600078c10ff */
[----:B------:R-:W-:Y:S02]  /*1b350*/  P2R R3, PR, RZ, 0x2 ;  /* 0x00000002ff037803 */ /* 0x000fe40000000000 */
[-C--:B--2---:R-:W-:Y:S02]  /*1b360*/  @!P4 LEA.HI.X R13, R22, R4.reuse, R28, 0x2, P0 ;  /* 0x00000004160dc211 */ /* 0x084fe400000f141c */
[----:B------:R-:W2:Y:S01]  /*1b370*/  LDL R22, [R1+0xac] ;  /* 0x0000ac0001167983 */ /* 0x000ea20000100800 */
[----:B----4-:R-:W-:-:S03]  /*1b380*/  @!P3 LEA.HI.X R9, R26, R4, R27, 0x2, P6 ;  /* 0x000000041a09b211 */ /* 0x010fc600030f141b */
[----:B------:R-:W4:Y:S01]  /*1b390*/  LDL R28, [R1+0x148] ;  /* 0x00014800011c7983 */ /* 0x000f220000100800 */
[----:B------:R-:W-:-:S03]  /*1b3a0*/  ISETP.NE.AND P6, PT, R3, RZ, PT ;  /* 0x000000ff0300720c */ /* 0x000fc60003fc5270 */
[----:B------:R-:W4:Y:S01]  /*1b3b0*/  LDL R26, [R1+0x15c] ;  /* 0x00015c00011a7983 */ /* 0x000f220000100800 */
[----:B------:R-:W-:-:S03]  /*1b3c0*/  ISETP.GE.AND P5, PT, R23, c[0x0][0x3c8], PT ;  /* 0x0000f20017007a0c */ /* 0x000fc60003fa6270 */
[----:B------:R-:W4:Y:S01]  /*1b3d0*/  LDL R27, [R1+0xd8] ;  /* 0x0000d800011b7983 */ /* 0x000f220000100800 */
[----:B---3--:R-:W-:-:S03]  /*1b3e0*/  @!P2 LEA.HI.X R3, R20, R4, R24, 0x2, P6 ;  /* 0x000000041403a211 */ /* 0x008fc600030f1418 */
[----:B------:R-:W3:Y:S04]  /*1b3f0*/  LDL R24, [R1+0x158] ;  /* 0x0001580001187983 */ /* 0x000ee80000100800 */
[----:B------:R-:W3:Y:S01]  /*1b400*/  LDL R20, [R1+0x154] ;  /* 0x0001540001147983 */ /* 0x000ee20000100800 */
[----:B-----5:R-:W-:Y:S02]  /*1b410*/  ISETP.GE.AND P1, PT, R19, c[0x0][0x3c8], PT ;  /* 0x0000f20013007a0c */ /* 0x020fe40003f26270 */
[----:B------:R-:W-:Y:S01]  /*1b420*/  ISETP.GE.AND P0, PT, R10, c[0x0][0x3c8], PT ;  /* 0x0000f2000a007a0c */ /* 0x000fe20003f06270 */
[----:B------:R1:W-:Y:S04]  /*1b430*/  @!P4 ST.E.64 [R12.64], R68 ;  /* 0x000000440c00c985 */ /* 0x0003e8000c101b0c */
[----:B------:R5:W-:Y:S04]  /*1b440*/  @!P3 ST.E.64 [R8.64], R72 ;  /* 0x000000480800b985 */ /* 0x000be8000c101b0c */
[----:B------:R5:W-:Y:S01]  /*1b450*/  @!P2 ST.E.64 [R2.64], R76 ;  /* 0x0000004c0200a985 */ /* 0x000be2000c101b0c */
[----:B-1----:R-:W-:-:S02]  /*1b460*/  @!P5 LEA R12, P2, R23, R0, 0x2 ;  /* 0x00000000170cd211 */ /* 0x002fc400078410ff */
[----:B-----5:R-:W-:Y:S02]  /*1b470*/  @!P1 LEA R8, P3, R19, R0, 0x2 ;  /* 0x0000000013089211 */ /* 0x020fe400078610ff */
[----:B------:R-:W-:Y:S02]  /*1b480*/  @!P5 LEA.HI.X R13, R23, R4, R25, 0x2, P2 ;  /* 0x00000004170dd211 */ /* 0x000fe400010f1419 */
[----:B------:R-:W-:Y:S01]  /*1b490*/  @!P0 LEA R2, P2, R10, R0, 0x2 ;  /* 0x000000000a028211 */ /* 0x000fe200078410ff */
[----:B------:R-:W5:Y:S04]  /*1b4a0*/  LDL R25, [R1+0xd4] ;  /* 0x0000d40001197983 */ /* 0x000f680000100800 */
[----:B------:R-:W-:Y:S04]  /*1b4b0*/  @!P5 ST.E.64 [R12.64], R80 ;  /* 0x000000500c00d985 */ /* 0x000fe8000c101b0c */
[----:B------:R-:W5:Y:S01]  /*1b4c0*/  LDL R23, [R1+0xcc] ;  /* 0x0000cc0001177983 */ /* 0x000f620000100800 */
[----:B------:R-:W-:-:S02]  /*1b4d0*/  ISETP.GE.AND P6, PT, R15, c[0x0][0x3c8], PT ;  /* 0x0000f2000f007a0c */ /* 0x000fc40003fc6270 */
[-C--:B------:R-:W-:Y:S02]  /*1b4e0*/  @!P1 LEA.HI.X R9, R19, R4.reuse, R21, 0x2, P3 ;  /* 0x0000000413099211 */ /* 0x080fe400018f1415 */
[----:B------:R-:W5:Y:S01]  /*1b4f0*/  LDL R21, [R1+0xc8] ;  /* 0x0000c80001157983 */ /* 0x000f620000100800 */
[----:B------:R-:W-:-:S03]  /*1b500*/  @!P0 LEA.HI.X R3, R10, R4, R14, 0x2, P2 ;  /* 0x000000040a038211 */ /* 0x000fc600010f140e */
[----:B------:R-:W5:Y:S04]  /*1b510*/  LDL R19, [R1+0xc4] ;  /* 0x0000c40001137983 */ /* 0x000f680000100800 */
[----:B------:R-:W5:Y:S04]  /*1b520*/  LDL R14, [R1+0xd0] ;  /* 0x0000d000010e7983 */ /* 0x000f680000100800 */
[----:B------:R1:W-:Y:S04]  /*1b530*/  @!P1 ST.E.64 [R8.64], R84 ;  /* 0x0000005408009985 */ /* 0x0003e8000c101b0c */
[----:B------:R2:W-:Y:S01]  /*1b540*/  @!P0 ST.E.64 [R2.64], R88 ;  /* 0x0000005802008985 */ /* 0x0005e2000c101b0c */
[----:B------:R-:W-:-:S03]  /*1b550*/  ISETP.GE.AND P4, PT, R17, c[0x0][0x3c8], PT ;  /* 0x0000f20011007a0c */ /* 0x000fc60003f86270 */
[----:B------:R-:W5:Y:S01]  /*1b560*/  LDL R10, [R1+0xc0] ;  /* 0x0000c000010a7983 */ /* 0x000f620000100800 */
[----:B-1----:R-:W-:Y:S02]  /*1b570*/  @!P6 LEA R8, P5, R15, R0, 0x2 ;  /* 0x000000000f08e211 */ /* 0x002fe400078a10ff */
[----:B--2---:R-:W-:-:S13]  /*1b580*/  ISETP.GE.AND P3, PT, R22, c[0x0][0x3c8], PT ;  /* 0x0000f20016007a0c */ /* 0x004fda0003f66270 */
[----:B------:R-:W-:-:S04]  /*1b590*/  @!P3 LEA R12, P0, R22, R0, 0x2 ;  /* 0x00000000160cb211 */ /* 0x000fc800078010ff */
[-C--:B----4-:R-:W-:Y:S02]  /*1b5a0*/  @!P3 LEA.HI.X R13, R22, R4.reuse, R26, 0x2, P0 ;  /* 0x00000004160db211 */ /* 0x090fe400000f141a */
[----:B------:R-:W2:Y:S01]  /*1b5b0*/  LDL R26, [R1+0x144] ;  /* 0x00014400011a7983 */ /* 0x000ea20000100800 */
[----:B---3--:R-:W-:-:S03]  /*1b5c0*/  @!P6 LEA.HI.X R9, R15, R4, R24, 0x2, P5 ;  /* 0x000000040f09e211 */ /* 0x008fc600028f1418 */
[----:B------:R-:W3:Y:S01]  /*1b5d0*/  LDL R15, [R1+0x140] ;  /* 0x00014000010f7983 */ /* 0x000ee20000100800 */
[----:B------:R-:W-:-:S03]  /*1b5e0*/  @!P4 LEA R2, P3, R17, R0, 0x2 ;  /* 0x000000001102c211 */ /* 0x000fc600078610ff */
[----:B------:R-:W4:Y:S01]  /*1b5f0*/  LDL R24, [R1+0x13c] ;  /* 0x00013c0001187983 */ /* 0x000f220000100800 */
[----:B------:R-:W-:Y:S02]  /*1b600*/  ISETP.GE.AND P5, PT, R22, c[0x0][0x3c8], PT ;  /* 0x0000f20016007a0c */ /* 0x000fe40003fa6270 */
[----:B------:R-:W-:Y:S01]  /*1b610*/  @!P4 LEA.HI.X R3, R17, R4, R20, 0x2, P3 ;  /* 0x000000041103c211 */ /* 0x000fe200018f1414 */
[----:B------:R-:W4:Y:S04]  /*1b620*/  LDL R22, [R1+0x138] ;  /* 0x0001380001167983 */ /* 0x000f280000100800 */
[----:B------:R-:W4:Y:S04]  /*1b630*/  LDL R20, [R1+0x134] ;  /* 0x0001340001147983 */ /* 0x000f280000100800 */
[----:B------:R-:W4:Y:S01]  /*1b640*/  LDL R17, [R1+0x130] ;  /* 0x0001300001117983 */ /* 0x000f220000100800 */
[----:B------:R-:W-:-:S03]  /*1b650*/  ISETP.GE.AND P1, PT, R29, c[0x0][0x3c8], PT ;  /* 0x0000f2001d007a0c */ /* 0x000fc60003f26270 */
[----:B------:R-:W-:Y:S01]  /*1b660*/  @!P5 ST.E.64 [R12.64], R92 ;  /* 0x0000005c0c00d985 */ /* 0x000fe2000c101b0c */
[----:B------:R-:W-:-:S03]  /*1b670*/  ISETP.GE.AND P2, PT, R31, c[0x0][0x3c8], PT ;  /* 0x0000f2001f007a0c */ /* 0x000fc60003f46270 */
[----:B------:R1:W-:Y:S04]  /*1b680*/  @!P6 ST.E.64 [R8.64], R96 ;  /* 0x000000600800e985 */ /* 0x0003e8000c101b0c */
[----:B------:R5:W-:Y:S01]  /*1b690*/  @!P4 ST.E.64 [R2.64], R100 ;  /* 0x000000640200c985 */ /* 0x000be2000c101b0c */
[----:B------:R-:W-:Y:S02]  /*1b6a0*/  ISETP.GE.AND P0, PT, R27, c[0x0][0x3c8], PT ;  /* 0x0000f2001b007a0c */ /* 0x000fe40003f06270 */
[----:B-1----:R-:W-:-:S03]  /*1b6b0*/  @!P1 LEA R8, P4, R29, R0, 0x2 ;  /* 0x000000001d089211 */ /* 0x002fc600078810ff */
[----:B------:R-:W-:Y:S02]  /*1b6c0*/  @!P2 LEA R12, P3, R31, R0, 0x2 ;  /* 0x000000001f0ca211 */ /* 0x000fe400078610ff */
[----:B-----5:R-:W-:Y:S02]  /*1b6d0*/  ISETP.GE.AND P5, PT, R25, c[0x0][0x3c8], PT ;  /* 0x0000f20019007a0c */ /* 0x020fe40003fa6270 */
[----:B------:R-:W-:-:S04]  /*1b6e0*/  @!P2 LEA.HI.X R13, R31, R4, R32, 0x2, P3 ;  /* 0x000000041f0da211 */ /* 0x000fc800018f1420 */
[----:B------:R-:W-:Y:S02]  /*1b6f0*/  @!P0 LEA R2, P6, R27, R0, 0x2 ;  /* 0x000000001b028211 */ /* 0x000fe400078c10ff */
[----:B------:R-:W-:-:S04]  /*1b700*/  P2R R3, PR, RZ, 0x10 ;  /* 0x00000010ff037803 */ /* 0x000fc80000000000 */
[----:B------:R-:W-:Y:S02]  /*1b710*/  ISETP.NE.AND P3, PT, R3, RZ, PT ;  /* 0x000000ff0300720c */ /* 0x000fe40003f65270 */
[-C--:B------:R-:W-:Y:S02]  /*1b720*/  @!P0 LEA.HI.X R3, R27, R4.reuse, R28, 0x2, P6 ;  /* 0x000000041b038211 */ /* 0x080fe400030f141c */
[----:B------:R-:W-:Y:S01]  /*1b730*/  @!P1 LEA.HI.X R9, R29, R4, R30, 0x2, P3 ;  /* 0x000000041d099211 */ /* 0x000fe200018f141e */
[----:B------:R-:W-:Y:S01]  /*1b740*/  @!P2 ST.E.64 [R12.64], R104 ;  /* 0x000000680c00a985 */ /* 0x000fe2000c101b0c */
[----:B------:R-:W-:-:S03]  /*1b750*/  ISETP.GE.AND P3, PT, R23, c[0x0][0x3c8], PT ;  /* 0x0000f20017007a0c */ /* 0x000fc60003f66270 */
[----:B------:R1:W-:Y:S04]  /*1b760*/  @!P1 ST.E.64 [R8.64], R108 ;  /* 0x0000006c08009985 */ /* 0x0003e8000c101b0c */
[----:B------:R5:W-:Y:S01]  /*1b770*/  @!P0 ST.E.64 [R2.64], R112 ;  /* 0x0000007002008985 */ /* 0x000be2000c101b0c */
[----:B-1----:R-:W-:Y:S02]  /*1b780*/  @!P5 LEA R8, P0, R25, R0, 0x2 ;  /* 0x000000001908d211 */ /* 0x002fe400078010ff */
[----:B------:R-:W-:-:S13]  /*1b790*/  ISETP.GE.AND P4, PT, R14, c[0x0][0x3c8], PT ;  /* 0x0000f2000e007a0c */ /* 0x000fda0003f86270 */
[----:B-----5:R-:W-:Y:S02]  /*1b7a0*/  @!P4 LEA R2, P6, R14, R0, 0x2 ;  /* 0x000000000e02c211 */ /* 0x020fe400078c10ff */
[----:B------:R-:W-:Y:S02]  /*1b7b0*/  ISETP.GE.AND P2, PT, R21, c[0x0][0x3c8], PT ;  /* 0x0000f20015007a0c */ /* 0x000fe40003f46270 */
[----:B------:R-:W-:Y:S02]  /*1b7c0*/  ISETP.GE.AND P1, PT, R19, c[0x0][0x3c8], PT ;  /* 0x0000f20013007a0c */ /* 0x000fe40003f26270 */
[----:B--2---:R-:W-:-:S05]  /*1b7d0*/  @!P5 LEA.HI.X R9, R25, R4, R26, 0x2, P0 ;  /* 0x000000041909d211 */ /* 0x004fca00000f141a */
[----:B------:R-:W-:Y:S01]  /*1b7e0*/  @!P5 ST.E.64 [R8.64], R116 ;  /* 0x000000740800d985 */ /* 0x000fe2000c101b0c */
[----:B---3--:R-:W-:Y:S02]  /*1b7f0*/  @!P4 LEA.HI.X R3, R14, R4, R15, 0x2, P6 ;  /* 0x000000040e03c211 */ /* 0x008fe400030f140f */
[-C--:B------:R-:W-:Y:S02]  /*1b800*/  @!P3 LEA R14, P5, R23, R0.reuse, 0x2 ;  /* 0x00000000170eb211 */ /* 0x080fe400078a10ff */
[----:B------:R-:W-:Y:S01]  /*1b810*/  ISETP.GE.AND P0, PT, R10, c[0x0][0x3c8], PT ;  /* 0x0000f2000a007a0c */ /* 0x000fe20003f06270 */
[----:B------:R1:W-:Y:S01]  /*1b820*/  @!P4 ST.E.64 [R2.64], R120 ;  /* 0x000000780200c985 */ /* 0x0003e2000c101b0c */
[----:B------:R-:W-:-:S04]  /*1b830*/  @!P2 LEA R12, P6, R21, R0, 0x2 ;  /* 0x00000000150ca211 */ /* 0x000fc800078c10ff */
[----:B----4-:R-:W-:-:S05]  /*1b840*/  @!P2 LEA.HI.X R13, R21, R4, R22, 0x2, P6 ;  /* 0x00000004150da211 */ /* 0x010fca00030f1416 */
[----:B-1----:R-:W-:-:S04]  /*1b850*/  P2R R2, PR, RZ, 0x20 ;  /* 0x00000020ff027803 */ /* 0x002fc80000000000 */
[----:B------:R-:W-:Y:S02]  /*1b860*/  ISETP.NE.AND P4, PT, R2, RZ, PT ;  /* 0x000000ff0200720c */ /* 0x000fe40003f85270 */
[----:B------:R-:W-:Y:S02]  /*1b870*/  @!P1 LEA R8, P5, R19, R0, 0x2 ;  /* 0x0000000013089211 */ /* 0x000fe400078a10ff */
[----:B------:R-:W-:Y:S02]  /*1b880*/  @!P3 LEA.HI.X R15, R23, R4, R24, 0x2, P4 ;  /* 0x00000004170fb211 */ /* 0x000fe400020f1418 */
[C---:B------:R-:W-:Y:S02]  /*1b890*/  @!P0 LEA R2, P4, R10.reuse, R0, 0x2 ;  /* 0x000000000a028211 */ /* 0x040fe400078810ff */
[-C--:B------:R-:W-:Y:S02]  /*1b8a0*/  @!P1 LEA.HI.X R9, R19, R4.reuse, R20, 0x2, P5 ;  /* 0x0000000413099211 */ /* 0x080fe400028f1414 */
[----:B------:R-:W-:Y:S01]  /*1b8b0*/  @!P0 LEA.HI.X R3, R10, R4, R17, 0x2, P4 ;  /* 0x000000040a038211 */ /* 0x000fe200020f1411 */
[----:B------:R1:W-:Y:S04]  /*1b8c0*/  @!P3 ST.E.64 [R14.64], R124 ;  /* 0x0000007c0e00b985 */ /* 0x0003e8000c101b0c */
[----:B------:R1:W-:Y:S04]  /*1b8d0*/  @!P2 ST.E.64 [R12.64], R128 ;  /* 0x000000800c00a985 */ /* 0x0003e8000c101b0c */
[----:B------:R1:W-:Y:S04]  /*1b8e0*/  @!P1 ST.E.64 [R8.64], R132 ;  /* 0x0000008408009985 */ /* 0x0003e8000c101b0c */
[----:B------:R1:W-:Y:S02]  /*1b8f0*/  @!P0 ST.E.64 [R2.64], R136 ;  /* 0x0000008802008985 */ /* 0x0003e4000c101b0c */
.L_x_1981:
[----:B------:R-:W-:Y:S05]  /*1b900*/  BSYNC B0 ;  /* 0x0000000000007941 */ /* 0x000fea0003800000 */
.L_x_1980:
[----:B------:R-:W-:Y:S05]  /*1b910*/  BRA.DIV ~URZ, `(.L_x_1982) ;  /* 0x00003a627f007947 */ /* 0x000fea000b800000 */
[----:B--2---:R2:W1:Y:S04]  /*1b920*/  SHFL.IDX PT, R4, R7, 0x1, 0x1c1f ;  /* 0x003c1f0007047f89 */ /* 0x00446800000e0000 */
[----:B----4-:R2:W4:Y:S02]  /*1b930*/  SHFL.IDX PT, R0, R5, 0x1, 0x1c1f ;  /* 0x003c1f0005007f89 */ /* 0x01052400000e0000 */
.L_x_2040:
[----:B------:R-:W-:-:S13]  /*1b940*/  ISETP.GE.AND P0, PT, R16, R18, PT ;  /* 0x000000121000720c */ /* 0x000fda0003f06270 */
[----:B------:R-:W-:Y:S05]  /*1b950*/  @P0 BRA `(.L_x_1977) ;  /* 0x00001b7000000947 */ /* 0x000fea0003800000 */
[----:B-1----:R-:W5:Y:S04]  /*1b960*/  LDL R8, [R1+0x12c] ;  /* 0x00012c0001087983 */ /* 0x002f680000100800 */
[----:B--2---:R-:W2:Y:S04]  /*1b970*/  LDL R24, [R1+0x124] ;  /* 0x0001240001187983 */ /* 0x004ea80000100800 */
[----:B---3--:R-:W3:Y:S04]  /*1b980*/  LDL R7, [R1+0x128] ;  /* 0x0001280001077983 */ /* 0x008ee80000100800 */
[----:B----4-:R-:W4:Y:S04]  /*1b990*/  LDL R10, [R1+0x120] ;  /* 0x00012000010a7983 */ /* 0x010f280000100800 */
[----:B------:R-:W4:Y:S04]  /*1b9a0*/  LDL R25, [R1+0x1a4] ;  /* 0x0001a40001197983 */ /* 0x000f280000100800 */
        /* <DEDUP_REMOVED lines=13> */
[----:B------:R-:W4:Y:S01]  /*1ba80*/  LDL R27, [R1+0x150] ;  /* 0x00015000011b7983 */ /* 0x000f220000100800 */
[----:B-----5:R-:W-:-:S02]  /*1ba90*/  ISETP.GE.AND P3, PT, R8, c[0x0][0x3c8], PT ;  /* 0x0000f20008007a0c */ /* 0x020fc40003f66270 */
[----:B--2---:R-:W-:Y:S02]  /*1baa0*/  ISETP.GE.AND P1, PT, R24, c[0x0][0x3c8], PT ;  /* 0x0000f20018007a0c */ /* 0x004fe40003f26270 */
[----:B---3--:R-:W-:-:S09]  /*1bab0*/  ISETP.GE.AND P2, PT, R7, c[0x0][0x3c8], PT ;  /* 0x0000f20007007a0c */ /* 0x008fd20003f46270 */
[----:B------:R-:W-:Y:S02]  /*1bac0*/  @!P3 IMAD.MOV.U32 R2, RZ, RZ, R0 ;  /* 0x000000ffff02b224 */ /* 0x000fe400078e0000 */
[----:B------:R-:W-:Y:S01]  /*1bad0*/  @!P3 IMAD.MOV.U32 R3, RZ, RZ, R4 ;  /* 0x000000ffff03b224 */ /* 0x000fe200078e0004 */
[----:B----4-:R-:W-:-:S03]  /*1bae0*/  ISETP.GE.AND P0, PT, R10, c[0x0][0x3c8], PT ;  /* 0x0000f2000a007a0c */ /* 0x010fc60003f06270 */
[----:B------:R-:W-:Y:S01]  /*1baf0*/  @!P3 IMAD.WIDE R2, R8, 0x4, R2 ;  /* 0x000000040802b825 */ /* 0x000fe200078e0202 */
[----:B------:R-:W-:-:S04]  /*1bb00*/  @!P1 LEA R8, P4, R24, R0, 0x2 ;  /* 0x0000000018089211 */ /* 0x000fc800078810ff */
[----:B------:R1:W-:Y:S01]  /*1bb10*/  @!P3 ST.E.64 [R2.64], R170 ;  /* 0x000000aa0200b985 */ /* 0x0003e2000c101b0c */
[C---:B------:R-:W-:Y:S02]  /*1bb20*/  @!P2 LEA R12, P3, R7.reuse, R0, 0x2 ;  /* 0x00000000070ca211 */ /* 0x040fe400078610ff */
[-C--:B------:R-:W-:Y:S02]  /*1bb30*/  @!P1 LEA.HI.X R9, R24, R4.reuse, R25, 0x2, P4 ;  /* 0x0000000418099211 */ /* 0x080fe400020f1419 */
[----:B------:R-:W2:Y:S01]  /*1bb40*/  LDL R25, [R1+0x190] ;  /* 0x0001900001197983 */ /* 0x000ea20000100800 */
[----:B------:R-:W-:-:S03]  /*1bb50*/  @!P2 LEA.HI.X R13, R7, R4, R20, 0x2, P3 ;  /* 0x00000004070da211 */ /* 0x000fc600018f1414 */
[----:B------:R-:W3:Y:S01]  /*1bb60*/  LDL R20, [R1+0xb0] ;  /* 0x0000b00001147983 */ /* 0x000ee20000100800 */
[----:B------:R-:W-:Y:S02]  /*1bb70*/  ISETP.GE.AND P4, PT, R19, c[0x0][0x3c8], PT ;  /* 0x0000f20013007a0c */ /* 0x000fe40003f86270 */
[----:B------:R-:W-:Y:S01]  /*1bb80*/  ISETP.GE.AND P6, PT, R15, c[0x0][0x3c8], PT ;  /* 0x0000f2000f007a0c */ /* 0x000fe20003fc6270 */
[----:B------:R-:W4:Y:S04]  /*1bb90*/  LDL R7, [R1+0x10c] ;  /* 0x00010c0001077983 */ /* 0x000f280000100800 */
[----:B------:R5:W-:Y:S04]  /*1bba0*/  @!P2 ST.E.64 [R12.64], R166 ;  /* 0x000000a60c00a985 */ /* 0x000be8000c101b0c */
[----:B------:R-:W4:Y:S01]  /*1bbb0*/  LDL R24, [R1+0x104] ;  /* 0x0001040001187983 */ /* 0x000f220000100800 */
[----:B-1----:R-:W-:-:S04]  /*1bbc0*/  @!P0 LEA R2, P3, R10, R0, 0x2 ;  /* 0x000000000a028211 */ /* 0x002fc800078610ff */
[----:B------:R-:W-:Y:S02]  /*1bbd0*/  @!P0 LEA.HI.X R3, R10, R4, R21, 0x2, P3 ;  /* 0x000000040a038211 */ /* 0x000fe400018f1415 */
[----:B------:R-:W4:Y:S01]  /*1bbe0*/  LDL R21, [R1+0x188] ;  /* 0x0001880001157983 */ /* 0x000f220000100800 */
[----:B------:R-:W-:-:S03]  /*1bbf0*/  ISETP.GE.AND P3, PT, R22, c[0x0][0x3c8], PT ;  /* 0x0000f20016007a0c */ /* 0x000fc60003f66270 */
[----:B------:R1:W-:Y:S04]  /*1bc00*/  @!P1 ST.E.64 [R8.64], R162 ;  /* 0x000000a208009985 */ /* 0x0003e8000c101b0c */
[----:B------:R1:W-:Y:S01]  /*1bc10*/  @!P0 ST.E.64 [R2.64], R158 ;  /* 0x0000009e02008985 */ /* 0x0003e2000c101b0c */
[----:B-----5:R-:W-:-:S03]  /*1bc20*/  @!P4 LEA R12, P0, R19, R0, 0x2 ;  /* 0x00000000130cc211 */ /* 0x020fc600078010ff */
[----:B------:R-:W5:Y:S01]  /*1bc30*/  LDL R10, [R1+0x108] ;  /* 0x00010800010a7983 */ /* 0x000f620000100800 */
[----:B------:R-:W-:Y:S02]  /*1bc40*/  @!P4 LEA.HI.X R13, R19, R4, R5, 0x2, P0 ;  /* 0x00000004130dc211 */ /* 0x000fe400000f1405 */
[C---:B------:R-:W-:Y:S01]  /*1bc50*/  ISETP.GE.AND P0, PT, R22.reuse, c[0x0][0x3c8], PT ;  /* 0x0000f20016007a0c */ /* 0x040fe20003f06270 */
[----:B------:R-:W5:Y:S01]  /*1bc60*/  LDL R5, [R1+0x100] ;  /* 0x0001000001057983 */ /* 0x000f620000100800 */
[-C--:B-1----:R-:W-:Y:S02]  /*1bc70*/  @!P3 LEA R8, P1, R22, R0.reuse, 0x2 ;  /* 0x000000001608b211 */ /* 0x082fe400078210ff */
[----:B------:R-:W-:-:S04]  /*1bc80*/  @!P6 LEA R2, P2, R15, R0, 0x2 ;  /* 0x000000000f02e211 */ /* 0x000fc800078410ff */
[-C--:B------:R-:W-:Y:S02]  /*1bc90*/  @!P6 LEA.HI.X R3, R15, R4.reuse, R16, 0x2, P2 ;  /* 0x000000040f03e211 */ /* 0x080fe400010f1410 */
[----:B------:R-:W5:Y:S05]  /*1bca0*/  LDL R15, [R1+0x184] ;  /* 0x00018400010f7983 */ /* 0x000f6a0000100800 */
[----:B------:R-:W-:Y:S01]  /*1bcb0*/  @!P0 LEA.HI.X R9, R22, R4, R26, 0x2, P1 ;  /* 0x0000000416098211 */ /* 0x000fe200008f141a */
[----:B------:R-:W5:Y:S04]  /*1bcc0*/  LDL R16, [R1+0x17c] ;  /* 0x00017c0001107983 */ /* 0x000f680000100800 */
[----:B------:R-:W5:Y:S01]  /*1bcd0*/  LDL R22, [R1+0x180] ;  /* 0x0001800001167983 */ /* 0x000f620000100800 */
[----:B------:R-:W-:-:S02]  /*1bce0*/  ISETP.GE.AND P1, PT, R19, c[0x0][0x3c8], PT ;  /* 0x0000f20013007a0c */ /* 0x000fc40003f26270 */
[----:B------:R-:W-:Y:S01]  /*1bcf0*/  ISETP.GE.AND P4, PT, R23, c[0x0][0x3c8], PT ;  /* 0x0000f20017007a0c */ /* 0x000fe20003f86270 */
[----:B------:R-:W5:Y:S01]  /*1bd00*/  LDL R19, [R1+0xfc] ;  /* 0x0000fc0001137983 */ /* 0x000f620000100800 */
[----:B------:R-:W-:Y:S02]  /*1bd10*/  ISETP.GE.AND P5, PT, R17, c[0x0][0x3c8], PT ;  /* 0x0000f20011007a0c */ /* 0x000fe40003fa6270 */
[----:B------:R-:W-:Y:S01]  /*1bd20*/  ISETP.GE.AND P3, PT, R14, c[0x0][0x3c8], PT ;  /* 0x0000f2000e007a0c */ /* 0x000fe20003f66270 */
[----:B------:R-:W5:Y:S06]  /*1bd30*/  LDL R26, [R1+0xe0] ;  /* 0x0000e000011a7983 */ /* 0x000f6c0000100800 */
[----:B------:R-:W-:Y:S04]  /*1bd40*/  @!P1 ST.E.64 [R12.64], R154 ;  /* 0x0000009a0c009985 */ /* 0x000fe8000c101b0c */
[----:B------:R1:W-:Y:S04]  /*1bd50*/  @!P0 ST.E.64 [R8.64], R150 ;  /* 0x0000009608008985 */ /* 0x0003e8000c101b0c */
[----:B------:R1:W-:Y:S02]  /*1bd60*/  @!P6 ST.E.64 [R2.64], R38 ;  /* 0x000000260200e985 */ /* 0x0003e4000c101b0c */
[----:B-1----:R-:W-:-:S02]  /*1bd70*/  @!P4 LEA R8, P6, R23, R0, 0x2 ;  /* 0x000000001708c211 */ /* 0x002fc400078c10ff */
[----:B------:R-:W-:-:S11]  /*1bd80*/  @!P5 LEA R12, P0, R17, R0, 0x2 ;  /* 0x00000000110cd211 */ /* 0x000fd600078010ff */
[----:B------:R-:W-:Y:S02]  /*1bd90*/  P2R R2, PR, RZ, 0x40 ;  /* 0x00000040ff027803 */ /* 0x000fe40000000000 */
[-C--:B--2---:R-:W-:Y:S02]  /*1bda0*/  @!P5 LEA.HI.X R13, R17, R4.reuse, R25, 0x2, P0 ;  /* 0x00000004110dd211 */ /* 0x084fe400000f1419 */
[----:B------:R-:W-:Y:S01]  /*1bdb0*/  ISETP.NE.AND P0, PT, R2, RZ, PT ;  /* 0x000000ff0200720c */ /* 0x000fe20003f05270 */
[----:B------:R-:W2:Y:S01]  /*1bdc0*/  LDL R17, [R1+0xf8] ;  /* 0x0000f80001117983 */ /* 0x000ea20000100800 */
[----:B---3--:R-:W-:Y:S02]  /*1bdd0*/  ISETP.GE.AND P1, PT, R20, c[0x0][0x3c8], PT ;  /* 0x0000f20014007a0c */ /* 0x008fe40003f26270 */
[----:B------:R-:W-:Y:S01]  /*1bde0*/  @!P4 LEA.HI.X R9, R23, R4, R18, 0x2, P0 ;  /* 0x000000041709c211 */ /* 0x000fe200000f1412 */
[----:B------:R-:W3:Y:S01]  /*1bdf0*/  LDL R25, [R1+0x178] ;  /* 0x0001780001197983 */ /* 0x000ee20000100800 */
[----:B------:R-:W-:-:S03]  /*1be00*/  @!P3 LEA R2, P6, R14, R0, 0x2 ;  /* 0x000000000e02b211 */ /* 0x000fc600078c10ff */
[----:B------:R-:W2:Y:S01]  /*1be10*/  LDL R23, [R1+0x174] ;  /* 0x0001740001177983 */ /* 0x000ea20000100800 */
[----:B----4-:R-:W-:-:S03]  /*1be20*/  ISETP.GE.AND P2, PT, R7, c[0x0][0x3c8], PT ;  /* 0x0000f20007007a0c */ /* 0x010fc60003f46270 */
[----:B------:R-:W-:Y:S04]  /*1be30*/  @!P5 ST.E.64 [R12.64], R42 ;  /* 0x0000002a0c00d985 */ /* 0x000fe8000c101b0c */
[----:B------:R1:W-:Y:S04]  /*1be40*/  @!P4 ST.E.64 [R8.64], R46 ;  /* 0x0000002e0800c985 */ /* 0x0003e8000c101b0c */
[----:B------:R-:W4:Y:S01]  /*1be50*/  LDL R18, [R1+0xf4] ;  /* 0x0000f40001127983 */ /* 0x000f220000100800 */
[----:B------:R-:W-:-:S03]  /*1be60*/  @!P3 LEA.HI.X R3, R14, R4, R21, 0x2, P6 ;  /* 0x000000040e03b211 */ /* 0x000fc600030f1415 */
[----:B------:R-:W4:Y:S04]  /*1be70*/  LDL R21, [R1+0x170] ;  /* 0x0001700001157983 */ /* 0x000f280000100800 */
[----:B------:R5:W-:Y:S04]  /*1be80*/  @!P3 ST.E.64 [R2.64], R50 ;  /* 0x000000320200b985 */ /* 0x000be8000c101b0c */
[----:B------:R-:W4:Y:S01]  /*1be90*/  LDL R14, [R1+0xf0] ;  /* 0x0000f000010e7983 */ /* 0x000f220000100800 */
[-C--:B-1----:R-:W-:Y:S02]  /*1bea0*/  @!P1 LEA R8, P6, R20, R0.reuse, 0x2 ;  /* 0x0000000014089211 */ /* 0x082fe400078c10ff */
[----:B------:R-:W-:-:S11]  /*1beb0*/  @!P2 LEA R12, P3, R7, R0, 0x2 ;  /* 0x00000000070ca211 */ /* 0x000fd600078610ff */
[----:B-----5:R-:W-:Y:S02]  /*1bec0*/  P2R R2, PR, RZ, 0x40 ;  /* 0x00000040ff027803 */ /* 0x020fe40000000000 */
[-C--:B------:R-:W-:Y:S02]  /*1bed0*/  @!P2 LEA.HI.X R13, R7, R4.reuse, R15, 0x2, P3 ;  /* 0x00000004070da211 */ /* 0x080fe400018f140f */
[----:B------:R-:W-:Y:S01]  /*1bee0*/  ISETP.NE.AND P3, PT, R2, RZ, PT ;  /* 0x000000ff0200720c */ /* 0x000fe20003f65270 */
[----:B------:R-:W5:Y:S01]  /*1bef0*/  LDL R15, [R1+0xac] ;  /* 0x0000ac00010f7983 */ /* 0x000f620000100800 */
[----:B------:R-:W-:Y:S02]  /*1bf00*/  ISETP.GE.AND P0, PT, R10, c[0x0][0x3c8], PT ;  /* 0x0000f2000a007a0c */ /* 0x000fe40003f06270 */
[----:B------:R-:W-:Y:S01]  /*1bf10*/  ISETP.GE.AND P4, PT, R5, c[0x0][0x3c8], PT ;  /* 0x0000f20005007a0c */ /* 0x000fe20003f86270 */
[----:B------:R-:W5:Y:S01]  /*1bf20*/  LDL R7, [R1+0xec] ;  /* 0x0000ec0001077983 */ /* 0x000f620000100800 */
[----:B------:R-:W-:-:S03]  /*1bf30*/  @!P1 LEA.HI.X R9, R20, R4, R22, 0x2, P3 ;  /* 0x0000000414099211 */ /* 0x000fc600018f1416 */
[----:B------:R-:W5:Y:S01]  /*1bf40*/  LDL R22, [R1+0x16c] ;  /* 0x00016c0001167983 */ /* 0x000f620000100800 */
[----:B------:R-:W-:-:S03]  /*1bf50*/  ISETP.GE.AND P3, PT, R19, c[0x0][0x3c8], PT ;  /* 0x0000f20013007a0c */ /* 0x000fc60003f66270 */
[----:B------:R-:W-:Y:S02]  /*1bf60*/  @!P2 ST.E.64 [R12.64], R54 ;  /* 0x000000360c00a985 */ /* 0x000fe4000c101b0c */
[C---:B------:R-:W-:Y:S02]  /*1bf70*/  @!P0 LEA R2, P6, R10.reuse, R0, 0x2 ;  /* 0x000000000a028211 */ /* 0x040fe400078c10ff */
[----:B------:R-:W5:Y:S02]  /*1bf80*/  LDL R20, [R1+0x168] ;  /* 0x0001680001147983 */ /* 0x000f640000100800 */
[----:B------:R-:W-:Y:S02]  /*1bf90*/  @!P0 LEA.HI.X R3, R10, R4, R16, 0x2, P6 ;  /* 0x000000040a038211 */ /* 0x000fe400030f1410 */
[----:B------:R-:W-:Y:S04]  /*1bfa0*/  @!P1 ST.E.64 [R8.64], R58 ;  /* 0x0000003a08009985 */ /* 0x000fe8000c101b0c */
[----:B------:R1:W-:Y:S04]  /*1bfb0*/  @!P0 ST.E.64 [R2.64], R62 ;  /* 0x0000003e02008985 */ /* 0x0003e8000c101b0c */
[----:B------:R-:W5:Y:S01]  /*1bfc0*/  LDL R16, [R1+0x164] ;  /* 0x0001640001107983 */ /* 0x000f620000100800 */
[----:B------:R-:W-:-:S03]  /*1bfd0*/  ISETP.GE.AND P5, PT, R24, c[0x0][0x3c8], PT ;  /* 0x0000f20018007a0c */ /* 0x000fc60003fa6270 */
[----:B------:R-:W5:Y:S01]  /*1bfe0*/  LDL R10, [R1+0xe8] ;  /* 0x0000e800010a7983 */ /* 0x000f620000100800 */
[-C--:B-1----:R-:W-:Y:S02]  /*1bff0*/  @!P3 LEA R2, P1, R19, R0.reuse, 0x2 ;  /* 0x000000001302b211 */ /* 0x082fe400078210ff */
[----:B------:R-:W-:-:S11]  /*1c000*/  @!P4 LEA R8, P6, R5, R0, 0x2 ;  /* 0x000000000508c211 */ /* 0x000fd600078c10ff */
[----:B------:R-:W-:Y:S02]  /*1c010*/  P2R R3, PR, RZ, 0x2 ;  /* 0x00000002ff037803 */ /* 0x000fe40000000000 */
[C---:B------:R-:W-:Y:S02]  /*1c020*/  @!P5 LEA R12, P0, R24.reuse, R0, 0x2 ;  /* 0x00000000180cd211 */ /* 0x040fe400078010ff */
[-C--:B--2---:R-:W-:Y:S02]  /*1c030*/  @!P4 LEA.HI.X R9, R5, R4.reuse, R23, 0x2, P6 ;  /* 0x000000040509c211 */ /* 0x084fe400030f1417 */
[----:B------:R-:W-:Y:S01]  /*1c040*/  ISETP.NE.AND P6, PT, R3, RZ, PT ;  /* 0x000000ff0300720c */ /* 0x000fe20003fc5270 */
[----:B------:R-:W2:Y:S01]  /*1c050*/  LDL R5, [R1+0xe4] ;  /* 0x0000e40001057983 */ /* 0x000ea20000100800 */
[----:B------:R-:W-:Y:S02]  /*1c060*/  ISETP.GE.AND P2, PT, R17, c[0x0][0x3c8], PT ;  /* 0x0000f20011007a0c */ /* 0x000fe40003f46270 */
[-C--:B---3--:R-:W-:Y:S01]  /*1c070*/  @!P5 LEA.HI.X R13, R24, R4.reuse, R25, 0x2, P0 ;  /* 0x00000004180dd211 */ /* 0x088fe200000f1419 */
[----:B------:R-:W3:Y:S01]  /*1c080*/  LDL R23, [R1+0x148] ;  /* 0x0001480001177983 */ /* 0x000ee20000100800 */
[----:B----4-:R-:W-:-:S03]  /*1c090*/  @!P3 LEA.HI.X R3, R19, R4, R21, 0x2, P6 ;  /* 0x000000041303b211 */ /* 0x010fc600030f1415 */
[----:B------:R-:W4:Y:S04]  /*1c0a0*/  LDL R24, [R1+0xdc] ;  /* 0x0000dc0001187983 */ /* 0x000f280000100800 */
[----:B------:R-:W3:Y:S04]  /*1c0b0*/  LDL R21, [R1+0x160] ;  /* 0x0001600001157983 */ /* 0x000ee80000100800 */
[----:B------:R-:W4:Y:S04]  /*1c0c0*/  LDL R19, [R1+0x15c] ;  /* 0x00015c0001137983 */ /* 0x000f280000100800 */
[----:B------:R1:W-:Y:S04]  /*1c0d0*/  @!P5 ST.E.64 [R12.64], R66 ;  /* 0x000000420c00d985 */ /* 0x0003e8000c101b0c */
[----:B------:R5:W-:Y:S04]  /*1c0e0*/  @!P4 ST.E.64 [R8.64], R70 ;  /* 0x000000460800c985 */ /* 0x000be8000c101b0c */
[----:B------:R5:W-:Y:S01]  /*1c0f0*/  @!P3 ST.E.64 [R2.64], R74 ;  /* 0x0000004a0200b985 */ /* 0x000be2000c101b0c */
[----:B------:R-:W-:-:S03]  /*1c100*/  ISETP.GE.AND P1, PT, R18, c[0x0][0x3c8], PT ;  /* 0x0000f20012007a0c */ /* 0x000fc60003f26270 */
[----:B------:R-:W4:Y:S01]  /*1c110*/  LDL R25, [R1+0x14c] ;  /* 0x00014c0001197983 */ /* 0x000f220000100800 */
[----:B-1----:R-:W-:-:S04]  /*1c120*/  @!P2 LEA R12, P3, R17, R0, 0x2 ;  /* 0x00000000110ca211 */ /* 0x002fc800078610ff */
[----:B-----5:R-:W-:Y:S02]  /*1c130*/  @!P2 LEA.HI.X R13, R17, R4, R22, 0x2, P3 ;  /* 0x00000004110da211 */ /* 0x020fe400018f1416 */
[----:B------:R-:W5:Y:S03]  /*1c140*/  LDL R17, [R1+0x158] ;  /* 0x0001580001117983 */ /* 0x000f660000100800 */
[----:B------:R-:W-:Y:S02]  /*1c150*/  @!P1 LEA R8, P6, R18, R0, 0x2 ;  /* 0x0000000012089211 */ /* 0x000fe400078c10ff */
[----:B------:R-:W-:Y:S01]  /*1c160*/  ISETP.GE.AND P0, PT, R14, c[0x0][0x3c8], PT ;  /* 0x0000f2000e007a0c */ /* 0x000fe20003f06270 */
[----:B------:R-:W5:Y:S01]  /*1c170*/  LDL R22, [R1+0xd8] ;  /* 0x0000d80001167983 */ /* 0x000f620000100800 */
[----:B------:R-:W-:-:S09]  /*1c180*/  ISETP.GE.AND P4, PT, R15, c[0x0][0x3c8], PT ;  /* 0x0000f2000f007a0c */ /* 0x000fd20003f86270 */
[----:B------:R-:W-:-:S04]  /*1c190*/  P2R R2, PR, RZ, 0x40 ;  /* 0x00000040ff027803 */ /* 0x000fc80000000000 */
[----:B------:R-:W-:Y:S02]  /*1c1a0*/  ISETP.NE.AND P3, PT, R2, RZ, PT ;  /* 0x000000ff0200720c */ /* 0x000fe40003f65270 */
[----:B------:R-:W-:Y:S02]  /*1c1b0*/  @!P0 LEA R2, P6, R14, R0, 0x2 ;  /* 0x000000000e028211 */ /* 0x000fe400078c10ff */
[-C--:B------:R-:W-:Y:S01]  /*1c1c0*/  @!P1 LEA.HI.X R9, R18, R4.reuse, R20, 0x2, P3 ;  /* 0x0000000412099211 */ /* 0x080fe200018f1414 */
[----:B------:R-:W-:Y:S01]  /*1c1d0*/  @!P2 ST.E.64 [R12.64], R78 ;  /* 0x0000004e0c00a985 */ /* 0x000fe2000c101b0c */
[----:B------:R-:W-:Y:S02]  /*1c1e0*/  ISETP.GE.AND P5, PT, R7, c[0x0][0x3c8], PT ;  /* 0x0000f20007007a0c */ /* 0x000fe40003fa6270 */
[----:B------:R-:W-:Y:S01]  /*1c1f0*/  @!P0 LEA.HI.X R3, R14, R4, R16, 0x2, P6 ;  /* 0x000000040e038211 */ /* 0x000fe200030f1410 */
[----:B------:R1:W-:Y:S04]  /*1c200*/  @!P1 ST.E.64 [R8.64], R82 ;  /* 0x0000005208009985 */ /* 0x0003e8000c101b0c */
[----:B------:R-:W5:Y:S04]  /*1c210*/  LDL R14, [R1+0xd4] ;  /* 0x0000d400010e7983 */ /* 0x000f680000100800 */
[----:B------:R-:W5:Y:S04]  /*1c220*/  LDL R20, [R1+0xd0] ;  /* 0x0000d00001147983 */ /* 0x000f680000100800 */
[----:B------:R1:W-:Y:S01]  /*1c230*/  @!P0 ST.E.64 [R2.64], R86 ;  /* 0x0000005602008985 */ /* 0x0003e2000c101b0c */
[----:B------:R-:W-:-:S03]  /*1c240*/  ISETP.GE.AND P3, PT, R10, c[0x0][0x3c8], PT ;  /* 0x0000f2000a007a0c */ /* 0x000fc60003f66270 */
[----:B------:R-:W5:Y:S04]  /*1c250*/  LDL R18, [R1+0xcc] ;  /* 0x0000cc0001127983 */ /* 0x000f680000100800 */
[----:B------:R-:W5:Y:S01]  /*1c260*/  LDL R16, [R1+0xc8] ;  /* 0x0000c80001107983 */ /* 0x000f620000100800 */
[-C--:B-1----:R-:W-:Y:S02]  /*1c270*/  @!P4 LEA R8, P6, R15, R0.reuse, 0x2 ;  /* 0x000000000f08c211 */ /* 0x082fe400078c10ff */
[----:B------:R-:W-:-:S11]  /*1c280*/  @!P5 LEA R12, P0, R7, R0, 0x2 ;  /* 0x00000000070cd211 */ /* 0x000fd600078010ff */
[----:B------:R-:W-:Y:S02]  /*1c290*/  P2R R2, PR, RZ, 0x40 ;  /* 0x00000040ff027803 */ /* 0x000fe40000000000 */
[----:B--2---:R-:W-:Y:S02]  /*1c2a0*/  ISETP.GE.AND P2, PT, R5, c[0x0][0x3c8], PT ;  /* 0x0000f20005007a0c */ /* 0x004fe40003f46270 */
[-C--:B---3--:R-:W-:Y:S02]  /*1c2b0*/  @!P5 LEA.HI.X R13, R7, R4.reuse, R21, 0x2, P0 ;  /* 0x00000004070dd211 */ /* 0x088fe400000f1415 */
[----:B------:R-:W-:Y:S01]  /*1c2c0*/  ISETP.NE.AND P0, PT, R2, RZ, PT ;  /* 0x000000ff0200720c */ /* 0x000fe20003f05270 */
[----:B------:R-:W2:Y:S03]  /*1c2d0*/  LDL R7, [R1+0xc4] ;  /* 0x0000c40001077983 */ /* 0x000ea60000100800 */
[----:B----4-:R-:W-:Y:S01]  /*1c2e0*/  @!P4 LEA.HI.X R9, R15, R4, R19, 0x2, P0 ;  /* 0x000000040f09c211 */ /* 0x010fe200000f1413 */
[----:B------:R-:W3:Y:S04]  /*1c2f0*/  LDL R21, [R1+0x140] ;  /* 0x0001400001157983 */ /* 0x000ee80000100800 */
[----:B------:R-:W4:Y:S01]  /*1c300*/  LDL R15, [R1+0x144] ;  /* 0x00014400010f7983 */ /* 0x000f220000100800 */
[----:B------:R-:W-:-:S03]  /*1c310*/  @!P3 LEA R2, P6, R10, R0, 0x2 ;  /* 0x000000000a02b211 */ /* 0x000fc600078c10ff */
[----:B------:R-:W2:Y:S04]  /*1c320*/  LDL R19, [R1+0x13c] ;  /* 0x00013c0001137983 */ /* 0x000ea80000100800 */
[----:B------:R1:W-:Y:S04]  /*1c330*/  @!P5 ST.E.64 [R12.64], R90 ;  /* 0x0000005a0c00d985 */ /* 0x0003e8000c101b0c */
[----:B------:R1:W-:Y:S01]  /*1c340*/  @!P4 ST.E.64 [R8.64], R94 ;  /* 0x0000005e0800c985 */ /* 0x0003e2000c101b0c */
[----:B-----5:R-:W-:-:S03]  /*1c350*/  @!P3 LEA.HI.X R3, R10, R4, R17, 0x2, P6 ;  /* 0x000000040a03b211 */ /* 0x020fc600030f1411 */
[----:B------:R-:W5:Y:S04]  /*1c360*/  LDL R17, [R1+0x138] ;  /* 0x0001380001117983 */ /* 0x000f680000100800 */
[----:B------:R-:W5:Y:S04]  /*1c370*/  LDL R10, [R1+0x134] ;  /* 0x00013400010a7983 */ /* 0x000f680000100800 */
[----:B------:R1:W-:Y:S02]  /*1c380*/  @!P3 ST.E.64 [R2.64], R98 ;  /* 0x000000620200b985 */ /* 0x0003e4000c101b0c */
[----:B-1----:R-:W-:-:S04]  /*1c390*/  @!P2 LEA R12, P3, R5, R0, 0x2 ;  /* 0x00000000050ca211 */ /* 0x002fc800078610ff */
[----:B------:R-:W-:Y:S02]  /*1c3a0*/  @!P2 LEA.HI.X R13, R5, R4, R28, 0x2, P3 ;  /* 0x00000004050da211 */ /* 0x000fe400018f141c */
[----:B------:R-:W5:Y:S01]  /*1c3b0*/  LDL R5, [R1+0xc0] ;  /* 0x0000c00001057983 */ /* 0x000f620000100800 */
[----:B------:R-:W-:Y:S02]  /*1c3c0*/  ISETP.GE.AND P1, PT, R26, c[0x0][0x3c8], PT ;  /* 0x0000f2001a007a0c */ /* 0x000fe40003f26270 */
[----:B------:R-:W-:-:S11]  /*1c3d0*/  ISETP.GE.AND P0, PT, R24, c[0x0][0x3c8], PT ;  /* 0x0000f20018007a0c */ /* 0x000fd60003f06270 */
[-C--:B------:R-:W-:Y:S02]  /*1c3e0*/  @!P1 LEA R8, P4, R26, R0.reuse, 0x2 ;  /* 0x000000001a089211 */ /* 0x080fe400078810ff */
[----:B------:R-:W-:Y:S02]  /*1c3f0*/  ISETP.GE.AND P5, PT, R22, c[0x0][0x3c8], PT ;  /* 0x0000f20016007a0c */ /* 0x000fe40003fa6270 */
[----:B------:R-:W-:-:S09]  /*1c400*/  @!P0 LEA R2, P6, R24, R0, 0x2 ;  /* 0x0000000018028211 */ /* 0x000fd200078c10ff */
[----:B------:R-:W-:-:S04]  /*1c410*/  P2R R3, PR, RZ, 0x10 ;  /* 0x00000010ff037803 */ /* 0x000fc80000000000 */
[----:B------:R-:W-:Y:S02]  /*1c420*/  ISETP.NE.AND P3, PT, R3, RZ, PT ;  /* 0x000000ff0300720c */ /* 0x000fe40003f65270 */
[----:B------:R-:W-:Y:S02]  /*1c430*/  ISETP.GE.AND P4, PT, R14, c[0x0][0x3c8], PT ;  /* 0x0000f2000e007a0c */ /* 0x000fe40003f86270 */
[-C--:B------:R-:W-:Y:S02]  /*1c440*/  @!P1 LEA.HI.X R9, R26, R4.reuse, R27, 0x2, P3 ;  /* 0x000000041a099211 */ /* 0x080fe400018f141b */
[----:B------:R-:W-:Y:S01]  /*1c450*/  @!P0 LEA.HI.X R3, R24, R4, R25, 0x2, P6 ;  /* 0x0000000418038211 */ /* 0x000fe200030f1419 */
[----:B------:R-:W-:Y:S01]  /*1c460*/  @!P2 ST.E.64 [R12.64], R102 ;  /* 0x000000660c00a985 */ /* 0x000fe2000c101b0c */
[----:B------:R-:W-:-:S03]  /*1c470*/  ISETP.GE.AND P3, PT, R20, c[0x0][0x3c8], PT ;  /* 0x0000f20014007a0c */ /* 0x000fc60003f66270 */
[----:B------:R1:W-:Y:S04]  /*1c480*/  @!P1 ST.E.64 [R8.64], R106 ;  /* 0x0000006a08009985 */ /* 0x0003e8000c101b0c */
[----:B------:R1:W-:Y:S01]  /*1c490*/  @!P0 ST.E.64 [R2.64], R110 ;  /* 0x0000006e02008985 */ /* 0x0003e2000c101b0c */
[----:B------:R-:W-:Y:S02]  /*1c4a0*/  ISETP.GE.AND P2, PT, R18, c[0x0][0x3c8], PT ;  /* 0x0000f20012007a0c */ /* 0x000fe40003f46270 */
[----:B------:R-:W-:Y:S02]  /*1c4b0*/  ISETP.GE.AND P1, PT, R16, c[0x0][0x3c8], PT ;  /* 0x0000f20010007a0c */ /* 0x000fe40003f26270 */
[----:B-1----:R-:W-:-:S04]  /*1c4c0*/  @!P5 LEA R8, P0, R22, R0, 0x2 ;  /* 0x000000001608d211 */ /* 0x002fc800078010ff */
[----:B------:R-:W-:Y:S02]  /*1c4d0*/  @!P5 LEA.HI.X R9, R22, R4, R23, 0x2, P0 ;  /* 0x000000041609d211 */ /* 0x000fe400000f1417 */
[----:B------:R-:W-:-:S03]  /*1c4e0*/  @!P4 LEA R2, P6, R14, R0, 0x2 ;  /* 0x000000000e02c211 */ /* 0x000fc600078c10ff */
[----:B------:R-:W-:Y:S01]  /*1c4f0*/  @!P5 ST.E.64 [R8.64], R114 ;  /* 0x000000720800d985 */ /* 0x000fe2000c101b0c */
[----:B----4-:R-:W-:Y:S02]  /*1c500*/  @!P4 LEA.HI.X R3, R14, R4, R15, 0x2, P6 ;  /* 0x000000040e03c211 */ /* 0x010fe400030f140f */
[-C--:B------:R-:W-:Y:S02]  /*1c510*/  @!P3 LEA R14, P5, R20, R0.reuse, 0x2 ;  /* 0x00000000140eb211 */ /* 0x080fe400078a10ff */
[----:B--2---:R-:W-:Y:S01]  /*1c520*/  ISETP.GE.AND P0, PT, R7, c[0x0][0x3c8], PT ;  /* 0x0000f20007007a0c */ /* 0x004fe20003f06270 */
[----:B------:R1:W-:Y:S01]  /*1c530*/  @!P4 ST.E.64 [R2.64], R118 ;  /* 0x000000760200c985 */ /* 0x0003e2000c101b0c */
[----:B------:R-:W-:-:S04]  /*1c540*/  @!P2 LEA R12, P6, R18, R0, 0x2 ;  /* 0x00000000120ca211 */ /* 0x000fc800078c10ff */
[----:B------:R-:W-:-:S05]  /*1c550*/  @!P2 LEA.HI.X R13, R18, R4, R19, 0x2, P6 ;  /* 0x00000004120da211 */ /* 0x000fca00030f1413 */
[----:B-1----:R-:W-:-:S04]  /*1c560*/  P2R R2, PR, RZ, 0x20 ;  /* 0x00000020ff027803 */ /* 0x002fc80000000000 */
[----:B------:R-:W-:Y:S02]  /*1c570*/  ISETP.NE.AND P4, PT, R2, RZ, PT ;  /* 0x000000ff0200720c */ /* 0x000fe40003f85270 */
[----:B------:R-:W-:Y:S02]  /*1c580*/  @!P1 LEA R8, P5, R16, R0, 0x2 ;  /* 0x0000000010089211 */ /* 0x000fe400078a10ff */
[----:B---3--:R-:W-:Y:S02]  /*1c590*/  @!P3 LEA.HI.X R15, R20, R4, R21, 0x2, P4 ;  /* 0x00000004140fb211 */ /* 0x008fe400020f1415 */
[C---:B------:R-:W-:Y:S02]  /*1c5a0*/  @!P0 LEA R2, P4, R7.reuse, R0, 0x2 ;  /* 0x0000000007028211 */ /* 0x040fe400078810ff */
[-C--:B-----5:R-:W-:Y:S02]  /*1c5b0*/  @!P1 LEA.HI.X R9, R16, R4.reuse, R17, 0x2, P5 ;  /* 0x0000000410099211 */ /* 0x0a0fe400028f1411 */
[----:B------:R-:W-:Y:S01]  /*1c5c0*/  @!P0 LEA.HI.X R3, R7, R4, R10, 0x2, P4 ;  /* 0x0000000407038211 */ /* 0x000fe200020f140a */
[----:B------:R1:W-:Y:S04]  /*1c5d0*/  @!P3 ST.E.64 [R14.64], R122 ;  /* 0x0000007a0e00b985 */ /* 0x0003e8000c101b0c */
[----:B------:R1:W-:Y:S04]  /*1c5e0*/  @!P2 ST.E.64 [R12.64], R126 ;  /* 0x0000007e0c00a985 */ /* 0x0003e8000c101b0c */
[----:B------:R1:W-:Y:S04]  /*1c5f0*/  @!P1 ST.E.64 [R8.64], R130 ;  /* 0x0000008208009985 */ /* 0x0003e8000c101b0c */
[----:B------:R1:W-:Y:S01]  /*1c600*/  @!P0 ST.E.64 [R2.64], R134 ;  /* 0x0000008602008985 */ /* 0x0003e2000c101b0c */
[----:B------:R-:W-:-:S13]  /*1c610*/  ISETP.GE.AND P0, PT, R5, c[0x0][0x3c8], PT ;  /* 0x0000f20005007a0c */ /* 0x000fda0003f06270 */
[----:B------:R-:W-:Y:S05]  /*1c620*/  @P0 BRA `(.L_x_1977) ;  /* 0x00000ea000000947 */ /* 0x000fea0003800000 */
[----:B------:R-:W2:Y:S01]  /*1c630*/  LDL R7, [R1+0x130] ;  /* 0x0001300001077983 */ /* 0x000ea20000100800 */
[----:B-1----:R-:W-:-:S04]  /*1c640*/  LEA R2, P0, R5, R0, 0x2 ;  /* 0x0000000005027211 */ /* 0x002fc800078010ff */
[----:B--2---:R-:W-:-:S05]  /*1c650*/  LEA.HI.X R3, R5, R4, R7, 0x2, P0 ;  /* 0x0000000405037211 */ /* 0x004fca00000f1407 */
[----:B------:R1:W-:Y:S01]  /*1c660*/  ST.E.64 [R2.64], R138 ;  /* 0x0000008a02007985 */ /* 0x0003e2000c101b0c */
[----:B------:R-:W-:Y:S05]  /*1c670*/  BRA `(.L_x_1977) ;  /* 0x00000e5000007947 */ /* 0x000fea0003800000 */
.L_x_1962:
        /* <DEDUP_REMOVED lines=15> */
[----:B--2---:R2:W4:Y:S04]  /*1c770*/  LDG.E R4, [R2.64] ;  /* 0x0000000c02047981 */ /* 0x004528000c1e1900 */
[----:B--2---:R-:W4:Y:S02]  /*1c780*/  LDG.E R2, [R2.64+0x4] ;  /* 0x0000040c02027981 */ /* 0x004f24000c1e1900 */
[----:B----45:R-:W-:Y:S02]  /*1c790*/  IADD3 R21, -R4, R2, RZ ;  /* 0x0000000204157210 */ /* 0x030fe40007ffe1ff */
.L_x_1983:
        /* <DEDUP_REMOVED lines=13> */
[----:B-1----:R-:W2:Y:S01]  /*1c870*/  LDL.LU R23, [R1+0xa8] ;  /* 0x0000a80001177983 */ /* 0x002ea20000300800 */
[----:B------:R-:W-:Y:S01]  /*1c880*/  IMAD.MOV.U32 R2, RZ, RZ, 0x368 ;  /* 0x00000368ff027424 */ /* 0x000fe200078e00ff */
[----:B------:R-:W-:-:S04]  /*1c890*/  ISETP.GT.AND P2, PT, R20, 0x1, PT ;  /* 0x000000011400780c */ /* 0x000fc80003f44270 */
[----:B------:R-:W-:-:S04]  /*1c8a0*/  SEL R2, R2, 0x328, P2 ;  /* 0x0000032802027807 */ /* 0x000fc80001000000 */
[----:B------:R1:W4:Y:S08]  /*1c8b0*/  LDC.64 R12, c[0x0][R2+0x170] ;  /* 0x00005c00020c7b82 */ /* 0x0003300000000a00 */
[----:B------:R1:W5:Y:S08]  /*1c8c0*/  LDC.64 R8, c[0x0][R2+0x168] ;  /* 0x00005a0002087b82 */ /* 0x0003700000000a00 */
[----:B------:R1:W3:Y:S08]  /*1c8d0*/  LDC.64 R16, c[0x0][R2+0x178] ;  /* 0x00005e0002107b82 */ /* 0x0002f00000000a00 */
[----:B------:R1:W2:Y:S02]  /*1c8e0*/  LDC.64 R14, c[0x0][R2+0x160] ;  /* 0x00005800020e7b82 */ /* 0x0002a40000000a00 */
[----:B-1----:R-:W-:-:S02]  /*1c8f0*/  IMAD.MOV.U32 R2, RZ, RZ, c[0x0][0x4e8] ;  /* 0x00013a00ff027624 */ /* 0x002fc400078e00ff */
[-C--:B----4-:R-:W-:Y:S02]  /*1c900*/  IMAD R3, R13, R7.reuse, RZ ;  /* 0x000000070d037224 */ /* 0x090fe400078e02ff */
[----:B------:R-:W-:Y:S01]  /*1c910*/  IMAD.WIDE.U32 R4, R12, R7, RZ ;  /* 0x000000070c047225 */ /* 0x000fe200078e00ff */
[----:B------:R-:W-:Y:S02]  /*1c920*/  ISETP.NE.AND P0, PT, R2, 0x1, PT ;  /* 0x000000010200780c */ /* 0x000fe40003f05270 */
[----:B------:R-:W-:Y:S01]  /*1c930*/  MOV R2, R10 ;  /* 0x0000000a00027202 */ /* 0x000fe20000000f00 */
[----:B------:R-:W-:Y:S02]  /*1c940*/  IMAD R12, R12, R22, R3 ;  /* 0x000000160c0c7224 */ /* 0x000fe400078e0203 */
[-C--:B-----5:R-:W-:Y:S02]  /*1c950*/  IMAD R13, R9, R241.reuse, RZ ;  /* 0x000000f1090d7224 */ /* 0x0a0fe400078e02ff */
[----:B------:R-:W-:-:S04]  /*1c960*/  IMAD.WIDE.U32 R8, R8, R241, RZ ;  /* 0x000000f108087225 */ /* 0x000fc800078e00ff */
[----:B------:R-:W-:Y:S01]  /*1c970*/  IMAD.IADD R13, R9, 0x1, R13 ;  /* 0x00000001090d7824 */ /* 0x000fe200078e020d */
[----:B------:R-:W-:Y:S01]  /*1c980*/  IADD3 R9, R5, R12, RZ ;  /* 0x0000000c05097210 */ /* 0x000fe20007ffe0ff */
[----:B------:R-:W-:-:S05]  /*1c990*/  @P0 IMAD.HI.U32 R18, R10, c[0x0][0x4ec], RZ ;  /* 0x00013b000a120a27 */ /* 0x000fca00078e00ff */
[----:B------:R-:W-:Y:S02]  /*1c9a0*/  @P0 SHF.R.U32.HI R2, RZ, c[0x0][0x4f0], R18 ;  /* 0x00013c00ff020a19 */ /* 0x000fe40000011612 */
[----:B------:R-:W-:-:S03]  /*1c9b0*/  IADD3 R18, P1, P0, R4, R8, R0 ;  /* 0x0000000804127210 */ /* 0x000fc6000783e000 */
[----:B------:R-:W-:Y:S01]  /*1c9c0*/  IMAD.MOV R8, RZ, RZ, -R2 ;  /* 0x000000ffff087224 */ /* 0x000fe200078e0a02 */
[----:B--2---:R-:W-:-:S05]  /*1c9d0*/  SEL R3, R23, RZ, P2 ;  /* 0x000000ff17037207 */ /* 0x004fca0001000000 */
[-C--:B---3--:R-:W-:Y:S02]  /*1c9e0*/  IMAD R12, R17, R3.reuse, RZ ;  /* 0x00000003110c7224 */ /* 0x088fe400078e02ff */
[----:B------:R-:W-:-:S04]  /*1c9f0*/  IMAD.WIDE.U32 R4, R16, R3, RZ ;  /* 0x0000000310047225 */ /* 0x000fc800078e00ff */
[----:B------:R-:W-:Y:S01]  /*1ca00*/  IMAD R3, R8, c[0x0][0x4e8], R10 ;  /* 0x00013a0008037a24 */ /* 0x000fe200078e020a */
[----:B------:R-:W-:Y:S02]  /*1ca10*/  IADD3.X R10, R9, R13, R19, P1, P0 ;  /* 0x0000000d090a7210 */ /* 0x000fe40000fe0413 */
[----:B------:R-:W-:Y:S02]  /*1ca20*/  IADD3 R9, R5, R12, RZ ;  /* 0x0000000c05097210 */ /* 0x000fe40007ffe0ff */
[----:B------:R-:W-:Y:S02]  /*1ca30*/  IADD3 R4, P1, P0, R2, R18, R4 ;  /* 0x0000001202047210 */ /* 0x000fe4000783e004 */
[----:B------:R-:W-:Y:S01]  /*1ca40*/  SHF.R.S32.HI R5, RZ, 0x1f, R2 ;  /* 0x0000001fff057819 */ /* 0x000fe20000011402 */
[----:B------:R-:W-:Y:S01]  /*1ca50*/  IMAD R2, R15, R3, RZ ;  /* 0x000000030f027224 */ /* 0x000fe200078e02ff */
[----:B------:R-:W-:Y:S02]  /*1ca60*/  SHF.R.S32.HI R8, RZ, 0x1f, R3 ;  /* 0x0000001fff087819 */ /* 0x000fe40000011403 */
[----:B------:R-:W-:Y:S01]  /*1ca70*/  IADD3.X R5, R5, R10, R9, P1, P0 ;  /* 0x0000000a05057210 */ /* 0x000fe20000fe0409 */
[----:B------:R-:W-:-:S02]  /*1ca80*/  IMAD.MOV.U32 R9, RZ, RZ, c[0x0][0x4a8] ;  /* 0x00012a00ff097624 */ /* 0x000fc400078e00ff */
        /* <DEDUP_REMOVED lines=10> */
.L_x_1985:
[----:B------:R-:W-:Y:S05]  /*1cb30*/  BSYNC B0 ;  /* 0x0000000000007941 */ /* 0x000fea0003800000 */
.L_x_1984:
[----:B------:R-:W-:-:S13]  /*1cb40*/  ISETP.GT.AND P0, PT, R20, 0x1, PT ;  /* 0x000000011400780c */ /* 0x000fda0003f04270 */
[----:B------:R-:W-:Y:S05]  /*1cb50*/  @P0 BRA `(.L_x_1977) ;  /* 0x0000097000000947 */ /* 0x000fea0003800000 */
[----:B-1----:R-:W2:Y:S01]  /*1cb60*/  LDL.LU R2, [R1+0x74] ;  /* 0x0000740001027983 */ /* 0x002ea20000300800 */
[----:B------:R-:W-:-:S03]  /*1cb70*/  IMAD R4, R19, c[0x0][0x3a0], RZ ;  /* 0x0000e80013047a24 */ /* 0x000fc600078e02ff */
[----:B------:R-:W1:Y:S02]  /*1cb80*/  S2R R3, SR_TID.X ;  /* 0x0000000000037919 */ /* 0x000e640000002100 */
[----:B-1----:R-:W-:-:S04]  /*1cb90*/  SHF.R.S32.HI R5, RZ, 0x1f, R3 ;  /* 0x0000001fff057819 */ /* 0x002fc80000011403 */
[----:B------:R-:W-:-:S04]  /*1cba0*/  LEA.HI R5, R5, R3, RZ, 0x3 ;  /* 0x0000000305057211 */ /* 0x000fc800078f18ff */
[----:B------:R-:W-:-:S04]  /*1cbb0*/  LOP3.LUT R5, R5, 0xfffffff8, RZ, 0xc0, !PT ;  /* 0xfffffff805057812 */ /* 0x000fc800078ec0ff */
[----:B------:R-:W-:Y:S02]  /*1cbc0*/  IADD3 R5, -R5, R3, RZ ;  /* 0x0000000305057210 */ /* 0x000fe40007ffe1ff */
[----:B--2---:R-:W-:Y:S02]  /*1cbd0*/  MOV R10, R2 ;  /* 0x00000002000a7202 */ /* 0x004fe40000000f00 */
[----:B------:R-:W-:Y:S02]  /*1cbe0*/  MOV R2, c[0x0][0x4e8] ;  /* 0x00013a0000027a02 */ /* 0x000fe40000000f00 */
[----:B------:R-:W-:Y:S02]  /*1cbf0*/  IADD3 R16, R232, R10, RZ ;  /* 0x0000000ae8107210 */ /* 0x000fe40007ffe0ff */
[----:B------:R-:W-:Y:S01]  /*1cc00*/  ISETP.NE.AND P0, PT, R2, 0x1, PT ;  /* 0x000000010200780c */ /* 0x000fe20003f05270 */
[----:B------:R-:W-:-:S04]  /*1cc10*/  IMAD.WIDE.U32 R2, R0, c[0x0][0x3a0], RZ ;  /* 0x0000e80000027a25 */ /* 0x000fc800078e00ff */
[----:B------:R-:W-:Y:S01]  /*1cc20*/  IMAD R0, R0, c[0x0][0x3a4], R4 ;  /* 0x0000e90000007a24 */ /* 0x000fe200078e0204 */
[----:B------:R-:W-:Y:S01]  /*1cc30*/  LEA R4, R5, R232, 0x5 ;  /* 0x000000e805047211 */ /* 0x000fe200078e28ff */
[----:B------:R-:W-:Y:S02]  /*1cc40*/  IMAD R5, R22, c[0x0][0x3f0], RZ ;  /* 0x0000fc0016057a24 */ /* 0x000fe400078e02ff */
[----:B------:R-:W-:Y:S01]  /*1cc50*/  IMAD.IADD R3, R3, 0x1, R0 ;  /* 0x0000000103037824 */ /* 0x000fe200078e0200 */
[----:B------:R-:W-:Y:S01]  /*1cc60*/  IADD3 R4, R10, R4, RZ ;  /* 0x000000040a047210 */ /* 0x000fe20007ffe0ff */
[----:B------:R-:W-:Y:S02]  /*1cc70*/  IMAD R9, R7, c[0x0][0x3f4], R5 ;  /* 0x0000fd0007097a24 */ /* 0x000fe400078e0205 */
[----:B------:R-:W-:Y:S01]  /*1cc80*/  IMAD.WIDE.U32 R2, R241, c[0x0][0x3e8], R2 ;  /* 0x0000fa00f1027a25 */ /* 0x000fe200078e0002 */
[----:B------:R-:W-:-:S03]  /*1cc90*/  MOV R0, R4 ;  /* 0x0000000400007202 */ /* 0x000fc60000000f00 */
[----:B------:R-:W-:-:S04]  /*1cca0*/  @P0 IMAD.HI.U32 R8, R4, c[0x0][0x4ec], RZ ;  /* 0x00013b0004080a27 */ /* 0x000fc800078e00ff */
[----:B------:R-:W-:Y:S01]  /*1ccb0*/  IMAD R3, R241, c[0x0][0x3ec], R3 ;  /* 0x0000fb00f1037a24 */ /* 0x000fe200078e0203 */
[----:B------:R-:W-:-:S03]  /*1ccc0*/  @P0 SHF.R.U32.HI R0, RZ, c[0x0][0x4f0], R8 ;  /* 0x00013c00ff000a19 */ /* 0x000fc60000011608 */
[----:B------:R-:W-:Y:S01]  /*1ccd0*/  IMAD.WIDE.U32 R2, R7, c[0x0][0x3f0], R2 ;  /* 0x0000fc0007027a25 */ /* 0x000fe200078e0002 */
[----:B------:R-:W-:Y:S02]  /*1cce0*/  SHF.R.S32.HI R8, RZ, 0x1f, R0 ;  /* 0x0000001fff087819 */ /* 0x000fe40000011400 */
[----:B------:R-:W-:Y:S01]  /*1ccf0*/  IADD3 R5, -R0, RZ, RZ ;  /* 0x000000ff00057210 */ /* 0x000fe20007ffe1ff */
[----:B------:R-:W-:Y:S02]  /*1cd00*/  IMAD.IADD R3, R3, 0x1, R9 ;  /* 0x0000000103037824 */ /* 0x000fe400078e0209 */
[----:B------:R-:W-:Y:S02]  /*1cd10*/  IMAD R7, R8, c[0x0][0x3e0], RZ ;  /* 0x0000f80008077a24 */ /* 0x000fe400078e02ff */
        /* <DEDUP_REMOVED lines=13> */
.L_x_2041:
[----:B------:R-:W-:Y:S05]  /*1cdf0*/  BRA.DIV ~URZ, `(.L_x_1987) ;  /* 0x000026f27f007947 */ /* 0x000fea000b800000 */
[----:B------:R4:W1:Y:S02]  /*1ce00*/  SHFL.IDX PT, R0, R17, RZ, 0x181f ;  /* 0x00181fff11007589 */ /* 0x00086400000e0000 */
.L_x_2042:
        /* <DEDUP_REMOVED lines=12> */
[----:B-1----:R-:W-:-:S04]  /*1ced0*/  @!P3 LEA R12, P4, R140, R0, 0x1 ;  /* 0x000000008c0cb211 */ /* 0x002fc800078808ff */
[-C--:B------:R-:W-:Y:S02]  /*1cee0*/  @!P1 LEA R4, P5, R235, R0.reuse, 0x1 ;  /* 0x00000000eb049211 */ /* 0x080fe400078a08ff */
[----:B------:R-:W-:Y:S02]  /*1cef0*/  @!P3 LEA.HI.X R13, R140, R7, R141, 0x1, P4 ;  /* 0x000000078c0db211 */ /* 0x000fe400020f0c8d */
[----:B------:R-:W-:-:S03]  /*1cf00*/  @!P0 LEA R2, P4, R236, R0, 0x1 ;  /* 0x00000000ec028211 */ /* 0x000fc600078808ff */
[----:B------:R1:W-:Y:S01]  /*1cf10*/  @!P3 ST.E.128 [R12.64], RZ ;  /* 0x000000ff0c00b985 */ /* 0x0003e2000c101d0c */
[----:B-----5:R-:W-:-:S04]  /*1cf20*/  @!P2 LEA R8, P6, R19, R0, 0x1 ;  /* 0x000000001308a211 */ /* 0x020fc800078c08ff */
[-C--:B---3--:R-:W-:Y:S02]  /*1cf30*/  @!P2 LEA.HI.X R9, R19, R7.reuse, R20, 0x1, P6 ;  /* 0x000000071309a211 */ /* 0x088fe400030f0c14 */
[----:B----4-:R-:W-:-:S03]  /*1cf40*/  @!P1 LEA.HI.X R5, R235, R7, R18, 0x1, P5 ;  /* 0x00000007eb059211 */ /* 0x010fc600028f0c12 */
[----:B------:R1:W-:Y:S01]  /*1cf50*/  @!P2 ST.E.128 [R8.64], RZ ;  /* 0x000000ff0800a985 */ /* 0x0003e2000c101d0c */
[----:B--2---:R-:W-:-:S03]  /*1cf60*/  @!P0 LEA.HI.X R3, R236, R7, R10, 0x1, P4 ;  /* 0x00000007ec038211 */ /* 0x004fc600020f0c0a */
[----:B------:R1:W-:Y:S04]  /*1cf70*/  @!P1 ST.E.128 [R4.64], RZ ;  /* 0x000000ff04009985 */ /* 0x0003e8000c101d0c */
[----:B------:R1:W-:Y:S02]  /*1cf80*/  @!P0 ST.E.128 [R2.64], RZ ;  /* 0x000000ff02008985 */ /* 0x0003e4000c101d0c */
.L_x_1989:
[----:B------:R-:W-:Y:S05]  /*1cf90*/  BSYNC B0 ;  /* 0x0000000000007941 */ /* 0x000fea0003800000 */
.L_x_1988:
[----:B------:R-:W-:Y:S05]  /*1cfa0*/  BRA.DIV ~URZ, `(.L_x_1990) ;  /* 0x000025c27f007947 */ /* 0x000fea000b800000 */
[----:B--2---:R2:W3:Y:S04]  /*1cfb0*/  SHFL.IDX PT, R7, R14, 0x1, 0x181f ;  /* 0x00381f000e077f89 */ /* 0x0044e800000e0000 */
[----:B-1----:R2:W1:Y:S02]  /*1cfc0*/  SHFL.IDX PT, R0, R17, 0x1, 0x181f ;  /* 0x00381f0011007f89 */ /* 0x00246400000e0000 */
.L_x_2043:
[----:B------:R-:W-:Y:S01]  /*1cfd0*/  IADD3 R2, R16, 0x20, RZ ;  /* 0x0000002010027810 */ /* 0x000fe20007ffe0ff */
        /* <DEDUP_REMOVED lines=17> */
[-C--:B--2---:R-:W-:Y:S02]  /*1d0f0*/  @!P2 LEA.HI.X R9, R19, R7.reuse, R20, 0x1, P6 ;  /* 0x000000071309a211 */ /* 0x084fe400030f0c14 */
[----:B----4-:R-:W-:-:S03]  /*1d100*/  @!P1 LEA.HI.X R5, R235, R7, R18, 0x1, P5 ;  /* 0x00000007eb059211 */ /* 0x010fc600028f0c12 */
[----:B------:R1:W-:Y:S01]  /*1d110*/  @!P2 ST.E.128 [R8.64], RZ ;  /* 0x000000ff0800a985 */ /* 0x0003e2000c101d0c */
[----:B---3--:R-:W-:-:S03]  /*1d120*/  @!P0 LEA.HI.X R3, R236, R7, R10, 0x1, P4 ;  /* 0x00000007ec038211 */ /* 0x008fc600020f0c0a */
[----:B------:R1:W-:Y:S04]  /*1d130*/  @!P1 ST.E.128 [R4.64], RZ ;  /* 0x000000ff04009985 */ /* 0x0003e8000c101d0c */
[----:B------:R1:W-:Y:S02]  /*1d140*/  @!P0 ST.E.128 [R2.64], RZ ;  /* 0x000000ff02008985 */ /* 0x0003e4000c101d0c */
.L_x_1992:
[----:B------:R-:W-:Y:S05]  /*1d150*/  BSYNC B0 ;  /* 0x0000000000007941 */ /* 0x000fea0003800000 */
.L_x_1991:
[----:B------:R-:W-:Y:S05]  /*1d160*/  BRA.DIV ~URZ, `(.L_x_1993) ;  /* 0x000024f27f007947 */ /* 0x000fea000b800000 */
[----:B---3--:R3:W2:Y:S02]  /*1d170*/  SHFL.IDX PT, R7, R14, 0x2, 0x181f ;  /* 0x00581f000e077f89 */ /* 0x0086a400000e0000 */
.L_x_2044:
[----:B------:R-:W-:Y:S05]  /*1d180*/  BRA.DIV ~URZ, `(.L_x_1994) ;  /* 0x000025527f007947 */ /* 0x000fea000b800000 */
[----:B-1----:R1:W3:Y:S02]  /*1d190*/  SHFL.IDX PT, R0, R17, 0x2, 0x181f ;  /* 0x00581f0011007f89 */ /* 0x0022e400000e0000 */
.L_x_2045:
[----:B------:R-:W-:Y:S01]  /*1d1a0*/  IADD3 R2, R16, 0x40, RZ ;  /* 0x0000004010027810 */ /* 0x000fe20007ffe0ff */
[----:B------:R-:W-:Y:S03]  /*1d1b0*/  BSSY B0, `(.L_x_1995) ;  /* 0x0000017000007945 */ /* 0x000fe60003800000 */
        /* <DEDUP_REMOVED lines=14> */
[----:B------:R1:W-:Y:S01]  /*1d2a0*/  @!P3 ST.E.128 [R12.64], RZ ;  /* 0x000000ff0c00b985 */ /* 0x0003e2000c101d0c */
[----:B-----5:R-:W-:-:S04]  /*1d2b0*/  @!P2 LEA R8, P6, R19, R0, 0x1 ;  /* 0x000000001308a211 */ /* 0x020fc800078c08ff */
[-C--:B----4-:R-:W-:Y:S02]  /*1d2c0*/  @!P2 LEA.HI.X R9, R19, R7.reuse, R20, 0x1, P6 ;  /* 0x000000071309a211 */ /* 0x090fe400030f0c14 */
[----:B---3--:R-:W-:-:S03]  /*1d2d0*/  @!P1 LEA.HI.X R5, R235, R7, R18, 0x1, P5 ;  /* 0x00000007eb059211 */ /* 0x008fc600028f0c12 */
[----:B------:R1:W-:Y:S01]  /*1d2e0*/  @!P2 ST.E.128 [R8.64], RZ ;  /* 0x000000ff0800a985 */ /* 0x0003e2000c101d0c */
[----:B--2---:R-:W-:-:S03]  /*1d2f0*/  @!P0 LEA.HI.X R3, R236, R7, R10, 0x1, P4 ;  /* 0x00000007ec038211 */ /* 0x004fc600020f0c0a */
[----:B------:R1:W-:Y:S04]  /*1d300*/  @!P1 ST.E.128 [R4.64], RZ ;  /* 0x000000ff04009985 */ /* 0x0003e8000c101d0c */
[----:B------:R1:W-:Y:S02]  /*1d310*/  @!P0 ST.E.128 [R2.64], RZ ;  /* 0x000000ff02008985 */ /* 0x0003e4000c101d0c */
.L_x_1996:
[----:B------:R-:W-:Y:S05]  /*1d320*/  BSYNC B0 ;  /* 0x0000000000007941 */ /* 0x000fea0003800000 */
.L_x_1995:
[----:B------:R-:W-:Y:S05]  /*1d330*/  BRA.DIV ~URZ, `(.L_x_1997) ;  /* 0x000024227f007947 */ /* 0x000fea000b800000 */
[----:B--2---:R2:W1:Y:S04]  /*1d340*/  SHFL.IDX PT, R7, R14, 0x3, 0x181f ;  /* 0x00781f000e077f89 */ /* 0x00446800000e0000 */
[----:B---3--:R2:W3:Y:S02]  /*1d350*/  SHFL.IDX PT, R0, R17, 0x3, 0x181f ;  /* 0x00781f0011007f89 */ /* 0x0084e400000e0000 */
.L_x_2046:
[----:B-1----:R-:W-:-:S04]  /*1d360*/  IADD3 R2, R16, 0x60, RZ ;  /* 0x0000006010027810 */ /* 0x002fc80007ffe0ff */
[----:B------:R-:W-:-:S13]  /*1d370*/  ISETP.GE.AND P0, PT, R2, R15, PT ;  /* 0x0000000f0200720c */ /* 0x000fda0003f06270 */
[----:B------:R-:W-:Y:S05]  /*1d380*/  @P0 BRA `(.L_x_1977) ;  /* 0x0000014000000947 */ /* 0x000fea0003800000 */
[----:B--2-4-:R-:W2:Y:S04]  /*1d390*/  LDL R17, [R1+0x70] ;  /* 0x0000700001117983 */ /* 0x014ea80000100800 */
[----:B------:R-:W4:Y:S04]  /*1d3a0*/  LDL R18, [R1+0x78] ;  /* 0x0000780001127983 */ /* 0x000f280000100800 */
[----:B------:R-:W5:Y:S04]  /*1d3b0*/  LDL R14, [R1+0x80] ;  /* 0x00008000010e7983 */ /* 0x000f680000100800 */
        /* <DEDUP_REMOVED lines=10> */
[----:B--2---:R-:W-:-:S04]  /*1d460*/  @!P2 LEA R8, P6, R17, R0, 0x1 ;  /* 0x000000001108a211 */ /* 0x004fc800078c08ff */
[-C--:B----4-:R-:W-:Y:S02]  /*1d470*/  @!P2 LEA.HI.X R9, R17, R7.reuse, R18, 0x1, P6 ;  /* 0x000000071109a211 */ /* 0x090fe400030f0c12 */
[----:B-----5:R-:W-:-:S03]  /*1d480*/  @!P1 LEA.HI.X R5, R235, R7, R14, 0x1, P5 ;  /* 0x00000007eb059211 */ /* 0x020fc600028f0c0e */
[----:B------:R1:W-:Y:S01]  /*1d490*/  @!P2 ST.E.128 [R8.64], RZ ;  /* 0x000000ff0800a985 */ /* 0x0003e2000c101d0c */
[----:B---3--:R-:W-:-:S03]  /*1d4a0*/  @!P0 LEA.HI.X R3, R236, R7, R10, 0x1, P4 ;  /* 0x00000007ec038211 */ /* 0x008fc600020f0c0a */
[----:B------:R1:W-:Y:S04]  /*1d4b0*/  @!P1 ST.E.128 [R4.64], RZ ;  /* 0x000000ff04009985 */ /* 0x0003e8000c101d0c */
[----:B------:R1:W-:Y:S02]  /*1d4c0*/  @!P0 ST.E.128 [R2.64], RZ ;  /* 0x000000ff02008985 */ /* 0x0003e4000c101d0c */
.L_x_1977:
[----:B------:R-:W-:Y:S05]  /*1d4d0*/  BSYNC B1 ;  /* 0x0000000000017941 */ /* 0x000fea0003800000 */
.L_x_1961:
[----:B------:R-:W-:-:S13]  /*1d4e0*/  ISETP.NE.AND P0, PT, RZ, UR10, PT ;  /* 0x0000000aff007c0c */ /* 0x000fda000bf05270 */
[----:B------:R-:W-:Y:S01]  /*1d4f0*/  @P0 WARPSYNC 0xffffffff ;  /* 0xffffffff00000948 */ /* 0x000fe20003800000 */
[----:B------:R-:W-:Y:S06]  /*1d500*/  @P0 BAR.SYNC.DEFER_BLOCKING 0x5, 0x100 ;  /* 0x0144000000000b1d */ /* 0x000fec0000010000 */
[----:B------:R-:W5:Y:S02]  /*1d510*/  @P0 LDS.128 R240, [0x20080] ;  /* 0x02008000fff00984 */ /* 0x000f640000000c00 */
[----:B-1---5:R-:W-:Y:S01]  /*1d520*/  @P0 IMAD.MOV.U32 R2, RZ, RZ, R240 ;  /* 0x000000ffff020224 */ /* 0x022fe200078e00f0 */
[----:B---34-:R-:W-:-:S04]  /*1d530*/  @P0 MOV R0, R241 ;  /* 0x000000f100000202 */ /* 0x018fc80000000f00 */
[----:B------:R1:W-:Y:S04]  /*1d540*/  @P0 STL [R1+0xa4], R2 ;  /* 0x0000a40201000387 */ /* 0x0003e80000100800 */
[----:B------:R1:W-:Y:S04]  /*1d550*/  @P0 STL [R1+0xbc], R0 ;  /* 0x0000bc0001000387 */ /* 0x0003e80000100800 */
[----:B------:R-:W-:Y:S06]  /*1d560*/  @P0 BAR.ARV 0x4, 0x100 ;  /* 0x0104000000000b1d */ /* 0x000fec0000002000 */
[----:B------:R-:W-:Y:S05]  /*1d570*/  @P0 BRA `(.L_x_1998) ;  /* 0x00000fd000000947 */ /* 0x000fea0003800000 */
[----:B-1----:R-:W1:Y:S01]  /*1d580*/  S2R R0, SR_TID.X ;  /* 0x0000000000007919 */ /* 0x002e620000002100 */
[----:B------:R-:W-:Y:S01]  /*1d590*/  IMAD.MOV.U32 R8, RZ, RZ, RZ ;  /* 0x000000ffff087224 */ /* 0x000fe200078e00ff */
[----:B-12---:R-:W-:-:S04]  /*1d5a0*/  LOP3.LUT R17, R0, 0x1f, RZ, 0xc0, !PT ;  /* 0x0000001f00117812 */ /* 0x006fc800078ec0ff */
[----:B------:R-:W-:Y:S01]  /*1d5b0*/  ISETP.NE.AND P6, PT, R17, 0x1f, PT ;  /* 0x0000001f1100780c */ /* 0x000fe20003fc5270 */
[----:B------:R-:W-:Y:S10]  /*1d5c0*/  BRA.DIV ~URZ, `(.L_x_1999) ;  /* 0x000022827f007947 */ /* 0x000ff4000b800000 */
[----:B------:R1:W2:Y:S02]  /*1d5d0*/  SHFL.IDX PT, R14, R172, RZ, 0x1f ;  /* 0x00001fffac0e7589 */ /* 0x0002a400000e0000 */
.L_x_2047:
[----:B------:R-:W-:Y:S05]  /*1d5e0*/  BRA.DIV ~URZ, `(.L_x_2000) ;  /* 0x000022e27f007947 */ /* 0x000fea000b800000 */
[----:B------:R3:W4:Y:S02]  /*1d5f0*/  SHFL.IDX PT, R9, R172, 0x1, 0x1f ;  /* 0x00201f00ac097f89 */ /* 0x00072400000e0000 */
.L_x_2048:
[----:B------:R-:W-:Y:S02]  /*1d600*/  IMAD.IADD R0, R243, 0x1, R17 ;  /* 0x00000001f3007824 */ /* 0x000fe400078e0211 */
        /* <DEDUP_REMOVED lines=17> */
.L_x_2049:
        /* <DEDUP_REMOVED lines=16> */
.L_x_2050:
[----:B---3--:R-:W-:Y:S01]  /*1d820*/  IMAD R0, R0, c[0x0][0x538], RZ ;  /* 0x00014e0000007a24 */ /* 0x008fe200078e02ff */
[----:B------:R-:W-:Y:S04]  /*1d830*/  BSSY B1, `(.L_x_2003) ;  /* 0x00000c5000017945 */ /* 0x000fe80003800000 */
[----:B----4-:R-:W-:-:S04]  /*1d840*/  IADD3 R9, R0, R9, RZ ;  /* 0x0000000900097210 */ /* 0x010fc80007ffe0ff */
[----:B--2---:R-:W-:-:S13]  /*1d850*/  ISETP.GT.AND P0, PT, R9, R14, PT ;  /* 0x0000000e0900720c */ /* 0x004fda0003f04270 */
[----:B------:R-:W-:Y:S05]  /*1d860*/  @P0 BRA `(.L_x_2004) ;  /* 0x0000025000000947 */ /* 0x000fea0003800000 */
.L_x_2008:
        /* <DEDUP_REMOVED lines=8> */
[----:B-1----:R-:W-:Y:S01]  /*1d8f0*/  @!P0 MOV R4, 0x4 ;  /* 0x0000000400048802 */ /* 0x002fe20000000f00 */
        /* <DEDUP_REMOVED lines=8> */
.L_x_2051:
        /* <DEDUP_REMOVED lines=16> */
.L_x_2052:
[----:B--2---:R-:W-:-:S05]  /*1da80*/  IMAD R0, R0, c[0x0][0x538], RZ ;  /* 0x00014e0000007a24 */ /* 0x004fca00078e02ff */
[----:B------:R-:W-:-:S04]  /*1da90*/  IADD3 R9, R0, R9, RZ ;  /* 0x0000000900097210 */ /* 0x000fc80007ffe0ff */
[----:B------:R-:W-:-:S13]  /*1daa0*/  ISETP.GT.AND P0, PT, R9, R14, PT ;  /* 0x0000000e0900720c */ /* 0x000fda0003f04270 */
[----:B-1----:R-:W-:Y:S05]  /*1dab0*/  @!P0 BRA `(.L_x_2008) ;  /* 0xfffffdb000008947 */ /* 0x002fea000383ffff */
.L_x_2004:
[----:B------:R-:W-:-:S05]  /*1dac0*/  IADD3 R15, -R0, R9, RZ ;  /* 0x00000009000f7210 */ /* 0x000fca0007ffe1ff */
[----:B------:R-:W-:-:S05]  /*1dad0*/  IMAD R0, R4, c[0x0][0x538], R15 ;  /* 0x00014e0004007a24 */ /* 0x000fca00078e020f */
[----:B------:R-:W-:Y:S01]  /*1dae0*/  ISETP.GT.AND P0, PT, R0, R14, PT ;  /* 0x0000000e0000720c */ /* 0x000fe20003f04270 */
[----:B------:R-:W-:-:S12]  /*1daf0*/  BRA.DIV ~URZ, `(.L_x_2009) ;  /* 0x000022627f007947 */ /* 0x000fd8000b800000 */
[----:B------:R-:W-:-:S04]  /*1db00*/  VOTE.ANY R5, PT, !P0 ;  /* 0x0000000000057806 */ /* 0x000fc800040e0100 */
.L_x_2053:
[----:B------:R-:W2:Y:S02]  /*1db10*/  POPC R0, R5 ;  /* 0x0000000500007309 */ /* 0x000ea40000000000 */
[----:B--2---:R-:W-:Y:S01]  /*1db20*/  IADD3 R243, R0, R243, RZ ;  /* 0x000000f300f37210 */ /* 0x004fe20007ffe0ff */
[----:B------:R-:W-:Y:S05]  /*1db30*/  BRA.DIV ~URZ, `(.L_x_2010) ;  /* 0x000022727f007947 */ /* 0x000fea000b800000 */
[----:B------:R2:W3:Y:S04]  /*1db40*/  SHFL.IDX PT, R9, R7, R0, 0x1f ;  /* 0x00001f0007097589 */ /* 0x0004e800000e0000 */
[----:B------:R2:W4:Y:S02]  /*1db50*/  SHFL.IDX PT, R8, R8, R0, 0x1f ;  /* 0x00001f0008087589 */ /* 0x00052400000e0000 */
.L_x_2054:
[----:B------:R-:W-:Y:S01]  /*1db60*/  ISETP.NE.AND P0, PT, R5, RZ, PT ;  /* 0x000000ff0500720c */ /* 0x000fe20003f05270 */
[----:B------:R-:W-:-:S12]  /*1db70*/  BSSY B0, `(.L_x_2011) ;  /* 0x0000005000007945 */ /* 0x000fd80003800000 */
[----:B------:R-:W-:Y:S05]  /*1db80*/  @!P0 BRA `(.L_x_2012) ;  /* 0x0000003000008947 */ /* 0x000fea0003800000 */
[----:B--2---:R-:W-:Y:S01]  /*1db90*/  IADD3 R0, R0, -0x1, RZ ;  /* 0xffffffff00007810 */ /* 0x004fe20007ffe0ff */
[----:B------:R-:W-:Y:S05]  /*1dba0*/  BRA.DIV ~URZ, `(.L_x_2013) ;  /* 0x000022f27f007947 */ /* 0x000fea000b800000 */
[----:B------:R2:W1:Y:S02]  /*1dbb0*/  SHFL.IDX PT, R16, R4, R0, 0x1f ;  /* 0x00001f0004107589 */ /* 0x00046400000e0000 */
.L_x_2012:
[----:B------:R-:W-:Y:S05]  /*1dbc0*/  BSYNC B0 ;  /* 0x0000000000007941 */ /* 0x000fea0003800000 */
.L_x_2011:
[----:B-12---:R-:W-:Y:S01]  /*1dbd0*/  IMAD R0, R16, c[0x0][0x538], R15 ;  /* 0x00014e0010007a24 */ /* 0x006fe200078e020f */
[----:B----4-:R-:W-:Y:S01]  /*1dbe0*/  ISETP.NE.AND P0, PT, R8, 0x1, PT ;  /* 0x000000010800780c */ /* 0x010fe20003f05270 */
[----:B------:R-:W-:Y:S03]  /*1dbf0*/  BSSY B0, `(.L_x_2014) ;  /* 0x0000080000007945 */ /* 0x000fe60003800000 */
[----:B------:R1:W-:Y:S01]  /*1dc00*/  STL [R1+0xa4], R0 ;  /* 0x0000a40001007387 */ /* 0x0003e20000100800 */
[----:B------:R-:W-:-:S08]  /*1dc10*/  IADD3 R7, -R0, R14, RZ ;  /* 0x0000000e00077210 */ /* 0x000fd00007ffe1ff */
[----:B------:R-:W-:Y:S05]  /*1dc20*/  @!P0 BRA `(.L_x_2015) ;  /* 0x000003d000008947 */ /* 0x000fea0003800000 */
[-C--:B---3--:R-:W-:Y:S02]  /*1dc30*/  IABS R4, R9.reuse ;  /* 0x0000000900047213 */ /* 0x088fe40000000000 */
[----:B------:R-:W-:Y:S02]  /*1dc40*/  IABS R5, R8 ;  /* 0x0000000800057213 */ /* 0x000fe40000000000 */
[----:B------:R-:W2:Y:S01]  /*1dc50*/  I2F.RP R2, R4 ;  /* 0x0000000400027306 */ /* 0x000ea20000209400 */
[----:B------:R-:W-:-:S07]  /*1dc60*/  IABS R12, R9 ;  /* 0x00000009000c7213 */ /* 0x000fce0000000000 */
[----:B------:R-:W-:Y:S08]  /*1dc70*/  I2F.RP R13, R5 ;  /* 0x00000005000d7306 */ /* 0x000ff00000209400 */
[----:B--2---:R-:W2:Y:S02]  /*1dc80*/  MUFU.RCP R2, R2 ;  /* 0x0000000200027308 */ /* 0x004ea40000001000 */
[----:B--2---:R-:W-:-:S06]  /*1dc90*/  IADD3 R2, R2, 0xffffffe, RZ ;  /* 0x0ffffffe02027810 */ /* 0x004fcc0007ffe0ff */
[----:B------:R-:W2:Y:S02]  /*1dca0*/  F2I.FTZ.U32.TRUNC.NTZ R3, R2 ;  /* 0x0000000200037305 */ /* 0x000ea4000021f000 */
[----:B-12---:R-:W-:Y:S02]  /*1dcb0*/  IMAD.MOV R0, RZ, RZ, -R3 ;  /* 0x000000ffff007224 */ /* 0x006fe400078e0a03 */
[----:B------:R-:W-:Y:S02]  /*1dcc0*/  IMAD.MOV.U32 R2, RZ, RZ, RZ ;  /* 0x000000ffff027224 */ /* 0x000fe400078e00ff */
[----:B------:R-:W-:Y:S01]  /*1dcd0*/  IMAD.MOV.U32 R10, RZ, RZ, R0 ;  /* 0x000000ffff0a7224 */ /* 0x000fe200078e0000 */
[----:B------:R-:W-:-:S03]  /*1dce0*/  IABS R0, R7 ;  /* 0x0000000700007213 */ /* 0x000fc60000000000 */
[----:B------:R-:W-:-:S04]  /*1dcf0*/  IMAD R10, R10, R4, RZ ;  /* 0x000000040a0a7224 */ /* 0x000fc800078e02ff */
[----:B------:R-:W-:-:S04]  /*1dd00*/  IMAD.HI.U32 R10, R3, R10, R2 ;  /* 0x0000000a030a7227 */ /* 0x000fc800078e0002 */
[----:B------:R-:W-:Y:S02]  /*1dd10*/  IMAD.MOV.U32 R2, RZ, RZ, R0 ;  /* 0x000000ffff027224 */ /* 0x000fe400078e0000 */
[----:B------:R-:W-:-:S05]  /*1dd20*/  IMAD.MOV R0, RZ, RZ, -R12 ;  /* 0x000000ffff007224 */ /* 0x000fca00078e0a0c */
[----:B------:R-:W-:Y:S01]  /*1dd30*/  MOV R3, R0 ;  /* 0x0000000000037202 */ /* 0x000fe20000000f00 */
        /* <DEDUP_REMOVED lines=44> */
.L_x_2015:
[----:B------:R-:W-:-:S04]  /*1e000*/  IMAD.MOV.U32 R4, RZ, RZ, 0x4 ;  /* 0x00000004ff047424 */ /* 0x000fc800078e00ff */
[----:B------:R-:W-:-:S06]  /*1e010*/  IMAD.WIDE R4, R243, R4, c[0x0][0x590] ;  /* 0x00016400f3047625 */ /* 0x000fcc00078e0204 */
[----:B------:R-:W2:Y:S01]  /*1e020*/  LDG.E R4, [R4.64] ;  /* 0x0000000c04047981 */ /* 0x000ea2000c1e1900 */
[----:B------:R-:W-:Y:S01]  /*1e030*/  IABS R8, R7 ;  /* 0x0000000700087213 */ /* 0x000fe20000000000 */
[----:B--23--:R-:W-:-:S05]  /*1e040*/  IMAD R10, R4, R9, RZ ;  /* 0x00000009040a7224 */ /* 0x00cfca00078e02ff */
[-C--:B------:R-:W-:Y:S02]  /*1e050*/  IABS R5, R10.reuse ;  /* 0x0000000a00057213 */ /* 0x080fe40000000000 */
[----:B------:R-:W-:Y:S02]  /*1e060*/  IABS R12, R10 ;  /* 0x0000000a000c7213 */ /* 0x000fe40000000000 */
[----:B------:R-:W2:Y:S08]  /*1e070*/  I2F.RP R2, R5 ;  /* 0x0000000500027306 */ /* 0x000eb00000209400 */
[----:B--2---:R-:W2:Y:S02]  /*1e080*/  MUFU.RCP R2, R2 ;  /* 0x0000000200027308 */ /* 0x004ea40000001000 */
[----:B--2---:R-:W-:-:S06]  /*1e090*/  IADD3 R2, R2, 0xffffffe, RZ ;  /* 0x0ffffffe02027810 */ /* 0x004fcc0007ffe0ff */
[----:B------:R-:W2:Y:S02]  /*1e0a0*/  F2I.FTZ.U32.TRUNC.NTZ R3, R2 ;  /* 0x0000000200037305 */ /* 0x000ea4000021f000 */
[----:B-12---:R-:W-:Y:S02]  /*1e0b0*/  IMAD.MOV R0, RZ, RZ, -R3 ;  /* 0x000000ffff007224 */ /* 0x006fe400078e0a03 */
[----:B------:R-:W-:Y:S02]  /*1e0c0*/  IMAD.MOV.U32 R2, RZ, RZ, RZ ;  /* 0x000000ffff027224 */ /* 0x000fe400078e00ff */
[----:B------:R-:W-:-:S04]  /*1e0d0*/  IMAD R0, R0, R5, RZ ;  /* 0x0000000500007224 */ /* 0x000fc800078e02ff */
        /* <DEDUP_REMOVED lines=12> */
[----:B------:R-:W-:-:S04]  /*1e1a0*/  IMAD.MOV.U32 R2, RZ, RZ, R0 ;  /* 0x000000ffff027224 */ /* 0x000fc800078e0000 */
[----:B------:R-:W-:Y:S01]  /*1e1b0*/  @!P1 IMAD.MOV R2, RZ, RZ, -R2 ;  /* 0x000000ffff029224 */ /* 0x000fe200078e0a02 */
[----:B------:R-:W-:-:S05]  /*1e1c0*/  @!P0 LOP3.LUT R2, RZ, R10, RZ, 0x33, !PT ;  /* 0x0000000aff028212 */ /* 0x000fca00078e33ff */
[----:B------:R-:W-:Y:S02]  /*1e1d0*/  IMAD R12, R4, R2, RZ ;  /* 0x00000002040c7224 */ /* 0x000fe400078e02ff */
[----:B------:R-:W-:-:S03]  /*1e1e0*/  IMAD.MOV R2, RZ, RZ, -R2 ;  /* 0x000000ffff027224 */ /* 0x000fc600078e0a02 */
[----:B------:R-:W-:Y:S01]  /*1e1f0*/  IADD3 R0, -R12, c[0x0][0x538], RZ ;  /* 0x00014e000c007a10 */ /* 0x000fe20007ffe1ff */
[----:B------:R-:W-:Y:S02]  /*1e200*/  IMAD R7, R10, R2, R7 ;  /* 0x000000020a077224 */ /* 0x000fe400078e0207 */
[----:B------:R-:W-:Y:S01]  /*1e210*/  IMAD.MOV.U32 R2, RZ, RZ, RZ ;  /* 0x000000ffff027224 */ /* 0x000fe200078e00ff */
[----:B------:R-:W-:-:S04]  /*1e220*/  IMNMX R0, R4, R0, PT ;  /* 0x0000000004007217 */ /* 0x000fc80003800200 */
[-C--:B------:R-:W-:Y:S02]  /*1e230*/  IABS R4, R0.reuse ;  /* 0x0000000000047213 */ /* 0x080fe40000000000 */
[----:B------:R-:W-:Y:S02]  /*1e240*/  IABS R10, R0 ;  /* 0x00000000000a7213 */ /* 0x000fe40000000000 */
[----:B------:R-:W1:Y:S08]  /*1e250*/  I2F.RP R3, R4 ;  /* 0x0000000400037306 */ /* 0x000e700000209400 */
[----:B-1----:R-:W1:Y:S02]  /*1e260*/  MUFU.RCP R3, R3 ;  /* 0x0000000300037308 */ /* 0x002e640000001000 */
[----:B-1----:R-:W-:-:S06]  /*1e270*/  IADD3 R3, R3, 0xffffffe, RZ ;  /* 0x0ffffffe03037810 */ /* 0x002fcc0007ffe0ff */
[----:B------:R-:W1:Y:S02]  /*1e280*/  F2I.FTZ.U32.TRUNC.NTZ R3, R3 ;  /* 0x0000000300037305 */ /* 0x000e64000021f000 */
[----:B-1----:R-:W-:-:S05]  /*1e290*/  IADD3 R5, RZ, -R3, RZ ;  /* 0x80000003ff057210 */ /* 0x002fca0007ffe0ff */
[----:B------:R-:W-:Y:S01]  /*1e2a0*/  IMAD.MOV.U32 R8, RZ, RZ, R5 ;  /* 0x000000ffff087224 */ /* 0x000fe200078e0005 */
[----:B------:R-:W-:-:S03]  /*1e2b0*/  IABS R5, R7 ;  /* 0x0000000700057213 */ /* 0x000fc60000000000 */
[----:B------:R-:W-:-:S04]  /*1e2c0*/  IMAD R8, R8, R4, RZ ;  /* 0x0000000408087224 */ /* 0x000fc800078e02ff */
        /* <DEDUP_REMOVED lines=18> */
.L_x_2016:
[----:B------:R-:W-:Y:S05]  /*1e3f0*/  BSYNC B0 ;  /* 0x0000000000007941 */ /* 0x000fea0003800000 */
.L_x_2014:
[----:B------:R-:W-:-:S04]  /*1e400*/  LOP3.LUT R2, RZ, R2, RZ, 0x33, !PT ;  /* 0x00000002ff027212 */ /* 0x000fc800078e33ff */
[----:B------:R-:W-:-:S05]  /*1e410*/  IADD3 R0, R2, R9, RZ ;  /* 0x0000000902007210 */ /* 0x000fca0007ffe0ff */
[----:B------:R1:W-:Y:S01]  /*1e420*/  STL [R1+0xbc], R0 ;  /* 0x0000bc0001007387 */ /* 0x0003e20000100800 */
[----:B------:R-:W-:Y:S05]  /*1e430*/  BRA `(.L_x_2017) ;  /* 0x0000004000007947 */ /* 0x000fea0003800000 */
.L_x_2005:
[----:B------:R2:W-:Y:S01]  /*1e440*/  STL [R1+0xa4], R14 ;  /* 0x0000a40e01007387 */ /* 0x0005e20000100800 */
[----:B------:R-:W-:Y:S02]  /*1e450*/  MOV R242, RZ ;  /* 0x000000ff00f27202 */ /* 0x000fe40000000f00 */
[----:B------:R-:W-:Y:S01]  /*1e460*/  MOV R243, c[0x0][0x53c] ;  /* 0x00014f0000f37a02 */ /* 0x000fe20000000f00 */
[----:B------:R2:W-:Y:S04]  /*1e470*/  STL [R1+0xbc], RZ ;  /* 0x0000bcff01007387 */ /* 0x0005e80000100800 */
.L_x_2017:
[----:B------:R-:W-:Y:S05]  /*1e480*/  BSYNC B1 ;  /* 0x0000000000017941 */ /* 0x000fea0003800000 */
.L_x_2003:
[----:B------:R-:W3:Y:S04]  /*1e490*/  LDL R2, [R1+0xa4] ;  /* 0x0000a40001027983 */ /* 0x000ee80000100800 */
[----:B-1----:R-:W4:Y:S01]  /*1e4a0*/  LDL R0, [R1+0xbc] ;  /* 0x0000bc0001007983 */ /* 0x002f220000100800 */
[----:B------:R-:W-:Y:S03]  /*1e4b0*/  WARPSYNC 0xffffffff ;  /* 0xffffffff00007948 */ /* 0x000fe60003800000 */
[----:B------:R-:W-:Y:S01]  /*1e4c0*/  BAR.SYNC.DEFER_BLOCKING 0x4, 0x100 ;  /* 0x0104000000007b1d */ /* 0x000fe20000010000 */
[----:B------:R-:W-:Y:S01]  /*1e4d0*/  ISETP.NE.AND P0, PT, R17, RZ, PT ;  /* 0x000000ff1100720c */ /* 0x000fe20003f05270 */
[----:B--2---:R-:W-:Y:S01]  /*1e4e0*/  IMAD.MOV.U32 R14, RZ, RZ, R242 ;  /* 0x000000ffff0e7224 */ /* 0x004fe200078e00f2 */
[----:B------:R-:W-:-:S11]  /*1e4f0*/  MOV R15, R243 ;  /* 0x000000f3000f7202 */ /* 0x000fd60000000f00 */
[----:B---3--:R-:W-:Y:S01]  /*1e500*/  @!P0 IMAD.MOV.U32 R240, RZ, RZ, R2 ;  /* 0x000000fffff08224 */ /* 0x008fe200078e0002 */
[----:B----4-:R-:W-:-:S03]  /*1e510*/  MOV R13, R0 ;  /* 0x00000000000d7202 */ /* 0x010fc60000000f00 */
[----:B------:R-:W-:-:S05]  /*1e520*/  IMAD.MOV.U32 R12, RZ, RZ, R240 ;  /* 0x000000ffff0c7224 */ /* 0x000fca00078e00f0 */
[----:B------:R1:W-:Y:S04]  /*1e530*/  @!P0 STS.128 [0x20080], R12 ;  /* 0x0200800cff008388 */ /* 0x0003e80000000c00 */
[----:B------:R-:W-:Y:S06]  /*1e540*/  BAR.ARV 0x5, 0x100 ;  /* 0x0144000000007b1d */ /* 0x000fec0000002000 */
.L_x_1998:
[----:B------:R-:W-:-:S13]  /*1e550*/  ISETP.GE.AND P0, PT, R243, c[0x0][0x53c], PT ;  /* 0x00014f00f3007a0c */ /* 0x000fda0003f06270 */
[----:B-12---:R-:W-:Y:S01]  /*1e560*/  @P0 CALL.REL.NOINC `(.L_x_2018) ;  /* 0x0000001000000944 */ /* 0x006fe20003c00000 */
[----:B------:R-:W-:Y:S05]  /*1e570*/  BRA `(.L_x_2019) ;  /* 0xfffe3c6000007947 */ /* 0x000fea000383ffff */
.L_x_2018:
[----:B------:R-:W-:Y:S05]  /*1e580*/  EXIT ;  /* 0x000000000000794d */ /* 0x000fea0003800000 */
.L_x_1816:
[----:B------:R-:W-:Y:S01]  /*1e590*/  IMAD.MOV.U32 R0, RZ, RZ, R5 ;  /* 0x000000ffff007224 */ /* 0x000fe200078e0005 */
[----:B------:R-:W-:Y:S02]  /*1e5a0*/  MOV R3, 0x1 ;  /* 0x0000000100037802 */ /* 0x000fe40000000f00 */
[----:B------:R-:W-:Y:S02]  /*1e5b0*/  MOV R2, 0x1e5d0 ;  /* 0x0001e5d000027802 */ /* 0x000fe40000000f00 */
[----:B------:R-:W-:Y:S05]  /*1e5c0*/  CALL.REL.NOINC `($__internal_40_$__cuda_sm70_shflsync_up_p) ;  /* 0x0000c8d000007944 */ /* 0x000fea0003c00000 */
[----:B------:R-:W-:Y:S01]  /*1e5d0*/  MOV R0, R4 ;  /* 0x0000000400007202 */ /* 0x000fe20000000f00 */
[----:B------:R-:W-:Y:S05]  /*1e5e0*/  BRA `(.L_x_2020) ;  /* 0xfffe1ee000007947 */ /* 0x000fea000383ffff */
.L_x_1817:
[----:B------:R-:W-:Y:S01]  /*1e5f0*/  IMAD.MOV.U32 R0, RZ, RZ, R5 ;  /* 0x000000ffff007224 */ /* 0x000fe200078e0005 */
[----:B------:R-:W-:Y:S02]  /*1e600*/  MOV R3, 0x2 ;  /* 0x0000000200037802 */ /* 0x000fe40000000f00 */
[----:B------:R-:W-:Y:S02]  /*1e610*/  MOV R2, 0x1e630 ;  /* 0x0001e63000027802 */ /* 0x000fe40000000f00 */
[----:B------:R-:W-:Y:S05]  /*1e620*/  CALL.REL.NOINC `($__internal_40_$__cuda_sm70_shflsync_up_p) ;  /* 0x0000c87000007944 */ /* 0x000fea0003c00000 */
[----:B------:R-:W-:Y:S01]  /*1e630*/  SEL R4, R4, RZ, P4 ;  /* 0x000000ff04047207 */ /* 0x000fe20002000000 */
[----:B------:R-:W-:Y:S01]  /*1e640*/  IMAD.MOV.U32 R3, RZ, RZ, 0x4 ;  /* 0x00000004ff037424 */ /* 0x000fe200078e00ff */
[----:B------:R-:W-:-:S03]  /*1e650*/  MOV R2, 0x1e680 ;  /* 0x0001e68000027802 */ /* 0x000fc60000000f00 */
[----:B------:R-:W-:Y:S02]  /*1e660*/  IMAD.IADD R0, R5, 0x1, R4 ;  /* 0x0000000105007824 */ /* 0x000fe400078e0204 */
        /* <DEDUP_REMOVED lines=13> */
[----:B------:R-:W-:Y:S02]  /*1e740*/  MOV R10, 0x1f ;  /* 0x0000001f000a7802 */ /* 0x000fe40000000f00 */
[----:B------:R-:W-:Y:S01]  /*1e750*/  MOV R173, 0xffffffff ;  /* 0xffffffff00ad7802 */ /* 0x000fe20000000f00 */
[----:B------:R-:W-:Y:S01]  /*1e760*/  IMAD.IADD R4, R0, 0x1, R4 ;  /* 0x0000000100047824 */ /* 0x000fe200078e0204 */
[----:B------:R-:W-:-:S03]  /*1e770*/  MOV R2, 0x1e7a0 ;  /* 0x0001e7a000027802 */ /* 0x000fc60000000f00 */
[----:B------:R-:W-:Y:S02]  /*1e780*/  IMAD.MOV.U32 R12, RZ, RZ, R4 ;  /* 0x000000ffff0c7224 */ /* 0x000fe400078e0004 */
[----:B------:R-:W-:Y:S05]  /*1e790*/  CALL.REL.NOINC `($__internal_39_$__cuda_sm70_shflsync_idx_p) ;  /* 0x0000c6c000007944 */ /* 0x000fea0003c00000 */
[----:B------:R-:W-:Y:S01]  /*1e7a0*/  MOV R0, R13 ;  /* 0x0000000d00007202 */ /* 0x000fe20000000f00 */
[----:B------:R-:W-:Y:S05]  /*1e7b0*/  BRA `(.L_x_2021) ;  /* 0xfffe1e1000007947 */ /* 0x000fea000383ffff */
.L_x_1819:
[----:B------:R-:W-:Y:S02]  /*1e7c0*/  SEL R0, RZ, 0x1, P0 ;  /* 0x00000001ff007807 */ /* 0x000fe40000000000 */
[----:B------:R-:W-:Y:S02]  /*1e7d0*/  MOV R2, 0x1e7f0 ;  /* 0x0001e7f000027802 */ /* 0x000fe40000000f00 */
[----:B------:R-:W-:Y:S05]  /*1e7e0*/  CALL.REL.NOINC `($__internal_41_$__cuda_sm70_votesync_ballot) ;  /* 0x0000c71000007944 */ /* 0x000fea0003c00000 */
[----:B------:R-:W-:Y:S01]  /*1e7f0*/  MOV R5, R0 ;  /* 0x0000000000057202 */ /* 0x000fe20000000f00 */
[----:B------:R-:W-:Y:S05]  /*1e800*/  BRA `(.L_x_2022) ;  /* 0xfffe1e5000007947 */ /* 0x000fea000383ffff */
.L_x_1820:
[----:B------:R-:W-:Y:S01]  /*1e810*/  IMAD.MOV.U32 R12, RZ, RZ, R9 ;  /* 0x000000ffff0c7224 */ /* 0x000fe200078e0009 */
[----:B------:R-:W-:Y:S01]  /*1e820*/  MOV R3, 0x1f ;  /* 0x0000001f00037802 */ /* 0x000fe20000000f00 */
[----:B------:R-:W-:Y:S01]  /*1e830*/  IMAD.MOV.U32 R173, RZ, RZ, -0x1 ;  /* 0xffffffffffad7424 */ /* 0x000fe200078e00ff */
[----:B------:R-:W-:Y:S02]  /*1e840*/  MOV R2, 0x1e860 ;  /* 0x0001e86000027802 */ /* 0x000fe40000000f00 */
[----:B------:R-:W-:Y:S05]  /*1e850*/  CALL.REL.NOINC `($__internal_39_$__cuda_sm70_shflsync_idx_p) ;  /* 0x0000c60000007944 */ /* 0x000fea0003c00000 */
[----:B------:R-:W-:Y:S01]  /*1e860*/  IMAD.MOV.U32 R14, RZ, RZ, R13 ;  /* 0x000000ffff0e7224 */ /* 0x000fe200078e000d */
[----:B------:R-:W-:Y:S01]  /*1e870*/  MOV R12, R8 ;  /* 0x00000008000c7202 */ /* 0x000fe20000000f00 */
[----:B------:R-:W-:Y:S01]  /*1e880*/  IMAD.MOV.U32 R0, RZ, RZ, RZ ;  /* 0x000000ffff007224 */ /* 0x000fe200078e00ff */
[----:B------:R-:W-:Y:S01]  /*1e890*/  MOV R3, 0x1f ;  /* 0x0000001f00037802 */ /* 0x000fe20000000f00 */
[----:B------:R-:W-:Y:S01]  /*1e8a0*/  IMAD.MOV.U32 R173, RZ, RZ, -0x1 ;  /* 0xffffffffffad7424 */ /* 0x000fe200078e00ff */
[----:B------:R-:W-:-:S02]  /*1e8b0*/  MOV R2, 0x1e8d0 ;  /* 0x0001e8d000027802 */ /* 0x000fc40000000f00 */
[----:B------:R-:W-:Y:S05]  /*1e8c0*/  CALL.REL.NOINC `($__internal_39_$__cuda_sm70_shflsync_idx_p) ;  /* 0x0000c59000007944 */ /* 0x000fea0003c00000 */
[----:B------:R-:W-:Y:S01]  /*1e8d0*/  MOV R9, R13 ;  /* 0x0000000d00097202 */ /* 0x000fe20000000f00 */
[----:B------:R-:W-:Y:S05]  /*1e8e0*/  BRA `(.L_x_2023) ;  /* 0xfffe1dd000007947 */ /* 0x000fea000383ffff */
.L_x_1823:
[----:B------:R-:W-:Y:S01]  /*1e8f0*/  IMAD.MOV.U32 R12, RZ, RZ, R4 ;  /* 0x000000ffff0c7224 */ /* 0x000fe200078e0004 */
[----:B------:R-:W-:Y:S01]  /*1e900*/  MOV R3, 0x1f ;  /* 0x0000001f00037802 */ /* 0x000fe20000000f00 */
[----:B------:R-:W-:Y:S01]  /*1e910*/  IMAD.MOV.U32 R173, RZ, RZ, -0x1 ;  /* 0xffffffffffad7424 */ /* 0x000fe200078e00ff */
[----:B------:R-:W-:-:S02]  /*1e920*/  MOV R2, 0x1e940 ;  /* 0x0001e94000027802 */ /* 0x000fc40000000f00 */
[----:B--23--:R-:W-:Y:S05]  /*1e930*/  CALL.REL.NOINC `($__internal_39_$__cuda_sm70_shflsync_idx_p) ;  /* 0x0000c52000007944 */ /* 0x00cfea0003c00000 */
[----:B------:R-:W-:Y:S01]  /*1e940*/  MOV R0, R13 ;  /* 0x0000000d00007202 */ /* 0x000fe20000000f00 */
[----:B------:R-:W-:Y:S05]  /*1e950*/  BRA `(.L_x_1822) ;  /* 0xfffe1dc000007947 */ /* 0x000fea000383ffff */
.L_x_1894:
[----:B------:R-:W-:Y:S01]  /*1e960*/  IMAD.MOV.U32 R12, RZ, RZ, R17 ;  /* 0x000000ffff0c7224 */ /* 0x000fe200078e0011 */
[----:B------:R-:W-:Y:S01]  /*1e970*/  MOV R3, 0x181f ;  /* 0x0000181f00037802 */ /* 0x000fe20000000f00 */
[----:B------:R-:W-:Y:S01]  /*1e980*/  IMAD.MOV.U32 R10, RZ, RZ, RZ ;  /* 0x000000ffff0a7224 */ /* 0x000fe200078e00ff */
[----:B------:R-:W-:-:S02]  /*1e990*/  MOV R173, 0xffffffff ;  /* 0xffffffff00ad7802 */ /* 0x000fc40000000f00 */
[----:B------:R-:W-:Y:S02]  /*1e9a0*/  MOV R2, 0x1e9c0 ;  /* 0x0001e9c000027802 */ /* 0x000fe40000000f00 */
[----:B------:R-:W-:Y:S05]  /*1e9b0*/  CALL.REL.NOINC `($__internal_39_$__cuda_sm70_shflsync_idx_p) ;  /* 0x0000c4a000007944 */ /* 0x000fea0003c00000 */
[----:B------:R-:W-:Y:S01]  /*1e9c0*/  MOV R4, R13 ;  /* 0x0000000d00047202 */ /* 0x000fe20000000f00 */
[----:B------:R-:W-:Y:S05]  /*1e9d0*/  BRA `(.L_x_2024) ;  /* 0xfffec13000007947 */ /* 0x000fea000383ffff */
.L_x_1895:
[----:B------:R-:W-:Y:S01]  /*1e9e0*/  IMAD.MOV.U32 R12, RZ, RZ, R20 ;  /* 0x000000ffff0c7224 */ /* 0x000fe200078e0014 */
[----:B------:R-:W-:Y:S01]  /*1e9f0*/  MOV R3, 0x181f ;  /* 0x0000181f00037802 */ /* 0x000fe20000000f00 */
[----:B------:R-:W-:Y:S01]  /*1ea00*/  IMAD.MOV.U32 R10, RZ, RZ, RZ ;  /* 0x000000ffff0a7224 */ /* 0x000fe200078e00ff */
[----:B------:R-:W-:Y:S02]  /*1ea10*/  MOV R173, 0xffffffff ;  /* 0xffffffff00ad7802 */ /* 0x000fe40000000f00 */
[----:B------:R-:W-:Y:S02]  /*1ea20*/  MOV R2, 0x1ea40 ;  /* 0x0001ea4000027802 */ /* 0x000fe40000000f00 */
[----:B-12---:R-:W-:Y:S05]  /*1ea30*/  CALL.REL.NOINC `($__internal_39_$__cuda_sm70_shflsync_idx_p) ;  /* 0x0000c42000007944 */ /* 0x006fea0003c00000 */
[----:B------:R-:W-:Y:S01]  /*1ea40*/  MOV R0, R13 ;  /* 0x0000000d00007202 */ /* 0x000fe20000000f00 */
[----:B------:R-:W-:Y:S05]  /*1ea50*/  BRA `(.L_x_2025) ;  /* 0xfffec0d000007947 */ /* 0x000fea000383ffff */
.L_x_1898:
[----:B-1----:R-:W-:Y:S01]  /*1ea60*/  IMAD.MOV.U32 R12, RZ, RZ, R17 ;  /* 0x000000ffff0c7224 */ /* 0x002fe200078e0011 */
[----:B------:R-:W-:Y:S01]  /*1ea70*/  MOV R3, 0x181f ;  /* 0x0000181f00037802 */ /* 0x000fe20000000f00 */
[----:B------:R-:W-:Y:S01]  /*1ea80*/  IMAD.MOV.U32 R10, RZ, RZ, 0x1 ;  /* 0x00000001ff0a7424 */ /* 0x000fe200078e00ff */
[----:B------:R-:W-:-:S02]  /*1ea90*/  MOV R173, 0xffffffff ;  /* 0xffffffff00ad7802 */ /* 0x000fc40000000f00 */
[----:B------:R-:W-:Y:S02]  /*1eaa0*/  MOV R2, 0x1eac0 ;  /* 0x0001eac000027802 */ /* 0x000fe40000000f00 */
[----:B--234-:R-:W-:Y:S05]  /*1eab0*/  CALL.REL.NOINC `($__internal_39_$__cuda_sm70_shflsync_idx_p) ;  /* 0x0000c3a000007944 */ /* 0x01cfea0003c00000 */
[----:B------:R-:W-:Y:S01]  /*1eac0*/  IMAD.MOV.U32 R4, RZ, RZ, R13 ;  /* 0x000000ffff047224 */ /* 0x000fe200078e000d */
[----:B------:R-:W-:Y:S01]  /*1ead0*/  MOV R12, R20 ;  /* 0x00000014000c7202 */ /* 0x000fe20000000f00 */
[----:B------:R-:W-:Y:S01]  /*1eae0*/  IMAD.MOV.U32 R10, RZ, RZ, 0x1 ;  /* 0x00000001ff0a7424 */ /* 0x000fe200078e00ff */
[----:B------:R-:W-:Y:S01]  /*1eaf0*/  MOV R3, 0x181f ;  /* 0x0000181f00037802 */ /* 0x000fe20000000f00 */
[----:B------:R-:W-:Y:S01]  /*1eb00*/  IMAD.MOV.U32 R173, RZ, RZ, -0x1 ;  /* 0xffffffffffad7424 */ /* 0x000fe200078e00ff */
[----:B------:R-:W-:Y:S02]  /*1eb10*/  MOV R2, 0x1eb30 ;  /* 0x0001eb3000027802 */ /* 0x000fe40000000f00 */
[----:B------:R-:W-:Y:S05]  /*1eb20*/  CALL.REL.NOINC `($__internal_39_$__cuda_sm70_shflsync_idx_p) ;  /* 0x0000c33000007944 */ /* 0x000fea0003c00000 */
[----:B------:R-:W-:Y:S01]  /*1eb30*/  MOV R0, R13 ;  /* 0x0000000d00007202 */ /* 0x000fe20000000f00 */
[----:B------:R-:W-:Y:S05]  /*1eb40*/  BRA `(.L_x_2026) ;  /* 0xfffec19000007947 */ /* 0x000fea000383ffff */
.L_x_1901:
[----:B-1----:R-:W-:Y:S01]  /*1eb50*/  IMAD.MOV.U32 R12, RZ, RZ, R17 ;  /* 0x000000ffff0c7224 */ /* 0x002fe200078e0011 */
[----:B------:R-:W-:Y:S01]  /*1eb60*/  MOV R3, 0x181f ;  /* 0x0000181f00037802 */ /* 0x000fe20000000f00 */
[----:B------:R-:W-:Y:S01]  /*1eb70*/  IMAD.MOV.U32 R10, RZ, RZ, 0x2 ;  /* 0x00000002ff0a7424 */ /* 0x000fe200078e00ff */
[----:B------:R-:W-:Y:S02]  /*1eb80*/  MOV R173, 0xffffffff ;  /* 0xffffffff00ad7802 */ /* 0x000fe40000000f00 */
[----:B------:R-:W-:-:S02]  /*1eb90*/  MOV R2, 0x1ebb0 ;  /* 0x0001ebb000027802 */ /* 0x000fc40000000f00 */
[----:B--234-:R-:W-:Y:S05]  /*1eba0*/  CALL.REL.NOINC `($__internal_39_$__cuda_sm70_shflsync_idx_p) ;  /* 0x0000c2b000007944 */ /* 0x01cfea0003c00000 */
[----:B------:R-:W-:Y:S01]  /*1ebb0*/  MOV R4, R13 ;  /* 0x0000000d00047202 */ /* 0x000fe20000000f00 */
[----:B------:R-:W-:Y:S05]  /*1ebc0*/  BRA `(.L_x_2027) ;  /* 0xfffec2b000007947 */ /* 0x000fea000383ffff */
.L_x_1902:
[----:B-1----:R-:W-:Y:S01]  /*1ebd0*/  IMAD.MOV.U32 R12, RZ, RZ, R20 ;  /* 0x000000ffff0c7224 */ /* 0x002fe200078e0014 */
[----:B------:R-:W-:Y:S01]  /*1ebe0*/  MOV R3, 0x181f ;  /* 0x0000181f00037802 */ /* 0x000fe20000000f00 */
[----:B------:R-:W-:Y:S01]  /*1ebf0*/  IMAD.MOV.U32 R10, RZ, RZ, 0x2 ;  /* 0x00000002ff0a7424 */ /* 0x000fe200078e00ff */
[----:B------:R-:W-:-:S02]  /*1ec00*/  MOV R173, 0xffffffff ;  /* 0xffffffff00ad7802 */ /* 0x000fc40000000f00 */
[----:B------:R-:W-:Y:S02]  /*1ec10*/  MOV R2, 0x1ec30 ;  /* 0x0001ec3000027802 */ /* 0x000fe40000000f00 */
[----:B--234-:R-:W-:Y:S05]  /*1ec20*/  CALL.REL.NOINC `($__internal_39_$__cuda_sm70_shflsync_idx_p) ;  /* 0x0000c23000007944 */ /* 0x01cfea0003c00000 */
[----:B------:R-:W-:Y:S01]  /*1ec30*/  MOV R0, R13 ;  /* 0x0000000d00007202 */ /* 0x000fe20000000f00 */
[----:B------:R-:W-:Y:S05]  /*1ec40*/  BRA `(.L_x_2028) ;  /* 0xfffec25000007947 */ /* 0x000fea000383ffff */
.L_x_1905:
[----:B-1----:R-:W-:Y:S01]  /*1ec50*/  IMAD.MOV.U32 R12, RZ, RZ, R17 ;  /* 0x000000ffff0c7224 */ /* 0x002fe200078e0011 */
[----:B------:R-:W-:Y:S01]  /*1ec60*/  MOV R3, 0x181f ;  /* 0x0000181f00037802 */ /* 0x000fe20000000f00 */
[----:B------:R-:W-:Y:S01]  /*1ec70*/  IMAD.MOV.U32 R10, RZ, RZ, 0x3 ;  /* 0x00000003ff0a7424 */ /* 0x000fe200078e00ff */
[----:B------:R-:W-:Y:S02]  /*1ec80*/  MOV R173, 0xffffffff ;  /* 0xffffffff00ad7802 */ /* 0x000fe40000000f00 */
[----:B------:R-:W-:Y:S02]  /*1ec90*/  MOV R2, 0x1ecb0 ;  /* 0x0001ecb000027802 */ /* 0x000fe40000000f00 */
[----:B--234-:R-:W-:Y:S05]  /*1eca0*/  CALL.REL.NOINC `($__internal_39_$__cuda_sm70_shflsync_idx_p) ;  /* 0x0000c1b000007944 */ /* 0x01cfea0003c00000 */
[----:B------:R-:W-:Y:S01]  /*1ecb0*/  IMAD.MOV.U32 R4, RZ, RZ, R13 ;  /* 0x000000ffff047224 */ /* 0x000fe200078e000d */
[----:B------:R-:W-:Y:S01]  /*1ecc0*/  MOV R12, R20 ;  /* 0x00000014000c7202 */ /* 0x000fe20000000f00 */
[----:B------:R-:W-:Y:S01]  /*1ecd0*/  IMAD.MOV.U32 R10, RZ, RZ, 0x3 ;  /* 0x00000003ff0a7424 */ /* 0x000fe200078e00ff */
[----:B------:R-:W-:Y:S01]  /*1ece0*/  MOV R3, 0x181f ;  /* 0x0000181f00037802 */ /* 0x000fe20000000f00 */
[----:B------:R-:W-:Y:S01]  /*1ecf0*/  IMAD.MOV.U32 R173, RZ, RZ, -0x1 ;  /* 0xffffffffffad7424 */ /* 0x000fe200078e00ff */
[----:B------:R-:W-:-:S02]  /*1ed00*/  MOV R2, 0x1ed20 ;  /* 0x0001ed2000027802 */ /* 0x000fc40000000f00 */
[----:B------:R-:W-:Y:S05]  /*1ed10*/  CALL.REL.NOINC `($__internal_39_$__cuda_sm70_shflsync_idx_p) ;  /* 0x0000c14000007944 */ /* 0x000fea0003c00000 */
[----:B------:R-:W-:Y:S01]  /*1ed20*/  MOV R0, R13 ;  /* 0x0000000d00007202 */ /* 0x000fe20000000f00 */
[----:B------:R-:W-:Y:S05]  /*1ed30*/  BRA `(.L_x_2029) ;  /* 0xfffec31000007947 */ /* 0x000fea000383ffff */
.L_x_1957:
[----:B------:R-:W-:Y:S01]  /*1ed40*/  IMAD.MOV.U32 R2, RZ, RZ, R230 ;  /* 0x000000ffff027224 */ /* 0x000fe200078e00e6 */
[----:B------:R-:W-:-:S02]  /*1ed50*/  MOV R4, 0x2 ;  /* 0x0000000200047802 */ /* 0x000fc40000000f00 */
[----:B------:R-:W-:Y:S02]  /*1ed60*/  MOV R3, 0x1ed80 ;  /* 0x0001ed8000037802 */ /* 0x000fe40000000f00 */
[----:B------:R-:W-:Y:S05]  /*1ed70*/  CALL.REL.NOINC `($__internal_38_$__cuda_sm70_shflsync_bfly_p) ;  /* 0x0000c09000007944 */ /* 0x000fea0003c00000 */
[----:B------:R-:W-:Y:S01]  /*1ed80*/  MOV R0, R4 ;  /* 0x0000000400007202 */ /* 0x000fe20000000f00 */
[----:B------:R-:W-:Y:S05]  /*1ed90*/  BRA `(.L_x_2030) ;  /* 0xffff989000007947 */ /* 0x000fea000383ffff */
.L_x_1958:
[----:B------:R-:W-:Y:S01]  /*1eda0*/  IMAD.MOV.U32 R2, RZ, RZ, R0 ;  /* 0x000000ffff027224 */ /* 0x000fe200078e0000 */
[----:B------:R-:W-:Y:S02]  /*1edb0*/  MOV R4, 0x1 ;  /* 0x0000000100047802 */ /* 0x000fe40000000f00 */
[----:B------:R-:W-:Y:S02]  /*1edc0*/  MOV R3, 0x1ede0 ;  /* 0x0001ede000037802 */ /* 0x000fe40000000f00 */
[----:B-1----:R-:W-:Y:S05]  /*1edd0*/  CALL.REL.NOINC `($__internal_38_$__cuda_sm70_shflsync_bfly_p) ;  /* 0x0000c03000007944 */ /* 0x002fea0003c00000 */
[----:B------:R-:W-:Y:S01]  /*1ede0*/  FADD.FTZ R0, R0, R4 ;  /* 0x0000000400007221 */ /* 0x000fe20000010000 */
[----:B------:R-:W-:Y:S02]  /*1edf0*/  MOV R2, R231 ;  /* 0x000000e700027202 */ /* 0x000fe40000000f00 */
[----:B------:R-:W-:Y:S02]  /*1ee00*/  MOV R4, 0x2 ;  /* 0x0000000200047802 */ /* 0x000fe40000000f00 */
[----:B------:R-:W-:Y:S02]  /*1ee10*/  MOV R3, 0x1ee30 ;  /* 0x0001ee3000037802 */ /* 0x000fe40000000f00 */
[----:B------:R-:W-:Y:S05]  /*1ee20*/  CALL.REL.NOINC `($__internal_38_$__cuda_sm70_shflsync_bfly_p) ;  /* 0x0000bfe000007944 */ /* 0x000fea0003c00000 */
[----:B------:R-:W-:Y:S01]  /*1ee30*/  FADD.FTZ R231, R231, R4 ;  /* 0x00000004e7e77221 */ /* 0x000fe20000010000 */
[----:B------:R-:W-:-:S02]  /*1ee40*/  MOV R4, 0x1 ;  /* 0x0000000100047802 */ /* 0x000fc40000000f00 */
[----:B------:R-:W-:Y:S02]  /*1ee50*/  MOV R3, 0x1ee80 ;  /* 0x0001ee8000037802 */ /* 0x000fe40000000f00 */
[----:B------:R-:W-:Y:S02]  /*1ee60*/  MOV R2, R231 ;  /* 0x000000e700027202 */ /* 0x000fe40000000f00 */
[----:B------:R-:W-:Y:S05]  /*1ee70*/  CALL.REL.NOINC `($__internal_38_$__cuda_sm70_shflsync_bfly_p) ;  /* 0x0000bf9000007944 */ /* 0x000fea0003c00000 */
[----:B------:R-:W-:Y:S01]  /*1ee80*/  MOV R3, R4 ;  /* 0x0000000400037202 */ /* 0x000fe20000000f00 */
[----:B------:R-:W-:Y:S05]  /*1ee90*/  BRA `(.L_x_2031) ;  /* 0xffff980000007947 */ /* 0x000fea000383ffff */
.L_x_1965:
[----:B--234-:R-:W-:Y:S01]  /*1eea0*/  IMAD.MOV.U32 R12, RZ, RZ, R15 ;  /* 0x000000ffff0c7224 */ /* 0x01cfe200078e000f */
[----:B------:R-:W-:Y:S01]  /*1eeb0*/  MOV R3, 0x181f ;  /* 0x0000181f00037802 */ /* 0x000fe20000000f00 */
[----:B------:R-:W-:Y:S01]  /*1eec0*/  IMAD.MOV.U32 R10, RZ, RZ, RZ ;  /* 0x000000ffff0a7224 */ /* 0x000fe200078e00ff */
[----:B------:R-:W-:Y:S02]  /*1eed0*/  MOV R173, 0xffffffff ;  /* 0xffffffff00ad7802 */ /* 0x000fe40000000f00 */
[----:B------:R-:W-:Y:S02]  /*1eee0*/  MOV R2, 0x1ef00 ;  /* 0x0001ef0000027802 */ /* 0x000fe40000000f00 */
[----:B-1----:R-:W-:Y:S05]  /*1eef0*/  CALL.REL.NOINC `($__internal_39_$__cuda_sm70_shflsync_idx_p) ;  /* 0x0000bf6000007944 */ /* 0x002fea0003c00000 */
[----:B------:R-:W-:Y:S01]  /*1ef00*/  MOV R7, R13 ;  /* 0x0000000d00077202 */ /* 0x000fe20000000f00 */
[----:B------:R-:W-:Y:S05]  /*1ef10*/  BRA `(.L_x_2032) ;  /* 0xffffb3f000007947 */ /* 0x000fea000383ffff */
.L_x_1966:
[----:B------:R-:W-:Y:S01]  /*1ef20*/  IMAD.MOV.U32 R12, RZ, RZ, R17 ;  /* 0x000000ffff0c7224 */ /* 0x000fe200078e0011 */
[----:B------:R-:W-:Y:S01]  /*1ef30*/  MOV R3, 0x181f ;  /* 0x0000181f00037802 */ /* 0x000fe20000000f00 */
[----:B------:R-:W-:Y:S01]  /*1ef40*/  IMAD.MOV.U32 R10, RZ, RZ, RZ ;  /* 0x000000ffff0a7224 */ /* 0x000fe200078e00ff */
[----:B------:R-:W-:-:S02]  /*1ef50*/  MOV R173, 0xffffffff ;  /* 0xffffffff00ad7802 */ /* 0x000fc40000000f00 */
[----:B------:R-:W-:Y:S02]  /*1ef60*/  MOV R2, 0x1ef80 ;  /* 0x0001ef8000027802 */ /* 0x000fe40000000f00 */
[----:B-123--:R-:W-:Y:S05]  /*1ef70*/  CALL.REL.NOINC `($__internal_39_$__cuda_sm70_shflsync_idx_p) ;  /* 0x0000bee000007944 */ /* 0x00efea0003c00000 */
[----:B------:R-:W-:Y:S01]  /*1ef80*/  MOV R0, R13 ;  /* 0x0000000d00007202 */ /* 0x000fe20000000f00 */
[----:B------:R-:W-:Y:S05]  /*1ef90*/  BRA `(.L_x_2033) ;  /* 0xffffb39000007947 */ /* 0x000fea000383ffff */
.L_x_1969:
[----:B------:R-:W-:Y:S01]  /*1efa0*/  IMAD.MOV.U32 R12, RZ, RZ, R15 ;  /* 0x000000ffff0c7224 */ /* 0x000fe200078e000f */
[----:B-1----:R-:W-:Y:S01]  /*1efb0*/  MOV R3, 0x181f ;  /* 0x0000181f00037802 */ /* 0x002fe20000000f00 */
        /* <DEDUP_REMOVED lines=13> */
.L_x_1972:
        /* <DEDUP_REMOVED lines=8> */
.L_x_1973:
[----:B-1----:R-:W-:Y:S01]  /*1f110*/  IMAD.MOV.U32 R12, RZ, RZ, R17 ;  /* 0x000000ffff0c7224 */ /* 0x002fe200078e0011 */
[----:B------:R-:W-:Y:S01]  /*1f120*/  MOV R3, 0x181f ;  /* 0x0000181f00037802 */ /* 0x000fe20000000f00 */
[----:B------:R-:W-:Y:S01]  /*1f130*/  IMAD.MOV.U32 R10, RZ, RZ, 0x2 ;  /* 0x00000002ff0a7424 */ /* 0x000fe200078e00ff */
[----:B------:R-:W-:Y:S02]  /*1f140*/  MOV R173, 0xffffffff ;  /* 0xffffffff00ad7802 */ /* 0x000fe40000000f00 */
[----:B------:R-:W-:Y:S02]  /*1f150*/  MOV R2, 0x1f170 ;  /* 0x0001f17000027802 */ /* 0x000fe40000000f00 */
[----:B--234-:R-:W-:Y:S05]  /*1f160*/  CALL.REL.NOINC `($__internal_39_$__cuda_sm70_shflsync_idx_p) ;  /* 0x0000bcf000007944 */ /* 0x01cfea0003c00000 */
[----:B------:R-:W-:Y:S01]  /*1f170*/  MOV R0, R13 ;  /* 0x0000000d00007202 */ /* 0x000fe20000000f00 */
[----:B------:R-:W-:Y:S05]  /*1f180*/  BRA `(.L_x_2036) ;  /* 0xffffb53000007947 */ /* 0x000fea000383ffff */
.L_x_1976:
        /* <DEDUP_REMOVED lines=15> */
.L_x_1978:
[----:B------:R-:W-:Y:S01]  /*1f280*/  IMAD.MOV.U32 R12, RZ, RZ, R7 ;  /* 0x000000ffff0c7224 */ /* 0x000fe200078e0007 */
[----:B------:R-:W-:Y:S01]  /*1f290*/  MOV R3, 0x1c1f ;  /* 0x00001c1f00037802 */ /* 0x000fe20000000f00 */
[----:B------:R-:W-:Y:S01]  /*1f2a0*/  IMAD.MOV.U32 R10, RZ, RZ, RZ ;  /* 0x000000ffff0a7224 */ /* 0x000fe200078e00ff */
[----:B------:R-:W-:Y:S02]  /*1f2b0*/  MOV R173, 0xffffffff ;  /* 0xffffffff00ad7802 */ /* 0x000fe40000000f00 */
[----:B------:R-:W-:-:S02]  /*1f2c0*/  MOV R2, 0x1f2e0 ;  /* 0x0001f2e000027802 */ /* 0x000fc40000000f00 */
[----:B------:R-:W-:Y:S05]  /*1f2d0*/  CALL.REL.NOINC `($__internal_39_$__cuda_sm70_shflsync_idx_p) ;  /* 0x0000bb8000007944 */ /* 0x000fea0003c00000 */
[----:B------:R-:W-:Y:S01]  /*1f2e0*/  MOV R4, R13 ;  /* 0x0000000d00047202 */ /* 0x000fe20000000f00 */
[----:B------:R-:W-:Y:S05]  /*1f2f0*/  BRA `(.L_x_2038) ;  /* 0xffffb92000007947 */ /* 0x000fea000383ffff */
.L_x_1979:
[----:B------:R-:W-:Y:S01]  /*1f300*/  IMAD.MOV.U32 R12, RZ, RZ, R5 ;  /* 0x000000ffff0c7224 */ /* 0x000fe200078e0005 */
[----:B------:R-:W-:Y:S01]  /*1f310*/  MOV R3, 0x1c1f ;  /* 0x00001c1f00037802 */ /* 0x000fe20000000f00 */
[----:B------:R-:W-:Y:S01]  /*1f320*/  IMAD.MOV.U32 R10, RZ, RZ, RZ ;  /* 0x000000ffff0a7224 */ /* 0x000fe200078e00ff */
[----:B------:R-:W-:-:S02]  /*1f330*/  MOV R173, 0xffffffff ;  /* 0xffffffff00ad7802 */ /* 0x000fc40000000f00 */
[----:B------:R-:W-:Y:S02]  /*1f340*/  MOV R2, 0x1f360 ;  /* 0x0001f36000027802 */ /* 0x000fe40000000f00 */
[----:B-12---:R-:W-:Y:S05]  /*1f350*/  CALL.REL.NOINC `($__internal_39_$__cuda_sm70_shflsync_idx_p) ;  /* 0x0000bb0000007944 */ /* 0x006fea0003c00000 */
[----:B------:R-:W-:Y:S01]  /*1f360*/  MOV R0, R13 ;  /* 0x0000000d00007202 */ /* 0x000fe20000000f00 */
[----:B------:R-:W-:Y:S05]  /*1f370*/  BRA `(.L_x_2039) ;  /* 0xffffb8c000007947 */ /* 0x000fea000383ffff */
.L_x_1982:
        /* <DEDUP_REMOVED lines=15> */
.L_x_1986:
[----:B------:R-:W-:Y:S01]  /*1f470*/  IMAD.MOV.U32 R12, RZ, RZ, R14 ;  /* 0x000000ffff0c7224 */ /* 0x000fe200078e000e */
[----:B------:R-:W-:Y:S01]  /*1f480*/  MOV R3, 0x181f ;  /* 0x0000181f00037802 */ /* 0x000fe20000000f00 */
[----:B------:R-:W-:Y:S01]  /*1f490*/  IMAD.MOV.U32 R10, RZ, RZ, RZ ;  /* 0x000000ffff0a7224 */ /* 0x000fe200078e00ff */
[----:B------:R-:W-:-:S02]  /*1f4a0*/  MOV R173, 0xffffffff ;  /* 0xffffffff00ad7802 */ /* 0x000fc40000000f00 */
[----:B------:R-:W-:Y:S02]  /*1f4b0*/  MOV R2, 0x1f4d0 ;  /* 0x0001f4d000027802 */ /* 0x000fe40000000f00 */
[----:B---3--:R-:W-:Y:S05]  /*1f4c0*/  CALL.REL.NOINC `($__internal_39_$__cuda_sm70_shflsync_idx_p) ;  /* 0x0000b99000007944 */ /* 0x008fea0003c00000 */
[----:B------:R-:W-:Y:S01]  /*1f4d0*/  MOV R7, R13 ;  /* 0x0000000d00077202 */ /* 0x000fe20000000f00 */
[----:B------:R-:W-:Y:S05]  /*1f4e0*/  BRA `(.L_x_2041) ;  /* 0xffffd90000007947 */ /* 0x000fea000383ffff */
.L_x_1987:
[----:B------:R-:W-:Y:S01]  /*1f4f0*/  IMAD.MOV.U32 R12, RZ, RZ, R17 ;  /* 0x000000ffff0c7224 */ /* 0x000fe200078e0011 */
[----:B------:R-:W-:Y:S01]  /*1f500*/  MOV R3, 0x181f ;  /* 0x0000181f00037802 */ /* 0x000fe20000000f00 */
[----:B------:R-:W-:Y:S01]  /*1f510*/  IMAD.MOV.U32 R10, RZ, RZ, RZ ;  /* 0x000000ffff0a7224 */ /* 0x000fe200078e00ff */
[----:B------:R-:W-:Y:S02]  /*1f520*/  MOV R173, 0xffffffff ;  /* 0xffffffff00ad7802 */ /* 0x000fe40000000f00 */
[----:B------:R-:W-:Y:S02]  /*1f530*/  MOV R2, 0x1f550 ;  /* 0x0001f55000027802 */ /* 0x000fe40000000f00 */
[----:B-123--:R-:W-:Y:S05]  /*1f540*/  CALL.REL.NOINC `($__internal_39_$__cuda_sm70_shflsync_idx_p) ;  /* 0x0000b91000007944 */ /* 0x00efea0003c00000 */
[----:B------:R-:W-:Y:S01]  /*1f550*/  MOV R0, R13 ;  /* 0x0000000d00007202 */ /* 0x000fe20000000f00 */
[----:B------:R-:W-:Y:S05]  /*1f560*/  BRA `(.L_x_2042) ;  /* 0xffffd8a000007947 */ /* 0x000fea000383ffff */
.L_x_1990:
        /* <DEDUP_REMOVED lines=15> */
.L_x_1993:
        /* <DEDUP_REMOVED lines=8> */
.L_x_1994:
        /* <DEDUP_REMOVED lines=8> */
.L_x_1997:
        /* <DEDUP_REMOVED lines=15> */
.L_x_1999:
        /* <DEDUP_REMOVED lines=8> */
.L_x_2000:
[----:B------:R-:W-:Y:S01]  /*1f8d0*/  IMAD.MOV.U32 R12, RZ, RZ, R172 ;  /* 0x000000ffff0c7224 */ /* 0x000fe200078e00ac */
[----:B------:R-:W-:Y:S01]  /*1f8e0*/  MOV R3, 0x1f ;  /* 0x0000001f00037802 */ /* 0x000fe20000000f00 */
[----:B------:R-:W-:Y:S01]  /*1f8f0*/  IMAD.MOV.U32 R10, RZ, RZ, 0x1 ;  /* 0x00000001ff0a7424 */ /* 0x000fe200078e00ff */
[----:B------:R-:W-:Y:S02]  /*1f900*/  MOV R173, 0xffffffff ;  /* 0xffffffff00ad7802 */ /* 0x000fe40000000f00 */
[----:B------:R-:W-:Y:S02]  /*1f910*/  MOV R2, 0x1f930 ;  /* 0x0001f93000027802 */ /* 0x000fe40000000f00 */
[----:B-12---:R-:W-:Y:S05]  /*1f920*/  CALL.REL.NOINC `($__internal_39_$__cuda_sm70_shflsync_idx_p) ;  /* 0x0000b53000007944 */ /* 0x006fea0003c00000 */
[----:B------:R-:W-:Y:S01]  /*1f930*/  MOV R9, R13 ;  /* 0x0000000d00097202 */ /* 0x000fe20000000f00 */
[----:B------:R-:W-:Y:S05]  /*1f940*/  BRA `(.L_x_2048) ;  /* 0xffffdcb000007947 */ /* 0x000fea000383ffff */
.L_x_2001:
[----:B------:R-:W-:Y:S02]  /*1f950*/  MOV R3, 0x1 ;  /* 0x0000000100037802 */ /* 0x000fe40000000f00 */
[----:B------:R-:W-:Y:S02]  /*1f960*/  MOV R2, 0x1f980 ;  /* 0x0001f98000027802 */ /* 0x000fe40000000f00 */
[----:B-1234-:R-:W-:Y:S05]  /*1f970*/  CALL.REL.NOINC `($__internal_40_$__cuda_sm70_shflsync_up_p) ;  /* 0x0000b52000007944 */ /* 0x01efea0003c00000 */
[----:B------:R-:W-:Y:S05]  /*1f980*/  BRA `(.L_x_2049) ;  /* 0xffffdd9000007947 */ /* 0x000fea000383ffff */
.L_x_2002:
[----:B------:R-:W-:Y:S02]  /*1f990*/  MOV R3, 0x2 ;  /* 0x0000000200037802 */ /* 0x000fe40000000f00 */
[----:B------:R-:W-:-:S02]  /*1f9a0*/  MOV R2, 0x1f9c0 ;  /* 0x0001f9c000027802 */ /* 0x000fc40000000f00 */
[----:B--2-4-:R-:W-:Y:S05]  /*1f9b0*/  CALL.REL.NOINC `($__internal_40_$__cuda_sm70_shflsync_up_p) ;  /* 0x0000b4e000007944 */ /* 0x014fea0003c00000 */
        /* <DEDUP_REMOVED lines=25> */
.L_x_2006:
[----:B------:R-:W-:Y:S02]  /*1fb50*/  MOV R3, 0x1 ;  /* 0x0000000100037802 */ /* 0x000fe40000000f00 */
[----:B------:R-:W-:Y:S02]  /*1fb60*/  MOV R2, 0x1fb80 ;  /* 0x0001fb8000027802 */ /* 0x000fe40000000f00 */
[----:B------:R-:W-:Y:S05]  /*1fb70*/  CALL.REL.NOINC `($__internal_40_$__cuda_sm70_shflsync_up_p) ;  /* 0x0000b32000007944 */ /* 0x000fea0003c00000 */
[----:B------:R-:W-:Y:S01]  /*1fb80*/  MOV R2, R4 ;  /* 0x0000000400027202 */ /* 0x000fe20000000f00 */
[----:B------:R-:W-:Y:S05]  /*1fb90*/  BRA `(.L_x_2051) ;  /* 0xffffdde000007947 */ /* 0x000fea000383ffff */
.L_x_2007:
        /* <DEDUP_REMOVED lines=28> */
.L_x_2009:
[----:B------:R-:W-:Y:S02]  /*1fd60*/  SEL R0, RZ, 0x1, P0 ;  /* 0x00000001ff007807 */ /* 0x000fe40000000000 */
[----:B------:R-:W-:Y:S02]  /*1fd70*/  MOV R2, 0x1fd90 ;  /* 0x0001fd9000027802 */ /* 0x000fe40000000f00 */
[----:B-1----:R-:W-:Y:S05]  /*1fd80*/  CALL.REL.NOINC `($__internal_41_$__cuda_sm70_votesync_ballot) ;  /* 0x0000b17000007944 */ /* 0x002fea0003c00000 */
[----:B------:R-:W-:Y:S01]  /*1fd90*/  MOV R5, R0 ;  /* 0x0000000000057202 */ /* 0x000fe20000000f00 */
[----:B------:R-:W-:Y:S05]  /*1fda0*/  BRA `(.L_x_2053) ;  /* 0xffffdd6000007947 */ /* 0x000fea000383ffff */
.L_x_2010:
[----:B------:R-:W-:Y:S01]  /*1fdb0*/  IMAD.MOV.U32 R12, RZ, RZ, R7 ;  /* 0x000000ffff0c7224 */ /* 0x000fe200078e0007 */
[----:B------:R-:W-:Y:S01]  /*1fdc0*/  MOV R3, 0x1f ;  /* 0x0000001f00037802 */ /* 0x000fe20000000f00 */
[----:B------:R-:W-:Y:S01]  /*1fdd0*/  IMAD.MOV.U32 R10, RZ, RZ, R0 ;  /* 0x000000ffff0a7224 */ /* 0x000fe200078e0000 */
[----:B------:R-:W-:Y:S02]  /*1fde0*/  MOV R173, 0xffffffff ;  /* 0xffffffff00ad7802 */ /* 0x000fe40000000f00 */
[----:B------:R-:W-:Y:S02]  /*1fdf0*/  MOV R2, 0x1fe10 ;  /* 0x0001fe1000027802 */ /* 0x000fe40000000f00 */
[----:B-1----:R-:W-:Y:S05]  /*1fe00*/  CALL.REL.NOINC `($__internal_39_$__cuda_sm70_shflsync_idx_p) ;  /* 0x0000b05000007944 */ /* 0x002fea0003c00000 */
[----:B------:R-:W-:Y:S01]  /*1fe10*/  IMAD.MOV.U32 R9, RZ, RZ, R13 ;  /* 0x000000ffff097224 */ /* 0x000fe200078e000d */
[----:B------:R-:W-:Y:S01]  /*1fe20*/  MOV R12, R8 ;  /* 0x00000008000c7202 */ /* 0x000fe20000000f00 */
[----:B------:R-:W-:Y:S01]  /*1fe30*/  IMAD.MOV.U32 R10, RZ, RZ, R0 ;  /* 0x000000ffff0a7224 */ /* 0x000fe200078e0000 */
[----:B------:R-:W-:Y:S01]  /*1fe40*/  MOV R3, 0x1f ;  /* 0x0000001f00037802 */ /* 0x000fe20000000f00 */
[----:B------:R-:W-:Y:S01]  /*1fe50*/  IMAD.MOV.U32 R173, RZ, RZ, -0x1 ;  /* 0xffffffffffad7424 */ /* 0x000fe200078e00ff */
[----:B------:R-:W-:-:S02]  /*1fe60*/  MOV R2, 0x1fe80 ;  /* 0x0001fe8000027802 */ /* 0x000fc40000000f00 */
[----:B------:R-:W-:Y:S05]  /*1fe70*/  CALL.REL.NOINC `($__internal_39_$__cuda_sm70_shflsync_idx_p) ;  /* 0x0000afe000007944 */ /* 0x000fea0003c00000 */
[----:B------:R-:W-:Y:S01]  /*1fe80*/  MOV R8, R13 ;  /* 0x0000000d00087202 */ /* 0x000fe20000000f00 */
[----:B------:R-:W-:Y:S05]  /*1fe90*/  BRA `(.L_x_2054) ;  /* 0xffffdcc000007947 */ /* 0x000fea000383ffff */
.L_x_2013:
[----:B------:R-:W-:Y:S01]  /*1fea0*/  IMAD.MOV.U32 R12, RZ, RZ, R4 ;  /* 0x000000ffff0c7224 */ /* 0x000fe200078e0004 */
[----:B------:R-:W-:Y:S01]  /*1feb0*/  MOV R3, 0x1f ;  /* 0x0000001f00037802 */ /* 0x000fe20000000f00 */
[----:B------:R-:W-:Y:S01]  /*1fec0*/  IMAD.MOV.U32 R10, RZ, RZ, R0 ;  /* 0x000000ffff0a7224 */ /* 0x000fe200078e0000 */
[----:B------:R-:W-:-:S02]  /*1fed0*/  MOV R173, 0xffffffff ;  /* 0xffffffff00ad7802 */ /* 0x000fc40000000f00 */
[----:B------:R-:W-:Y:S02]  /*1fee0*/  MOV R2, 0x1ff00 ;  /* 0x0001ff0000027802 */ /* 0x000fe40000000f00 */
[----:B-1-34-:R-:W-:Y:S05]  /*1fef0*/  CALL.REL.NOINC `($__internal_39_$__cuda_sm70_shflsync_idx_p) ;  /* 0x0000af6000007944 */ /* 0x01afea0003c00000 */
[----:B------:R-:W-:Y:S01]  /*1ff00*/  MOV R16, R13 ;  /* 0x0000000d00107202 */ /* 0x000fe20000000f00 */
[----:B------:R-:W-:Y:S05]  /*1ff10*/  BRA `(.L_x_2012) ;  /* 0xffffdca000007947 */ /* 0x000fea000383ffff */
        .type           $_ZN7cutlass13device_kernelIN5flash19enable_sm80_to_sm89INS1_16FlashAttnFwdSm80INS1_25CollectiveMainloopFwdSm80ILi8ELi1ELb0EN4cute5tupleIJNS5_1CILi128EEENS7_ILi48EEENS7_ILi256EEEEEELi256ENS_10bfloat16_tEfNS_4arch4Sm80ELb0ELb1ELb0ELb1ELb0ELb1ELb1ELb1EEENS1_21CollectiveEpilogueFwdINS6_IJS8_SA_S9_EEENS6_IJNS7_ILi1EEESI_SI_EEESC_SE_Li256ELb1ELb1ELb1ELb0EEENS1_36VarlenDynamicPersistentTileSchedulerILi128ELi48ELi256ELi256ELb1ELb1ELb0ELb1ELb0ELb1EEEEEEEEEvNT_6ParamsE$_ZZN5flash25CollectiveMainloopFwdSm80ILi8ELi1ELb0EN4cute5tupleIJNS1_1CILi128EEENS3_ILi48EEENS3_ILi256EEEEEELi256EN7cutlass10bfloat16_tEfNS8_4arch4Sm80ELb0ELb1ELb0ELb1ELb0ELb1ELb1ELb1EE3mmaINS_16FlashAttnFwdSm80ISC_NS_21CollectiveEpilogueFwdINS2_IJS4_S6_S5_EEENS2_IJNS3_ILi1EEESH_SH_EEES9_SB_Li256ELb1ELb1ELb1ELb0EEENS_36VarlenDynamicPersistentTileSchedulerILi128ELi48ELi256ELi256ELb1ELb1ELb0ELb1ELb0ELb1EEEE13SharedStorageENS1_6TensorINS1_11ArrayEngineIfLm128EEENS1_6LayoutINS2_IJNS2_IJNS3_ILi2EEESS_EEESH_NS3_ILi32EEEEEENS2_IJNS2_IJSH_SS_EEENS3_ILi0EEENS3_ILi4EEEEEEEEEENS_7SoftmaxILi2ELi0EEEEEbRKNSC_6ParamsERT0_RT1_iRKNS_16SeqlenInfoQKNewKILb1ELb1EEENS2_IJiiiiEEERT_ENKUlvE_clEv,@function
        .size           $_ZN7cutlass13device_kernelIN5flash19enable_sm80_to_sm89INS1_16FlashAttnFwdSm80INS1_25CollectiveMainloopFwdSm80ILi8ELi1ELb0EN4cute5tupleIJNS5_1CILi128EEENS7_ILi48EEENS7_ILi256EEEEEELi256ENS_10bfloat16_tEfNS_4arch4Sm80ELb0ELb1ELb0ELb1ELb0ELb1ELb1ELb1EEENS1_21CollectiveEpilogueFwdINS6_IJS8_SA_S9_EEENS6_IJNS7_ILi1EEESI_SI_EEESC_SE_Li256ELb1ELb1ELb1ELb0EEENS1_36VarlenDynamicPersistentTileSchedulerILi128ELi48ELi256ELi256ELb1ELb1ELb0ELb1ELb0ELb1EEEEEEEEEvNT_6ParamsE$_ZZN5flash25CollectiveMainloopFwdSm80ILi8ELi1ELb0EN4cute5tupleIJNS1_1CILi128EEENS3_ILi48EEENS3_ILi256EEEEEELi256EN7cutlass10bfloat16_tEfNS8_4arch4Sm80ELb0ELb1ELb0ELb1ELb0ELb1ELb1ELb1EE3mmaINS_16FlashAttnFwdSm80ISC_NS_21CollectiveEpilogueFwdINS2_IJS4_S6_S5_EEENS2_IJNS3_ILi1EEESH_SH_EEES9_SB_Li256ELb1ELb1ELb1ELb0EEENS_36VarlenDynamicPersistentTileSchedulerILi128ELi48ELi256ELi256ELb1ELb1ELb0ELb1ELb0ELb1EEEE13SharedStorageENS1_6TensorINS1_11ArrayEngineIfLm128EEENS1_6LayoutINS2_IJNS2_IJNS3_ILi2EEESS_EEESH_NS3_ILi32EEEEEENS2_IJNS2_IJSH_SS_EEENS3_ILi0EEENS3_ILi4EEEEEEEEEENS_7SoftmaxILi2ELi0EEEEEbRKNSC_6ParamsERT0_RT1_iRKNS_16SeqlenInfoQKNewKILb1ELb1EEENS2_IJiiiiEEERT_ENKUlvE_clEv,($__internal_38_$__cuda_sm70_shflsync_bfly_p - $_ZN7cutlass13device_kernelIN5flash19enable_sm80_to_sm89INS1_16FlashAttnFwdSm80INS1_25CollectiveMainloopFwdSm80ILi8ELi1ELb0EN4cute5tupleIJNS5_1CILi128EEENS7_ILi48EEENS7_ILi256EEEEEELi256ENS_10bfloat16_tEfNS_4arch4Sm80ELb0ELb1ELb0ELb1ELb0ELb1ELb1ELb1EEENS1_21CollectiveEpilogueFwdINS6_IJS8_SA_S9_EEENS6_IJNS7_ILi1EEESI_SI_EEESC_SE_Li256ELb1ELb1ELb1ELb0EEENS1_36VarlenDynamicPersistentTileSchedulerILi128ELi48ELi256ELi256ELb1ELb1ELb0ELb1ELb0ELb1EEEEEEEEEvNT_6ParamsE$_ZZN5flash25CollectiveMainloopFwdSm80ILi8ELi1ELb0EN4cute5tupleIJNS1_1CILi128EEENS3_ILi48EEENS3_ILi256EEEEEELi256EN7cutlass10bfloat16_tEfNS8_4arch4Sm80ELb0ELb1ELb0ELb1ELb0ELb1ELb1ELb1EE3mmaINS_16FlashAttnFwdSm80ISC_NS_21CollectiveEpilogueFwdINS2_IJS4_S6_S5_EEENS2_IJNS3_ILi1EEESH_SH_EEES9_SB_Li256ELb1ELb1ELb1ELb0EEENS_36VarlenDynamicPersistentTileSchedulerILi128ELi48ELi256ELi256ELb1ELb1ELb0ELb1ELb0ELb1EEEE13SharedStorageENS1_6TensorINS1_11ArrayEngineIfLm128EEENS1_6LayoutINS2_IJNS2_IJNS3_ILi2EEESS_EEESH_NS3_ILi32EEEEEENS2_IJNS2_IJSH_SS_EEENS3_ILi0EEENS3_ILi4EEEEEEEEEENS_7SoftmaxILi2ELi0EEEEEbRKNSC_6ParamsERT0_RT1_iRKNS_16SeqlenInfoQKNewKILb1ELb1EEENS2_IJiiiiEEERT_ENKUlvE_clEv)
$_ZN7cutlass13device_kernelIN5flash19enable_sm80_to_sm89INS1_16FlashAttnFwdSm80INS1_25CollectiveMainloopFwdSm80ILi8ELi1ELb0EN4cute5tupleIJNS5_1CILi128EEENS7_ILi48EEENS7_ILi256EEEEEELi256ENS_10bfloat16_tEfNS_4arch4Sm80ELb0ELb1ELb0ELb1ELb0ELb1ELb1ELb1EEENS1_21CollectiveEpilogueFwdINS6_IJS8_SA_S9_EEENS6_IJNS7_ILi1EEESI_SI_EEESC_SE_Li256ELb1ELb1ELb1ELb0EEENS1_36VarlenDynamicPersistentTileSchedulerILi128ELi48ELi256ELi256ELb1ELb1ELb0ELb1ELb0ELb1EEEEEEEEEvNT_6ParamsE$_ZZN5flash25CollectiveMainloopFwdSm80ILi8ELi1ELb0EN4cute5tupleIJNS1_1CILi128EEENS3_ILi48EEENS3_ILi256EEEEEELi256EN7cutlass10bfloat16_tEfNS8_4arch4Sm80ELb0ELb1ELb0ELb1ELb0ELb1ELb1ELb1EE3mmaINS_16FlashAttnFwdSm80ISC_NS_21CollectiveEpilogueFwdINS2_IJS4_S6_S5_EEENS2_IJNS3_ILi1EEESH_SH_EEES9_SB_Li256ELb1ELb1ELb1ELb0EEENS_36VarlenDynamicPersistentTileSchedulerILi128ELi48ELi256ELi256ELb1ELb1ELb0ELb1ELb0ELb1EEEE13SharedStorageENS1_6TensorINS1_11ArrayEngineIfLm128EEENS1_6LayoutINS2_IJNS2_IJNS3_ILi2EEESS_EEESH_NS3_ILi32EEEEEENS2_IJNS2_IJSH_SS_EEENS3_ILi0EEENS3_ILi4EEEEEEEEEENS_7SoftmaxILi2ELi0EEEEEbRKNSC_6ParamsERT0_RT1_iRKNS_16SeqlenInfoQKNewKILb1ELb1EEENS2_IJiiiiEEERT_ENKUlvE_clEv:
[----:B------:R-:W-:-:S05]  /*1ff20*/  IADD3 R16, R81, -c[0x0][0x20], RZ ;  /* 0x8000080051107a10 */ /* 0x000fca0007ffe0ff */
[----:B------:R-:W2:Y:S01]  /*1ff30*/  LDL.64 R12, [R16] ;  /* 0x00000000100c7983 */ /* 0x000ea20000100a00 */
[----:B------:R-:W-:-:S03]  /*1ff40*/  ULDC.64 UR4, c[0x0][0x118] ;  /* 0x0000460000047ab9 */ /* 0x000fc60000000a00 */
[----:B--2---:R-:W2:Y:S02]  /*1ff50*/  LD.E R0, [R12.64+0x11c] ;  /* 0x00011c040c007980 */ /* 0x004ea4000c101900 */
[----:B--2---:R-:W-:-:S13]  /*1ff60*/  ISETP.GT.AND P0, PT, R0, RZ, PT ;  /* 0x000000ff0000720c */ /* 0x004fda0003f04270 */
[----:B------:R-:W-:Y:S05]  /*1ff70*/  @P0 BRA `(.L_x_2055) ;  /* 0x0000004000000947 */ /* 0x000fea0003800000 */
[----:B------:R-:W-:Y:S01]  /*1ff80*/  MOV R2, R131 ;  /* 0x0000008300027202 */ /* 0x000fe20000000f00 */
[----:B------:R-:W-:-:S04]  /*1ff90*/  DEPBAR.LE SB0, 0x1 ;  /* 0x000080400000791a */ /* 0x000fc80000000000 */
[----:B------:R-:W-:-:S04]  /*1ffa0*/  MOV R3, 0x0 ;  /* 0x0000000000037802 */ /* 0x000fc80000000f00 */
[----:B------:R-:W-:Y:S05]  /*1ffb0*/  RET.REL.NODEC R2 `(_ZN7cutlass13device_kernelIN5flash19enable_sm80_to_sm89INS1_16FlashAttnFwdSm80INS1_25CollectiveMainloopFwdSm80ILi8ELi1ELb0EN4cute5tupleIJNS5_1CILi128EEENS7_ILi48EEENS7_ILi256EEEEEELi256ENS_10bfloat16_tEfNS_4arch4Sm80ELb0ELb1ELb0ELb1ELb0ELb1ELb1ELb1EEENS1_21CollectiveEpilogueFwdINS6_IJS8_SA_S9_EEENS6_IJNS7_ILi1EEESI_SI_EEESC_SE_Li256ELb1ELb1ELb1ELb0EEENS1_36VarlenDynamicPersistentTileSchedulerILi128ELi48ELi256ELi256ELb1ELb1ELb0ELb1ELb0ELb1EEEEEEEEEvNT_6ParamsE) ;  /* 0xfffe004002007950 */ /* 0x000fea0003c3ffff */
.L_x_2055:
[----:B------:R1:W2:Y:S04]  /*1ffc0*/  LDL.64 R8, [R16+0x8] ;  /* 0x0000080010087983 */ /* 0x0002a80000100a00 */
[----:B------:R1:W3:Y:S04]  /*1ffd0*/  LDL.64 R2, [R16+0x20] ;  /* 0x0000200010027983 */ /* 0x0002e80000100a00 */
[----:B------:R1:W4:Y:S04]  /*1ffe0*/  LDL.64 R14, [R16+0x18] ;  /* 0x00001800100e7983 */ /* 0x0003280000100a00 */
[----:B------:R-:W4:Y:S04]  /*1fff0*/  LD.E.U8 R18, [R12.64+0x138] ;  /* 0x000138040c127980 */ /* 0x000f28000c101100 */
[----:B------:R2:W5:Y:S04]  /*20000*/  LD.E R20, [R12.64+0x164] ;  /* 0x000164040c147980 */ /* 0x000568000c101900 */
[----:B-1----:R-:W4:Y:S04]  /*20010*/  LDL.64 R16, [R16+0x10] ;  /* 0x0000100010107983 */ /* 0x002f280000100a00 */
[----:B--2---:R1:W2:Y:S04]  /*20020*/  LD.E R32, [R8.64] ;  /* 0x0000000408207980 */ /* 0x0042a8000c101900 */
[----:B---3--:R3:W2:Y:S04]  /*20030*/  LD.E R68, [R2.64] ;  /* 0x0000000402447980 */ /* 0x0086a8000c101900 */
[----:B----4-:R4:W2:Y:S04]  /*20040*/  LD.E R7, [R14.64+0x20] ;  /* 0x000020040e077980 */ /* 0x0108a8000c101900 */
[----:B-1----:R1:W5:Y:S04]  /*20050*/  LD.E.64 R8, [R12.64+0x120] ;  /* 0x000120040c087980 */ /* 0x002368000c101b00 */
[----:B---3--:R1:W5:Y:S04]  /*20060*/  LD.E.64 R2, [R12.64+0x130] ;  /* 0x000130040c027980 */ /* 0x008368000c101b00 */
[----:B------:R3:W5:Y:S04]  /*20070*/  LD.E R23, [R16.64] ;  /* 0x0000000410177980 */ /* 0x000768000c101900 */
[----:B----4-:R1:W5:Y:S04]  /*20080*/  LD.E.64 R14, [R12.64+0x110] ;  /* 0x000110040c0e7980 */ /* 0x010368000c101b00 */
[----:B---3--:R1:W5:Y:S01]  /*20090*/  LD.E.64 R16, [R12.64+0x128] ;  /* 0x000128040c107980 */ /* 0x008362000c101b00 */
[----:B------:R-:W-:-:S02]  /*200a0*/  ISETP.NE.AND P0, PT, R18, RZ, PT ;  /* 0x000000ff1200720c */ /* 0x000fc40003f05270 */
[----:B--2---:R-:W-:-:S04]  /*200b0*/  SHF.R.S32.HI R4, RZ, 0x1f, R32 ;  /* 0x0000001fff047819 */ /* 0x004fc80000011420 */
[----:B------:R-:W-:-:S04]  /*200c0*/  LEA.HI R4, R4, R32, RZ, 0x3 ;  /* 0x0000002004047211 */ /* 0x000fc800078f18ff */
[----:B------:R-:W-:Y:S02]  /*200d0*/  LOP3.LUT R10, R4, 0xfffffff8, RZ, 0xc0, !PT ;  /* 0xfffffff8040a7812 */ /* 0x000fe400078ec0ff */
[----:B------:R-:W-:-:S03]  /*200e0*/  SHF.R.S32.HI R80, RZ, 0x3, R4 ;  /* 0x00000003ff507819 */ /* 0x000fc60000011404 */
[----:B------:R-:W-:Y:S02]  /*200f0*/  IMAD.IADD R56, R32, 0x1, -R10 ;  /* 0x0000000120387824 */ /* 0x000fe400078e0a0a */
[----:B------:R-:W-:Y:S01]  /*20100*/  IMAD R69, R68, 0x80, R80 ;  /* 0x0000008044457824 */ /* 0x000fe200078e0250 */
[----:B------:R-:W-:Y:S01]  /*20110*/  SHF.R.S32.HI R22, RZ, 0x1f, R7 ;  /* 0x0000001fff167819 */ /* 0x000fe20000011407 */
[C---:B------:R-:W-:Y:S02]  /*20120*/  IMAD.SHL.U32 R57, R56.reuse, 0x8, RZ ;  /* 0x0000000838397824 */ /* 0x040fe400078e00ff */
[----:B------:R-:W-:Y:S01]  /*20130*/  IMAD R4, R56, 0x20, R69 ;  /* 0x0000002038047824 */ /* 0x000fe200078e0245 */
[----:B------:R-:W-:Y:S05]  /*20140*/  @!P0 BRA `(.L_x_2056) ;  /* 0x00004cd000008947 */ /* 0x000fea0003800000 */
[----:B-1---5:R-:W-:-:S13]  /*20150*/  ISETP.NE.AND P0, PT, R20, 0x1, PT ;  /* 0x000000011400780c */ /* 0x022fda0003f05270 */
[----:B------:R1:W2:Y:S04]  /*20160*/  @P0 LD.E R10, [R12.64+0x168] ;  /* 0x000168040c0a0980 */ /* 0x0002a8000c101900 */
[----:B-1----:R-:W3:Y:S01]  /*20170*/  @P0 LD.E R12, [R12.64+0x16c] ;  /* 0x00016c040c0c0980 */ /* 0x002ee2000c101900 */
[----:B--2---:R-:W-:-:S05]  /*20180*/  @P0 IMAD.HI.U32 R10, R4, R10, RZ ;  /* 0x0000000a040a0227 */ /* 0x004fca00078e00ff */
[----:B---3--:R-:W-:-:S04]  /*20190*/  @P0 SHF.R.U32.HI R4, RZ, R12, R10 ;  /* 0x0000000cff040219 */ /* 0x008fc8000001160a */
[----:B------:R-:W-:Y:S01]  /*201a0*/  SHF.R.S32.HI R10, RZ, 0x1f, R4 ;  /* 0x0000001fff0a7819 */ /* 0x000fe20000011404 */
[-C--:B------:R-:W-:Y:S02]  /*201b0*/  IMAD R19, R9, R4.reuse, RZ ;  /* 0x0000000409137224 */ /* 0x080fe400078e02ff */
[-C--:B------:R-:W-:Y:S02]  /*201c0*/  IMAD R18, R3, R4.reuse, RZ ;  /* 0x0000000403127224 */ /* 0x080fe400078e02ff */
[----:B------:R-:W-:-:S04]  /*201d0*/  IMAD.WIDE.U32 R12, R8, R4, RZ ;  /* 0x00000004080c7225 */ /* 0x000fc800078e00ff */
[-C--:B------:R-:W-:Y:S02]  /*201e0*/  IMAD R21, R8, R10.reuse, R19 ;  /* 0x0000000a08157224 */ /* 0x080fe400078e0213 */
[C---:B------:R-:W-:Y:S02]  /*201f0*/  IMAD R10, R2.reuse, R10, R18 ;  /* 0x0000000a020a7224 */ /* 0x040fe400078e0212 */
[----:B------:R-:W-:Y:S01]  /*20200*/  IMAD.WIDE.U32 R18, R2, R4, RZ ;  /* 0x0000000402127225 */ /* 0x000fe200078e00ff */
[----:B------:R-:W-:-:S03]  /*20210*/  IADD3 R13, R13, R21, RZ ;  /* 0x000000150d0d7210 */ /* 0x000fc60007ffe0ff */
[----:B------:R-:W-:Y:S01]  /*20220*/  IMAD R4, R9, R7, RZ ;  /* 0x0000000709047224 */ /* 0x000fe200078e02ff */
[----:B------:R-:W-:Y:S01]  /*20230*/  IADD3 R9, R19, R10, RZ ;  /* 0x0000000a13097210 */ /* 0x000fe20007ffe0ff */
[----:B------:R-:W-:-:S04]  /*20240*/  IMAD.WIDE.U32 R12, R7, R8, R12 ;  /* 0x00000008070c7225 */ /* 0x000fc800078e000c */
[----:B------:R-:W-:Y:S01]  /*20250*/  IMAD R4, R8, R22, R4 ;  /* 0x0000001608047224 */ /* 0x000fe200078e0204 */
[----:B------:R-:W-:Y:S01]  /*20260*/  MOV R8, R18 ;  /* 0x0000001200087202 */ /* 0x000fe20000000f00 */
[----:B------:R-:W-:Y:S01]  /*20270*/  IMAD R3, R3, R7, RZ ;  /* 0x0000000703037224 */ /* 0x000fe200078e02ff */
[----:B------:R-:W-:-:S03]  /*20280*/  LEA R33, P1, R12, R14, 0x1 ;  /* 0x0000000e0c217211 */ /* 0x000fc600078208ff */
[----:B------:R-:W-:-:S04]  /*20290*/  IMAD.WIDE.U32 R8, R7, R2, R8 ;  /* 0x0000000207087225 */ /* 0x000fc800078e0008 */
[----:B------:R-:W-:Y:S01]  /*202a0*/  IMAD R2, R2, R22, R3 ;  /* 0x0000001602027224 */ /* 0x000fe200078e0203 */
[----:B------:R-:W-:Y:S02]  /*202b0*/  IADD3 R3, R13, R4, RZ ;  /* 0x000000040d037210 */ /* 0x000fe40007ffe0ff */
[----:B------:R-:W-:Y:S02]  /*202c0*/  LEA R34, P0, R8, R16, 0x1 ;  /* 0x0000001008227211 */ /* 0x000fe400078008ff */
[----:B------:R-:W-:Y:S02]  /*202d0*/  IADD3 R2, R9, R2, RZ ;  /* 0x0000000209027210 */ /* 0x000fe40007ffe0ff */
[----:B------:R-:W-:Y:S02]  /*202e0*/  LEA.HI.X R31, R12, R15, R3, 0x1, P1 ;  /* 0x0000000f0c1f7211 */ /* 0x000fe400008f0c03 */
[----:B------:R-:W-:Y:S02]  /*202f0*/  SHF.L.U32 R4, R56, 0x2, RZ ;  /* 0x0000000238047819 */ /* 0x000fe400000006ff */
[----:B------:R-:W-:Y:S01]  /*20300*/  LEA.HI.X R30, R8, R17, R2, 0x1, P0 ;  /* 0x00000011081e7211 */ /* 0x000fe200000f0c02 */
[----:B------:R-:W-:Y:S05]  /*20310*/  BRA.DIV ~URZ, `(.L_x_2057) ;  /* 0x00009bb27f007947 */ /* 0x000fea000b800000 */
[----:B------:R1:W2:Y:S02]  /*20320*/  SHFL.IDX PT, R7, R31, RZ, 0x181f ;  /* 0x00181fff1f077589 */ /* 0x0002a400000e0000 */
.L_x_2131:
[----:B------:R-:W-:Y:S05]  /*20330*/  BRA.DIV ~URZ, `(.L_x_2058) ;  /* 0x00009c127f007947 */ /* 0x000fea000b800000 */
[----:B------:R3:W4:Y:S01]  /*20340*/  SHFL.IDX PT, R8, R33, RZ, 0x181f ;  /* 0x00181fff21087589 */ /* 0x00072200000e0000 */
[----:B--2---:R-:W-:-:S03]  /*20350*/  MOV R9, R7 ;  /* 0x0000000700097202 */ /* 0x004fc60000000f00 */
[----:B------:R3:W2:Y:S04]  /*20360*/  SHFL.IDX PT, R14, R30, RZ, 0x181f ;  /* 0x00181fff1e0e7589 */ /* 0x0006a800000e0000 */
[----:B------:R3:W1:Y:S02]  /*20370*/  SHFL.IDX PT, R2, R34, RZ, 0x181f ;  /* 0x00181fff22027589 */ /* 0x00066400000e0000 */
.L_x_2132:
[----:B------:R-:W-:Y:S01]  /*20380*/  IMAD R35, R23, R20, RZ ;  /* 0x0000001417237224 */ /* 0x000fe200078e02ff */
[----:B------:R-:W-:Y:S01]  /*20390*/  BSSY B0, `(.L_x_2059) ;  /* 0x0000035000007945 */ /* 0x000fe20003800000 */
[----:B------:R-:W-:Y:S01]  /*203a0*/  CS2R R58, SRZ ;  /* 0x00000000003a7805 */ /* 0x000fe2000001ff00 */
[----:B------:R-:W-:Y:S01]  /*203b0*/  CS2R R36, SRZ ;  /* 0x0000000000247805 */ /* 0x000fe2000001ff00 */
[----:B------:R-:W-:Y:S01]  /*203c0*/  CS2R R26, SRZ ;  /* 0x00000000001a7805 */ /* 0x000fe2000001ff00 */
[----:B------:R-:W-:Y:S01]  /*203d0*/  ISETP.GE.AND P0, PT, R69, R35, PT ;  /* 0x000000234500720c */ /* 0x000fe20003f06270 */
[----:B------:R-:W-:Y:S01]  /*203e0*/  CS2R R22, SRZ ;  /* 0x0000000000167805 */ /* 0x000fe2000001ff00 */
[----:B------:R-:W-:Y:S01]  /*203f0*/  CS2R R20, SRZ ;  /* 0x0000000000147805 */ /* 0x000fe2000001ff00 */
[----:B------:R-:W-:Y:S01]  /*20400*/  CS2R R38, SRZ ;  /* 0x0000000000267805 */ /* 0x000fe2000001ff00 */
[----:B------:R-:W-:Y:S01]  /*20410*/  CS2R R28, SRZ ;  /* 0x00000000001c7805 */ /* 0x000fe2000001ff00 */
[----:B------:R-:W-:Y:S01]  /*20420*/  CS2R R24, SRZ ;  /* 0x0000000000187805 */ /* 0x000fe2000001ff00 */
[----:B------:R-:W-:Y:S01]  /*20430*/  CS2R R18, SRZ ;  /* 0x0000000000127805 */ /* 0x000fe2000001ff00 */
[----:B--2---:R-:W-:-:S06]  /*20440*/  MOV R3, R14 ;  /* 0x0000000e00037202 */ /* 0x004fcc0000000f00 */
[----:B------:R-:W-:Y:S05]  /*20450*/  @P0 BRA `(.L_x_2060) ;  /* 0x0000028000000947 */ /* 0x000fea0003800000 */
[C---:B------:R-:W-:Y:S01]  /*20460*/  IADD3 R10, R4.reuse, 0x20, RZ ;  /* 0x00000020040a7810 */ /* 0x040fe20007ffe0ff */
[----:B------:R-:W-:Y:S01]  /*20470*/  CS2R R20, SRZ ;  /* 0x0000000000147805 */ /* 0x000fe2000001ff00 */
[-C--:B------:R-:W-:Y:S01]  /*20480*/  ISETP.GE.AND P1, PT, R4, R0.reuse, PT ;  /* 0x000000000400720c */ /* 0x080fe20003f26270 */
[----:B------:R-:W-:Y:S01]  /*20490*/  CS2R R18, SRZ ;  /* 0x0000000000127805 */ /* 0x000fe2000001ff00 */
[----:B------:R-:W-:Y:S01]  /*204a0*/  ISETP.GE.AND P0, PT, R10, R0, PT ;  /* 0x000000000a00720c */ /* 0x000fe20003f06270 */
[----:B------:R-:W-:Y:S01]  /*204b0*/  CS2R R22, SRZ ;  /* 0x0000000000167805 */ /* 0x000fe2000001ff00 */
[----:B------:R-:W-:-:S09]  /*204c0*/  CS2R R24, SRZ ;  /* 0x0000000000187805 */ /* 0x000fd2000001ff00 */
[C---:B----4-:R-:W-:Y:S02]  /*204d0*/  @!P1 IMAD.WIDE R12, R4.reuse, 0x2, R8 ;  /* 0x00000002040c9825 */ /* 0x050fe400078e0208 */
[----:B------:R-:W-:Y:S02]  /*204e0*/  @!P0 SHF.R.S32.HI R7, RZ, 0x1f, R10 ;  /* 0x0000001fff078819 */ /* 0x000fe4000001140a */
[----:B-1----:R-:W-:Y:S01]  /*204f0*/  @!P1 IMAD.WIDE R16, R4, 0x2, R2 ;  /* 0x0000000204109825 */ /* 0x002fe200078e0202 */
[----:B------:R1:W5:Y:S01]  /*20500*/  @!P1 LD.E.64 R20, [R12.64] ;  /* 0x000000040c149980 */ /* 0x000362000c101b00 */
[----:B------:R-:W-:-:S03]  /*20510*/  @!P0 LEA.HI R7, R7, R10, RZ, 0x2 ;  /* 0x0000000a07078211 */ /* 0x000fc600078f10ff */
[----:B------:R2:W5:Y:S01]  /*20520*/  @!P1 LD.E.64 R18, [R16.64] ;  /* 0x0000000410129980 */ /* 0x000562000c101b00 */
[----:B------:R-:W-:-:S05]  /*20530*/  @!P0 LOP3.LUT R7, R7, 0xfffffffc, RZ, 0xc0, !PT ;  /* 0xfffffffc07078812 */ /* 0x000fca00078ec0ff */
[----:B------:R-:W-:-:S05]  /*20540*/  @!P0 IMAD.WIDE R14, R7, 0x2, R8 ;  /* 0x00000002070e8825 */ /* 0x000fca00078e0208 */
[----:B------:R4:W5:Y:S01]  /*20550*/  @!P0 LD.E.64 R22, [R14.64] ;  /* 0x000000040e168980 */ /* 0x000962000c101b00 */
[----:B-1----:R-:W-:Y:S01]  /*20560*/  @!P0 IMAD.WIDE R12, R7, 0x2, R2 ;  /* 0x00000002070c8825 */ /* 0x002fe200078e0202 */
[----:B--2---:R-:W-:-:S04]  /*20570*/  IADD3 R16, R4, 0x40, RZ ;  /* 0x0000004004107810 */ /* 0x004fc80007ffe0ff */
[----:B------:R1:W5:Y:S01]  /*20580*/  @!P0 LD.E.64 R24, [R12.64] ;  /* 0x000000040c188980 */ /* 0x000362000c101b00 */
[----:B------:R-:W-:Y:S02]  /*20590*/  IADD3 R17, R4, 0x60, RZ ;  /* 0x0000006004117810 */ /* 0x000fe40007ffe0ff */
[-C--:B------:R-:W-:Y:S02]  /*205a0*/  ISETP.GE.AND P1, PT, R16, R0.reuse, PT ;  /* 0x000000001000720c */ /* 0x080fe40003f26270 */
[----:B------:R-:W-:-:S11]  /*205b0*/  ISETP.GE.AND P0, PT, R17, R0, PT ;  /* 0x000000001100720c */ /* 0x000fd60003f06270 */
[----:B------:R-:W-:Y:S02]  /*205c0*/  @!P1 SHF.R.S32.HI R10, RZ, 0x1f, R16 ;  /* 0x0000001fff0a9819 */ /* 0x000fe40000011410 */
[----:B------:R-:W-:Y:S02]  /*205d0*/  @!P0 SHF.R.S32.HI R7, RZ, 0x1f, R17 ;  /* 0x0000001fff078819 */ /* 0x000fe40000011411 */
[----:B------:R-:W-:Y:S02]  /*205e0*/  @!P1 LEA.HI R10, R10, R16, RZ, 0x2 ;  /* 0x000000100a0a9211 */ /* 0x000fe400078f10ff */
[----:B------:R-:W-:Y:S02]  /*205f0*/  @!P0 LEA.HI R7, R7, R17, RZ, 0x2 ;  /* 0x0000001107078211 */ /* 0x000fe400078f10ff */
[----:B------:R-:W-:Y:S02]  /*20600*/  @!P1 LOP3.LUT R10, R10, 0xfffffffc, RZ, 0xc0, !PT ;  /* 0xfffffffc0a0a9812 */ /* 0x000fe400078ec0ff */
[----:B------:R-:W-:Y:S01]  /*20610*/  @!P0 LOP3.LUT R7, R7, 0xfffffffc, RZ, 0xc0, !PT ;  /* 0xfffffffc07078812 */ /* 0x000fe200078ec0ff */
[----:B------:R-:W-:Y:S01]  /*20620*/  CS2R R26, SRZ ;  /* 0x00000000001a7805 */ /* 0x000fe2000001ff00 */
[----:B------:R-:W-:Y:S01]  /*20630*/  CS2R R36, SRZ ;  /* 0x0000000000247805 */ /* 0x000fe2000001ff00 */
[----:B----4-:R-:W-:Y:S01]  /*20640*/  @!P1 IMAD.WIDE R14, R10, 0x2, R8 ;  /* 0x000000020a0e9825 */ /* 0x010fe200078e0208 */
[----:B------:R-:W-:Y:S01]  /*20650*/  CS2R R28, SRZ ;  /* 0x00000000001c7805 */ /* 0x000fe2000001ff00 */
[----:B------:R-:W-:-:S02]  /*20660*/  CS2R R38, SRZ ;  /* 0x0000000000267805 */ /* 0x000fc4000001ff00 */
[C---:B-1----:R-:W-:Y:S01]  /*20670*/  @!P0 IMAD.WIDE R12, R7.reuse, 0x2, R8 ;  /* 0x00000002070c8825 */ /* 0x042fe200078e0208 */
[----:B------:R1:W5:Y:S03]  /*20680*/  @!P1 LD.E.64 R26, [R14.64] ;  /* 0x000000040e1a9980 */ /* 0x000366000c101b00 */
[--C-:B------:R-:W-:Y:S01]  /*20690*/  @!P1 IMAD.WIDE R8, R10, 0x2, R2.reuse ;  /* 0x000000020a089825 */ /* 0x100fe200078e0202 */
[----:B------:R1:W5:Y:S03]  /*206a0*/  @!P0 LD.E.64 R36, [R12.64] ;  /* 0x000000040c248980 */ /* 0x000366000c101b00 */
[----:B------:R-:W-:Y:S01]  /*206b0*/  @!P0 IMAD.WIDE R2, R7, 0x2, R2 ;  /* 0x0000000207028825 */ /* 0x000fe200078e0202 */
[----:B------:R1:W5:Y:S04]  /*206c0*/  @!P1 LD.E.64 R28, [R8.64] ;  /* 0x00000004081c9980 */ /* 0x000368000c101b00 */
[----:B------:R1:W5:Y:S02]  /*206d0*/  @!P0 LD.E.64 R38, [R2.64] ;  /* 0x0000000402268980 */ /* 0x000364000c101b00 */
.L_x_2060:
[----:B------:R-:W-:Y:S05]  /*206e0*/  BSYNC B0 ;  /* 0x0000000000007941 */ /* 0x000fea0003800000 */
.L_x_2059:
[----:B-1--45:R-:W-:Y:S02]  /*206f0*/  IMAD.MOV.U32 R8, RZ, RZ, R36 ;  /* 0x000000ffff087224 */ /* 0x032fe400078e0024 */
[----:B------:R-:W-:-:S02]  /*20700*/  IMAD.MOV.U32 R7, RZ, RZ, R37 ;  /* 0x000000ffff077224 */ /* 0x000fc400078e0025 */
        /* <DEDUP_REMOVED lines=15> */
[----:B------:R-:W-:-:S04]  /*20800*/  MOV R7, R39 ;  /* 0x0000002700077202 */ /* 0x000fc80000000f00 */
[----:B------:R-:W-:Y:S01]  /*20810*/  PRMT R98, R7, 0x5410, R8 ;  /* 0x0000541007627816 */ /* 0x000fe20000000008 */
[----:B------:R-:W-:Y:S01]  /*20820*/  IMAD.MOV.U32 R8, RZ, RZ, R24 ;  /* 0x000000ffff087224 */ /* 0x000fe200078e0018 */
[----:B------:R-:W-:Y:S01]  /*20830*/  PRMT R94, R2, 0x5410, R3 ;  /* 0x00005410025e7816 */ /* 0x000fe20000000003 */
[----:B------:R-:W-:Y:S01]  /*20840*/  IMAD.MOV.U32 R3, RZ, RZ, R18 ;  /* 0x000000ffff037224 */ /* 0x000fe200078e0012 */
[----:B------:R-:W-:Y:S01]  /*20850*/  MOV R7, R25 ;  /* 0x0000001900077202 */ /* 0x000fe20000000f00 */
[----:B------:R-:W-:Y:S01]  /*20860*/  IMAD.MOV.U32 R2, RZ, RZ, R19 ;  /* 0x000000ffff027224 */ /* 0x000fe200078e0013 */
[----:B------:R-:W-:Y:S02]  /*20870*/  PRMT R93, R8, 0x7610, R93 ;  /* 0x00007610085d7816 */ /* 0x000fe4000000005d */
[----:B------:R-:W-:Y:S02]  /*20880*/  PRMT R92, R7, 0x7610, R92 ;  /* 0x00007610075c7816 */ /* 0x000fe4000000005c */
[----:B------:R-:W-:-:S02]  /*20890*/  PRMT R91, R3, 0x7610, R91 ;  /* 0x00007610035b7816 */ /* 0x000fc4000000005b */
[----:B------:R-:W-:Y:S01]  /*208a0*/  PRMT R90, R2, 0x7610, R90 ;  /* 0x00007610025a7816 */ /* 0x000fe2000000005a */
[----:B------:R-:W-:Y:S05]  /*208b0*/  BRA.DIV ~URZ, `(.L_x_2061) ;  /* 0x000098027f007947 */ /* 0x000fea000b800000 */
[----:B------:R1:W2:Y:S04]  /*208c0*/  SHFL.IDX PT, R9, R31, 0x1, 0x181f ;  /* 0x00381f001f097f89 */ /* 0x0002a800000e0000 */
[----:B------:R1:W4:Y:S04]  /*208d0*/  SHFL.IDX PT, R8, R33, 0x1, 0x181f ;  /* 0x00381f0021087f89 */ /* 0x00032800000e0000 */
[----:B------:R1:W3:Y:S04]  /*208e0*/  SHFL.IDX PT, R7, R30, 0x1, 0x181f ;  /* 0x00381f001e077f89 */ /* 0x0002e800000e0000 */
[----:B------:R1:W1:Y:S02]  /*208f0*/  SHFL.IDX PT, R2, R34, 0x1, 0x181f ;  /* 0x00381f0022027f89 */ /* 0x00026400000e0000 */
.L_x_2133:
[----:B------:R-:W-:Y:S01]  /*20900*/  IADD3 R3, R69, 0x20, RZ ;  /* 0x0000002045037810 */ /* 0x000fe20007ffe0ff */
[----:B------:R-:W-:Y:S01]  /*20910*/  BSSY B0, `(.L_x_2062) ;  /* 0x0000033000007945 */ /* 0x000fe20003800000 */
        /* <DEDUP_REMOVED lines=8> */
[----:B---3--:R-:W-:-:S07]  /*209a0*/  IMAD.MOV.U32 R3, RZ, RZ, R7 ;  /* 0x000000ffff037224 */ /* 0x008fce00078e0007 */
        /* <DEDUP_REMOVED lines=8> */
[C---:B--2-4-:R-:W-:Y:S02]  /*20a30*/  @!P1 IMAD.WIDE R12, R4.reuse, 0x2, R8 ;  /* 0x00000002040c9825 */ /* 0x054fe400078e0208 */
        /* <DEDUP_REMOVED lines=22> */
[----:B---3--:R-:W-:Y:S01]  /*20ba0*/  @!P1 IMAD.WIDE R14, R10, 0x2, R8 ;  /* 0x000000020a0e9825 */ /* 0x008fe200078e0208 */
        /* <DEDUP_REMOVED lines=9> */
.L_x_2063:
[----:B------:R-:W-:Y:S05]  /*20c40*/  BSYNC B0 ;  /* 0x0000000000007941 */ /* 0x000fea0003800000 */
.L_x_2062:
[----:B-1--45:R-:W-:Y:S01]  /*20c50*/  IMAD.MOV.U32 R8, RZ, RZ, R58 ;  /* 0x000000ffff087224 */ /* 0x032fe200078e003a */
[----:B------:R-:W-:Y:S01]  /*20c60*/  MOV R2, R49 ;  /* 0x0000003100027202 */ /* 0x000fe20000000f00 */
[----:B------:R-:W-:-:S02]  /*20c70*/  IMAD.MOV.U32 R7, RZ, RZ, R59 ;  /* 0x000000ffff077224 */ /* 0x000fc400078e003b */
[----:B------:R-:W-:-:S03]  /*20c80*/  IMAD.MOV.U32 R3, RZ, RZ, R48 ;  /* 0x000000ffff037224 */ /* 0x000fc600078e0030 */
[----:B------:R-:W-:Y:S01]  /*20c90*/  PRMT R108, R7, 0x5410, R8 ;  /* 0x00005410076c7816 */ /* 0x000fe20000000008 */
[----:B------:R-:W-:Y:S01]  /*20ca0*/  IMAD.MOV.U32 R8, RZ, RZ, R44 ;  /* 0x000000ffff087224 */ /* 0x000fe200078e002c */
[----:B------:R-:W-:Y:S01]  /*20cb0*/  PRMT R103, R2, 0x5410, R3 ;  /* 0x0000541002677816 */ /* 0x000fe20000000003 */
[----:B------:R-:W-:Y:S01]  /*20cc0*/  IMAD.MOV.U32 R7, RZ, RZ, R45 ;  /* 0x000000ffff077224 */ /* 0x000fe200078e002d */
[----:B------:R-:W-:Y:S01]  /*20cd0*/  MOV R3, R42 ;  /* 0x0000002a00037202 */ /* 0x000fe20000000f00 */
        /* <DEDUP_REMOVED lines=15> */
[----:B------:R-:W-:Y:S05]  /*20dd0*/  BRA.DIV ~URZ, `(.L_x_2064) ;  /* 0x000094c27f007947 */ /* 0x000fea000b800000 */
[----:B------:R1:W3:Y:S02]  /*20de0*/  SHFL.IDX PT, R7, R31, 0x2, 0x181f ;  /* 0x00581f001f077f89 */ /* 0x0002e400000e0000 */
.L_x_2134:
[----:B------:R-:W-:Y:S05]  /*20df0*/  BRA.DIV ~URZ, `(.L_x_2065) ;  /* 0x000095227f007947 */ /* 0x000fea000b800000 */
[----:B------:R4:W1:Y:S01]  /*20e00*/  SHFL.IDX PT, R8, R33, 0x2, 0x181f ;  /* 0x00581f0021087f89 */ /* 0x00086200000e0000 */
[----:B--23--:R-:W-:-:S03]  /*20e10*/  MOV R9, R7 ;  /* 0x0000000700097202 */ /* 0x00cfc60000000f00 */
[----:B------:R4:W2:Y:S04]  /*20e20*/  SHFL.IDX PT, R14, R30, 0x2, 0x181f ;  /* 0x00581f001e0e7f89 */ /* 0x0008a800000e0000 */
[----:B------:R4:W3:Y:S02]  /*20e30*/  SHFL.IDX PT, R2, R34, 0x2, 0x181f ;  /* 0x00581f0022027f89 */ /* 0x0008e400000e0000 */
.L_x_2135:
        /* <DEDUP_REMOVED lines=11> */
[----:B--2---:R-:W-:-:S06]  /*20ef0*/  IMAD.MOV.U32 R3, RZ, RZ, R14 ;  /* 0x000000ffff037224 */ /* 0x004fcc00078e000e */
        /* <DEDUP_REMOVED lines=8> */
[C---:B-1----:R-:W-:Y:S02]  /*20f80*/  @!P1 IMAD.WIDE R12, R4.reuse, 0x2, R8 ;  /* 0x00000002040c9825 */ /* 0x042fe400078e0208 */
[----:B------:R-:W-:Y:S02]  /*20f90*/  @!P0 SHF.R.S32.HI R7, RZ, 0x1f, R10 ;  /* 0x0000001fff078819 */ /* 0x000fe4000001140a */
[----:B---3--:R-:W-:Y:S01]  /*20fa0*/  @!P1 IMAD.WIDE R16, R4, 0x2, R2 ;  /* 0x0000000204109825 */ /* 0x008fe200078e0202 */
        /* <DEDUP_REMOVED lines=30> */
.L_x_2067:
[----:B------:R-:W-:Y:S05]  /*21190*/  BSYNC B0 ;  /* 0x0000000000007941 */ /* 0x000fea0003800000 */
.L_x_2066:
[----:B-1-3-5:R-:W-:Y:S01]  /*211a0*/  IMAD.MOV.U32 R2, RZ, RZ, R70 ;  /* 0x000000ffff027224 */ /* 0x02afe200078e0046 */
[----:B------:R-:W-:Y:S01]  /*211b0*/  CS2R R88, SRZ ;  /* 0x0000000000587805 */ /* 0x000fe2000001ff00 */
[----:B------:R-:W-:-:S02]  /*211c0*/  IMAD.MOV.U32 R8, RZ, RZ, R71 ;  /* 0x000000ffff087224 */ /* 0x000fc400078e0047 */
[----:B------:R-:W-:Y:S02]  /*211d0*/  IMAD.MOV.U32 R7, RZ, RZ, R64 ;  /* 0x000000ffff077224 */ /* 0x000fe400078e0040 */
[----:B------:R-:W-:Y:S01]  /*211e0*/  IMAD.MOV.U32 R3, RZ, RZ, R65 ;  /* 0x000000ffff037224 */ /* 0x000fe200078e0041 */
[----:B------:R-:W-:Y:S01]  /*211f0*/  PRMT R114, R8, 0x5410, R2 ;  /* 0x0000541008727816 */ /* 0x000fe20000000002 */
[----:B------:R-:W-:Y:S01]  /*21200*/  IMAD.MOV.U32 R2, RZ, RZ, R60 ;  /* 0x000000ffff027224 */ /* 0x000fe200078e003c */
[----:B------:R-:W-:Y:S01]  /*21210*/  MOV R8, R61 ;  /* 0x0000003d00087202 */ /* 0x000fe20000000f00 */
[----:B------:R-:W-:Y:S01]  /*21220*/  IMAD.SHL.U32 R68, R68, 0x80, RZ ;  /* 0x0000008044447824 */ /* 0x000fe200078e00ff */
[----:B------:R-:W-:Y:S01]  /*21230*/  PRMT R112, R3, 0x5410, R7 ;  /* 0x0000541003707816 */ /* 0x000fe20000000007 */
[----:B------:R-:W-:Y:S01]  /*21240*/  IMAD.MOV.U32 R7, RZ, RZ, R56 ;  /* 0x000000ffff077224 */ /* 0x000fe200078e0038 */
[----:B------:R-:W-:Y:S01]  /*21250*/  PRMT R110, R110, 0x5410, R2 ;  /* 0x000054106e6e7816 */ /* 0x000fe20000000002 */
[----:B------:R-:W-:-:S02]  /*21260*/  IMAD.MOV.U32 R2, RZ, RZ, R72 ;  /* 0x000000ffff027224 */ /* 0x000fc400078e0048 */
[----:B------:R-:W-:Y:S01]  /*21270*/  IMAD.MOV.U32 R3, RZ, RZ, R57 ;  /* 0x000000ffff037224 */ /* 0x000fe200078e0039 */
[----:B------:R-:W-:Y:S01]  /*21280*/  PRMT R110, R8, 0x7610, R110 ;  /* 0x00007610086e7816 */ /* 0x000fe2000000006e */
[----:B------:R-:W-:Y:S01]  /*21290*/  IMAD.MOV.U32 R8, RZ, RZ, R73 ;  /* 0x000000ffff087224 */ /* 0x000fe200078e0049 */
[----:B------:R-:W-:Y:S01]  /*212a0*/  PRMT R113, R113, 0x5410, R2 ;  /* 0x0000541071717816 */ /* 0x000fe20000000002 */
[----:B------:R-:W-:Y:S01]  /*212b0*/  IMAD.MOV.U32 R2, RZ, RZ, R62 ;  /* 0x000000ffff027224 */ /* 0x000fe200078e003e */
[----:B------:R-:W-:Y:S01]  /*212c0*/  PRMT R106, R3, 0x5410, R7 ;  /* 0x00005410036a7816 */ /* 0x000fe20000000007 */
[----:B------:R-:W-:Y:S01]  /*212d0*/  IMAD.MOV.U32 R3, RZ, RZ, R67 ;  /* 0x000000ffff037224 */ /* 0x000fe200078e0043 */
[----:B------:R-:W-:Y:S02]  /*212e0*/  MOV R7, R66 ;  /* 0x0000004200077202 */ /* 0x000fe40000000f00 */
[----:B------:R-:W-:Y:S02]  /*212f0*/  PRMT R113, R8, 0x7610, R113 ;  /* 0x0000761008717816 */ /* 0x000fe40000000071 */
[----:B------:R-:W-:-:S02]  /*21300*/  SHF.R.S32.HI R8, RZ, 0x1f, R32 ;  /* 0x0000001fff087819 */ /* 0x000fc40000011420 */
[----:B------:R-:W-:Y:S01]  /*21310*/  PRMT R111, R3, 0x5410, R7 ;  /* 0x00005410036f7816 */ /* 0x000fe20000000007 */
[----:B------:R-:W-:Y:S01]  /*21320*/  IMAD.MOV.U32 R3, RZ, RZ, R54 ;  /* 0x000000ffff037224 */ /* 0x000fe200078e0036 */
[----:B------:R-:W-:Y:S01]  /*21330*/  PRMT R109, R109, 0x5410, R2 ;  /* 0x000054106d6d7816 */ /* 0x000fe20000000002 */
[----:B------:R-:W-:Y:S01]  /*21340*/  IMAD.MOV.U32 R2, RZ, RZ, R55 ;  /* 0x000000ffff027224 */ /* 0x000fe200078e0037 */
[----:B------:R-:W-:Y:S02]  /*21350*/  MOV R7, R63 ;  /* 0x0000003f00077202 */ /* 0x000fe40000000f00 */
[----:B------:R-:W-:Y:S02]  /*21360*/  LEA.HI R8, R8, R32, RZ, 0x3 ;  /* 0x0000002008087211 */ /* 0x000fe400078f18ff */
[----:B------:R-:W-:Y:S02]  /*21370*/  PRMT R109, R7, 0x7610, R109 ;  /* 0x00007610076d7816 */ /* 0x000fe4000000006d */
[----:B------:R-:W-:-:S02]  /*21380*/  PRMT R105, R2, 0x5410, R3 ;  /* 0x0000541002697816 */ /* 0x000fc40000000003 */
[----:B------:R-:W-:Y:S01]  /*21390*/  LEA.HI.SX32 R7, R8, R68, 0x1d ;  /* 0x0000004408077211 */ /* 0x000fe200078feaff */
[----:B------:R-:W-:Y:S05]  /*213a0*/  BRA.DIV ~URZ, `(.L_x_2068) ;  /* 0x000090e27f007947 */ /* 0x000fea000b800000 */
[----:B------:R1:W2:Y:S02]  /*213b0*/  SHFL.IDX PT, R9, R31, 0x3, 0x181f ;  /* 0x00781f001f097f89 */ /* 0x0002a400000e0000 */
.L_x_2136:
[----:B------:R-:W-:Y:S05]  /*213c0*/  BRA.DIV ~URZ, `(.L_x_2069) ;  /* 0x000091427f007947 */ /* 0x000fea000b800000 */
[----:B------:R3:W1:Y:S04]  /*213d0*/  SHFL.IDX PT, R8, R33, 0x3, 0x181f ;  /* 0x00781f0021087f89 */ /* 0x00066800000e0000 */
[----:B------:R3:W4:Y:S04]  /*213e0*/  SHFL.IDX PT, R14, R30, 0x3, 0x181f ;  /* 0x00781f001e0e7f89 */ /* 0x00072800000e0000 */
[----:B------:R3:W2:Y:S02]  /*213f0*/  SHFL.IDX PT, R2, R34, 0x3, 0x181f ;  /* 0x00781f0022027f89 */ /* 0x0006a400000e0000 */
.L_x_2137:
        /* <DEDUP_REMOVED lines=10> */
[----:B----4-:R-:W-:-:S07]  /*214a0*/  IMAD.MOV.U32 R3, RZ, RZ, R14 ;  /* 0x000000ffff037224 */ /* 0x010fce00078e000e */
        /* <DEDUP_REMOVED lines=8> */
[C---:B-12---:R-:W-:Y:S02]  /*21530*/  @!P1 IMAD.WIDE R12, R4.reuse, 0x2, R8 ;  /* 0x00000002040c9825 */ /* 0x046fe400078e0208 */
[----:B------:R-:W-:Y:S02]  /*21540*/  @!P0 SHF.R.S32.HI R7, RZ, 0x1f, R10 ;  /* 0x0000001fff078819 */ /* 0x000fe4000001140a */
[----:B------:R-:W-:Y:S01]  /*21550*/  @!P1 IMAD.WIDE R16, R4, 0x2, R2 ;  /* 0x0000000204109825 */ /* 0x000fe200078e0202 */
        /* <DEDUP_REMOVED lines=30> */
.L_x_2071:
[----:B------:R-:W-:Y:S05]  /*21740*/  BSYNC B0 ;  /* 0x0000000000007941 */ /* 0x000fea0003800000 */
.L_x_2070:
[----:B-1----:R-:W-:Y:S01]  /*21750*/  IADD3 R8, R81, -c[0x0][0x20], RZ ;  /* 0x8000080051087a10 */ /* 0x002fe20007ffe0ff */
[----:B------:R-:W-:-:S04]  /*21760*/  DEPBAR.LE SB0, 0x1 ;  /* 0x000080400000791a */ /* 0x000fc80000000000 */
[----:B--2---:R1:W2:Y:S04]  /*21770*/  LDL.64 R2, [R8+0x20] ;  /* 0x0000200008027983 */ /* 0x0042a80000100a00 */
[----:B-1----:R-:W4:Y:S01]  /*21780*/  LDL.64 R8, [R8+0x28] ;  /* 0x0000280008087983 */ /* 0x002f220000100a00 */
[----:B------:R-:W-:Y:S03]  /*21790*/  WARPSYNC 0xffffffff ;  /* 0xffffffff00007948 */ /* 0x000fe60003800000 */
[----:B------:R-:W-:Y:S06]  /*217a0*/  BAR.SYNC.DEFER_BLOCKING 0x0 ;  /* 0x0000000000007b1d */ /* 0x000fec0000010000 */
[----:B--2---:R1:W2:Y:S04]  /*217b0*/  LD.E R14, [R2.64] ;  /* 0x00000004020e7980 */ /* 0x0042a8000c101900 */
[----:B---34-:R4:W3:Y:S01]  /*217c0*/  LD.E.64 R12, [R8.64] ;  /* 0x00000004080c7980 */ /* 0x0188e2000c101b00 */
[----:B------:R-:W-:Y:S01]  /*217d0*/  SHF.R.S32.HI R10, RZ, 0x1f, R32 ;  /* 0x0000001fff0a7819 */ /* 0x000fe20000011420 */
[----:B-1---5:R-:W-:Y:S01]  /*217e0*/  IMAD.MOV.U32 R2, RZ, RZ, R88 ;  /* 0x000000ffff027224 */ /* 0x022fe200078e0058 */
[----:B------:R-:W-:Y:S01]  /*217f0*/  BSSY B1, `(.L_x_2072) ;  /* 0x00000f3000017945 */ /* 0x000fe20003800000 */
[----:B------:R-:W-:-:S02]  /*21800*/  IMAD.MOV.U32 R7, RZ, RZ, R83 ;  /* 0x000000ffff077224 */ /* 0x000fc400078e0053 */
[----:B------:R-:W-:Y:S01]  /*21810*/  IMAD.MOV.U32 R3, RZ, RZ, R89 ;  /* 0x000000ffff037224 */ /* 0x000fe200078e0059 */
[----:B------:R-:W-:Y:S01]  /*21820*/  PRMT R118, R118, 0x5410, R2 ;  /* 0x0000541076767816 */ /* 0x000fe20000000002 */
[----:B------:R-:W-:-:S03]  /*21830*/  IMAD.MOV.U32 R2, RZ, RZ, R82 ;  /* 0x000000ffff027224 */ /* 0x000fc600078e0052 */
[----:B------:R-:W-:Y:S02]  /*21840*/  PRMT R118, R3, 0x7610, R118 ;  /* 0x0000761003767816 */ /* 0x000fe40000000076 */
[----:B------:R-:W-:Y:S01]  /*21850*/  PRMT R116, R7, 0x5410, R2 ;  /* 0x0000541007747816 */ /* 0x000fe20000000002 */
[----:B------:R-:W-:Y:S01]  /*21860*/  IMAD.MOV.U32 R7, RZ, RZ, R77 ;  /* 0x000000ffff077224 */ /* 0x000fe200078e004d */
[-C--:B----4-:R-:W-:Y:S01]  /*21870*/  LEA.HI R8, R10, R32.reuse, RZ, 0x3 ;  /* 0x000000200a087211 */ /* 0x090fe200078f18ff */
[----:B------:R-:W-:Y:S01]  /*21880*/  IMAD.SHL.U32 R9, R80, 0x40, RZ ;  /* 0x0000004050097824 */ /* 0x000fe200078e00ff */
[----:B------:R-:W-:Y:S02]  /*21890*/  LEA.HI R10, R10, R32, RZ, 0x6 ;  /* 0x000000200a0a7211 */ /* 0x000fe400078f30ff */
[----:B------:R-:W-:Y:S01]  /*218a0*/  LOP3.LUT R2, R8, 0xfffffff8, RZ, 0xc0, !PT ;  /* 0xfffffff808027812 */ /* 0x000fe200078ec0ff */
[----:B------:R-:W-:-:S04]  /*218b0*/  IMAD.MOV.U32 R8, RZ, RZ, R76 ;  /* 0x000000ffff087224 */ /* 0x000fc800078e004c */
[----:B------:R-:W-:Y:S01]  /*218c0*/  IMAD.IADD R3, R32, 0x1, -R2 ;  /* 0x0000000120037824 */ /* 0x000fe200078e0a02 */
[----:B------:R-:W-:Y:S02]  /*218d0*/  LOP3.LUT R2, R9, 0x1c0, RZ, 0xc0, !PT ;  /* 0x000001c009027812 */ /* 0x000fe400078ec0ff */
[----:B------:R-:W-:Y:S01]  /*218e0*/  PRMT R81, R7, 0x5410, R8 ;  /* 0x0000541007517816 */ /* 0x000fe20000000008 */
[----:B------:R-:W-:Y:S02]  /*218f0*/  IMAD.SHL.U32 R3, R3, 0x8, RZ ;  /* 0x0000000803037824 */ /* 0x000fe400078e00ff */
[----:B------:R-:W-:-:S03]  /*21900*/  IMAD.MOV.U32 R8, RZ, RZ, R74 ;  /* 0x000000ffff087224 */ /* 0x000fc600078e004a */
[----:B------:R-:W-:Y:S02]  /*21910*/  LOP3.LUT R7, R2, 0x38, R3, 0xf8, !PT ;  /* 0x0000003802077812 */ /* 0x000fe400078ef803 */
[----:B------:R-:W-:Y:S02]  /*21920*/  MOV R3, R75 ;  /* 0x0000004b00037202 */ /* 0x000fe40000000f00 */
[----:B------:R-:W-:Y:S02]  /*21930*/  SHF.R.U32.HI R2, RZ, 0x3, R2 ;  /* 0x00000003ff027819 */ /* 0x000fe40000011602 */
[----:B------:R-:W-:Y:S01]  /*21940*/  PRMT R34, R3, 0x5410, R8 ;  /* 0x0000541003227816 */ /* 0x000fe20000000008 */
[----:B------:R-:W-:Y:S01]  /*21950*/  IMAD.MOV.U32 R3, RZ, RZ, R86 ;  /* 0x000000ffff037224 */ /* 0x000fe200078e0056 */
[----:B------:R-:W-:Y:S01]  /*21960*/  LOP3.LUT R7, R7, R2, RZ, 0x3c, !PT ;  /* 0x0000000207077212 */ /* 0x000fe200078e3cff */
[----:B------:R-:W-:Y:S02]  /*21970*/  IMAD.MOV.U32 R2, RZ, RZ, R87 ;  /* 0x000000ffff027224 */ /* 0x000fe400078e0057 */
[----:B------:R-:W-:-:S03]  /*21980*/  IMAD.SHL.U32 R8, R10, 0x8, RZ ;  /* 0x000000080a087824 */ /* 0x000fc600078e00ff */
[----:B------:R-:W-:Y:S01]  /*21990*/  PRMT R117, R2, 0x5410, R3 ;  /* 0x0000541002757816 */ /* 0x000fe20000000003 */
[----:B------:R-:W-:Y:S01]  /*219a0*/  IMAD.MOV.U32 R3, RZ, RZ, R84 ;  /* 0x000000ffff037224 */ /* 0x000fe200078e0054 */
[----:B------:R-:W-:Y:S01]  /*219b0*/  LOP3.LUT R8, R7, 0xfffffe00, R8, 0xf8, !PT ;  /* 0xfffffe0007087812 */ /* 0x000fe200078ef808 */
[----:B------:R-:W-:-:S05]  /*219c0*/  IMAD.MOV.U32 R2, RZ, RZ, R85 ;  /* 0x000000ffff027224 */ /* 0x000fca00078e0055 */
[----:B------:R-:W-:Y:S01]  /*219d0*/  PRMT R115, R2, 0x5410, R3 ;  /* 0x0000541002737816 */ /* 0x000fe20000000003 */
[----:B------:R-:W-:Y:S01]  /*219e0*/  IMAD.MOV.U32 R2, RZ, RZ, R79 ;  /* 0x000000ffff027224 */ /* 0x000fe200078e004f */
[----:B------:R-:W-:Y:S01]  /*219f0*/  MOV R3, R78 ;  /* 0x0000004e00037202 */ /* 0x000fe20000000f00 */
[----:B--2---:R-:W-:-:S03]  /*21a00*/  IMAD R9, R14, -0x80, R35 ;  /* 0xffffff800e097824 */ /* 0x004fc600078e0223 */
[----:B------:R-:W-:Y:S01]  /*21a10*/  PRMT R35, R2, 0x5410, R3 ;  /* 0x0000541002237816 */ /* 0x000fe20000000003 */
[----:B------:R-:W-:Y:S02]  /*21a20*/  IMAD.MOV.U32 R3, RZ, RZ, R68 ;  /* 0x000000ffff037224 */ /* 0x000fe400078e0044 */
[----:B------:R-:W-:Y:S01]  /*21a30*/  IMAD.MOV.U32 R2, RZ, RZ, R69 ;  /* 0x000000ffff027224 */ /* 0x000fe200078e0045 */
[----:B------:R-:W-:-:S04]  /*21a40*/  IMNMX R32, R9, 0x80, PT ;  /* 0x0000008009207817 */ /* 0x000fc80003800200 */
[----:B------:R-:W-:Y:S02]  /*21a50*/  ISETP.GE.AND P0, PT, R80, R32, PT ;  /* 0x000000205000720c */ /* 0x000fe40003f06270 */
[----:B------:R-:W-:Y:S01]  /*21a60*/  PRMT R33, R2, 0x5410, R3 ;  /* 0x0000541002217816 */ /* 0x000fe20000000003 */
[----:B---3--:R-:W-:-:S10]  /*21a70*/  IMAD.WIDE.U32 R8, R8, 0x2, R12 ;  /* 0x0000000208087825 */ /* 0x008fd400078e000c */
[----:B------:R-:W-:Y:S05]  /*21a80*/  @P0 BRA `(.L_x_2073) ;  /* 0x00000c9000000947 */ /* 0x000fea0003800000 */
[----:B------:R-:W-:Y:S01]  /*21a90*/  ISETP.GE.AND P0, PT, R4, R0, PT ;  /* 0x000000000400720c */ /* 0x000fe20003f06270 */
[----:B------:R-:W-:-:S12]  /*21aa0*/  BSSY B0, `(.L_x_2074) ;  /* 0x0000030000007945 */ /* 0x000fd80003800000 */
[----:B------:R-:W-:Y:S05]  /*21ab0*/  @P0 BRA `(.L_x_2075) ;  /* 0x000002e000000947 */ /* 0x000fea0003800000 */
[----:B------:R-:W2:Y:S01]  /*21ac0*/  LD.E.128 R12, [R8.64] ;  /* 0x00000004080c7980 */ /* 0x000ea2000c101d00 */
[----:B------:R-:W-:Y:S02]  /*21ad0*/  SHF.R.U32.HI R2, RZ, 0x10, R19 ;  /* 0x00000010ff027819 */ /* 0x000fe40000011613 */
[----:B------:R-:W-:Y:S02]  /*21ae0*/  SHF.R.U32.HI R3, RZ, 0x10, R21 ;  /* 0x00000010ff037819 */ /* 0x000fe40000011615 */
[C---:B------:R-:W-:Y:S02]  /*21af0*/  PRMT R2, R90.reuse, 0x5410, R2 ;  /* 0x000054105a027816 */ /* 0x040fe40000000002 */
[----:B------:R-:W-:-:S03]  /*21b00*/  PRMT R3, R90, 0x5432, R3 ;  /* 0x000054325a037816 */ /* 0x000fc60000000003 */
[----:B------:R-:W-:Y:S02]  /*21b10*/  IMAD.U32 R16, R2, 0x10000, RZ ;  /* 0x0001000002107824 */ /* 0x000fe400078e00ff */
[----:B------:R-:W-:Y:S01]  /*21b20*/  IMAD.U32 R17, R3, 0x10000, RZ ;  /* 0x0001000003117824 */ /* 0x000fe200078e00ff */
[C---:B--2---:R-:W-:Y:S02]  /*21b30*/  LOP3.LUT R7, R14.reuse, 0xffff0000, RZ, 0xc0, !PT ;  /* 0xffff00000e077812 */ /* 0x044fe400078ec0ff */
[----:B------:R-:W-:Y:S01]  /*21b40*/  SHF.L.U32 R30, R14, 0x10, RZ ;  /* 0x000000100e1e7819 */ /* 0x000fe200000006ff */
[----:B------:R-:W-:Y:S02]  /*21b50*/  IMAD.U32 R14, R15, 0x10000, RZ ;  /* 0x000100000f0e7824 */ /* 0x000fe400078e00ff */
[C---:B------:R-:W-:Y:S02]  /*21b60*/  FMUL.FTZ R10, R7.reuse, R16 ;  /* 0x00000010070a7220 */ /* 0x040fe40000410000 */
[----:B------:R-:W-:-:S02]  /*21b70*/  FMUL.FTZ R7, R7, R17 ;  /* 0x0000001107077220 */ /* 0x000fc40000410000 */
[----:B------:R-:W-:Y:S01]  /*21b80*/  FFMA.FTZ R31, R30, R17, -R10 ;  /* 0x000000111e1f7223 */ /* 0x000fe2000001080a */
[----:B------:R-:W-:Y:S01]  /*21b90*/  LOP3.LUT R17, R2, 0xffff0000, RZ, 0xc0, !PT ;  /* 0xffff000002117812 */ /* 0x000fe200078ec0ff */
[----:B------:R-:W-:Y:S01]  /*21ba0*/  FFMA.FTZ R30, R30, R16, R7 ;  /* 0x000000101e1e7223 */ /* 0x000fe20000010007 */
[----:B------:R-:W-:Y:S02]  /*21bb0*/  LOP3.LUT R2, R15, 0xffff0000, RZ, 0xc0, !PT ;  /* 0xffff00000f027812 */ /* 0x000fe400078ec0ff */
[----:B------:R-:W-:Y:S02]  /*21bc0*/  LOP3.LUT R16, R3, 0xffff0000, RZ, 0xc0, !PT ;  /* 0xffff000003107812 */ /* 0x000fe400078ec0ff */
[----:B------:R-:W-:Y:S01]  /*21bd0*/  SHF.R.U64 R10, R18, 0x10, R19 ;  /* 0x00000010120a7819 */ /* 0x000fe20000001213 */
[----:B------:R-:W-:Y:S01]  /*21be0*/  FMUL.FTZ R3, R2, R17 ;  /* 0x0000001102037220 */ /* 0x000fe20000410000 */
[----:B------:R-:W-:Y:S01]  /*21bf0*/  SHF.R.U64 R7, R20, 0x10, R21 ;  /* 0x0000001014077819 */ /* 0x000fe20000001215 */
[----:B------:R-:W-:-:S02]  /*21c00*/  FMUL.FTZ R2, R2, R16 ;  /* 0x0000001002027220 */ /* 0x000fc40000410000 */
[C---:B------:R-:W-:Y:S01]  /*21c10*/  FFMA.FTZ R16, R14.reuse, R16, -R3 ;  /* 0x000000100e107223 */ /* 0x040fe20000010803 */
[C---:B------:R-:W-:Y:S01]  /*21c20*/  PRMT R3, R91.reuse, 0x5432, R7 ;  /* 0x000054325b037816 */ /* 0x040fe20000000007 */
[----:B------:R-:W-:Y:S01]  /*21c30*/  FFMA.FTZ R15, R14, R17, R2 ;  /* 0x000000110e0f7223 */ /* 0x000fe20000010002 */
[----:B------:R-:W-:Y:S02]  /*21c40*/  PRMT R2, R91, 0x5410, R10 ;  /* 0x000054105b027816 */ /* 0x000fe4000000000a */
[C---:B------:R-:W-:Y:S01]  /*21c50*/  LOP3.LUT R7, R12.reuse, 0xffff0000, RZ, 0xc0, !PT ;  /* 0xffff00000c077812 */ /* 0x040fe200078ec0ff */
[----:B------:R-:W-:Y:S01]  /*21c60*/  IMAD.U32 R12, R12, 0x10000, RZ ;  /* 0x000100000c0c7824 */ /* 0x000fe200078e00ff */
[----:B------:R-:W-:Y:S01]  /*21c70*/  SHF.L.U32 R14, R3, 0x10, RZ ;  /* 0x00000010030e7819 */ /* 0x000fe200000006ff */
[----:B------:R-:W-:Y:S01]  /*21c80*/  IMAD.U32 R17, R2, 0x10000, RZ ;  /* 0x0001000002117824 */ /* 0x000fe200078e00ff */
[----:B------:R-:W-:-:S03]  /*21c90*/  F2FP.BF16.PACK_AB R15, R15, R16 ;  /* 0x000000100f0f723e */ /* 0x000fc600000010ff */
[CC--:B------:R-:W-:Y:S02]  /*21ca0*/  FMUL.FTZ R10, R7.reuse, R17.reuse ;  /* 0x00000011070a7220 */ /* 0x0c0fe40000410000 */
[-C--:B------:R-:W-:Y:S02]  /*21cb0*/  FMUL.FTZ R7, R7, R14.reuse ;  /* 0x0000000e07077220 */ /* 0x080fe40000410000 */
[----:B------:R-:W-:Y:S01]  /*21cc0*/  FFMA.FTZ R10, R12, R14, -R10 ;  /* 0x0000000e0c0a7223 */ /* 0x000fe2000001080a */
[----:B------:R-:W-:Y:S01]  /*21cd0*/  LOP3.LUT R14, R2, 0xffff0000, RZ, 0xc0, !PT ;  /* 0xffff0000020e7812 */ /* 0x000fe200078ec0ff */
[----:B------:R-:W-:Y:S01]  /*21ce0*/  FFMA.FTZ R7, R12, R17, R7 ;  /* 0x000000110c077223 */ /* 0x000fe20000010007 */
[----:B------:R-:W-:Y:S02]  /*21cf0*/  LOP3.LUT R17, R3, 0xffff0000, RZ, 0xc0, !PT ;  /* 0xffff000003117812 */ /* 0x000fe400078ec0ff */
[C---:B------:R-:W-:Y:S02]  /*21d00*/  LOP3.LUT R2, R13.reuse, 0xffff0000, RZ, 0xc0, !PT ;  /* 0xffff00000d027812 */ /* 0x040fe400078ec0ff */
[----:B------:R-:W-:-:S03]  /*21d10*/  SHF.L.U32 R12, R13, 0x10, RZ ;  /* 0x000000100d0c7819 */ /* 0x000fc600000006ff */
[CC--:B------:R-:W-:Y:S02]  /*21d20*/  FMUL.FTZ R3, R2.reuse, R14.reuse ;  /* 0x0000000e02037220 */ /* 0x0c0fe40000410000 */
[-C--:B------:R-:W-:Y:S02]  /*21d30*/  FMUL.FTZ R13, R2, R17.reuse ;  /* 0x00000011020d7220 */ /* 0x080fe40000410000 */
[C---:B------:R-:W-:Y:S02]  /*21d40*/  FFMA.FTZ R2, R12.reuse, R17, -R3 ;  /* 0x000000110c027223 */ /* 0x040fe40000010803 */
[----:B------:R-:W-:Y:S01]  /*21d50*/  FFMA.FTZ R13, R12, R14, R13 ;  /* 0x0000000e0c0d7223 */ /* 0x000fe2000001000d */
[----:B------:R-:W-:Y:S02]  /*21d60*/  F2FP.BF16.PACK_AB R14, R30, R31 ;  /* 0x0000001f1e0e723e */ /* 0x000fe400000010ff */
[----:B------:R-:W-:Y:S02]  /*21d70*/  F2FP.BF16.PACK_AB R12, R7, R10 ;  /* 0x0000000a070c723e */ /* 0x000fe400000010ff */
[----:B------:R-:W-:-:S05]  /*21d80*/  F2FP.BF16.PACK_AB R13, R13, R2 ;  /* 0x000000020d0d723e */ /* 0x000fca00000010ff */
[----:B------:R1:W-:Y:S02]  /*21d90*/  ST.E.128 [R8.64], R12 ;  /* 0x0000000c08007985 */ /* 0x0003e4000c101d04 */
.L_x_2075:
[----:B------:R-:W-:Y:S05]  /*21da0*/  BSYNC B0 ;  /* 0x0000000000007941 */ /* 0x000fea0003800000 */
.L_x_2074:
[----:B------:R-:W-:Y:S01]  /*21db0*/  IADD3 R2, R4, 0x20, RZ ;  /* 0x0000002004027810 */ /* 0x000fe20007ffe0ff */
[----:B------:R-:W-:Y:S03]  /*21dc0*/  BSSY B0, `(.L_x_2076) ;  /* 0x0000031000007945 */ /* 0x000fe60003800000 */
[----:B------:R-:W-:-:S13]  /*21dd0*/  ISETP.GE.AND P0, PT, R2, R0, PT ;  /* 0x000000000200720c */ /* 0x000fda0003f06270 */
[----:B------:R-:W-:Y:S05]  /*21de0*/  @P0 BRA `(.L_x_2077) ;  /* 0x000002e000000947 */ /* 0x000fea0003800000 */
[----:B-1----:R-:W2:Y:S01]  /*21df0*/  LD.E.128 R12, [R8.64+0x4000] ;  /* 0x00400004080c7980 */ /* 0x002ea2000c101d00 */
[----:B------:R-:W-:Y:S02]  /*21e00*/  SHF.R.U32.HI R2, RZ, 0x10, R25 ;  /* 0x00000010ff027819 */ /* 0x000fe40000011619 */
[----:B------:R-:W-:Y:S02]  /*21e10*/  SHF.R.U32.HI R3, RZ, 0x10, R23 ;  /* 0x00000010ff037819 */ /* 0x000fe40000011617 */
[C---:B------:R-:W-:Y:S02]  /*21e20*/  PRMT R2, R92.reuse, 0x5410, R2 ;  /* 0x000054105c027816 */ /* 0x040fe40000000002 */
[----:B------:R-:W-:Y:S02]  /*21e30*/  PRMT R3, R92, 0x5432, R3 ;  /* 0x000054325c037816 */ /* 0x000fe40000000003 */
[C---:B------:R-:W-:Y:S01]  /*21e40*/  LOP3.LUT R18, R2.reuse, 0xffff0000, RZ, 0xc0, !PT ;  /* 0xffff000002127812 */ /* 0x040fe200078ec0ff */
[----:B------:R-:W-:-:S02]  /*21e50*/  IMAD.U32 R16, R2, 0x10000, RZ ;  /* 0x0001000002107824 */ /* 0x000fc400078e00ff */
[----:B------:R-:W-:Y:S01]  /*21e60*/  IMAD.U32 R17, R3, 0x10000, RZ ;  /* 0x0001000003117824 */ /* 0x000fe200078e00ff */
[C---:B--2---:R-:W-:Y:S02]  /*21e70*/  LOP3.LUT R7, R14.reuse, 0xffff0000, RZ, 0xc0, !PT ;  /* 0xffff00000e077812 */ /* 0x044fe400078ec0ff */
[----:B------:R-:W-:Y:S01]  /*21e80*/  SHF.L.U32 R19, R14, 0x10, RZ ;  /* 0x000000100e137819 */ /* 0x000fe200000006ff */
[C---:B------:R-:W-:Y:S01]  /*21e90*/  IMAD.U32 R14, R15.reuse, 0x10000, RZ ;  /* 0x000100000f0e7824 */ /* 0x040fe200078e00ff */
[----:B------:R-:W-:Y:S01]  /*21ea0*/  LOP3.LUT R2, R15, 0xffff0000, RZ, 0xc0, !PT ;  /* 0xffff00000f027812 */ /* 0x000fe200078ec0ff */
[CC--:B------:R-:W-:Y:S02]  /*21eb0*/  FMUL.FTZ R10, R7.reuse, R16.reuse ;  /* 0x00000010070a7220 */ /* 0x0c0fe40000410000 */
[-C--:B------:R-:W-:Y:S02]  /*21ec0*/  FMUL.FTZ R7, R7, R17.reuse ;  /* 0x0000001107077220 */ /* 0x080fe40000410000 */
[C---:B------:R-:W-:Y:S01]  /*21ed0*/  FFMA.FTZ R20, R19.reuse, R17, -R10 ;  /* 0x0000001113147223 */ /* 0x040fe2000001080a */
[----:B------:R-:W-:Y:S01]  /*21ee0*/  SHF.R.U64 R10, R24, 0x10, R25 ;  /* 0x00000010180a7819 */ /* 0x000fe20000001219 */
[----:B------:R-:W-:Y:S01]  /*21ef0*/  FFMA.FTZ R19, R19, R16, R7 ;  /* 0x0000001013137223 */ /* 0x000fe20000010007 */
[----:B------:R-:W-:Y:S01]  /*21f00*/  LOP3.LUT R17, R3, 0xffff0000, RZ, 0xc0, !PT ;  /* 0xffff000003117812 */ /* 0x000fe200078ec0ff */
[----:B------:R-:W-:Y:S01]  /*21f10*/  FMUL.FTZ R3, R2, R18 ;  /* 0x0000001202037220 */ /* 0x000fe20000410000 */
[----:B------:R-:W-:-:S02]  /*21f20*/  SHF.R.U64 R7, R22, 0x10, R23 ;  /* 0x0000001016077819 */ /* 0x000fc40000001217 */
[C---:B------:R-:W-:Y:S01]  /*21f30*/  PRMT R10, R93.reuse, 0x5410, R10 ;  /* 0x000054105d0a7816 */ /* 0x040fe2000000000a */
[-C--:B------:R-:W-:Y:S01]  /*21f40*/  FMUL.FTZ R16, R2, R17.reuse ;  /* 0x0000001102107220 */ /* 0x080fe20000410000 */
[----:B------:R-:W-:Y:S01]  /*21f50*/  PRMT R15, R93, 0x5432, R7 ;  /* 0x000054325d0f7816 */ /* 0x000fe20000000007 */
[----:B------:R-:W-:Y:S01]  /*21f60*/  FFMA.FTZ R17, R14, R17, -R3 ;  /* 0x000000110e117223 */ /* 0x000fe20000010803 */
[C---:B------:R-:W-:Y:S01]  /*21f70*/  LOP3.LUT R3, R12.reuse, 0xffff0000, RZ, 0xc0, !PT ;  /* 0xffff00000c037812 */ /* 0x040fe200078ec0ff */
[----:B------:R-:W-:Y:S01]  /*21f80*/  IMAD.U32 R7, R12, 0x10000, RZ ;  /* 0x000100000c077824 */ /* 0x000fe200078e00ff */
[----:B------:R-:W-:Y:S01]  /*21f90*/  SHF.L.U32 R21, R10, 0x10, RZ ;  /* 0x000000100a157819 */ /* 0x000fe200000006ff */
[----:B------:R-:W-:Y:S01]  /*21fa0*/  FFMA.FTZ R16, R14, R18, R16 ;  /* 0x000000120e107223 */ /* 0x000fe20000010010 */
[C---:B------:R-:W-:Y:S01]  /*21fb0*/  LOP3.LUT R12, R13.reuse, 0xffff0000, RZ, 0xc0, !PT ;  /* 0xffff00000d0c7812 */ /* 0x040fe200078ec0ff */
[----:B------:R-:W-:Y:S01]  /*21fc0*/  IMAD.U32 R2, R13, 0x10000, RZ ;  /* 0x000100000d027824 */ /* 0x000fe200078e00ff */
[----:B------:R-:W-:-:S02]  /*21fd0*/  SHF.L.U32 R13, R15, 0x10, RZ ;  /* 0x000000100f0d7819 */ /* 0x000fc400000006ff */
[----:B------:R-:W-:Y:S01]  /*21fe0*/  LOP3.LUT R18, R10, 0xffff0000, RZ, 0xc0, !PT ;  /* 0xffff00000a127812 */ /* 0x000fe200078ec0ff */
[----:B------:R-:W-:Y:S01]  /*21ff0*/  FMUL.FTZ R10, R3, R21 ;  /* 0x00000015030a7220 */ /* 0x000fe20000410000 */
[----:B------:R-:W-:Y:S01]  /*22000*/  LOP3.LUT R15, R15, 0xffff0000, RZ, 0xc0, !PT ;  /* 0xffff00000f0f7812 */ /* 0x000fe200078ec0ff */
[-C--:B------:R-:W-:Y:S02]  /*22010*/  FMUL.FTZ R14, R3, R13.reuse ;  /* 0x0000000d030e7220 */ /* 0x080fe40000410000 */
[C---:B------:R-:W-:Y:S02]  /*22020*/  FFMA.FTZ R10, R7.reuse, R13, -R10 ;  /* 0x0000000d070a7223 */ /* 0x040fe4000001080a */
[C---:B------:R-:W-:Y:S02]  /*22030*/  FMUL.FTZ R3, R12.reuse, R18 ;  /* 0x000000120c037220 */ /* 0x040fe40000410000 */
[----:B------:R-:W-:Y:S02]  /*22040*/  FMUL.FTZ R13, R12, R15 ;  /* 0x0000000f0c0d7220 */ /* 0x000fe40000410000 */
[----:B------:R-:W-:Y:S01]  /*22050*/  FFMA.FTZ R12, R7, R21, R14 ;  /* 0x00000015070c7223 */ /* 0x000fe2000001000e */
[----:B------:R-:W-:Y:S01]  /*22060*/  F2FP.BF16.PACK_AB R14, R19, R20 ;  /* 0x00000014130e723e */ /* 0x000fe200000010ff */
[----:B------:R-:W-:Y:S01]  /*22070*/  FFMA.FTZ R3, R2, R15, -R3 ;  /* 0x0000000f02037223 */ /* 0x000fe20000010803 */
[----:B------:R-:W-:Y:S01]  /*22080*/  F2FP.BF16.PACK_AB R15, R16, R17 ;  /* 0x00000011100f723e */ /* 0x000fe200000010ff */
[----:B------:R-:W-:Y:S01]  /*22090*/  FFMA.FTZ R13, R2, R18, R13 ;  /* 0x00000012020d7223 */ /* 0x000fe2000001000d */
[----:B------:R-:W-:-:S04]  /*220a0*/  F2FP.BF16.PACK_AB R12, R12, R10 ;  /* 0x0000000a0c0c723e */ /* 0x000fc800000010ff */
[----:B------:R-:W-:-:S05]  /*220b0*/  F2FP.BF16.PACK_AB R13, R13, R3 ;  /* 0x000000030d0d723e */ /* 0x000fca00000010ff */
[----:B------:R1:W-:Y:S02]  /*220c0*/  ST.E.128 [R8.64+0x4000], R12 ;  /* 0x0040000c08007985 */ /* 0x0003e4000c101d04 */
.L_x_2077:
[----:B------:R-:W-:Y:S05]  /*220d0*/  BSYNC B0 ;  /* 0x0000000000007941 */ /* 0x000fea0003800000 */
.L_x_2076:
[----:B------:R-:W-:Y:S01]  /*220e0*/  IADD3 R2, R4, 0x40, RZ ;  /* 0x0000004004027810 */ /* 0x000fe20007ffe0ff */
[----:B------:R-:W-:Y:S03]  /*220f0*/  BSSY B0, `(.L_x_2078) ;  /* 0x0000031000007945 */ /* 0x000fe60003800000 */
[----:B------:R-:W-:-:S13]  /*22100*/  ISETP.GE.AND P0, PT, R2, R0, PT ;  /* 0x000000000200720c */ /* 0x000fda0003f06270 */
[----:B------:R-:W-:Y:S05]  /*22110*/  @P0 BRA `(.L_x_2079) ;  /* 0x000002e000000947 */ /* 0x000fea0003800000 */
[----:B-1----:R-:W2:Y:S01]  /*22120*/  LD.E.128 R12, [R8.64+0x8000] ;  /* 0x00800004080c7980 */ /* 0x002ea2000c101d00 */
[----:B------:R-:W-:Y:S02]  /*22130*/  SHF.R.U32.HI R10, RZ, 0x10, R29 ;  /* 0x00000010ff0a7819 */ /* 0x000fe4000001161d */
[----:B------:R-:W-:Y:S02]  /*22140*/  SHF.R.U32.HI R16, RZ, 0x10, R27 ;  /* 0x00000010ff107819 */ /* 0x000fe4000001161b */
[----:B------:R-:W-:Y:S02]  /*22150*/  PRMT R10, R94, 0x5410, R10 ;  /* 0x000054105e0a7816 */ /* 0x000fe4000000000a */
[----:B------:R-:W-:Y:S02]  /*22160*/  PRMT R16, R95, 0x5410, R16 ;  /* 0x000054105f107816 */ /* 0x000fe40000000010 */
[----:B------:R-:W-:Y:S01]  /*22170*/  SHF.R.U64 R18, R28, 0x10, R29 ;  /* 0x000000101c127819 */ /* 0x000fe2000000121d */
[----:B------:R-:W-:Y:S01]  /*22180*/  IMAD.U32 R23, R10, 0x10000, RZ ;  /* 0x000100000a177824 */ /* 0x000fe200078e00ff */
[----:B------:R-:W-:Y:S01]  /*22190*/  SHF.R.U64 R19, R26, 0x10, R27 ;  /* 0x000000101a137819 */ /* 0x000fe2000000121b */
[----:B------:R-:W-:Y:S01]  /*221a0*/  IMAD.U32 R22, R16, 0x10000, RZ ;  /* 0x0001000010167824 */ /* 0x000fe200078e00ff */
[----:B------:R-:W-:-:S02]  /*221b0*/  LOP3.LUT R25, R10, 0xffff0000, RZ, 0xc0, !PT ;  /* 0xffff00000a197812 */ /* 0x000fc400078ec0ff */
[----:B------:R-:W-:Y:S02]  /*221c0*/  PRMT R18, R94, 0x5432, R18 ;  /* 0x000054325e127816 */ /* 0x000fe40000000012 */
[----:B------:R-:W-:Y:S02]  /*221d0*/  PRMT R19, R95, 0x5432, R19 ;  /* 0x000054325f137816 */ /* 0x000fe40000000013 */
[----:B------:R-:W-:Y:S02]  /*221e0*/  LOP3.LUT R24, R16, 0xffff0000, RZ, 0xc0, !PT ;  /* 0xffff000010187812 */ /* 0x000fe400078ec0ff */
[C---:B--2---:R-:W-:Y:S01]  /*221f0*/  LOP3.LUT R17, R14.reuse, 0xffff0000, RZ, 0xc0, !PT ;  /* 0xffff00000e117812 */ /* 0x044fe200078ec0ff */
[----:B------:R-:W-:Y:S01]  /*22200*/  IMAD.U32 R21, R14, 0x10000, RZ ;  /* 0x000100000e157824 */ /* 0x000fe200078e00ff */
[C---:B------:R-:W-:Y:S01]  /*22210*/  LOP3.LUT R14, R15.reuse, 0xffff0000, RZ, 0xc0, !PT ;  /* 0xffff00000f0e7812 */ /* 0x040fe200078ec0ff */
[----:B------:R-:W-:Y:S01]  /*22220*/  IMAD.U32 R20, R15, 0x10000, RZ ;  /* 0x000100000f147824 */ /* 0x000fe200078e00ff */
[C---:B------:R-:W-:Y:S01]  /*22230*/  LOP3.LUT R3, R12.reuse, 0xffff0000, RZ, 0xc0, !PT ;  /* 0xffff00000c037812 */ /* 0x040fe200078ec0ff */
[CC--:B------:R-:W-:Y:S01]  /*22240*/  FMUL.FTZ R15, R17.reuse, R23.reuse ;  /* 0x00000017110f7220 */ /* 0x0c0fe20000410000 */
[----:B------:R-:W-:Y:S01]  /*22250*/  SHF.L.U32 R7, R12, 0x10, RZ ;  /* 0x000000100c077819 */ /* 0x000fe200000006ff */
[-C--:B------:R-:W-:Y:S01]  /*22260*/  FMUL.FTZ R10, R17, R22.reuse ;  /* 0x00000016110a7220 */ /* 0x080fe20000410000 */
[----:B------:R-:W-:Y:S01]  /*22270*/  LOP3.LUT R12, R13, 0xffff0000, RZ, 0xc0, !PT ;  /* 0xffff00000d0c7812 */ /* 0x000fe200078ec0ff */
[----:B------:R-:W-:Y:S01]  /*22280*/  FFMA.FTZ R17, R21, R22, -R15 ;  /* 0x0000001615117223 */ /* 0x000fe2000001080f */
[----:B------:R-:W-:Y:S01]  /*22290*/  SHF.L.U32 R22, R19, 0x10, RZ ;  /* 0x0000001013167819 */ /* 0x000fe200000006ff */
[----:B------:R-:W-:Y:S01]  /*222a0*/  FFMA.FTZ R21, R21, R23, R10 ;  /* 0x0000001715157223 */ /* 0x000fe2000001000a */
[----:B------:R-:W-:Y:S01]  /*222b0*/  LOP3.LUT R19, R19, 0xffff0000, RZ, 0xc0, !PT ;  /* 0xffff000013137812 */ /* 0x000fe200078ec0ff */
[C---:B------:R-:W-:Y:S01]  /*222c0*/  IMAD.U32 R23, R18.reuse, 0x10000, RZ ;  /* 0x0001000012177824 */ /* 0x040fe200078e00ff */
[----:B------:R-:W-:Y:S01]  /*222d0*/  LOP3.LUT R18, R18, 0xffff0000, RZ, 0xc0, !PT ;  /* 0xffff000012127812 */ /* 0x000fe200078ec0ff */
[----:B------:R-:W-:Y:S01]  /*222e0*/  FMUL.FTZ R16, R14, R25 ;  /* 0x000000190e107220 */ /* 0x000fe20000410000 */
[----:B------:R-:W-:Y:S01]  /*222f0*/  SHF.L.U32 R2, R13, 0x10, RZ ;  /* 0x000000100d027819 */ /* 0x000fe200000006ff */
[----:B------:R-:W-:-:S02]  /*22300*/  FMUL.FTZ R10, R3, R23 ;  /* 0x00000017030a7220 */ /* 0x000fc40000410000 */
[----:B------:R-:W-:Y:S02]  /*22310*/  FMUL.FTZ R15, R14, R24 ;  /* 0x000000180e0f7220 */ /* 0x000fe40000410000 */
[----:B------:R-:W-:Y:S02]  /*22320*/  FMUL.FTZ R3, R3, R22 ;  /* 0x0000001603037220 */ /* 0x000fe40000410000 */
[C---:B------:R-:W-:Y:S02]  /*22330*/  FMUL.FTZ R14, R12.reuse, R18 ;  /* 0x000000120c0e7220 */ /* 0x040fe40000410000 */
[----:B------:R-:W-:Y:S02]  /*22340*/  FMUL.FTZ R13, R12, R19 ;  /* 0x000000130c0d7220 */ /* 0x000fe40000410000 */
[----:B------:R-:W-:Y:S02]  /*22350*/  FFMA.FTZ R12, R7, R23, R3 ;  /* 0x00000017070c7223 */ /* 0x000fe40000010003 */
[----:B------:R-:W-:-:S02]  /*22360*/  FFMA.FTZ R16, R20, R24, -R16 ;  /* 0x0000001814107223 */ /* 0x000fc40000010810 */
[----:B------:R-:W-:Y:S02]  /*22370*/  FFMA.FTZ R15, R20, R25, R15 ;  /* 0x00000019140f7223 */ /* 0x000fe4000001000f */
[----:B------:R-:W-:Y:S02]  /*22380*/  FFMA.FTZ R10, R7, R22, -R10 ;  /* 0x00000016070a7223 */ /* 0x000fe4000001080a */
[C---:B------:R-:W-:Y:S01]  /*22390*/  FFMA.FTZ R3, R2.reuse, R19, -R14 ;  /* 0x0000001302037223 */ /* 0x040fe2000001080e */
[----:B------:R-:W-:Y:S01]  /*223a0*/  F2FP.BF16.PACK_AB R14, R21, R17 ;  /* 0x00000011150e723e */ /* 0x000fe200000010ff */
[----:B------:R-:W-:Y:S01]  /*223b0*/  FFMA.FTZ R13, R2, R18, R13 ;  /* 0x00000012020d7223 */ /* 0x000fe2000001000d */
[----:B------:R-:W-:Y:S02]  /*223c0*/  F2FP.BF16.PACK_AB R15, R15, R16 ;  /* 0x000000100f0f723e */ /* 0x000fe400000010ff */
[----:B------:R-:W-:Y:S02]  /*223d0*/  F2FP.BF16.PACK_AB R12, R12, R10 ;  /* 0x0000000a0c0c723e */ /* 0x000fe400000010ff */
[----:B------:R-:W-:-:S05]  /*223e0*/  F2FP.BF16.PACK_AB R13, R13, R3 ;  /* 0x000000030d0d723e */ /* 0x000fca00000010ff */
[----:B------:R1:W-:Y:S02]  /*223f0*/  ST.E.128 [R8.64+0x8000], R12 ;  /* 0x0080000c08007985 */ /* 0x0003e4000c101d04 */
.L_x_2079:
[----:B------:R-:W-:Y:S05]  /*22400*/  BSYNC B0 ;  /* 0x0000000000007941 */ /* 0x000fea0003800000 */
.L_x_2078:
[----:B------:R-:W-:-:S04]  /*22410*/  IADD3 R2, R4, 0x60, RZ ;  /* 0x0000006004027810 */ /* 0x000fc80007ffe0ff */
        /* <DEDUP_REMOVED lines=48> */
.L_x_2073:
[----:B------:R-:W-:Y:S05]  /*22720*/  BSYNC B1 ;  /* 0x0000000000017941 */ /* 0x000fea0003800000 */
.L_x_2072:
[----:B------:R-:W-:Y:S01]  /*22730*/  IADD3 R2, R80, 0x20, RZ ;  /* 0x0000002050027810 */ /* 0x000fe20007ffe0ff */
[----:B------:R-:W-:Y:S03]  /*22740*/  BSSY B1, `(.L_x_2080) ;  /* 0x00000cc000017945 */ /* 0x000fe60003800000 */
[----:B------:R-:W-:-:S13]  /*22750*/  ISETP.GE.AND P0, PT, R2, R32, PT ;  /* 0x000000200200720c */ /* 0x000fda0003f06270 */
[----:B------:R-:W-:Y:S05]  /*22760*/  @P0 BRA `(.L_x_2081) ;  /* 0x00000c9000000947 */ /* 0x000fea0003800000 */
[----:B------:R-:W-:Y:S01]  /*22770*/  ISETP.GE.AND P0, PT, R4, R0, PT ;  /* 0x000000000400720c */ /* 0x000fe20003f06270 */
[----:B------:R-:W-:-:S12]  /*22780*/  BSSY B0, `(.L_x_2082) ;  /* 0x0000030000007945 */ /* 0x000fd80003800000 */
        /* <DEDUP_REMOVED lines=47> */
.L_x_2083:
[----:B------:R-:W-:Y:S05]  /*22a80*/  BSYNC B0 ;  /* 0x0000000000007941 */ /* 0x000fea0003800000 */
.L_x_2082:
        /* <DEDUP_REMOVED lines=50> */
.L_x_2085:
[----:B------:R-:W-:Y:S05]  /*22db0*/  BSYNC B0 ;  /* 0x0000000000007941 */ /* 0x000fea0003800000 */
.L_x_2084:
        /* <DEDUP_REMOVED lines=50> */
.L_x_2087:
[----:B------:R-:W-:Y:S05]  /*230e0*/  BSYNC B0 ;  /* 0x0000000000007941 */ /* 0x000fea0003800000 */
.L_x_2086:
        /* <DEDUP_REMOVED lines=49> */
.L_x_2081:
[----:B------:R-:W-:Y:S05]  /*23400*/  BSYNC B1 ;  /* 0x0000000000017941 */ /* 0x000fea0003800000 */
.L_x_2080:
        /* <DEDUP_REMOVED lines=53> */
.L_x_2091:
[----:B------:R-:W-:Y:S05]  /*23760*/  BSYNC B0 ;  /* 0x0000000000007941 */ /* 0x000fea0003800000 */
.L_x_2090:
        /* <DEDUP_REMOVED lines=50> */
.L_x_2093:
[----:B------:R-:W-:Y:S05]  /*23a90*/  BSYNC B0 ;  /* 0x0000000000007941 */ /* 0x000fea0003800000 */
.L_x_2092:
        /* <DEDUP_REMOVED lines=50> */
.L_x_2095:
[----:B------:R-:W-:Y:S05]  /*23dc0*/  BSYNC B0 ;  /* 0x0000000000007941 */ /* 0x000fea0003800000 */
.L_x_2094:
        /* <DEDUP_REMOVED lines=49> */
.L_x_2089:
[----:B------:R-:W-:Y:S05]  /*240e0*/  BSYNC B1 ;  /* 0x0000000000017941 */ /* 0x000fea0003800000 */
.L_x_2088:
[----:B------:R-:W-:Y:S01]  /*240f0*/  IADD3 R2, R80, 0x60, RZ ;  /* 0x0000006050027810 */ /* 0x000fe20007ffe0ff */
[----:B------:R-:W-:-:S03]  /*24100*/  IMAD.MOV.U32 R3, RZ, RZ, 0x0 ;  /* 0x00000000ff037424 */ /* 0x000fc600078e00ff */
[----:B------:R-:W-:Y:S01]  /*24110*/  ISETP.GE.AND P0, PT, R2, R32, PT ;  /* 0x000000200200720c */ /* 0x000fe20003f06270 */
[----:B------:R-:W-:-:S12]  /*24120*/  IMAD.MOV.U32 R2, RZ, RZ, R131 ;  /* 0x000000ffff027224 */ /* 0x000fd800078e0083 */
[----:B------:R-:W-:Y:S05]  /*24130*/  @P0 RET.REL.NODEC R2 `(_ZN7cutlass13device_kernelIN5flash19enable_sm80_to_sm89INS1_16FlashAttnFwdSm80INS1_25CollectiveMainloopFwdSm80ILi8ELi1ELb0EN4cute5tupleIJNS5_1CILi128EEENS7_ILi48EEENS7_ILi256EEEEEELi256ENS_10bfloat16_tEfNS_4arch4Sm80ELb0ELb1ELb0ELb1ELb0ELb1ELb1ELb1EEENS1_21CollectiveEpilogueFwdINS6_IJS8_SA_S9_EEENS6_IJNS7_ILi1EEESI_SI_EEESC_SE_Li256ELb1ELb1ELb1ELb0EEENS1_36VarlenDynamicPersistentTileSchedulerILi128ELi48ELi256ELi256ELb1ELb1ELb0ELb1ELb0ELb1EEEEEEEEEvNT_6ParamsE) ;  /* 0xfffdbec002000950 */ /* 0x000fea0003c3ffff */
        /* <DEDUP_REMOVED lines=49> */
.L_x_2097:
[----:B------:R-:W-:Y:S05]  /*24450*/  BSYNC B0 ;  /* 0x0000000000007941 */ /* 0x000fea0003800000 */
.L_x_2096:
        /* <DEDUP_REMOVED lines=50> */
.L_x_2099:
[----:B------:R-:W-:Y:S05]  /*24780*/  BSYNC B0 ;  /* 0x0000000000007941 */ /* 0x000fea0003800000 */
.L_x_2098:
        /* <DEDUP_REMOVED lines=50> */
.L_x_2101:
[----:B------:R-:W-:Y:S05]  /*24ab0*/  BSYNC B0 ;  /* 0x0000000000007941 */ /* 0x000fea0003800000 */
.L_x_2100:
[----:B------:R-:W-:Y:S01]  /*24ac0*/  IADD3 R4, R4, 0x60, RZ ;  /* 0x0000006004047810 */ /* 0x000fe20007ffe0ff */
[----:B------:R-:W-:Y:S02]  /*24ad0*/  IMAD.MOV.U32 R2, RZ, RZ, R131 ;  /* 0x000000ffff027224 */ /* 0x000fe400078e0083 */
[----:B------:R-:W-:Y:S01]  /*24ae0*/  IMAD.MOV.U32 R3, RZ, RZ, 0x0 ;  /* 0x00000000ff037424 */ /* 0x000fe200078e00ff */
[----:B------:R-:W-:-:S13]  /*24af0*/  ISETP.GE.AND P0, PT, R4, R0, PT ;  /* 0x000000000400720c */ /* 0x000fda0003f06270 */
[----:B------:R-:W-:Y:S05]  /*24b00*/  @P0 RET.REL.NODEC R2 `(_ZN7cutlass13device_kernelIN5flash19enable_sm80_to_sm89INS1_16FlashAttnFwdSm80INS1_25CollectiveMainloopFwdSm80ILi8ELi1ELb0EN4cute5tupleIJNS5_1CILi128EEENS7_ILi48EEENS7_ILi256EEEEEELi256ENS_10bfloat16_tEfNS_4arch4Sm80ELb0ELb1ELb0ELb1ELb0ELb1ELb1ELb1EEENS1_21CollectiveEpilogueFwdINS6_IJS8_SA_S9_EEENS6_IJNS7_ILi1EEESI_SI_EEESC_SE_Li256ELb1ELb1ELb1ELb0EEENS1_36VarlenDynamicPersistentTileSchedulerILi128ELi48ELi256ELi256ELb1ELb1ELb0ELb1ELb0ELb1EEEEEEEEEvNT_6ParamsE) ;  /* 0xfffdb4f002000950 */ /* 0x000fea0003c3ffff */
        /* <DEDUP_REMOVED lines=17> */
[----:B------:R-:W-:Y:S01]  /*24c20*/  LOP3.LUT R2, R12, 0xffff0000, RZ, 0xc0, !PT ;  /* 0xffff00000c027812 */ /* 0x000fe200078ec0ff */
[-C--:B------:R-:W-:Y:S01]  /*24c30*/  FMUL.FTZ R15, R10, R21.reuse ;  /* 0x000000150a0f7220 */ /* 0x080fe20000410000 */
        /* <DEDUP_REMOVED lines=19> */
[----:B------:R-:W-:Y:S01]  /*24d70*/  FFMA.FTZ R4, R3, R20, -R4 ;  /* 0x0000001403047223 */ /* 0x000fe20000010804 */
[----:B------:R-:W-:Y:S01]  /*24d80*/  MOV R3, 0x0 ;  /* 0x0000000000037802 */ /* 0x000fe20000000f00 */
[C---:B------:R-:W-:Y:S01]  /*24d90*/  FFMA.FTZ R2, R0.reuse, R17, -R14 ;  /* 0x0000001100027223 */ /* 0x040fe2000001080e */
[----:B------:R-:W-:Y:S01]  /*24da0*/  F2FP.BF16.PACK_AB R14, R19, R10 ;  /* 0x0000000a130e723e */ /* 0x000fe200000010ff */
[----:B------:R-:W-:Y:S01]  /*24db0*/  FFMA.FTZ R13, R0, R16, R13 ;  /* 0x00000010000d7223 */ /* 0x000fe2000001000d */
[----:B------:R-:W-:Y:S02]  /*24dc0*/  F2FP.BF16.PACK_AB R15, R15, R7 ;  /* 0x000000070f0f723e */ /* 0x000fe400000010ff */
[----:B------:R-:W-:Y:S02]  /*24dd0*/  F2FP.BF16.PACK_AB R12, R12, R4 ;  /* 0x000000040c0c723e */ /* 0x000fe400000010ff */
[----:B------:R-:W-:Y:S01]  /*24de0*/  F2FP.BF16.PACK_AB R13, R13, R2 ;  /* 0x000000020d0d723e */ /* 0x000fe200000010ff */
[----:B------:R-:W-:-:S04]  /*24df0*/  IMAD.MOV.U32 R2, RZ, RZ, R131 ;  /* 0x000000ffff027224 */ /* 0x000fc800078e0083 */
[----:B------:R1:W-:Y:S01]  /*24e00*/  ST.E.128 [R8.64+0xf000], R12 ;  /* 0x00f0000c08007985 */ /* 0x0003e2000c101d04 */
[----:B------:R-:W-:Y:S05]  /*24e10*/  RET.REL.NODEC R2 `(_ZN7cutlass13device_kernelIN5flash19enable_sm80_to_sm89INS1_16FlashAttnFwdSm80INS1_25CollectiveMainloopFwdSm80ILi8ELi1ELb0EN4cute5tupleIJNS5_1CILi128EEENS7_ILi48EEENS7_ILi256EEEEEELi256ENS_10bfloat16_tEfNS_4arch4Sm80ELb0ELb1ELb0ELb1ELb0ELb1ELb1ELb1EEENS1_21CollectiveEpilogueFwdINS6_IJS8_SA_S9_EEENS6_IJNS7_ILi1EEESI_SI_EEESC_SE_Li256ELb1ELb1ELb1ELb0EEENS1_36VarlenDynamicPersistentTileSchedulerILi128ELi48ELi256ELi256ELb1ELb1ELb0ELb1ELb0ELb1EEEEEEEEEvNT_6ParamsE) ;  /* 0xfffdb1e002007950 */ /* 0x000fea0003c3ffff */
.L_x_2056:
[----:B-1---5:R-:W-:-:S13]  /*24e20*/  ISETP.NE.AND P0, PT, R20, 0x1, PT ;  /* 0x000000011400780c */ /* 0x022fda0003f05270 */
[----:B------:R1:W2:Y:S04]  /*24e30*/  @P0 LD.E R10, [R12.64+0x168] ;  /* 0x000168040c0a0980 */ /* 0x0002a8000c101900 */
[----:B-1----:R-:W3:Y:S01]  /*24e40*/  @P0 LD.E R12, [R12.64+0x16c] ;  /* 0x00016c040c0c0980 */ /* 0x002ee2000c101900 */
[----:B--2---:R-:W-:-:S05]  /*24e50*/  @P0 IMAD.HI.U32 R10, R4, R10, RZ ;  /* 0x0000000a040a0227 */ /* 0x004fca00078e00ff */
[----:B---3--:R-:W-:-:S04]  /*24e60*/  @P0 SHF.R.U32.HI R4, RZ, R12, R10 ;  /* 0x0000000cff040219 */ /* 0x008fc8000001160a */
[----:B------:R-:W-:Y:S01]  /*24e70*/  SHF.R.S32.HI R10, RZ, 0x1f, R4 ;  /* 0x0000001fff0a7819 */ /* 0x000fe20000011404 */
[-C--:B------:R-:W-:Y:S02]  /*24e80*/  IMAD R13, R9, R4.reuse, RZ ;  /* 0x00000004090d7224 */ /* 0x080fe400078e02ff */
[----:B------:R-:W-:Y:S02]  /*24e90*/  IMAD R12, R3, R4, RZ ;  /* 0x00000004030c7224 */ /* 0x000fe400078e02ff */
[-C--:B------:R-:W-:Y:S02]  /*24ea0*/  IMAD R21, R8, R10.reuse, R13 ;  /* 0x0000000a08157224 */ /* 0x080fe400078e020d */
[C---:B------:R-:W-:Y:S02]  /*24eb0*/  IMAD R10, R2.reuse, R10, R12 ;  /* 0x0000000a020a7224 */ /* 0x040fe400078e020c */
[----:B------:R-:W-:-:S04]  /*24ec0*/  IMAD.WIDE.U32 R12, R2, R4, RZ ;  /* 0x00000004020c7225 */ /* 0x000fc800078e00ff */
[----:B------:R-:W-:Y:S01]  /*24ed0*/  IMAD.WIDE.U32 R18, R8, R4, RZ ;  /* 0x0000000408127225 */ /* 0x000fe200078e00ff */
[----:B------:R-:W-:-:S03]  /*24ee0*/  IADD3 R13, R13, R10, RZ ;  /* 0x0000000a0d0d7210 */ /* 0x000fc60007ffe0ff */
[----:B------:R-:W-:Y:S01]  /*24ef0*/  IMAD R9, R9, R7, RZ ;  /* 0x0000000709097224 */ /* 0x000fe200078e02ff */
[----:B------:R-:W-:Y:S01]  /*24f00*/  IADD3 R19, R19, R21, RZ ;  /* 0x0000001513137210 */ /* 0x000fe20007ffe0ff */
[----:B------:R-:W-:Y:S02]  /*24f10*/  IMAD R4, R3, R7, RZ ;  /* 0x0000000703047224 */ /* 0x000fe400078e02ff */
[----:B------:R-:W-:-:S04]  /*24f20*/  IMAD.WIDE.U32 R12, R7, R2, R12 ;  /* 0x00000002070c7225 */ /* 0x000fc800078e000c */
[----:B------:R-:W-:-:S04]  /*24f30*/  IMAD.WIDE.U32 R18, R7, R8, R18 ;  /* 0x0000000807127225 */ /* 0x000fc800078e0012 */
[----:B------:R-:W-:Y:S01]  /*24f40*/  IMAD R3, R8, R22, R9 ;  /* 0x0000001608037224 */ /* 0x000fe200078e0209 */
[----:B------:R-:W-:Y:S01]  /*24f50*/  LEA R21, P1, R18, R14, 0x1 ;  /* 0x0000000e12157211 */ /* 0x000fe200078208ff */
[----:B------:R-:W-:Y:S01]  /*24f60*/  IMAD R2, R2, R22, R4 ;  /* 0x0000001602027224 */ /* 0x000fe200078e0204 */
[----:B------:R-:W-:Y:S02]  /*24f70*/  LEA R22, P0, R12, R16, 0x1 ;  /* 0x000000100c167211 */ /* 0x000fe400078008ff */
[----:B------:R-:W-:Y:S02]  /*24f80*/  IADD3 R3, R19, R3, RZ ;  /* 0x0000000313037210 */ /* 0x000fe40007ffe0ff */
[----:B------:R-:W-:Y:S02]  /*24f90*/  IADD3 R2, R13, R2, RZ ;  /* 0x000000020d027210 */ /* 0x000fe40007ffe0ff */
[----:B------:R-:W-:Y:S02]  /*24fa0*/  LEA.HI.X R18, R18, R15, R3, 0x1, P1 ;  /* 0x0000000f12127211 */ /* 0x000fe400008f0c03 */
[----:B------:R-:W-:Y:S01]  /*24fb0*/  LEA.HI.X R16, R12, R17, R2, 0x1, P0 ;  /* 0x000000110c107211 */ /* 0x000fe200000f0c02 */
[----:B------:R-:W-:Y:S05]  /*24fc0*/  BRA.DIV ~URZ, `(.L_x_2102) ;  /* 0x000056a27f007947 */ /* 0x000fea000b800000 */
[----:B------:R1:W2:Y:S02]  /*24fd0*/  SHFL.IDX PT, R4, R18, RZ, 0x181f ;  /* 0x00181fff12047589 */ /* 0x0002a400000e0000 */
.L_x_2138:
[----:B------:R-:W-:Y:S05]  /*24fe0*/  BRA.DIV ~URZ, `(.L_x_2103) ;  /* 0x000057027f007947 */ /* 0x000fea000b800000 */
[----:B------:R3:W4:Y:S01]  /*24ff0*/  SHFL.IDX PT, R8, R21, RZ, 0x181f ;  /* 0x00181fff15087589 */ /* 0x00072200000e0000 */
[----:B--2---:R-:W-:-:S03]  /*25000*/  MOV R9, R4 ;  /* 0x0000000400097202 */ /* 0x004fc60000000f00 */
[----:B------:R3:W2:Y:S04]  /*25010*/  SHFL.IDX PT, R7, R16, RZ, 0x181f ;  /* 0x00181fff10077589 */ /* 0x0006a800000e0000 */
[----:B------:R3:W1:Y:S02]  /*25020*/  SHFL.IDX PT, R2, R22, RZ, 0x181f ;  /* 0x00181fff16027589 */ /* 0x00066400000e0000 */
.L_x_2139:
        /* <DEDUP_REMOVED lines=20> */
[----:B------:R-:W-:Y:S01]  /*25170*/  CS2R R24, SRZ ;  /* 0x0000000000187805 */ /* 0x000fe2000001ff00 */
[----:B------:R-:W-:Y:S01]  /*25180*/  CS2R R42, SRZ ;  /* 0x00000000002a7805 */ /* 0x000fe2000001ff00 */
[----:B------:R-:W-:Y:S01]  /*25190*/  CS2R R40, SRZ ;  /* 0x0000000000287805 */ /* 0x000fe2000001ff00 */
[----:B------:R-:W-:Y:S01]  /*251a0*/  CS2R R46, SRZ ;  /* 0x00000000002e7805 */ /* 0x000fe2000001ff00 */
[----:B------:R-:W-:-:S05]  /*251b0*/  CS2R R44, SRZ ;  /* 0x00000000002c7805 */ /* 0x000fca000001ff00 */
[----:B----4-:R-:W-:Y:S02]  /*251c0*/  @!P1 IMAD.WIDE R14, R57, 0x2, R8 ;  /* 0x00000002390e9825 */ /* 0x010fe400078e0208 */
[----:B------:R-:W-:-:S03]  /*251d0*/  @!P0 SHF.R.S32.HI R4, RZ, 0x1f, R7 ;  /* 0x0000001fff048819 */ /* 0x000fc60000011407 */
[----:B------:R2:W5:Y:S01]  /*251e0*/  @!P1 LD.E.128 R28, [R14.64] ;  /* 0x000000040e1c9980 */ /* 0x000562000c101d00 */
[----:B------:R-:W-:-:S04]  /*251f0*/  @!P0 LEA.HI R4, R4, R7, RZ, 0x3 ;  /* 0x0000000704048211 */ /* 0x000fc800078f18ff */
[----:B------:R-:W-:-:S05]  /*25200*/  @!P0 LOP3.LUT R4, R4, 0xfffffff8, RZ, 0xc0, !PT ;  /* 0xfffffff804048812 */ /* 0x000fca00078ec0ff */
[----:B------:R-:W-:-:S04]  /*25210*/  @!P0 IMAD.WIDE R12, R4, 0x2, R8 ;  /* 0x00000002040c8825 */ /* 0x000fc800078e0208 */
[--C-:B-1----:R-:W-:Y:S01]  /*25220*/  @!P0 IMAD.WIDE R8, R4, 0x2, R2.reuse ;  /* 0x0000000204088825 */ /* 0x102fe200078e0202 */
[----:B------:R2:W5:Y:S03]  /*25230*/  @!P0 LD.E.128 R40, [R12.64] ;  /* 0x000000040c288980 */ /* 0x000566000c101d00 */
[----:B------:R-:W-:Y:S01]  /*25240*/  @!P1 IMAD.WIDE R2, R57, 0x2, R2 ;  /* 0x0000000239029825 */ /* 0x000fe200078e0202 */
[----:B------:R2:W5:Y:S04]  /*25250*/  @!P0 LD.E.128 R44, [R8.64] ;  /* 0x00000004082c8980 */ /* 0x000568000c101d00 */
[----:B------:R2:W5:Y:S02]  /*25260*/  @!P1 LD.E.128 R24, [R2.64] ;  /* 0x0000000402189980 */ /* 0x000564000c101d00 */
.L_x_2105:
[----:B------:R-:W-:Y:S05]  /*25270*/  BSYNC B0 ;  /* 0x0000000000007941 */ /* 0x000fea0003800000 */
.L_x_2104:
[----:B-----5:R-:W-:Y:S02]  /*25280*/  IMAD.MOV.U32 R7, RZ, RZ, R42 ;  /* 0x000000ffff077224 */ /* 0x020fe400078e002a */
[----:B--2---:R-:W-:-:S02]  /*25290*/  IMAD.MOV.U32 R3, RZ, RZ, R40 ;  /* 0x000000ffff037224 */ /* 0x004fc400078e0028 */
[----:B-1----:R-:W-:Y:S01]  /*252a0*/  IMAD.MOV.U32 R2, RZ, RZ, R41 ;  /* 0x000000ffff027224 */ /* 0x002fe200078e0029 */
[----:B------:R-:W-:Y:S01]  /*252b0*/  PRMT R82, R82, 0x5410, R7 ;  /* 0x0000541052527816 */ /* 0x000fe20000000007 */
[----:B------:R-:W-:Y:S01]  /*252c0*/  IMAD.MOV.U32 R4, RZ, RZ, R43 ;  /* 0x000000ffff047224 */ /* 0x000fe200078e002b */
[----:B------:R-:W-:Y:S01]  /*252d0*/  PRMT R37, R37, 0x5410, R3 ;  /* 0x0000541025257816 */ /* 0x000fe20000000003 */
[----:B------:R-:W-:Y:S01]  /*252e0*/  IMAD.MOV.U32 R7, RZ, RZ, R30 ;  /* 0x000000ffff077224 */ /* 0x000fe200078e001e */
[----:B------:R-:W-:Y:S01]  /*252f0*/  PRMT R59, R59, 0x5410, R2 ;  /* 0x000054103b3b7816 */ /* 0x000fe20000000002 */
[----:B------:R-:W-:Y:S01]  /*25300*/  IMAD.MOV.U32 R3, RZ, RZ, R28 ;  /* 0x000000ffff037224 */ /* 0x000fe200078e001c */
[----:B------:R-:W-:Y:S01]  /*25310*/  PRMT R83, R83, 0x5410, R4 ;  /* 0x0000541053537816 */ /* 0x000fe20000000004 */
[----:B------:R-:W-:Y:S02]  /*25320*/  IMAD.MOV.U32 R2, RZ, RZ, R29 ;  /* 0x000000ffff027224 */ /* 0x000fe400078e001d */
[----:B------:R-:W-:Y:S01]  /*25330*/  IMAD.MOV.U32 R4, RZ, RZ, R31 ;  /* 0x000000ffff047224 */ /* 0x000fe200078e001f */
[----:B------:R-:W-:Y:S01]  /*25340*/  PRMT R35, R3, 0x5410, R7 ;  /* 0x0000541003237816 */ /* 0x000fe20000000007 */
[----:B------:R-:W-:Y:S01]  /*25350*/  IMAD.MOV.U32 R3, RZ, RZ, R44 ;  /* 0x000000ffff037224 */ /* 0x000fe200078e002c */
[----:B------:R-:W-:Y:S01]  /*25360*/  PRMT R34, R34, 0x5410, R2 ;  /* 0x0000541022227816 */ /* 0x000fe20000000002 */
[----:B------:R-:W-:Y:S01]  /*25370*/  IMAD.MOV.U32 R2, RZ, RZ, R45 ;  /* 0x000000ffff027224 */ /* 0x000fe200078e002d */
[----:B------:R-:W-:Y:S01]  /*25380*/  PRMT R36, R36, 0x5410, R4 ;  /* 0x0000541024247816 */ /* 0x000fe20000000004 */
[----:B------:R-:W-:Y:S01]  /*25390*/  IMAD.MOV.U32 R4, RZ, RZ, R47 ;  /* 0x000000ffff047224 */ /* 0x000fe200078e002f */
[----:B------:R-:W-:-:S02]  /*253a0*/  MOV R7, R46 ;  /* 0x0000002e00077202 */ /* 0x000fc40000000f00 */
[----:B------:R-:W-:Y:S01]  /*253b0*/  PRMT R37, R3, 0x7610, R37 ;  /* 0x0000761003257816 */ /* 0x000fe20000000025 */
[----:B------:R-:W-:Y:S01]  /*253c0*/  IMAD.MOV.U32 R3, RZ, RZ, R24 ;  /* 0x000000ffff037224 */ /* 0x000fe200078e0018 */
[----:B------:R-:W-:Y:S01]  /*253d0*/  PRMT R82, R7, 0x7610, R82 ;  /* 0x0000761007527816 */ /* 0x000fe20000000052 */
[----:B------:R-:W-:Y:S01]  /*253e0*/  IMAD.MOV.U32 R7, RZ, RZ, R26 ;  /* 0x000000ffff077224 */ /* 0x000fe200078e001a */
[----:B------:R-:W-:Y:S01]  /*253f0*/  PRMT R59, R2, 0x7610, R59 ;  /* 0x00007610023b7816 */ /* 0x000fe2000000003b */
[----:B------:R-:W-:Y:S01]  /*25400*/  IMAD.MOV.U32 R2, RZ, RZ, R25 ;  /* 0x000000ffff027224 */ /* 0x000fe200078e0019 */
[----:B------:R-:W-:Y:S02]  /*25410*/  PRMT R83, R4, 0x7610, R83 ;  /* 0x0000761004537816 */ /* 0x000fe40000000053 */
[----:B------:R-:W-:Y:S02]  /*25420*/  MOV R4, R27 ;  /* 0x0000001b00047202 */ /* 0x000fe40000000f00 */
[----:B------:R-:W-:-:S02]  /*25430*/  PRMT R34, R7, 0x7610, R34 ;  /* 0x0000761007227816 */ /* 0x000fc40000000022 */
[----:B------:R-:W-:Y:S02]  /*25440*/  PRMT R36, R4, 0x7610, R36 ;  /* 0x0000761004247816 */ /* 0x000fe40000000024 */
[----:B------:R-:W-:Y:S01]  /*25450*/  PRMT R33, R2, 0x5410, R3 ;  /* 0x0000541002217816 */ /* 0x000fe20000000003 */
[----:B------:R-:W-:Y:S05]  /*25460*/  BRA.DIV ~URZ, `(.L_x_2106) ;  /* 0x000053f27f007947 */ /* 0x000fea000b800000 */
[----:B------:R1:W2:Y:S04]  /*25470*/  SHFL.IDX PT, R9, R18, 0x1, 0x181f ;  /* 0x00381f0012097f89 */ /* 0x0002a800000e0000 */
[----:B----4-:R1:W4:Y:S04]  /*25480*/  SHFL.IDX PT, R8, R21, 0x1, 0x181f ;  /* 0x00381f0015087f89 */ /* 0x01032800000e0000 */
[----:B------:R1:W3:Y:S04]  /*25490*/  SHFL.IDX PT, R4, R16, 0x1, 0x181f ;  /* 0x00381f0010047f89 */ /* 0x0002e800000e0000 */
[----:B------:R1:W1:Y:S02]  /*254a0*/  SHFL.IDX PT, R2, R22, 0x1, 0x181f ;  /* 0x00381f0016027f89 */ /* 0x00026400000e0000 */
.L_x_2140:
        /* <DEDUP_REMOVED lines=23> */
[----:B--2-4-:R-:W-:Y:S02]  /*25620*/  @!P1 IMAD.WIDE R14, R57, 0x2, R8 ;  /* 0x00000002390e9825 */ /* 0x014fe400078e0208 */
        /* <DEDUP_REMOVED lines=10> */
.L_x_2108:
[----:B------:R-:W-:Y:S05]  /*256d0*/  BSYNC B0 ;  /* 0x0000000000007941 */ /* 0x000fea0003800000 */
.L_x_2107:
[----:B-----5:R-:W-:Y:S01]  /*256e0*/  IMAD.MOV.U32 R7, RZ, RZ, R66 ;  /* 0x000000ffff077224 */ /* 0x020fe200078e0042 */
[----:B-12---:R-:W-:Y:S01]  /*256f0*/  MOV R2, R65 ;  /* 0x0000004100027202 */ /* 0x006fe20000000f00 */
        /* <DEDUP_REMOVED lines=23> */
[----:B------:R1:W2:Y:S02]  /*25870*/  SHFL.IDX PT, R4, R18, 0x2, 0x181f ;  /* 0x00581f0012047f89 */ /* 0x0002a400000e0000 */
.L_x_2141:
[----:B------:R-:W-:Y:S05]  /*25880*/  BRA.DIV ~URZ, `(.L_x_2110) ;  /* 0x000052227f007947 */ /* 0x000fea000b800000 */
[----:B----4-:R3:W4:Y:S01]  /*25890*/  SHFL.IDX PT, R8, R21, 0x2, 0x181f ;  /* 0x00581f0015087f89 */ /* 0x01072200000e0000 */
[----:B--2---:R-:W-:-:S03]  /*258a0*/  MOV R9, R4 ;  /* 0x0000000400097202 */ /* 0x004fc60000000f00 */
[----:B------:R3:W2:Y:S04]  /*258b0*/  SHFL.IDX PT, R7, R16, 0x2, 0x181f ;  /* 0x00581f0010077f89 */ /* 0x0006a800000e0000 */
[----:B------:R3:W1:Y:S02]  /*258c0*/  SHFL.IDX PT, R2, R22, 0x2, 0x181f ;  /* 0x00581f0016027f89 */ /* 0x00066400000e0000 */
.L_x_2142:
        /* <DEDUP_REMOVED lines=35> */
.L_x_2112:
[----:B------:R-:W-:Y:S05]  /*25b00*/  BSYNC B0 ;  /* 0x0000000000007941 */ /* 0x000fea0003800000 */
.L_x_2111:
[----:B-12--5:R-:W-:Y:S01]  /*25b10*/  IMAD.MOV.U32 R2, RZ, RZ, R86 ;  /* 0x000000ffff027224 */ /* 0x026fe200078e0056 */
[----:B------:R-:W-:Y:S01]  /*25b20*/  CS2R R102, SRZ ;  /* 0x0000000000667805 */ /* 0x000fe2000001ff00 */
[----:B------:R-:W-:-:S02]  /*25b30*/  IMAD.MOV.U32 R7, RZ, RZ, R87 ;  /* 0x000000ffff077224 */ /* 0x000fc400078e0057 */
[----:B------:R-:W-:Y:S02]  /*25b40*/  IMAD.MOV.U32 R4, RZ, RZ, R84 ;  /* 0x000000ffff047224 */ /* 0x000fe400078e0054 */
[----:B------:R-:W-:Y:S01]  /*25b50*/  IMAD.MOV.U32 R3, RZ, RZ, R85 ;  /* 0x000000ffff037224 */ /* 0x000fe200078e0055 */
[----:B------:R-:W-:Y:S01]  /*25b60*/  PRMT R120, R7, 0x5410, R2 ;  /* 0x0000541007787816 */ /* 0x000fe20000000002 */
[----:B------:R-:W-:Y:S01]  /*25b70*/  IMAD.MOV.U32 R2, RZ, RZ, R74 ;  /* 0x000000ffff027224 */ /* 0x000fe200078e004a */
[----:B------:R-:W-:Y:S01]  /*25b80*/  MOV R7, R75 ;  /* 0x0000004b00077202 */ /* 0x000fe20000000f00 */
[----:B----4-:R-:W-:Y:S01]  /*25b90*/  IMAD.SHL.U32 R8, R68, 0x80, RZ ;  /* 0x0000008044087824 */ /* 0x010fe200078e00ff */
        /* <DEDUP_REMOVED lines=25> */
.L_x_2143:
[----:B------:R-:W-:Y:S05]  /*25d30*/  BRA.DIV ~URZ, `(.L_x_2114) ;  /* 0x00004f627f007947 */ /* 0x000fea000b800000 */
[----:B------:R4:W1:Y:S01]  /*25d40*/  SHFL.IDX PT, R8, R21, 0x3, 0x181f ;  /* 0x00781f0015087f89 */ /* 0x00086200000e0000 */
[----:B--2---:R-:W-:-:S03]  /*25d50*/  MOV R9, R4 ;  /* 0x0000000400097202 */ /* 0x004fc60000000f00 */
[----:B------:R4:W2:Y:S04]  /*25d60*/  SHFL.IDX PT, R14, R16, 0x3, 0x181f ;  /* 0x00781f00100e7f89 */ /* 0x0008a800000e0000 */
[----:B------:R4:W3:Y:S02]  /*25d70*/  SHFL.IDX PT, R2, R22, 0x3, 0x181f ;  /* 0x00781f0016027f89 */ /* 0x0008e400000e0000 */
.L_x_2144:
        /* <DEDUP_REMOVED lines=10> */
[----:B--2---:R-:W-:-:S07]  /*25e20*/  IMAD.MOV.U32 R3, RZ, RZ, R14 ;  /* 0x000000ffff037224 */ /* 0x004fce00078e000e */
        /* <DEDUP_REMOVED lines=12> */
[----:B-1----:R-:W-:Y:S02]  /*25ef0*/  @!P1 IMAD.WIDE R14, R57, 0x2, R8 ;  /* 0x00000002390e9825 */ /* 0x002fe400078e0208 */
[----:B------:R-:W-:-:S03]  /*25f00*/  @!P0 SHF.R.S32.HI R4, RZ, 0x1f, R7 ;  /* 0x0000001fff048819 */ /* 0x000fc60000011407 */
[----:B------:R1:W5:Y:S01]  /*25f10*/  @!P1 LD.E.128 R68, [R14.64] ;  /* 0x000000040e449980 */ /* 0x000362000c101d00 */
[----:B------:R-:W-:-:S04]  /*25f20*/  @!P0 LEA.HI R4, R4, R7, RZ, 0x3 ;  /* 0x0000000704048211 */ /* 0x000fc800078f18ff */
[----:B------:R-:W-:-:S05]  /*25f30*/  @!P0 LOP3.LUT R4, R4, 0xfffffff8, RZ, 0xc0, !PT ;  /* 0xfffffff804048812 */ /* 0x000fca00078ec0ff */
[----:B------:R-:W-:-:S04]  /*25f40*/  @!P0 IMAD.WIDE R12, R4, 0x2, R8 ;  /* 0x00000002040c8825 */ /* 0x000fc800078e0208 */
[--C-:B---3--:R-:W-:Y:S01]  /*25f50*/  @!P0 IMAD.WIDE R8, R4, 0x2, R2.reuse ;  /* 0x0000000204088825 */ /* 0x108fe200078e0202 */
[----:B------:R1:W5:Y:S03]  /*25f60*/  @!P0 LD.E.128 R100, [R12.64] ;  /* 0x000000040c648980 */ /* 0x000366000c101d00 */
[----:B------:R-:W-:Y:S01]  /*25f70*/  @!P1 IMAD.WIDE R2, R57, 0x2, R2 ;  /* 0x0000000239029825 */ /* 0x000fe200078e0202 */
[----:B------:R1:W5:Y:S04]  /*25f80*/  @!P0 LD.E.128 R96, [R8.64] ;  /* 0x0000000408608980 */ /* 0x000368000c101d00 */
[----:B------:R1:W5:Y:S02]  /*25f90*/  @!P1 LD.E.128 R92, [R2.64] ;  /* 0x00000004025c9980 */ /* 0x000364000c101d00 */
.L_x_2116:
[----:B------:R-:W-:Y:S05]  /*25fa0*/  BSYNC B0 ;  /* 0x0000000000007941 */ /* 0x000fea0003800000 */
.L_x_2115:
[----:B------:R-:W-:Y:S01]  /*25fb0*/  IADD3 R4, R81, -c[0x0][0x20], RZ ;  /* 0x8000080051047a10 */ /* 0x000fe20007ffe0ff */
[----:B------:R-:W-:-:S04]  /*25fc0*/  DEPBAR.LE SB0, 0x1 ;  /* 0x000080400000791a */ /* 0x000fc80000000000 */
[----:B-1-3--:R-:W2:Y:S04]  /*25fd0*/  LDL.64 R2, [R4+0x20] ;  /* 0x0000200004027983 */ /* 0x00aea80000100a00 */
[----:B------:R-:W3:Y:S01]  /*25fe0*/  LDL.64 R8, [R4+0x28] ;  /* 0x0000280004087983 */ /* 0x000ee20000100a00 */
[----:B------:R-:W-:Y:S03]  /*25ff0*/  WARPSYNC 0xffffffff ;  /* 0xffffffff00007948 */ /* 0x000fe60003800000 */
[----:B------:R-:W-:Y:S01]  /*26000*/  BAR.SYNC.DEFER_BLOCKING 0x0 ;  /* 0x0000000000007b1d */ /* 0x000fe20000010000 */
[----:B-----5:R-:W-:-:S05]  /*26010*/  IMAD.MOV.U32 R7, RZ, RZ, R102 ;  /* 0x000000ffff077224 */ /* 0x020fca00078e0066 */
[----:B--2---:R1:W2:Y:S04]  /*26020*/  LD.E R10, [R2.64] ;  /* 0x00000004020a7980 */ /* 0x0042a8000c101900 */
[----:B---3--:R3:W5:Y:S01]  /*26030*/  LD.E.64 R38, [R8.64] ;  /* 0x0000000408267980 */ /* 0x008762000c101b00 */
[----:B------:R-:W-:Y:S01]  /*26040*/  IMAD.MOV.U32 R4, RZ, RZ, R103 ;  /* 0x000000ffff047224 */ /* 0x000fe200078e0067 */
[----:B------:R-:W-:Y:S04]  /*26050*/  BSSY B1, `(.L_x_2117) ;  /* 0x0000109000017945 */ /* 0x000fe80003800000 */
[----:B------:R-:W-:Y:S01]  /*26060*/  PRMT R129, R4, 0x5410, R7 ;  /* 0x0000541004817816 */ /* 0x000fe20000000007 */
[----:B------:R-:W-:Y:S01]  /*26070*/  IMAD.MOV.U32 R4, RZ, RZ, R71 ;  /* 0x000000ffff047224 */ /* 0x000fe200078e0047 */
[----:B------:R-:W-:-:S04]  /*26080*/  MOV R7, R70 ;  /* 0x0000004600077202 */ /* 0x000fc80000000f00 */
[----:B------:R-:W-:Y:S01]  /*26090*/  PRMT R124, R4, 0x5410, R7 ;  /* 0x00005410047c7816 */ /* 0x000fe20000000007 */
[----:B-1----:R-:W-:Y:S02]  /*260a0*/  IMAD.MOV.U32 R3, RZ, RZ, R100 ;  /* 0x000000ffff037224 */ /* 0x002fe400078e0064 */
[----:B------:R-:W-:-:S05]  /*260b0*/  IMAD.MOV.U32 R2, RZ, RZ, R101 ;  /* 0x000000ffff027224 */ /* 0x000fca00078e0065 */
[----:B------:R-:W-:Y:S01]  /*260c0*/  PRMT R127, R2, 0x5410, R3 ;  /* 0x00005410027f7816 */ /* 0x000fe20000000003 */
[----:B------:R-:W-:Y:S02]  /*260d0*/  IMAD.MOV.U32 R3, RZ, RZ, R68 ;  /* 0x000000ffff037224 */ /* 0x000fe400078e0044 */
[----:B------:R-:W-:-:S05]  /*260e0*/  IMAD.MOV.U32 R2, RZ, RZ, R69 ;  /* 0x000000ffff027224 */ /* 0x000fca00078e0045 */
[----:B------:R-:W-:Y:S01]  /*260f0*/  PRMT R123, R2, 0x5410, R3 ;  /* 0x00005410027b7816 */ /* 0x000fe20000000003 */
[----:B------:R-:W-:Y:S01]  /*26100*/  IMAD.MOV.U32 R2, RZ, RZ, R99 ;  /* 0x000000ffff027224 */ /* 0x000fe200078e0063 */
[----:B------:R-:W-:-:S04]  /*26110*/  MOV R3, R98 ;  /* 0x0000006200037202 */ /* 0x000fc80000000f00 */
[----:B------:R-:W-:Y:S01]  /*26120*/  PRMT R126, R2, 0x5410, R3 ;  /* 0x00005410027e7816 */ /* 0x000fe20000000003 */
[----:B------:R-:W-:Y:S01]  /*26130*/  IMAD.MOV.U32 R3, RZ, RZ, R96 ;  /* 0x000000ffff037224 */ /* 0x000fe200078e0060 */
[----:B------:R-:W-:-:S04]  /*26140*/  MOV R2, R97 ;  /* 0x0000006100027202 */ /* 0x000fc80000000f00 */
[----:B------:R-:W-:Y:S01]  /*26150*/  PRMT R125, R2, 0x5410, R3 ;  /* 0x00005410027d7816 */ /* 0x000fe20000000003 */
[----:B------:R-:W-:Y:S02]  /*26160*/  IMAD.MOV.U32 R3, RZ, RZ, R94 ;  /* 0x000000ffff037224 */ /* 0x000fe400078e005e */
[----:B------:R-:W-:-:S05]  /*26170*/  IMAD.MOV.U32 R2, RZ, RZ, R95 ;  /* 0x000000ffff027224 */ /* 0x000fca00078e005f */
[----:B------:R-:W-:Y:S01]  /*26180*/  PRMT R122, R2, 0x5410, R3 ;  /* 0x00005410027a7816 */ /* 0x000fe20000000003 */
[----:B------:R-:W-:Y:S01]  /*26190*/  IMAD.MOV.U32 R2, RZ, RZ, R93 ;  /* 0x000000ffff027224 */ /* 0x000fe200078e005d */
[----:B------:R-:W-:-:S04]  /*261a0*/  MOV R3, R92 ;  /* 0x0000005c00037202 */ /* 0x000fc80000000f00 */
[----:B------:R-:W-:Y:S01]  /*261b0*/  PRMT R81, R2, 0x5410, R3 ;  /* 0x0000541002517816 */ /* 0x000fe20000000003 */
[----:B--2---:R-:W-:-:S05]  /*261c0*/  IMAD R4, R10, -0x80, R17 ;  /* 0xffffff800a047824 */ /* 0x004fca00078e0211 */
[----:B------:R-:W-:-:S04]  /*261d0*/  IMNMX R58, R4, 0x80, PT ;  /* 0x00000080043a7817 */ /* 0x000fc80003800200 */
[----:B------:R-:W-:-:S13]  /*261e0*/  ISETP.GE.AND P0, PT, R80, R58, PT ;  /* 0x0000003a5000720c */ /* 0x000fda0003f06270 */
[----:B------:R-:W-:Y:S05]  /*261f0*/  @P0 BRA `(.L_x_2118) ;  /* 0x00000ee000000947 */ /* 0x000fea0003800000 */
[----:B---3--:R-:W-:Y:S01]  /*26200*/  ISETP.GE.AND P0, PT, R57, R0, PT ;  /* 0x000000003900720c */ /* 0x008fe20003f06270 */
[----:B------:R-:W-:-:S12]  /*26210*/  BSSY B0, `(.L_x_2119) ;  /* 0x0000072000007945 */ /* 0x000fd80003800000 */
[----:B------:R-:W-:Y:S05]  /*26220*/  @P0 BRA `(.L_x_2120) ;  /* 0x0000070000000947 */ /* 0x000fea0003800000 */
[----:B------:R-:W-:Y:S01]  /*26230*/  LEA.HI R7, R0, R56, RZ, 0x1d ;  /* 0x0000003800077211 */ /* 0x000fe200078fe8ff */
[----:B------:R-:W-:Y:S01]  /*26240*/  IMAD.SHL.U32 R2, R80, 0x40, RZ ;  /* 0x0000004050027824 */ /* 0x000fe200078e00ff */
[----:B------:R-:W-:Y:S02]  /*26250*/  SHF.R.S32.HI R3, RZ, 0x1f, R32 ;  /* 0x0000001fff037819 */ /* 0x000fe40000011420 */
[----:B------:R-:W-:Y:S02]  /*26260*/  SHF.R.S32.HI R4, RZ, 0x1f, R7 ;  /* 0x0000001fff047819 */ /* 0x000fe40000011407 */
[----:B------:R-:W-:Y:S02]  /*26270*/  LEA.HI R3, R3, R32, RZ, 0x6 ;  /* 0x0000002003037211 */ /* 0x000fe400078f30ff */
[----:B------:R-:W-:Y:S01]  /*26280*/  LEA.HI R4, R4, R7, RZ, 0x3 ;  /* 0x0000000704047211 */ /* 0x000fe200078f18ff */
[----:B------:R-:W-:Y:S01]  /*26290*/  IMAD.SHL.U32 R7, R7, 0x8, RZ ;  /* 0x0000000807077824 */ /* 0x000fe200078e00ff */
[----:B------:R-:W-:Y:S01]  /*262a0*/  LOP3.LUT R2, R2, 0x1c0, RZ, 0xc0, !PT ;  /* 0x000001c002027812 */ /* 0x000fe200078ec0ff */
[----:B------:R-:W-:-:S03]  /*262b0*/  IMAD.SHL.U32 R3, R3, 0x8, RZ ;  /* 0x0000000803037824 */ /* 0x000fc600078e00ff */
[----:B------:R-:W-:Y:S01]  /*262c0*/  LOP3.LUT R8, R2, 0x38, R7, 0xf8, !PT ;  /* 0x0000003802087812 */ /* 0x000fe200078ef807 */
[----:B------:R-:W-:Y:S01]  /*262d0*/  IMAD.SHL.U32 R7, R4, 0x400, RZ ;  /* 0x0000040004077824 */ /* 0x000fe200078e00ff */
[----:B------:R-:W-:Y:S02]  /*262e0*/  SHF.R.U32.HI R9, RZ, 0x3, R2 ;  /* 0x00000003ff097819 */ /* 0x000fe40000011602 */
[----:B------:R-:W-:Y:S02]  /*262f0*/  LOP3.LUT R3, R3, 0xfffffe00, RZ, 0xc0, !PT ;  /* 0xfffffe0003037812 */ /* 0x000fe400078ec0ff */
[----:B------:R-:W-:Y:S02]  /*26300*/  LOP3.LUT R4, R8, R9, RZ, 0x3c, !PT ;  /* 0x0000000908047212 */ /* 0x000fe400078e3cff */
[----:B------:R-:W-:Y:S02]  /*26310*/  LOP3.LUT R7, R7, 0xffffe000, RZ, 0xc0, !PT ;  /* 0xffffe00007077812 */ /* 0x000fe400078ec0ff */
[----:B------:R-:W-:-:S02]  /*26320*/  LOP3.LUT R2, R2, 0x38, R57, 0xf8, !PT ;  /* 0x0000003802027812 */ /* 0x000fc400078ef839 */
[----:B------:R-:W-:Y:S02]  /*26330*/  IADD3 R4, R4, R7, R3 ;  /* 0x0000000704047210 */ /* 0x000fe40007ffe003 */
[----:B------:R-:W-:-:S03]  /*26340*/  LOP3.LUT R3, R3, R2, R9, 0xf6, !PT ;  /* 0x0000000203037212 */ /* 0x000fc600078ef609 */
[----:B----45:R-:W-:-:S04]  /*26350*/  IMAD.WIDE.U32 R22, R4, 0x2, R38 ;  /* 0x0000000204167825 */ /* 0x030fc800078e0026 */
[----:B------:R-:W-:Y:S01]  /*26360*/  IMAD.WIDE.U32 R20, R3, 0x2, R38 ;  /* 0x0000000203147825 */ /* 0x000fe200078e0026 */
[----:B------:R-:W2:Y:S04]  /*26370*/  LD.E.128 R12, [R22.64] ;  /* 0x00000004160c7980 */ /* 0x000ea8000c101d00 */
[----:B------:R-:W3:Y:S01]  /*26380*/  LD.E.128 R16, [R20.64] ;  /* 0x0000000414107980 */ /* 0x000ee2000c101d00 */
[----:B------:R-:W-:Y:S02]  /*26390*/  SHF.R.U32.HI R2, RZ, 0x10, R29 ;  /* 0x00000010ff027819 */ /* 0x000fe4000001161d */
[----:B------:R-:W-:Y:S02]  /*263a0*/  SHF.R.U64 R8, R24, 0x10, R25 ;  /* 0x0000001018087819 */ /* 0x000fe40000001219 */
[----:B------:R-:W-:-:S02]  /*263b0*/  SHF.R.U64 R3, R28, 0x10, R29 ;  /* 0x000000101c037819 */ /* 0x000fc4000000121d */
[----:B------:R-:W-:Y:S02]  /*263c0*/  PRMT R7, R34, 0x5432, R2 ;  /* 0x0000543222077816 */ /* 0x000fe40000000002 */
[----:B------:R-:W-:Y:S02]  /*263d0*/  SHF.R.U64 R10, R26, 0x10, R27 ;  /* 0x000000101a0a7819 */ /* 0x000fe4000000121b */
[----:B------:R-:W-:Y:S02]  /*263e0*/  PRMT R2, R33, 0x5432, R8 ;  /* 0x0000543221027816 */ /* 0x000fe40000000008 */
[----:B------:R-:W-:Y:S02]  /*263f0*/  PRMT R3, R35, 0x5410, R3 ;  /* 0x0000541023037816 */ /* 0x000fe40000000003 */
[----:B------:R-:W-:Y:S01]  /*26400*/  SHF.R.U32.HI R4, RZ, 0x10, R25 ;  /* 0x00000010ff047819 */ /* 0x000fe20000011619 */
[----:B------:R-:W-:Y:S01]  /*26410*/  IMAD.U32 R25, R2, 0x10000, RZ ;  /* 0x0001000002197824 */ /* 0x000fe200078e00ff */
[----:B------:R-:W-:-:S02]  /*26420*/  PRMT R8, R34, 0x5410, R10 ;  /* 0x0000541022087816 */ /* 0x000fc4000000000a */
[----:B------:R-:W-:Y:S01]  /*26430*/  SHF.R.U32.HI R26, RZ, 0x10, R27 ;  /* 0x00000010ff1a7819 */ /* 0x000fe2000001161b */
[----:B------:R-:W-:Y:S01]  /*26440*/  IMAD.U32 R27, R3, 0x10000, RZ ;  /* 0x00010000031b7824 */ /* 0x000fe200078e00ff */
[----:B------:R-:W-:Y:S02]  /*26450*/  SHF.R.U64 R9, R30, 0x10, R31 ;  /* 0x000000101e097819 */ /* 0x000fe4000000121f */
[----:B------:R-:W-:Y:S02]  /*26460*/  PRMT R4, R33, 0x5410, R4 ;  /* 0x0000541021047816 */ /* 0x000fe40000000004 */
[----:B------:R-:W-:Y:S02]  /*26470*/  PRMT R9, R35, 0x5432, R9 ;  /* 0x0000543223097816 */ /* 0x000fe40000000009 */
[----:B------:R-:W-:Y:S01]  /*26480*/  SHF.R.U32.HI R30, RZ, 0x10, R31 ;  /* 0x00000010ff1e7819 */ /* 0x000fe2000001161f */
[----:B--2---:R-:W-:-:S04]  /*26490*/  IMAD.U32 R10, R12, 0x10000, RZ ;  /* 0x000100000c0a7824 */ /* 0x004fc800078e00ff */
[----:B------:R-:W-:Y:S02]  /*264a0*/  FMUL.FTZ R24, R10, R25 ;  /* 0x000000190a187220 */ /* 0x000fe40000410000 */
[----:B---3--:R-:W-:Y:S02]  /*264b0*/  IMAD.U32 R28, R16, 0x10000, RZ ;  /* 0x00010000101c7824 */ /* 0x008fe400078e00ff */
[-C--:B------:R-:W-:Y:S02]  /*264c0*/  FMUL.FTZ R10, R10, R27.reuse ;  /* 0x0000001b0a0a7220 */ /* 0x080fe40000410000 */
[C---:B------:R-:W-:Y:S01]  /*264d0*/  FFMA.FTZ R35, R28.reuse, R27, -R24 ;  /* 0x0000001b1c237223 */ /* 0x040fe20000010818 */
[----:B------:R-:W-:Y:S01]  /*264e0*/  LOP3.LUT R24, R3, 0xffff0000, RZ, 0xc0, !PT ;  /* 0xffff000003187812 */ /* 0x000fe200078ec0ff */
[----:B------:R-:W-:Y:S01]  /*264f0*/  FFMA.FTZ R34, R28, R25, R10 ;  /* 0x000000191c227223 */ /* 0x000fe2000001000a */
[----:B------:R-:W-:Y:S02]  /*26500*/  LOP3.LUT R10, R2, 0xffff0000, RZ, 0xc0, !PT ;  /* 0xffff0000020a7812 */ /* 0x000fe400078ec0ff */
[----:B------:R-:W-:-:S02]  /*26510*/  LOP3.LUT R2, R12, 0xffff0000, RZ, 0xc0, !PT ;  /* 0xffff00000c027812 */ /* 0x000fc400078ec0ff */
[----:B------:R-:W-:-:S03]  /*26520*/  LOP3.LUT R12, R16, 0xffff0000, RZ, 0xc0, !PT ;  /* 0xffff0000100c7812 */ /* 0x000fc600078ec0ff */
[C---:B------:R-:W-:Y:S02]  /*26530*/  FMUL.FTZ R3, R2.reuse, R10 ;  /* 0x0000000a02037220 */ /* 0x040fe40000410000 */
[-C--:B------:R-:W-:Y:S02]  /*26540*/  FMUL.FTZ R2, R2, R24.reuse ;  /* 0x0000001802027220 */ /* 0x080fe40000410000 */
[C---:B------:R-:W-:Y:S02]  /*26550*/  FFMA.FTZ R16, R12.reuse, R24, -R3 ;  /* 0x000000180c107223 */ /* 0x040fe40000010803 */
[----:B------:R-:W-:Y:S02]  /*26560*/  FFMA.FTZ R33, R12, R10, R2 ;  /* 0x0000000a0c217223 */ /* 0x000fe40000010002 */
[----:B------:R-:W-:Y:S01]  /*26570*/  IMAD.U32 R10, R4, 0x10000, RZ ;  /* 0x00010000040a7824 */ /* 0x000fe200078e00ff */
[----:B------:R-:W-:Y:S01]  /*26580*/  F2FP.BF16.PACK_AB R16, R16, R35 ;  /* 0x000000231010723e */ /* 0x000fe200000010ff */
[----:B------:R-:W-:-:S02]  /*26590*/  IMAD.U32 R12, R13, 0x10000, RZ ;  /* 0x000100000d0c7824 */ /* 0x000fc400078e00ff */
[C---:B------:R-:W-:Y:S01]  /*265a0*/  IMAD.U32 R3, R7.reuse, 0x10000, RZ ;  /* 0x0001000007037824 */ /* 0x040fe200078e00ff */
[----:B------:R-:W-:Y:S01]  /*265b0*/  LOP3.LUT R7, R7, 0xffff0000, RZ, 0xc0, !PT ;  /* 0xffff000007077812 */ /* 0x000fe200078ec0ff */
[----:B------:R-:W-:Y:S02]  /*265c0*/  IMAD.U32 R24, R17, 0x10000, RZ ;  /* 0x0001000011187824 */ /* 0x000fe400078e00ff */
[----:B------:R-:W-:-:S04]  /*265d0*/  FMUL.FTZ R2, R12, R10 ;  /* 0x0000000a0c027220 */ /* 0x000fc80000410000 */
[-C--:B------:R-:W-:Y:S02]  /*265e0*/  FFMA.FTZ R31, R24, R3.reuse, -R2 ;  /* 0x00000003181f7223 */ /* 0x080fe40000010802 */
[----:B------:R-:W-:Y:S01]  /*265f0*/  FMUL.FTZ R2, R12, R3 ;  /* 0x000000030c027220 */ /* 0x000fe20000410000 */
[----:B------:R-:W-:Y:S01]  /*26600*/  LOP3.LUT R3, R13, 0xffff0000, RZ, 0xc0, !PT ;  /* 0xffff00000d037812 */ /* 0x000fe200078ec0ff */
[----:B------:R-:W-:Y:S02]  /*26610*/  IMAD.U32 R12, R15, 0x10000, RZ ;  /* 0x000100000f0c7824 */ /* 0x000fe400078e00ff */
[----:B------:R-:W-:Y:S01]  /*26620*/  FFMA.FTZ R29, R24, R10, R2 ;  /* 0x0000000a181d7223 */ /* 0x000fe20000010002 */
[----:B------:R-:W-:Y:S01]  /*26630*/  LOP3.LUT R10, R4, 0xffff0000, RZ, 0xc0, !PT ;  /* 0xffff0000040a7812 */ /* 0x000fe200078ec0ff */
[----:B------:R-:W-:Y:S01]  /*26640*/  IMAD.U32 R13, R19, 0x10000, RZ ;  /* 0x00010000130d7824 */ /* 0x000fe200078e00ff */
[----:B------:R-:W-:-:S03]  /*26650*/  LOP3.LUT R2, R17, 0xffff0000, RZ, 0xc0, !PT ;  /* 0xffff000011027812 */ /* 0x000fc600078ec0ff */
[CC--:B------:R-:W-:Y:S02]  /*26660*/  FMUL.FTZ R4, R3.reuse, R10.reuse ;  /* 0x0000000a03047220 */ /* 0x0c0fe40000410000 */
[-C--:B------:R-:W-:Y:S02]  /*26670*/  FMUL.FTZ R3, R3, R7.reuse ;  /* 0x0000000703037220 */ /* 0x080fe40000410000 */
[C---:B------:R-:W-:Y:S02]  /*26680*/  FFMA.FTZ R17, R2.reuse, R7, -R4 ;  /* 0x0000000702117223 */ /* 0x040fe40000010804 */
[----:B------:R-:W-:Y:S02]  /*26690*/  FFMA.FTZ R28, R2, R10, R3 ;  /* 0x0000000a021c7223 */ /* 0x000fe40000010003 */
[C---:B------:R-:W-:Y:S01]  /*266a0*/  IMAD.U32 R4, R8.reuse, 0x10000, RZ ;  /* 0x0001000008047824 */ /* 0x040fe200078e00ff */
[----:B------:R-:W-:Y:S01]  /*266b0*/  LOP3.LUT R8, R8, 0xffff0000, RZ, 0xc0, !PT ;  /* 0xffff000008087812 */ /* 0x000fe200078ec0ff */
[----:B------:R-:W-:Y:S01]  /*266c0*/  IMAD.U32 R2, R14, 0x10000, RZ ;  /* 0x000100000e027824 */ /* 0x000fe200078e00ff */
[----:B------:R-:W-:Y:S01]  /*266d0*/  F2FP.BF16.PACK_AB R17, R17, R31 ;  /* 0x0000001f1111723e */ /* 0x000fe200000010ff */
[C---:B------:R-:W-:Y:S01]  /*266e0*/  IMAD.U32 R7, R9.reuse, 0x10000, RZ ;  /* 0x0001000009077824 */ /* 0x040fe200078e00ff */
[----:B------:R-:W-:Y:S01]  /*266f0*/  LOP3.LUT R9, R9, 0xffff0000, RZ, 0xc0, !PT ;  /* 0xffff000009097812 */ /* 0x000fe200078ec0ff */
[----:B------:R-:W-:-:S02]  /*26700*/  FMUL.FTZ R3, R2, R4 ;  /* 0x0000000402037220 */ /* 0x000fc40000410000 */
[----:B------:R-:W-:Y:S02]  /*26710*/  IMAD.U32 R10, R18, 0x10000, RZ ;  /* 0x00010000120a7824 */ /* 0x000fe400078e00ff */
[-C--:B------:R-:W-:Y:S02]  /*26720*/  FMUL.FTZ R2, R2, R7.reuse ;  /* 0x0000000702027220 */ /* 0x080fe40000410000 */
[C---:B------:R-:W-:Y:S02]  /*26730*/  FFMA.FTZ R27, R10.reuse, R7, -R3 ;  /* 0x000000070a1b7223 */ /* 0x040fe40000010803 */
[----:B------:R-:W-:Y:S01]  /*26740*/  FFMA.FTZ R25, R10, R4, R2 ;  /* 0x000000040a197223 */ /* 0x000fe20000010002 */
[C---:B------:R-:W-:Y:S02]  /*26750*/  PRMT R2, R36.reuse, 0x5410, R26 ;  /* 0x0000541024027816 */ /* 0x040fe4000000001a */
[----:B------:R-:W-:-:S03]  /*26760*/  PRMT R4, R36, 0x5432, R30 ;  /* 0x0000543224047816 */ /* 0x000fc6000000001e */
[----:B------:R-:W-:Y:S02]  /*26770*/  IMAD.U32 R10, R2, 0x10000, RZ ;  /* 0x00010000020a7824 */ /* 0x000fe400078e00ff */
[----:B------:R-:W-:Y:S02]  /*26780*/  IMAD.U32 R7, R4, 0x10000, RZ ;  /* 0x0001000004077824 */ /* 0x000fe400078e00ff */
[----:B------:R-:W-:-:S04]  /*26790*/  FMUL.FTZ R3, R12, R10 ;  /* 0x0000000a0c037220 */ /* 0x000fc80000410000 */
[-C--:B------:R-:W-:Y:S02]  /*267a0*/  FFMA.FTZ R24, R13, R7.reuse, -R3 ;  /* 0x000000070d187223 */ /* 0x080fe40000010803 */
[----:B------:R-:W-:Y:S01]  /*267b0*/  FMUL.FTZ R3, R12, R7 ;  /* 0x000000070c037220 */ /* 0x000fe20000410000 */
[----:B------:R-:W-:-:S03]  /*267c0*/  LOP3.LUT R12, R14, 0xffff0000, RZ, 0xc0, !PT ;  /* 0xffff00000e0c7812 */ /* 0x000fc600078ec0ff */
[----:B------:R-:W-:Y:S01]  /*267d0*/  FFMA.FTZ R10, R13, R10, R3 ;  /* 0x0000000a0d0a7223 */ /* 0x000fe20000010003 */
[----:B------:R-:W-:Y:S01]  /*267e0*/  LOP3.LUT R13, R18, 0xffff0000, RZ, 0xc0, !PT ;  /* 0xffff0000120d7812 */ /* 0x000fe200078ec0ff */
[----:B------:R-:W-:-:S04]  /*267f0*/  FMUL.FTZ R3, R12, R8 ;  /* 0x000000080c037220 */ /* 0x000fc80000410000 */
[-C--:B------:R-:W-:Y:S02]  /*26800*/  FFMA.FTZ R7, R13, R9.reuse, -R3 ;  /* 0x000000090d077223 */ /* 0x080fe40000010803 */
[----:B------:R-:W-:Y:S01]  /*26810*/  FMUL.FTZ R3, R12, R9 ;  /* 0x000000090c037220 */ /* 0x000fe20000410000 */
[----:B------:R-:W-:Y:S02]  /*26820*/  LOP3.LUT R12, R4, 0xffff0000, RZ, 0xc0, !PT ;  /* 0xffff0000040c7812 */ /* 0x000fe400078ec0ff */
[----:B------:R-:W-:Y:S01]  /*26830*/  F2FP.BF16.PACK_AB R18, R7, R27 ;  /* 0x0000001b0712723e */ /* 0x000fe200000010ff */
[----:B------:R-:W-:Y:S01]  /*26840*/  FFMA.FTZ R8, R13, R8, R3 ;  /* 0x000000080d087223 */ /* 0x000fe20000010003 */
[----:B------:R-:W-:Y:S02]  /*26850*/  LOP3.LUT R3, R15, 0xffff0000, RZ, 0xc0, !PT ;  /* 0xffff00000f037812 */ /* 0x000fe400078ec0ff */
[----:B------:R-:W-:Y:S02]  /*26860*/  LOP3.LUT R13, R2, 0xffff0000, RZ, 0xc0, !PT ;  /* 0xffff0000020d7812 */ /* 0x000fe400078ec0ff */
[----:B------:R-:W-:Y:S01]  /*26870*/  LOP3.LUT R2, R19, 0xffff0000, RZ, 0xc0, !PT ;  /* 0xffff000013027812 */ /* 0x000fe200078ec0ff */
[C---:B------:R-:W-:Y:S01]  /*26880*/  FMUL.FTZ R4, R3.reuse, R12 ;  /* 0x0000000c03047220 */ /* 0x040fe20000410000 */
[----:B------:R-:W-:Y:S01]  /*26890*/  F2FP.BF16.PACK_AB R14, R8, R25 ;  /* 0x00000019080e723e */ /* 0x000fe200000010ff */
[----:B------:R-:W-:-:S04]  /*268a0*/  FMUL.FTZ R9, R3, R13 ;  /* 0x0000000d03097220 */ /* 0x000fc80000410000 */
[C---:B------:R-:W-:Y:S01]  /*268b0*/  FFMA.FTZ R3, R2.reuse, R12, -R9 ;  /* 0x0000000c02037223 */ /* 0x040fe20000010809 */
[----:B------:R-:W-:Y:S01]  /*268c0*/  F2FP.BF16.PACK_AB R12, R33, R34 ;  /* 0x00000022210c723e */ /* 0x000fe200000010ff */
[----:B------:R-:W-:Y:S01]  /*268d0*/  FFMA.FTZ R2, R2, R13, R4 ;  /* 0x0000000d02027223 */ /* 0x000fe20000010004 */
[----:B------:R-:W-:Y:S02]  /*268e0*/  F2FP.BF16.PACK_AB R13, R28, R29 ;  /* 0x0000001d1c0d723e */ /* 0x000fe400000010ff */
[----:B------:R-:W-:Y:S02]  /*268f0*/  F2FP.BF16.PACK_AB R19, R3, R24 ;  /* 0x000000180313723e */ /* 0x000fe400000010ff */
[----:B------:R-:W-:-:S03]  /*26900*/  F2FP.BF16.PACK_AB R15, R2, R10 ;  /* 0x0000000a020f723e */ /* 0x000fc600000010ff */
[----:B------:R1:W-:Y:S04]  /*26910*/  ST.E.128 [R20.64], R16 ;  /* 0x0000001014007985 */ /* 0x0003e8000c101d04 */
[----:B------:R1:W-:Y:S02]  /*26920*/  ST.E.128 [R22.64], R12 ;  /* 0x0000000c16007985 */ /* 0x0003e4000c101d04 */
.L_x_2120:
[----:B------:R-:W-:Y:S05]  /*26930*/  BSYNC B0 ;  /* 0x0000000000007941 */ /* 0x000fea0003800000 */
.L_x_2119:
[----:B------:R-:W-:-:S04]  /*26940*/  IADD3 R2, R57, 0x40, RZ ;  /* 0x0000004039027810 */ /* 0x000fc80007ffe0ff */
[----:B------:R-:W-:-:S13]  /*26950*/  ISETP.GE.AND P0, PT, R2, R0, PT ;  /* 0x000000000200720c */ /* 0x000fda0003f06270 */
[----:B------:R-:W-:Y:S05]  /*26960*/  @P0 BRA `(.L_x_2118) ;  /* 0x0000077000000947 */ /* 0x000fea0003800000 */
[----:B------:R-:W-:Y:S01]  /*26970*/  SHF.R.S32.HI R10, RZ, 0x1f, R2 ;  /* 0x0000001fff0a7819 */ /* 0x000fe20000011402 */
[----:B------:R-:W-:Y:S01]  /*26980*/  IMAD.SHL.U32 R9, R80, 0x40, RZ ;  /* 0x0000004050097824 */ /* 0x000fe200078e00ff */
[----:B------:R-:W-:Y:S02]  /*26990*/  SHF.R.S32.HI R7, RZ, 0x1f, R32 ;  /* 0x0000001fff077819 */ /* 0x000fe40000011420 */
[CC--:B------:R-:W-:Y:S02]  /*269a0*/  LEA.HI R4, R10.reuse, R2.reuse, RZ, 0x3 ;  /* 0x000000020a047211 */ /* 0x0c0fe400078f18ff */
[----:B------:R-:W-:Y:S02]  /*269b0*/  LEA.HI R10, R10, R2, RZ, 0x6 ;  /* 0x000000020a0a7211 */ /* 0x000fe400078f30ff */
[----:B------:R-:W-:Y:S02]  /*269c0*/  SHF.R.S32.HI R3, RZ, 0x3, R4 ;  /* 0x00000003ff037819 */ /* 0x000fe40000011404 */
[----:B------:R-:W-:-:S02]  /*269d0*/  LEA.HI R7, R7, R32, RZ, 0x6 ;  /* 0x0000002007077211 */ /* 0x000fc400078f30ff */
[----:B------:R-:W-:Y:S02]  /*269e0*/  LEA.HI R3, R0, R3, RZ, 0x1d ;  /* 0x0000000300037211 */ /* 0x000fe400078fe8ff */
[----:B------:R-:W-:Y:S02]  /*269f0*/  LOP3.LUT R2, R9, 0x1c0, RZ, 0xc0, !PT ;  /* 0x000001c009027812 */ /* 0x000fe400078ec0ff */
[----:B------:R-:W-:Y:S01]  /*26a00*/  SHF.R.S32.HI R8, RZ, 0x1f, R3 ;  /* 0x0000001fff087819 */ /* 0x000fe20000011403 */
[----:B------:R-:W-:Y:S01]  /*26a10*/  IMAD.SHL.U32 R9, R3, 0x8, RZ ;  /* 0x0000000803097824 */ /* 0x000fe200078e00ff */
[----:B-1----:R-:W-:Y:S02]  /*26a20*/  LOP3.LUT R12, R2, 0x38, R4, 0xf8, !PT ;  /* 0x00000038020c7812 */ /* 0x002fe400078ef804 */
[----:B------:R-:W-:Y:S01]  /*26a30*/  LEA.HI R8, R8, R3, RZ, 0x3 ;  /* 0x0000000308087211 */ /* 0x000fe200078f18ff */
[----:B------:R-:W-:Y:S01]  /*26a40*/  IMAD.SHL.U32 R3, R7, 0x8, RZ ;  /* 0x0000000807037824 */ /* 0x000fe200078e00ff */
[----:B------:R-:W-:-:S02]  /*26a50*/  LOP3.LUT R7, R2, 0x38, R9, 0xf8, !PT ;  /* 0x0000003802077812 */ /* 0x000fc400078ef809 */
[----:B------:R-:W-:Y:S01]  /*26a60*/  SHF.R.U32.HI R2, RZ, 0x3, R2 ;  /* 0x00000003ff027819 */ /* 0x000fe20000011602 */
[----:B------:R-:W-:Y:S01]  /*26a70*/  IMAD.SHL.U32 R4, R8, 0x400, RZ ;  /* 0x0000040008047824 */ /* 0x000fe200078e00ff */
[----:B------:R-:W-:Y:S01]  /*26a80*/  LOP3.LUT R3, R3, 0xfffffe00, RZ, 0xc0, !PT ;  /* 0xfffffe0003037812 */ /* 0x000fe200078ec0ff */
[----:B------:R-:W-:Y:S01]  /*26a90*/  IMAD.SHL.U32 R8, R10, 0x80, RZ ;  /* 0x000000800a087824 */ /* 0x000fe200078e00ff */
[-C--:B------:R-:W-:Y:S02]  /*26aa0*/  LOP3.LUT R9, R7, R2.reuse, RZ, 0x3c, !PT ;  /* 0x0000000207097212 */ /* 0x080fe400078e3cff */
[----:B------:R-:W-:Y:S02]  /*26ab0*/  LOP3.LUT R4, R4, 0xffffe000, RZ, 0xc0, !PT ;  /* 0xffffe00004047812 */ /* 0x000fe400078ec0ff */
[----:B------:R-:W-:Y:S02]  /*26ac0*/  LOP3.LUT R7, R12, R2, RZ, 0x3c, !PT ;  /* 0x000000020c077212 */ /* 0x000fe400078e3cff */
[----:B------:R-:W-:-:S02]  /*26ad0*/  IADD3 R2, R9, R4, R3 ;  /* 0x0000000409027210 */ /* 0x000fc40007ffe003 */
[----:B------:R-:W-:-:S03]  /*26ae0*/  LOP3.LUT R8, R8, 0xffffe000, RZ, 0xc0, !PT ;  /* 0xffffe00008087812 */ /* 0x000fc600078ec0ff */
[----:B----45:R-:W-:Y:S01]  /*26af0*/  IMAD.WIDE.U32 R22, R2, 0x2, R38 ;  /* 0x0000000202167825 */ /* 0x030fe200078e0026 */
[----:B------:R-:W-:-:S04]  /*26b00*/  IADD3 R3, R7, R8, R3 ;  /* 0x0000000807037210 */ /* 0x000fc80007ffe003 */
[----:B------:R-:W2:Y:S01]  /*26b10*/  LD.E.128 R12, [R22.64] ;  /* 0x00000004160c7980 */ /* 0x000ea2000c101d00 */
[----:B------:R-:W-:-:S05]  /*26b20*/  IMAD.WIDE.U32 R20, R3, 0x2, R38 ;  /* 0x0000000203147825 */ /* 0x000fca00078e0026 */
[----:B------:R-:W3:Y:S01]  /*26b30*/  LD.E.128 R16, [R20.64] ;  /* 0x0000000414107980 */ /* 0x000ee2000c101d00 */
[----:B------:R-:W-:Y:S02]  /*26b40*/  SHF.R.U64 R2, R44, 0x10, R45 ;  /* 0x000000102c027819 */ /* 0x000fe4000000122d */
[----:B------:R-:W-:Y:S02]  /*26b50*/  SHF.R.U64 R3, R40, 0x10, R41 ;  /* 0x0000001028037819 */ /* 0x000fe40000001229 */
[C---:B------:R-:W-:Y:S02]  /*26b60*/  PRMT R2, R37.reuse, 0x5410, R2 ;  /* 0x0000541025027816 */ /* 0x040fe40000000002 */
[----:B------:R-:W-:-:S03]  /*26b70*/  PRMT R3, R37, 0x5432, R3 ;  /* 0x0000543225037816 */ /* 0x000fc60000000003 */
[----:B------:R-:W-:Y:S02]  /*26b80*/  IMAD.U32 R8, R2, 0x10000, RZ ;  /* 0x0001000002087824 */ /* 0x000fe400078e00ff */
[----:B------:R-:W-:Y:S02]  /*26b90*/  IMAD.U32 R9, R3, 0x10000, RZ ;  /* 0x0001000003097824 */ /* 0x000fe400078e00ff */
[----:B--2---:R-:W-:-:S04]  /*26ba0*/  IMAD.U32 R4, R12, 0x10000, RZ ;  /* 0x000100000c047824 */ /* 0x004fc800078e00ff */
[-C--:B------:R-:W-:Y:S02]  /*26bb0*/  FMUL.FTZ R7, R4, R8.reuse ;  /* 0x0000000804077220 */ /* 0x080fe40000410000 */
[----:B---3--:R-:W-:Y:S02]  /*26bc0*/  IMAD.U32 R10, R16, 0x10000, RZ ;  /* 0x00010000100a7824 */ /* 0x008fe400078e00ff */
[-C--:B------:R-:W-:Y:S02]  /*26bd0*/  FMUL.FTZ R4, R4, R9.reuse ;  /* 0x0000000904047220 */ /* 0x080fe40000410000 */
[C---:B------:R-:W-:Y:S02]  /*26be0*/  FFMA.FTZ R32, R10.reuse, R9, -R7 ;  /* 0x000000090a207223 */ /* 0x040fe40000010807 */
[----:B------:R-:W-:Y:S01]  /*26bf0*/  FFMA.FTZ R31, R10, R8, R4 ;  /* 0x000000080a1f7223 */ /* 0x000fe20000010004 */
[----:B------:R-:W-:Y:S02]  /*26c00*/  LOP3.LUT R8, R2, 0xffff0000, RZ, 0xc0, !PT ;  /* 0xffff000002087812 */ /* 0x000fe400078ec0ff */
[----:B------:R-:W-:-:S02]  /*26c10*/  LOP3.LUT R2, R12, 0xffff0000, RZ, 0xc0, !PT ;  /* 0xffff00000c027812 */ /* 0x000fc400078ec0ff */
[----:B------:R-:W-:Y:S02]  /*26c20*/  LOP3.LUT R9, R3, 0xffff0000, RZ, 0xc0, !PT ;  /* 0xffff000003097812 */ /* 0x000fe400078ec0ff */
[----:B------:R-:W-:Y:S01]  /*26c30*/  LOP3.LUT R10, R16, 0xffff0000, RZ, 0xc0, !PT ;  /* 0xffff0000100a7812 */ /* 0x000fe200078ec0ff */
[C---:B------:R-:W-:Y:S01]  /*26c40*/  FMUL.FTZ R3, R2.reuse, R8 ;  /* 0x0000000802037220 */ /* 0x040fe20000410000 */
[----:B------:R-:W-:Y:S01]  /*26c50*/  SHF.R.U32.HI R7, RZ, 0x10, R45 ;  /* 0x00000010ff077819 */ /* 0x000fe2000001162d */
[----:B------:R-:W-:Y:S01]  /*26c60*/  FMUL.FTZ R2, R2, R9 ;  /* 0x0000000902027220 */ /* 0x000fe20000410000 */
[----:B------:R-:W-:-:S03]  /*26c70*/  SHF.R.U32.HI R4, RZ, 0x10, R41 ;  /* 0x00000010ff047819 */ /* 0x000fc60000011629 */
[C---:B------:R-:W-:Y:S01]  /*26c80*/  FFMA.FTZ R30, R10.reuse, R8, R2 ;  /* 0x000000080a1e7223 */ /* 0x040fe20000010002 */
[C---:B------:R-:W-:Y:S02]  /*26c90*/  PRMT R2, R59.reuse, 0x5410, R7 ;  /* 0x000054103b027816 */ /* 0x040fe40000000007 */
[----:B------:R-:W-:Y:S01]  /*26ca0*/  PRMT R4, R59, 0x5432, R4 ;  /* 0x000054323b047816 */ /* 0x000fe20000000004 */
[----:B------:R-:W-:Y:S02]  /*26cb0*/  FFMA.FTZ R16, R10, R9, -R3 ;  /* 0x000000090a107223 */ /* 0x000fe40000010803 */
[----:B------:R-:W-:Y:S02]  /*26cc0*/  IMAD.U32 R8, R2, 0x10000, RZ ;  /* 0x0001000002087824 */ /* 0x000fe400078e00ff */
[----:B------:R-:W-:Y:S02]  /*26cd0*/  IMAD.U32 R3, R13, 0x10000, RZ ;  /* 0x000100000d037824 */ /* 0x000fe400078e00ff */
[----:B------:R-:W-:-:S02]  /*26ce0*/  IMAD.U32 R9, R4, 0x10000, RZ ;  /* 0x0001000004097824 */ /* 0x000fc400078e00ff */
[----:B------:R-:W-:Y:S02]  /*26cf0*/  FMUL.FTZ R7, R3, R8 ;  /* 0x0000000803077220 */ /* 0x000fe40000410000 */
[----:B------:R-:W-:Y:S02]  /*26d00*/  IMAD.U32 R10, R17, 0x10000, RZ ;  /* 0x00010000110a7824 */ /* 0x000fe400078e00ff */
[----:B------:R-:W-:-:S04]  /*26d10*/  FMUL.FTZ R3, R3, R9 ;  /* 0x0000000903037220 */ /* 0x000fc80000410000 */
[----:B------:R-:W-:Y:S01]  /*26d20*/  FFMA.FTZ R28, R10, R8, R3 ;  /* 0x000000080a1c7223 */ /* 0x000fe20000010003 */
[----:B------:R-:W-:Y:S01]  /*26d30*/  SHF.R.U64 R3, R42, 0x10, R43 ;  /* 0x000000102a037819 */ /* 0x000fe2000000122b */
[----:B------:R-:W-:-:S03]  /*26d40*/  FFMA.FTZ R29, R10, R9, -R7 ;  /* 0x000000090a1d7223 */ /* 0x000fc60000010807 */
[----:B------:R-:W-:Y:S02]  /*26d50*/  PRMT R8, R82, 0x5432, R3 ;  /* 0x0000543252087816 */ /* 0x000fe40000000003 */
[----:B------:R-:W-:Y:S02]  /*26d60*/  LOP3.LUT R3, R13, 0xffff0000, RZ, 0xc0, !PT ;  /* 0xffff00000d037812 */ /* 0x000fe400078ec0ff */
[----:B------:R-:W-:Y:S02]  /*26d70*/  LOP3.LUT R13, R2, 0xffff0000, RZ, 0xc0, !PT ;  /* 0xffff0000020d7812 */ /* 0x000fe400078ec0ff */
[----:B------:R-:W-:Y:S02]  /*26d80*/  LOP3.LUT R12, R4, 0xffff0000, RZ, 0xc0, !PT ;  /* 0xffff0000040c7812 */ /* 0x000fe400078ec0ff */
[----:B------:R-:W-:Y:S01]  /*26d90*/  SHF.R.U64 R7, R46, 0x10, R47 ;  /* 0x000000102e077819 */ /* 0x000fe2000000122f */
[----:B------:R-:W-:Y:S01]  /*26da0*/  FMUL.FTZ R4, R3, R13 ;  /* 0x0000000d03047220 */ /* 0x000fe20000410000 */
[----:B------:R-:W-:Y:S01]  /*26db0*/  LOP3.LUT R2, R17, 0xffff0000, RZ, 0xc0, !PT ;  /* 0xffff000011027812 */ /* 0x000fe200078ec0ff */
[----:B------:R-:W-:Y:S01]  /*26dc0*/  FMUL.FTZ R3, R3, R12 ;  /* 0x0000000c03037220 */ /* 0x000fe20000410000 */
[----:B------:R-:W-:-:S03]  /*26dd0*/  PRMT R7, R82, 0x5410, R7 ;  /* 0x0000541052077816 */ /* 0x000fc60000000007 */
[C---:B------:R-:W-:Y:S02]  /*26de0*/  FFMA.FTZ R17, R2.reuse, R12, -R4 ;  /* 0x0000000c02117223 */ /* 0x040fe40000010804 */
[----:B------:R-:W-:Y:S02]  /*26df0*/  FFMA.FTZ R27, R2, R13, R3 ;  /* 0x0000000d021b7223 */ /* 0x000fe40000010003 */
[----:B------:R-:W-:Y:S02]  /*26e00*/  IMAD.U32 R4, R7, 0x10000, RZ ;  /* 0x0001000007047824 */ /* 0x000fe400078e00ff */
[----:B------:R-:W-:Y:S02]  /*26e10*/  IMAD.U32 R2, R14, 0x10000, RZ ;  /* 0x000100000e027824 */ /* 0x000fe400078e00ff */
[----:B------:R-:W-:Y:S02]  /*26e20*/  IMAD.U32 R12, R8, 0x10000, RZ ;  /* 0x00010000080c7824 */ /* 0x000fe400078e00ff */
[----:B------:R-:W-:Y:S01]  /*26e30*/  FMUL.FTZ R3, R2, R4 ;  /* 0x0000000402037220 */ /* 0x000fe20000410000 */
[----:B------:R-:W-:Y:S01]  /*26e40*/  SHF.R.U32.HI R10, RZ, 0x10, R47 ;  /* 0x00000010ff0a7819 */ /* 0x000fe2000001162f */
[----:B------:R-:W-:-:S02]  /*26e50*/  IMAD.U32 R13, R18, 0x10000, RZ ;  /* 0x00010000120d7824 */ /* 0x000fc400078e00ff */
[----:B------:R-:W-:Y:S01]  /*26e60*/  FMUL.FTZ R2, R2, R12 ;  /* 0x0000000c02027220 */ /* 0x000fe20000410000 */
[----:B------:R-:W-:-:S03]  /*26e70*/  SHF.R.U32.HI R9, RZ, 0x10, R43 ;  /* 0x00000010ff097819 */ /* 0x000fc6000001162b */
[----:B------:R-:W-:Y:S01]  /*26e80*/  FFMA.FTZ R25, R13, R4, R2 ;  /* 0x000000040d197223 */ /* 0x000fe20000010002 */
[----:B------:R-:W-:Y:S01]  /*26e90*/  PRMT R2, R83, 0x5410, R10 ;  /* 0x0000541053027816 */ /* 0x000fe2000000000a */
[----:B------:R-:W-:Y:S01]  /*26ea0*/  FFMA.FTZ R26, R13, R12, -R3 ;  /* 0x0000000c0d1a7223 */ /* 0x000fe20000010803 */
[----:B------:R-:W-:Y:S01]  /*26eb0*/  PRMT R4, R83, 0x5432, R9 ;  /* 0x0000543253047816 */ /* 0x000fe20000000009 */
[----:B------:R-:W-:Y:S02]  /*26ec0*/  IMAD.U32 R3, R15, 0x10000, RZ ;  /* 0x000100000f037824 */ /* 0x000fe400078e00ff */
[----:B------:R-:W-:Y:S02]  /*26ed0*/  IMAD.U32 R12, R2, 0x10000, RZ ;  /* 0x00010000020c7824 */ /* 0x000fe400078e00ff */
[----:B------:R-:W-:Y:S02]  /*26ee0*/  IMAD.U32 R10, R4, 0x10000, RZ ;  /* 0x00010000040a7824 */ /* 0x000fe400078e00ff */
[----:B------:R-:W-:-:S02]  /*26ef0*/  IMAD.U32 R13, R19, 0x10000, RZ ;  /* 0x00010000130d7824 */ /* 0x000fc400078e00ff */
[C---:B------:R-:W-:Y:S02]  /*26f00*/  FMUL.FTZ R9, R3.reuse, R12 ;  /* 0x0000000c03097220 */ /* 0x040fe40000410000 */
[-C--:B------:R-:W-:Y:S02]  /*26f10*/  FMUL.FTZ R3, R3, R10.reuse ;  /* 0x0000000a03037220 */ /* 0x080fe40000410000 */
[----:B------:R-:W-:Y:S01]  /*26f20*/  FFMA.FTZ R24, R13, R10, -R9 ;  /* 0x0000000a0d187223 */ /* 0x000fe20000010809 */
[----:B------:R-:W-:Y:S02]  /*26f30*/  LOP3.LUT R9, R7, 0xffff0000, RZ, 0xc0, !PT ;  /* 0xffff000007097812 */ /* 0x000fe400078ec0ff */
[----:B------:R-:W-:Y:S02]  /*26f40*/  LOP3.LUT R7, R14, 0xffff0000, RZ, 0xc0, !PT ;  /* 0xffff00000e077812 */ /* 0x000fe400078ec0ff */
[----:B------:R-:W-:Y:S01]  /*26f50*/  LOP3.LUT R8, R8, 0xffff0000, RZ, 0xc0, !PT ;  /* 0xffff000008087812 */ /* 0x000fe200078ec0ff */
[----:B------:R-:W-:Y:S01]  /*26f60*/  FFMA.FTZ R10, R13, R12, R3 ;  /* 0x0000000c0d0a7223 */ /* 0x000fe20000010003 */
[----:B------:R-:W-:Y:S01]  /*26f70*/  LOP3.LUT R12, R18, 0xffff0000, RZ, 0xc0, !PT ;  /* 0xffff0000120c7812 */ /* 0x000fe200078ec0ff */
[----:B------:R-:W-:-:S02]  /*26f80*/  FMUL.FTZ R3, R7, R9 ;  /* 0x0000000907037220 */ /* 0x000fc40000410000 */
[-C--:B------:R-:W-:Y:S01]  /*26f90*/  FMUL.FTZ R7, R7, R8.reuse ;  /* 0x0000000807077220 */ /* 0x080fe20000410000 */
[----:B------:R-:W-:Y:S01]  /*26fa0*/  LOP3.LUT R13, R2, 0xffff0000, RZ, 0xc0, !PT ;  /* 0xffff0000020d7812 */ /* 0x000fe200078ec0ff */
[C---:B------:R-:W-:Y:S01]  /*26fb0*/  FFMA.FTZ R8, R12.reuse, R8, -R3 ;  /* 0x000000080c087223 */ /* 0x040fe20000010803 */
[----:B------:R-:W-:Y:S01]  /*26fc0*/  LOP3.LUT R3, R15, 0xffff0000, RZ, 0xc0, !PT ;  /* 0xffff00000f037812 */ /* 0x000fe200078ec0ff */
[----:B------:R-:W-:Y:S01]  /*26fd0*/  FFMA.FTZ R9, R12, R9, R7 ;  /* 0x000000090c097223 */ /* 0x000fe20000010007 */
[----:B------:R-:W-:Y:S02]  /*26fe0*/  LOP3.LUT R12, R4, 0xffff0000, RZ, 0xc0, !PT ;  /* 0xffff0000040c7812 */ /* 0x000fe400078ec0ff */
[----:B------:R-:W-:Y:S01]  /*26ff0*/  LOP3.LUT R2, R19, 0xffff0000, RZ, 0xc0, !PT ;  /* 0xffff000013027812 */ /* 0x000fe200078ec0ff */
[C---:B------:R-:W-:Y:S02]  /*27000*/  FMUL.FTZ R7, R3.reuse, R13 ;  /* 0x0000000d03077220 */ /* 0x040fe40000410000 */
[----:B------:R-:W-:-:S02]  /*27010*/  FMUL.FTZ R4, R3, R12 ;  /* 0x0000000c03047220 */ /* 0x000fc40000410000 */
[C---:B------:R-:W-:Y:S02]  /*27020*/  FFMA.FTZ R3, R2.reuse, R12, -R7 ;  /* 0x0000000c02037223 */ /* 0x040fe40000010807 */
[----:B------:R-:W-:Y:S01]  /*27030*/  FFMA.FTZ R2, R2, R13, R4 ;  /* 0x0000000d02027223 */ /* 0x000fe20000010004 */
[----:B------:R-:W-:Y:S02]  /*27040*/  F2FP.BF16.PACK_AB R16, R16, R32 ;  /* 0x000000201010723e */ /* 0x000fe400000010ff */
[----:B------:R-:W-:Y:S02]  /*27050*/  F2FP.BF16.PACK_AB R17, R17, R29 ;  /* 0x0000001d1111723e */ /* 0x000fe400000010ff */
[----:B------:R-:W-:Y:S02]  /*27060*/  F2FP.BF16.PACK_AB R18, R8, R26 ;  /* 0x0000001a0812723e */ /* 0x000fe400000010ff */
[----:B------:R-:W-:Y:S02]  /*27070*/  F2FP.BF16.PACK_AB R19, R3, R24 ;  /* 0x000000180313723e */ /* 0x000fe400000010ff */
[----:B------:R-:W-:-:S02]  /*27080*/  F2FP.BF16.PACK_AB R12, R30, R31 ;  /* 0x0000001f1e0c723e */ /* 0x000fc400000010ff */
[----:B------:R-:W-:Y:S02]  /*27090*/  F2FP.BF16.PACK_AB R13, R27, R28 ;  /* 0x0000001c1b0d723e */ /* 0x000fe400000010ff */
[----:B------:R-:W-:Y:S02]  /*270a0*/  F2FP.BF16.PACK_AB R14, R9, R25 ;  /* 0x00000019090e723e */ /* 0x000fe400000010ff */
[----:B------:R-:W-:Y:S01]  /*270b0*/  F2FP.BF16.PACK_AB R15, R2, R10 ;  /* 0x0000000a020f723e */ /* 0x000fe200000010ff */
[----:B------:R1:W-:Y:S04]  /*270c0*/  ST.E.128 [R20.64], R16 ;  /* 0x0000001014007985 */ /* 0x0003e8000c101d04 */
[----:B------:R1:W-:Y:S02]  /*270d0*/  ST.E.128 [R22.64], R12 ;  /* 0x0000000c16007985 */ /* 0x0003e4000c101d04 */
.L_x_2118:
[----:B---3--:R-:W-:Y:S05]  /*270e0*/  BSYNC B1 ;  /* 0x0000000000017941 */ /* 0x008fea0003800000 */
.L_x_2117:
[----:B------:R-:W-:Y:S01]  /*270f0*/  IADD3 R42, R80, 0x20, RZ ;  /* 0x00000020502a7810 */ /* 0x000fe20007ffe0ff */
[----:B------:R-:W-:Y:S03]  /*27100*/  BSSY B1, `(.L_x_2121) ;  /* 0x00000f1000017945 */ /* 0x000fe60003800000 */
[----:B------:R-:W-:-:S13]  /*27110*/  ISETP.GE.AND P0, PT, R42, R58, PT ;  /* 0x0000003a2a00720c */ /* 0x000fda0003f06270 */
[----:B------:R-:W-:Y:S05]  /*27120*/  @P0 BRA `(.L_x_2122) ;  /* 0x00000ee000000947 */ /* 0x000fea0003800000 */
[----:B------:R-:W-:Y:S01]  /*27130*/  ISETP.GE.AND P0, PT, R57, R0, PT ;  /* 0x000000003900720c */ /* 0x000fe20003f06270 */
[----:B------:R-:W-:-:S12]  /*27140*/  BSSY B0, `(.L_x_2123) ;  /* 0x0000072000007945 */ /* 0x000fd80003800000 */
[----:B------:R-:W-:Y:S05]  /*27150*/  @P0 BRA `(.L_x_2124) ;  /* 0x0000070000000947 */ /* 0x000fea0003800000 */
[----:B------:R-:W-:Y:S01]  /*27160*/  SHF.R.S32.HI R3, RZ, 0x1f, R42 ;  /* 0x0000001fff037819 */ /* 0x000fe2000001142a */
[----:B------:R-:W-:Y:S01]  /*27170*/  IMAD.SHL.U32 R2, R42, 0x40, RZ ;  /* 0x000000402a027824 */ /* 0x000fe200078e00ff */
[----:B------:R-:W-:Y:S02]  /*27180*/  LEA.HI R7, R0, R56, RZ, 0x1d ;  /* 0x0000003800077211 */ /* 0x000fe400078fe8ff */
[----:B------:R-:W-:Y:S02]  /*27190*/  LEA.HI R3, R3, R42, RZ, 0x3 ;  /* 0x0000002a03037211 */ /* 0x000fe400078f18ff */
[----:B------:R-:W-:Y:S02]  /*271a0*/  SHF.R.S32.HI R8, RZ, 0x1f, R7 ;  /* 0x0000001fff087819 */ /* 0x000fe40000011407 */
[----:B------:R-:W-:Y:S01]  /*271b0*/  LOP3.LUT R2, R2, 0x1c0, RZ, 0xc0, !PT ;  /* 0x000001c002027812 */ /* 0x000fe200078ec0ff */
[----:B------:R-:W-:Y:S01]  /*271c0*/  IMAD.SHL.U32 R4, R3, 0x40, RZ ;  /* 0x0000004003047824 */ /* 0x000fe200078e00ff */
[----:B------:R-:W-:Y:S01]  /*271d0*/  LEA.HI R8, R8, R7, RZ, 0x3 ;  /* 0x0000000708087211 */ /* 0x000fe200078f18ff */
[----:B------:R-:W-:Y:S01]  /*271e0*/  IMAD.SHL.U32 R7, R7, 0x8, RZ ;  /* 0x0000000807077824 */ /* 0x000fe200078e00ff */
[----:B------:R-:W-:-:S02]  /*271f0*/  LOP3.LUT R9, R2, 0x38, R57, 0xf8, !PT ;  /* 0x0000003802097812 */ /* 0x000fc400078ef839 */
[----:B------:R-:W-:Y:S02]  /*27200*/  SHF.R.U32.HI R3, RZ, 0x3, R2 ;  /* 0x00000003ff037819 */ /* 0x000fe40000011602 */
[----:B------:R-:W-:Y:S02]  /*27210*/  LOP3.LUT R4, R4, 0xfffffe00, RZ, 0xc0, !PT ;  /* 0xfffffe0004047812 */ /* 0x000fe400078ec0ff */
[----:B------:R-:W-:Y:S01]  /*27220*/  LOP3.LUT R2, R2, 0x38, R7, 0xf8, !PT ;  /* 0x0000003802027812 */ /* 0x000fe200078ef807 */
[----:B------:R-:W-:Y:S01]  /*27230*/  IMAD.SHL.U32 R7, R8, 0x400, RZ ;  /* 0x0000040008077824 */ /* 0x000fe200078e00ff */
[----:B------:R-:W-:Y:S02]  /*27240*/  LOP3.LUT R8, R4, R9, R3, 0xf6, !PT ;  /* 0x0000000904087212 */ /* 0x000fe400078ef603 */
[----:B------:R-:W-:Y:S02]  /*27250*/  LOP3.LUT R3, R2, R3, RZ, 0x3c, !PT ;  /* 0x0000000302037212 */ /* 0x000fe400078e3cff */
[----:B------:R-:W-:Y:S01]  /*27260*/  LOP3.LUT R2, R7, 0xffffe000, RZ, 0xc0, !PT ;  /* 0xffffe00007027812 */ /* 0x000fe200078ec0ff */
[----:B-----5:R-:W-:-:S03]  /*27270*/  IMAD.WIDE.U32 R36, R8, 0x2, R38 ;  /* 0x0000000208247825 */ /* 0x020fc600078e0026 */
[----:B------:R-:W-:Y:S02]  /*27280*/  IADD3 R2, R3, R2, R4 ;  /* 0x0000000203027210 */ /* 0x000fe40007ffe004 */
[----:B-1--4-:R-:W2:Y:S03]  /*27290*/  LD.E.128 R16, [R36.64] ;  /* 0x0000000424107980 */ /* 0x012ea6000c101d00 */
[----:B------:R-:W-:-:S05]  /*272a0*/  IMAD.WIDE.U32 R34, R2, 0x2, R38 ;  /* 0x0000000202227825 */ /* 0x000fca00078e0026 */
[----:B------:R-:W3:Y:S01]  /*272b0*/  LD.E.128 R12, [R34.64] ;  /* 0x00000004220c7980 */ /* 0x000ee2000c101d00 */
[----:B------:R-:W-:Y:S02]  /*272c0*/  SHF.R.U64 R8, R52, 0x10, R53 ;  /* 0x0000001034087819 */ /* 0x000fe40000001235 */
[----:B------:R-:W-:Y:S02]  /*272d0*/  SHF.R.U64 R2, R48, 0x10, R49 ;  /* 0x0000001030027819 */ /* 0x000fe40000001231 */
[----:B------:R-:W-:Y:S02]  /*272e0*/  PRMT R26, R105, 0x5432, R8 ;  /* 0x00005432691a7816 */ /* 0x000fe40000000008 */
[----:B------:R-:W-:Y:S02]  /*272f0*/  SHF.R.U32.HI R9, RZ, 0x10, R53 ;  /* 0x00000010ff097819 */ /* 0x000fe40000011635 */
[----:B------:R-:W-:Y:S01]  /*27300*/  SHF.R.U64 R10, R54, 0x10, R55 ;  /* 0x00000010360a7819 */ /* 0x000fe20000001237 */
[----:B------:R-:W-:Y:S01]  /*27310*/  IMAD.U32 R40, R26, 0x10000, RZ ;  /* 0x000100001a287824 */ /* 0x000fe200078e00ff */
[----:B------:R-:W-:-:S02]  /*27320*/  PRMT R33, R107, 0x5432, R2 ;  /* 0x000054326b217816 */ /* 0x000fc40000000002 */
[----:B------:R-:W-:Y:S02]  /*27330*/  SHF.R.U32.HI R3, RZ, 0x10, R49 ;  /* 0x00000010ff037819 */ /* 0x000fe40000011631 */
[----:B------:R-:W-:Y:S02]  /*27340*/  PRMT R25, R105, 0x5410, R9 ;  /* 0x0000541069197816 */ /* 0x000fe40000000009 */
[----:B------:R-:W-:Y:S02]  /*27350*/  PRMT R24, R106, 0x5432, R10 ;  /* 0x000054326a187816 */ /* 0x000fe4000000000a */
[----:B------:R-:W-:Y:S02]  /*27360*/  LOP3.LUT R26, R26, 0xffff0000, RZ, 0xc0, !PT ;  /* 0xffff00001a1a7812 */ /* 0x000fe400078ec0ff */
[----:B------:R-:W-:Y:S02]  /*27370*/  PRMT R29, R107, 0x5410, R3 ;  /* 0x000054106b1d7816 */ /* 0x000fe40000000003 */
[----:B------:R-:W-:-:S02]  /*27380*/  SHF.R.U64 R4, R50, 0x10, R51 ;  /* 0x0000001032047819 */ /* 0x000fc40000001233 */
[----:B------:R-:W-:Y:S02]  /*27390*/  SHF.R.U32.HI R7, RZ, 0x10, R51 ;  /* 0x00000010ff077819 */ /* 0x000fe40000011633 */
[C---:B------:R-:W-:Y:S02]  /*273a0*/  PRMT R28, R108.reuse, 0x5432, R4 ;  /* 0x000054326c1c7816 */ /* 0x040fe40000000004 */
[----:B------:R-:W-:Y:S02]  /*273b0*/  PRMT R27, R108, 0x5410, R7 ;  /* 0x000054106c1b7816 */ /* 0x000fe40000000007 */
[----:B------:R-:W-:-:S04]  /*273c0*/  SHF.R.U32.HI R23, RZ, 0x10, R55 ;  /* 0x00000010ff177819 */ /* 0x000fc80000011637 */
[----:B------:R-:W-:Y:S01]  /*273d0*/  PRMT R23, R106, 0x5410, R23 ;  /* 0x000054106a177816 */ /* 0x000fe20000000017 */
[C---:B--2---:R-:W-:Y:S01]  /*273e0*/  IMAD.U32 R32, R16.reuse, 0x10000, RZ ;  /* 0x0001000010207824 */ /* 0x044fe200078e00ff */
[----:B------:R-:W-:Y:S01]  /*273f0*/  LOP3.LUT R31, R16, 0xffff0000, RZ, 0xc0, !PT ;  /* 0xffff0000101f7812 */ /* 0x000fe200078ec0ff */
[C---:B------:R-:W-:Y:S01]  /*27400*/  IMAD.U32 R30, R17.reuse, 0x10000, RZ ;  /* 0x00010000111e7824 */ /* 0x040fe200078e00ff */
[----:B------:R-:W-:Y:S01]  /*27410*/  LOP3.LUT R22, R17, 0xffff0000, RZ, 0xc0, !PT ;  /* 0xffff000011167812 */ /* 0x000fe200078ec0ff */
[C---:B------:R-:W-:Y:S01]  /*27420*/  IMAD.U32 R21, R18.reuse, 0x10000, RZ ;  /* 0x0001000012157824 */ /* 0x040fe200078e00ff */
[----:B------:R-:W-:Y:S01]  /*27430*/  LOP3.LUT R20, R18, 0xffff0000, RZ, 0xc0, !PT ;  /* 0xffff000012147812 */ /* 0x000fe200078ec0ff */
[C---:B------:R-:W-:Y:S01]  /*27440*/  IMAD.U32 R17, R19.reuse, 0x10000, RZ ;  /* 0x0001000013117824 */ /* 0x040fe200078e00ff */
[----:B------:R-:W-:Y:S01]  /*27450*/  LOP3.LUT R18, R19, 0xffff0000, RZ, 0xc0, !PT ;  /* 0xffff000013127812 */ /* 0x000fe200078ec0ff */
[C---:B---3--:R-:W-:Y:S01]  /*27460*/  IMAD.U32 R16, R12.reuse, 0x10000, RZ ;  /* 0x000100000c107824 */ /* 0x048fe200078e00ff */
[C---:B------:R-:W-:Y:S01]  /*27470*/  LOP3.LUT R8, R13.reuse, 0xffff0000, RZ, 0xc0, !PT ;  /* 0xffff00000d087812 */ /* 0x040fe200078ec0ff */
[----:B------:R-:W-:Y:S01]  /*27480*/  IMAD.U32 R9, R13, 0x10000, RZ ;  /* 0x000100000d097824 */ /* 0x000fe200078e00ff */
[----:B------:R-:W-:Y:S01]  /*27490*/  LOP3.LUT R10, R12, 0xffff0000, RZ, 0xc0, !PT ;  /* 0xffff00000c0a7812 */ /* 0x000fe200078ec0ff */
[----:B------:R-:W-:Y:S01]  /*274a0*/  IMAD.U32 R19, R33, 0x10000, RZ ;  /* 0x0001000021137824 */ /* 0x000fe200078e00ff */
[C---:B------:R-:W-:Y:S01]  /*274b0*/  LOP3.LUT R2, R15.reuse, 0xffff0000, RZ, 0xc0, !PT ;  /* 0xffff00000f027812 */ /* 0x040fe200078ec0ff */
[----:B------:R-:W-:Y:S01]  /*274c0*/  FMUL.FTZ R13, R16, R40 ;  /* 0x00000028100d7220 */ /* 0x000fe20000410000 */
[----:B------:R-:W-:Y:S01]  /*274d0*/  LOP3.LUT R4, R14, 0xffff0000, RZ, 0xc0, !PT ;  /* 0xffff00000e047812 */ /* 0x000fe200078ec0ff */
[----:B------:R-:W-:Y:S01]  /*274e0*/  IMAD.U32 R3, R15, 0x10000, RZ ;  /* 0x000100000f037824 */ /* 0x000fe200078e00ff */
[----:B------:R-:W-:Y:S01]  /*274f0*/  LOP3.LUT R15, R33, 0xffff0000, RZ, 0xc0, !PT ;  /* 0xffff0000210f7812 */ /* 0x000fe200078ec0ff */
[----:B------:R-:W-:-:S02]  /*27500*/  FMUL.FTZ R12, R16, R19 ;  /* 0x00000013100c7220 */ /* 0x000fc40000410000 */
[----:B------:R-:W-:Y:S02]  /*27510*/  FFMA.FTZ R41, R32, R19, -R13 ;  /* 0x0000001320297223 */ /* 0x000fe4000001080d */
[----:B------:R-:W-:Y:S02]  /*27520*/  FMUL.FTZ R13, R10, R26 ;  /* 0x0000001a0a0d7220 */ /* 0x000fe40000410000 */
[----:B------:R-:W-:Y:S02]  /*27530*/  IMAD.U32 R16, R25, 0x10000, RZ ;  /* 0x0001000019107824 */ /* 0x000fe400078e00ff */
[----:B------:R-:W-:Y:S02]  /*27540*/  FFMA.FTZ R33, R32, R40, R12 ;  /* 0x0000002820217223 */ /* 0x000fe4000001000c */
[----:B------:R-:W-:Y:S02]  /*27550*/  IMAD.U32 R7, R14, 0x10000, RZ ;  /* 0x000100000e077824 */ /* 0x000fe400078e00ff */
[----:B------:R-:W-:-:S02]  /*27560*/  FMUL.FTZ R12, R10, R15 ;  /* 0x0000000f0a0c7220 */ /* 0x000fc40000410000 */
[----:B------:R-:W-:Y:S01]  /*27570*/  FFMA.FTZ R32, R31, R15, -R13 ;  /* 0x0000000f1f207223 */ /* 0x000fe2000001080d */
[----:B------:R-:W-:Y:S01]  /*27580*/  LOP3.LUT R13, R25, 0xffff0000, RZ, 0xc0, !PT ;  /* 0xffff0000190d7812 */ /* 0x000fe200078ec0ff */
[----:B------:R-:W-:Y:S02]  /*27590*/  IMAD.U32 R14, R29, 0x10000, RZ ;  /* 0x000100001d0e7824 */ /* 0x000fe400078e00ff */
[----:B------:R-:W-:Y:S02]  /*275a0*/  FMUL.FTZ R10, R9, R16 ;  /* 0x00000010090a7220 */ /* 0x000fe40000410000 */
[----:B------:R-:W-:Y:S01]  /*275b0*/  FFMA.FTZ R31, R31, R26, R12 ;  /* 0x0000001a1f1f7223 */ /* 0x000fe2000001000c */
[----:B------:R-:W-:Y:S01]  /*275c0*/  LOP3.LUT R12, R29, 0xffff0000, RZ, 0xc0, !PT ;  /* 0xffff00001d0c7812 */ /* 0x000fe200078ec0ff */
[-C--:B------:R-:W-:Y:S02]  /*275d0*/  FMUL.FTZ R9, R9, R14.reuse ;  /* 0x0000000e09097220 */ /* 0x080fe40000410000 */
[----:B------:R-:W-:-:S02]  /*275e0*/  FFMA.FTZ R26, R30, R14, -R10 ;  /* 0x0000000e1e1a7223 */ /* 0x000fc4000001080a */
[----:B------:R-:W-:Y:S02]  /*275f0*/  FMUL.FTZ R10, R8, R13 ;  /* 0x0000000d080a7220 */ /* 0x000fe40000410000 */
[----:B------:R-:W-:Y:S02]  /*27600*/  IMAD.U32 R15, R28, 0x10000, RZ ;  /* 0x000100001c0f7824 */ /* 0x000fe400078e00ff */
[----:B------:R-:W-:Y:S02]  /*27610*/  IMAD.U32 R14, R24, 0x10000, RZ ;  /* 0x00010000180e7824 */ /* 0x000fe400078e00ff */
[----:B------:R-:W-:Y:S01]  /*27620*/  FFMA.FTZ R25, R30, R16, R9 ;  /* 0x000000101e197223 */ /* 0x000fe20000010009 */
[----:B------:R-:W-:Y:S01]  /*27630*/  LOP3.LUT R16, R28, 0xffff0000, RZ, 0xc0, !PT ;  /* 0xffff00001c107812 */ /* 0x000fe200078ec0ff */
[C---:B------:R-:W-:Y:S01]  /*27640*/  IMAD.U32 R29, R23.reuse, 0x10000, RZ ;  /* 0x00010000171d7824 */ /* 0x040fe200078e00ff */
[----:B------:R-:W-:Y:S01]  /*27650*/  LOP3.LUT R23, R23, 0xffff0000, RZ, 0xc0, !PT ;  /* 0xffff000017177812 */ /* 0x000fe200078ec0ff */
[----:B------:R-:W-:-:S02]  /*27660*/  FMUL.FTZ R9, R8, R12 ;  /* 0x0000000c08097220 */ /* 0x000fc40000410000 */
[----:B------:R-:W-:Y:S02]  /*27670*/  FFMA.FTZ R19, R22, R12, -R10 ;  /* 0x0000000c16137223 */ /* 0x000fe4000001080a */
[C---:B------:R-:W-:Y:S02]  /*27680*/  FMUL.FTZ R10, R7.reuse, R14 ;  /* 0x0000000e070a7220 */ /* 0x040fe40000410000 */
[----:B------:R-:W-:Y:S02]  /*27690*/  FMUL.FTZ R8, R7, R15 ;  /* 0x0000000f07087220 */ /* 0x000fe40000410000 */
[----:B------:R-:W-:Y:S02]  /*276a0*/  IMAD.U32 R12, R27, 0x10000, RZ ;  /* 0x000100001b0c7824 */ /* 0x000fe400078e00ff */
[----:B------:R-:W-:Y:S02]  /*276b0*/  FMUL.FTZ R7, R3, R29 ;  /* 0x0000001d03077220 */ /* 0x000fe40000410000 */
[----:B------:R-:W-:-:S02]  /*276c0*/  FFMA.FTZ R15, R21, R15, -R10 ;  /* 0x0000000f150f7223 */ /* 0x000fc4000001080a */
[----:B------:R-:W-:Y:S01]  /*276d0*/  FFMA.FTZ R14, R21, R14, R8 ;  /* 0x0000000e150e7223 */ /* 0x000fe20000010008 */
[----:B------:R-:W-:Y:S01]  /*276e0*/  LOP3.LUT R21, R24, 0xffff0000, RZ, 0xc0, !PT ;  /* 0xffff000018157812 */ /* 0x000fe200078ec0ff */
[-C--:B------:R-:W-:Y:S02]  /*276f0*/  FMUL.FTZ R3, R3, R12.reuse ;  /* 0x0000000c03037220 */ /* 0x080fe40000410000 */
[----:B------:R-:W-:Y:S01]  /*27700*/  FFMA.FTZ R10, R17, R12, -R7 ;  /* 0x0000000c110a7223 */ /* 0x000fe20000010807 */
[----:B------:R-:W-:Y:S01]  /*27710*/  LOP3.LUT R12, R27, 0xffff0000, RZ, 0xc0, !PT ;  /* 0xffff00001b0c7812 */ /* 0x000fe200078ec0ff */
[----:B------:R-:W-:Y:S01]  /*27720*/  FFMA.FTZ R8, R17, R29, R3 ;  /* 0x0000001d11087223 */ /* 0x000fe20000010003 */
[----:B------:R-:W-:Y:S01]  /*27730*/  F2FP.BF16.PACK_AB R17, R19, R26 ;  /* 0x0000001a1311723e */ /* 0x000fe200000010ff */
[----:B------:R-:W-:Y:S02]  /*27740*/  FMUL.FTZ R3, R4, R21 ;  /* 0x0000001504037220 */ /* 0x000fe40000410000 */
[----:B------:R-:W-:-:S02]  /*27750*/  FFMA.FTZ R13, R22, R13, R9 ;  /* 0x0000000d160d7223 */ /* 0x000fc40000010009 */
[----:B------:R-:W-:Y:S02]  /*27760*/  FMUL.FTZ R4, R4, R16 ;  /* 0x0000001004047220 */ /* 0x000fe40000410000 */
[C---:B------:R-:W-:Y:S01]  /*27770*/  FMUL.FTZ R7, R2.reuse, R23 ;  /* 0x0000001702077220 */ /* 0x040fe20000410000 */
[----:B------:R-:W-:Y:S01]  /*27780*/  F2FP.BF16.PACK_AB R13, R13, R25 ;  /* 0x000000190d0d723e */ /* 0x000fe200000010ff */
        /* <DEDUP_REMOVED lines=9> */
[----:B------:R-:W-:Y:S02]  /*27820*/  F2FP.BF16.PACK_AB R14, R2, R14 ;  /* 0x0000000e020e723e */ /* 0x000fe400000010ff */
[----:B------:R-:W-:Y:S01]  /*27830*/  F2FP.BF16.PACK_AB R15, R4, R8 ;  /* 0x00000008040f723e */ /* 0x000fe200000010ff */
[----:B------:R1:W-:Y:S04]  /*27840*/  ST.E.128 [R36.64], R16 ;  /* 0x0000001024007985 */ /* 0x0003e8000c101d04 */
[----:B------:R1:W-:Y:S02]  /*27850*/  ST.E.128 [R34.64], R12 ;  /* 0x0000000c22007985 */ /* 0x0003e4000c101d04 */
.L_x_2124:
[----:B------:R-:W-:Y:S05]  /*27860*/  BSYNC B0 ;  /* 0x0000000000007941 */ /* 0x000fea0003800000 */
.L_x_2123:
        /* <DEDUP_REMOVED lines=10> */
[----:B------:R-:W-:Y:S01]  /*27910*/  LOP3.LUT R2, R9, 0x1c0, RZ, 0xc0, !PT ;  /* 0x000001c009027812 */ /* 0x000fe200078ec0ff */
[----:B------:R-:W-:Y:S01]  /*27920*/  IMAD.SHL.U32 R9, R3, 0x80, RZ ;  /* 0x0000008003097824 */ /* 0x000fe200078e00ff */
[----:B------:R-:W-:Y:S01]  /*27930*/  LEA.HI R3, R0, R8, RZ, 0x1d ;  /* 0x0000000800037211 */ /* 0x000fe200078fe8ff */
[----:B------:R-:W-:Y:S01]  /*27940*/  IMAD.SHL.U32 R10, R7, 0x40, RZ ;  /* 0x00000040070a7824 */ /* 0x000fe200078e00ff */
[----:B------:R-:W-:Y:S02]  /*27950*/  LOP3.LUT R8, R2, 0x38, R4, 0xf8, !PT ;  /* 0x0000003802087812 */ /* 0x000fe400078ef804 */
[----:B-1----:R-:W-:Y:S02]  /*27960*/  SHF.R.U32.HI R13, RZ, 0x3, R2 ;  /* 0x00000003ff0d7819 */ /* 0x002fe40000011602 */
[----:B------:R-:W-:Y:S02]  /*27970*/  SHF.R.S32.HI R7, RZ, 0x1f, R3 ;  /* 0x0000001fff077819 */ /* 0x000fe40000011403 */
[----:B------:R-:W-:-:S02]  /*27980*/  LOP3.LUT R12, R9, 0xffffe000, RZ, 0xc0, !PT ;  /* 0xffffe000090c7812 */ /* 0x000fc400078ec0ff */
[----:B------:R-:W-:Y:S01]  /*27990*/  LOP3.LUT R9, R8, R13, RZ, 0x3c, !PT ;  /* 0x0000000d08097212 */ /* 0x000fe200078e3cff */
[----:B------:R-:W-:Y:S01]  /*279a0*/  IMAD.SHL.U32 R8, R3, 0x8, RZ ;  /* 0x0000000803087824 */ /* 0x000fe200078e00ff */
[----:B------:R-:W-:Y:S02]  /*279b0*/  LEA.HI R3, R7, R3, RZ, 0x3 ;  /* 0x0000000307037211 */ /* 0x000fe400078f18ff */
[----:B------:R-:W-:Y:S02]  /*279c0*/  LOP3.LUT R4, R10, 0xfffffe00, RZ, 0xc0, !PT ;  /* 0xfffffe000a047812 */ /* 0x000fe400078ec0ff */
[----:B------:R-:W-:Y:S01]  /*279d0*/  LOP3.LUT R7, R2, 0x38, R8, 0xf8, !PT ;  /* 0x0000003802077812 */ /* 0x000fe200078ef808 */
[----:B------:R-:W-:Y:S01]  /*279e0*/  IMAD.SHL.U32 R2, R3, 0x400, RZ ;  /* 0x0000040003027824 */ /* 0x000fe200078e00ff */
[----:B------:R-:W-:Y:S02]  /*279f0*/  IADD3 R9, R9, R12, R4 ;  /* 0x0000000c09097210 */ /* 0x000fe40007ffe004 */
[----:B------:R-:W-:-:S02]  /*27a00*/  LOP3.LUT R3, R7, R13, RZ, 0x3c, !PT ;  /* 0x0000000d07037212 */ /* 0x000fc400078e3cff */
[----:B------:R-:W-:Y:S01]  /*27a10*/  LOP3.LUT R2, R2, 0xffffe000, RZ, 0xc0, !PT ;  /* 0xffffe00002027812 */ /* 0x000fe200078ec0ff */
[----:B-----5:R-:W-:-:S03]  /*27a20*/  IMAD.WIDE.U32 R36, R9, 0x2, R38 ;  /* 0x0000000209247825 */ /* 0x020fc600078e0026 */
[----:B------:R-:W-:Y:S02]  /*27a30*/  IADD3 R2, R3, R2, R4 ;  /* 0x0000000203027210 */ /* 0x000fe40007ffe004 */
[----:B----4-:R-:W2:Y:S03]  /*27a40*/  LD.E.128 R16, [R36.64] ;  /* 0x0000000424107980 */ /* 0x010ea6000c101d00 */
        /* <DEDUP_REMOVED lines=92> */
.L_x_2122:
[----:B------:R-:W-:Y:S05]  /*28010*/  BSYNC B1 ;  /* 0x0000000000017941 */ /* 0x000fea0003800000 */
.L_x_2121:
        /* <DEDUP_REMOVED lines=24> */
[----:B-1---5:R-:W-:-:S03]  /*281a0*/  IMAD.WIDE.U32 R36, R8, 0x2, R38 ;  /* 0x0000000208247825 */ /* 0x022fc600078e0026 */
        /* <DEDUP_REMOVED lines=94> */
.L_x_2128:
[----:B------:R-:W-:Y:S05]  /*28790*/  BSYNC B0 ;  /* 0x0000000000007941 */ /* 0x000fea0003800000 */
.L_x_2127:
        /* <DEDUP_REMOVED lines=122> */
.L_x_2126:
[----:B------:R-:W-:Y:S05]  /*28f40*/  BSYNC B1 ;  /* 0x0000000000017941 */ /* 0x000fea0003800000 */
.L_x_2125:
[----:B------:R-:W-:Y:S01]  /*28f50*/  IADD3 R4, R80, 0x60, RZ ;  /* 0x0000006050047810 */ /* 0x000fe20007ffe0ff */
[----:B------:R-:W-:-:S02]  /*28f60*/  IMAD.MOV.U32 R2, RZ, RZ, R131 ;  /* 0x000000ffff027224 */ /* 0x000fc400078e0083 */
[----:B------:R-:W-:Y:S01]  /*28f70*/  IMAD.MOV.U32 R3, RZ, RZ, 0x0 ;  /* 0x00000000ff037424 */ /* 0x000fe200078e00ff */
[----:B------:R-:W-:-:S13]  /*28f80*/  ISETP.GE.AND P0, PT, R4, R58, PT ;  /* 0x0000003a0400720c */ /* 0x000fda0003f06270 */
[----:B------:R-:W-:Y:S05]  /*28f90*/  @P0 RET.REL.NODEC R2 `(_ZN7cutlass13device_kernelIN5flash19enable_sm80_to_sm89INS1_16FlashAttnFwdSm80INS1_25CollectiveMainloopFwdSm80ILi8ELi1ELb0EN4cute5tupleIJNS5_1CILi128EEENS7_ILi48EEENS7_ILi256EEEEEELi256ENS_10bfloat16_tEfNS_4arch4Sm80ELb0ELb1ELb0ELb1ELb0ELb1ELb1ELb1EEENS1_21CollectiveEpilogueFwdINS6_IJS8_SA_S9_EEENS6_IJNS7_ILi1EEESI_SI_EEESC_SE_Li256ELb1ELb1ELb1ELb0EEENS1_36VarlenDynamicPersistentTileSchedulerILi128ELi48ELi256ELi256ELb1ELb1ELb0ELb1ELb0ELb1EEEEEEEEEvNT_6ParamsE) ;  /* 0xfffd706002000950 */ /* 0x000fea0003c3ffff */
        /* <DEDUP_REMOVED lines=27> */
[----:B------:R-:W-:Y:S02]  /*29150*/  SHF.R.U64 R20, R94, 0x10, R95 ;  /* 0x000000105e147819 */ /* 0x000fe4000000125f */
[----:B------:R-:W-:Y:S02]  /*29160*/  PRMT R26, R81, 0x5432, R9 ;  /* 0x00005432511a7816 */ /* 0x000fe40000000009 */
[----:B------:R-:W-:Y:S02]  /*29170*/  PRMT R33, R123, 0x5432, R2 ;  /* 0x000054327b217816 */ /* 0x000fe40000000002 */
[--C-:B------:R-:W-:Y:S01]  /*29180*/  SHF.R.U64 R7, R70, 0x10, R71.reuse ;  /* 0x0000001046077819 */ /* 0x100fe20000001247 */
[----:B------:R-:W-:Y:S01]  /*29190*/  IMAD.U32 R40, R26, 0x10000, RZ ;  /* 0x000100001a287824 */ /* 0x000fe200078e00ff */
[----:B------:R-:W-:-:S02]  /*291a0*/  SHF.R.U32.HI R8, RZ, 0x10, R71 ;  /* 0x00000010ff087819 */ /* 0x000fc40000011647 */
[----:B------:R-:W-:Y:S02]  /*291b0*/  PRMT R24, R122, 0x5432, R20 ;  /* 0x000054327a187816 */ /* 0x000fe40000000014 */
[----:B------:R-:W-:Y:S02]  /*291c0*/  SHF.R.U32.HI R10, RZ, 0x10, R93 ;  /* 0x00000010ff0a7819 */ /* 0x000fe4000001165d */
[----:B------:R-:W-:Y:S02]  /*291d0*/  SHF.R.U32.HI R3, RZ, 0x10, R69 ;  /* 0x00000010ff037819 */ /* 0x000fe40000011645 */
[C---:B------:R-:W-:Y:S02]  /*291e0*/  PRMT R28, R124.reuse, 0x5432, R7 ;  /* 0x000054327c1c7816 */ /* 0x040fe40000000007 */
[----:B------:R-:W-:Y:S02]  /*291f0*/  PRMT R27, R124, 0x5410, R8 ;  /* 0x000054107c1b7816 */ /* 0x000fe40000000008 */
[----:B------:R-:W-:-:S02]  /*29200*/  PRMT R25, R81, 0x5410, R10 ;  /* 0x0000541051197816 */ /* 0x000fc4000000000a */
[----:B------:R-:W-:Y:S02]  /*29210*/  PRMT R29, R123, 0x5410, R3 ;  /* 0x000054107b1d7816 */ /* 0x000fe40000000003 */
[----:B------:R-:W-:Y:S02]  /*29220*/  LOP3.LUT R26, R26, 0xffff0000, RZ, 0xc0, !PT ;  /* 0xffff00001a1a7812 */ /* 0x000fe400078ec0ff */
[----:B------:R-:W-:Y:S02]  /*29230*/  LOP3.LUT R41, R25, 0xffff0000, RZ, 0xc0, !PT ;  /* 0xffff000019297812 */ /* 0x000fe400078ec0ff */
        /* <DEDUP_REMOVED lines=10> */
[----:B---3--:R-:W-:Y:S01]  /*292e0*/  IMAD.U32 R16, R12, 0x10000, RZ ;  /* 0x000100000c107824 */ /* 0x008fe200078e00ff */
[C---:B------:R-:W-:Y:S01]  /*292f0*/  LOP3.LUT R7, R14.reuse, 0xffff0000, RZ, 0xc0, !PT ;  /* 0xffff00000e077812 */ /* 0x040fe200078ec0ff */
[----:B------:R-:W-:Y:S01]  /*29300*/  IMAD.U32 R19, R33, 0x10000, RZ ;  /* 0x0001000021137824 */ /* 0x000fe200078e00ff */
[----:B------:R-:W-:Y:S01]  /*29310*/  LOP3.LUT R9, R13, 0xffff0000, RZ, 0xc0, !PT ;  /* 0xffff00000d097812 */ /* 0x000fe200078ec0ff */
[----:B------:R-:W-:Y:S01]  /*29320*/  IMAD.U32 R8, R14, 0x10000, RZ ;  /* 0x000100000e087824 */ /* 0x000fe200078e00ff */
[----:B------:R-:W-:Y:S01]  /*29330*/  LOP3.LUT R12, R12, 0xffff0000, RZ, 0xc0, !PT ;  /* 0xffff00000c0c7812 */ /* 0x000fe200078ec0ff */
[----:B------:R-:W-:Y:S01]  /*29340*/  FMUL.FTZ R14, R16, R40 ;  /* 0x00000028100e7220 */ /* 0x000fe20000410000 */
[----:B------:R-:W-:Y:S01]  /*29350*/  LOP3.LUT R2, R15, 0xffff0000, RZ, 0xc0, !PT ;  /* 0xffff00000f027812 */ /* 0x000fe200078ec0ff */
[----:B------:R-:W-:-:S02]  /*29360*/  IMAD.U32 R10, R13, 0x10000, RZ ;  /* 0x000100000d0a7824 */ /* 0x000fc400078e00ff */
[-C--:B------:R-:W-:Y:S01]  /*29370*/  FMUL.FTZ R13, R16, R19.reuse ;  /* 0x00000013100d7220 */ /* 0x080fe20000410000 */
[----:B------:R-:W-:Y:S01]  /*29380*/  LOP3.LUT R16, R33, 0xffff0000, RZ, 0xc0, !PT ;  /* 0xffff000021107812 */ /* 0x000fe200078ec0ff */
[C---:B------:R-:W-:Y:S02]  /*29390*/  FFMA.FTZ R42, R32.reuse, R19, -R14 ;  /* 0x00000013202a7223 */ /* 0x040fe4000001080e */
[----:B------:R-:W-:Y:S02]  /*293a0*/  IMAD.U32 R3, R15, 0x10000, RZ ;  /* 0x000100000f037824 */ /* 0x000fe400078e00ff */
[----:B------:R-:W-:Y:S02]  /*293b0*/  IMAD.U32 R19, R25, 0x10000, RZ ;  /* 0x0001000019137824 */ /* 0x000fe400078e00ff */
[----:B------:R-:W-:Y:S02]  /*293c0*/  IMAD.U32 R15, R29, 0x10000, RZ ;  /* 0x000100001d0f7824 */ /* 0x000fe400078e00ff */
[----:B------:R-:W-:-:S02]  /*293d0*/  FFMA.FTZ R40, R32, R40, R13 ;  /* 0x0000002820287223 */ /* 0x000fc4000001000d */
[C---:B------:R-:W-:Y:S02]  /*293e0*/  FMUL.FTZ R14, R12.reuse, R26 ;  /* 0x0000001a0c0e7220 */ /* 0x040fe40000410000 */
[-C--:B------:R-:W-:Y:S02]  /*293f0*/  FMUL.FTZ R13, R12, R16.reuse ;  /* 0x000000100c0d7220 */ /* 0x080fe40000410000 */
[C---:B------:R-:W-:Y:S02]  /*29400*/  FMUL.FTZ R12, R10.reuse, R19 ;  /* 0x000000130a0c7220 */ /* 0x040fe40000410000 */
[----:B------:R-:W-:Y:S02]  /*29410*/  FMUL.FTZ R10, R10, R15 ;  /* 0x0000000f0a0a7220 */ /* 0x000fe40000410000 */
[C---:B------:R-:W-:Y:S02]  /*29420*/  FFMA.FTZ R33, R31.reuse, R16, -R14 ;  /* 0x000000101f217223 */ /* 0x040fe4000001080e */
[----:B------:R-:W-:-:S02]  /*29430*/  FFMA.FTZ R32, R31, R26, R13 ;  /* 0x0000001a1f207223 */ /* 0x000fc4000001000d */
[C---:B------:R-:W-:Y:S01]  /*29440*/  FFMA.FTZ R31, R30.reuse, R15, -R12 ;  /* 0x0000000f1e1f7223 */ /* 0x040fe2000001080c */
[----:B------:R-:W-:Y:S01]  /*29450*/  LOP3.LUT R12, R29, 0xffff0000, RZ, 0xc0, !PT ;  /* 0xffff00001d0c7812 */ /* 0x000fe200078ec0ff */
[----:B------:R-:W-:Y:S02]  /*29460*/  FFMA.FTZ R26, R30, R19, R10 ;  /* 0x000000131e1a7223 */ /* 0x000fe4000001000a */
[C---:B------:R-:W-:Y:S02]  /*29470*/  FMUL.FTZ R10, R9.reuse, R41 ;  /* 0x00000029090a7220 */ /* 0x040fe40000410000 */
[----:B------:R-:W-:Y:S02]  /*29480*/  IMAD.U32 R16, R24, 0x10000, RZ ;  /* 0x0001000018107824 */ /* 0x000fe400078e00ff */
[----:B------:R-:W-:Y:S02]  /*29490*/  IMAD.U32 R14, R28, 0x10000, RZ ;  /* 0x000100001c0e7824 */ /* 0x000fe400078e00ff */
[----:B------:R-:W-:-:S02]  /*294a0*/  FMUL.FTZ R9, R9, R12 ;  /* 0x0000000c09097220 */ /* 0x000fc40000410000 */
[----:B------:R-:W-:Y:S02]  /*294b0*/  FFMA.FTZ R25, R22, R12, -R10 ;  /* 0x0000000c16197223 */ /* 0x000fe4000001080a */
[C---:B------:R-:W-:Y:S02]  /*294c0*/  FMUL.FTZ R12, R8.reuse, R16 ;  /* 0x00000010080c7220 */ /* 0x040fe40000410000 */
[C---:B------:R-:W-:Y:S01]  /*294d0*/  IMAD.U32 R29, R23.reuse, 0x10000, RZ ;  /* 0x00010000171d7824 */ /* 0x040fe200078e00ff */
[----:B------:R-:W-:Y:S01]  /*294e0*/  LOP3.LUT R23, R23, 0xffff0000, RZ, 0xc0, !PT ;  /* 0xffff000017177812 */ /* 0x000fe200078ec0ff */
[-C--:B------:R-:W-:Y:S02]  /*294f0*/  FMUL.FTZ R10, R8, R14.reuse ;  /* 0x0000000e080a7220 */ /* 0x080fe40000410000 */
[----:B------:R-:W-:Y:S02]  /*29500*/  IMAD.U32 R15, R27, 0x10000, RZ ;  /* 0x000100001b0f7824 */ /* 0x000fe400078e00ff */
[----:B------:R-:W-:Y:S01]  /*29510*/  FFMA.FTZ R19, R21, R14, -R12 ;  /* 0x0000000e15137223 */ /* 0x000fe2000001080c */
[----:B------:R-:W-:Y:S01]  /*29520*/  LOP3.LUT R12, R27, 0xffff0000, RZ, 0xc0, !PT ;  /* 0xffff00001b0c7812 */ /* 0x000fe200078ec0ff */
[----:B------:R-:W-:-:S02]  /*29530*/  FMUL.FTZ R8, R3, R29 ;  /* 0x0000001d03087220 */ /* 0x000fc40000410000 */
[----:B------:R-:W-:Y:S01]  /*29540*/  FFMA.FTZ R14, R21, R16, R10 ;  /* 0x00000010150e7223 */ /* 0x000fe2000001000a */
[----:B------:R-:W-:Y:S01]  /*29550*/  LOP3.LUT R21, R24, 0xffff0000, RZ, 0xc0, !PT ;  /* 0xffff000018157812 */ /* 0x000fe200078ec0ff */
[----:B------:R-:W-:Y:S01]  /*29560*/  FMUL.FTZ R3, R3, R15 ;  /* 0x0000000f03037220 */ /* 0x000fe20000410000 */
[----:B------:R-:W-:Y:S01]  /*29570*/  LOP3.LUT R16, R28, 0xffff0000, RZ, 0xc0, !PT ;  /* 0xffff00001c107812 */ /* 0x000fe200078ec0ff */
[----:B------:R-:W-:Y:S02]  /*29580*/  FFMA.FTZ R13, R22, R41, R9 ;  /* 0x00000029160d7223 */ /* 0x000fe40000010009 */
[C---:B------:R-:W-:Y:S02]  /*29590*/  FFMA.FTZ R9, R17.reuse, R29, R3 ;  /* 0x0000001d11097223 */ /* 0x040fe40000010003 */
[----:B------:R-:W-:Y:S01]  /*295a0*/  FFMA.FTZ R15, R17, R15, -R8 ;  /* 0x0000000f110f7223 */ /* 0x000fe20000010808 */
[----:B------:R-:W-:Y:S01]  /*295b0*/  F2FP.BF16.PACK_AB R17, R25, R31 ;  /* 0x0000001f1911723e */ /* 0x000fe200000010ff */
[----:B------:R-:W-:Y:S01]  /*295c0*/  FMUL.FTZ R3, R7, R21 ;  /* 0x0000001507037220 */ /* 0x000fe20000410000 */
[----:B------:R-:W-:Y:S01]  /*295d0*/  F2FP.BF16.PACK_AB R13, R13, R26 ;  /* 0x0000001a0d0d723e */ /* 0x000fe200000010ff */
[----:B------:R-:W-:-:S02]  /*295e0*/  FMUL.FTZ R7, R7, R16 ;  /* 0x0000001007077220 */ /* 0x000fc40000410000 */
[C---:B------:R-:W-:Y:S02]  /*295f0*/  FMUL.FTZ R8, R2.reuse, R23 ;  /* 0x0000001702087220 */ /* 0x040fe40000410000 */
[----:B------:R-:W-:Y:S02]  /*29600*/  FMUL.FTZ R10, R2, R12 ;  /* 0x0000000c020a7220 */ /* 0x000fe40000410000 */
[C---:B------:R-:W-:Y:S01]  /*29610*/  FFMA.FTZ R3, R20.reuse, R16, -R3 ;  /* 0x0000001014037223 */ /* 0x040fe20000010803 */
[----:B------:R-:W-:Y:S01]  /*29620*/  F2FP.BF16.PACK_AB R16, R33, R42 ;  /* 0x0000002a2110723e */ /* 0x000fe200000010ff */
[----:B------:R-:W-:Y:S02]  /*29630*/  FFMA.FTZ R2, R20, R21, R7 ;  /* 0x0000001514027223 */ /* 0x000fe40000010007 */
[----:B------:R-:W-:Y:S01]  /*29640*/  FFMA.FTZ R8, R18, R12, -R8 ;  /* 0x0000000c12087223 */ /* 0x000fe20000010808 */
        /* <DEDUP_REMOVED lines=8> */
.L_x_2130:
[----:B------:R-:W-:Y:S05]  /*296d0*/  BSYNC B0 ;  /* 0x0000000000007941 */ /* 0x000fea0003800000 */
.L_x_2129:
[----:B------:R-:W-:Y:S01]  /*296e0*/  IADD3 R7, R57, 0x40, RZ ;  /* 0x0000004039077810 */ /* 0x000fe20007ffe0ff */
[----:B------:R-:W-:-:S02]  /*296f0*/  IMAD.MOV.U32 R2, RZ, RZ, R131 ;  /* 0x000000ffff027224 */ /* 0x000fc400078e0083 */
[----:B------:R-:W-:Y:S01]  /*29700*/  IMAD.MOV.U32 R3, RZ, RZ, 0x0 ;  /* 0x00000000ff037424 */ /* 0x000fe200078e00ff */
[----:B------:R-:W-:-:S13]  /*29710*/  ISETP.GE.AND P0, PT, R7, R0, PT ;  /* 0x000000000700720c */ /* 0x000fda0003f06270 */
[----:B------:R-:W-:Y:S05]  /*29720*/  @P0 RET.REL.NODEC R2 `(_ZN7cutlass13device_kernelIN5flash19enable_sm80_to_sm89INS1_16FlashAttnFwdSm80INS1_25CollectiveMainloopFwdSm80ILi8ELi1ELb0EN4cute5tupleIJNS5_1CILi128EEENS7_ILi48EEENS7_ILi256EEEEEELi256ENS_10bfloat16_tEfNS_4arch4Sm80ELb0ELb1ELb0ELb1ELb0ELb1ELb1ELb1EEENS1_21CollectiveEpilogueFwdINS6_IJS8_SA_S9_EEENS6_IJNS7_ILi1EEESI_SI_EEESC_SE_Li256ELb1ELb1ELb1ELb0EEENS1_36VarlenDynamicPersistentTileSchedulerILi128ELi48ELi256ELi256ELb1ELb1ELb0ELb1ELb0ELb1EEEEEEEEEvNT_6ParamsE) ;  /* 0xfffd68d002000950 */ /* 0x000fea0003c3ffff */
[----:B------:R-:W-:Y:S01]  /*29730*/  SHF.R.S32.HI R2, RZ, 0x1f, R7 ;  /* 0x0000001fff027819 */ /* 0x000fe20000011407 */
[----:B------:R-:W-:Y:S01]  /*29740*/  IMAD.SHL.U32 R9, R4, 0x40, RZ ;  /* 0x0000004004097824 */ /* 0x000fe200078e00ff */
[----:B------:R-:W-:Y:S02]  /*29750*/  SHF.R.S32.HI R10, RZ, 0x1f, R4 ;  /* 0x0000001fff0a7819 */ /* 0x000fe40000011404 */
[CC--:B------:R-:W-:Y:S02]  /*29760*/  LEA.HI R3, R2.reuse, R7.reuse, RZ, 0x3 ;  /* 0x0000000702037211 */ /* 0x0c0fe400078f18ff */
[----:B------:R-:W-:Y:S02]  /*29770*/  LEA.HI R7, R2, R7, RZ, 0x6 ;  /* 0x0000000702077211 */ /* 0x000fe400078f30ff */
[----:B------:R-:W-:Y:S02]  /*29780*/  SHF.R.S32.HI R8, RZ, 0x3, R3 ;  /* 0x00000003ff087819 */ /* 0x000fe40000011403 */
[----:B------:R-:W-:-:S02]  /*29790*/  LOP3.LUT R2, R9, 0x1c0, RZ, 0xc0, !PT ;  /* 0x000001c009027812 */ /* 0x000fc400078ec0ff */
[----:B------:R-:W-:Y:S01]  /*297a0*/  LEA.HI R9, R10, R4, RZ, 0x3 ;  /* 0x000000040a097211 */ /* 0x000fe200078f18ff */
[----:B------:R-:W-:Y:S01]  /*297b0*/  IMAD.SHL.U32 R4, R7, 0x80, RZ ;  /* 0x0000008007047824 */ /* 0x000fe200078e00ff */
[----:B------:R-:W-:Y:S02]  /*297c0*/  LEA.HI R0, R0, R8, RZ, 0x1d ;  /* 0x0000000800007211 */ /* 0x000fe400078fe8ff */
[----:B------:R-:W-:Y:S01]  /*297d0*/  LOP3.LUT R7, R2, 0x38, R3, 0xf8, !PT ;  /* 0x0000003802077812 */ /* 0x000fe200078ef803 */
[----:B------:R-:W-:Y:S01]  /*297e0*/  IMAD.SHL.U32 R3, R9, 0x40, RZ ;  /* 0x0000004009037824 */ /* 0x000fe200078e00ff */
[----:B------:R-:W-:Y:S02]  /*297f0*/  SHF.R.S32.HI R8, RZ, 0x1f, R0 ;  /* 0x0000001fff087819 */ /* 0x000fe40000011400 */
[----:B------:R-:W-:Y:S01]  /*29800*/  LOP3.LUT R9, R4, 0xffffe000, RZ, 0xc0, !PT ;  /* 0xffffe00004097812 */ /* 0x000fe200078ec0ff */
[----:B------:R-:W-:Y:S01]  /*29810*/  IMAD.SHL.U32 R4, R0, 0x8, RZ ;  /* 0x0000000800047824 */ /* 0x000fe200078e00ff */
[----:B------:R-:W-:-:S02]  /*29820*/  LEA.HI R0, R8, R0, RZ, 0x3 ;  /* 0x0000000008007211 */ /* 0x000fc400078f18ff */
[----:B------:R-:W-:Y:S02]  /*29830*/  SHF.R.U32.HI R10, RZ, 0x3, R2 ;  /* 0x00000003ff0a7819 */ /* 0x000fe40000011602 */
[----:B------:R-:W-:Y:S01]  /*29840*/  LOP3.LUT R2, R2, 0x38, R4, 0xf8, !PT ;  /* 0x0000003802027812 */ /* 0x000fe200078ef804 */
[----:B------:R-:W-:Y:S01]  /*29850*/  IMAD.SHL.U32 R0, R0, 0x400, RZ ;  /* 0x0000040000007824 */ /* 0x000fe200078e00ff */
[----:B------:R-:W-:Y:S02]  /*29860*/  LOP3.LUT R3, R3, 0xfffffe00, RZ, 0xc0, !PT ;  /* 0xfffffe0003037812 */ /* 0x000fe400078ec0ff */
[-C--:B------:R-:W-:Y:S02]  /*29870*/  LOP3.LUT R7, R7, R10.reuse, RZ, 0x3c, !PT ;  /* 0x0000000a07077212 */ /* 0x080fe400078e3cff */
[----:B------:R-:W-:Y:S02]  /*29880*/  LOP3.LUT R2, R2, R10, RZ, 0x3c, !PT ;  /* 0x0000000a02027212 */ /* 0x000fe400078e3cff */
[----:B------:R-:W-:-:S02]  /*29890*/  LOP3.LUT R0, R0, 0xffffe000, RZ, 0xc0, !PT ;  /* 0xffffe00000007812 */ /* 0x000fc400078ec0ff */
[--C-:B------:R-:W-:Y:S02]  /*298a0*/  IADD3 R7, R7, R9, R3.reuse ;  /* 0x0000000907077210 */ /* 0x100fe40007ffe003 */
[----:B------:R-:W-:-:S03]  /*298b0*/  IADD3 R0, R2, R0, R3 ;  /* 0x0000000002007210 */ /* 0x000fc60007ffe003 */
[----:B-1---5:R-:W-:-:S04]  /*298c0*/  IMAD.WIDE.U32 R34, R7, 0x2, R38 ;  /* 0x0000000207227825 */ /* 0x022fc800078e0026 */
[----:B------:R-:W-:Y:S01]  /*298d0*/  IMAD.WIDE.U32 R32, R0, 0x2, R38 ;  /* 0x0000000200207825 */ /* 0x000fe200078e0026 */
[----:B----4-:R-:W2:Y:S04]  /*298e0*/  LD.E.128 R16, [R34.64] ;  /* 0x0000000422107980 */ /* 0x010ea8000c101d00 */
[----:B------:R-:W3:Y:S01]  /*298f0*/  LD.E.128 R12, [R32.64] ;  /* 0x00000004200c7980 */ /* 0x000ee2000c101d00 */
[----:B------:R-:W-:Y:S02]  /*29900*/  SHF.R.U64 R7, R96, 0x10, R97 ;  /* 0x0000001060077819 */ /* 0x000fe40000001261 */
[----:B------:R-:W-:Y:S02]  /*29910*/  SHF.R.U64 R0, R100, 0x10, R101 ;  /* 0x0000001064007819 */ /* 0x000fe40000001265 */
[----:B------:R-:W-:-:S02]  /*29920*/  PRMT R23, R125, 0x5432, R7 ;  /* 0x000054327d177816 */ /* 0x000fc40000000007 */
[----:B------:R-:W-:Y:S02]  /*29930*/  SHF.R.U32.HI R4, RZ, 0x10, R103 ;  /* 0x00000010ff047819 */ /* 0x000fe40000011667 */
[----:B------:R-:W-:Y:S01]  /*29940*/  PRMT R30, R127, 0x5432, R0 ;  /* 0x000054327f1e7816 */ /* 0x000fe20000000000 */
[----:B------:R-:W-:Y:S01]  /*29950*/  IMAD.U32 R31, R23, 0x10000, RZ ;  /* 0x00010000171f7824 */ /* 0x000fe200078e00ff */
[----:B------:R-:W-:Y:S02]  /*29960*/  SHF.R.U32.HI R22, RZ, 0x10, R97 ;  /* 0x00000010ff167819 */ /* 0x000fe40000011661 */
[----:B------:R-:W-:Y:S02]  /*29970*/  SHF.R.U32.HI R2, RZ, 0x10, R101 ;  /* 0x00000010ff027819 */ /* 0x000fe40000011665 */
[----:B------:R-:W-:Y:S02]  /*29980*/  PRMT R24, R129, 0x5410, R4 ;  /* 0x0000541081187816 */ /* 0x000fe40000000004 */
[----:B------:R-:W-:-:S02]  /*29990*/  SHF.R.U64 R3, R102, 0x10, R103 ;  /* 0x0000001066037819 */ /* 0x000fc40000001267 */
[----:B------:R-:W-:Y:S02]  /*299a0*/  PRMT R22, R125, 0x5410, R22 ;  /* 0x000054107d167816 */ /* 0x000fe40000000016 */
[----:B------:R-:W-:Y:S02]  /*299b0*/  LOP3.LUT R23, R23, 0xffff0000, RZ, 0xc0, !PT ;  /* 0xffff000017177812 */ /* 0x000fe400078ec0ff */
[----:B------:R-:W-:Y:S02]  /*299c0*/  PRMT R26, R127, 0x5410, R2 ;  /* 0x000054107f1a7816 */ /* 0x000fe40000000002 */
[----:B------:R-:W-:Y:S02]  /*299d0*/  PRMT R25, R129, 0x5432, R3 ;  /* 0x0000543281197816 */ /* 0x000fe40000000003 */
[--C-:B------:R-:W-:Y:S02]  /*299e0*/  SHF.R.U64 R21, R98, 0x10, R99.reuse ;  /* 0x0000001062157819 */ /* 0x100fe40000001263 */
[----:B------:R-:W-:-:S02]  /*299f0*/  SHF.R.U32.HI R20, RZ, 0x10, R99 ;  /* 0x00000010ff147819 */ /* 0x000fc40000011663 */
[C---:B------:R-:W-:Y:S02]  /*29a00*/  PRMT R21, R126.reuse, 0x5432, R21 ;  /* 0x000054327e157816 */ /* 0x040fe40000000015 */
[----:B------:R-:W-:Y:S01]  /*29a10*/  PRMT R20, R126, 0x5410, R20 ;  /* 0x000054107e147816 */ /* 0x000fe20000000014 */
[C---:B--2---:R-:W-:Y:S01]  /*29a20*/  IMAD.U32 R29, R16.reuse, 0x10000, RZ ;  /* 0x00010000101d7824 */ /* 0x044fe200078e00ff */
[----:B------:R-:W-:Y:S01]  /*29a30*/  LOP3.LUT R28, R16, 0xffff0000, RZ, 0xc0, !PT ;  /* 0xffff0000101c7812 */ /* 0x000fe200078ec0ff */
[C---:B------:R-:W-:Y:S01]  /*29a40*/  IMAD.U32 R16, R18.reuse, 0x10000, RZ ;  /* 0x0001000012107824 */ /* 0x040fe200078e00ff */
[----:B------:R-:W-:Y:S01]  /*29a50*/  LOP3.LUT R10, R18, 0xffff0000, RZ, 0xc0, !PT ;  /* 0xffff0000120a7812 */ /* 0x000fe200078ec0ff */
[C---:B---3--:R-:W-:Y:S01]  /*29a60*/  IMAD.U32 R8, R12.reuse, 0x10000, RZ ;  /* 0x000100000c087824 */ /* 0x048fe200078e00ff */
[C---:B------:R-:W-:Y:S01]  /*29a70*/  LOP3.LUT R18, R19.reuse, 0xffff0000, RZ, 0xc0, !PT ;  /* 0xffff000013127812 */ /* 0x040fe200078ec0ff */
[----:B------:R-:W-:Y:S01]  /*29a80*/  IMAD.U32 R9, R19, 0x10000, RZ ;  /* 0x0001000013097824 */ /* 0x000fe200078e00ff */
[----:B------:R-:W-:Y:S01]  /*29a90*/  LOP3.LUT R7, R12, 0xffff0000, RZ, 0xc0, !PT ;  /* 0xffff00000c077812 */ /* 0x000fe200078ec0ff */
[C---:B------:R-:W-:Y:S01]  /*29aa0*/  IMAD.U32 R4, R13.reuse, 0x10000, RZ ;  /* 0x000100000d047824 */ /* 0x040fe200078e00ff */
[----:B------:R-:W-:Y:S01]  /*29ab0*/  LOP3.LUT R12, R13, 0xffff0000, RZ, 0xc0, !PT ;  /* 0xffff00000d0c7812 */ /* 0x000fe200078ec0ff */
[C---:B------:R-:W-:Y:S01]  /*29ac0*/  IMAD.U32 R19, R30.reuse, 0x10000, RZ ;  /* 0x000100001e137824 */ /* 0x040fe200078e00ff */
[----:B------:R-:W-:Y:S01]  /*29ad0*/  LOP3.LUT R30, R30, 0xffff0000, RZ, 0xc0, !PT ;  /* 0xffff00001e1e7812 */ /* 0x000fe200078ec0ff */
[----:B------:R-:W-:Y:S01]  /*29ae0*/  FMUL.FTZ R13, R8, R31 ;  /* 0x0000001f080d7220 */ /* 0x000fe20000410000 */
[----:B------:R-:W-:Y:S01]  /*29af0*/  LOP3.LUT R2, R14, 0xffff0000, RZ, 0xc0, !PT ;  /* 0xffff00000e027812 */ /* 0x000fe200078ec0ff */
[----:B------:R-:W-:-:S02]  /*29b00*/  FMUL.FTZ R8, R8, R19 ;  /* 0x0000001308087220 */ /* 0x000fc40000410000 */
[----:B------:R-:W-:Y:S01]  /*29b10*/  IMAD.U32 R3, R14, 0x10000, RZ ;  /* 0x000100000e037824 */ /* 0x000fe200078e00ff */
[----:B------:R-:W-:Y:S01]  /*29b20*/  LOP3.LUT R14, R15, 0xffff0000, RZ, 0xc0, !PT ;  /* 0xffff00000f0e7812 */ /* 0x000fe200078ec0ff */
[----:B------:R-:W-:Y:S02]  /*29b30*/  FFMA.FTZ R36, R29, R19, -R13 ;  /* 0x000000131d247223 */ /* 0x000fe4000001080d */
[----:B------:R-:W-:Y:S02]  /*29b40*/  IMAD.U32 R0, R15, 0x10000, RZ ;  /* 0x000100000f007824 */ /* 0x000fe400078e00ff */
[----:B------:R-:W-:Y:S02]  /*29b50*/  IMAD.U32 R19, R22, 0x10000, RZ ;  /* 0x0001000016137824 */ /* 0x000fe400078e00ff */
[----:B------:R-:W-:Y:S02]  /*29b60*/  FMUL.FTZ R13, R7, R23 ;  /* 0x00000017070d7220 */ /* 0x000fe40000410000 */
[----:B------:R-:W-:-:S02]  /*29b70*/  IMAD.U32 R15, R26, 0x10000, RZ ;  /* 0x000100001a0f7824 */ /* 0x000fc400078e00ff */
[----:B------:R-:W-:Y:S02]  /*29b80*/  FFMA.FTZ R29, R29, R31, R8 ;  /* 0x0000001f1d1d7223 */ /* 0x000fe40000010008 */
[-C--:B------:R-:W-:Y:S02]  /*29b90*/  FMUL.FTZ R8, R7, R30.reuse ;  /* 0x0000001e07087220 */ /* 0x080fe40000410000 */
[C---:B------:R-:W-:Y:S01]  /*29ba0*/  IMAD.U32 R27, R17.reuse, 0x10000, RZ ;  /* 0x00010000111b7824 */ /* 0x040fe200078e00ff */
[----:B------:R-:W-:Y:S01]  /*29bb0*/  LOP3.LUT R17, R17, 0xffff0000, RZ, 0xc0, !PT ;  /* 0xffff000011117812 */ /* 0x000fe200078ec0ff */
[----:B------:R-:W-:Y:S01]  /*29bc0*/  FFMA.FTZ R30, R28, R30, -R13 ;  /* 0x0000001e1c1e7223 */ /* 0x000fe2000001080d */
[----:B------:R-:W-:Y:S01]  /*29bd0*/  LOP3.LUT R13, R22, 0xffff0000, RZ, 0xc0, !PT ;  /* 0xffff0000160d7812 */ /* 0x000fe200078ec0ff */
[C---:B------:R-:W-:Y:S02]  /*29be0*/  FMUL.FTZ R7, R4.reuse, R19 ;  /* 0x0000001304077220 */ /* 0x040fe40000410000 */
[----:B------:R-:W-:-:S02]  /*29bf0*/  FMUL.FTZ R4, R4, R15 ;  /* 0x0000000f04047220 */ /* 0x000fc40000410000 */
[----:B------:R-:W-:Y:S01]  /*29c00*/  FFMA.FTZ R28, R28, R23, R8 ;  /* 0x000000171c1c7223 */ /* 0x000fe20000010008 */
[----:B------:R-:W-:Y:S01]  /*29c10*/  LOP3.LUT R8, R26, 0xffff0000, RZ, 0xc0, !PT ;  /* 0xffff00001a087812 */ /* 0x000fe200078ec0ff */
[C---:B------:R-:W-:Y:S02]  /*29c20*/  FFMA.FTZ R23, R27.reuse, R15, -R7 ;  /* 0x0000000f1b177223 */ /* 0x040fe40000010807 */
[----:B------:R-:W-:Y:S02]  /*29c30*/  FFMA.FTZ R27, R27, R19, R4 ;  /* 0x000000131b1b7223 */ /* 0x000fe40000010004 */
[----:B------:R-:W-:Y:S02]  /*29c40*/  FMUL.FTZ R4, R12, R13 ;  /* 0x0000000d0c047220 */ /* 0x000fe40000410000 */
[C---:B------:R-:W-:Y:S01]  /*29c50*/  IMAD.U32 R19, R25.reuse, 0x10000, RZ ;  /* 0x0001000019137824 */ /* 0x040fe200078e00ff */
[----:B------:R-:W-:Y:S01]  /*29c60*/  LOP3.LUT R25, R25, 0xffff0000, RZ, 0xc0, !PT ;  /* 0xffff000019197812 */ /* 0x000fe200078ec0ff */
[C---:B------:R-:W-:Y:S01]  /*29c70*/  IMAD.U32 R22, R21.reuse, 0x10000, RZ ;  /* 0x0001000015167824 */ /* 0x040fe200078e00ff */
[----:B------:R-:W-:Y:S01]  /*29c80*/  LOP3.LUT R21, R21, 0xffff0000, RZ, 0xc0, !PT ;  /* 0xffff000015157812 */ /* 0x000fe200078ec0ff */
[C---:B------:R-:W-:Y:S01]  /*29c90*/  IMAD.U32 R26, R20.reuse, 0x10000, RZ ;  /* 0x00010000141a7824 */ /* 0x040fe200078e00ff */
[----:B------:R-:W-:Y:S01]  /*29ca0*/  LOP3.LUT R20, R20, 0xffff0000, RZ, 0xc0, !PT ;  /* 0xffff000014147812 */ /* 0x000fe200078ec0ff */
[----:B------:R-:W-:-:S02]  /*29cb0*/  FMUL.FTZ R12, R12, R8 ;  /* 0x000000080c0c7220 */ /* 0x000fc40000410000 */
[C---:B------:R-:W-:Y:S01]  /*29cc0*/  IMAD.U32 R15, R24.reuse, 0x10000, RZ ;  /* 0x00010000180f7824 */ /* 0x040fe200078e00ff */
[----:B------:R-:W-:Y:S01]  /*29cd0*/  LOP3.LUT R24, R24, 0xffff0000, RZ, 0xc0, !PT ;  /* 0xffff000018187812 */ /* 0x000fe200078ec0ff */
[----:B------:R-:W-:Y:S02]  /*29ce0*/  FFMA.FTZ R8, R17, R8, -R4 ;  /* 0x0000000811087223 */ /* 0x000fe40000010804 */
[C---:B------:R-:W-:Y:S02]  /*29cf0*/  FMUL.FTZ R7, R3.reuse, R22 ;  /* 0x0000001603077220 */ /* 0x040fe40000410000 */
[----:B------:R-:W-:Y:S02]  /*29d00*/  FMUL.FTZ R4, R3, R19 ;  /* 0x0000001303047220 */ /* 0x000fe40000410000 */
[C---:B------:R-:W-:Y:S02]  /*29d10*/  FMUL.FTZ R3, R0.reuse, R26 ;  /* 0x0000001a00037220 */ /* 0x040fe40000410000 */
[----:B------:R-:W-:-:S02]  /*29d20*/  FMUL.FTZ R0, R0, R15 ;  /* 0x0000000f00007220 */ /* 0x000fc40000410000 */
[C---:B------:R-:W-:Y:S02]  /*29d30*/  FFMA.FTZ R3, R9.reuse, R15, -R3 ;  /* 0x0000000f09037223 */ /* 0x040fe40000010803 */
[----:B------:R-:W-:Y:S02]  /*29d40*/  FFMA.FTZ R7, R16, R19, -R7 ;  /* 0x0000001310077223 */ /* 0x000fe40000010807 */
[----:B------:R-:W-:Y:S02]  /*29d50*/  FFMA.FTZ R9, R9, R26, R0 ;  /* 0x0000001a09097223 */ /* 0x000fe40000010000 */
[----:B------:R-:W-:Y:S02]  /*29d60*/  FMUL.FTZ R0, R2, R21 ;  /* 0x0000001502007220 */ /* 0x000fe40000410000 */
[----:B------:R-:W-:Y:S02]  /*29d70*/  FMUL.FTZ R19, R14, R20 ;  /* 0x000000140e137220 */ /* 0x000fe40000410000 */
[----:B------:R-:W-:-:S02]  /*29d80*/  FMUL.FTZ R2, R2, R25 ;  /* 0x0000001902027220 */ /* 0x000fc40000410000 */
[-C--:B------:R-:W-:Y:S02]  /*29d90*/  FMUL.FTZ R15, R14, R24.reuse ;  /* 0x000000180e0f7220 */ /* 0x080fe40000410000 */
[----:B------:R-:W-:Y:S02]  /*29da0*/  FFMA.FTZ R0, R10, R25, -R0 ;  /* 0x000000190a007223 */ /* 0x000fe40000010800 */
[----:B------:R-:W-:Y:S02]  /*29db0*/  FFMA.FTZ R19, R18, R24, -R19 ;  /* 0x0000001812137223 */ /* 0x000fe40000010813 */
[----:B------:R-:W-:Y:S01]  /*29dc0*/  FFMA.FTZ R13, R17, R13, R12 ;  /* 0x0000000d110d7223 */ /* 0x000fe2000001000c */
[----:B------:R-:W-:Y:S01]  /*29dd0*/  F2FP.BF16.PACK_AB R17, R8, R23 ;  /* 0x000000170811723e */ /* 0x000fe200000010ff */
[----:B------:R-:W-:Y:S01]  /*29de0*/  FFMA.FTZ R4, R16, R22, R4 ;  /* 0x0000001610047223 */ /* 0x000fe20000010004 */
[----:B------:R-:W-:Y:S01]  /*29df0*/  F2FP.BF16.PACK_AB R16, R30, R36 ;  /* 0x000000241e10723e */ /* 0x000fe200000010ff */
[----:B------:R-:W-:Y:S01]  /*29e00*/  FFMA.FTZ R14, R10, R21, R2 ;  /* 0x000000150a0e7223 */ /* 0x000fe20000010002 */
[----:B------:R-:W-:Y:S01]  /*29e10*/  F2FP.BF16.PACK_AB R19, R19, R3 ;  /* 0x000000031313723e */ /* 0x000fe200000010ff */
[----:B------:R-:W-:Y:S01]  /*29e20*/  FFMA.FTZ R15, R18, R20, R15 ;  /* 0x00000014120f7223 */ /* 0x000fe2000001000f */
[----:B------:R-:W-:Y:S01]  /*29e30*/  F2FP.BF16.PACK_AB R18, R0, R7 ;  /* 0x000000070012723e */ /* 0x000fe200000010ff */
[----:B------:R-:W-:Y:S01]  /*29e40*/  IMAD.MOV.U32 R2, RZ, RZ, R131 ;  /* 0x000000ffff027224 */ /* 0x000fe200078e0083 */
[----:B------:R-:W-:Y:S01]  /*29e50*/  F2FP.BF16.PACK_AB R12, R28, R29 ;  /* 0x0000001d1c0c723e */ /* 0x000fe200000010ff */
[----:B------:R-:W-:Y:S01]  /*29e60*/  IMAD.MOV.U32 R3, RZ, RZ, 0x0 ;  /* 0x00000000ff037424 */ /* 0x000fe200078e00ff */
[----:B------:R-:W-:Y:S01]  /*29e70*/  F2FP.BF16.PACK_AB R13, R13, R27 ;  /* 0x0000001b0d0d723e */ /* 0x000fe200000010ff */
[----:B------:R1:W-:Y:S01]  /*29e80*/  ST.E.128 [R34.64], R16 ;  /* 0x0000001022007985 */ /* 0x0003e2000c101d04 */
[----:B------:R-:W-:-:S02]  /*29e90*/  F2FP.BF16.PACK_AB R14, R14, R4 ;  /* 0x000000040e0e723e */ /* 0x000fc400000010ff */
[----:B------:R-:W-:-:S05]  /*29ea0*/  F2FP.BF16.PACK_AB R15, R15, R9 ;  /* 0x000000090f0f723e */ /* 0x000fca00000010ff */
[----:B------:R1:W-:Y:S01]  /*29eb0*/  ST.E.128 [R32.64], R12 ;  /* 0x0000000c20007985 */ /* 0x0003e2000c101d04 */
[----:B------:R-:W-:Y:S05]  /*29ec0*/  RET.REL.NODEC R2 `(_ZN7cutlass13device_kernelIN5flash19enable_sm80_to_sm89INS1_16FlashAttnFwdSm80INS1_25CollectiveMainloopFwdSm80ILi8ELi1ELb0EN4cute5tupleIJNS5_1CILi128EEENS7_ILi48EEENS7_ILi256EEEEEELi256ENS_10bfloat16_tEfNS_4arch4Sm80ELb0ELb1ELb0ELb1ELb0ELb1ELb1ELb1EEENS1_21CollectiveEpilogueFwdINS6_IJS8_SA_S9_EEENS6_IJNS7_ILi1EEESI_SI_EEESC_SE_Li256ELb1ELb1ELb1ELb0EEENS1_36VarlenDynamicPersistentTileSchedulerILi128ELi48ELi256ELi256ELb1ELb1ELb0ELb1ELb0ELb1EEEEEEEEEvNT_6ParamsE) ;  /* 0xfffd613002007950 */ /* 0x000fea0003c3ffff */
.L_x_2057:
[----:B------:R-:W-:Y:S01]  /*29ed0*/  IMAD.MOV.U32 R12, RZ, RZ, R31 ;  /* 0x000000ffff0c7224 */ /* 0x000fe200078e001f */
[----:B------:R-:W-:Y:S01]  /*29ee0*/  MOV R3, 0x181f ;  /* 0x0000181f00037802 */ /* 0x000fe20000000f00 */
[----:B------:R-:W-:Y:S01]  /*29ef0*/  IMAD.MOV.U32 R10, RZ, RZ, RZ ;  /* 0x000000ffff0a7224 */ /* 0x000fe200078e00ff */
[----:B------:R-:W-:Y:S02]  /*29f00*/  MOV R173, 0xffffffff ;  /* 0xffffffff00ad7802 */ /* 0x000fe40000000f00 */
[----:B------:R-:W-:Y:S02]  /*29f10*/  MOV R2, 0x29f30 ;  /* 0x00029f3000027802 */ /* 0x000fe40000000f00 */
[----:B------:R-:W-:Y:S05]  /*29f20*/  CALL.REL.NOINC `($__internal_39_$__cuda_sm70_shflsync_idx_p) ;  /* 0x00000f3000007944 */ /* 0x000fea0003c00000 */
[----:B------:R-:W-:Y:S01]  /*29f30*/  MOV R7, R13 ;  /* 0x0000000d00077202 */ /* 0x000fe20000000f00 */
[----:B------:R-:W-:Y:S05]  /*29f40*/  BRA `(.L_x_2131) ;  /* 0xffff63e000007947 */ /* 0x000fea000383ffff */
.L_x_2058:
[----:B------:R-:W-:Y:S01]  /*29f50*/  IMAD.MOV.U32 R12, RZ, RZ, R33 ;  /* 0x000000ffff0c7224 */ /* 0x000fe200078e0021 */
[----:B------:R-:W-:Y:S01]  /*29f60*/  MOV R3, 0x181f ;  /* 0x0000181f00037802 */ /* 0x000fe20000000f00 */
[----:B------:R-:W-:Y:S01]  /*29f70*/  IMAD.MOV.U32 R10, RZ, RZ, RZ ;  /* 0x000000ffff0a7224 */ /* 0x000fe200078e00ff */
[----:B------:R-:W-:-:S02]  /*29f80*/  MOV R173, 0xffffffff ;  /* 0xffffffff00ad7802 */ /* 0x000fc40000000f00 */
[----:B------:R-:W-:Y:S02]  /*29f90*/  MOV R2, 0x29fb0 ;  /* 0x00029fb000027802 */ /* 0x000fe40000000f00 */
[----:B-12---:R-:W-:Y:S05]  /*29fa0*/  CALL.REL.NOINC `($__internal_39_$__cuda_sm70_shflsync_idx_p) ;  /* 0x00000eb000007944 */ /* 0x006fea0003c00000 */
[----:B------:R-:W-:Y:S01]  /*29fb0*/  IMAD.MOV.U32 R12, RZ, RZ, R30 ;  /* 0x000000ffff0c7224 */ /* 0x000fe200078e001e */
[----:B------:R-:W-:Y:S01]  /*29fc0*/  MOV R3, 0x181f ;  /* 0x0000181f00037802 */ /* 0x000fe20000000f00 */
[----:B------:R-:W-:Y:S01]  /*29fd0*/  IMAD.MOV.U32 R10, RZ, RZ, RZ ;  /* 0x000000ffff0a7224 */ /* 0x000fe200078e00ff */
[----:B------:R-:W-:Y:S01]  /*29fe0*/  MOV R8, R13 ;  /* 0x0000000d00087202 */ /* 0x000fe20000000f00 */
[----:B------:R-:W-:Y:S01]  /*29ff0*/  IMAD.MOV.U32 R173, RZ, RZ, -0x1 ;  /* 0xffffffffffad7424 */ /* 0x000fe200078e00ff */
[----:B------:R-:W-:Y:S02]  /*2a000*/  MOV R9, R7 ;  /* 0x0000000700097202 */ /* 0x000fe40000000f00 */
        /* <DEDUP_REMOVED lines=11> */
.L_x_2061:
[----:B------:R-:W-:Y:S01]  /*2a0c0*/  IMAD.MOV.U32 R12, RZ, RZ, R31 ;  /* 0x000000ffff0c7224 */ /* 0x000fe200078e001f */
[----:B------:R-:W-:Y:S01]  /*2a0d0*/  MOV R3, 0x181f ;  /* 0x0000181f00037802 */ /* 0x000fe20000000f00 */
[----:B------:R-:W-:Y:S01]  /*2a0e0*/  IMAD.MOV.U32 R10, RZ, RZ, 0x1 ;  /* 0x00000001ff0a7424 */ /* 0x000fe200078e00ff */
[----:B------:R-:W-:-:S02]  /*2a0f0*/  MOV R173, 0xffffffff ;  /* 0xffffffff00ad7802 */ /* 0x000fc40000000f00 */
[----:B------:R-:W-:Y:S02]  /*2a100*/  MOV R2, 0x2a120 ;  /* 0x0002a12000027802 */ /* 0x000fe40000000f00 */
[----:B---3--:R-:W-:Y:S05]  /*2a110*/  CALL.REL.NOINC `($__internal_39_$__cuda_sm70_shflsync_idx_p) ;  /* 0x00000d4000007944 */ /* 0x008fea0003c00000 */
[----:B------:R-:W-:Y:S01]  /*2a120*/  IMAD.MOV.U32 R7, RZ, RZ, R13 ;  /* 0x000000ffff077224 */ /* 0x000fe200078e000d */
[----:B------:R-:W-:Y:S01]  /*2a130*/  MOV R12, R33 ;  /* 0x00000021000c7202 */ /* 0x000fe20000000f00 */
[----:B------:R-:W-:Y:S01]  /*2a140*/  IMAD.MOV.U32 R10, RZ, RZ, 0x1 ;  /* 0x00000001ff0a7424 */ /* 0x000fe200078e00ff */
[----:B------:R-:W-:Y:S01]  /*2a150*/  MOV R3, 0x181f ;  /* 0x0000181f00037802 */ /* 0x000fe20000000f00 */
[----:B------:R-:W-:Y:S01]  /*2a160*/  IMAD.MOV.U32 R173, RZ, RZ, -0x1 ;  /* 0xffffffffffad7424 */ /* 0x000fe200078e00ff */
[----:B------:R-:W-:Y:S02]  /*2a170*/  MOV R2, 0x2a190 ;  /* 0x0002a19000027802 */ /* 0x000fe40000000f00 */
[----:B------:R-:W-:Y:S05]  /*2a180*/  CALL.REL.NOINC `($__internal_39_$__cuda_sm70_shflsync_idx_p) ;  /* 0x00000cd000007944 */ /* 0x000fea0003c00000 */
[----:B------:R-:W-:Y:S01]  /*2a190*/  IMAD.MOV.U32 R12, RZ, RZ, R30 ;  /* 0x000000ffff0c7224 */ /* 0x000fe200078e001e */
[----:B------:R-:W-:Y:S01]  /*2a1a0*/  MOV R3, 0x181f ;  /* 0x0000181f00037802 */ /* 0x000fe20000000f00 */
[----:B------:R-:W-:Y:S01]  /*2a1b0*/  IMAD.MOV.U32 R10, RZ, RZ, 0x1 ;  /* 0x00000001ff0a7424 */ /* 0x000fe200078e00ff */
[----:B------:R-:W-:Y:S01]  /*2a1c0*/  MOV R8, R13 ;  /* 0x0000000d00087202 */ /* 0x000fe20000000f00 */
[----:B------:R-:W-:Y:S01]  /*2a1d0*/  IMAD.MOV.U32 R173, RZ, RZ, -0x1 ;  /* 0xffffffffffad7424 */ /* 0x000fe200078e00ff */
[----:B------:R-:W-:-:S02]  /*2a1e0*/  MOV R9, R7 ;  /* 0x0000000700097202 */ /* 0x000fc40000000f00 */
[----:B------:R-:W-:Y:S02]  /*2a1f0*/  MOV R2, 0x2a210 ;  /* 0x0002a21000027802 */ /* 0x000fe40000000f00 */
[----:B------:R-:W-:Y:S05]  /*2a200*/  CALL.REL.NOINC `($__internal_39_$__cuda_sm70_shflsync_idx_p) ;  /* 0x00000c5000007944 */ /* 0x000fea0003c00000 */
        /* <DEDUP_REMOVED lines=9> */
.L_x_2064:
[----:B------:R-:W-:Y:S01]  /*2a2a0*/  IMAD.MOV.U32 R12, RZ, RZ, R31 ;  /* 0x000000ffff0c7224 */ /* 0x000fe200078e001f */
[----:B------:R-:W-:Y:S01]  /*2a2b0*/  MOV R3, 0x181f ;  /* 0x0000181f00037802 */ /* 0x000fe20000000f00 */
[----:B------:R-:W-:Y:S01]  /*2a2c0*/  IMAD.MOV.U32 R10, RZ, RZ, 0x2 ;  /* 0x00000002ff0a7424 */ /* 0x000fe200078e00ff */
[----:B------:R-:W-:Y:S02]  /*2a2d0*/  MOV R173, 0xffffffff ;  /* 0xffffffff00ad7802 */ /* 0x000fe40000000f00 */
[----:B------:R-:W-:-:S02]  /*2a2e0*/  MOV R2, 0x2a300 ;  /* 0x0002a30000027802 */ /* 0x000fc40000000f00 */
[----:B--2---:R-:W-:Y:S05]  /*2a2f0*/  CALL.REL.NOINC `($__internal_39_$__cuda_sm70_shflsync_idx_p) ;  /* 0x00000b6000007944 */ /* 0x004fea0003c00000 */
[----:B------:R-:W-:Y:S01]  /*2a300*/  MOV R7, R13 ;  /* 0x0000000d00077202 */ /* 0x000fe20000000f00 */
[----:B------:R-:W-:Y:S05]  /*2a310*/  BRA `(.L_x_2134) ;  /* 0xffff6ad000007947 */ /* 0x000fea000383ffff */
.L_x_2065:
[----:B------:R-:W-:Y:S01]  /*2a320*/  IMAD.MOV.U32 R12, RZ, RZ, R33 ;  /* 0x000000ffff0c7224 */ /* 0x000fe200078e0021 */
[----:B------:R-:W-:Y:S01]  /*2a330*/  MOV R3, 0x181f ;  /* 0x0000181f00037802 */ /* 0x000fe20000000f00 */
[----:B------:R-:W-:Y:S01]  /*2a340*/  IMAD.MOV.U32 R10, RZ, RZ, 0x2 ;  /* 0x00000002ff0a7424 */ /* 0x000fe200078e00ff */
[----:B------:R-:W-:-:S02]  /*2a350*/  MOV R173, 0xffffffff ;  /* 0xffffffff00ad7802 */ /* 0x000fc40000000f00 */
[----:B------:R-:W-:Y:S02]  /*2a360*/  MOV R2, 0x2a380 ;  /* 0x0002a38000027802 */ /* 0x000fe40000000f00 */
[----:B-123--:R-:W-:Y:S05]  /*2a370*/  CALL.REL.NOINC `($__internal_39_$__cuda_sm70_shflsync_idx_p) ;  /* 0x00000ae000007944 */ /* 0x00efea0003c00000 */
[----:B------:R-:W-:Y:S01]  /*2a380*/  IMAD.MOV.U32 R12, RZ, RZ, R30 ;  /* 0x000000ffff0c7224 */ /* 0x000fe200078e001e */
[----:B------:R-:W-:Y:S01]  /*2a390*/  MOV R3, 0x181f ;  /* 0x0000181f00037802 */ /* 0x000fe20000000f00 */
[----:B------:R-:W-:Y:S01]  /*2a3a0*/  IMAD.MOV.U32 R10, RZ, RZ, 0x2 ;  /* 0x00000002ff0a7424 */ /* 0x000fe200078e00ff */
[----:B------:R-:W-:Y:S01]  /*2a3b0*/  MOV R8, R13 ;  /* 0x0000000d00087202 */ /* 0x000fe20000000f00 */
[----:B------:R-:W-:Y:S01]  /*2a3c0*/  IMAD.MOV.U32 R173, RZ, RZ, -0x1 ;  /* 0xffffffffffad7424 */ /* 0x000fe200078e00ff */
[----:B------:R-:W-:Y:S02]  /*2a3d0*/  MOV R9, R7 ;  /* 0x0000000700097202 */ /* 0x000fe40000000f00 */
[----:B------:R-:W-:Y:S02]  /*2a3e0*/  MOV R2, 0x2a400 ;  /* 0x0002a40000027802 */ /* 0x000fe40000000f00 */
[----:B------:R-:W-:Y:S05]  /*2a3f0*/  CALL.REL.NOINC `($__internal_39_$__cuda_sm70_shflsync_idx_p) ;  /* 0x00000a6000007944 */ /* 0x000fea0003c00000 */
        /* <DEDUP_REMOVED lines=9> */
.L_x_2068:
[----:B------:R-:W-:Y:S01]  /*2a490*/  IMAD.MOV.U32 R12, RZ, RZ, R31 ;  /* 0x000000ffff0c7224 */ /* 0x000fe200078e001f */
[----:B------:R-:W-:Y:S01]  /*2a4a0*/  MOV R3, 0x181f ;  /* 0x0000181f00037802 */ /* 0x000fe20000000f00 */
[----:B------:R-:W-:Y:S01]  /*2a4b0*/  IMAD.MOV.U32 R10, RZ, RZ, 0x3 ;  /* 0x00000003ff0a7424 */ /* 0x000fe200078e00ff */
[----:B------:R-:W-:-:S02]  /*2a4c0*/  MOV R173, 0xffffffff ;  /* 0xffffffff00ad7802 */ /* 0x000fc40000000f00 */
[----:B------:R-:W-:Y:S02]  /*2a4d0*/  MOV R2, 0x2a4f0 ;  /* 0x0002a4f000027802 */ /* 0x000fe40000000f00 */
[----:B----4-:R-:W-:Y:S05]  /*2a4e0*/  CALL.REL.NOINC `($__internal_39_$__cuda_sm70_shflsync_idx_p) ;  /* 0x0000097000007944 */ /* 0x010fea0003c00000 */
[----:B------:R-:W-:Y:S01]  /*2a4f0*/  MOV R9, R13 ;  /* 0x0000000d00097202 */ /* 0x000fe20000000f00 */
[----:B------:R-:W-:Y:S05]  /*2a500*/  BRA `(.L_x_2136) ;  /* 0xffff6eb000007947 */ /* 0x000fea000383ffff */
.L_x_2069:
[----:B------:R-:W-:Y:S01]  /*2a510*/  IMAD.MOV.U32 R12, RZ, RZ, R33 ;  /* 0x000000ffff0c7224 */ /* 0x000fe200078e0021 */
[----:B------:R-:W-:Y:S01]  /*2a520*/  MOV R3, 0x181f ;  /* 0x0000181f00037802 */ /* 0x000fe20000000f00 */
[----:B------:R-:W-:Y:S01]  /*2a530*/  IMAD.MOV.U32 R10, RZ, RZ, 0x3 ;  /* 0x00000003ff0a7424 */ /* 0x000fe200078e00ff */
[----:B------:R-:W-:Y:S02]  /*2a540*/  MOV R173, 0xffffffff ;  /* 0xffffffff00ad7802 */ /* 0x000fe40000000f00 */
[----:B------:R-:W-:Y:S02]  /*2a550*/  MOV R2, 0x2a570 ;  /* 0x0002a57000027802 */ /* 0x000fe40000000f00 */
[----:B-12-4-:R-:W-:Y:S05]  /*2a560*/  CALL.REL.NOINC `($__internal_39_$__cuda_sm70_shflsync_idx_p) ;  /* 0x000008f000007944 */ /* 0x016fea0003c00000 */
[----:B------:R-:W-:Y:S01]  /*2a570*/  IMAD.MOV.U32 R12, RZ, RZ, R30 ;  /* 0x000000ffff0c7224 */ /* 0x000fe200078e001e */
[----:B------:R-:W-:Y:S01]  /*2a580*/  MOV R10, 0x3 ;  /* 0x00000003000a7802 */ /* 0x000fe20000000f00 */
[----:B------:R-:W-:Y:S01]  /*2a590*/  IMAD.MOV.U32 R3, RZ, RZ, 0x181f ;  /* 0x0000181fff037424 */ /* 0x000fe200078e00ff */
[----:B------:R-:W-:Y:S01]  /*2a5a0*/  MOV R173, 0xffffffff ;  /* 0xffffffff00ad7802 */ /* 0x000fe20000000f00 */
[----:B------:R-:W-:Y:S01]  /*2a5b0*/  IMAD.MOV.U32 R8, RZ, RZ, R13 ;  /* 0x000000ffff087224 */ /* 0x000fe200078e000d */
[----:B------:R-:W-:-:S02]  /*2a5c0*/  MOV R2, 0x2a5e0 ;  /* 0x0002a5e000027802 */ /* 0x000fc40000000f00 */
        /* <DEDUP_REMOVED lines=10> */
.L_x_2102:
        /* <DEDUP_REMOVED lines=8> */
.L_x_2103:
[----:B------:R-:W-:Y:S01]  /*2a6f0*/  IMAD.MOV.U32 R12, RZ, RZ, R21 ;  /* 0x000000ffff0c7224 */ /* 0x000fe200078e0015 */
[----:B------:R-:W-:Y:S01]  /*2a700*/  MOV R3, 0x181f ;  /* 0x0000181f00037802 */ /* 0x000fe20000000f00 */
[----:B------:R-:W-:Y:S01]  /*2a710*/  IMAD.MOV.U32 R10, RZ, RZ, RZ ;  /* 0x000000ffff0a7224 */ /* 0x000fe200078e00ff */
[----:B------:R-:W-:Y:S02]  /*2a720*/  MOV R173, 0xffffffff ;  /* 0xffffffff00ad7802 */ /* 0x000fe40000000f00 */
[----:B------:R-:W-:Y:S02]  /*2a730*/  MOV R2, 0x2a750 ;  /* 0x0002a75000027802 */ /* 0x000fe40000000f00 */
[----:B-12---:R-:W-:Y:S05]  /*2a740*/  CALL.REL.NOINC `($__internal_39_$__cuda_sm70_shflsync_idx_p) ;  /* 0x0000071000007944 */ /* 0x006fea0003c00000 */
[----:B------:R-:W-:Y:S01]  /*2a750*/  IMAD.MOV.U32 R12, RZ, RZ, R16 ;  /* 0x000000ffff0c7224 */ /* 0x000fe200078e0010 */
[----:B------:R-:W-:Y:S01]  /*2a760*/  MOV R3, 0x181f ;  /* 0x0000181f00037802 */ /* 0x000fe20000000f00 */
[----:B------:R-:W-:Y:S01]  /*2a770*/  IMAD.MOV.U32 R10, RZ, RZ, RZ ;  /* 0x000000ffff0a7224 */ /* 0x000fe200078e00ff */
[----:B------:R-:W-:Y:S01]  /*2a780*/  MOV R8, R13 ;  /* 0x0000000d00087202 */ /* 0x000fe20000000f00 */
[----:B------:R-:W-:Y:S01]  /*2a790*/  IMAD.MOV.U32 R173, RZ, RZ, -0x1 ;  /* 0xffffffffffad7424 */ /* 0x000fe200078e00ff */
[----:B------:R-:W-:-:S02]  /*2a7a0*/  MOV R9, R4 ;  /* 0x0000000400097202 */ /* 0x000fc40000000f00 */
[----:B------:R-:W-:Y:S02]  /*2a7b0*/  MOV R2, 0x2a7d0 ;  /* 0x0002a7d000027802 */ /* 0x000fe40000000f00 */
[----:B------:R-:W-:Y:S05]  /*2a7c0*/  CALL.REL.NOINC `($__internal_39_$__cuda_sm70_shflsync_idx_p) ;  /* 0x0000069000007944 */ /* 0x000fea0003c00000 */
[----:B------:R-:W-:Y:S01]  /*2a7d0*/  IMAD.MOV.U32 R7, RZ, RZ, R13 ;  /* 0x000000ffff077224 */ /* 0x000fe200078e000d */
[----:B------:R-:W-:Y:S01]  /*2a7e0*/  MOV R12, R22 ;  /* 0x00000016000c7202 */ /* 0x000fe20000000f00 */
[----:B------:R-:W-:Y:S01]  /*2a7f0*/  IMAD.MOV.U32 R10, RZ, RZ, RZ ;  /* 0x000000ffff0a7224 */ /* 0x000fe200078e00ff */
[----:B------:R-:W-:Y:S01]  /*2a800*/  MOV R3, 0x181f ;  /* 0x0000181f00037802 */ /* 0x000fe20000000f00 */
[----:B------:R-:W-:Y:S01]  /*2a810*/  IMAD.MOV.U32 R173, RZ, RZ, -0x1 ;  /* 0xffffffffffad7424 */ /* 0x000fe200078e00ff */
[----:B------:R-:W-:Y:S02]  /*2a820*/  MOV R2, 0x2a840 ;  /* 0x0002a84000027802 */ /* 0x000fe40000000f00 */
[----:B------:R-:W-:Y:S05]  /*2a830*/  CALL.REL.NOINC `($__internal_39_$__cuda_sm70_shflsync_idx_p) ;  /* 0x0000062000007944 */ /* 0x000fea0003c00000 */
[----:B------:R-:W-:Y:S01]  /*2a840*/  MOV R2, R13 ;  /* 0x0000000d00027202 */ /* 0x000fe20000000f00 */
[----:B------:R-:W-:Y:S05]  /*2a850*/  BRA `(.L_x_2139) ;  /* 0xffffa7d000007947 */ /* 0x000fea000383ffff */
.L_x_2106:
[----:B------:R-:W-:Y:S01]  /*2a860*/  IMAD.MOV.U32 R12, RZ, RZ, R18 ;  /* 0x000000ffff0c7224 */ /* 0x000fe200078e0012 */
[----:B------:R-:W-:Y:S01]  /*2a870*/  MOV R3, 0x181f ;  /* 0x0000181f00037802 */ /* 0x000fe20000000f00 */
[----:B------:R-:W-:Y:S01]  /*2a880*/  IMAD.MOV.U32 R10, RZ, RZ, 0x1 ;  /* 0x00000001ff0a7424 */ /* 0x000fe200078e00ff */
[----:B------:R-:W-:Y:S02]  /*2a890*/  MOV R173, 0xffffffff ;  /* 0xffffffff00ad7802 */ /* 0x000fe40000000f00 */
[----:B------:R-:W-:-:S02]  /*2a8a0*/  MOV R2, 0x2a8c0 ;  /* 0x0002a8c000027802 */ /* 0x000fc40000000f00 */
[----:B---34-:R-:W-:Y:S05]  /*2a8b0*/  CALL.REL.NOINC `($__internal_39_$__cuda_sm70_shflsync_idx_p) ;  /* 0x000005a000007944 */ /* 0x018fea0003c00000 */
[----:B------:R-:W-:Y:S01]  /*2a8c0*/  IMAD.MOV.U32 R9, RZ, RZ, R13 ;  /* 0x000000ffff097224 */ /* 0x000fe200078e000d */
[----:B------:R-:W-:Y:S01]  /*2a8d0*/  MOV R12, R21 ;  /* 0x00000015000c7202 */ /* 0x000fe20000000f00 */
[----:B------:R-:W-:Y:S01]  /*2a8e0*/  IMAD.MOV.U32 R10, RZ, RZ, 0x1 ;  /* 0x00000001ff0a7424 */ /* 0x000fe200078e00ff */
[----:B------:R-:W-:Y:S01]  /*2a8f0*/  MOV R3, 0x181f ;  /* 0x0000181f00037802 */ /* 0x000fe20000000f00 */
[----:B------:R-:W-:Y:S01]  /*2a900*/  IMAD.MOV.U32 R173, RZ, RZ, -0x1 ;  /* 0xffffffffffad7424 */ /* 0x000fe200078e00ff */
[----:B------:R-:W-:-:S02]  /*2a910*/  MOV R2, 0x2a930 ;  /* 0x0002a93000027802 */ /* 0x000fc40000000f00 */
[----:B------:R-:W-:Y:S05]  /*2a920*/  CALL.REL.NOINC `($__internal_39_$__cuda_sm70_shflsync_idx_p) ;  /* 0x0000053000007944 */ /* 0x000fea0003c00000 */
        /* <DEDUP_REMOVED lines=16> */
.L_x_2109:
        /* <DEDUP_REMOVED lines=8> */
.L_x_2110:
        /* <DEDUP_REMOVED lines=23> */
.L_x_2113:
[----:B------:R-:W-:Y:S01]  /*2ac20*/  IMAD.MOV.U32 R12, RZ, RZ, R18 ;  /* 0x000000ffff0c7224 */ /* 0x000fe200078e0012 */
[----:B------:R-:W-:Y:S01]  /*2ac30*/  MOV R3, 0x181f ;  /* 0x0000181f00037802 */ /* 0x000fe20000000f00 */
[----:B------:R-:W-:Y:S01]  /*2ac40*/  IMAD.MOV.U32 R10, RZ, RZ, 0x3 ;  /* 0x00000003ff0a7424 */ /* 0x000fe200078e00ff */
[----:B------:R-:W-:Y:S02]  /*2ac50*/  MOV R173, 0xffffffff ;  /* 0xffffffff00ad7802 */ /* 0x000fe40000000f00 */
[----:B------:R-:W-:-:S02]  /*2ac60*/  MOV R2, 0x2ac80 ;  /* 0x0002ac8000027802 */ /* 0x000fc40000000f00 */
[----:B---3--:R-:W-:Y:S05]  /*2ac70*/  CALL.REL.NOINC `($__internal_39_$__cuda_sm70_shflsync_idx_p) ;  /* 0x000001e000007944 */ /* 0x008fea0003c00000 */
[----:B------:R-:W-:Y:S01]  /*2ac80*/  MOV R4, R13 ;  /* 0x0000000d00047202 */ /* 0x000fe20000000f00 */
[----:B------:R-:W-:Y:S05]  /*2ac90*/  BRA `(.L_x_2143) ;  /* 0xffffb09000007947 */ /* 0x000fea000383ffff */
.L_x_2114:
        /* <DEDUP_REMOVED lines=23> */
        .weak           $__internal_38_$__cuda_sm70_shflsync_bfly_p
        .type           $__internal_38_$__cuda_sm70_shflsync_bfly_p,@function
        .size           $__internal_38_$__cuda_sm70_shflsync_bfly_p,($__internal_39_$__cuda_sm70_shflsync_idx_p - $__internal_38_$__cuda_sm70_shflsync_bfly_p)
$__internal_38_$__cuda_sm70_shflsync_bfly_p:
[----:B------:R-:W-:Y:S04]  /*2ae10*/  WARPSYNC R5 ;  /* 0x0000000500007348 */ /* 0x000fe80003800000 */
[----:B------:R1:W2:Y:S02]  /*2ae20*/  SHFL.BFLY PT, R4, R2, R4, R9 ;  /* 0x0c00000402047389 */ /* 0x0002a400000e0009 */
[----:B-1----:R-:W-:-:S02]  /*2ae30*/  MOV R2, R3 ;  /* 0x0000000300027202 */ /* 0x002fc40000000f00 */
[----:B------:R-:W-:-:S04]  /*2ae40*/  MOV R3, 0x0 ;  /* 0x0000000000037802 */ /* 0x000fc80000000f00 */
[----:B--2---:R-:W-:Y:S05]  /*2ae50*/  RET.REL.NODEC R2 `(_ZN7cutlass13device_kernelIN5flash19enable_sm80_to_sm89INS1_16FlashAttnFwdSm80INS1_25CollectiveMainloopFwdSm80ILi8ELi1ELb0EN4cute5tupleIJNS5_1CILi128EEENS7_ILi48EEENS7_ILi256EEEEEELi256ENS_10bfloat16_tEfNS_4arch4Sm80ELb0ELb1ELb0ELb1ELb0ELb1ELb1ELb1EEENS1_21CollectiveEpilogueFwdINS6_IJS8_SA_S9_EEENS6_IJNS7_ILi1EEESI_SI_EEESC_SE_Li256ELb1ELb1ELb1ELb0EEENS1_36VarlenDynamicPersistentTileSchedulerILi128ELi48ELi256ELi256ELb1ELb1ELb0ELb1ELb0ELb1EEEEEEEEEvNT_6ParamsE) ;  /* 0xfffd51a002007950 */ /* 0x004fea0003c3ffff */
        .weak           $__internal_39_$__cuda_sm70_shflsync_idx_p
        .type           $__internal_39_$__cuda_sm70_shflsync_idx_p,@function
        .size           $__internal_39_$__cuda_sm70_shflsync_idx_p,($__internal_40_$__cuda_sm70_shflsync_up_p - $__internal_39_$__cuda_sm70_shflsync_idx_p)
$__internal_39_$__cuda_sm70_shflsync_idx_p:
[----:B------:R-:W-:Y:S04]  /*2ae60*/  WARPSYNC R173 ;  /* 0x000000ad00007348 */ /* 0x000fe80003800000 */
[----:B------:R1:W2:Y:S02]  /*2ae70*/  SHFL.IDX PT, R13, R12, R10, R3 ;  /* 0x0000000a0c0d7389 */ /* 0x0002a400000e0003 */
[----:B-1----:R-:W-:-:S04]  /*2ae80*/  MOV R3, 0x0 ;  /* 0x0000000000037802 */ /* 0x002fc80000000f00 */
[----:B--2---:R-:W-:Y:S05]  /*2ae90*/  RET.REL.NODEC R2 `(_ZN7cutlass13device_kernelIN5flash19enable_sm80_to_sm89INS1_16FlashAttnFwdSm80INS1_25CollectiveMainloopFwdSm80ILi8ELi1ELb0EN4cute5tupleIJNS5_1CILi128EEENS7_ILi48EEENS7_ILi256EEEEEELi256ENS_10bfloat16_tEfNS_4arch4Sm80ELb0ELb1ELb0ELb1ELb0ELb1ELb1ELb1EEENS1_21CollectiveEpilogueFwdINS6_IJS8_SA_S9_EEENS6_IJNS7_ILi1EEESI_SI_EEESC_SE_Li256ELb1ELb1ELb1ELb0EEENS1_36VarlenDynamicPersistentTileSchedulerILi128ELi48ELi256ELi256ELb1ELb1ELb0ELb1ELb0ELb1EEEEEEEEEvNT_6ParamsE) ;  /* 0xfffd516002007950 */ /* 0x004fea0003c3ffff */
        .weak           $__internal_40_$__cuda_sm70_shflsync_up_p
        .type           $__internal_40_$__cuda_sm70_shflsync_up_p,@function
        .size           $__internal_40_$__cuda_sm70_shflsync_up_p,($__internal_41_$__cuda_sm70_votesync_ballot - $__internal_40_$__cuda_sm70_shflsync_up_p)
$__internal_40_$__cuda_sm70_shflsync_up_p:
[----:B------:R-:W-:Y:S02]  /*2aea0*/  MOV R4, RZ ;  /* 0x000000ff00047202 */ /* 0x000fe40000000f00 */
[----:B------:R-:W-:-:S04]  /*2aeb0*/  MOV R10, 0xffffffff ;  /* 0xffffffff000a7802 */ /* 0x000fc80000000f00 */
[----:B------:R-:W-:Y:S04]  /*2aec0*/  WARPSYNC R10 ;  /* 0x0000000a00007348 */ /* 0x000fe80003800000 */
[----:B------:R1:W2:Y:S02]  /*2aed0*/  SHFL.UP PT, R4, R0, R3, R4 ;  /* 0x0400000300047389 */ /* 0x0002a400000e0004 */
[----:B-1----:R-:W-:-:S04]  /*2aee0*/  MOV R3, 0x0 ;  /* 0x0000000000037802 */ /* 0x002fc80000000f00 */
[----:B--2---:R-:W-:Y:S05]  /*2aef0*/  RET.REL.NODEC R2 `(_ZN7cutlass13device_kernelIN5flash19enable_sm80_to_sm89INS1_16FlashAttnFwdSm80INS1_25CollectiveMainloopFwdSm80ILi8ELi1ELb0EN4cute5tupleIJNS5_1CILi128EEENS7_ILi48EEENS7_ILi256EEEEEELi256ENS_10bfloat16_tEfNS_4arch4Sm80ELb0ELb1ELb0ELb1ELb0ELb1ELb1ELb1EEENS1_21CollectiveEpilogueFwdINS6_IJS8_SA_S9_EEENS6_IJNS7_ILi1EEESI_SI_EEESC_SE_Li256ELb1ELb1ELb1ELb0EEENS1_36VarlenDynamicPersistentTileSchedulerILi128ELi48ELi256ELi256ELb1ELb1ELb0ELb1ELb0ELb1EEEEEEEEEvNT_6ParamsE) ;  /* 0xfffd510002007950 */ /* 0x004fea0003c3ffff */
        .weak           $__internal_41_$__cuda_sm70_votesync_ballot
        .type           $__internal_41_$__cuda_sm70_votesync_ballot,@function
        .size           $__internal_41_$__cuda_sm70_votesync_ballot,(.L_x_2636 - $__internal_41_$__cuda_sm70_votesync_ballot)
$__internal_41_$__cuda_sm70_votesync_ballot:
[----:B------:R-:W-:Y:S01]  /*2af00*/  ISETP.NE.U32.AND P0, PT, R0, 0x1, PT ;  /* 0x000000010000780c */ /* 0x000fe20003f05070 */
[----:B------:R-:W-:-:S04]  /*2af10*/  IMAD.MOV.U32 R3, RZ, RZ, -0x1 ;  /* 0xffffffffff037424 */ /* 0x000fc800078e00ff */
[----:B------:R-:W-:Y:S08]  /*2af20*/  WARPSYNC R3 ;  /* 0x0000000300007348 */ /* 0x000ff00003800000 */
[----:B------:R-:W-:-:S04]  /*2af30*/  VOTE.ANY R0, PT, !P0 ;  /* 0x0000000000007806 */ /* 0x000fc800040e0100 */
[----:B------:R-:W-:Y:S01]  /*2af40*/  LOP3.LUT R0, R0, R3, RZ, 0xc0, !PT ;  /* 0x0000000300007212 */ /* 0x000fe200078ec0ff */
[----:B------:R-:W-:-:S04]  /*2af50*/  IMAD.MOV.U32 R3, RZ, RZ, 0x0 ;  /* 0x00000000ff037424 */ /* 0x000fc800078e00ff */
[----:B------:R-:W-:Y:S05]  /*2af60*/  RET.REL.NODEC R2 `(_ZN7cutlass13device_kernelIN5flash19enable_sm80_to_sm89INS1_16FlashAttnFwdSm80INS1_25CollectiveMainloopFwdSm80ILi8ELi1ELb0EN4cute5tupleIJNS5_1CILi128EEENS7_ILi48EEENS7_ILi256EEEEEELi256ENS_10bfloat16_tEfNS_4arch4Sm80ELb0ELb1ELb0ELb1ELb0ELb1ELb1ELb1EEENS1_21CollectiveEpilogueFwdINS6_IJS8_SA_S9_EEENS6_IJNS7_ILi1EEESI_SI_EEESC_SE_Li256ELb1ELb1ELb1ELb0EEENS1_36VarlenDynamicPersistentTileSchedulerILi128ELi48ELi256ELi256ELb1ELb1ELb0ELb1ELb0ELb1EEEEEEEEEvNT_6ParamsE) ;  /* 0xfffd509002007950 */ /* 0x000fea0003c3ffff */
.L_x_2145:
        /* <DEDUP_REMOVED lines=9> */
.L_x_2636:


//--------------------- .text._ZN7cutlass13device_kernelIN5flash19enable_sm80_to_sm89INS1_16FlashAttnFwdSm80INS1_25CollectiveMainloopFwdSm80ILi8ELi1ELb0EN4cute5tupleIJNS5_1CILi128EEENS7_ILi96EEENS7_ILi256EEEEEELi256ENS_10bfloat16_tEfNS_4arch4Sm80ELb1ELb0ELb0ELb0ELb0ELb0ELb1ELb1EEENS1_21CollectiveEpilogueFwdINS6_IJS8_SA_S9_EEENS6_IJNS7_ILi1EEESI_SI_EEESC_SE_Li256ELb0ELb1ELb1ELb0EEENS1_30DynamicPersistentTileSchedulerILi256ELi256ELb1ELb1ELb0EEEEEEEEEvNT_6ParamsE --------------------------
	.section	.text._ZN7cutlass13device_kernelIN5flash19enable_sm80_to_sm89INS1_16FlashAttnFwdSm80INS1_25CollectiveMainloopFwdSm80ILi8ELi1ELb0EN4cute5tupleIJNS5_1CILi128EEENS7_ILi96EEENS7_ILi256EEEEEELi256ENS_10bfloat16_tEfNS_4arch4Sm80ELb1ELb0ELb0ELb0ELb0ELb0ELb1ELb1EEENS1_21CollectiveEpilogueFwdINS6_IJS8_SA_S9_EEENS6_IJNS7_ILi1EEESI_SI_EEESC_SE_Li256ELb0ELb1ELb1ELb0EEENS1_30DynamicPersistentTileSchedulerILi256ELi256ELb1ELb1ELb0EEEEEEEEEvNT_6ParamsE,"ax",@progbits
	.sectioninfo	@"SHI_REGISTERS=255"
	.align	128
.text._ZN7cutlass13device_kernelIN5flash19enable_sm80_to_sm89INS1_16FlashAttnFwdSm80INS1_25CollectiveMainloopFwdSm80ILi8ELi1ELb0EN4cute5tupleIJNS5_1CILi128EEENS7_ILi96EEENS7_ILi256EEEEEELi256ENS_10bfloat16_tEfNS_4arch4Sm80ELb1ELb0ELb0ELb0ELb0ELb0ELb1ELb1EEENS1_21CollectiveEpilogueFwdINS6_IJS8_SA_S9_EEENS6_IJNS7_ILi1EEESI_SI_EEESC_SE_Li256ELb0ELb1ELb1ELb0EEENS1_30DynamicPersistentTileSchedulerILi256ELi256ELb1ELb1ELb0EEEEEEEEEvNT_6ParamsE:
        .type           _ZN7cutlass13device_kernelIN5flash19enable_sm80_to_sm89INS1_16FlashAttnFwdSm80INS1_25CollectiveMainloopFwdSm80ILi8ELi1ELb0EN4cute5tupleIJNS5_1CILi128EEENS7_ILi96EEENS7_ILi256EEEEEELi256ENS_10bfloat16_tEfNS_4arch4Sm80ELb1ELb0ELb0ELb0ELb0ELb0ELb1ELb1EEENS1_21CollectiveEpilogueFwdINS6_IJS8_SA_S9_EEENS6_IJNS7_ILi1EEESI_SI_EEESC_SE_Li256ELb0ELb1ELb1ELb0EEENS1_30DynamicPersistentTileSchedulerILi256ELi256ELb1ELb1ELb0EEEEEEEEEvNT_6ParamsE,@function
        .size           _ZN7cutlass13device_kernelIN5flash19enable_sm80_to_sm89INS1_16FlashAttnFwdSm80INS1_25CollectiveMainloopFwdSm80ILi8ELi1ELb0EN4cute5tupleIJNS5_1CILi128EEENS7_ILi96EEENS7_ILi256EEEEEELi256ENS_10bfloat16_tEfNS_4arch4Sm80ELb1ELb0ELb0ELb0ELb0ELb0ELb1ELb1EEENS1_21CollectiveEpilogueFwdINS6_IJS8_SA_S9_EEENS6_IJNS7_ILi1EEESI_SI_EEESC_SE_Li256ELb0ELb1ELb1ELb0EEENS1_30DynamicPersistentTileSchedulerILi256ELi256ELb1ELb1ELb0EEEEEEEEEvNT_6ParamsE,(.L_x_2642 - _ZN7cutlass13device_kernelIN5flash19enable_sm80_to_sm89INS1_16FlashAttnFwdSm80INS1_25CollectiveMainloopFwdSm80ILi8ELi1ELb0EN4cute5tupleIJNS5_1CILi128EEENS7_ILi96EEENS7_ILi256EEEEEELi256ENS_10bfloat16_tEfNS_4arch4Sm80ELb1ELb0ELb0ELb0ELb0ELb0ELb1ELb1EEENS1_21CollectiveEpilogueFwdINS6_IJS8_SA_S9_EEENS6_IJNS7_ILi1EEESI_SI_EEESC_SE_Li256ELb0ELb1ELb1ELb0EEENS1_30DynamicPersistentTileSchedulerILi256ELi256ELb1ELb1ELb0EEEEEEEEEvNT_6ParamsE)
        .other          _ZN7cutlass13device_kernelIN5flash19enable_sm80_to_sm89INS1_16FlashAttnFwdSm80INS1_25CollectiveMainloopFwdSm80ILi8ELi1ELb0EN4cute5tupleIJNS5_1CILi128EEENS7_ILi96EEENS7_ILi256EEEEEELi256ENS_10bfloat16_tEfNS_4arch4Sm80ELb1ELb0ELb0ELb0ELb0ELb0ELb1ELb1EEENS1_21CollectiveEpilogueFwdINS6_IJS8_SA_S9_EEENS6_IJNS7_ILi1EEESI_SI_EEESC_SE_Li256ELb0ELb1ELb1ELb0EEENS1_30DynamicPersistentTileSchedulerILi256ELi256ELb1ELb1ELb0EEEEEEEEEvNT_6ParamsE,@"STO_CUDA_ENTRY STV_DEFAULT"
_ZN7cutlass13device_kernelIN5flash19enable_sm80_to_sm89INS1_16FlashAttnFwdSm80INS1_25CollectiveMainloopFwdSm80ILi8ELi1ELb0EN4cute5tupleIJNS5_1CILi128EEENS7_ILi96EEENS7_ILi256EEEEEELi256ENS_10bfloat16_tEfNS_4arch4Sm80ELb1ELb0ELb0ELb0ELb0ELb0ELb1ELb1EEENS1_21CollectiveEpilogueFwdINS6_IJS8_SA_S9_EEENS6_IJNS7_ILi1EEESI_SI_EEESC_SE_Li256ELb0ELb1ELb1ELb0EEENS1_30DynamicPersistentTileSchedulerILi256ELi256ELb1ELb1ELb0EEEEEEEEEvNT_6ParamsE:
[----:B------:R-:W-:-:S03]  /*0000*/  MOV R1, c[0x0][0x28] ;  /* 0x00000a0000017a02 */ /* 0x000fc60000000f00 */
[----:B------:R-:W1:Y:S01]  /*0010*/  S2R R16, SR_TID.X ;  /* 0x0000000000107919 */ /* 0x000e620000002100 */
[----:B------:R-:W-:-:S03]  /*0020*/  IADD3 R1, R1, -0xb8, RZ ;  /* 0xffffff4801017810 */ /* 0x000fc60007ffe0ff */
[----:B------:R-:W2:Y:S01]  /*0030*/  S2R R15, SR_CTAID.X ;  /* 0x00000000000f7919 */ /* 0x000ea20000002500 */
[----:B-1----:R-:W-:-:S05]  /*0040*/  SHF.R.U32.HI R0, RZ, 0x5, R16 ;  /* 0x00000005ff007819 */ /* 0x002fca0000011610 */
[----:B------:R-:W1:Y:S04]  /*0050*/  SHFL.IDX PT, R2, R0, RZ, 0x1f ;  /* 0x00001fff00027589 */ /* 0x000e6800000e0000 */
[----:B------:R-:W3:Y:S01]  /*0060*/  SHFL.IDX PT, R0, R0, RZ, 0x1f ;  /* 0x00001fff00007589 */ /* 0x000ee200000e0000 */
[----:B-1----:R-:W-:Y:S01]  /*0070*/  ISETP.GE.AND P0, PT, R2, 0x1, PT ;  /* 0x000000010200780c */ /* 0x002fe20003f06270 */
[----:B---3--:R1:W3:-:S12]  /*0080*/  R2UR UR6, R0 ;  /* 0x00000000000673c2 */ /* 0x0082d800000e0000 */
[----:B------:R-:W-:Y:S06]  /*0090*/  @P0 BAR.ARV 0x4, 0x100 ;  /* 0x0104000000000b1d */ /* 0x000fec0000002000 */
[----:B--2---:R-:W-:-:S13]  /*00a0*/  ISETP.GE.AND P0, PT, R15, c[0x0][0x538], PT ;  /* 0x00014e000f007a0c */ /* 0x004fda0003f06270 */
[----:B------:R-:W-:Y:S05]  /*00b0*/  @P0 EXIT ;  /* 0x000000000000094d */ /* 0x000fea0003800000 */
[----:B-1-3--:R-:W-:Y:S01]  /*00c0*/  SHF.R.S32.HI R8, RZ, 0x1f, R16 ;  /* 0x0000001fff087819 */ /* 0x00afe20000011410 */
[----:B------:R-:W-:Y:S01]  /*00d0*/  IMAD.MOV.U32 R218, RZ, RZ, 0x20 ;  /* 0x00000020ffda7424 */ /* 0x000fe200078e00ff */
[----:B------:R-:W-:Y:S01]  /*00e0*/  ULDC.64 UR8, c[0x0][0x118] ;  /* 0x0000460000087ab9 */ /* 0x000fe20000000a00 */
[----:B------:R-:W-:Y:S01]  /*00f0*/  IMAD.MOV.U32 R220, RZ, RZ, 0x40 ;  /* 0x00000040ffdc7424 */ /* 0x000fe200078e00ff */
[CC--:B------:R-:W-:Y:S02]  /*0100*/  LEA.HI R0, R8.reuse, R16.reuse, RZ, 0x2 ;  /* 0x0000001008007211 */ /* 0x0c0fe400078f10ff */
[CC--:B------:R-:W-:Y:S02]  /*0110*/  LEA.HI R10, R8.reuse, R16.reuse, RZ, 0x3 ;  /* 0x00000010080a7211 */ /* 0x0c0fe400078f18ff */
[----:B------:R-:W-:Y:S02]  /*0120*/  LEA.HI R6, R8, R16, RZ, 0x4 ;  /* 0x0000001008067211 */ /* 0x000fe400078f20ff */
[----:B------:R-:W-:-:S02]  /*0130*/  LOP3.LUT R4, R0, 0xfffffffc, RZ, 0xc0, !PT ;  /* 0xfffffffc00047812 */ /* 0x000fc400078ec0ff */
[----:B------:R-:W-:Y:S02]  /*0140*/  SHF.R.S32.HI R20, RZ, 0x3, R10 ;  /* 0x00000003ff147819 */ /* 0x000fe4000001140a */
[----:B------:R-:W-:Y:S01]  /*0150*/  LOP3.LUT R2, R10, 0xfffffff8, RZ, 0xc0, !PT ;  /* 0xfffffff80a027812 */ /* 0x000fe200078ec0ff */
[----:B------:R-:W-:Y:S01]  /*0160*/  IMAD.IADD R4, R16, 0x1, -R4 ;  /* 0x0000000110047824 */ /* 0x000fe200078e0a04 */
[----:B------:R-:W-:Y:S01]  /*0170*/  LOP3.LUT R0, R6, 0xfffffff0, RZ, 0xc0, !PT ;  /* 0xfffffff006007812 */ /* 0x000fe200078ec0ff */
[----:B------:R-:W-:Y:S01]  /*0180*/  IMAD.SHL.U32 R7, R20, 0x40, RZ ;  /* 0x0000004014077824 */ /* 0x000fe200078e00ff */
[----:B------:R-:W-:Y:S01]  /*0190*/  SHF.R.S32.HI R5, RZ, 0x4, R6 ;  /* 0x00000004ff057819 */ /* 0x000fe20000011406 */
[C---:B------:R-:W-:Y:S02]  /*01a0*/  IMAD.IADD R9, R16.reuse, 0x1, -R2 ;  /* 0x0000000110097824 */ /* 0x040fe400078e0a02 */
[----:B------:R-:W-:Y:S01]  /*01b0*/  IMAD.IADD R3, R16, 0x1, -R0 ;  /* 0x0000000110037824 */ /* 0x000fe200078e0a00 */
[----:B------:R-:W-:Y:S01]  /*01c0*/  LEA.HI R2, R6, R5, RZ, 0x1 ;  /* 0x0000000506027211 */ /* 0x000fe200078f08ff */
[----:B------:R-:W-:Y:S01]  /*01d0*/  IMAD.SHL.U32 R18, R9, 0x8, RZ ;  /* 0x0000000809127824 */ /* 0x000fe200078e00ff */
[----:B------:R-:W-:-:S02]  /*01e0*/  LOP3.LUT R0, R7, 0x1c0, RZ, 0xc0, !PT ;  /* 0x000001c007007812 */ /* 0x000fc400078ec0ff */
[----:B------:R-:W-:Y:S02]  /*01f0*/  SHF.R.S32.HI R11, RZ, 0x1f, R3 ;  /* 0x0000001fff0b7819 */ /* 0x000fe40000011403 */
[----:B------:R-:W-:Y:S01]  /*0200*/  LOP3.LUT R6, R2, 0xfffffffe, RZ, 0xc0, !PT ;  /* 0xfffffffe02067812 */ /* 0x000fe200078ec0ff */
[----:B------:R-:W-:Y:S01]  /*0210*/  STL [R1+0x48], R18 ;  /* 0x0000481201007387 */ /* 0x000fe20000100800 */
[----:B------:R-:W-:Y:S02]  /*0220*/  LOP3.LUT R7, R0, 0x38, R18, 0xf8, !PT ;  /* 0x0000003800077812 */ /* 0x000fe400078ef812 */
[----:B------:R-:W-:Y:S01]  /*0230*/  SHF.R.U32.HI R2, RZ, 0x3, R0 ;  /* 0x00000003ff027819 */ /* 0x000fe20000011600 */
[----:B------:R-:W-:Y:S01]  /*0240*/  IMAD.IADD R12, R5, 0x1, -R6 ;  /* 0x00000001050c7824 */ /* 0x000fe200078e0a06 */
[----:B------:R-:W-:Y:S01]  /*0250*/  LEA.HI R11, R11, R3, RZ, 0x3 ;  /* 0x000000030b0b7211 */ /* 0x000fe200078f18ff */
[----:B------:R-:W-:Y:S01]  /*0260*/  IMAD.SHL.U32 R5, R9, 0x40, RZ ;  /* 0x0000004009057824 */ /* 0x000fe200078e00ff */
[----:B------:R-:W-:-:S02]  /*0270*/  LEA.HI R0, R4, R4, RZ, 0x1 ;  /* 0x0000000404007211 */ /* 0x000fc400078f08ff */
[----:B------:R-:W-:Y:S02]  /*0280*/  LOP3.LUT R13, R7, R2, RZ, 0x3c, !PT ;  /* 0x00000002070d7212 */ /* 0x000fe400078e3cff */
[----:B------:R-:W-:Y:S02]  /*0290*/  LOP3.LUT R2, R11, 0xfffffff8, RZ, 0xc0, !PT ;  /* 0xfffffff80b027812 */ /* 0x000fe400078ec0ff */
[----:B------:R-:W-:Y:S02]  /*02a0*/  LOP3.LUT R0, R0, 0x1ffffffe, RZ, 0xc0, !PT ;  /* 0x1ffffffe00007812 */ /* 0x000fe400078ec0ff */
[----:B------:R-:W-:Y:S01]  /*02b0*/  LEA.HI R6, R8, R16, RZ, 0x5 ;  /* 0x0000001008067211 */ /* 0x000fe200078f28ff */
[----:B------:R-:W-:Y:S02]  /*02c0*/  IMAD.IADD R7, R3, 0x1, -R2 ;  /* 0x0000000103077824 */ /* 0x000fe400078e0a02 */
[----:B------:R-:W-:Y:S01]  /*02d0*/  IMAD.IADD R14, R4, 0x1, -R0 ;  /* 0x00000001040e7824 */ /* 0x000fe200078e0a00 */
[----:B------:R-:W-:-:S02]  /*02e0*/  LOP3.LUT R3, R6, 0xffffffe0, RZ, 0xc0, !PT ;  /* 0xffffffe006037812 */ /* 0x000fc400078ec0ff */
[----:B------:R-:W-:Y:S02]  /*02f0*/  LOP3.LUT R0, R5, 0x1c0, RZ, 0xc0, !PT ;  /* 0x000001c005007812 */ /* 0x000fe400078ec0ff */
[----:B------:R-:W-:Y:S01]  /*0300*/  SHF.R.S32.HI R223, RZ, 0x5, R6 ;  /* 0x00000005ffdf7819 */ /* 0x000fe20000011406 */
[----:B------:R-:W-:Y:S01]  /*0310*/  IMAD.IADD R17, R16, 0x1, -R3 ;  /* 0x0000000110117824 */ /* 0x000fe200078e0a03 */
[----:B------:R-:W-:Y:S02]  /*0320*/  LOP3.LUT R4, R0, 0x8, R10, 0xf8, !PT ;  /* 0x0000000800047812 */ /* 0x000fe400078ef80a */
[----:B------:R-:W-:Y:S02]  /*0330*/  SHF.R.U32.HI R2, RZ, 0x3, R0 ;  /* 0x00000003ff027819 */ /* 0x000fe40000011600 */
[----:B------:R-:W-:Y:S02]  /*0340*/  SHF.R.S32.HI R0, RZ, 0x1f, R6 ;  /* 0x0000001fff007819 */ /* 0x000fe40000011406 */
[----:B------:R-:W-:-:S02]  /*0350*/  LEA.HI R3, R8, R16, RZ, 0x6 ;  /* 0x0000001008037211 */ /* 0x000fc400078f30ff */
[----:B------:R-:W-:Y:S02]  /*0360*/  LEA.HI R0, R0, R223, RZ, 0x3 ;  /* 0x000000df00007211 */ /* 0x000fe400078f18ff */
[----:B------:R-:W-:Y:S01]  /*0370*/  LOP3.LUT R216, R4, R2, RZ, 0x3c, !PT ;  /* 0x0000000204d87212 */ /* 0x000fe200078e3cff */
[----:B------:R-:W-:Y:S01]  /*0380*/  IMAD.SHL.U32 R10, R3, 0x8, RZ ;  /* 0x00000008030a7824 */ /* 0x000fe200078e00ff */
[----:B------:R-:W-:Y:S01]  /*0390*/  LOP3.LUT R2, R0, 0xffffff8, RZ, 0xc0, !PT ;  /* 0x0ffffff800027812 */ /* 0x000fe200078ec0ff */
[C---:B------:R-:W-:Y:S01]  /*03a0*/  IMAD.SHL.U32 R3, R7.reuse, 0x40, RZ ;  /* 0x0000004007037824 */ /* 0x040fe200078e00ff */
[----:B------:R-:W-:Y:S01]  /*03b0*/  SHF.R.S32.HI R8, RZ, 0x1f, R17 ;  /* 0x0000001fff087819 */ /* 0x000fe20000011411 */
[----:B------:R-:W-:Y:S01]  /*03c0*/  IMAD.SHL.U32 R4, R12, 0x8, RZ ;  /* 0x000000080c047824 */ /* 0x000fe200078e00ff */
[----:B------:R-:W-:Y:S01]  /*03d0*/  LOP3.LUT P3, RZ, R7, 0x2, RZ, 0xc0, !PT ;  /* 0x0000000207ff7812 */ /* 0x000fe2000786c0ff */
[----:B------:R-:W-:Y:S01]  /*03e0*/  IMAD.IADD R6, R223, 0x1, -R2 ;  /* 0x00000001df067824 */ /* 0x000fe200078e0a02 */
[----:B------:R-:W-:Y:S01]  /*03f0*/  LOP3.LUT R0, R3, 0x1c0, RZ, 0xc0, !PT ;  /* 0x000001c003007812 */ /* 0x000fe200078ec0ff */
[----:B------:R-:W-:Y:S01]  /*0400*/  IMAD.SHL.U32 R2, R11, 0x40, RZ ;  /* 0x000000400b027824 */ /* 0x000fe200078e00ff */
[----:B------:R-:W-:Y:S01]  /*0410*/  LEA.HI R8, R8, R17, RZ, 0x2 ;  /* 0x0000001108087211 */ /* 0x000fe200078f10ff */
[----:B------:R-:W-:Y:S01]  /*0420*/  IMAD R216, R12, 0x200, R216 ;  /* 0x000002000cd87824 */ /* 0x000fe200078e02d8 */
[----:B------:R-:W-:-:S02]  /*0430*/  LOP3.LUT R3, R0, 0x8, R4, 0xf8, !PT ;  /* 0x0000000800037812 */ /* 0x000fc400078ef804 */
[----:B------:R-:W-:Y:S02]  /*0440*/  SHF.R.U32.HI R0, RZ, 0x3, R0 ;  /* 0x00000003ff007819 */ /* 0x000fe40000011600 */
[----:B------:R-:W-:Y:S02]  /*0450*/  SHF.R.S32.HI R5, RZ, 0x2, R8 ;  /* 0x00000002ff057819 */ /* 0x000fe40000011408 */
[----:B------:R-:W-:Y:S02]  /*0460*/  LOP3.LUT R2, R2, 0xfffffe00, RZ, 0xc0, !PT ;  /* 0xfffffe0002027812 */ /* 0x000fe400078ec0ff */
[----:B------:R-:W-:Y:S01]  /*0470*/  LOP3.LUT R0, R3, R0, RZ, 0x3c, !PT ;  /* 0x0000000003007212 */ /* 0x000fe200078e3cff */
[----:B------:R-:W-:Y:S01]  /*0480*/  IMAD R16, R6, 0x10, R5 ;  /* 0x0000001006107824 */ /* 0x000fe200078e0205 */
[----:B------:R-:W-:Y:S01]  /*0490*/  IADD3 R4, R18, 0x80, RZ ;  /* 0x0000008012047810 */ /* 0x000fe20007ffe0ff */
[----:B------:R-:W-:Y:S01]  /*04a0*/  IMAD R223, R223, 0x400, R2 ;  /* 0x00000400dfdf7824 */ /* 0x000fe200078e0202 */
[----:B------:R-:W-:Y:S01]  /*04b0*/  LOP3.LUT R217, R0, R2, RZ, 0xfc, !PT ;  /* 0x0000000200d97212 */ /* 0x000fe200078efcff */
[----:B------:R-:W-:Y:S01]  /*04c0*/  IMAD R2, R9, 0x20, R20 ;  /* 0x0000002009027824 */ /* 0x000fe200078e0214 */
[----:B------:R-:W-:Y:S01]  /*04d0*/  STL [R1+0x90], R16 ;  /* 0x0000901001007387 */ /* 0x000fe20000100800 */
[----:B------:R-:W-:Y:S01]  /*04e0*/  IMAD.IADD R223, R223, 0x1, R0 ;  /* 0x00000001dfdf7824 */ /* 0x000fe200078e0200 */
[----:B------:R-:W-:-:S02]  /*04f0*/  IADD3 R0, R18, 0x40, RZ ;  /* 0x0000004012007810 */ /* 0x000fc40007ffe0ff */
[----:B------:R-:W-:Y:S01]  /*0500*/  STL [R1+0x5c], R15 ;  /* 0x00005c0f01007387 */ /* 0x000fe20000100800 */
[----:B------:R-:W-:Y:S02]  /*0510*/  IADD3 R3, R18, 0xc0, RZ ;  /* 0x000000c012037810 */ /* 0x000fe40007ffe0ff */
[----:B------:R-:W-:Y:S01]  /*0520*/  SHF.R.S32.HI R5, RZ, 0x1f, R0 ;  /* 0x0000001fff057819 */ /* 0x000fe20000011400 */
[----:B------:R1:W-:Y:S01]  /*0530*/  STL [R1+0x94], R2 ;  /* 0x0000940201007387 */ /* 0x0003e20000100800 */
[----:B------:R-:W-:Y:S02]  /*0540*/  SHF.R.S32.HI R4, RZ, 0x1f, R4 ;  /* 0x0000001fff047819 */ /* 0x000fe40000011404 */
[----:B------:R-:W-:Y:S01]  /*0550*/  LOP3.LUT P0, RZ, R7, 0x4, RZ, 0xc0, !PT ;  /* 0x0000000407ff7812 */ /* 0x000fe2000780c0ff */
[----:B------:R-:W-:Y:S01]  /*0560*/  STL [R1+0x78], R5 ;  /* 0x0000780501007387 */ /* 0x000fe20000100800 */
[----:B------:R-:W-:Y:S02]  /*0570*/  LEA R216, R216, 0xc100, 0x1 ;  /* 0x0000c100d8d87811 */ /* 0x000fe400078e08ff */
[----:B------:R-:W-:Y:S01]  /*0580*/  R2P PR, R9, 0x6 ;  /* 0x0000000609007804 */ /* 0x000fe20000000000 */
[----:B------:R2:W-:Y:S01]  /*0590*/  STL [R1+0x74], R4 ;  /* 0x0000740401007387 */ /* 0x0005e20000100800 */
[----:B------:R-:W-:-:S02]  /*05a0*/  SEL R218, R218, 0xffffffe0, !P3 ;  /* 0xffffffe0dada7807 */ /* 0x000fc40005800000 */
[----:B------:R-:W-:Y:S02]  /*05b0*/  LEA R223, R223, 0x18100, 0x1 ;  /* 0x00018100dfdf7811 */ /* 0x000fe400078e08ff */
[----:B------:R-:W-:Y:S02]  /*05c0*/  LEA R217, R217, 0x100, 0x1 ;  /* 0x00000100d9d97811 */ /* 0x000fe400078e08ff */
[C---:B------:R-:W-:Y:S01]  /*05d0*/  SEL R219, R220.reuse, 0xffffffc0, !P2 ;  /* 0xffffffc0dcdb7807 */ /* 0x040fe20005000000 */
[----:B------:R-:W-:Y:S01]  /*05e0*/  IMAD.IADD R224, R223, 0x1, R218 ;  /* 0x00000001dfe07824 */ /* 0x000fe200078e02da */
[----:B------:R-:W-:Y:S01]  /*05f0*/  SEL R220, R220, 0xffffffc0, !P0 ;  /* 0xffffffc0dcdc7807 */ /* 0x000fe20004000000 */
[----:B------:R-:W-:Y:S01]  /*0600*/  IMAD.IADD R218, R218, 0x1, R217 ;  /* 0x00000001dada7824 */ /* 0x000fe200078e02d9 */
[C---:B------:R-:W-:Y:S01]  /*0610*/  IADD3 R227, R216.reuse, 0x20, RZ ;  /* 0x00000020d8e37810 */ /* 0x040fe20007ffe0ff */
[C---:B------:R-:W-:Y:S01]  /*0620*/  IMAD.IADD R222, R216.reuse, 0x1, R219 ;  /* 0x00000001d8de7824 */ /* 0x040fe200078e02db */
[----:B------:R-:W-:Y:S01]  /*0630*/  LOP3.LUT R10, R13, 0x7ffffe00, R10, 0xf8, !PT ;  /* 0x7ffffe000d0a7812 */ /* 0x000fe200078ef80a */
[--C-:B------:R-:W-:Y:S01]  /*0640*/  IMAD.IADD R226, R223, 0x1, R220.reuse ;  /* 0x00000001dfe27824 */ /* 0x100fe200078e02dc */
[----:B------:R-:W-:Y:S01]  /*0650*/  @P1 IADD3 R227, R216, -0x20, RZ ;  /* 0xffffffe0d8e31810 */ /* 0x000fe20007ffe0ff */
[----:B------:R-:W-:Y:S01]  /*0660*/  IMAD.IADD R221, R220, 0x1, R217 ;  /* 0x00000001dcdd7824 */ /* 0x000fe200078e02d9 */
[----:B-1----:R-:W-:Y:S01]  /*0670*/  LOP3.LUT R2, R8, 0x7ffffffc, RZ, 0xc0, !PT ;  /* 0x7ffffffc08027812 */ /* 0x002fe200078ec0ff */
[----:B------:R-:W-:Y:S01]  /*0680*/  IMAD.IADD R225, R224, 0x1, R220 ;  /* 0x00000001e0e17824 */ /* 0x000fe200078e02dc */
[C---:B------:R-:W-:Y:S01]  /*0690*/  IADD3 R250, R227.reuse, 0x800, RZ ;  /* 0x00000800e3fa7810 */ /* 0x040fe20007ffe0ff */
[----:B------:R-:W-:Y:S01]  /*06a0*/  IMAD.SHL.U32 R251, R10, 0x2, RZ ;  /* 0x000000020afb7824 */ /* 0x000fe200078e00ff */
[----:B------:R-:W-:Y:S01]  /*06b0*/  IADD3 R249, R227, 0x1000, RZ ;  /* 0x00001000e3f97810 */ /* 0x000fe20007ffe0ff */
[----:B------:R-:W-:Y:S01]  /*06c0*/  IMAD.IADD R0, R17, 0x1, -R2 ;  /* 0x0000000111007824 */ /* 0x000fe200078e0a02 */
[----:B------:R-:W-:Y:S01]  /*06d0*/  SHF.R.S32.HI R2, RZ, 0x1f, R3 ;  /* 0x0000001fff027819 */ /* 0x000fe20000011403 */
[----:B------:R-:W-:Y:S01]  /*06e0*/  IMAD.IADD R219, R219, 0x1, R227 ;  /* 0x00000001dbdb7824 */ /* 0x000fe200078e02e3 */
[C---:B------:R-:W-:Y:S01]  /*06f0*/  IADD3 R248, R227.reuse, 0x1800, RZ ;  /* 0x00001800e3f87810 */ /* 0x040fe20007ffe0ff */
[----:B------:R-:W-:Y:S01]  /*0700*/  IMAD.SHL.U32 R0, R0, 0x2, RZ ;  /* 0x0000000200007824 */ /* 0x000fe200078e00ff */
[C---:B------:R-:W-:Y:S01]  /*0710*/  IADD3 R247, R227.reuse, 0x2000, RZ ;  /* 0x00002000e3f77810 */ /* 0x040fe20007ffe0ff */
[----:B------:R1:W-:Y:S01]  /*0720*/  STL [R1+0x70], R2 ;  /* 0x0000700201007387 */ /* 0x0003e20000100800 */
[----:B------:R-:W-:Y:S01]  /*0730*/  IADD3 R246, R227, 0x2800, RZ ;  /* 0x00002800e3f67810 */ /* 0x000fe20007ffe0ff */
[----:B------:R-:W-:Y:S01]  /*0740*/  IMAD.IADD R220, R220, 0x1, R218 ;  /* 0x00000001dcdc7824 */ /* 0x000fe200078e02da */
[----:B--2---:R-:W-:-:S02]  /*0750*/  IADD3 R4, R0, 0xe0, RZ ;  /* 0x000000e000047810 */ /* 0x004fc40007ffe0ff */
[----:B------:R-:W-:Y:S02]  /*0760*/  IADD3 R3, R0, 0xe8, RZ ;  /* 0x000000e800037810 */ /* 0x000fe40007ffe0ff */
        /* <DEDUP_REMOVED lines=8> */
[C---:B------:R-:W-:Y:S01]  /*07f0*/  IADD3 R237, R227.reuse, 0x7000, RZ ;  /* 0x00007000e3ed7810 */ /* 0x040fe20007ffe0ff */
[----:B-1----:R-:W-:Y:S01]  /*0800*/  IMAD R2, R14, 0x8, R16 ;  /* 0x000000080e027824 */ /* 0x002fe200078e0210 */
[C---:B------:R-:W-:Y:S02]  /*0810*/  IADD3 R236, R227.reuse, 0x7800, RZ ;  /* 0x00007800e3ec7810 */ /* 0x040fe40007ffe0ff */
[----:B------:R-:W-:-:S02]  /*0820*/  IADD3 R235, R227, 0x8000, RZ ;  /* 0x00008000e3eb7810 */ /* 0x000fc40007ffe0ff */
[----:B------:R1:W-:Y:S01]  /*0830*/  STL [R1+0x8c], R2 ;  /* 0x00008c0201007387 */ /* 0x0003e20000100800 */
[C---:B------:R-:W-:Y:S02]  /*0840*/  IADD3 R234, R227.reuse, 0x8800, RZ ;  /* 0x00008800e3ea7810 */ /* 0x040fe40007ffe0ff */
[C---:B------:R-:W-:Y:S01]  /*0850*/  IADD3 R233, R227.reuse, 0x9000, RZ ;  /* 0x00009000e3e97810 */ /* 0x040fe20007ffe0ff */
        /* <DEDUP_REMOVED lines=8> */
[C---:B-1----:R-:W-:Y:S02]  /*08e0*/  IADD3 R2, R0.reuse, 0xf0, RZ ;  /* 0x000000f000027810 */ /* 0x042fe40007ffe0ff */
[----:B--2---:R-:W-:-:S03]  /*08f0*/  IADD3 R0, R0, 0xf8, RZ ;  /* 0x000000f800007810 */ /* 0x004fc60007ffe0ff */
[----:B------:R1:W-:Y:S01]  /*0900*/  STL [R1+0x64], R2 ;  /* 0x0000640201007387 */ /* 0x0003e20000100800 */
[----:B---3--:R-:W-:-:S03]  /*0910*/  SHF.R.S32.HI R4, RZ, 0x1f, R4 ;  /* 0x0000001fff047819 */ /* 0x008fc60000011404 */
[----:B------:R2:W-:Y:S01]  /*0920*/  STL [R1+0x60], R0 ;  /* 0x0000600001007387 */ /* 0x0005e20000100800 */
[----:B----4-:R-:W-:-:S03]  /*0930*/  SHF.R.S32.HI R3, RZ, 0x1f, R3 ;  /* 0x0000001fff037819 */ /* 0x010fc60000011403 */
[----:B------:R3:W-:Y:S04]  /*0940*/  STL [R1+0x88], R4 ;  /* 0x0000880401007387 */ /* 0x0007e80000100800 */
[----:B------:R3:W-:Y:S01]  /*0950*/  STL [R1+0x84], R3 ;  /* 0x0000840301007387 */ /* 0x0007e20000100800 */
[----:B-1----:R-:W-:Y:S02]  /*0960*/  SHF.R.S32.HI R2, RZ, 0x1f, R2 ;  /* 0x0000001fff027819 */ /* 0x002fe40000011402 */
[----:B--2---:R-:W-:-:S03]  /*0970*/  SHF.R.S32.HI R0, RZ, 0x1f, R0 ;  /* 0x0000001fff007819 */ /* 0x004fc60000011400 */
[----:B------:R3:W-:Y:S04]  /*0980*/  STL [R1+0x80], R2 ;  /* 0x0000800201007387 */ /* 0x0007e80000100800 */
[----:B------:R3:W-:Y:S02]  /*0990*/  STL [R1+0x7c], R0 ;  /* 0x00007c0001007387 */ /* 0x0007e40000100800 */
.L_x_2183:
[----:B---3--:R-:W2:Y:S01]  /*09a0*/  LDL R4, [R1+0x5c] ;  /* 0x00005c0001047983 */ /* 0x008ea20000100800 */
        /* <DEDUP_REMOVED lines=18> */
.L_x_2147:
[----:B------:R-:W-:-:S04]  /*0ad0*/  MOV R0, c[0x0][0x554] ;  /* 0x0001550000007a02 */ /* 0x000fc80000000f00 */
[----:B------:R-:W-:Y:S02]  /*0ae0*/  ISETP.NE.AND P0, PT, R0, 0x1, PT ;  /* 0x000000010000780c */ /* 0x000fe40003f05270 */
[----:B------:R-:W-:-:S11]  /*0af0*/  MOV R0, R2 ;  /* 0x0000000200007202 */ /* 0x000fd60000000f00 */
[----:B------:R-:W-:-:S05]  /*0b00*/  @P0 IMAD.HI.U32 R4, R2, c[0x0][0x558], RZ ;  /* 0x0001560002040a27 */ /* 0x000fca00078e00ff */
[----:B------:R-:W-:-:S05]  /*0b10*/  @P0 SHF.R.U32.HI R0, RZ, c[0x0][0x55c], R4 ;  /* 0x00015700ff000a19 */ /* 0x000fca0000011604 */
[----:B------:R-:W-:Y:S02]  /*0b20*/  IMAD R4, R0, c[0x0][0x554], RZ ;  /* 0x0001550000047a24 */ /* 0x000fe400078e02ff */
.L_x_2148:
[----:B------:R-:W-:Y:S05]  /*0b30*/  BSYNC B0 ;  /* 0x0000000000007941 */ /* 0x000fea0003800000 */
.L_x_2146:
[----:B------:R-:W2:Y:S01]  /*0b40*/  LDL.LU R11, [R1] ;  /* 0x00000000010b7983 */ /* 0x000ea20000300800 */
[----:B------:R-:W-:Y:S01]  /*0b50*/  IMAD.MOV.U32 R5, RZ, RZ, c[0x0][0x53c] ;  /* 0x00014f00ff057624 */ /* 0x000fe200078e00ff */
[----:B------:R-:W-:Y:S01]  /*0b60*/  ULDC UR4, c[0x0][0x1d0] ;  /* 0x0000740000047ab9 */ /* 0x000fe20000000800 */
[----:B------:R-:W-:Y:S01]  /*0b70*/  IMAD.MOV.U32 R12, RZ, RZ, R0 ;  /* 0x000000ffff0c7224 */ /* 0x000fe200078e0000 */
[----:B------:R-:W-:Y:S01]  /*0b80*/  UIADD3 UR4, UR4, 0x5f, URZ ;  /* 0x0000005f04047890 */ /* 0x000fe2000fffe03f */
[----:B------:R-:W-:Y:S01]  /*0b90*/  IMAD.MOV.U32 R7, RZ, RZ, c[0x0][0x2c4] ;  /* 0x0000b100ff077624 */ /* 0x000fe200078e00ff */
[----:B------:R-:W-:Y:S01]  /*0ba0*/  ISETP.NE.AND P0, PT, R5, 0x1, PT ;  /* 0x000000010500780c */ /* 0x000fe20003f05270 */
[----:B------:R-:W-:Y:S01]  /*0bb0*/  BSSY B0, `(.L_x_2149) ;  /* 0x0000047000007945 */ /* 0x000fe20003800000 */
[----:B------:R-:W-:Y:S01]  /*0bc0*/  LOP3.LUT R5, RZ, R0, RZ, 0x33, !PT ;  /* 0x00000000ff057212 */ /* 0x000fe200078e33ff */
[----:B------:R-:W-:Y:S01]  /*0bd0*/  UIMAD.WIDE UR4, UR4, 0x2aaaaaab, URZ ;  /* 0x2aaaaaab040478a5 */ /* 0x000fe2000f8e023f */
[----:B------:R-:W-:Y:S01]  /*0be0*/  ISETP.NE.AND P3, PT, R7, 0x1, PT ;  /* 0x000000010700780c */ /* 0x000fe20003f65270 */
[----:B------:R-:W-:-:S02]  /*0bf0*/  IMAD.MOV.U32 R7, RZ, RZ, c[0x0][0x548] ;  /* 0x00015200ff077624 */ /* 0x000fc400078e00ff */
[----:B------:R-:W-:-:S04]  /*0c00*/  USHF.R.U32.HI UR4, URZ, 0x1f, UR5 ;  /* 0x0000001f3f047899 */ /* 0x000fc80008011605 */
[----:B------:R-:W-:Y:S02]  /*0c10*/  ULEA.HI.SX32 UR4, UR5, UR4, 0x1c ;  /* 0x0000000405047291 */ /* 0x000fe4000f8fe23f */
[----:B------:R-:W-:Y:S01]  /*0c20*/  @P0 IMAD.HI.U32 R6, R0, c[0x0][0x540], RZ ;  /* 0x0001500000060a27 */ /* 0x000fe200078e00ff */
[----:B------:R-:W-:-:S04]  /*0c30*/  IADD3 R0, R5, c[0x0][0x53c], RZ ;  /* 0x00014f0005007a10 */ /* 0x000fc80007ffe0ff */
[----:B------:R-:W-:Y:S01]  /*0c40*/  @P0 SHF.R.U32.HI R12, RZ, c[0x0][0x544], R6 ;  /* 0x00015100ff0c0a19 */ /* 0x000fe20000011606 */
[----:B------:R-:W-:Y:S01]  /*0c50*/  IMAD.MOV.U32 R6, RZ, RZ, c[0x0][0x168] ;  /* 0x00005a00ff067624 */ /* 0x000fe200078e00ff */
        /* <DEDUP_REMOVED lines=8> */
[----:B------:R-:W-:-:S04]  /*0ce0*/  IADD3 R5, -R6, 0x60, RZ ;  /* 0x0000006006057810 */ /* 0x000fc80007ffe1ff */
[----:B------:R-:W-:Y:S01]  /*0cf0*/  IADD3 R5, R0, c[0x0][0x1d0], R5 ;  /* 0x0000740000057a10 */ /* 0x000fe20007ffe005 */
[----:B------:R-:W-:-:S04]  /*0d00*/  IMAD.IADD R0, R2, 0x1, -R4 ;  /* 0x0000000102007824 */ /* 0x000fc800078e0a04 */
[----:B------:R-:W-:Y:S02]  /*0d10*/  IMAD R0, R3, c[0x0][0x554], R0 ;  /* 0x0001550003007a24 */ /* 0x000fe400078e0200 */
[----:B------:R-:W-:-:S04]  /*0d20*/  IMAD.HI R5, R5, 0x2aaaaaab, RZ ;  /* 0x2aaaaaab05057827 */ /* 0x000fc800078e02ff */
[----:B------:R-:W-:Y:S01]  /*0d30*/  @P0 IMAD.HI.U32 R2, R0, c[0x0][0x54c], RZ ;  /* 0x0001530000020a27 */ /* 0x000fe200078e00ff */
[----:B------:R-:W-:-:S03]  /*0d40*/  SHF.R.U32.HI R6, RZ, 0x1f, R5 ;  /* 0x0000001fff067819 */ /* 0x000fc60000011605 */
[----:B------:R-:W-:Y:S01]  /*0d50*/  IMAD.MOV.U32 R18, RZ, RZ, R0 ;  /* 0x000000ffff127224 */ /* 0x000fe200078e0000 */
[----:B------:R-:W-:Y:S01]  /*0d60*/  @P0 SHF.R.U32.HI R18, RZ, c[0x0][0x550], R2 ;  /* 0x00015400ff120a19 */ /* 0x000fe20000011602 */
[----:B------:R-:W-:Y:S01]  /*0d70*/  IMAD.MOV.U32 R2, RZ, RZ, RZ ;  /* 0x000000ffff027224 */ /* 0x000fe200078e00ff */
[----:B------:R-:W-:-:S03]  /*0d80*/  LEA.HI.SX32 R6, R5, R6, 0x1c ;  /* 0x0000000605067211 */ /* 0x000fc600078fe2ff */
[----:B------:R-:W-:Y:S01]  /*0d90*/  IMAD.MOV R3, RZ, RZ, -R18 ;  /* 0x000000ffff037224 */ /* 0x000fe200078e0a12 */
[----:B------:R-:W-:-:S03]  /*0da0*/  IMNMX R6, R6, UR4, PT ;  /* 0x0000000406067c17 */ /* 0x000fc6000b800200 */
[----:B------:R-:W-:Y:S01]  /*0db0*/  IMAD R19, R3, c[0x0][0x548], R0 ;  /* 0x0001520003137a24 */ /* 0x000fe200078e0200 */
[----:B------:R-:W-:Y:S02]  /*0dc0*/  ISETP.GE.AND P0, PT, R6, 0x1, PT ;  /* 0x000000010600780c */ /* 0x000fe40003f06270 */
[----:B--2---:R-:W-:-:S04]  /*0dd0*/  LOP3.LUT R11, R11, 0xfffffff7, RZ, 0xc0, !PT ;  /* 0xfffffff70b0b7812 */ /* 0x004fc800078ec0ff */
[----:B------:R-:W-:-:S05]  /*0de0*/  @P3 LOP3.LUT R11, R11, 0x8, RZ, 0xfc, !PT ;  /* 0x000000080b0b3812 */ /* 0x000fca00078efcff */
[----:B------:R1:W-:Y:S04]  /*0df0*/  STL [R1], R11 ;  /* 0x0000000b01007387 */ /* 0x0003e80000100800 */
[----:B------:R1:W-:Y:S04]  /*0e00*/  STL [R1+0x50], R18 ;  /* 0x0000501201007387 */ /* 0x0003e80000100800 */
[----:B------:R1:W-:Y:S01]  /*0e10*/  STL [R1+0x40], R19 ;  /* 0x0000401301007387 */ /* 0x0003e20000100800 */
        /* <DEDUP_REMOVED lines=32> */
.L_x_2150:
[----:B------:R-:W-:Y:S05]  /*1020*/  BSYNC B0 ;  /* 0x0000000000007941 */ /* 0x000fea0003800000 */
.L_x_2149:
        /* <DEDUP_REMOVED lines=77> */
[----:B------:R4:W3:Y:S01]  /*1500*/  LDL.64 R24, [R1+0x48] ;  /* 0x0000480001187983 */ /* 0x0008e20000100a00 */
[----:B------:R-:W-:-:S04]  /*1510*/  ISETP.NE.U32.AND P0, PT, RZ, c[0x0][0x340], PT ;  /* 0x0000d000ff007a0c */ /* 0x000fc80003f05070 */
[----:B------:R-:W-:-:S13]  /*1520*/  ISETP.NE.AND.EX P0, PT, RZ, c[0x0][0x344], PT, P0 ;  /* 0x0000d100ff007a0c */ /* 0x000fda0003f05300 */
[----:B------:R-:W-:-:S04]  /*1530*/  @P0 IMAD.MOV.U32 R2, RZ, RZ, 0x4 ;  /* 0x00000004ff020424 */ /* 0x000fc800078e00ff */
[----:B------:R-:W-:-:S05]  /*1540*/  @P0 IMAD.WIDE R2, R18, R2, c[0x0][0x340] ;  /* 0x0000d00012020625 */ /* 0x000fca00078e0202 */
[----:B------:R5:W4:Y:S01]  /*1550*/  @P0 LDG.E R17, [R2.64] ;  /* 0x0000000802110981 */ /* 0x000b22000c1e1900 */
[----:B------:R-:W-:Y:S02]  /*1560*/  SHF.R.S32.HI R14, RZ, 0x1f, R19 ;  /* 0x0000001fff0e7819 */ /* 0x000fe40000011413 */
[----:B------:R-:W-:Y:S01]  /*1570*/  SHF.R.S32.HI R16, RZ, 0x1f, R18 ;  /* 0x0000001fff107819 */ /* 0x000fe20000011412 */
[----:B------:R-:W1:Y:S01]  /*1580*/  S2R R7, SR_TID.X ;  /* 0x0000000000077919 */ /* 0x000e620000002100 */
[----:B------:R-:W-:Y:S01]  /*1590*/  MOV R23, R11 ;  /* 0x0000000b00177202 */ /* 0x000fe20000000f00 */
[----:B------:R-:W-:Y:S01]  /*15a0*/  IMAD R5, R14, c[0x0][0x1b8], RZ ;  /* 0x00006e000e057a24 */ /* 0x000fe200078e02ff */
[----:B------:R-:W-:Y:S02]  /*15b0*/  IADD3 R120, R22, -0x1, RZ ;  /* 0xffffffff16787810 */ /* 0x000fe40007ffe0ff */
[----:B------:R-:W-:Y:S01]  /*15c0*/  LOP3.LUT R23, R23, 0xfffffffd, RZ, 0xc0, !PT ;  /* 0xfffffffd17177812 */ /* 0x000fe200078ec0ff */
[----:B------:R-:W-:-:S02]  /*15d0*/  IMAD R5, R19, c[0x0][0x1bc], R5 ;  /* 0x00006f0013057a24 */ /* 0x000fc400078e0205 */
[----:B-----5:R-:W-:Y:S01]  /*15e0*/  IMAD.WIDE.U32 R2, R19, c[0x0][0x1b8], RZ ;  /* 0x00006e0013027a25 */ /* 0x020fe200078e00ff */
[----:B-1----:R-:W-:-:S03]  /*15f0*/  SHF.R.S32.HI R20, RZ, 0x1f, R7 ;  /* 0x0000001fff147819 */ /* 0x002fc60000011407 */
[----:B------:R-:W-:Y:S02]  /*1600*/  IMAD.IADD R3, R3, 0x1, R5 ;  /* 0x0000000103037824 */ /* 0x000fe400078e0205 */
[----:B------:R-:W-:Y:S01]  /*1610*/  IMAD R5, R16, c[0x0][0x1c0], RZ ;  /* 0x0000700010057a24 */ /* 0x000fe200078e02ff */
[----:B------:R-:W-:Y:S01]  /*1620*/  LEA.HI R20, R20, R7, RZ, 0x3 ;  /* 0x0000000714147211 */ /* 0x000fe200078f18ff */
[----:B------:R-:W-:-:S03]  /*1630*/  IMAD.WIDE.U32 R2, R18, c[0x0][0x1c0], R2 ;  /* 0x0000700012027a25 */ /* 0x000fc600078e0002 */
[----:B------:R-:W-:Y:S01]  /*1640*/  SHF.R.S32.HI R20, RZ, 0x3, R20 ;  /* 0x00000003ff147819 */ /* 0x000fe20000011414 */
[----:B------:R-:W-:-:S04]  /*1650*/  IMAD R5, R18, c[0x0][0x1c4], R5 ;  /* 0x0000710012057a24 */ /* 0x000fc800078e0205 */
[----:B------:R-:W-:Y:S02]  /*1660*/  IMAD.IADD R3, R3, 0x1, R5 ;  /* 0x0000000103037824 */ /* 0x000fe400078e0205 */
[----:B--2---:R-:W-:-:S04]  /*1670*/  IMAD.IADD R4, R4, 0x1, R21 ;  /* 0x0000000104047824 */ /* 0x004fc800078e0215 */
[----:B------:R-:W-:-:S04]  /*1680*/  @P3 IMAD.HI.U32 R6, R4, c[0x0][0x2c8], RZ ;  /* 0x0000b20004063a27 */ /* 0x000fc800078e00ff */
[----:B------:R-:W-:Y:S01]  /*1690*/  IMAD.MOV.U32 R0, RZ, RZ, R4 ;  /* 0x000000ffff007224 */ /* 0x000fe200078e0004 */
[----:B------:R-:W-:Y:S01]  /*16a0*/  @P3 SHF.R.U32.HI R0, RZ, c[0x0][0x2cc], R6 ;  /* 0x0000b300ff003a19 */ /* 0x000fe20000011606 */
[----:B---3--:R-:W-:-:S03]  /*16b0*/  IMAD.MOV.U32 R24, RZ, RZ, R8 ;  /* 0x000000ffff187224 */ /* 0x008fc600078e0008 */
[----:B------:R-:W-:Y:S01]  /*16c0*/  SHF.R.S32.HI R6, RZ, 0x1f, R0 ;  /* 0x0000001fff067819 */ /* 0x000fe20000011400 */
[C---:B------:R-:W-:Y:S01]  /*16d0*/  IMAD.WIDE.U32 R2, R0.reuse, c[0x0][0x1b0], R2 ;  /* 0x00006c0000027a25 */ /* 0x040fe200078e0002 */
[----:B------:R-:W-:Y:S02]  /*16e0*/  IADD3 R10, -R0, RZ, RZ ;  /* 0x000000ff000a7210 */ /* 0x000fe40007ffe1ff */
[----:B------:R-:W-:Y:S01]  /*16f0*/  SHF.R.S32.HI R25, RZ, 0x1f, R24 ;  /* 0x0000001fff197819 */ /* 0x000fe20000011418 */
[----:B------:R-:W-:Y:S01]  /*1700*/  IMAD R5, R6, c[0x0][0x1b0], RZ ;  /* 0x00006c0006057a24 */ /* 0x000fe200078e02ff */
[----:B------:R-:W-:Y:S01]  /*1710*/  SHF.R.S32.HI R6, RZ, 0x1f, R20 ;  /* 0x0000001fff067819 */ /* 0x000fe20000011414 */
[----:B------:R-:W-:Y:S01]  /*1720*/  IMAD R10, R10, c[0x0][0x2c4], R4 ;  /* 0x0000b1000a0a7a24 */ /* 0x000fe200078e0204 */
[----:B------:R-:W-:Y:S01]  /*1730*/  ISETP.GE.AND P5, PT, R24, c[0x0][0x1d4], PT ;  /* 0x0000750018007a0c */ /* 0x000fe20003fa6270 */
[----:B------:R-:W-:Y:S01]  /*1740*/  IMAD.WIDE.U32 R8, R20, c[0x0][0x1e0], R24 ;  /* 0x0000780014087a25 */ /* 0x000fe200078e0018 */
[----:B------:R1:W-:Y:S02]  /*1750*/  STL [R1+0x4c], R25 ;  /* 0x00004c1901007387 */ /* 0x0003e40000100800 */
[----:B------:R-:W-:Y:S01]  /*1760*/  SEL R12, RZ, 0x1, P5 ;  /* 0x00000001ff0c7807 */ /* 0x000fe20002800000 */
[----:B------:R-:W-:-:S02]  /*1770*/  IMAD R4, R6, c[0x0][0x1e0], RZ ;  /* 0x0000780006047a24 */ /* 0x000fc400078e02ff */
[----:B------:R-:W-:Y:S01]  /*1780*/  IMAD R13, R0, c[0x0][0x1b4], R5 ;  /* 0x00006d00000d7a24 */ /* 0x000fe200078e0205 */
[----:B------:R-:W-:Y:S01]  /*1790*/  IADD3 R0, R24, 0x40, RZ ;  /* 0x0000004018007810 */ /* 0x000fe20007ffe0ff */
[----:B------:R-:W-:Y:S02]  /*17a0*/  IMAD R4, R20, c[0x0][0x1e4], R4 ;  /* 0x0000790014047a24 */ /* 0x000fe400078e0204 */
[----:B------:R-:W-:Y:S01]  /*17b0*/  IMAD.IADD R3, R3, 0x1, R13 ;  /* 0x0000000103037824 */ /* 0x000fe200078e020d */
[----:B------:R-:W-:Y:S01]  /*17c0*/  ISETP.GE.AND P1, PT, R0, c[0x0][0x1d4], PT ;  /* 0x0000750000007a0c */ /* 0x000fe20003f26270 */
[----:B------:R-:W-:Y:S01]  /*17d0*/  IMAD R5, R6, c[0x0][0x208], RZ ;  /* 0x0000820006057a24 */ /* 0x000fe200078e02ff */
[----:B------:R-:W-:Y:S01]  /*17e0*/  IADD3 R9, R9, R4, RZ ;  /* 0x0000000409097210 */ /* 0x000fe20007ffe0ff */
[C---:B------:R-:W-:Y:S01]  /*17f0*/  IMAD.WIDE.U32 R6, R20.reuse, c[0x0][0x208], R24 ;  /* 0x0000820014067a25 */ /* 0x040fe200078e0018 */
[----:B------:R-:W-:Y:S02]  /*1800*/  SHF.R.S32.HI R4, RZ, 0x1f, R10 ;  /* 0x0000001fff047819 */ /* 0x000fe4000001140a */
[----:B------:R-:W-:Y:S01]  /*1810*/  SEL R11, RZ, 0xffffffff, P1 ;  /* 0xffffffffff0b7807 */ /* 0x000fe20000800000 */
[----:B------:R-:W-:Y:S01]  /*1820*/  IMAD R5, R20, c[0x0][0x20c], R5 ;  /* 0x0000830014057a24 */ /* 0x000fe200078e0205 */
[----:B------:R-:W-:Y:S01]  /*1830*/  ISETP.GE.AND P4, PT, R0, c[0x0][0x198], PT ;  /* 0x0000660000007a0c */ /* 0x000fe20003f86270 */
[----:B------:R-:W-:Y:S01]  /*1840*/  IMAD R4, R4, c[0x0][0x1a8], RZ ;  /* 0x00006a0004047a24 */ /* 0x000fe200078e02ff */
[----:B------:R-:W-:Y:S01]  /*1850*/  SHF.L.U32 R11, R11, 0x1, RZ ;  /* 0x000000010b0b7819 */ /* 0x000fe200000006ff */
[----:B------:R-:W-:-:S02]  /*1860*/  IMAD.WIDE.U32 R8, R19, c[0x0][0x1e8], R8 ;  /* 0x00007a0013087a25 */ /* 0x000fc400078e0008 */
[----:B------:R-:W-:Y:S02]  /*1870*/  @P1 LOP3.LUT R23, R23, 0x2, RZ, 0xfc, !PT ;  /* 0x0000000217171812 */ /* 0x000fe400078efcff */
[----:B------:R-:W-:Y:S01]  /*1880*/  IMAD R15, R10, c[0x0][0x1ac], R4 ;  /* 0x00006b000a0f7a24 */ /* 0x000fe200078e0204 */
[----:B------:R-:W-:Y:S01]  /*1890*/  IADD3 R4, R24, 0x80, RZ ;  /* 0x0000008018047810 */ /* 0x000fe20007ffe0ff */
[----:B------:R-:W-:Y:S01]  /*18a0*/  IMAD.IADD R7, R7, 0x1, R5 ;  /* 0x0000000107077824 */ /* 0x000fe200078e0205 */
[----:B------:R-:W-:Y:S01]  /*18b0*/  LOP3.LUT R32, R11, 0x2, R12, 0xe2, !PT ;  /* 0x000000020b207812 */ /* 0x000fe200078ee20c */
[----:B------:R-:W-:Y:S01]  /*18c0*/  IMAD.WIDE.U32 R10, R10, c[0x0][0x1a8], R2 ;  /* 0x00006a000a0a7a25 */ /* 0x000fe200078e0002 */
[----:B------:R-:W-:Y:S02]  /*18d0*/  ISETP.GE.AND P1, PT, R4, c[0x0][0x1d4], PT ;  /* 0x0000750004007a0c */ /* 0x000fe40003f26270 */
[----:B------:R-:W-:Y:S01]  /*18e0*/  IADD3 R5, R24, 0xc0, RZ ;  /* 0x000000c018057810 */ /* 0x000fe20007ffe0ff */
[C---:B------:R-:W-:Y:S01]  /*18f0*/  IMAD R2, R14.reuse, c[0x0][0x1e8], RZ ;  /* 0x00007a000e027a24 */ /* 0x040fe200078e02ff */
[----:B------:R-:W-:Y:S01]  /*1900*/  LOP3.LUT R23, R23, 0xfffffffe, RZ, 0xc0, !PT ;  /* 0xfffffffe17177812 */ /* 0x000fe200078ec0ff */
[----:B------:R-:W-:Y:S01]  /*1910*/  IMAD R12, R14, c[0x0][0x210], RZ ;  /* 0x000084000e0c7a24 */ /* 0x000fe200078e02ff */
[----:B------:R-:W-:Y:S01]  /*1920*/  ISETP.GE.AND P6, PT, R5, c[0x0][0x1d4], PT ;  /* 0x0000750005007a0c */ /* 0x000fe20003fc6270 */
[C---:B------:R-:W-:Y:S01]  /*1930*/  IMAD R2, R19.reuse, c[0x0][0x1ec], R2 ;  /* 0x00007b0013027a24 */ /* 0x040fe200078e0202 */
[----:B------:R-:W-:Y:S01]  /*1940*/  SEL R14, RZ, 0x4, P1 ;  /* 0x00000004ff0e7807 */ /* 0x000fe20000800000 */
[C---:B------:R-:W-:Y:S01]  /*1950*/  IMAD R12, R19.reuse, c[0x0][0x214], R12 ;  /* 0x00008500130c7a24 */ /* 0x040fe200078e020c */
[----:B----4-:R-:W-:Y:S01]  /*1960*/  @P0 SHF.R.S32.HI R3, RZ, 0x1f, R17 ;  /* 0x0000001fff030819 */ /* 0x010fe20000011411 */
[----:B------:R-:W-:Y:S01]  /*1970*/  IMAD.WIDE.U32 R6, R19, c[0x0][0x210], R6 ;  /* 0x0000840013067a25 */ /* 0x000fe200078e0006 */
[----:B------:R-:W-:-:S02]  /*1980*/  IADD3 R9, R9, R2, RZ ;  /* 0x0000000209097210 */ /* 0x000fc40007ffe0ff */
[----:B------:R-:W-:Y:S01]  /*1990*/  @P1 LOP3.LUT R23, R23, 0x1, RZ, 0xfc, !PT ;  /* 0x0000000117171812 */ /* 0x000fe200078efcff */
[----:B------:R-:W-:Y:S01]  /*19a0*/  @!P0 IMAD.MOV.U32 R3, RZ, RZ, R16 ;  /* 0x000000ffff038224 */ /* 0x000fe200078e0010 */
[----:B------:R-:W-:Y:S01]  /*19b0*/  IADD3 R2, R11, R15, RZ ;  /* 0x0000000f0b027210 */ /* 0x000fe20007ffe0ff */
[----:B------:R-:W-:Y:S01]  /*19c0*/  IMAD.IADD R7, R7, 0x1, R12 ;  /* 0x0000000107077824 */ /* 0x000fe200078e020c */
[C---:B------:R-:W-:Y:S01]  /*19d0*/  LEA R11, P1, R10.reuse, c[0x0][0x160], 0x1 ;  /* 0x000058000a0b7a11 */ /* 0x040fe200078208ff */
[----:B------:R-:W-:Y:S01]  /*19e0*/  IMAD R12, R3, c[0x0][0x1f0], RZ ;  /* 0x00007c00030c7a24 */ /* 0x000fe200078e02ff */
[----:B------:R-:W-:Y:S01]  /*19f0*/  SEL R13, RZ, 0x8, P6 ;  /* 0x00000008ff0d7807 */ /* 0x000fe20003000000 */
[----:B------:R1:W-:Y:S01]  /*1a00*/  STL [R1], R23 ;  /* 0x0000001701007387 */ /* 0x0003e20000100800 */
[----:B------:R-:W-:Y:S01]  /*1a10*/  LEA.HI.X R10, R10, c[0x0][0x164], R2, 0x1, P1 ;  /* 0x000059000a0a7a11 */ /* 0x000fe200008f0c02 */
[----:B------:R-:W-:Y:S01]  /*1a20*/  @P0 IMAD.MOV.U32 R2, RZ, RZ, R17 ;  /* 0x000000ffff020224 */ /* 0x000fe200078e0011 */
[----:B------:R-:W-:-:S02]  /*1a30*/  @!P0 MOV R2, R18 ;  /* 0x0000001200028202 */ /* 0x000fc40000000f00 */
[----:B------:R-:W-:Y:S01]  /*1a40*/  LOP3.LUT R32, R13, R32, R14, 0xfe, !PT ;  /* 0x000000200d207212 */ /* 0x000fe200078efe0e */
[----:B------:R-:W-:Y:S01]  /*1a50*/  IMAD R13, R3, c[0x0][0x218], RZ ;  /* 0x00008600030d7a24 */ /* 0x000fe200078e02ff */
[----:B------:R-:W-:Y:S01]  /*1a60*/  ISETP.GE.AND P0, PT, R24, c[0x0][0x198], PT ;  /* 0x0000660018007a0c */ /* 0x000fe20003f06270 */
[----:B------:R-:W-:Y:S01]  /*1a70*/  IMAD.WIDE.U32 R18, R2, c[0x0][0x1f0], R8 ;  /* 0x00007c0002127a25 */ /* 0x000fe200078e0008 */
[----:B------:R-:W-:Y:S02]  /*1a80*/  ISETP.GE.AND P3, PT, R4, c[0x0][0x198], PT ;  /* 0x0000660004007a0c */ /* 0x000fe40003f66270 */
[----:B------:R-:W-:Y:S01]  /*1a90*/  P2R R8, PR, RZ, 0x1 ;  /* 0x00000001ff087803 */ /* 0x000fe20000000000 */
[----:B------:R-:W-:Y:S01]  /*1aa0*/  IMAD.WIDE.U32 R14, R2, c[0x0][0x218], R6 ;  /* 0x00008600020e7a25 */ /* 0x000fe200078e0006 */
[----:B------:R1:W-:Y:S01]  /*1ab0*/  STL.64 [R1+0x28], R18 ;  /* 0x0000281201007387 */ /* 0x0003e20000100a00 */
[----:B------:R-:W-:Y:S02]  /*1ac0*/  IADD3 R7, R20, R21, RZ ;  /* 0x0000001514077210 */ /* 0x000fe40007ffe0ff */
[C---:B------:R-:W-:Y:S01]  /*1ad0*/  IMAD R3, R2.reuse, c[0x0][0x1f4], R12 ;  /* 0x00007d0002037a24 */ /* 0x040fe200078e020c */
[----:B------:R1:W-:Y:S01]  /*1ae0*/  STL.64 [R1+0x30], R14 ;  /* 0x0000300e01007387 */ /* 0x0003e20000100a00 */
[----:B------:R-:W-:Y:S01]  /*1af0*/  IMAD R2, R2, c[0x0][0x21c], R13 ;  /* 0x0000870002027a24 */ /* 0x000fe200078e020d */
[----:B------:R-:W-:Y:S01]  /*1b00*/  ISETP.GE.AND P2, PT, R5, c[0x0][0x198], PT ;  /* 0x0000660005007a0c */ /* 0x000fe20003f46270 */
[----:B------:R-:W-:-:S03]  /*1b10*/  IMAD.IADD R3, R19, 0x1, R3 ;  /* 0x0000000113037824 */ /* 0x000fc600078e0203 */
[----:B------:R-:W-:Y:S02]  /*1b20*/  IADD3 R2, R15, R2, RZ ;  /* 0x000000020f027210 */ /* 0x000fe40007ffe0ff */
[----:B------:R1:W-:Y:S04]  /*1b30*/  STL [R1+0x20], R3 ;  /* 0x0000200301007387 */ /* 0x0003e80000100800 */
[----:B------:R1:W-:Y:S01]  /*1b40*/  STL [R1+0x38], R2 ;  /* 0x0000380201007387 */ /* 0x0003e20000100800 */
[----:B------:R-:W-:Y:S05]  /*1b50*/  BRA.DIV ~URZ, `(.L_x_2152) ;  /* 0x00011f827f007947 */ /* 0x000fea000b800000 */
[----:B------:R2:W3:Y:S02]  /*1b60*/  SHFL.IDX PT, R6, R10, RZ, 0x181f ;  /* 0x00181fff0a067589 */ /* 0x0004e400000e0000 */
.L_x_2184:
[----:B------:R-:W-:Y:S05]  /*1b70*/  BRA.DIV ~URZ, `(.L_x_2153) ;  /* 0x00011fd27f007947 */ /* 0x000fea000b800000 */
[----:B-1----:R1:W4:Y:S02]  /*1b80*/  SHFL.IDX PT, R2, R11, RZ, 0x181f ;  /* 0x00181fff0b027589 */ /* 0x00232400000e0000 */
.L_x_2185:
[----:B------:R-:W-:Y:S01]  /*1b90*/  MOV R18, c[0x0][0x168] ;  /* 0x00005a0000127a02 */ /* 0x000fe20000000f00 */
[----:B------:R-:W-:Y:S04]  /*1ba0*/  BSSY B0, `(.L_x_2154) ;  /* 0x0000018000007945 */ /* 0x000fe80003800000 */
[----:B------:R-:W-:-:S05]  /*1bb0*/  IMAD R18, R18, c[0x0][0x2c4], RZ ;  /* 0x0000b10012127a24 */ /* 0x000fca00078e02ff */
[----:B------:R-:W-:-:S13]  /*1bc0*/  ISETP.GE.AND P0, PT, R7, R18, PT ;  /* 0x000000120700720c */ /* 0x000fda0003f06270 */
[----:B------:R-:W-:Y:S05]  /*1bd0*/  @P0 BRA `(.L_x_2155) ;  /* 0x0000014000000947 */ /* 0x000fea0003800000 */
[----:B------:R-:W5:Y:S04]  /*1be0*/  LDL R12, [R1+0x78] ;  /* 0x00007800010c7983 */ /* 0x000f680000100800 */
[----:B--2---:R-:W2:Y:S04]  /*1bf0*/  LDL R9, [R1+0x74] ;  /* 0x0000740001097983 */ /* 0x004ea80000100800 */
[----:B----4-:R-:W4:Y:S04]  /*1c00*/  LDL R3, [R1+0x70] ;  /* 0x0000700001037983 */ /* 0x010f280000100800 */
[----:B---3--:R-:W3:Y:S01]  /*1c10*/  LDL.64 R20, [R1+0x48] ;  /* 0x0000480001147983 */ /* 0x008ee20000100a00 */
[----:B------:R-:W-:-:S02]  /*1c20*/  LEA R16, P0, R0, R2, 0x1 ;  /* 0x0000000200107211 */ /* 0x000fc400078008ff */
[----:B------:R-:W-:Y:S02]  /*1c30*/  ISETP.NE.AND P1, PT, R8, RZ, PT ;  /* 0x000000ff0800720c */ /* 0x000fe40003f25270 */
[----:B-----5:R-:W-:Y:S02]  /*1c40*/  LEA.HI.X R17, R0, R6, R12, 0x1, P0 ;  /* 0x0000000600117211 */ /* 0x020fe400000f0c0c */
[----:B------:R-:W-:-:S04]  /*1c50*/  LEA R14, P0, R4, R2, 0x1 ;  /* 0x00000002040e7211 */ /* 0x000fc800078008ff */
[----:B--2---:R-:W-:Y:S02]  /*1c60*/  LEA.HI.X R15, R4, R6, R9, 0x1, P0 ;  /* 0x00000006040f7211 */ /* 0x004fe400000f0c09 */
[----:B------:R-:W-:-:S04]  /*1c70*/  LEA R12, P0, R5, R2, 0x1 ;  /* 0x00000002050c7211 */ /* 0x000fc800078008ff */
[----:B----4-:R-:W-:Y:S01]  /*1c80*/  LEA.HI.X R13, R5, R6, R3, 0x1, P0 ;  /* 0x00000006050d7211 */ /* 0x010fe200000f0c03 */
[----:B------:R-:W-:-:S04]  /*1c90*/  IMAD.MOV.U32 R3, RZ, RZ, R6 ;  /* 0x000000ffff037224 */ /* 0x000fc800078e0006 */
[----:B---3--:R-:W-:-:S05]  /*1ca0*/  IMAD.WIDE R2, R20, 0x2, R2 ;  /* 0x0000000214027825 */ /* 0x008fca00078e0202 */
[----:B------:R-:W-:Y:S01]  /*1cb0*/  @!PT LDS RZ, [RZ] ;  /* 0x00000000fffff984 */ /* 0x000fe20000000800 */
[----:B------:R-:W-:Y:S01]  /*1cc0*/  @!PT LDS RZ, [RZ] ;  /* 0x00000000fffff984 */ /* 0x000fe20000000800 */
[----:B------:R-:W-:Y:S01]  /*1cd0*/  @!PT LDS RZ, [RZ] ;  /* 0x00000000fffff984 */ /* 0x000fe20000000800 */
[----:B------:R2:W-:Y:S04]  /*1ce0*/  LDGSTS.E.BYPASS.LTC128B.128 [R251+0x18100], [R2.64], !P1 ;  /* 0x1810000002fb7fae */ /* 0x0005e8000c901d48 */
[----:B------:R2:W-:Y:S04]  /*1cf0*/  LDGSTS.E.BYPASS.LTC128B.128 [R251+0x1c100], [R16.64], !P4 ;  /* 0x1c10000010fb7fae */ /* 0x0005e8000e101d48 */
[----:B------:R2:W-:Y:S04]  /*1d00*/  LDGSTS.E.BYPASS.LTC128B.128 [R251+0x20100], [R14.64], !P3 ;  /* 0x201000000efb7fae */ /* 0x0005e8000d901d48 */
[----:B------:R2:W-:Y:S02]  /*1d10*/  LDGSTS.E.BYPASS.LTC128B.128 [R251+0x24100], [R12.64], !P2 ;  /* 0x241000000cfb7fae */ /* 0x0005e4000d101d48 */
.L_x_2155:
[----:B------:R-:W-:Y:S05]  /*1d20*/  BSYNC B0 ;  /* 0x0000000000007941 */ /* 0x000fea0003800000 */
.L_x_2154:
[----:B------:R-:W-:Y:S05]  /*1d30*/  BRA.DIV ~URZ, `(.L_x_2156) ;  /* 0x00011e827f007947 */ /* 0x000fea000b800000 */
[----:B---3--:R3:W1:Y:S04]  /*1d40*/  SHFL.IDX PT, R6, R10, 0x1, 0x181f ;  /* 0x00381f000a067f89 */ /* 0x00866800000e0000 */
[----:B--2-4-:R3:W2:Y:S02]  /*1d50*/  SHFL.IDX PT, R2, R11, 0x1, 0x181f ;  /* 0x00381f000b027f89 */ /* 0x0146a400000e0000 */
.L_x_2186:
[----:B------:R-:W-:Y:S01]  /*1d60*/  IADD3 R3, R7, 0x20, RZ ;  /* 0x0000002007037810 */ /* 0x000fe20007ffe0ff */
[----:B------:R-:W-:Y:S03]  /*1d70*/  BSSY B0, `(.L_x_2157) ;  /* 0x0000017000007945 */ /* 0x000fe60003800000 */
[----:B------:R-:W-:-:S13]  /*1d80*/  ISETP.GE.AND P0, PT, R3, R18, PT ;  /* 0x000000120300720c */ /* 0x000fda0003f06270 */
[----:B------:R-:W-:Y:S05]  /*1d90*/  @P0 BRA `(.L_x_2158) ;  /* 0x0000014000000947 */ /* 0x000fea0003800000 */
[----:B------:R-:W4:Y:S04]  /*1da0*/  LDL R13, [R1+0x78] ;  /* 0x00007800010d7983 */ /* 0x000f280000100800 */
[----:B------:R-:W5:Y:S04]  /*1db0*/  LDL R12, [R1+0x74] ;  /* 0x00007400010c7983 */ /* 0x000f680000100800 */
[----:B---3--:R-:W3:Y:S04]  /*1dc0*/  LDL.64 R20, [R1+0x48] ;  /* 0x0000480001147983 */ /* 0x008ee80000100a00 */
[----:B--2---:R-:W2:Y:S01]  /*1dd0*/  LDL R9, [R1+0x70] ;  /* 0x0000700001097983 */ /* 0x004ea20000100800 */
[----:B------:R-:W-:-:S02]  /*1de0*/  LEA R16, P0, R0, R2, 0x1 ;  /* 0x0000000200107211 */ /* 0x000fc400078008ff */
[----:B------:R-:W-:Y:S01]  /*1df0*/  ISETP.NE.AND P1, PT, R8, RZ, PT ;  /* 0x000000ff0800720c */ /* 0x000fe20003f25270 */
[----:B-1----:R-:W-:Y:S01]  /*1e00*/  IMAD.MOV.U32 R3, RZ, RZ, R6 ;  /* 0x000000ffff037224 */ /* 0x002fe200078e0006 */
[----:B----4-:R-:W-:Y:S02]  /*1e10*/  LEA.HI.X R17, R0, R6, R13, 0x1, P0 ;  /* 0x0000000600117211 */ /* 0x010fe400000f0c0d */
[----:B------:R-:W-:-:S04]  /*1e20*/  LEA R14, P0, R4, R2, 0x1 ;  /* 0x00000002040e7211 */ /* 0x000fc800078008ff */
[----:B-----5:R-:W-:Y:S02]  /*1e30*/  LEA.HI.X R15, R4, R6, R12, 0x1, P0 ;  /* 0x00000006040f7211 */ /* 0x020fe400000f0c0c */
[----:B------:R-:W-:Y:S01]  /*1e40*/  LEA R12, P0, R5, R2, 0x1 ;  /* 0x00000002050c7211 */ /* 0x000fe200078008ff */
[----:B---3--:R-:W-:-:S03]  /*1e50*/  IMAD.WIDE R2, R20, 0x2, R2 ;  /* 0x0000000214027825 */ /* 0x008fc600078e0202 */
[----:B--2---:R-:W-:Y:S02]  /*1e60*/  LEA.HI.X R13, R5, R6, R9, 0x1, P0 ;  /* 0x00000006050d7211 */ /* 0x004fe400000f0c09 */
[----:B------:R-:W-:Y:S01]  /*1e70*/  @!PT LDS RZ, [RZ] ;  /* 0x00000000fffff984 */ /* 0x000fe20000000800 */
[----:B------:R-:W-:Y:S01]  /*1e80*/  @!PT LDS RZ, [RZ] ;  /* 0x00000000fffff984 */ /* 0x000fe20000000800 */
[----:B------:R-:W-:Y:S01]  /*1e90*/  @!PT LDS RZ, [RZ] ;  /* 0x00000000fffff984 */ /* 0x000fe20000000800 */
[----:B------:R1:W-:Y:S04]  /*1ea0*/  LDGSTS.E.BYPASS.LTC128B.128 [R251+0x19100], [R2.64], !P1 ;  /* 0x1910000002fb7fae */ /* 0x0003e8000c901d48 */
[----:B------:R1:W-:Y:S04]  /*1eb0*/  LDGSTS.E.BYPASS.LTC128B.128 [R251+0x1d100], [R16.64], !P4 ;  /* 0x1d10000010fb7fae */ /* 0x0003e8000e101d48 */
[----:B------:R1:W-:Y:S04]  /*1ec0*/  LDGSTS.E.BYPASS.LTC128B.128 [R251+0x21100], [R14.64], !P3 ;  /* 0x211000000efb7fae */ /* 0x0003e8000d901d48 */
[----:B------:R1:W-:Y:S02]  /*1ed0*/  LDGSTS.E.BYPASS.LTC128B.128 [R251+0x25100], [R12.64], !P2 ;  /* 0x251000000cfb7fae */ /* 0x0003e4000d101d48 */
.L_x_2158:
[----:B------:R-:W-:Y:S05]  /*1ee0*/  BSYNC B0 ;  /* 0x0000000000007941 */ /* 0x000fea0003800000 */
.L_x_2157:
[----:B------:R-:W-:Y:S05]  /*1ef0*/  BRA.DIV ~URZ, `(.L_x_2159) ;  /* 0x00011d927f007947 */ /* 0x000fea000b800000 */
[----:B-1----:R1:W4:Y:S02]  /*1f00*/  SHFL.IDX PT, R6, R10, 0x2, 0x181f ;  /* 0x00581f000a067f89 */ /* 0x00232400000e0000 */
.L_x_2187:
[----:B------:R-:W-:Y:S05]  /*1f10*/  BRA.DIV ~URZ, `(.L_x_2160) ;  /* 0x00011de27f007947 */ /* 0x000fea000b800000 */
[----:B--2---:R2:W1:Y:S02]  /*1f20*/  SHFL.IDX PT, R2, R11, 0x2, 0x181f ;  /* 0x00581f000b027f89 */ /* 0x00446400000e0000 */
.L_x_2188:
[----:B------:R-:W-:Y:S01]  /*1f30*/  IADD3 R3, R7, 0x40, RZ ;  /* 0x0000004007037810 */ /* 0x000fe20007ffe0ff */
[----:B------:R-:W-:Y:S03]  /*1f40*/  BSSY B0, `(.L_x_2161) ;  /* 0x0000017000007945 */ /* 0x000fe60003800000 */
[----:B------:R-:W-:-:S13]  /*1f50*/  ISETP.GE.AND P0, PT, R3, R18, PT ;  /* 0x000000120300720c */ /* 0x000fda0003f06270 */
[----:B------:R-:W-:Y:S05]  /*1f60*/  @P0 BRA `(.L_x_2162) ;  /* 0x0000014000000947 */ /* 0x000fea0003800000 */
[----:B------:R-:W5:Y:S04]  /*1f70*/  LDL R13, [R1+0x78] ;  /* 0x00007800010d7983 */ /* 0x000f680000100800 */
[----:B--2---:R-:W2:Y:S04]  /*1f80*/  LDL R12, [R1+0x74] ;  /* 0x00007400010c7983 */ /* 0x004ea80000100800 */
[----:B---3--:R-:W3:Y:S04]  /*1f90*/  LDL.64 R20, [R1+0x48] ;  /* 0x0000480001147983 */ /* 0x008ee80000100a00 */
[----:B----4-:R-:W4:Y:S01]  /*1fa0*/  LDL R9, [R1+0x70] ;  /* 0x0000700001097983 */ /* 0x010f220000100800 */
[----:B-1----:R-:W-:-:S02]  /*1fb0*/  LEA R16, P0, R0, R2, 0x1 ;  /* 0x0000000200107211 */ /* 0x002fc400078008ff */
[----:B------:R-:W-:Y:S01]  /*1fc0*/  ISETP.NE.AND P1, PT, R8, RZ, PT ;  /* 0x000000ff0800720c */ /* 0x000fe20003f25270 */
[----:B------:R-:W-:Y:S01]  /*1fd0*/  IMAD.MOV.U32 R3, RZ, RZ, R6 ;  /* 0x000000ffff037224 */ /* 0x000fe200078e0006 */
[----:B-----5:R-:W-:Y:S02]  /*1fe0*/  LEA.HI.X R17, R0, R6, R13, 0x1, P0 ;  /* 0x0000000600117211 */ /* 0x020fe400000f0c0d */
[----:B------:R-:W-:-:S04]  /*1ff0*/  LEA R14, P0, R4, R2, 0x1 ;  /* 0x00000002040e7211 */ /* 0x000fc800078008ff */
[----:B--2---:R-:W-:Y:S02]  /*2000*/  LEA.HI.X R15, R4, R6, R12, 0x1, P0 ;  /* 0x00000006040f7211 */ /* 0x004fe400000f0c0c */
[----:B------:R-:W-:Y:S01]  /*2010*/  LEA R12, P0, R5, R2, 0x1 ;  /* 0x00000002050c7211 */ /* 0x000fe200078008ff */
[----:B---3--:R-:W-:-:S03]  /*2020*/  IMAD.WIDE R2, R20, 0x2, R2 ;  /* 0x0000000214027825 */ /* 0x008fc600078e0202 */
[----:B----4-:R-:W-:Y:S02]  /*2030*/  LEA.HI.X R13, R5, R6, R9, 0x1, P0 ;  /* 0x00000006050d7211 */ /* 0x010fe400000f0c09 */
[----:B------:R-:W-:Y:S01]  /*2040*/  @!PT LDS RZ, [RZ] ;  /* 0x00000000fffff984 */ /* 0x000fe20000000800 */
[----:B------:R-:W-:Y:S01]  /*2050*/  @!PT LDS RZ, [RZ] ;  /* 0x00000000fffff984 */ /* 0x000fe20000000800 */
[----:B------:R-:W-:Y:S01]  /*2060*/  @!PT LDS RZ, [RZ] ;  /* 0x00000000fffff984 */ /* 0x000fe20000000800 */
[----:B------:R1:W-:Y:S04]  /*2070*/  LDGSTS.E.BYPASS.LTC128B.128 [R251+0x1a100], [R2.64], !P1 ;  /* 0x1a10000002fb7fae */ /* 0x0003e8000c901d48 */
[----:B------:R1:W-:Y:S04]  /*2080*/  LDGSTS.E.BYPASS.LTC128B.128 [R251+0x1e100], [R16.64], !P4 ;  /* 0x1e10000010fb7fae */ /* 0x0003e8000e101d48 */
[----:B------:R1:W-:Y:S04]  /*2090*/  LDGSTS.E.BYPASS.LTC128B.128 [R251+0x22100], [R14.64], !P3 ;  /* 0x221000000efb7fae */ /* 0x0003e8000d901d48 */
[----:B------:R1:W-:Y:S02]  /*20a0*/  LDGSTS.E.BYPASS.LTC128B.128 [R251+0x26100], [R12.64], !P2 ;  /* 0x261000000cfb7fae */ /* 0x0003e4000d101d48 */
.L_x_2162:
[----:B------:R-:W-:Y:S05]  /*20b0*/  BSYNC B0 ;  /* 0x0000000000007941 */ /* 0x000fea0003800000 */
.L_x_2161:
[----:B------:R-:W-:Y:S05]  /*20c0*/  BRA.DIV ~URZ, `(.L_x_2163) ;  /* 0x00011ca27f007947 */ /* 0x000fea000b800000 */
[----:B----4-:R4:W2:Y:S04]  /*20d0*/  SHFL.IDX PT, R6, R10, 0x3, 0x181f ;  /* 0x00781f000a067f89 */ /* 0x0108a800000e0000 */
[----:B-1----:R4:W1:Y:S02]  /*20e0*/  SHFL.IDX PT, R2, R11, 0x3, 0x181f ;  /* 0x00781f000b027f89 */ /* 0x00286400000e0000 */
.L_x_2189:
[----:B---34-:R-:W3:Y:S04]  /*20f0*/  LDL R10, [R1+0x78] ;  /* 0x00007800010a7983 */ /* 0x018ee80000100800 */
[----:B------:R-:W4:Y:S04]  /*2100*/  LDL R9, [R1+0x74] ;  /* 0x0000740001097983 */ /* 0x000f280000100800 */
[----:B------:R-:W5:Y:S04]  /*2110*/  LDL R3, [R1+0x70] ;  /* 0x0000700001037983 */ /* 0x000f680000100800 */
[----:B--2---:R-:W2:Y:S01]  /*2120*/  LDL.64 R128, [R1+0x48] ;  /* 0x0000480001807983 */ /* 0x004ea20000100a00 */
[----:B------:R-:W-:-:S04]  /*2130*/  IADD3 R7, R7, 0x60, RZ ;  /* 0x0000006007077810 */ /* 0x000fc80007ffe0ff */
[----:B------:R-:W-:-:S13]  /*2140*/  ISETP.GE.AND P0, PT, R7, R18, PT ;  /* 0x000000120700720c */ /* 0x000fda0003f06270 */
[----:B-1----:R-:W-:-:S04]  /*2150*/  @!P0 LEA R12, P1, R0, R2, 0x1 ;  /* 0x00000002000c8211 */ /* 0x002fc800078208ff */
[----:B---3--:R-:W-:Y:S02]  /*2160*/  @!P0 LEA.HI.X R13, R0, R6, R10, 0x1, P1 ;  /* 0x00000006000d8211 */ /* 0x008fe400008f0c0a */
[----:B------:R-:W-:-:S04]  /*2170*/  @!P0 LEA R10, P1, R4, R2, 0x1 ;  /* 0x00000002040a8211 */ /* 0x000fc800078208ff */
[----:B----4-:R-:W-:Y:S02]  /*2180*/  @!P0 LEA.HI.X R11, R4, R6, R9, 0x1, P1 ;  /* 0x00000006040b8211 */ /* 0x010fe400008f0c09 */
[----:B------:R-:W-:-:S04]  /*2190*/  @!P0 LEA R4, P1, R5, R2, 0x1 ;  /* 0x0000000205048211 */ /* 0x000fc800078208ff */
[----:B-----5:R-:W-:Y:S01]  /*21a0*/  @!P0 LEA.HI.X R5, R5, R6, R3, 0x1, P1 ;  /* 0x0000000605058211 */ /* 0x020fe200008f0c03 */
[----:B------:R-:W-:Y:S01]  /*21b0*/  @!P0 IMAD.MOV.U32 R3, RZ, RZ, R6 ;  /* 0x000000ffff038224 */ /* 0x000fe200078e0006 */
[----:B------:R-:W-:-:S03]  /*21c0*/  ISETP.NE.AND P1, PT, R8, RZ, PT ;  /* 0x000000ff0800720c */ /* 0x000fc60003f25270 */
[----:B--2---:R-:W-:-:S10]  /*21d0*/  @!P0 IMAD.WIDE R2, R128, 0x2, R2 ;  /* 0x0000000280028825 */ /* 0x004fd400078e0202 */
[----:B------:R-:W-:Y:S01]  /*21e0*/  @!PT LDS RZ, [RZ] ;  /* 0x00000000fffff984 */ /* 0x000fe20000000800 */
[----:B------:R-:W-:Y:S01]  /*21f0*/  @!PT LDS RZ, [RZ] ;  /* 0x00000000fffff984 */ /* 0x000fe20000000800 */
[----:B------:R-:W-:Y:S01]  /*2200*/  @!PT LDS RZ, [RZ] ;  /* 0x00000000fffff984 */ /* 0x000fe20000000800 */
[----:B------:R1:W-:Y:S04]  /*2210*/  @!P0 LDGSTS.E.BYPASS.LTC128B.128 [R251+0x1b100], [R2.64], !P1 ;  /* 0x1b10000002fb8fae */ /* 0x0003e8000c901d48 */
[----:B------:R1:W-:Y:S04]  /*2220*/  @!P0 LDGSTS.E.BYPASS.LTC128B.128 [R251+0x1f100], [R12.64], !P4 ;  /* 0x1f1000000cfb8fae */ /* 0x0003e8000e101d48 */
[----:B------:R1:W-:Y:S04]  /*2230*/  @!P0 LDGSTS.E.BYPASS.LTC128B.128 [R251+0x23100], [R10.64], !P3 ;  /* 0x231000000afb8fae */ /* 0x0003e8000d901d48 */
[----:B------:R1:W-:Y:S04]  /*2240*/  @!P0 LDGSTS.E.BYPASS.LTC128B.128 [R251+0x27100], [R4.64], !P2 ;  /* 0x2710000004fb8fae */ /* 0x0003e8000d101d48 */
[----:B------:R-:W0:Y:S01]  /*2250*/  LDGDEPBAR ;  /* 0x00000000000079af */ /* 0x000e220000000000 */
[----:B------:R-:W-:Y:S02]  /*2260*/  WARPSYNC 0xffffffff ;  /* 0xffffffff00007948 */ /* 0x000fe40003800000 */
[----:B------:R-:W2:Y:S04]  /*2270*/  LDL R127, [R1+0x3c] ;  /* 0x00003c00017f7983 */ /* 0x000ea80000100800 */
[----:B------:R-:W3:Y:S04]  /*2280*/  LDL R9, [R1+0x20] ;  /* 0x0000200001097983 */ /* 0x000ee80000100800 */
[----:B------:R-:W4:Y:S04]  /*2290*/  LDL.64 R20, [R1+0x28] ;  /* 0x0000280001147983 */ /* 0x000f280000100a00 */
[----:B------:R-:W5:Y:S04]  /*22a0*/  LDL R130, [R1] ;  /* 0x0000000001827983 */ /* 0x000f680000100800 */
[----:B------:R-:W5:Y:S04]  /*22b0*/  LDL R16, [R1+0x38] ;  /* 0x0000380001107983 */ /* 0x000f680000100800 */
[----:B------:R-:W5:Y:S04]  /*22c0*/  LDL.64 R14, [R1+0x30] ;  /* 0x00003000010e7983 */ /* 0x000f680000100a00 */
[----:B------:R-:W1:Y:S01]  /*22d0*/  S2R R19, SR_TID.X ;  /* 0x0000000000137919 */ /* 0x000e620000002100 */
[----:B------:R-:W-:Y:S01]  /*22e0*/  IMAD.MOV.U32 R121, RZ, RZ, -0x60 ;  /* 0xffffffa0ff797424 */ /* 0x000fe200078e00ff */
[----:B------:R-:W-:Y:S01]  /*22f0*/  SHF.R.S32.HI R6, RZ, 0x1f, R120 ;  /* 0x0000001fff067819 */ /* 0x000fe20000011478 */
[----:B-1----:R-:W-:Y:S01]  /*2300*/  IMAD.WIDE.U32 R4, R120, c[0x0][0x1e0], RZ ;  /* 0x0000780078047a25 */ /* 0x002fe200078e00ff */
[----:B------:R-:W5:Y:S03]  /*2310*/  LDL R126, [R1+0xc] ;  /* 0x00000c00017e7983 */ /* 0x000f660000100800 */
[----:B------:R-:W-:Y:S01]  /*2320*/  IMAD R2, R6, c[0x0][0x1e0], RZ ;  /* 0x0000780006027a24 */ /* 0x000fe200078e02ff */
[----:B------:R-:W-:-:S04]  /*2330*/  SHF.R.S32.HI R17, RZ, 0x1f, R19 ;  /* 0x0000001fff117819 */ /* 0x000fc80000011413 */
[----:B------:R-:W-:-:S04]  /*2340*/  LEA.HI R17, R17, R19, RZ, 0x3 ;  /* 0x0000001311117211 */ /* 0x000fc800078f18ff */
[----:B------:R-:W-:Y:S01]  /*2350*/  SHF.R.S32.HI R17, RZ, 0x3, R17 ;  /* 0x00000003ff117819 */ /* 0x000fe20000011411 */
[----:B------:R-:W-:-:S04]  /*2360*/  IMAD R2, R120, c[0x0][0x1e4], R2 ;  /* 0x0000790078027a24 */ /* 0x000fc800078e0202 */
[----:B------:R-:W-:-:S04]  /*2370*/  IMAD.IADD R2, R5, 0x1, R2 ;  /* 0x0000000105027824 */ /* 0x000fc800078e0202 */
[----:B------:R-:W-:Y:S02]  /*2380*/  IMAD R3, R2, 0x60, RZ ;  /* 0x0000006002037824 */ /* 0x000fe400078e02ff */
[----:B------:R-:W-:Y:S02]  /*2390*/  IMAD.MOV.U32 R124, RZ, RZ, c[0x0][0x1e0] ;  /* 0x00007800ff7c7624 */ /* 0x000fe400078e00ff */
[----:B------:R-:W-:Y:S02]  /*23a0*/  IMAD.MOV.U32 R125, RZ, RZ, c[0x0][0x1e4] ;  /* 0x00007900ff7d7624 */ /* 0x000fe400078e00ff */
[----:B------:R-:W-:-:S04]  /*23b0*/  IMAD R6, R6, c[0x0][0x208], RZ ;  /* 0x0000820006067a24 */ /* 0x000fc800078e02ff */
[----:B------:R-:W-:Y:S02]  /*23c0*/  IMAD R10, R120, c[0x0][0x20c], R6 ;  /* 0x00008300780a7a24 */ /* 0x000fe400078e0206 */
[----:B------:R-:W-:Y:S02]  /*23d0*/  IMAD.MOV.U32 R34, RZ, RZ, c[0x0][0x208] ;  /* 0x00008200ff227624 */ /* 0x000fe400078e00ff */
[----:B------:R-:W-:-:S05]  /*23e0*/  IMAD.MOV.U32 R33, RZ, RZ, 0x6 ;  /* 0x00000006ff217424 */ /* 0x000fca00078e00ff */
[C---:B------:R-:W-:Y:S01]  /*23f0*/  SHF.L.U64.HI R33, R34.reuse, R33, c[0x0][0x20c] ;  /* 0x0000830022217619 */ /* 0x040fe20000010221 */
[----:B------:R-:W-:Y:S01]  /*2400*/  IMAD.SHL.U32 R34, R34, 0x40, RZ ;  /* 0x0000004022227824 */ /* 0x000fe200078e00ff */
[----:B------:R-:W-:Y:S01]  /*2410*/  LOP3.LUT P2, RZ, R32, 0x8, RZ, 0xc0, !PT ;  /* 0x0000000820ff7812 */ /* 0x000fe2000784c0ff */
[----:B------:R-:W-:Y:S01]  /*2420*/  BAR.SYNC.DEFER_BLOCKING 0x0 ;  /* 0x0000000000007b1d */ /* 0x000fe20000010000 */
[----:B--2---:R-:W-:-:S05]  /*2430*/  IMAD R121, R127, R121, 0x60 ;  /* 0x000000607f797424 */ /* 0x004fca00078e0279 */
[----:B------:R-:W-:-:S04]  /*2440*/  IADD3 R0, R121, c[0x0][0x1d0], -R17 ;  /* 0x0000740079007a10 */ /* 0x000fc80007ffe811 */
[----:B------:R-:W-:Y:S01]  /*2450*/  ISETP.GE.AND P0, PT, R0, 0x1, PT ;  /* 0x000000010000780c */ /* 0x000fe20003f06270 */
[----:B----4-:R-:W-:Y:S02]  /*2460*/  IMAD.MOV.U32 R122, RZ, RZ, R20 ;  /* 0x000000ffff7a7224 */ /* 0x010fe400078e0014 */
[----:B---3--:R-:W-:-:S04]  /*2470*/  IMAD.MOV.U32 R123, RZ, RZ, R9 ;  /* 0x000000ffff7b7224 */ /* 0x008fc800078e0009 */
[----:B------:R-:W-:Y:S01]  /*2480*/  IMAD.WIDE.U32 R4, R4, 0x60, R122 ;  /* 0x0000006004047825 */ /* 0x000fe200078e007a */
[----:B-----5:R-:W-:-:S03]  /*2490*/  LOP3.LUT P3, RZ, R130, 0x2, RZ, 0xc0, !PT ;  /* 0x0000000282ff7812 */ /* 0x020fc6000786c0ff */
[----:B------:R-:W-:Y:S02]  /*24a0*/  IMAD.IADD R5, R5, 0x1, R3 ;  /* 0x0000000105057824 */ /* 0x000fe400078e0203 */
[----:B------:R-:W-:Y:S02]  /*24b0*/  @P0 LEA R2, P1, R4, c[0x0][0x1c8], 0x1 ;  /* 0x0000720004020a11 */ /* 0x000fe400078208ff */
[----:B------:R-:W-:Y:S02]  /*24c0*/  @P0 ISETP.GE.AND P5, PT, R128, c[0x0][0x1d4], PT ;  /* 0x0000750080000a0c */ /* 0x000fe40003fa6270 */
[----:B------:R-:W-:Y:S02]  /*24d0*/  LOP3.LUT P4, RZ, R130, 0x1, RZ, 0xc0, !PT ;  /* 0x0000000182ff7812 */ /* 0x000fe4000788c0ff */
[----:B------:R-:W-:Y:S02]  /*24e0*/  @P0 LEA.HI.X R3, R4, c[0x0][0x1cc], R5, 0x1, P1 ;  /* 0x0000730004030a11 */ /* 0x000fe400008f0c05 */
[----:B------:R-:W-:-:S07]  /*24f0*/  ISETP.GE.AND P1, PT, R0, 0x21, PT ;  /* 0x000000210000780c */ /* 0x000fce0003f26270 */
[----:B------:R-:W-:Y:S01]  /*2500*/  @!PT LDS RZ, [RZ] ;  /* 0x00000000fffff984 */ /* 0x000fe20000000800 */
[----:B------:R-:W-:Y:S01]  /*2510*/  @!PT LDS RZ, [RZ] ;  /* 0x00000000fffff984 */ /* 0x000fe20000000800 */
[----:B------:R-:W-:Y:S01]  /*2520*/  @!PT LDS RZ, [RZ] ;  /* 0x00000000fffff984 */ /* 0x000fe20000000800 */
[----:B------:R1:W-:Y:S04]  /*2530*/  @P0 LDGSTS.E.BYPASS.LTC128B.128 [R251+0xc100], [R2.64], !P5 ;  /* 0x0c10000002fb0fae */ /* 0x0003e8000e901d48 */
[----:B------:R1:W-:Y:S04]  /*2540*/  @P0 LDGSTS.E.BYPASS.LTC128B.128 [R251+0xf100], [R2.64+0x80], !P3 ;  /* 0x0f10008002fb0fae */ /* 0x0003e8000d901d48 */
[----:B------:R1:W-:Y:S04]  /*2550*/  @P0 LDGSTS.E.BYPASS.LTC128B.128 [R251+0x12100], [R2.64+0x100], !P4 ;  /* 0x1210010002fb0fae */ /* 0x0003e8000e101d48 */
[----:B------:R1:W-:Y:S01]  /*2560*/  @P0 LDGSTS.E.BYPASS.LTC128B.128 [R251+0x15100], [R2.64+0x180], !P6 ;  /* 0x1510018002fb0fae */ /* 0x0003e2000f101d48 */
[----:B------:R-:W-:Y:S01]  /*2570*/  @P1 ISETP.GE.AND P5, PT, R128, c[0x0][0x1d4], PT ;  /* 0x0000750080001a0c */ /* 0x000fe20003fa6270 */
[----:B------:R-:W-:-:S04]  /*2580*/  IMAD.WIDE.U32 R8, R120, c[0x0][0x208], RZ ;  /* 0x0000820078087a25 */ /* 0x000fc800078e00ff */
[----:B------:R-:W-:Y:S02]  /*2590*/  IMAD.IADD R9, R9, 0x1, R10 ;  /* 0x0000000109097824 */ /* 0x000fe400078e020a */
[----:B------:R-:W-:Y:S01]  /*25a0*/  IMAD.MOV.U32 R6, RZ, RZ, R14 ;  /* 0x000000ffff067224 */ /* 0x000fe200078e000e */
[----:B-1----:R-:W-:-:S04]  /*25b0*/  @P1 LEA R3, P0, R124, R4, 0x5 ;  /* 0x000000047c031211 */ /* 0x002fc800078028ff */
[----:B------:R-:W-:Y:S02]  /*25c0*/  @P1 LEA.HI.X R7, R124, R5, R125, 0x5, P0 ;  /* 0x000000057c071211 */ /* 0x000fe400000f2c7d */
[----:B------:R-:W-:-:S04]  /*25d0*/  @P1 LEA R2, P0, R3, c[0x0][0x1c8], 0x1 ;  /* 0x0000720003021a11 */ /* 0x000fc800078008ff */
[----:B------:R-:W-:Y:S02]  /*25e0*/  @P1 LEA.HI.X R3, R3, c[0x0][0x1cc], R7, 0x1, P0 ;  /* 0x0000730003031a11 */ /* 0x000fe400000f0c07 */
[----:B------:R-:W-:Y:S01]  /*25f0*/  ISETP.GE.AND P0, PT, R0, 0x41, PT ;  /* 0x000000410000780c */ /* 0x000fe20003f06270 */
[----:B------:R-:W-:Y:S02]  /*2600*/  IMAD.MOV.U32 R7, RZ, RZ, R16 ;  /* 0x000000ffff077224 */ /* 0x000fe400078e0010 */
[----:B------:R-:W-:Y:S01]  /*2610*/  IMAD.WIDE.U32 R10, R124, 0x40, RZ ;  /* 0x000000407c0a7825 */ /* 0x000fe200078e00ff */
[----:B------:R1:W-:Y:S04]  /*2620*/  @P1 LDGSTS.E.BYPASS.LTC128B.128 [R251+0xd100], [R2.64], !P5 ;  /* 0x0d10000002fb1fae */ /* 0x0003e8000e901d48 */
[----:B------:R1:W-:Y:S01]  /*2630*/  @P1 LDGSTS.E.BYPASS.LTC128B.128 [R251+0x10100], [R2.64+0x80], !P3 ;  /* 0x1010008002fb1fae */ /* 0x0003e2000d901d48 */
[----:B------:R-:W-:-:S03]  /*2640*/  IMAD.WIDE.U32 R6, R8, 0x60, R6 ;  /* 0x0000006008067825 */ /* 0x000fc600078e0006 */
[----:B------:R1:W-:Y:S04]  /*2650*/  @P1 LDGSTS.E.BYPASS.LTC128B.128 [R251+0x13100], [R2.64+0x100], !P4 ;  /* 0x1310010002fb1fae */ /* 0x0003e8000e101d48 */
[----:B------:R1:W-:Y:S01]  /*2660*/  @P1 LDGSTS.E.BYPASS.LTC128B.128 [R251+0x16100], [R2.64+0x180], !P6 ;  /* 0x1610018002fb1fae */ /* 0x0003e2000f101d48 */
[----:B------:R-:W-:Y:S02]  /*2670*/  @P0 IADD3 R8, P1, R4, R10, RZ ;  /* 0x0000000a04080210 */ /* 0x000fe40007f3e0ff */
[----:B------:R-:W-:Y:S01]  /*2680*/  @P0 ISETP.GE.AND P5, PT, R128, c[0x0][0x1d4], PT ;  /* 0x0000750080000a0c */ /* 0x000fe20003fa6270 */
[----:B-1----:R-:W-:Y:S02]  /*2690*/  IMAD.SHL.U32 R2, R125, 0x40, RZ ;  /* 0x000000407d027824 */ /* 0x002fe400078e00ff */
[----:B------:R-:W-:-:S03]  /*26a0*/  IMAD R3, R9, 0x60, RZ ;  /* 0x0000006009037824 */ /* 0x000fc600078e02ff */
[----:B------:R-:W-:Y:S01]  /*26b0*/  @P0 IADD3.X R5, R5, R11, R2, P1, !PT ;  /* 0x0000000b05050210 */ /* 0x000fe20000ffe402 */
[----:B------:R-:W-:Y:S01]  /*26c0*/  IMAD.IADD R3, R7, 0x1, R3 ;  /* 0x0000000107037824 */ /* 0x000fe200078e0203 */
[----:B------:R-:W-:-:S04]  /*26d0*/  LEA R2, P1, R6, c[0x0][0x1f8], 0x1 ;  /* 0x00007e0006027a11 */ /* 0x000fc800078208ff */
[----:B------:R-:W-:Y:S02]  /*26e0*/  LEA.HI.X R3, R6, c[0x0][0x1fc], R3, 0x1, P1 ;  /* 0x00007f0006037a11 */ /* 0x000fe400008f0c03 */
[----:B------:R-:W-:-:S04]  /*26f0*/  @P0 LEA R4, P1, R8, c[0x0][0x1c8], 0x1 ;  /* 0x0000720008040a11 */ /* 0x000fc800078208ff */
[----:B------:R-:W-:-:S05]  /*2700*/  @P0 LEA.HI.X R5, R8, c[0x0][0x1cc], R5, 0x1, P1 ;  /* 0x0000730008050a11 */ /* 0x000fca00008f0c05 */
[----:B------:R1:W-:Y:S04]  /*2710*/  @P0 LDGSTS.E.BYPASS.LTC128B.128 [R251+0xe100], [R4.64], !P5 ;  /* 0x0e10000004fb0fae */ /* 0x0003e8000e901d48 */
[----:B------:R1:W-:Y:S04]  /*2720*/  @P0 LDGSTS.E.BYPASS.LTC128B.128 [R251+0x11100], [R4.64+0x80], !P3 ;  /* 0x1110008004fb0fae */ /* 0x0003e8000d901d48 */
[----:B------:R1:W-:Y:S04]  /*2730*/  @P0 LDGSTS.E.BYPASS.LTC128B.128 [R251+0x14100], [R4.64+0x100], !P4 ;  /* 0x1410010004fb0fae */ /* 0x0003e8000e101d48 */
[----:B------:R1:W-:Y:S04]  /*2740*/  @P0 LDGSTS.E.BYPASS.LTC128B.128 [R251+0x17100], [R4.64+0x180], !P6 ;  /* 0x1710018004fb0fae */ /* 0x0003e8000f101d48 */
[----:B------:R-:W0:Y:S01]  /*2750*/  LDGDEPBAR ;  /* 0x00000000000079af */ /* 0x000e220000000000 */
[----:B------:R-:W-:-:S04]  /*2760*/  IADD3 R18, P1, P0, R34, 0x80, R2 ;  /* 0x0000008022127810 */ /* 0x000fc8000783e002 */
[----:B------:R-:W-:Y:S02]  /*2770*/  IADD3.X R19, R33, RZ, R3, P1, P0 ;  /* 0x000000ff21137210 */ /* 0x000fe40000fe0403 */
[----:B------:R-:W-:-:S04]  /*2780*/  IADD3 R16, P1, P0, R34, 0x100, R2 ;  /* 0x0000010022107810 */ /* 0x000fc8000783e002 */
[----:B------:R-:W-:Y:S02]  /*2790*/  IADD3.X R17, R33, RZ, R3, P1, P0 ;  /* 0x000000ff21117210 */ /* 0x000fe40000fe0403 */
[----:B------:R-:W-:Y:S01]  /*27a0*/  IADD3 R14, P1, P0, R34, 0x180, R2 ;  /* 0x00000180220e7810 */ /* 0x000fe2000783e002 */
[----:B------:R-:W-:-:S04]  /*27b0*/  DEPBAR.LE SB0, 0x1 ;  /* 0x000080400000791a */ /* 0x000fc80000000000 */
[----:B------:R-:W-:-:S04]  /*27c0*/  DEPBAR.LE SB0, 0x0 ;  /* 0x000080000000791a */ /* 0x000fc80000000000 */
[----:B------:R-:W-:Y:S01]  /*27d0*/  BAR.SYNC.DEFER_BLOCKING 0x0 ;  /* 0x0000000000007b1d */ /* 0x000fe20000010000 */
[----:B-1----:R-:W-:Y:S02]  /*27e0*/  LOP3.LUT R4, R32, 0x1, RZ, 0xc0, !PT ;  /* 0x0000000120047812 */ /* 0x002fe400078ec0ff */
[----:B------:R-:W-:Y:S02]  /*27f0*/  IADD3.X R15, R33, RZ, R3, P1, P0 ;  /* 0x000000ff210f7210 */ /* 0x000fe40000fe0403 */
[----:B------:R-:W-:-:S04]  /*2800*/  ISETP.NE.U32.AND P1, PT, R4, 0x1, PT ;  /* 0x000000010400780c */ /* 0x000fc80003f25070 */
[----:B------:R-:W-:Y:S02]  /*2810*/  ISETP.LT.OR P0, PT, R0, 0x1, P1 ;  /* 0x000000010000780c */ /* 0x000fe40000f01670 */
[----:B------:R-:W-:Y:S01]  /*2820*/  LOP3.LUT P4, RZ, R32, 0x2, RZ, 0xc0, !PT ;  /* 0x0000000220ff7812 */ /* 0x000fe2000788c0ff */
[----:B------:R-:W-:Y:S04]  /*2830*/  LDSM.16.M88.4 R4, [R223] ;  /* 0x00000000df04783b */ /* 0x000fe80000000200 */
[----:B------:R-:W-:Y:S04]  /*2840*/  LDSM.16.M88.4 R28, [R216] ;  /* 0x00000000d81c783b */ /* 0x000fe80000000200 */
[----:B------:R-:W1:Y:S04]  /*2850*/  LDSM.16.M88.4 R24, [R216+0x800] ;  /* 0x00080000d818783b */ /* 0x000e680000000200 */
[----:B------:R-:W2:Y:S04]  /*2860*/  LDSM.16.M88.4 R20, [R216+0x1000] ;  /* 0x00100000d814783b */ /* 0x000ea80000000200 */
[----:B------:R-:W3:Y:S04]  /*2870*/  LDSM.16.M88.4 R48, [R216+0x1800] ;  /* 0x00180000d830783b */ /* 0x000ee80000000200 */
[----:B------:R-:W4:Y:S04]  /*2880*/  LDSM.16.M88.4 R56, [R216+0x2000] ;  /* 0x00200000d838783b */ /* 0x000f280000000200 */
[----:B------:R-:W5:Y:S04]  /*2890*/  LDSM.16.M88.4 R68, [R216+0x2800] ;  /* 0x00280000d844783b */ /* 0x000f680000000200 */
[----:B------:R-:W-:Y:S04]  /*28a0*/  LDSM.16.M88.4 R8, [R224] ;  /* 0x00000000e008783b */ /* 0x000fe80000000200 */
[----:B------:R-:W-:Y:S04]  /*28b0*/  LDSM.16.M88.4 R64, [R227] ;  /* 0x00000000e340783b */ /* 0x000fe80000000200 */
[----:B------:R-:W1:Y:S04]  /*28c0*/  LDSM.16.M88.4 R60, [R250] ;  /* 0x00000000fa3c783b */ /* 0x000e680000000200 */
[----:B------:R-:W1:Y:S04]  /*28d0*/  LDSM.16.M88.4 R80, [R249] ;  /* 0x00000000f950783b */ /* 0x000e680000000200 */
[----:B------:R-:W1:Y:S04]  /*28e0*/  LDSM.16.M88.4 R100, [R248] ;  /* 0x00000000f864783b */ /* 0x000e680000000200 */
[----:B------:R-:W-:Y:S04]  /*28f0*/  LDSM.16.M88.4 R104, [R247] ;  /* 0x00000000f768783b */ /* 0x000fe80000000200 */
        /* <DEDUP_REMOVED lines=8> */
[----:B------:R-:W-:-:S13]  /*2980*/  ISETP.LT.OR P0, PT, R0, 0x1, !P3 ;  /* 0x000000010000780c */ /* 0x000fda0005f01670 */
[----:B------:R1:W-:Y:S01]  /*2990*/  LDGSTS.E.BYPASS.LTC128B.128 [R251+0x6100], [R2.64+0x100], !P0 ;  /* 0x0610010002fb7fae */ /* 0x0003e2000c101d48 */
[----:B------:R-:W-:-:S13]  /*29a0*/  ISETP.LT.OR P0, PT, R0, 0x1, !P2 ;  /* 0x000000010000780c */ /* 0x000fda0005701670 */
[----:B------:R1:W-:Y:S01]  /*29b0*/  LDGSTS.E.BYPASS.LTC128B.128 [R251+0x9100], [R2.64+0x180], !P0 ;  /* 0x0910018002fb7fae */ /* 0x0003e2000c101d48 */
[----:B------:R-:W-:-:S05]  /*29c0*/  IADD3 R12, P0, R34, R2, RZ ;  /* 0x00000002220c7210 */ /* 0x000fca0007f1e0ff */
[----:B------:R-:W-:Y:S01]  /*29d0*/  IMAD.X R13, R33, 0x1, R3, P0 ;  /* 0x00000001210d7824 */ /* 0x000fe200000e0603 */
[----:B-1----:R-:W-:-:S05]  /*29e0*/  IADD3 R2, P0, R12, R34, RZ ;  /* 0x000000220c027210 */ /* 0x002fca0007f1e0ff */
[----:B------:R-:W-:Y:S01]  /*29f0*/  IMAD.X R3, R13, 0x1, R33, P0 ;  /* 0x000000010d037824 */ /* 0x000fe200000e0621 */
[----:B------:R-:W-:-:S13]  /*2a00*/  ISETP.LT.OR P0, PT, R0, 0x21, P1 ;  /* 0x000000210000780c */ /* 0x000fda0000f01670 */
[----:B------:R1:W-:Y:S01]  /*2a10*/  LDGSTS.E.BYPASS.LTC128B.128 [R251+0x1100], [R12.64], !P0 ;  /* 0x011000000cfb7fae */ /* 0x0003e2000c101d48 */
[----:B------:R-:W-:-:S13]  /*2a20*/  ISETP.LT.OR P0, PT, R0, 0x21, !P4 ;  /* 0x000000210000780c */ /* 0x000fda0006701670 */
[----:B------:R4:W-:Y:S01]  /*2a30*/  LDGSTS.E.BYPASS.LTC128B.128 [R251+0x4100], [R18.64], !P0 ;  /* 0x0410000012fb7fae */ /* 0x0009e2000c101d48 */
[----:B------:R-:W-:-:S13]  /*2a40*/  ISETP.LT.OR P0, PT, R0, 0x21, !P3 ;  /* 0x000000210000780c */ /* 0x000fda0005f01670 */
[----:B------:R4:W-:Y:S01]  /*2a50*/  LDGSTS.E.BYPASS.LTC128B.128 [R251+0x7100], [R16.64], !P0 ;  /* 0x0710000010fb7fae */ /* 0x0009e2000c101d48 */
[----:B------:R-:W-:-:S13]  /*2a60*/  ISETP.LT.OR P0, PT, R0, 0x21, !P2 ;  /* 0x000000210000780c */ /* 0x000fda0005701670 */
[----:B------:R1:W-:Y:S01]  /*2a70*/  LDGSTS.E.BYPASS.LTC128B.128 [R251+0xa100], [R14.64], !P0 ;  /* 0x0a1000000efb7fae */ /* 0x0003e2000c101d48 */
[----:B------:R-:W-:-:S13]  /*2a80*/  ISETP.LT.OR P0, PT, R0, 0x41, P1 ;  /* 0x000000410000780c */ /* 0x000fda0000f01670 */
[----:B------:R1:W-:Y:S01]  /*2a90*/  LDGSTS.E.BYPASS.LTC128B.128 [R251+0x2100], [R2.64], !P0 ;  /* 0x0210000002fb7fae */ /* 0x0003e2000c101d48 */
[C---:B------:R-:W-:Y:S02]  /*2aa0*/  ISETP.LT.OR P0, PT, R0.reuse, 0x41, !P4 ;  /* 0x000000410000780c */ /* 0x040fe40006701670 */
[C---:B------:R-:W-:Y:S01]  /*2ab0*/  ISETP.LT.OR P1, PT, R0.reuse, 0x41, !P3 ;  /* 0x000000410000780c */ /* 0x040fe20005f21670 */
[C---:B------:R-:W-:Y:S10]  /*2ac0*/  HMMA.16816.F32.BF16 R40, R4.reuse, R24, RZ ;  /* 0x000000180428723c */ /* 0x040ff400000418ff */
[----:B------:R1:W-:Y:S01]  /*2ad0*/  LDGSTS.E.BYPASS.LTC128B.128 [R251+0x5100], [R2.64+0x80], !P0 ;  /* 0x0510008002fb7fae */ /* 0x0003e2000c101d48 */
[----:B------:R-:W-:Y:S01]  /*2ae0*/  ISETP.LT.OR P0, PT, R0, 0x41, !P2 ;  /* 0x000000410000780c */ /* 0x000fe20005701670 */
[C---:B------:R-:W-:Y:S02]  /*2af0*/  HMMA.16816.F32.BF16 R32, R4.reuse, R26, RZ ;  /* 0x0000001a0420723c */ /* 0x040fe400000418ff */
[----:B------:R1:W-:Y:S06]  /*2b00*/  LDGSTS.E.BYPASS.LTC128B.128 [R251+0x8100], [R2.64+0x100], !P1 ;  /* 0x0810010002fb7fae */ /* 0x0003ec000c901d48 */
[C---:B--2---:R-:W-:Y:S04]  /*2b10*/  HMMA.16816.F32.BF16 R36, R4.reuse, R20, RZ ;  /* 0x000000140424723c */ /* 0x044fe800000418ff */
[----:B------:R2:W-:Y:S04]  /*2b20*/  LDGSTS.E.BYPASS.LTC128B.128 [R251+0xb100], [R2.64+0x180], !P0 ;  /* 0x0b10018002fb7fae */ /* 0x0005e8000c101d48 */
[C---:B------:R-:W-:Y:S01]  /*2b30*/  HMMA.16816.F32.BF16 R52, R4.reuse, R28, RZ ;  /* 0x0000001c0434723c */ /* 0x040fe200000418ff */
[----:B------:R-:W0:Y:S07]  /*2b40*/  LDGDEPBAR ;  /* 0x00000000000079af */ /* 0x000e2e0000000000 */
[C---:B------:R-:W-:Y:S08]  /*2b50*/  HMMA.16816.F32.BF16 R44, R4.reuse, R30, RZ ;  /* 0x0000001e042c723c */ /* 0x040ff000000418ff */
[C---:B------:R-:W-:Y:S08]  /*2b60*/  HMMA.16816.F32.BF16 R28, R4.reuse, R22, RZ ;  /* 0x00000016041c723c */ /* 0x040ff000000418ff */
[C---:B---3--:R-:W-:Y:S08]  /*2b70*/  HMMA.16816.F32.BF16 R24, R4.reuse, R48, RZ ;  /* 0x000000300418723c */ /* 0x048ff000000418ff */
[C---:B------:R-:W-:Y:S08]  /*2b80*/  HMMA.16816.F32.BF16 R20, R4.reuse, R50, RZ ;  /* 0x000000320414723c */ /* 0x040ff000000418ff */
[C---:B----4-:R-:W-:Y:S08]  /*2b90*/  HMMA.16816.F32.BF16 R16, R4.reuse, R56, RZ ;  /* 0x000000380410723c */ /* 0x050ff000000418ff */
[C---:B-1----:R-:W-:Y:S08]  /*2ba0*/  HMMA.16816.F32.BF16 R12, R4.reuse, R58, RZ ;  /* 0x0000003a040c723c */ /* 0x042ff000000418ff */
[C---:B-----5:R-:W-:Y:S08]  /*2bb0*/  HMMA.16816.F32.BF16 R96, R4.reuse, R68, RZ ;  /* 0x000000440460723c */ /* 0x060ff000000418ff */
[----:B------:R-:W-:Y:S01]  /*2bc0*/  HMMA.16816.F32.BF16 R92, R4, R70, RZ ;  /* 0x00000046045c723c */ /* 0x000fe200000418ff */
[----:B------:R-:W-:Y:S04]  /*2bd0*/  LDSM.16.M88.4 R4, [R226] ;  /* 0x00000000e204783b */ /* 0x000fe80000000200 */
[----:B------:R-:W1:Y:S03]  /*2be0*/  LDSM.16.M88.4 R68, [R222+0x800] ;  /* 0x00080000de44783b */ /* 0x000e660000000200 */
[C---:B------:R-:W-:Y:S01]  /*2bf0*/  HMMA.16816.F32.BF16 R48, R8.reuse, R60, R40 ;  /* 0x0000003c0830723c */ /* 0x040fe20000041828 */
[----:B------:R-:W3:Y:S07]  /*2c00*/  LDSM.16.M88.4 R40, [R222] ;  /* 0x00000000de28783b */ /* 0x000eee0000000200 */
[C---:B------:R-:W-:Y:S01]  /*2c10*/  HMMA.16816.F32.BF16 R76, R8.reuse, R62, R32 ;  /* 0x0000003e084c723c */ /* 0x040fe20000041820 */
[----:B------:R-:W4:Y:S04]  /*2c20*/  LDSM.16.M88.4 R60, [R222+0x1000] ;  /* 0x00100000de3c783b */ /* 0x000f280000000200 */
[----:B------:R-:W-:Y:S03]  /*2c30*/  LDSM.16.M88.4 R32, [R222+0x2000] ;  /* 0x00200000de20783b */ /* 0x000fe60000000200 */
[C---:B------:R-:W-:Y:S01]  /*2c40*/  HMMA.16816.F32.BF16 R72, R8.reuse, R80, R36 ;  /* 0x000000500848723c */ /* 0x040fe20000041824 */
[----:B------:R-:W5:Y:S07]  /*2c50*/  LDSM.16.M88.4 R36, [R222+0x1800] ;  /* 0x00180000de24783b */ /* 0x000f6e0000000200 */
[C---:B------:R-:W-:Y:S08]  /*2c60*/  HMMA.16816.F32.BF16 R88, R8.reuse, R64, R52 ;  /* 0x000000400858723c */ /* 0x040ff00000041834 */
[C---:B------:R-:W-:Y:S08]  /*2c70*/  HMMA.16816.F32.BF16 R84, R8.reuse, R66, R44 ;  /* 0x000000420854723c */ /* 0x040ff0000004182c */
[C---:B------:R-:W-:Y:S01]  /*2c80*/  HMMA.16816.F32.BF16 R64, R8.reuse, R82, R28 ;  /* 0x000000520840723c */ /* 0x040fe2000004181c */
[----:B------:R-:W1:Y:S04]  /*2c90*/  LDSM.16.M88.4 R28, [R222+0x2800] ;  /* 0x00280000de1c783b */ /* 0x000e680000000200 */
[----:B------:R-:W-:Y:S03]  /*2ca0*/  LDSM.16.M88.4 R80, [R219] ;  /* 0x00000000db50783b */ /* 0x000fe60000000200 */
[C---:B------:R-:W-:Y:S08]  /*2cb0*/  HMMA.16816.F32.BF16 R56, R8.reuse, R100, R24 ;  /* 0x000000640838723c */ /* 0x040ff00000041818 */
[C---:B------:R-:W-:Y:S01]  /*2cc0*/  HMMA.16816.F32.BF16 R52, R8.reuse, R102, R20 ;  /* 0x000000660834723c */ /* 0x040fe20000041814 */
[----:B------:R-:W-:Y:S07]  /*2cd0*/  LDSM.16.M88.4 R100, [R219+0x800] ;  /* 0x00080000db64783b */ /* 0x000fee0000000200 */
[C---:B------:R-:W-:Y:S01]  /*2ce0*/  HMMA.16816.F32.BF16 R20, R8.reuse, R108, R96 ;  /* 0x0000006c0814723c */ /* 0x040fe20000041860 */
[----:B------:R-:W-:Y:S07]  /*2cf0*/  LDSM.16.M88.4 R96, [R219+0x2000] ;  /* 0x00200000db60783b */ /* 0x000fee0000000200 */
[C---:B------:R-:W-:Y:S01]  /*2d00*/  HMMA.16816.F32.BF16 R44, R8.reuse, R104, R16 ;  /* 0x00000068082c723c */ /* 0x040fe20000041810 */
[----:B------:R-:W2:Y:S07]  /*2d10*/  LDSM.16.M88.4 R16, [R225] ;  /* 0x00000000e110783b */ /* 0x000eae0000000200 */
[C---:B------:R-:W-:Y:S01]  /*2d20*/  HMMA.16816.F32.BF16 R24, R8.reuse, R106, R12 ;  /* 0x0000006a0818723c */ /* 0x040fe2000004180c */
[----:B------:R-:W-:Y:S07]  /*2d30*/  LDSM.16.M88.4 R104, [R245] ;  /* 0x00000000f568783b */ /* 0x000fee0000000200 */
[----:B------:R-:W-:Y:S01]  /*2d40*/  HMMA.16816.F32.BF16 R12, R8, R110, R92 ;  /* 0x0000006e080c723c */ /* 0x000fe2000004185c */
[----:B------:R-:W2:Y:S04]  /*2d50*/  LDSM.16.M88.4 R92, [R219+0x1000] ;  /* 0x00100000db5c783b */ /* 0x000ea80000000200 */
[----:B------:R-:W-:Y:S03]  /*2d60*/  LDSM.16.M88.4 R108, [R242] ;  /* 0x00000000f26c783b */ /* 0x000fe60000000200 */
[C---:B-1----:R-:W-:Y:S08]  /*2d70*/  HMMA.16816.F32.BF16 R48, R4.reuse, R68, R48 ;  /* 0x000000440430723c */ /* 0x042ff00000041830 */
[C---:B------:R-:W-:Y:S01]  /*2d80*/  HMMA.16816.F32.BF16 R76, R4.reuse, R70, R76 ;  /* 0x00000046044c723c */ /* 0x040fe2000004184c */
[----:B------:R-:W1:Y:S07]  /*2d90*/  LDSM.16.M88.4 R68, [R219+0x1800] ;  /* 0x00180000db44783b */ /* 0x000e6e0000000200 */
[C---:B---3--:R-:W-:Y:S08]  /*2da0*/  HMMA.16816.F32.BF16 R8, R4.reuse, R40, R88 ;  /* 0x000000280408723c */ /* 0x048ff00000041858 */
[C---:B------:R-:W-:Y:S08]  /*2db0*/  HMMA.16816.F32.BF16 R40, R4.reuse, R42, R84 ;  /* 0x0000002a0428723c */ /* 0x040ff00000041854 */
[C---:B----4-:R-:W-:Y:S08]  /*2dc0*/  HMMA.16816.F32.BF16 R72, R4.reuse, R60, R72 ;  /* 0x0000003c0448723c */ /* 0x050ff00000041848 */
[C---:B------:R-:W-:Y:S08]  /*2dd0*/  HMMA.16816.F32.BF16 R64, R4.reuse, R62, R64 ;  /* 0x0000003e0440723c */ /* 0x040ff00000041840 */
[C---:B-----5:R-:W-:Y:S08]  /*2de0*/  HMMA.16816.F32.BF16 R60, R4.reuse, R36, R56 ;  /* 0x00000024043c723c */ /* 0x060ff00000041838 */
[C---:B------:R-:W-:Y:S08]  /*2df0*/  HMMA.16816.F32.BF16 R56, R4.reuse, R38, R52 ;  /* 0x000000260438723c */ /* 0x040ff00000041834 */
[C---:B------:R-:W-:Y:S01]  /*2e00*/  HMMA.16816.F32.BF16 R88, R4.reuse, R28, R20 ;  /* 0x0000001c0458723c */ /* 0x040fe20000041814 */
[----:B------:R-:W3:Y:S07]  /*2e10*/  LDSM.16.M88.4 R20, [R219+0x2800] ;  /* 0x00280000db14783b */ /* 0x000eee0000000200 */
[C---:B------:R-:W-:Y:S01]  /*2e20*/  HMMA.16816.F32.BF16 R52, R4.reuse, R32, R44 ;  /* 0x000000200434723c */ /* 0x040fe2000004182c */
[----:B------:R-:W-:Y:S07]  /*2e30*/  LDSM.16.M88.4 R44, [R216+0x3800] ;  /* 0x00380000d82c783b */ /* 0x000fee0000000200 */
[C---:B------:R-:W-:Y:S08]  /*2e40*/  HMMA.16816.F32.BF16 R32, R4.reuse, R34, R24 ;  /* 0x000000220420723c */ /* 0x040ff00000041818 */
[----:B------:R-:W-:Y:S01]  /*2e50*/  HMMA.16816.F32.BF16 R24, R4, R30, R12 ;  /* 0x0000001e0418723c */ /* 0x000fe2000004180c */
[----:B------:R-:W-:Y:S04]  /*2e60*/  LDSM.16.M88.4 R4, [R223+0x4000] ;  /* 0x00400000df04783b */ /* 0x000fe80000000200 */
[----:B------:R-:W4:Y:S03]  /*2e70*/  LDSM.16.M88.4 R28, [R216+0x3000] ;  /* 0x00300000d81c783b */ /* 0x000f260000000200 */
[C---:B--2---:R-:W-:Y:S01]  /*2e80*/  HMMA.16816.F32.BF16 R8, R16.reuse, R80, R8 ;  /* 0x000000501008723c */ /* 0x044fe20000041808 */
[----:B------:R-:W-:Y:S07]  /*2e90*/  LDSM.16.M88.4 R12, [R224+0x4000] ;  /* 0x00400000e00c783b */ /* 0x000fee0000000200 */
[C---:B------:R-:W-:Y:S08]  /*2ea0*/  HMMA.16816.F32.BF16 R36, R16.reuse, R82, R40 ;  /* 0x000000521024723c */ /* 0x040ff00000041828 */
[C---:B------:R-:W-:Y:S08]  /*2eb0*/  HMMA.16816.F32.BF16 R80, R16.reuse, R92, R72 ;  /* 0x0000005c1050723c */ /* 0x040ff00000041848 */
[C---:B-1----:R-:W-:Y:S01]  /*2ec0*/  HMMA.16816.F32.BF16 R72, R16.reuse, R68, R60 ;  /* 0x000000441048723c */ /* 0x042fe2000004183c */
[----:B------:R-:W1:Y:S07]  /*2ed0*/  LDSM.16.M88.4 R60, [R216+0x4800] ;  /* 0x00480000d83c783b */ /* 0x000e6e0000000200 */
[C---:B------:R-:W-:Y:S08]  /*2ee0*/  HMMA.16816.F32.BF16 R84, R16.reuse, R102, R76 ;  /* 0x000000661054723c */ /* 0x040ff0000004184c */
[C---:B------:R-:W-:Y:S01]  /*2ef0*/  HMMA.16816.F32.BF16 R68, R16.reuse, R70, R56 ;  /* 0x000000461044723c */ /* 0x040fe20000041838 */
[----:B------:R-:W2:Y:S07]  /*2f00*/  LDSM.16.M88.4 R56, [R216+0x5000] ;  /* 0x00500000d838783b */ /* 0x000eae0000000200 */
[C---:B------:R-:W-:Y:S01]  /*2f10*/  HMMA.16816.F32.BF16 R76, R16.reuse, R94, R64 ;  /* 0x0000005e104c723c */ /* 0x040fe20000041840 */
[----:B------:R-:W5:Y:S04]  /*2f20*/  LDSM.16.M88.4 R64, [R216+0x4000] ;  /* 0x00400000d840783b */ /* 0x000f680000000200 */
[----:B------:R-:W1:Y:S03]  /*2f30*/  LDSM.16.M88.4 R92, [R216+0x5800] ;  /* 0x00580000d85c783b */ /* 0x000e660000000200 */
[C---:B------:R-:W-:Y:S01]  /*2f40*/  HMMA.16816.F32.BF16 R40, R16.reuse, R100, R48 ;  /* 0x000000641028723c */ /* 0x040fe20000041830 */
[----:B------:R-:W-:Y:S07]  /*2f50*/  LDSM.16.M88.4 R100, [R243] ;  /* 0x00000000f364783b */ /* 0x000fee0000000200 */
[C---:B------:R-:W-:Y:S08]  /*2f60*/  HMMA.16816.F32.BF16 R52, R16.reuse, R96, R52 ;  /* 0x000000601034723c */ /* 0x040ff00000041834 */
[C---:B------:R-:W-:Y:S01]  /*2f70*/  HMMA.16816.F32.BF16 R48, R16.reuse, R98, R32 ;  /* 0x000000621030723c */ /* 0x040fe20000041820 */
[----:B------:R-:W1:Y:S07]  /*2f80*/  LDSM.16.M88.4 R96, [R244] ;  /* 0x00000000f460783b */ /* 0x000e6e0000000200 */
[C---:B---3--:R-:W-:Y:S08]  /*2f90*/  HMMA.16816.F32.BF16 R88, R16.reuse, R20, R88 ;  /* 0x000000141058723c */ /* 0x048ff00000041858 */
[----:B------:R-:W-:Y:S08]  /*2fa0*/  HMMA.16816.F32.BF16 R32, R16, R22, R24 ;  /* 0x000000161020723c */ /* 0x000ff00000041818 */
[C---:B----4-:R-:W-:Y:S08]  /*2fb0*/  HMMA.16816.F32.BF16 R24, R4.reuse, R28, R8 ;  /* 0x0000001c0418723c */ /* 0x050ff00000041808 */
[C---:B------:R-:W-:Y:S01]  /*2fc0*/  HMMA.16816.F32.BF16 R20, R4.reuse, R30, R36 ;  /* 0x0000001e0414723c */ /* 0x040fe20000041824 */
[----:B------:R-:W-:Y:S04]  /*2fd0*/  LDSM.16.M88.4 R36, [R240] ;  /* 0x00000000f024783b */ /* 0x000fe80000000200 */
[----:B------:R-:W-:Y:S03]  /*2fe0*/  LDSM.16.M88.4 R28, [R222+0x3000] ;  /* 0x00300000de1c783b */ /* 0x000fe60000000200 */
[C---:B------:R-:W-:Y:S08]  /*2ff0*/  HMMA.16816.F32.BF16 R8, R4.reuse, R46, R84 ;  /* 0x0000002e0408723c */ /* 0x040ff00000041854 */
[C---:B-1----:R-:W-:Y:S08]  /*3000*/  HMMA.16816.F32.BF16 R72, R4.reuse, R60, R72 ;  /* 0x0000003c0448723c */ /* 0x042ff00000041848 */
[C---:B------:R-:W-:Y:S08]  /*3010*/  HMMA.16816.F32.BF16 R84, R4.reuse, R62, R68 ;  /* 0x0000003e0454723c */ /* 0x040ff00000041844 */
[C---:B------:R-:W-:Y:S01]  /*3020*/  HMMA.16816.F32.BF16 R16, R4.reuse, R44, R40 ;  /* 0x0000002c0410723c */ /* 0x040fe20000041828 */
[----:B------:R-:W1:Y:S07]  /*3030*/  LDSM.16.M88.4 R44, [R241] ;  /* 0x00000000f12c783b */ /* 0x000e6e0000000200 */
[C---:B--2---:R-:W-:Y:S08]  /*3040*/  HMMA.16816.F32.BF16 R68, R4.reuse, R56, R52 ;  /* 0x000000380444723c */ /* 0x044ff00000041834 */
[C---:B------:R-:W-:Y:S08]  /*3050*/  HMMA.16816.F32.BF16 R60, R4.reuse, R58, R48 ;  /* 0x0000003a043c723c */ /* 0x040ff00000041830 */
[C---:B-----5:R-:W-:Y:S08]  /*3060*/  HMMA.16816.F32.BF16 R80, R4.reuse, R64, R80 ;  /* 0x000000400450723c */ /* 0x060ff00000041850 */
[C---:B------:R-:W-:Y:S01]  /*3070*/  HMMA.16816.F32.BF16 R76, R4.reuse, R66, R76 ;  /* 0x00000042044c723c */ /* 0x040fe2000004184c */
[----:B------:R-:W-:Y:S07]  /*3080*/  LDSM.16.M88.4 R64, [R222+0x4000] ;  /* 0x00400000de40783b */ /* 0x000fee0000000200 */
[C---:B------:R-:W-:Y:S01]  /*3090*/  HMMA.16816.F32.BF16 R56, R4.reuse, R92, R88 ;  /* 0x0000005c0438723c */ /* 0x040fe20000041858 */
[----:B------:R-:W-:Y:S07]  /*30a0*/  LDSM.16.M88.4 R88, [R222+0x5000] ;  /* 0x00500000de58783b */ /* 0x000fee0000000200 */
[----:B------:R-:W-:Y:S01]  /*30b0*/  HMMA.16816.F32.BF16 R52, R4, R94, R32 ;  /* 0x0000005e0434723c */ /* 0x000fe20000041820 */
[----:B------:R-:W2:Y:S07]  /*30c0*/  LDSM.16.M88.4 R4, [R226+0x4000] ;  /* 0x00400000e204783b */ /* 0x000eae0000000200 */
[C---:B------:R-:W-:Y:S01]  /*30d0*/  HMMA.16816.F32.BF16 R48, R12.reuse, R104, R24 ;  /* 0x000000680c30723c */ /* 0x040fe20000041818 */
[----:B------:R-:W3:Y:S07]  /*30e0*/  LDSM.16.M88.4 R24, [R222+0x3800] ;  /* 0x00380000de18783b */ /* 0x000eee0000000200 */
[C---:B------:R-:W-:Y:S01]  /*30f0*/  HMMA.16816.F32.BF16 R40, R12.reuse, R106, R20 ;  /* 0x0000006a0c28723c */ /* 0x040fe20000041814 */
[----:B------:R-:W-:Y:S07]  /*3100*/  LDSM.16.M88.4 R104, [R219+0x3800] ;  /* 0x00380000db68783b */ /* 0x000fee0000000200 */
[C---:B------:R-:W-:Y:S08]  /*3110*/  HMMA.16816.F32.BF16 R32, R12.reuse, R96, R16 ;  /* 0x000000600c20723c */ /* 0x040ff00000041810 */
[C---:B------:R-:W-:Y:S01]  /*3120*/  HMMA.16816.F32.BF16 R16, R12.reuse, R100, R80 ;  /* 0x000000640c10723c */ /* 0x040fe20000041850 */
[----:B------:R-:W4:Y:S07]  /*3130*/  LDSM.16.M88.4 R80, [R222+0x4800] ;  /* 0x00480000de50783b */ /* 0x000f2e0000000200 */
[C---:B------:R-:W-:Y:S08]  /*3140*/  HMMA.16816.F32.BF16 R76, R12.reuse, R102, R76 ;  /* 0x000000660c4c723c */ /* 0x040ff0000004184c */
[C---:B------:R-:W-:Y:S01]  /*3150*/  HMMA.16816.F32.BF16 R20, R12.reuse, R98, R8 ;  /* 0x000000620c14723c */ /* 0x040fe20000041808 */
[----:B------:R-:W5:Y:S04]  /*3160*/  LDSM.16.M88.4 R96, [R222+0x5800] ;  /* 0x00580000de60783b */ /* 0x000f680000000200 */
[----:B------:R-:W-:Y:S03]  /*3170*/  LDSM.16.M88.4 R8, [R225+0x4000] ;  /* 0x00400000e108783b */ /* 0x000fe60000000200 */
[C---:B------:R-:W-:Y:S08]  /*3180*/  HMMA.16816.F32.BF16 R72, R12.reuse, R108, R72 ;  /* 0x0000006c0c48723c */ /* 0x040ff00000041848 */
[C---:B------:R-:W-:Y:S01]  /*3190*/  HMMA.16816.F32.BF16 R84, R12.reuse, R110, R84 ;  /* 0x0000006e0c54723c */ /* 0x040fe20000041854 */
[----:B------:R-:W3:Y:S07]  /*31a0*/  LDSM.16.M88.4 R108, [R219+0x3000] ;  /* 0x00300000db6c783b */ /* 0x000eee0000000200 */
[C---:B-1----:R-:W-:Y:S08]  /*31b0*/  HMMA.16816.F32.BF16 R68, R12.reuse, R44, R68 ;  /* 0x0000002c0c44723c */ /* 0x042ff00000041844 */
[C---:B------:R-:W-:Y:S08]  /*31c0*/  HMMA.16816.F32.BF16 R60, R12.reuse, R46, R60 ;  /* 0x0000002e0c3c723c */ /* 0x040ff0000004183c */
[C---:B------:R-:W-:Y:S08]  /*31d0*/  HMMA.16816.F32.BF16 R56, R12.reuse, R36, R56 ;  /* 0x000000240c38723c */ /* 0x040ff00000041838 */
[----:B------:R-:W-:Y:S08]  /*31e0*/  HMMA.16816.F32.BF16 R52, R12, R38, R52 ;  /* 0x000000260c34723c */ /* 0x000ff00000041834 */
[C---:B--2---:R-:W-:Y:S01]  /*31f0*/  HMMA.16816.F32.BF16 R12, R4.reuse, R30, R40 ;  /* 0x0000001e040c723c */ /* 0x044fe20000041828 */
[----:B------:R-:W1:Y:S07]  /*3200*/  LDSM.16.M88.4 R40, [R219+0x4000] ;  /* 0x00400000db28783b */ /* 0x000e6e0000000200 */
[C---:B------:R-:W-:Y:S08]  /*3210*/  HMMA.16816.F32.BF16 R48, R4.reuse, R28, R48 ;  /* 0x0000001c0430723c */ /* 0x040ff00000041830 */
[C---:B---3--:R-:W-:Y:S08]  /*3220*/  HMMA.16816.F32.BF16 R44, R4.reuse, R24, R32 ;  /* 0x00000018042c723c */ /* 0x048ff00000041820 */
[C---:B------:R-:W-:Y:S01]  /*3230*/  HMMA.16816.F32.BF16 R32, R4.reuse, R64, R16 ;  /* 0x000000400420723c */ /* 0x040fe20000041810 */
[----:B------:R-:W2:Y:S07]  /*3240*/  LDSM.16.M88.4 R16, [R219+0x4800] ;  /* 0x00480000db10783b */ /* 0x000eae0000000200 */
[C---:B------:R-:W-:Y:S08]  /*3250*/  HMMA.16816.F32.BF16 R28, R4.reuse, R66, R76 ;  /* 0x00000042041c723c */ /* 0x040ff0000004184c */
[C---:B------:R-:W-:Y:S08]  /*3260*/  HMMA.16816.F32.BF16 R36, R4.reuse, R26, R20 ;  /* 0x0000001a0424723c */ /* 0x040ff00000041814 */
[C---:B----4-:R-:W-:Y:S01]  /*3270*/  HMMA.16816.F32.BF16 R24, R4.reuse, R80, R72 ;  /* 0x000000500418723c */ /* 0x050fe20000041848 */
[----:B------:R-:W-:Y:S07]  /*3280*/  LDSM.16.M88.4 R72, [R216+0x6000] ;  /* 0x00600000d848783b */ /* 0x000fee0000000200 */
[C---:B------:R-:W-:Y:S08]  /*3290*/  HMMA.16816.F32.BF16 R20, R4.reuse, R82, R84 ;  /* 0x000000520414723c */ /* 0x040ff00000041854 */
[C---:B------:R-:W-:Y:S08]  /*32a0*/  HMMA.16816.F32.BF16 R84, R4.reuse, R88, R68 ;  /* 0x000000580454723c */ /* 0x040ff00000041844 */
[C---:B-----5:R-:W-:Y:S01]  /*32b0*/  HMMA.16816.F32.BF16 R100, R4.reuse, R96, R56 ;  /* 0x000000600464723c */ /* 0x060fe20000041838 */
[----:B------:R-:W3:Y:S07]  /*32c0*/  LDSM.16.M88.4 R56, [R219+0x5800] ;  /* 0x00580000db38783b */ /* 0x000eee0000000200 */
[C---:B------:R-:W-:Y:S08]  /*32d0*/  HMMA.16816.F32.BF16 R80, R4.reuse, R90, R60 ;  /* 0x0000005a0450723c */ /* 0x040ff0000004183c */
[----:B------:R-:W-:Y:S01]  /*32e0*/  HMMA.16816.F32.BF16 R96, R4, R98, R52 ;  /* 0x000000620460723c */ /* 0x000fe20000041834 */
[----:B------:R-:W-:Y:S04]  /*32f0*/  LDSM.16.M88.4 R4, [R223+0x8000] ;  /* 0x00800000df04783b */ /* 0x000fe80000000200 */
[----:B------:R-:W-:Y:S03]  /*3300*/  LDSM.16.M88.4 R52, [R216+0x7000] ;  /* 0x00700000d834783b */ /* 0x000fe60000000200 */
[C---:B------:R-:W-:Y:S08]  /*3310*/  HMMA.16816.F32.BF16 R92, R8.reuse, R108, R48 ;  /* 0x0000006c085c723c */ /* 0x040ff00000041830 */
[C---:B-1----:R-:W-:Y:S01]  /*3320*/  HMMA.16816.F32.BF16 R68, R8.reuse, R42, R28 ;  /* 0x0000002a0844723c */ /* 0x042fe2000004181c */
[----:B------:R-:W1:Y:S07]  /*3330*/  LDSM.16.M88.4 R28, [R216+0x6800] ;  /* 0x00680000d81c783b */ /* 0x000e6e0000000200 */
[C---:B------:R-:W-:Y:S01]  /*3340*/  HMMA.16816.F32.BF16 R108, R8.reuse, R110, R12 ;  /* 0x0000006e086c723c */ /* 0x040fe2000004180c */
[----:B------:R-:W4:Y:S07]  /*3350*/  LDSM.16.M88.4 R12, [R219+0x5000] ;  /* 0x00500000db0c783b */ /* 0x000f2e0000000200 */
[C---:B------:R-:W-:Y:S01]  /*3360*/  HMMA.16816.F32.BF16 R88, R8.reuse, R104, R44 ;  /* 0x000000680858723c */ /* 0x040fe2000004182c */
[----:B------:R-:W-:Y:S07]  /*3370*/  LDSM.16.M88.4 R44, [R216+0x8000] ;  /* 0x00800000d82c783b */ /* 0x000fee0000000200 */
[C---:B--2---:R-:W-:Y:S01]  /*3380*/  HMMA.16816.F32.BF16 R60, R8.reuse, R16, R24 ;  /* 0x00000010083c723c */ /* 0x044fe20000041818 */
[----:B------:R-:W2:Y:S07]  /*3390*/  LDSM.16.M88.4 R24, [R216+0x7800] ;  /* 0x00780000d818783b */ /* 0x000eae0000000200 */
[C---:B------:R-:W-:Y:S08]  /*33a0*/  HMMA.16816.F32.BF16 R76, R8.reuse, R106, R36 ;  /* 0x0000006a084c723c */ /* 0x040ff00000041824 */
[C---:B------:R-:W-:Y:S08]  /*33b0*/  HMMA.16816.F32.BF16 R64, R8.reuse, R40, R32 ;  /* 0x000000280840723c */ /* 0x040ff00000041820 */
[C---:B------:R-:W-:Y:S01]  /*33c0*/  HMMA.16816.F32.BF16 R40, R8.reuse, R18, R20 ;  /* 0x000000120828723c */ /* 0x040fe20000041814 */
[----:B------:R-:W5:Y:S07]  /*33d0*/  LDSM.16.M88.4 R20, [R216+0x8800] ;  /* 0x00880000d814783b */ /* 0x000f6e0000000200 */
[----:B---3--:R-:W-:Y:S08]  /*33e0*/  HMMA.16816.F32.BF16 R16, R8, R58, R96 ;  /* 0x0000003a0810723c */ /* 0x008ff00000041860 */
[----:B-1----:R-:W-:Y:S08]  /*33f0*/  HMMA.16816.F32.BF16 R96, R4, R28, R88 ;  /* 0x0000001c0460723c */ /* 0x002ff00000041858 */
[C---:B----4-:R-:W-:Y:S08]  /*3400*/  HMMA.16816.F32.BF16 R48, R8.reuse, R12, R84 ;  /* 0x0000000c0830723c */ /* 0x050ff00000041854 */
[----:B------:R-:W-:Y:S01]  /*3410*/  HMMA.16816.F32.BF16 R36, R8, R14, R80 ;  /* 0x0000000e0824723c */ /* 0x000fe20000041850 */
[----:B------:R-:W-:Y:S07]  /*3420*/  LDSM.16.M88.4 R12, [R224+0x8000] ;  /* 0x00800000e00c783b */ /* 0x000fee0000000200 */
[----:B------:R-:W-:Y:S01]  /*3430*/  HMMA.16816.F32.BF16 R88, R4, R30, R76 ;  /* 0x0000001e0458723c */ /* 0x000fe2000004184c */
[----:B------:R-:W1:Y:S04]  /*3440*/  LDSM.16.M88.4 R28, [R239] ;  /* 0x00000000ef1c783b */ /* 0x000e680000000200 */
[----:B------:R-:W-:Y:S03]  /*3450*/  LDSM.16.M88.4 R76, [R235] ;  /* 0x00000000eb4c783b */ /* 0x000fe60000000200 */
[----:B------:R-:W-:Y:S01]  /*3460*/  HMMA.16816.F32.BF16 R32, R8, R56, R100 ;  /* 0x000000380820723c */ /* 0x000fe20000041864 */
[----:B------:R-:W-:Y:S07]  /*3470*/  LDSM.16.M88.4 R56, [R222+0x6000] ;  /* 0x00600000de38783b */ /* 0x000fee0000000200 */
[C---:B------:R-:W-:Y:S08]  /*3480*/  HMMA.16816.F32.BF16 R104, R4.reuse, R74, R108 ;  /* 0x0000004a0468723c */ /* 0x040ff0000004186c */
[C---:B--2---:R-:W-:Y:S08]  /*3490*/  HMMA.16816.F32.BF16 R108, R4.reuse, R24, R60 ;  /* 0x00000018046c723c */ /* 0x044ff0000004183c */
[C---:B------:R-:W-:Y:S01]  /*34a0*/  HMMA.16816.F32.BF16 R100, R4.reuse, R26, R40 ;  /* 0x0000001a0464723c */ /* 0x040fe20000041828 */
[----:B------:R-:W2:Y:S04]  /*34b0*/  LDSM.16.M88.4 R24, [R238] ;  /* 0x00000000ee18783b */ /* 0x000ea80000000200 */
[----:B------:R-:W-:Y:S03]  /*34c0*/  LDSM.16.M88.4 R40, [R222+0x7000] ;  /* 0x00700000de28783b */ /* 0x000fe60000000200 */
[C---:B------:R-:W-:Y:S01]  /*34d0*/  HMMA.16816.F32.BF16 R8, R4.reuse, R72, R92 ;  /* 0x000000480408723c */ /* 0x040fe2000004185c */
[----:B------:R-:W3:Y:S07]  /*34e0*/  LDSM.16.M88.4 R72, [R237] ;  /* 0x00000000ed48783b */ /* 0x000eee0000000200 */
[C---:B------:R-:W-:Y:S01]  /*34f0*/  HMMA.16816.F32.BF16 R112, R4.reuse, R54, R68 ;  /* 0x000000360470723c */ /* 0x040fe20000041844 */
[----:B------:R-:W4:Y:S07]  /*3500*/  LDSM.16.M88.4 R68, [R236] ;  /* 0x00000000ec44783b */ /* 0x000f2e0000000200 */
[C---:B------:R-:W-:Y:S01]  /*3510*/  HMMA.16816.F32.BF16 R116, R4.reuse, R52, R64 ;  /* 0x000000340474723c */ /* 0x040fe20000041840 */
[----:B------:R-:W2:Y:S07]  /*3520*/  LDSM.16.M88.4 R64, [R234] ;  /* 0x00000000ea40783b */ /* 0x000eae0000000200 */
[C---:B------:R-:W-:Y:S08]  /*3530*/  HMMA.16816.F32.BF16 R92, R4.reuse, R44, R48 ;  /* 0x0000002c045c723c */ /* 0x040ff00000041830 */
[C---:B------:R-:W-:Y:S01]  /*3540*/  HMMA.16816.F32.BF16 R84, R4.reuse, R46, R36 ;  /* 0x0000002e0454723c */ /* 0x040fe20000041824 */
[----:B------:R-:W-:Y:S04]  /*3550*/  LDSM.16.M88.4 R44, [R222+0x6800] ;  /* 0x00680000de2c783b */ /* 0x000fe80000000200 */
[----:B------:R-:W-:Y:S03]  /*3560*/  LDSM.16.M88.4 R36, [R222+0x7800] ;  /* 0x00780000de24783b */ /* 0x000fe60000000200 */
[C---:B-----5:R-:W-:Y:S08]  /*3570*/  HMMA.16816.F32.BF16 R80, R4.reuse, R20, R32 ;  /* 0x000000140450723c */ /* 0x060ff00000041820 */
[----:B------:R-:W-:Y:S08]  /*3580*/  HMMA.16816.F32.BF16 R60, R4, R22, R16 ;  /* 0x00000016043c723c */ /* 0x000ff00000041810 */
[C---:B-1----:R-:W-:Y:S01]  /*3590*/  HMMA.16816.F32.BF16 R4, R12.reuse, R28, R8 ;  /* 0x0000001c0c04723c */ /* 0x042fe20000041808 */
[----:B------:R-:W1:Y:S07]  /*35a0*/  LDSM.16.M88.4 R8, [R226+0x8000] ;  /* 0x00800000e208783b */ /* 0x000e6e0000000200 */
[C---:B------:R-:W-:Y:S01]  /*35b0*/  HMMA.16816.F32.BF16 R52, R12.reuse, R30, R104 ;  /* 0x0000001e0c34723c */ /* 0x040fe20000041868 */
[----:B------:R-:W-:Y:S07]  /*35c0*/  LDSM.16.M88.4 R104, [R222+0x8800] ;  /* 0x00880000de68783b */ /* 0x000fee0000000200 */
[C---:B--2---:R-:W-:Y:S08]  /*35d0*/  HMMA.16816.F32.BF16 R48, R12.reuse, R24, R96 ;  /* 0x000000180c30723c */ /* 0x044ff00000041860 */
[C---:B------:R-:W-:Y:S08]  /*35e0*/  HMMA.16816.F32.BF16 R32, R12.reuse, R26, R88 ;  /* 0x0000001a0c20723c */ /* 0x040ff00000041858 */
[C---:B---3--:R-:W-:Y:S01]  /*35f0*/  HMMA.16816.F32.BF16 R28, R12.reuse, R72, R116 ;  /* 0x000000480c1c723c */ /* 0x048fe20000041874 */
[----:B------:R-:W2:Y:S07]  /*3600*/  LDSM.16.M88.4 R116, [R222+0x8000] ;  /* 0x00800000de74783b */ /* 0x000eae0000000200 */
[C---:B------:R-:W-:Y:S01]  /*3610*/  HMMA.16816.F32.BF16 R24, R12.reuse, R74, R112 ;  /* 0x0000004a0c18723c */ /* 0x040fe20000041870 */
[----:B------:R-:W-:Y:S07]  /*3620*/  LDSM.16.M88.4 R112, [R222+0x9000] ;  /* 0x00900000de70783b */ /* 0x000fee0000000200 */
[C---:B----4-:R-:W-:Y:S01]  /*3630*/  HMMA.16816.F32.BF16 R20, R12.reuse, R68, R108 ;  /* 0x000000440c14723c */ /* 0x050fe2000004186c */
[----:B------:R-:W-:Y:S07]  /*3640*/  LDSM.16.M88.4 R108, [R228] ;  /* 0x00000000e46c783b */ /* 0x000fee0000000200 */
[C---:B------:R-:W-:Y:S08]  /*3650*/  HMMA.16816.F32.BF16 R16, R12.reuse, R70, R100 ;  /* 0x000000460c10723c */ /* 0x040ff00000041864 */
[C---:B------:R-:W-:Y:S01]  /*3660*/  HMMA.16816.F32.BF16 R68, R12.reuse, R76, R92 ;  /* 0x0000004c0c44723c */ /* 0x040fe2000004185c */
[----:B------:R-:W-:Y:S07]  /*3670*/  LDSM.16.M88.4 R92, [R219+0x6000] ;  /* 0x00600000db5c783b */ /* 0x000fee0000000200 */
[C---:B------:R-:W-:Y:S08]  /*3680*/  HMMA.16816.F32.BF16 R84, R12.reuse, R78, R84 ;  /* 0x0000004e0c54723c */ /* 0x040ff00000041854 */
[C---:B------:R-:W-:Y:S08]  /*3690*/  HMMA.16816.F32.BF16 R100, R12.reuse, R64, R80 ;  /* 0x000000400c64723c */ /* 0x040ff00000041850 */
[----:B------:R-:W-:Y:S01]  /*36a0*/  HMMA.16816.F32.BF16 R96, R12, R66, R60 ;  /* 0x000000420c60723c */ /* 0x000fe2000004183c */
[----:B------:R-:W-:Y:S07]  /*36b0*/  LDSM.16.M88.4 R12, [R223+0xc000] ;  /* 0x00c00000df0c783b */ /* 0x000fee0000000200 */
[C---:B-1----:R-:W-:Y:S01]  /*36c0*/  HMMA.16816.F32.BF16 R88, R8.reuse, R56, R4 ;  /* 0x000000380858723c */ /* 0x042fe20000041804 */
[----:B------:R-:W-:Y:S07]  /*36d0*/  LDSM.16.M88.4 R4, [R225+0x8000] ;  /* 0x00800000e104783b */ /* 0x000fee0000000200 */
[C---:B------:R-:W-:Y:S08]  /*36e0*/  HMMA.16816.F32.BF16 R72, R8.reuse, R40, R28 ;  /* 0x000000280848723c */ /* 0x040ff0000004181c */
[C---:B------:R-:W-:Y:S01]  /*36f0*/  HMMA.16816.F32.BF16 R60, R8.reuse, R42, R24 ;  /* 0x0000002a083c723c */ /* 0x040fe20000041818 */
[----:B------:R-:W1:Y:S07]  /*3700*/  LDSM.16.M88.4 R40, [R219+0x7800] ;  /* 0x00780000db28783b */ /* 0x000e6e0000000200 */
[C---:B------:R-:W-:Y:S01]  /*3710*/  HMMA.16816.F32.BF16 R76, R8.reuse, R46, R32 ;  /* 0x0000002e084c723c */ /* 0x040fe20000041820 */
[----:B------:R-:W3:Y:S07]  /*3720*/  LDSM.16.M88.4 R32, [R219+0x8800] ;  /* 0x00880000db20783b */ /* 0x000eee0000000200 */
[C---:B------:R-:W-:Y:S01]  /*3730*/  HMMA.16816.F32.BF16 R80, R8.reuse, R44, R48 ;  /* 0x0000002c0850723c */ /* 0x040fe20000041830 */
[----:B------:R-:W4:Y:S04]  /*3740*/  LDSM.16.M88.4 R48, [R219+0x6800] ;  /* 0x00680000db30783b */ /* 0x000f280000000200 */
[----:B------:R-:W5:Y:S03]  /*3750*/  LDSM.16.M88.4 R44, [R219+0x7000] ;  /* 0x00700000db2c783b */ /* 0x000f660000000200 */
[C---:B------:R-:W-:Y:S08]  /*3760*/  HMMA.16816.F32.BF16 R64, R8.reuse, R58, R52 ;  /* 0x0000003a0840723c */ /* 0x040ff00000041834 */
[C---:B------:R-:W-:Y:S08]  /*3770*/  HMMA.16816.F32.BF16 R56, R8.reuse, R36, R20 ;  /* 0x000000240838723c */ /* 0x040ff00000041814 */
[C---:B------:R-:W-:Y:S01]  /*3780*/  HMMA.16816.F32.BF16 R28, R8.reuse, R38, R16 ;  /* 0x00000026081c723c */ /* 0x040fe20000041810 */
[----:B------:R-:W3:Y:S07]  /*3790*/  LDSM.16.M88.4 R36, [R219+0x8000] ;  /* 0x00800000db24783b */ /* 0x000eee0000000200 */
[C---:B--2---:R-:W-:Y:S08]  /*37a0*/  HMMA.16816.F32.BF16 R24, R8.reuse, R116, R68 ;  /* 0x000000740818723c */ /* 0x044ff00000041844 */
[C---:B------:R-:W-:Y:S08]  /*37b0*/  HMMA.16816.F32.BF16 R20, R8.reuse, R118, R84 ;  /* 0x000000760814723c */ /* 0x040ff00000041854 */
[C---:B------:R-:W-:Y:S01]  /*37c0*/  HMMA.16816.F32.BF16 R16, R8.reuse, R104, R100 ;  /* 0x000000680810723c */ /* 0x040fe20000041864 */
[----:B------:R-:W2:Y:S07]  /*37d0*/  LDSM.16.M88.4 R100, [R216+0x9000] ;  /* 0x00900000d864783b */ /* 0x000eae0000000200 */
[----:B------:R-:W-:Y:S01]  /*37e0*/  HMMA.16816.F32.BF16 R8, R8, R106, R96 ;  /* 0x0000006a0808723c */ /* 0x000fe20000041860 */
[----:B------:R-:W2:Y:S04]  /*37f0*/  LDSM.16.M88.4 R96, [R216+0x9800] ;  /* 0x00980000d860783b */ /* 0x000ea80000000200 */
[----:B------:R-:W2:Y:S03]  /*3800*/  LDSM.16.M88.4 R104, [R216+0xa000] ;  /* 0x00a00000d868783b */ /* 0x000ea60000000200 */
[C---:B-1----:R-:W-:Y:S08]  /*3810*/  HMMA.16816.F32.BF16 R84, R4.reuse, R40, R56 ;  /* 0x000000280454723c */ /* 0x042ff00000041838 */
[C---:B---3--:R-:W-:Y:S01]  /*3820*/  HMMA.16816.F32.BF16 R56, R4.reuse, R32, R16 ;  /* 0x000000200438723c */ /* 0x048fe20000041810 */
[----:B------:R-:W-:Y:S07]  /*3830*/  LDSM.16.M88.4 R16, [R216+0xb000] ;  /* 0x00b00000d810783b */ /* 0x000fee0000000200 */
[C---:B------:R-:W-:Y:S01]  /*3840*/  HMMA.16816.F32.BF16 R32, R4.reuse, R34, R8 ;  /* 0x000000220420723c */ /* 0x040fe20000041808 */
[----:B------:R-:W1:Y:S07]  /*3850*/  LDSM.16.M88.4 R8, [R216+0xa800] ;  /* 0x00a80000d808783b */ /* 0x000e6e0000000200 */
[C---:B------:R-:W-:Y:S08]  /*3860*/  HMMA.16816.F32.BF16 R52, R4.reuse, R92, R88 ;  /* 0x0000005c0434723c */ /* 0x040ff00000041858 */
[C---:B------:R-:W-:Y:S08]  /*3870*/  HMMA.16816.F32.BF16 R64, R4.reuse, R94, R64 ;  /* 0x0000005e0440723c */ /* 0x040ff00000041840 */
[C---:B----4-:R-:W-:Y:S08]  /*3880*/  HMMA.16816.F32.BF16 R68, R4.reuse, R48, R80 ;  /* 0x000000300444723c */ /* 0x050ff00000041850 */
[C---:B------:R-:W-:Y:S08]  /*3890*/  HMMA.16816.F32.BF16 R48, R4.reuse, R50, R76 ;  /* 0x000000320430723c */ /* 0x040ff0000004184c */
[C---:B-----5:R-:W-:Y:S08]  /*38a0*/  HMMA.16816.F32.BF16 R88, R4.reuse, R44, R72 ;  /* 0x0000002c0458723c */ /* 0x060ff00000041848 */
[C---:B------:R-:W-:Y:S01]  /*38b0*/  HMMA.16816.F32.BF16 R92, R4.reuse, R46, R60 ;  /* 0x0000002e045c723c */ /* 0x040fe2000004183c */
[----:B------:R-:W-:Y:S04]  /*38c0*/  LDSM.16.M88.4 R44, [R232] ;  /* 0x00000000e82c783b */ /* 0x000fe80000000200 */
[----:B------:R-:W-:Y:S03]  /*38d0*/  LDSM.16.M88.4 R60, [R231] ;  /* 0x00000000e73c783b */ /* 0x000fe60000000200 */
[C---:B------:R-:W-:Y:S08]  /*38e0*/  HMMA.16816.F32.BF16 R76, R4.reuse, R36, R24 ;  /* 0x00000024044c723c */ /* 0x040ff00000041818 */
[C---:B------:R-:W-:Y:S01]  /*38f0*/  HMMA.16816.F32.BF16 R72, R4.reuse, R38, R20 ;  /* 0x000000260448723c */ /* 0x040fe20000041814 */
[----:B------:R-:W3:Y:S07]  /*3900*/  LDSM.16.M88.4 R36, [R216+0xb800] ;  /* 0x00b80000d824783b */ /* 0x000eee0000000200 */
[----:B------:R-:W-:Y:S01]  /*3910*/  HMMA.16816.F32.BF16 R80, R4, R42, R28 ;  /* 0x0000002a0450723c */ /* 0x000fe2000004181c */
[----:B------:R-:W-:Y:S04]  /*3920*/  LDSM.16.M88.4 R4, [R224+0xc000] ;  /* 0x00c00000e004783b */ /* 0x000fe80000000200 */
[----:B------:R-:W4:Y:S03]  /*3930*/  LDSM.16.M88.4 R28, [R233] ;  /* 0x00000000e91c783b */ /* 0x000f260000000200 */
[C---:B--2---:R-:W-:Y:S08]  /*3940*/  HMMA.16816.F32.BF16 R24, R12.reuse, R100, R52 ;  /* 0x000000640c18723c */ /* 0x044ff00000041834 */
[C---:B------:R-:W-:Y:S01]  /*3950*/  HMMA.16816.F32.BF16 R20, R12.reuse, R102, R64 ;  /* 0x000000660c14723c */ /* 0x040fe20000041840 */
[----:B------:R-:W2:Y:S07]  /*3960*/  LDSM.16.M88.4 R100, [R230] ;  /* 0x00000000e664783b */ /* 0x000eae0000000200 */
[C---:B------:R-:W-:Y:S08]  /*3970*/  HMMA.16816.F32.BF16 R40, R12.reuse, R96, R68 ;  /* 0x000000600c28723c */ /* 0x040ff00000041844 */
[C---:B------:R-:W-:Y:S01]  /*3980*/  HMMA.16816.F32.BF16 R48, R12.reuse, R98, R48 ;  /* 0x000000620c30723c */ /* 0x040fe20000041830 */
[----:B------:R-:W-:Y:S07]  /*3990*/  LDSM.16.M88.4 R96, [R222+0xb000] ;  /* 0x00b00000de60783b */ /* 0x000fee0000000200 */
[C---:B------:R-:W-:Y:S01]  /*39a0*/  HMMA.16816.F32.BF16 R68, R12.reuse, R106, R92 ;  /* 0x0000006a0c44723c */ /* 0x040fe2000004185c */
[----:B------:R-:W5:Y:S07]  /*39b0*/  LDSM.16.M88.4 R92, [R229] ;  /* 0x00000000e55c783b */ /* 0x000f6e0000000200 */
[C---:B-1----:R-:W-:Y:S08]  /*39c0*/  HMMA.16816.F32.BF16 R84, R12.reuse, R8, R84 ;  /* 0x000000080c54723c */ /* 0x042ff00000041854 */
[C---:B------:R-:W-:Y:S01]  /*39d0*/  HMMA.16816.F32.BF16 R80, R12.reuse, R10, R80 ;  /* 0x0000000a0c50723c */ /* 0x040fe20000041850 */
[----:B------:R-:W1:Y:S07]  /*39e0*/  LDSM.16.M88.4 R8, [R226+0xc000] ;  /* 0x00c00000e208783b */ /* 0x000e6e0000000200 */
[C---:B------:R-:W-:Y:S01]  /*39f0*/  HMMA.16816.F32.BF16 R52, R12.reuse, R104, R88 ;  /* 0x000000680c34723c */ /* 0x040fe20000041858 */
[----:B------:R-:W-:Y:S07]  /*3a00*/  LDSM.16.M88.4 R104, [R222+0xb800] ;  /* 0x00b80000de68783b */ /* 0x000fee0000000200 */
[C---:B------:R-:W-:Y:S08]  /*3a10*/  HMMA.16816.F32.BF16 R88, R12.reuse, R16, R76 ;  /* 0x000000100c58723c */ /* 0x040ff0000004184c */
[C---:B------:R-:W-:Y:S08]  /*3a20*/  HMMA.16816.F32.BF16 R76, R12.reuse, R18, R72 ;  /* 0x000000120c4c723c */ /* 0x040ff00000041848 */
[C---:B---3--:R-:W-:Y:S08]  /*3a30*/  HMMA.16816.F32.BF16 R72, R12.reuse, R36, R56 ;  /* 0x000000240c48723c */ /* 0x048ff00000041838 */
[----:B------:R-:W-:Y:S01]  /*3a40*/  HMMA.16816.F32.BF16 R64, R12, R38, R32 ;  /* 0x000000260c40723c */ /* 0x000fe20000041820 */
[----:B------:R-:W3:Y:S04]  /*3a50*/  LDSM.16.M88.4 R36, [R222+0x9800] ;  /* 0x00980000de24783b */ /* 0x000ee80000000200 */
[----:B------:R-:W1:Y:S03]  /*3a60*/  LDSM.16.M88.4 R32, [R222+0xa000] ;  /* 0x00a00000de20783b */ /* 0x000e660000000200 */
[C---:B----4-:R-:W-:Y:S08]  /*3a70*/  HMMA.16816.F32.BF16 R56, R4.reuse, R28, R24 ;  /* 0x0000001c0438723c */ /* 0x050ff00000041818 */
[C---:B------:R-:W-:Y:S08]  /*3a80*/  HMMA.16816.F32.BF16 R28, R4.reuse, R30, R20 ;  /* 0x0000001e041c723c */ /* 0x040ff00000041814 */
[C---:B------:R-:W-:Y:S08]  /*3a90*/  HMMA.16816.F32.BF16 R24, R4.reuse, R44, R40 ;  /* 0x0000002c0418723c */ /* 0x040ff00000041828 */
[C---:B------:R-:W-:Y:S01]  /*3aa0*/  HMMA.16816.F32.BF16 R20, R4.reuse, R46, R48 ;  /* 0x0000002e0414723c */ /* 0x040fe20000041830 */
[----:B------:R-:W4:Y:S07]  /*3ab0*/  LDSM.16.M88.4 R44, [R222+0xa800] ;  /* 0x00a80000de2c783b */ /* 0x000f2e0000000200 */
[C---:B------:R-:W-:Y:S08]  /*3ac0*/  HMMA.16816.F32.BF16 R16, R4.reuse, R60, R52 ;  /* 0x0000003c0410723c */ /* 0x040ff00000041834 */
[C---:B------:R-:W-:Y:S01]  /*3ad0*/  HMMA.16816.F32.BF16 R12, R4.reuse, R62, R68 ;  /* 0x0000003e040c723c */ /* 0x040fe20000041844 */
[----:B------:R-:W-:Y:S07]  /*3ae0*/  LDSM.16.M88.4 R68, [R219+0x9800] ;  /* 0x00980000db44783b */ /* 0x000fee0000000200 */
[C---:B--2---:R-:W-:Y:S08]  /*3af0*/  HMMA.16816.F32.BF16 R40, R4.reuse, R100, R84 ;  /* 0x000000640428723c */ /* 0x044ff00000041854 */
[C---:B------:R-:W-:Y:S01]  /*3b00*/  HMMA.16816.F32.BF16 R52, R4.reuse, R102, R80 ;  /* 0x000000660434723c */ /* 0x040fe20000041850 */
[----:B------:R-:W-:Y:S07]  /*3b10*/  LDSM.16.M88.4 R100, [R219+0xa800] ;  /* 0x00a80000db64783b */ /* 0x000fee0000000200 */
[C---:B-----5:R-:W-:Y:S08]  /*3b20*/  HMMA.16816.F32.BF16 R88, R4.reuse, R92, R88 ;  /* 0x0000005c0458723c */ /* 0x060ff00000041858 */
[C---:B------:R-:W-:Y:S01]  /*3b30*/  HMMA.16816.F32.BF16 R84, R4.reuse, R94, R76 ;  /* 0x0000005e0454723c */ /* 0x040fe2000004184c */
[----:B------:R-:W-:Y:S04]  /*3b40*/  LDSM.16.M88.4 R92, [R219+0xa000] ;  /* 0x00a00000db5c783b */ /* 0x000fe80000000200 */
[----:B------:R-:W-:Y:S03]  /*3b50*/  LDSM.16.M88.4 R76, [R219+0x9000] ;  /* 0x00900000db4c783b */ /* 0x000fe60000000200 */
[C---:B------:R-:W-:Y:S08]  /*3b60*/  HMMA.16816.F32.BF16 R80, R4.reuse, R108, R72 ;  /* 0x0000006c0450723c */ /* 0x040ff00000041848 */
[----:B------:R-:W-:Y:S01]  /*3b70*/  HMMA.16816.F32.BF16 R72, R4, R110, R64 ;  /* 0x0000006e0448723c */ /* 0x000fe20000041840 */
[----:B------:R-:W2:Y:S04]  /*3b80*/  LDSM.16.M88.4 R4, [R225+0xc000] ;  /* 0x00c00000e104783b */ /* 0x000ea80000000200 */
[----:B------:R-:W5:Y:S03]  /*3b90*/  LDSM.16.M88.4 R108, [R219+0xb000] ;  /* 0x00b00000db6c783b */ /* 0x000f660000000200 */
[C---:B-1----:R-:W-:Y:S08]  /*3ba0*/  HMMA.16816.F32.BF16 R64, R8.reuse, R112, R56 ;  /* 0x000000700840723c */ /* 0x042ff00000041838 */
[----:B------:R-:W-:Y:S01]  /*3bb0*/  HMMA.16816.F32.BF16 R60, R8, R114, R28 ;  /* 0x00000072083c723c */ /* 0x000fe2000004181c */
[----:B------:R-:W1:Y:S01]  /*3bc0*/  LDSM.16.M88.4 R112, [R219+0xb800] ;  /* 0x00b80000db70783b */ /* 0x000e620000000200 */
[----:B------:R-:W-:Y:S01]  /*3bd0*/  ISETP.GT.AND P0, PT, R120, R126, PT ;  /* 0x0000007e7800720c */ /* 0x000fe20003f04270 */
[----:B------:R-:W-:-:S05]  /*3be0*/  DEPBAR.LE SB0, 0x0 ;  /* 0x000080000000791a */ /* 0x000fca0000000000 */
[C---:B---3--:R-:W-:Y:S08]  /*3bf0*/  HMMA.16816.F32.BF16 R56, R8.reuse, R36, R24 ;  /* 0x000000240838723c */ /* 0x048ff00000041818 */
[C---:B------:R-:W-:Y:S08]  /*3c00*/  HMMA.16816.F32.BF16 R48, R8.reuse, R38, R20 ;  /* 0x000000260830723c */ /* 0x040ff00000041814 */
[C---:B------:R-:W-:Y:S08]  /*3c10*/  HMMA.16816.F32.BF16 R36, R8.reuse, R32, R16 ;  /* 0x000000200824723c */ /* 0x040ff00000041810 */
[C---:B------:R-:W-:Y:S08]  /*3c20*/  HMMA.16816.F32.BF16 R32, R8.reuse, R34, R12 ;  /* 0x000000220820723c */ /* 0x040ff0000004180c */
[C---:B----4-:R-:W-:Y:S08]  /*3c30*/  HMMA.16816.F32.BF16 R28, R8.reuse, R44, R40 ;  /* 0x0000002c081c723c */ /* 0x050ff00000041828 */
[C---:B------:R-:W-:Y:S08]  /*3c40*/  HMMA.16816.F32.BF16 R24, R8.reuse, R46, R52 ;  /* 0x0000002e0818723c */ /* 0x040ff00000041834 */
[C---:B------:R-:W-:Y:S08]  /*3c50*/  HMMA.16816.F32.BF16 R20, R8.reuse, R96, R88 ;  /* 0x000000600814723c */ /* 0x040ff00000041858 */
[C---:B------:R-:W-:Y:S08]  /*3c60*/  HMMA.16816.F32.BF16 R16, R8.reuse, R98, R84 ;  /* 0x000000620810723c */ /* 0x040ff00000041854 */
[C---:B------:R-:W-:Y:S08]  /*3c70*/  HMMA.16816.F32.BF16 R12, R8.reuse, R104, R80 ;  /* 0x00000068080c723c */ /* 0x040ff00000041850 */
[----:B------:R-:W-:Y:S01]  /*3c80*/  HMMA.16816.F32.BF16 R8, R8, R106, R72 ;  /* 0x0000006a0808723c */ /* 0x000fe20000041848 */
[----:B------:R-:W-:Y:S07]  /*3c90*/  BSSY B0, `(.L_x_2164) ;  /* 0x0000039000007945 */ /* 0x000fee0003800000 */
        /* <DEDUP_REMOVED lines=8> */
[C---:B-----5:R-:W-:Y:S08]  /*3d20*/  HMMA.16816.F32.BF16 R24, R4.reuse, R108, R20 ;  /* 0x0000006c0418723c */ /* 0x060ff00000041814 */
[C---:B------:R-:W-:Y:S08]  /*3d30*/  HMMA.16816.F32.BF16 R40, R4.reuse, R110, R16 ;  /* 0x0000006e0428723c */ /* 0x040ff00000041810 */
[C---:B-1----:R-:W-:Y:S08]  /*3d40*/  HMMA.16816.F32.BF16 R60, R4.reuse, R112, R12 ;  /* 0x00000070043c723c */ /* 0x042ff0000004180c */
[----:B------:R-:W-:Y:S01]  /*3d50*/  HMMA.16816.F32.BF16 R52, R4, R114, R8 ;  /* 0x000000720434723c */ /* 0x000fe20000041808 */
[----:B------:R-:W-:Y:S06]  /*3d60*/  BAR.SYNC.DEFER_BLOCKING 0x0 ;  /* 0x0000000000007b1d */ /* 0x000fec0000010000 */
[----:B------:R-:W-:Y:S01]  /*3d70*/  @!UPT UIADD3 URZ, URZ, URZ, URZ ;  /* 0x0000003f3f3ff290 */ /* 0x000fe2000fffe03f */
[----:B------:R-:W-:Y:S11]  /*3d80*/  @!P0 BRA `(.L_x_2165) ;  /* 0x0000029000008947 */ /* 0x000ff60003800000 */
[----:B------:R-:W-:Y:S01]  /*3d90*/  IADD3 R0, R127, -0x2, RZ ;  /* 0xfffffffe7f007810 */ /* 0x000fe20007ffe0ff */
[----:B------:R-:W-:Y:S01]  /*3da0*/  IMAD.SHL.U32 R7, R124, 0x40, RZ ;  /* 0x000000407c077824 */ /* 0x000fe200078e00ff */
[----:B------:R-:W-:-:S02]  /*3db0*/  ISETP.GE.AND P5, PT, R128, c[0x0][0x1d4], PT ;  /* 0x0000750080007a0c */ /* 0x000fc40003fa6270 */
[----:B------:R-:W-:Y:S02]  /*3dc0*/  SHF.R.S32.HI R2, RZ, 0x1f, R0 ;  /* 0x0000001fff027819 */ /* 0x000fe40000011400 */
[C---:B------:R-:W-:Y:S02]  /*3dd0*/  LOP3.LUT P3, RZ, R130.reuse, 0x2, RZ, 0xc0, !PT ;  /* 0x0000000282ff7812 */ /* 0x040fe4000786c0ff */
[----:B------:R-:W-:Y:S01]  /*3de0*/  LOP3.LUT P4, RZ, R130, 0x1, RZ, 0xc0, !PT ;  /* 0x0000000182ff7812 */ /* 0x000fe2000788c0ff */
[----:B------:R-:W-:Y:S02]  /*3df0*/  IMAD R4, R2, c[0x0][0x1e0], RZ ;  /* 0x0000780002047a24 */ /* 0x000fe400078e02ff */
[----:B------:R-:W-:-:S04]  /*3e00*/  IMAD.WIDE.U32 R2, R0, c[0x0][0x1e0], RZ ;  /* 0x0000780000027a25 */ /* 0x000fc800078e00ff */
[----:B------:R-:W-:Y:S02]  /*3e10*/  IMAD R0, R0, c[0x0][0x1e4], R4 ;  /* 0x0000790000007a24 */ /* 0x000fe400078e0204 */
[----:B------:R-:W-:-:S04]  /*3e20*/  IMAD.WIDE.U32 R4, R2, 0x60, R122 ;  /* 0x0000006002047825 */ /* 0x000fc800078e007a */
[----:B------:R-:W-:Y:S01]  /*3e30*/  IMAD.IADD R0, R3, 0x1, R0 ;  /* 0x0000000103007824 */ /* 0x000fe200078e0200 */
[----:B------:R-:W-:-:S03]  /*3e40*/  LEA R2, P2, R4, c[0x0][0x1c8], 0x1 ;  /* 0x0000720004027a11 */ /* 0x000fc600078408ff */
[----:B------:R-:W-:Y:S01]  /*3e50*/  IMAD R0, R0, 0x60, RZ ;  /* 0x0000006000007824 */ /* 0x000fe200078e02ff */
[----:B------:R-:W-:-:S03]  /*3e60*/  IADD3 R12, P1, P0, R7, 0x80, R2 ;  /* 0x00000080070c7810 */ /* 0x000fc6000783e002 */
[----:B------:R-:W-:Y:S01]  /*3e70*/  IMAD.IADD R0, R5, 0x1, R0 ;  /* 0x0000000105007824 */ /* 0x000fe200078e0200 */
[----:B------:R-:W-:-:S04]  /*3e80*/  SHF.L.U64.HI R5, R124, 0x6, R125 ;  /* 0x000000067c057819 */ /* 0x000fc8000001027d */
[----:B------:R-:W-:-:S04]  /*3e90*/  LEA.HI.X R3, R4, c[0x0][0x1cc], R0, 0x1, P2 ;  /* 0x0000730004037a11 */ /* 0x000fc800010f0c00 */
[----:B------:R-:W-:Y:S01]  /*3ea0*/  IADD3.X R13, R5, RZ, R3, P1, P0 ;  /* 0x000000ff050d7210 */ /* 0x000fe20000fe0403 */
[----:B------:R-:W-:Y:S01]  /*3eb0*/  @!PT LDS RZ, [RZ] ;  /* 0x00000000fffff984 */ /* 0x000fe20000000800 */
[----:B------:R-:W-:Y:S01]  /*3ec0*/  @!PT LDS RZ, [RZ] ;  /* 0x00000000fffff984 */ /* 0x000fe20000000800 */
[----:B------:R-:W-:Y:S01]  /*3ed0*/  @!PT LDS RZ, [RZ] ;  /* 0x00000000fffff984 */ /* 0x000fe20000000800 */
[----:B------:R1:W-:Y:S01]  /*3ee0*/  LDGSTS.E.BYPASS.LTC128B.128 [R251+0xc100], [R2.64], !P5 ;  /* 0x0c10000002fb7fae */ /* 0x0003e2000e901d48 */
[----:B------:R-:W-:-:S03]  /*3ef0*/  IADD3 R10, P1, P0, R7, 0x100, R2 ;  /* 0x00000100070a7810 */ /* 0x000fc6000783e002 */
[----:B------:R1:W-:Y:S01]  /*3f00*/  LDGSTS.E.BYPASS.LTC128B.128 [R251+0xf100], [R2.64+0x80], !P3 ;  /* 0x0f10008002fb7fae */ /* 0x0003e2000d901d48 */
[--C-:B------:R-:W-:Y:S02]  /*3f10*/  IADD3.X R11, R5, RZ, R3.reuse, P1, P0 ;  /* 0x000000ff050b7210 */ /* 0x100fe40000fe0403 */
[----:B------:R-:W-:Y:S01]  /*3f20*/  IADD3 R8, P1, P0, R7, 0x180, R2 ;  /* 0x0000018007087810 */ /* 0x000fe2000783e002 */
[----:B------:R1:W-:Y:S03]  /*3f30*/  LDGSTS.E.BYPASS.LTC128B.128 [R251+0x12100], [R2.64+0x100], !P4 ;  /* 0x1210010002fb7fae */ /* 0x0003e6000e101d48 */
[----:B------:R-:W-:Y:S01]  /*3f40*/  IADD3.X R9, R5, RZ, R3, P1, P0 ;  /* 0x000000ff05097210 */ /* 0x000fe20000fe0403 */
[----:B------:R1:W-:Y:S01]  /*3f50*/  LDGSTS.E.BYPASS.LTC128B.128 [R251+0x15100], [R2.64+0x180], !P6 ;  /* 0x1510018002fb7fae */ /* 0x0003e2000f101d48 */
[----:B------:R-:W-:-:S04]  /*3f60*/  IADD3 R6, P1, R7, R2, RZ ;  /* 0x0000000207067210 */ /* 0x000fc80007f3e0ff */
[----:B------:R-:W-:Y:S01]  /*3f70*/  IADD3 R4, P0, R6, R7, RZ ;  /* 0x0000000706047210 */ /* 0x000fe20007f1e0ff */
[----:B------:R-:W-:-:S04]  /*3f80*/  IMAD.X R7, R5, 0x1, R3, P1 ;  /* 0x0000000105077824 */ /* 0x000fc800008e0603 */
[----:B------:R-:W-:Y:S01]  /*3f90*/  IMAD.X R5, R7, 0x1, R5, P0 ;  /* 0x0000000107057824 */ /* 0x000fe200000e0605 */
        /* <DEDUP_REMOVED lines=8> */
.L_x_2165:
[----:B------:R-:W-:Y:S05]  /*4020*/  BSYNC B0 ;  /* 0x0000000000007941 */ /* 0x000fea0003800000 */
.L_x_2164:
[----:B------:R-:W2:Y:S04]  /*4030*/  LDL R0, [R1+0x8c] ;  /* 0x00008c0001007983 */ /* 0x000ea80000100800 */
[----:B-1----:R-:W3:Y:S04]  /*4040*/  LDL R6, [R1+0x18] ;  /* 0x0000180001067983 */ /* 0x002ee80000100800 */
[----:B------:R1:W-:Y:S01]  /*4050*/  STL [R1+0xb4], R227 ;  /* 0x0000b4e301007387 */ /* 0x0003e20000100800 */
[----:B------:R-:W-:-:S03]  /*4060*/  IMAD.MOV.U32 R2, RZ, RZ, c[0x0][0x2c4] ;  /* 0x0000b100ff027624 */ /* 0x000fc600078e00ff */
[----:B------:R-:W-:Y:S04]  /*4070*/  LDSM.16.MT88.4 R68, [R221+0x6000] ;  /* 0x00600000dd44783b */ /* 0x000fe80000004200 */
[----:B------:R-:W0:Y:S04]  /*4080*/  LDGDEPBAR ;  /* 0x00000000000079af */ /* 0x000e280000000000 */
[----:B-1----:R-:W2:Y:S01]  /*4090*/  LDL R227, [R1+0x58] ;  /* 0x0000580001e37983 */ /* 0x002ea20000100800 */
[----:B------:R-:W-:-:S03]  /*40a0*/  ISETP.NE.AND P2, PT, R2, 0x1, PT ;  /* 0x000000010200780c */ /* 0x000fc60003f45270 */
[----:B------:R-:W-:Y:S04]  /*40b0*/  STL [R1+0xb0], R226 ;  /* 0x0000b0e201007387 */ /* 0x000fe80000100800 */
[----:B------:R-:W-:Y:S04]  /*40c0*/  STL [R1+0xac], R225 ;  /* 0x0000ace101007387 */ /* 0x000fe80000100800 */
[----:B------:R-:W-:Y:S04]  /*40d0*/  STL [R1+0xa8], R224 ;  /* 0x0000a8e001007387 */ /* 0x000fe80000100800 */
[----:B------:R-:W-:Y:S04]  /*40e0*/  STL [R1+0xa4], R223 ;  /* 0x0000a4df01007387 */ /* 0x000fe80000100800 */
[----:B------:R-:W-:Y:S04]  /*40f0*/  STL [R1+0xa0], R222 ;  /* 0x0000a0de01007387 */ /* 0x000fe80000100800 */
[----:B------:R-:W-:Y:S04]  /*4100*/  STL [R1+0x9c], R219 ;  /* 0x00009cdb01007387 */ /* 0x000fe80000100800 */
[----:B------:R-:W-:Y:S01]  /*4110*/  STL [R1+0x98], R216 ;  /* 0x000098d801007387 */ /* 0x000fe20000100800 */
[----:B--2---:R-:W-:-:S04]  /*4120*/  IMAD.IADD R0, R0, 0x1, R227 ;  /* 0x0000000100007824 */ /* 0x004fc800078e02e3 */
[----:B------:R-:W-:Y:S01]  /*4130*/  @P2 IMAD.HI.U32 R2, R0, c[0x0][0x2c8], RZ ;  /* 0x0000b20000022a27 */ /* 0x000fe200078e00ff */
[----:B------:R1:W-:Y:S04]  /*4140*/  STL [R1+0x1c], R0 ;  /* 0x00001c0001007387 */ /* 0x0003e80000100800 */
[----:B-1----:R-:W-:Y:S02]  /*4150*/  @P2 SHF.R.U32.HI R0, RZ, c[0x0][0x2cc], R2 ;  /* 0x0000b300ff002a19 */ /* 0x002fe40000011602 */
[----:B------:R-:W-:-:S03]  /*4160*/  IADD3 R2, R121, c[0x0][0x1d0], RZ ;  /* 0x0000740079027a10 */ /* 0x000fc60007ffe0ff */
[----:B------:R-:W1:Y:S01]  /*4170*/  SHFL.IDX PT, R5, R0, RZ, 0x1c1f ;  /* 0x001c1fff00057589 */ /* 0x000e6200000e0000 */
[----:B---3--:R-:W-:-:S03]  /*4180*/  IADD3 R3, -R6, 0x1, R2 ;  /* 0x0000000106037810 */ /* 0x008fc60007ffe102 */
[----:B------:R-:W2:Y:S01]  /*4190*/  SHFL.IDX PT, R0, R0, 0x1, 0x1c1f ;  /* 0x003c1f0000007f89 */ /* 0x000ea200000e0000 */
[----:B------:R-:W-:Y:S02]  /*41a0*/  IADD3 R4, R3, -c[0x0][0x168], RZ ;  /* 0x80005a0003047a10 */ /* 0x000fe40007ffe0ff */
[----:B------:R-:W-:-:S03]  /*41b0*/  IADD3 R3, -R6, R2, RZ ;  /* 0x0000000206037210 */ /* 0x000fc60007ffe1ff */
[C---:B-1----:R-:W-:Y:S02]  /*41c0*/  IMAD.IADD R2, R4.reuse, 0x1, R5 ;  /* 0x0000000104027824 */ /* 0x042fe400078e0205 */
[----:B--2---:R-:W-:-:S03]  /*41d0*/  IMAD.IADD R0, R4, 0x1, R0 ;  /* 0x0000000104007824 */ /* 0x004fc600078e0200 */
        /* <DEDUP_REMOVED lines=8> */
[C---:B------:R-:W-:Y:S02]  /*4260*/  ISETP.GT.AND P0, PT, R2.reuse, 0x10, PT ;  /* 0x000000100200780c */ /* 0x040fe40003f04270 */
[----:B------:R-:W-:Y:S02]  /*4270*/  FSEL R9, R77, -INF , P1 ;  /* 0xff8000004d097808 */ /* 0x000fe40000800000 */
[----:B------:R-:W-:Y:S02]  /*4280*/  ISETP.GT.AND P1, PT, R2, 0x11, PT ;  /* 0x000000110200780c */ /* 0x000fe40003f24270 */
[----:B------:R-:W-:Y:S02]  /*4290*/  FSEL R10, R56, -INF , P0 ;  /* 0xff800000380a7808 */ /* 0x000fe40000000000 */
[----:B------:R-:W-:-:S02]  /*42a0*/  ISETP.GT.AND P0, PT, R2, 0x18, PT ;  /* 0x000000180200780c */ /* 0x000fc40003f04270 */
[----:B------:R-:W-:Y:S02]  /*42b0*/  FSEL R12, R57, -INF , P1 ;  /* 0xff800000390c7808 */ /* 0x000fe40000800000 */
        /* <DEDUP_REMOVED lines=11> */
[----:B------:R-:W-:Y:S02]  /*4370*/  IMNMX R0, R3, R0, PT ;  /* 0x0000000003007217 */ /* 0x000fe40003800200 */
[----:B------:R-:W-:Y:S02]  /*4380*/  FSEL R81, R37, -INF , P1 ;  /* 0xff80000025517808 */ /* 0x000fe40000800000 */
[----:B------:R-:W-:Y:S02]  /*4390*/  FMNMX.FTZ R3, R5, R6, !PT ;  /* 0x0000000605037209 */ /* 0x000fe40007810000 */
[----:B------:R-:W-:Y:S02]  /*43a0*/  ISETP.GT.AND P1, PT, R2, 0x31, PT ;  /* 0x000000310200780c */ /* 0x000fe40003f24270 */
[----:B------:R-:W-:Y:S02]  /*43b0*/  FSEL R117, R32, -INF , P0 ;  /* 0xff80000020757808 */ /* 0x000fe40000000000 */
[----:B------:R-:W-:-:S02]  /*43c0*/  ISETP.GT.AND P0, PT, R2, 0x38, PT ;  /* 0x000000380200780c */ /* 0x000fc40003f04270 */
[----:B------:R-:W-:Y:S02]  /*43d0*/  FMNMX.FTZ R3, R7, R3, !PT ;  /* 0x0000000307037209 */ /* 0x000fe40007810000 */
[----:B------:R-:W-:Y:S02]  /*43e0*/  FSEL R96, R33, -INF , P1 ;  /* 0xff80000021607808 */ /* 0x000fe40000800000 */
[----:B------:R-:W-:Y:S02]  /*43f0*/  ISETP.GT.AND P1, PT, R2, 0x39, PT ;  /* 0x000000390200780c */ /* 0x000fe40003f24270 */
[----:B------:R-:W-:Y:S02]  /*4400*/  FSEL R99, R28, -INF , P0 ;  /* 0xff8000001c637808 */ /* 0x000fe40000000000 */
[----:B------:R-:W-:Y:S02]  /*4410*/  ISETP.GT.AND P0, PT, R2, 0x40, PT ;  /* 0x000000400200780c */ /* 0x000fe40003f04270 */
[----:B------:R-:W-:-:S02]  /*4420*/  FMNMX.FTZ R3, R9, R3, !PT ;  /* 0x0000000309037209 */ /* 0x000fc40007810000 */
[----:B------:R-:W-:Y:S02]  /*4430*/  FSEL R97, R29, -INF , P1 ;  /* 0xff8000001d617808 */ /* 0x000fe40000800000 */
[----:B------:R-:W-:Y:S02]  /*4440*/  ISETP.GT.AND P1, PT, R2, 0x41, PT ;  /* 0x000000410200780c */ /* 0x000fe40003f24270 */
[----:B------:R-:W-:Y:S02]  /*4450*/  FSEL R116, R24, -INF , P0 ;  /* 0xff80000018747808 */ /* 0x000fe40000000000 */
[----:B------:R-:W-:Y:S02]  /*4460*/  ISETP.GT.AND P0, PT, R2, 0x48, PT ;  /* 0x000000480200780c */ /* 0x000fe40003f04270 */
[----:B------:R-:W-:Y:S02]  /*4470*/  FMNMX.FTZ R3, R10, R3, !PT ;  /* 0x000000030a037209 */ /* 0x000fe40007810000 */
[----:B------:R-:W-:-:S02]  /*4480*/  FSEL R103, R25, -INF , P1 ;  /* 0xff80000019677808 */ /* 0x000fc40000800000 */
[----:B------:R-:W-:Y:S02]  /*4490*/  ISETP.GT.AND P1, PT, R0, RZ, PT ;  /* 0x000000ff0000720c */ /* 0x000fe40003f24270 */
[----:B------:R-:W-:Y:S02]  /*44a0*/  FSEL R107, R40, -INF , P0 ;  /* 0xff800000286b7808 */ /* 0x000fe40000000000 */
[----:B------:R-:W-:Y:S02]  /*44b0*/  FMNMX.FTZ R3, R12, R3, !PT ;  /* 0x000000030c037209 */ /* 0x000fe40007810000 */
[----:B------:R-:W-:Y:S02]  /*44c0*/  ISETP.GT.AND P0, PT, R0, 0x1, PT ;  /* 0x000000010000780c */ /* 0x000fe40003f04270 */
[----:B------:R-:W-:Y:S02]  /*44d0*/  FSEL R8, R66, -INF , P1 ;  /* 0xff80000042087808 */ /* 0x000fe40000800000 */
[----:B------:R-:W-:-:S02]  /*44e0*/  FMNMX.FTZ R3, R18, R3, !PT ;  /* 0x0000000312037209 */ /* 0x000fc40007810000 */
[C---:B------:R-:W-:Y:S02]  /*44f0*/  ISETP.GT.AND P1, PT, R0.reuse, 0x8, PT ;  /* 0x000000080000780c */ /* 0x040fe40003f24270 */
[----:B------:R-:W-:Y:S02]  /*4500*/  FSEL R16, R67, -INF , P0 ;  /* 0xff80000043107808 */ /* 0x000fe40000000000 */
[----:B------:R-:W-:Y:S01]  /*4510*/  ISETP.GT.AND P0, PT, R0, 0x9, PT ;  /* 0x000000090000780c */ /* 0x000fe20003f04270 */
[----:B------:R-:W-:Y:S01]  /*4520*/  LDSM.16.MT88.4 R64, [R218+0x3000] ;  /* 0x00300000da40783b */ /* 0x000fe20000004200 */
[----:B------:R-:W-:Y:S02]  /*4530*/  FMNMX.FTZ R3, R23, R3, !PT ;  /* 0x0000000317037209 */ /* 0x000fe40007810000 */
[----:B------:R-:W-:Y:S02]  /*4540*/  FSEL R11, R78, -INF , P1 ;  /* 0xff8000004e0b7808 */ /* 0x000fe40000800000 */
[----:B------:R-:W-:-:S02]  /*4550*/  FMNMX.FTZ R4, R8, R16, !PT ;  /* 0x0000001008047209 */ /* 0x000fc40007810000 */
[----:B------:R-:W-:Y:S02]  /*4560*/  FSEL R17, R79, -INF , P0 ;  /* 0xff8000004f117808 */ /* 0x000fe40000000000 */
[----:B------:R-:W-:Y:S02]  /*4570*/  ISETP.GT.AND P0, PT, R0, 0x11, PT ;  /* 0x000000110000780c */ /* 0x000fe40003f04270 */
[----:B------:R-:W-:Y:S02]  /*4580*/  FMNMX.FTZ R3, R80, R3, !PT ;  /* 0x0000000350037209 */ /* 0x000fe40007810000 */
[----:B------:R-:W-:Y:S02]  /*4590*/  ISETP.GT.AND P1, PT, R0, 0x10, PT ;  /* 0x000000100000780c */ /* 0x000fe40003f24270 */
[----:B------:R-:W-:Y:S02]  /*45a0*/  FMNMX.FTZ R4, R11, R4, !PT ;  /* 0x000000040b047209 */ /* 0x000fe40007810000 */
[----:B------:R-:W-:-:S02]  /*45b0*/  FSEL R20, R59, -INF , P0 ;  /* 0xff8000003b147808 */ /* 0x000fc40000000000 */
[----:B------:R-:W-:Y:S02]  /*45c0*/  ISETP.GT.AND P0, PT, R0, 0x19, PT ;  /* 0x000000190000780c */ /* 0x000fe40003f04270 */
[----:B------:R-:W-:Y:S02]  /*45d0*/  FMNMX.FTZ R3, R83, R3, !PT ;  /* 0x0000000353037209 */ /* 0x000fe40007810000 */
[----:B------:R-:W-:Y:S02]  /*45e0*/  FSEL R21, R58, -INF , P1 ;  /* 0xff8000003a157808 */ /* 0x000fe40000800000 */
[----:B------:R-:W-:Y:S01]  /*45f0*/  FMNMX.FTZ R4, R17, R4, !PT ;  /* 0x0000000411047209 */ /* 0x000fe20007810000 */
[----:B------:R-:W-:Y:S01]  /*4600*/  LDSM.16.MT88.4 R56, [R220] ;  /* 0x00000000dc38783b */ /* 0x000fe20000004200 */
[----:B------:R-:W-:Y:S02]  /*4610*/  FSEL R24, R51, -INF , P0 ;  /* 0xff80000033187808 */ /* 0x000fe40000000000 */
[----:B------:R-:W-:-:S02]  /*4620*/  FMNMX.FTZ R3, R82, R3, !PT ;  /* 0x0000000352037209 */ /* 0x000fc40007810000 */
[C---:B------:R-:W-:Y:S02]  /*4630*/  ISETP.GT.AND P1, PT, R0.reuse, 0x18, PT ;  /* 0x000000180000780c */ /* 0x040fe40003f24270 */
[----:B------:R-:W-:Y:S02]  /*4640*/  ISETP.GT.AND P0, PT, R0, 0x20, PT ;  /* 0x000000200000780c */ /* 0x000fe40003f04270 */
[----:B------:R-:W-:Y:S02]  /*4650*/  FMNMX.FTZ R4, R21, R4, !PT ;  /* 0x0000000415047209 */ /* 0x000fe40007810000 */
[----:B------:R-:W-:Y:S02]  /*4660*/  FMNMX.FTZ R3, R81, R3, !PT ;  /* 0x0000000351037209 */ /* 0x000fe40007810000 */
[----:B------:R-:W-:Y:S02]  /*4670*/  FSEL R22, R50, -INF , P1 ;  /* 0xff80000032167808 */ /* 0x000fe40000800000 */
[----:B------:R-:W-:-:S02]  /*4680*/  FSEL R77, R46, -INF , P0 ;  /* 0xff8000002e4d7808 */ /* 0x000fc40000000000 */
[----:B------:R-:W-:Y:S02]  /*4690*/  FMNMX.FTZ R4, R20, R4, !PT ;  /* 0x0000000414047209 */ /* 0x000fe40007810000 */
[C---:B------:R-:W-:Y:S02]  /*46a0*/  ISETP.GT.AND P0, PT, R2.reuse, 0x50, PT ;  /* 0x000000500200780c */ /* 0x040fe40003f04270 */
[----:B------:R-:W-:Y:S02]  /*46b0*/  ISETP.GT.AND P1, PT, R2, 0x49, PT ;  /* 0x000000490200780c */ /* 0x000fe40003f24270 */
[----:B------:R-:W-:Y:S02]  /*46c0*/  FMNMX.FTZ R3, R117, R3, !PT ;  /* 0x0000000375037209 */ /* 0x000fe40007810000 */
[----:B------:R-:W-:Y:S02]  /*46d0*/  FMNMX.FTZ R4, R22, R4, !PT ;  /* 0x0000000416047209 */ /* 0x000fe40007810000 */
[----:B------:R-:W-:-:S02]  /*46e0*/  FSEL R114, R60, -INF , P0 ;  /* 0xff8000003c727808 */ /* 0x000fc40000000000 */
[----:B------:R-:W-:Y:S02]  /*46f0*/  ISETP.GT.AND P0, PT, R0, 0x28, PT ;  /* 0x000000280000780c */ /* 0x000fe40003f04270 */
[----:B------:R-:W-:Y:S02]  /*4700*/  FSEL R109, R41, -INF , P1 ;  /* 0xff800000296d7808 */ /* 0x000fe40000800000 */
        /* <DEDUP_REMOVED lines=8> */
[----:B------:R-:W-:Y:S01]  /*4790*/  LDSM.16.MT88.4 R44, [R220+0x800] ;  /* 0x00080000dc2c783b */ /* 0x000fe20000004200 */
        /* <DEDUP_REMOVED lines=20> */
[----:B------:R-:W-:-:S02]  /*48e0*/  ISETP.GT.AND P1, PT, R0, 0x39, PT ;  /* 0x000000390000780c */ /* 0x000fc40003f24270 */
[----:B------:R-:W-:Y:S02]  /*48f0*/  ISETP.GT.AND P0, PT, R2, 0x59, PT ;  /* 0x000000590200780c */ /* 0x000fe40003f04270 */
[----:B------:R-:W-:Y:S02]  /*4900*/  FMNMX.FTZ R173, R109, R173, !PT ;  /* 0x000000ad6dad7209 */ /* 0x000fe40007810000 */
[----:B------:R-:W-:Y:S02]  /*4910*/  FMNMX.FTZ R2, R98, R3, !PT ;  /* 0x0000000362027209 */ /* 0x000fe40007810000 */
[----:B------:R-:W-:Y:S02]  /*4920*/  FSEL R111, R31, -INF , P1 ;  /* 0xff8000001f6f7808 */ /* 0x000fe40000800000 */
[----:B------:R-:W-:Y:S01]  /*4930*/  FMNMX.FTZ R173, R114, R173, !PT ;  /* 0x000000ad72ad7209 */ /* 0x000fe20007810000 */
[----:B------:R-:W-:Y:S01]  /*4940*/  LDSM.16.MT88.4 R28, [R218+0x800] ;  /* 0x00080000da1c783b */ /* 0x000fe20000004200 */
[----:B------:R-:W-:-:S02]  /*4950*/  ISETP.GT.AND P1, PT, R0, 0x40, PT ;  /* 0x000000400000780c */ /* 0x000fc40003f24270 */
[----:B------:R-:W-:Y:S02]  /*4960*/  FMNMX.FTZ R2, R113, R2, !PT ;  /* 0x0000000271027209 */ /* 0x000fe40007810000 */
[----:B------:R-:W-:Y:S02]  /*4970*/  FSEL R78, R53, -INF , P0 ;  /* 0xff800000354e7808 */ /* 0x000fe40000000000 */
[----:B------:R-:W-:Y:S02]  /*4980*/  FMNMX.FTZ R173, R219, R173, !PT ;  /* 0x000000addbad7209 */ /* 0x000fe40007810000 */
[----:B------:R-:W-:Y:S02]  /*4990*/  ISETP.GT.AND P0, PT, R0, 0x41, PT ;  /* 0x000000410000780c */ /* 0x000fe40003f04270 */
[----:B------:R-:W-:Y:S02]  /*49a0*/  FSEL R110, R26, -INF , P1 ;  /* 0xff8000001a6e7808 */ /* 0x000fe40000800000 */
[----:B------:R-:W-:-:S02]  /*49b0*/  FMNMX.FTZ R2, R111, R2, !PT ;  /* 0x000000026f027209 */ /* 0x000fc40007810000 */
[----:B------:R-:W-:Y:S02]  /*49c0*/  FMNMX.FTZ R173, R216, R173, !PT ;  /* 0x000000add8ad7209 */ /* 0x000fe40007810000 */
[----:B------:R-:W-:Y:S02]  /*49d0*/  FSEL R106, R27, -INF , P0 ;  /* 0xff8000001b6a7808 */ /* 0x000fe40000000000 */
[----:B------:R-:W-:Y:S02]  /*49e0*/  ISETP.GT.AND P1, PT, R0, 0x48, PT ;  /* 0x000000480000780c */ /* 0x000fe40003f24270 */
[----:B------:R-:W-:Y:S02]  /*49f0*/  FMNMX.FTZ R2, R110, R2, !PT ;  /* 0x000000026e027209 */ /* 0x000fe40007810000 */
[----:B------:R-:W-:Y:S02]  /*4a00*/  FMNMX.FTZ R173, R78, R173, !PT ;  /* 0x000000ad4ead7209 */ /* 0x000fe40007810000 */
[----:B------:R-:W-:-:S02]  /*4a10*/  ISETP.GT.AND P0, PT, R0, 0x49, PT ;  /* 0x000000490000780c */ /* 0x000fc40003f04270 */
[----:B------:R-:W-:Y:S01]  /*4a20*/  FSEL R224, R42, -INF , P1 ;  /* 0xff8000002ae07808 */ /* 0x000fe20000800000 */
[----:B------:R-:W1:Y:S01]  /*4a30*/  SHFL.BFLY PT, R3, R173, 0x2, 0x1f ;  /* 0x0c401f00ad037f89 */ /* 0x000e6200000e0000 */
        /* <DEDUP_REMOVED lines=8> */
[----:B------:R-:W-:Y:S01]  /*4ac0*/  ISETP.GT.AND P1, PT, R0, 0x58, PT ;  /* 0x000000580000780c */ /* 0x000fe20003f24270 */
[----:B------:R-:W-:Y:S01]  /*4ad0*/  LDSM.16.MT88.4 R60, [R217+0x800] ;  /* 0x00080000d93c783b */ /* 0x000fe20000004200 */
[----:B------:R-:W-:Y:S02]  /*4ae0*/  FMNMX.FTZ R2, R102, R2, !PT ;  /* 0x0000000266027209 */ /* 0x000fe40007810000 */
[----:B------:R-:W-:-:S02]  /*4af0*/  ISETP.GT.AND P0, PT, R0, 0x59, PT ;  /* 0x000000590000780c */ /* 0x000fc40003f04270 */
[----:B------:R-:W-:Y:S02]  /*4b00*/  FSEL R118, R54, -INF , P1 ;  /* 0xff80000036767808 */ /* 0x000fe40000800000 */
[----:B------:R-:W-:Y:S02]  /*4b10*/  FMNMX.FTZ R0, R108, R2, !PT ;  /* 0x000000026c007209 */ /* 0x000fe40007810000 */
[----:B------:R-:W-:Y:S02]  /*4b20*/  FSEL R104, R55, -INF , P0 ;  /* 0xff80000037687808 */ /* 0x000fe40000000000 */
[----:B------:R-:W-:Y:S02]  /*4b30*/  FMNMX.FTZ R0, R118, R0, !PT ;  /* 0x0000000076007209 */ /* 0x000fe40007810000 */
[----:B-1----:R-:W-:Y:S02]  /*4b40*/  FMNMX.FTZ R173, R173, R3, !PT ;  /* 0x00000003adad7209 */ /* 0x002fe40007810000 */
[----:B------:R-:W-:-:S02]  /*4b50*/  FMNMX.FTZ R0, R104, R0, !PT ;  /* 0x0000000068007209 */ /* 0x000fc40007810000 */
[----:B------:R-:W-:Y:S01]  /*4b60*/  MOV R79, R126 ;  /* 0x0000007e004f7202 */ /* 0x000fe20000000f00 */
        /* <DEDUP_REMOVED lines=18> */
[----:B--2---:R-:W-:Y:S02]  /*4c90*/  FFMA.FTZ R3, R7, c[0x0][0x2d0], -R2 ;  /* 0x0000b40007037a23 */ /* 0x004fe40000010802 */
[----:B------:R-:W-:Y:S01]  /*4ca0*/  LDSM.16.MT88.4 R4, [R218] ;  /* 0x00000000da04783b */ /* 0x000fe20000004200 */
[----:B---3--:R-:W-:Y:S01]  /*4cb0*/  FADD.FTZ R125, R73, R72 ;  /* 0x00000048497d7221 */ /* 0x008fe20000010000 */
[----:B------:R1:W2:Y:S02]  /*4cc0*/  MUFU.EX2 R214, R3 ;  /* 0x0000000300d67308 */ /* 0x0002a40000000800 */
[----:B-1----:R-:W-:Y:S01]  /*4cd0*/  FFMA.FTZ R3, R10, c[0x0][0x2d0], -R2 ;  /* 0x0000b4000a037a23 */ /* 0x002fe20000010802 */
[----:B--2---:R-:W-:-:S05]  /*4ce0*/  F2FP.BF16.PACK_AB R10, R213, R214 ;  /* 0x000000d6d50a723e */ /* 0x004fca00000010ff */
[----:B------:R1:W-:Y:S02]  /*4cf0*/  MUFU.EX2 R252, R3 ;  /* 0x0000000300fc7308 */ /* 0x0003e40000000800 */
[----:B-1----:R-:W-:Y:S02]  /*4d00*/  FFMA.FTZ R3, R12, c[0x0][0x2d0], -R2 ;  /* 0x0000b4000c037a23 */ /* 0x002fe40000010802 */
[----:B------:R-:W1:Y:S04]  /*4d10*/  LDSM.16.MT88.4 R12, [R217] ;  /* 0x00000000d90c783b */ /* 0x000e680000004200 */
[----:B------:R2:W-:Y:S02]  /*4d20*/  MUFU.EX2 R215, R3 ;  /* 0x0000000300d77308 */ /* 0x0005e40000000800 */
[----:B--2---:R-:W-:Y:S01]  /*4d30*/  FFMA.FTZ R3, R8, c[0x0][0x2d0], -R0 ;  /* 0x0000b40008037a23 */ /* 0x004fe20000010800 */
[----:B------:R-:W-:-:S05]  /*4d40*/  F2FP.BF16.PACK_AB R8, R72, R73 ;  /* 0x000000494808723e */ /* 0x000fca00000010ff */
        /* <DEDUP_REMOVED lines=8> */
[--C-:B--2---:R-:W-:Y:S01]  /*4dd0*/  FFMA.FTZ R3, R18, c[0x0][0x2d0], -R2.reuse ;  /* 0x0000b40012037a23 */ /* 0x104fe20000010802 */
[----:B---3--:R-:W-:Y:S01]  /*4de0*/  F2FP.BF16.PACK_AB R11, R212, R127 ;  /* 0x0000007fd40b723e */ /* 0x008fe200000010ff */
[----:B------:R-:W2:Y:S04]  /*4df0*/  LDSM.16.MT88.4 R16, [R221] ;  /* 0x00000000dd10783b */ /* 0x000ea80000004200 */
[----:B------:R3:W-:Y:S02]  /*4e00*/  MUFU.EX2 R222, R3 ;  /* 0x0000000300de7308 */ /* 0x0007e40000000800 */
[C---:B-1----:R-:W-:Y:S08]  /*4e10*/  HMMA.16816.F32.BF16 R48, R8.reuse, R12, RZ ;  /* 0x0000000c0830723c */ /* 0x042ff000000418ff */
[----:B------:R-:W-:Y:S01]  /*4e20*/  HMMA.16816.F32.BF16 R40, R8, R4, RZ ;  /* 0x000000040828723c */ /* 0x000fe200000418ff */
[----:B---3--:R-:W-:-:S06]  /*4e30*/  FFMA.FTZ R3, R23, c[0x0][0x2d0], -R2 ;  /* 0x0000b40017037a23 */ /* 0x008fcc0000010802 */
[----:B------:R-:W-:Y:S01]  /*4e40*/  F2FP.BF16.PACK_AB R4, R215, R252 ;  /* 0x000000fcd704723e */ /* 0x000fe200000010ff */
[----:B------:R1:W3:Y:S01]  /*4e50*/  MUFU.EX2 R101, R3 ;  /* 0x0000000300657308 */ /* 0x0002e20000000800 */
[C---:B------:R-:W-:Y:S08]  /*4e60*/  HMMA.16816.F32.BF16 R36, R8.reuse, R6, RZ ;  /* 0x000000060824723c */ /* 0x040ff000000418ff */
[----:B------:R-:W-:Y:S01]  /*4e70*/  HMMA.16816.F32.BF16 R52, R8, R14, RZ ;  /* 0x0000000e0834723c */ /* 0x000fe200000418ff */
[----:B-1----:R-:W-:Y:S01]  /*4e80*/  FFMA.FTZ R3, R21, c[0x0][0x2d0], -R0 ;  /* 0x0000b40015037a23 */ /* 0x002fe20000010800 */
[----:B---3--:R-:W-:-:S06]  /*4e90*/  F2FP.BF16.PACK_AB R6, R101, R222 ;  /* 0x000000de6506723e */ /* 0x008fcc00000010ff */
[----:B------:R-:W-:Y:S01]  /*4ea0*/  HMMA.16816.F32.BF16 R12, R8, R56, RZ ;  /* 0x00000038080c723c */ /* 0x000fe200000418ff */
[----:B------:R1:W-:Y:S02]  /*4eb0*/  MUFU.EX2 R174, R3 ;  /* 0x0000000300ae7308 */ /* 0x0003e40000000800 */
[----:B-1----:R-:W-:-:S06]  /*4ec0*/  FFMA.FTZ R3, R20, c[0x0][0x2d0], -R0 ;  /* 0x0000b40014037a23 */ /* 0x002fcc0000010800 */
[----:B------:R1:W3:Y:S02]  /*4ed0*/  MUFU.EX2 R112, R3 ;  /* 0x0000000300707308 */ /* 0x0002e40000000800 */
[--C-:B-1----:R-:W-:Y:S01]  /*4ee0*/  FFMA.FTZ R3, R22, c[0x0][0x2d0], -R0.reuse ;  /* 0x0000b40016037a23 */ /* 0x102fe20000010800 */
[----:B---3--:R-:W-:Y:S01]  /*4ef0*/  F2FP.BF16.PACK_AB R5, R112, R174 ;  /* 0x000000ae7005723e */ /* 0x008fe200000010ff */
[C---:B--2---:R-:W-:Y:S04]  /*4f00*/  HMMA.16816.F32.BF16 R20, R8.reuse, R16, RZ ;  /* 0x000000100814723c */ /* 0x044fe800000418ff */
[----:B------:R1:W-:Y:S04]  /*4f10*/  MUFU.EX2 R100, R3 ;  /* 0x0000000300647308 */ /* 0x0003e80000000800 */
[----:B------:R-:W-:Y:S01]  /*4f20*/  HMMA.16816.F32.BF16 R16, R8, R18, RZ ;  /* 0x000000120810723c */ /* 0x000fe200000418ff */
[----:B-1----:R-:W-:-:S02]  /*4f30*/  FFMA.FTZ R3, R24, c[0x0][0x2d0], -R0 ;  /* 0x0000b40018037a23 */ /* 0x002fc40000010800 */
[----:B------:R-:W1:Y:S02]  /*4f40*/  LDSM.16.MT88.4 R24, [R221+0x800] ;  /* 0x00080000dd18783b */ /* 0x000e640000004200 */
[----:B------:R-:W2:Y:S02]  /*4f50*/  MUFU.EX2 R105, R3 ;  /* 0x0000000300697308 */ /* 0x000ea40000000800 */
[----:B--2---:R-:W-:Y:S01]  /*4f60*/  F2FP.BF16.PACK_AB R7, R105, R100 ;  /* 0x000000646907723e */ /* 0x004fe200000010ff */
[----:B------:R-:W-:-:S05]  /*4f70*/  FFMA.FTZ R3, R80, c[0x0][0x2d0], -R2 ;  /* 0x0000b40050037a23 */ /* 0x000fca0000010802 */
[----:B------:R2:W-:Y:S01]  /*4f80*/  MUFU.EX2 R124, R3 ;  /* 0x00000003007c7308 */ /* 0x0005e20000000800 */
[----:B------:R-:W-:Y:S08]  /*4f90*/  HMMA.16816.F32.BF16 R88, R4, R60, R48 ;  /* 0x0000003c0458723c */ /* 0x000ff00000041830 */
[----:B------:R-:W-:Y:S01]  /*4fa0*/  HMMA.16816.F32.BF16 R48, R8, R58, RZ ;  /* 0x0000003a0830723c */ /* 0x000fe200000418ff */
[----:B------:R-:W3:Y:S01]  /*4fb0*/  LDSM.16.MT88.4 R56, [R217+0x3800] ;  /* 0x00380000d938783b */ /* 0x000ee20000004200 */
[----:B--2---:R-:W-:-:S06]  /*4fc0*/  FFMA.FTZ R3, R83, c[0x0][0x2d0], -R2 ;  /* 0x0000b40053037a23 */ /* 0x004fcc0000010802 */
[C---:B-1----:R-:W-:Y:S08]  /*4fd0*/  HMMA.16816.F32.BF16 R204, R4.reuse, R24, R20 ;  /* 0x0000001804cc723c */ /* 0x042ff00000041814 */
[----:B------:R-:W-:Y:S01]  /*4fe0*/  HMMA.16816.F32.BF16 R192, R4, R26, R16 ;  /* 0x0000001a04c0723c */ /* 0x000fe20000041810 */
[----:B------:R-:W-:Y:S07]  /*4ff0*/  LDSM.16.MT88.4 R24, [R221+0x3000] ;  /* 0x00300000dd18783b */ /* 0x000fee0000004200 */
[C---:B------:R-:W-:Y:S08]  /*5000*/  HMMA.16816.F32.BF16 R20, R8.reuse, R32, RZ ;  /* 0x000000200814723c */ /* 0x040ff000000418ff */
[----:B------:R-:W-:Y:S01]  /*5010*/  HMMA.16816.F32.BF16 R16, R8, R34, RZ ;  /* 0x000000220810723c */ /* 0x000fe200000418ff */
[----:B------:R-:W1:Y:S07]  /*5020*/  LDSM.16.MT88.4 R32, [R218+0x3800] ;  /* 0x00380000da20783b */ /* 0x000e6e0000004200 */
[C---:B------:R-:W-:Y:S01]  /*5030*/  HMMA.16816.F32.BF16 R208, R4.reuse, R28, R40 ;  /* 0x0000001c04d0723c */ /* 0x040fe20000041828 */
[----:B------:R-:W2:Y:S07]  /*5040*/  LDSM.16.MT88.4 R40, [R220+0x3000] ;  /* 0x00300000dc28783b */ /* 0x000eae0000004200 */
[C---:B------:R-:W-:Y:S01]  /*5050*/  HMMA.16816.F32.BF16 R196, R4.reuse, R30, R36 ;  /* 0x0000001e04c4723c */ /* 0x040fe20000041824 */
[----:B------:R-:W4:Y:S07]  /*5060*/  LDSM.16.MT88.4 R36, [R217+0x6000] ;  /* 0x00600000d924783b */ /* 0x000f2e0000004200 */
[----:B------:R-:W-:Y:S08]  /*5070*/  HMMA.16816.F32.BF16 R200, R4, R44, R12 ;  /* 0x0000002c04c8723c */ /* 0x000ff0000004180c */
[----:B------:R-:W-:Y:S08]  /*5080*/  HMMA.16816.F32.BF16 R12, R8, R64, RZ ;  /* 0x00000040080c723c */ /* 0x000ff000000418ff */
[C---:B------:R-:W-:Y:S01]  /*5090*/  HMMA.16816.F32.BF16 R84, R4.reuse, R62, R52 ;  /* 0x0000003e0454723c */ /* 0x040fe20000041834 */
[----:B------:R-:W-:Y:S04]  /*50a0*/  LDSM.16.MT88.4 R60, [R220+0x3800] ;  /* 0x00380000dc3c783b */ /* 0x000fe80000004200 */
[----:B------:R-:W-:Y:S03]  /*50b0*/  LDSM.16.MT88.4 R52, [R218+0x6000] ;  /* 0x00600000da34783b */ /* 0x000fe60000004200 */
[----:B------:R-:W-:Y:S01]  /*50c0*/  HMMA.16816.F32.BF16 R188, R4, R46, R48 ;  /* 0x0000002e04bc723c */ /* 0x000fe20000041830 */
[----:B------:R-:W2:Y:S04]  /*50d0*/  LDSM.16.MT88.4 R44, [R221+0x3800] ;  /* 0x00380000dd2c783b */ /* 0x000ea80000004200 */
[----:B------:R-:W-:Y:S03]  /*50e0*/  LDSM.16.MT88.4 R48, [R220+0x6000] ;  /* 0x00600000dc30783b */ /* 0x000fe60000004200 */
[----:B------:R-:W-:Y:S01]  /*50f0*/  HMMA.16816.F32.BF16 R28, R8, R66, RZ ;  /* 0x00000042081c723c */ /* 0x000fe200000418ff */
[----:B------:R-:W-:Y:S07]  /*5100*/  LDSM.16.MT88.4 R64, [R221+0x6800] ;  /* 0x00680000dd40783b */ /* 0x000fee0000004200 */
[C---:B---3--:R-:W-:Y:S08]  /*5110*/  HMMA.16816.F32.BF16 R184, R4.reuse, R56, R20 ;  /* 0x0000003804b8723c */ /* 0x048ff00000041814 */
[C---:B------:R-:W-:Y:S01]  /*5120*/  HMMA.16816.F32.BF16 R180, R4.reuse, R58, R16 ;  /* 0x0000003a04b4723c */ /* 0x040fe20000041810 */
[----:B------:R-:W3:Y:S07]  /*5130*/  LDSM.16.MT88.4 R56, [R217+0x6800] ;  /* 0x00680000d938783b */ /* 0x000eee0000004200 */
[----:B-1----:R-:W-:Y:S08]  /*5140*/  HMMA.16816.F32.BF16 R176, R4, R32, R12 ;  /* 0x0000002004b0723c */ /* 0x002ff0000004180c */
[C---:B------:R-:W-:Y:S08]  /*5150*/  HMMA.16816.F32.BF16 R16, R8.reuse, R26, RZ ;  /* 0x0000001a0810723c */ /* 0x040ff000000418ff */
[C---:B--2---:R-:W-:Y:S08]  /*5160*/  HMMA.16816.F32.BF16 R12, R8.reuse, R40, RZ ;  /* 0x00000028080c723c */ /* 0x044ff000000418ff */
[----:B------:R-:W-:Y:S08]  /*5170*/  HMMA.16816.F32.BF16 R20, R8, R24, RZ ;  /* 0x000000180814723c */ /* 0x000ff000000418ff */
[----:B------:R-:W-:Y:S08]  /*5180*/  HMMA.16816.F32.BF16 R164, R4, R34, R28 ;  /* 0x0000002204a4723c */ /* 0x000ff0000004181c */
[C---:B------:R-:W-:Y:S01]  /*5190*/  HMMA.16816.F32.BF16 R32, R8.reuse, R42, RZ ;  /* 0x0000002a0820723c */ /* 0x040fe200000418ff */
[----:B------:R-:W1:Y:S07]  /*51a0*/  LDSM.16.MT88.4 R40, [R218+0x6800] ;  /* 0x00680000da28783b */ /* 0x000e6e0000004200 */
[----:B----4-:R-:W-:Y:S08]  /*51b0*/  HMMA.16816.F32.BF16 R28, R8, R36, RZ ;  /* 0x00000024081c723c */ /* 0x010ff000000418ff */
[C---:B------:R-:W-:Y:S08]  /*51c0*/  HMMA.16816.F32.BF16 R152, R4.reuse, R46, R16 ;  /* 0x0000002e0498723c */ /* 0x040ff00000041810 */
[C---:B------:R-:W-:Y:S07]  /*51d0*/  HMMA.16816.F32.BF16 R156, R4.reuse, R60, R12 ;  /* 0x0000003c049c723c */ /* 0x040fee000004180c */
[----:B------:R-:W-:Y:S01]  /*51e0*/  MOV R60, R99 ;  /* 0x00000063003c7202 */ /* 0x000fe20000000f00 */
[----:B------:R-:W-:Y:S01]  /*51f0*/  HMMA.16816.F32.BF16 R160, R4, R44, R20 ;  /* 0x0000002c04a0723c */ /* 0x000fe20000041814 */
[----:B------:R-:W-:-:S07]  /*5200*/  IMAD.MOV.U32 R61, RZ, RZ, R117 ;  /* 0x000000ffff3d7224 */ /* 0x000fce00078e0075 */
[C---:B------:R-:W-:Y:S08]  /*5210*/  HMMA.16816.F32.BF16 R16, R8.reuse, R54, RZ ;  /* 0x000000360810723c */ /* 0x040ff000000418ff */
[C---:B------:R-:W-:Y:S07]  /*5220*/  HMMA.16816.F32.BF16 R12, R8.reuse, R68, RZ ;  /* 0x00000044080c723c */ /* 0x040fee00000418ff */
[----:B------:R-:W-:Y:S01]  /*5230*/  IMAD.MOV.U32 R69, RZ, RZ, R98 ;  /* 0x000000ffff457224 */ /* 0x000fe200078e0062 */
[----:B------:R-:W-:Y:S01]  /*5240*/  HMMA.16816.F32.BF16 R20, R8, R52, RZ ;  /* 0x000000340814723c */ /* 0x000fe200000418ff */
[----:B------:R-:W-:-:S07]  /*5250*/  IMAD.MOV.U32 R68, RZ, RZ, R97 ;  /* 0x000000ffff447224 */ /* 0x000fce00078e0061 */
[----:B------:R-:W-:Y:S01]  /*5260*/  HMMA.16816.F32.BF16 R140, R4, R62, R32 ;  /* 0x0000003e048c723c */ /* 0x000fe20000041820 */
[----:B------:R-:W2:Y:S06]  /*5270*/  LDSM.16.MT88.4 R32, [R220+0x6800] ;  /* 0x00680000dc20783b */ /* 0x000eac0000004200 */
[----:B------:R-:W-:Y:S01]  /*5280*/  MOV R63, R96 ;  /* 0x00000060003f7202 */ /* 0x000fe20000000f00 */
[----:B------:R-:W-:Y:S01]  /*5290*/  HMMA.16816.F32.BF16 R24, R8, R38, RZ ;  /* 0x000000260818723c */ /* 0x000fe200000418ff */
[----:B------:R-:W-:Y:S01]  /*52a0*/  LDSM.16.MT88.4 R36, [R218+0x9000] ;  /* 0x00900000da24783b */ /* 0x000fe20000004200 */
[----:B------:R-:W-:-:S06]  /*52b0*/  MOV R62, R114 ;  /* 0x00000072003e7202 */ /* 0x000fcc0000000f00 */
[C---:B---3--:R-:W-:Y:S01]  /*52c0*/  HMMA.16816.F32.BF16 R148, R4.reuse, R56, R28 ;  /* 0x000000380494723c */ /* 0x048fe2000004181c */
[----:B------:R-:W3:Y:S06]  /*52d0*/  LDSM.16.MT88.4 R28, [R217+0x9000] ;  /* 0x00900000d91c783b */ /* 0x000eec0000004200 */
[----:B------:R-:W-:Y:S01]  /*52e0*/  IMAD.MOV.U32 R57, RZ, RZ, R115 ;  /* 0x000000ffff397224 */ /* 0x000fe200078e0073 */
[----:B-1----:R-:W-:Y:S01]  /*52f0*/  HMMA.16816.F32.BF16 R96, R4, R42, R16 ;  /* 0x0000002a0460723c */ /* 0x002fe20000041810 */
[----:B------:R-:W-:-:S06]  /*5300*/  IMAD.MOV.U32 R56, RZ, RZ, R113 ;  /* 0x000000ffff387224 */ /* 0x000fcc00078e0071 */
[----:B------:R-:W-:Y:S01]  /*5310*/  IMAD.MOV.U32 R43, RZ, RZ, R116 ;  /* 0x000000ffff2b7224 */ /* 0x000fe200078e0074 */
[----:B------:R-:W-:Y:S01]  /*5320*/  HMMA.16816.F32.BF16 R168, R4, R64, R12 ;  /* 0x0000004004a8723c */ /* 0x000fe2000004180c */
[----:B------:R-:W-:-:S06]  /*5330*/  IMAD.MOV.U32 R42, RZ, RZ, R110 ;  /* 0x000000ffff2a7224 */ /* 0x000fcc00078e006e */
[----:B------:R-:W-:Y:S01]  /*5340*/  IMAD.MOV.U32 R65, RZ, RZ, R109 ;  /* 0x000000ffff417224 */ /* 0x000fe200078e006d */
[----:B------:R-:W-:Y:S01]  /*5350*/  HMMA.16816.F32.BF16 R144, R4, R40, R20 ;  /* 0x000000280490723c */ /* 0x000fe20000041814 */
[----:B------:R-:W-:-:S06]  /*5360*/  MOV R64, R108 ;  /* 0x0000006c00407202 */ /* 0x000fcc0000000f00 */
[----:B------:R-:W-:Y:S01]  /*5370*/  IMAD.MOV.U32 R40, RZ, RZ, R118 ;  /* 0x000000ffff287224 */ /* 0x000fe200078e0076 */
[C---:B------:R-:W-:Y:S08]  /*5380*/  HMMA.16816.F32.BF16 R16, R8.reuse, R48, RZ ;  /* 0x000000300810723c */ /* 0x040ff000000418ff */
[C---:B------:R-:W-:Y:S08]  /*5390*/  HMMA.16816.F32.BF16 R12, R8.reuse, R50, RZ ;  /* 0x00000032080c723c */ /* 0x040ff000000418ff */
[----:B------:R-:W-:Y:S07]  /*53a0*/  HMMA.16816.F32.BF16 R20, R8, R70, RZ ;  /* 0x000000460814723c */ /* 0x000fee00000418ff */
[----:B------:R-:W-:Y:S01]  /*53b0*/  IMAD.MOV.U32 R71, RZ, RZ, R107 ;  /* 0x000000ffff477224 */ /* 0x000fe200078e006b */
[----:B------:R-:W-:Y:S01]  /*53c0*/  HMMA.16816.F32.BF16 R92, R4, R58, R24 ;  /* 0x0000003a045c723c */ /* 0x000fe20000041818 */
[----:B------:R-:W1:Y:S01]  /*53d0*/  LDSM.16.MT88.4 R24, [R217+0x9800] ;  /* 0x00980000d918783b */ /* 0x000e620000004200 */
[----:B------:R-:W-:-:S05]  /*53e0*/  IMAD.MOV.U32 R70, RZ, RZ, R106 ;  /* 0x000000ffff467224 */ /* 0x000fca00078e006a */
[----:B------:R-:W-:Y:S01]  /*53f0*/  IMAD.MOV.U32 R59, RZ, RZ, R112 ;  /* 0x000000ffff3b7224 */ /* 0x000fe200078e0070 */
[----:B--2---:R-:W-:Y:S01]  /*5400*/  HMMA.16816.F32.BF16 R136, R4, R32, R16 ;  /* 0x000000200488723c */ /* 0x004fe20000041810 */
[----:B------:R-:W-:-:S07]  /*5410*/  MOV R58, R111 ;  /* 0x0000006f003a7202 */ /* 0x000fce0000000f00 */
[C---:B------:R-:W-:Y:S01]  /*5420*/  HMMA.16816.F32.BF16 R132, R4.reuse, R34, R12 ;  /* 0x000000220484723c */ /* 0x040fe2000004180c */
[----:B------:R-:W2:Y:S07]  /*5430*/  LDSM.16.MT88.4 R32, [R218+0x9800] ;  /* 0x00980000da20783b */ /* 0x000eae0000004200 */
[----:B------:R-:W-:Y:S07]  /*5440*/  HMMA.16816.F32.BF16 R120, R4, R66, R20 ;  /* 0x000000420478723c */ /* 0x000fee0000041814 */
[----:B------:R-:W-:Y:S01]  /*5450*/  MOV R67, R105 ;  /* 0x0000006900437202 */ /* 0x000fe20000000f00 */
[----:B---3--:R-:W-:Y:S01]  /*5460*/  HMMA.16816.F32.BF16 R20, R8, R28, RZ ;  /* 0x0000001c0814723c */ /* 0x008fe200000418ff */
[----:B------:R-:W-:-:S06]  /*5470*/  IMAD.MOV.U32 R66, RZ, RZ, R104 ;  /* 0x000000ffff427224 */ /* 0x000fcc00078e0068 */
[----:B------:R-:W-:Y:S01]  /*5480*/  IMAD.MOV.U32 R29, RZ, RZ, R103 ;  /* 0x000000ffff1d7224 */ /* 0x000fe200078e0067 */
[C---:B------:R-:W-:Y:S07]  /*5490*/  HMMA.16816.F32.BF16 R12, R8.reuse, R36, RZ ;  /* 0x00000024080c723c */ /* 0x040fee00000418ff */
[----:B------:R-:W-:Y:S01]  /*54a0*/  MOV R37, R102 ;  /* 0x0000006600257202 */ /* 0x000fe20000000f00 */
[----:B------:R-:W-:Y:S01]  /*54b0*/  HMMA.16816.F32.BF16 R16, R8, R30, RZ ;  /* 0x0000001e0810723c */ /* 0x000fe200000418ff */
[----:B------:R-:W-:Y:S01]  /*54c0*/  IMAD.MOV.U32 R36, RZ, RZ, R101 ;  /* 0x000000ffff247224 */ /* 0x000fe200078e0065 */
[----:B------:R3:W4:Y:S06]  /*54d0*/  MUFU.EX2 R31, R3 ;  /* 0x00000003001f7308 */ /* 0x00072c0000000800 */
[C---:B-1----:R-:W-:Y:S01]  /*54e0*/  HMMA.16816.F32.BF16 R128, R4.reuse, R24, R20 ;  /* 0x000000180480723c */ /* 0x042fe20000041814 */
[----:B------:R-:W1:Y:S06]  /*54f0*/  LDSM.16.MT88.4 R20, [R221+0x9000] ;  /* 0x00900000dd14783b */ /* 0x000e6c0000004200 */
[----:B------:R-:W-:Y:S01]  /*5500*/  IMAD.MOV.U32 R25, RZ, RZ, R100 ;  /* 0x000000ffff197224 */ /* 0x000fe200078e0064 */
[----:B--2---:R-:W-:Y:S01]  /*5510*/  HMMA.16816.F32.BF16 R112, R4, R32, R12 ;  /* 0x000000200470723c */ /* 0x004fe2000004180c */
[----:B------:R-:W-:Y:S01]  /*5520*/  MOV R24, R78 ;  /* 0x0000004e00187202 */ /* 0x000fe20000000f00 */
[----:B---3--:R-:W-:-:S04]  /*5530*/  FFMA.FTZ R3, R82, c[0x0][0x2d0], -R2 ;  /* 0x0000b40052037a23 */ /* 0x008fc80000010802 */
[----:B------:R2:W-:Y:S02]  /*5540*/  MUFU.EX2 R225, R3 ;  /* 0x0000000300e17308 */ /* 0x0005e40000000800 */
[----:B------:R-:W-:Y:S08]  /*5550*/  HMMA.16816.F32.BF16 R12, R8, R38, RZ ;  /* 0x00000026080c723c */ /* 0x000ff000000418ff */
[----:B------:R-:W-:Y:S01]  /*5560*/  HMMA.16816.F32.BF16 R116, R4, R26, R16 ;  /* 0x0000001a0474723c */ /* 0x000fe20000041810 */
[----:B------:R-:W3:Y:S01]  /*5570*/  LDSM.16.MT88.4 R16, [R221+0x9800] ;  /* 0x00980000dd10783b */ /* 0x000ee20000004200 */
[----:B--2---:R-:W-:-:S04]  /*5580*/  FFMA.FTZ R3, R81, c[0x0][0x2d0], -R2 ;  /* 0x0000b40051037a23 */ /* 0x004fc80000010802 */
[----:B------:R2:W-:Y:S10]  /*5590*/  MUFU.EX2 R226, R3 ;  /* 0x0000000300e27308 */ /* 0x0005f40000000800 */
[----:B------:R-:W-:Y:S08]  /*55a0*/  HMMA.16816.F32.BF16 R108, R4, R34, R12 ;  /* 0x00000022046c723c */ /* 0x000ff0000004180c */
[----:B-1----:R-:W-:Y:S01]  /*55b0*/  HMMA.16816.F32.BF16 R12, R8, R20, RZ ;  /* 0x00000014080c723c */ /* 0x002fe200000418ff */
[----:B--2---:R-:W-:-:S04]  /*55c0*/  FFMA.FTZ R3, R77, c[0x0][0x2d0], -R0 ;  /* 0x0000b4004d037a23 */ /* 0x004fc80000010800 */
[----:B------:R1:W-:Y:S02]  /*55d0*/  MUFU.EX2 R28, R3 ;  /* 0x00000003001c7308 */ /* 0x0003e40000000800 */
[--C-:B-1----:R-:W-:Y:S11]  /*55e0*/  FFMA.FTZ R3, R76, c[0x0][0x2d0], -R0.reuse ;  /* 0x0000b4004c037a23 */ /* 0x102ff60000010800 */
[----:B------:R-:W-:Y:S06]  /*55f0*/  @!UPT UIADD3 URZ, URZ, URZ, URZ ;  /* 0x0000003f3f3ff290 */ /* 0x000fec000fffe03f */
[----:B---3--:R-:W-:Y:S01]  /*5600*/  HMMA.16816.F32.BF16 R104, R4, R16, R12 ;  /* 0x000000100468723c */ /* 0x008fe2000004180c */
[----:B------:R1:W2:Y:S07]  /*5610*/  MUFU.EX2 R78, R3 ;  /* 0x00000003004e7308 */ /* 0x0002ae0000000800 */
[----:B------:R-:W-:Y:S01]  /*5620*/  HMMA.16816.F32.BF16 R12, R8, R22, RZ ;  /* 0x00000016080c723c */ /* 0x000fe200000418ff */
[----:B-1----:R-:W-:-:S04]  /*5630*/  FFMA.FTZ R3, R75, c[0x0][0x2d0], -R0 ;  /* 0x0000b4004b037a23 */ /* 0x002fc80000010800 */
[----:B------:R1:W-:Y:S11]  /*5640*/  MUFU.EX2 R30, R3 ;  /* 0x00000003001e7308 */ /* 0x0003f60000000800 */
[----:B------:R-:W-:Y:S08]  /*5650*/  @!UPT UIADD3 URZ, URZ, URZ, URZ ;  /* 0x0000003f3f3ff290 */ /* 0x000ff0000fffe03f */
[----:B------:R-:W-:Y:S01]  /*5660*/  HMMA.16816.F32.BF16 R100, R4, R18, R12 ;  /* 0x000000120464723c */ /* 0x000fe2000004180c */
[----:B------:R-:W3:Y:S01]  /*5670*/  LDSM.16.MT88.4 R12, [R220+0x9000] ;  /* 0x00900000dc0c783b */ /* 0x000ee20000004200 */
[----:B-1----:R-:W-:-:S04]  /*5680*/  FFMA.FTZ R3, R74, c[0x0][0x2d0], -R0 ;  /* 0x0000b4004a037a23 */ /* 0x002fc80000010800 */
[----:B------:R1:W1:Y:S02]  /*5690*/  MUFU.EX2 R41, R3 ;  /* 0x0000000300297308 */ /* 0x0002640000000800 */
[----:B-1----:R-:W-:-:S04]  /*56a0*/  IMAD.MOV.U32 R3, RZ, RZ, R61 ;  /* 0x000000ffff037224 */ /* 0x002fc800078e003d */
[----:B------:R-:W-:Y:S01]  /*56b0*/  FFMA.FTZ R3, R3, c[0x0][0x2d0], -R2 ;  /* 0x0000b40003037a23 */ /* 0x000fe20000010802 */
[C---:B---3--:R-:W-:Y:S08]  /*56c0*/  HMMA.16816.F32.BF16 R16, R8.reuse, R12, RZ ;  /* 0x0000000c0810723c */ /* 0x048ff000000418ff */
[----:B------:R-:W-:Y:S01]  /*56d0*/  HMMA.16816.F32.BF16 R8, R8, R14, RZ ;  /* 0x0000000e0808723c */ /* 0x000fe200000418ff */
[----:B------:R-:W1:Y:S11]  /*56e0*/  LDSM.16.MT88.4 R12, [R220+0x9800] ;  /* 0x00980000dc0c783b */ /* 0x000e760000004200 */
[----:B------:R-:W-:Y:S04]  /*56f0*/  @!UPT UIADD3 URZ, URZ, URZ, URZ ;  /* 0x0000003f3f3ff290 */ /* 0x000fe8000fffe03f */
[C---:B-1----:R-:W-:Y:S08]  /*5700*/  HMMA.16816.F32.BF16 R52, R4.reuse, R12, R16 ;  /* 0x0000000c0434723c */ /* 0x042ff00000041810 */
[----:B------:R-:W-:Y:S01]  /*5710*/  HMMA.16816.F32.BF16 R12, R4, R14, R8 ;  /* 0x0000000e040c723c */ /* 0x000fe20000041808 */
[----:B------:R-:W1:Y:S06]  /*5720*/  LDSM.16.MT88.4 R8, [R217+0x1000] ;  /* 0x00100000d908783b */ /* 0x000e6c0000004200 */
[----:B----4-:R-:W-:-:S02]  /*5730*/  F2FP.BF16.PACK_AB R4, R31, R124 ;  /* 0x0000007c1f04723e */ /* 0x010fc400000010ff */
[----:B--2---:R-:W-:Y:S02]  /*5740*/  F2FP.BF16.PACK_AB R5, R78, R28 ;  /* 0x0000001c4e05723e */ /* 0x004fe400000010ff */
[----:B------:R-:W-:Y:S02]  /*5750*/  F2FP.BF16.PACK_AB R6, R226, R225 ;  /* 0x000000e1e206723e */ /* 0x000fe400000010ff */
[----:B------:R-:W-:-:S07]  /*5760*/  F2FP.BF16.PACK_AB R7, R41, R30 ;  /* 0x0000001e2907723e */ /* 0x000fce00000010ff */
[C---:B-1----:R-:W-:Y:S08]  /*5770*/  HMMA.16816.F32.BF16 R88, R4.reuse, R8, R88 ;  /* 0x000000080458723c */ /* 0x042ff00000041858 */
[C---:B------:R-:W-:Y:S01]  /*5780*/  HMMA.16816.F32.BF16 R48, R4.reuse, R10, R84 ;  /* 0x0000000a0430723c */ /* 0x040fe20000041854 */
[----:B------:R-:W1:Y:S07]  /*5790*/  LDSM.16.MT88.4 R8, [R218+0x1000] ;  /* 0x00100000da08783b */ /* 0x000e6e0000004200 */
[C---:B-1----:R-:W-:Y:S07]  /*57a0*/  HMMA.16816.F32.BF16 R84, R4.reuse, R8, R208 ;  /* 0x000000080454723c */ /* 0x042fee00000418d0 */
[----:B------:R-:W-:Y:S01]  /*57b0*/  IMAD.MOV.U32 R211, RZ, RZ, R64 ;  /* 0x000000ffffd37224 */ /* 0x000fe200078e0040 */
[----:B------:R-:W-:Y:S01]  /*57c0*/  HMMA.16816.F32.BF16 R44, R4, R10, R196 ;  /* 0x0000000a042c723c */ /* 0x000fe200000418c4 */
[----:B------:R-:W1:Y:S01]  /*57d0*/  LDSM.16.MT88.4 R8, [R221+0x1000] ;  /* 0x00100000dd08783b */ /* 0x000e620000004200 */
[----:B------:R-:W-:Y:S01]  /*57e0*/  MOV R64, R65 ;  /* 0x0000004100407202 */ /* 0x000fe20000000f00 */
[----:B------:R-:W-:Y:S01]  /*57f0*/  IMAD.MOV.U32 R65, RZ, RZ, R42 ;  /* 0x000000ffff417224 */ /* 0x000fe200078e002a */
[----:B------:R-:W-:Y:S01]  /*5800*/  MOV R209, R36 ;  /* 0x0000002400d17202 */ /* 0x000fe20000000f00 */
[----:B------:R-:W-:-:S02]  /*5810*/  IMAD.MOV.U32 R210, RZ, RZ, R37 ;  /* 0x000000ffffd27224 */ /* 0x000fc400078e0025 */
[----:B------:R-:W-:Y:S01]  /*5820*/  MOV R197, R40 ;  /* 0x0000002800c57202 */ /* 0x000fe20000000f00 */
[----:B------:R-:W-:Y:S01]  /*5830*/  IMAD.MOV.U32 R196, RZ, RZ, R24 ;  /* 0x000000ffffc47224 */ /* 0x000fe200078e0018 */
[----:B------:R-:W-:Y:S01]  /*5840*/  MOV R198, R67 ;  /* 0x0000004300c67202 */ /* 0x000fe20000000f00 */
[----:B------:R-:W-:Y:S02]  /*5850*/  IMAD.MOV.U32 R208, RZ, RZ, R25 ;  /* 0x000000ffffd07224 */ /* 0x000fe400078e0019 */
[----:B------:R-:W-:Y:S01]  /*5860*/  IMAD.MOV.U32 R199, RZ, RZ, R66 ;  /* 0x000000ffffc77224 */ /* 0x000fe200078e0042 */
[C---:B-1----:R-:W-:Y:S07]  /*5870*/  HMMA.16816.F32.BF16 R80, R4.reuse, R8, R204 ;  /* 0x000000080450723c */ /* 0x042fee00000418cc */
[----:B------:R-:W-:Y:S01]  /*5880*/  IMAD.MOV.U32 R205, RZ, RZ, R43 ;  /* 0x000000ffffcd7224 */ /* 0x000fe200078e002b */
[----:B------:R-:W-:Y:S01]  /*5890*/  MOV R207, R62 ;  /* 0x0000003e00cf7202 */ /* 0x000fe20000000f00 */
[----:B------:R-:W-:Y:S01]  /*58a0*/  IMAD.MOV.U32 R204, RZ, RZ, R41 ;  /* 0x000000ffffcc7224 */ /* 0x000fe200078e0029 */
[----:B------:R-:W-:Y:S01]  /*58b0*/  MOV R206, R59 ;  /* 0x0000003b00ce7202 */ /* 0x000fe20000000f00 */
[----:B------:R-:W-:Y:S01]  /*58c0*/  HMMA.16816.F32.BF16 R40, R4, R10, R192 ;  /* 0x0000000a0428723c */ /* 0x000fe200000418c0 */
[----:B------:R-:W1:Y:S06]  /*58d0*/  LDSM.16.MT88.4 R8, [R220+0x1000] ;  /* 0x00100000dc08783b */ /* 0x000e6c0000004200 */
[----:B------:R-:W-:Y:S01]  /*58e0*/  IMAD.MOV.U32 R193, RZ, RZ, R79 ;  /* 0x000000ffffc17224 */ /* 0x000fe200078e004f */
[----:B------:R-:W-:Y:S01]  /*58f0*/  MOV R194, R31 ;  /* 0x0000001f00c27202 */ /* 0x000fe20000000f00 */
[----:B------:R-:W-:-:S02]  /*5900*/  IMAD.MOV.U32 R192, RZ, RZ, R78 ;  /* 0x000000ffffc07224 */ /* 0x000fc400078e004e */
[----:B------:R-:W-:Y:S01]  /*5910*/  IMAD.MOV.U32 R195, RZ, RZ, R30 ;  /* 0x000000ffffc37224 */ /* 0x000fe200078e001e */
[C---:B-1----:R-:W-:Y:S07]  /*5920*/  HMMA.16816.F32.BF16 R76, R4.reuse, R8, R200 ;  /* 0x00000008044c723c */ /* 0x042fee00000418c8 */
[----:B------:R-:W-:Y:S01]  /*5930*/  MOV R203, R28 ;  /* 0x0000001c00cb7202 */ /* 0x000fe20000000f00 */
[----:B------:R-:W-:Y:S01]  /*5940*/  HMMA.16816.F32.BF16 R36, R4, R10, R188 ;  /* 0x0000000a0424723c */ /* 0x000fe200000418bc */
[----:B------:R-:W1:Y:S01]  /*5950*/  LDSM.16.MT88.4 R8, [R217+0x4000] ;  /* 0x00400000d908783b */ /* 0x000e620000004200 */
[----:B------:R-:W-:-:S02]  /*5960*/  IMAD.MOV.U32 R202, RZ, RZ, R29 ;  /* 0x000000ffffca7224 */ /* 0x000fc400078e001d */
[----:B------:R-:W-:Y:S02]  /*5970*/  IMAD.MOV.U32 R201, RZ, RZ, R70 ;  /* 0x000000ffffc97224 */ /* 0x000fe400078e0046 */
[----:B------:R-:W-:Y:S01]  /*5980*/  IMAD.MOV.U32 R200, RZ, RZ, R71 ;  /* 0x000000ffffc87224 */ /* 0x000fe200078e0047 */
[----:B------:R-:W-:Y:S01]  /*5990*/  MOV R191, R64 ;  /* 0x0000004000bf7202 */ /* 0x000fe20000000f00 */
[----:B------:R-:W-:Y:S02]  /*59a0*/  IMAD.MOV.U32 R190, RZ, RZ, R65 ;  /* 0x000000ffffbe7224 */ /* 0x000fe400078e0041 */
[----:B------:R-:W-:Y:S02]  /*59b0*/  IMAD.MOV.U32 R189, RZ, RZ, R58 ;  /* 0x000000ffffbd7224 */ /* 0x000fe400078e003a */
[----:B------:R-:W-:Y:S01]  /*59c0*/  IMAD.MOV.U32 R188, RZ, RZ, R56 ;  /* 0x000000ffffbc7224 */ /* 0x000fe200078e0038 */
[C---:B-1----:R-:W-:Y:S07]  /*59d0*/  HMMA.16816.F32.BF16 R72, R4.reuse, R8, R184 ;  /* 0x000000080448723c */ /* 0x042fee00000418b8 */
[----:B------:R-:W-:Y:S01]  /*59e0*/  IMAD.MOV.U32 R185, RZ, RZ, R68 ;  /* 0x000000ffffb97224 */ /* 0x000fe200078e0044 */
[----:B------:R-:W-:Y:S01]  /*59f0*/  HMMA.16816.F32.BF16 R32, R4, R10, R180 ;  /* 0x0000000a0420723c */ /* 0x000fe200000418b4 */
[----:B------:R-:W1:Y:S01]  /*5a00*/  LDSM.16.MT88.4 R8, [R218+0x4000] ;  /* 0x00400000da08783b */ /* 0x000e620000004200 */
[----:B------:R-:W-:Y:S01]  /*5a10*/  MOV R187, R69 ;  /* 0x0000004500bb7202 */ /* 0x000fe20000000f00 */
[----:B------:R-:W-:-:S02]  /*5a20*/  IMAD.MOV.U32 R184, RZ, RZ, R60 ;  /* 0x000000ffffb87224 */ /* 0x000fc400078e003c */
[----:B------:R-:W-:Y:S02]  /*5a30*/  IMAD.MOV.U32 R186, RZ, RZ, R57 ;  /* 0x000000ffffba7224 */ /* 0x000fe400078e0039 */
[----:B------:R-:W-:Y:S01]  /*5a40*/  IMAD.MOV.U32 R183, RZ, RZ, R63 ;  /* 0x000000ffffb77224 */ /* 0x000fe200078e003f */
[C---:B-1----:R-:W-:Y:S01]  /*5a50*/  HMMA.16816.F32.BF16 R68, R4.reuse, R8, R176 ;  /* 0x000000080444723c */ /* 0x042fe200000418b0 */
[----:B------:R1:W-:Y:S06]  /*5a60*/  MUFU.EX2 R179, R3 ;  /* 0x0000000300b37308 */ /* 0x0003ec0000000800 */
[----:B------:R-:W-:Y:S01]  /*5a70*/  IMAD.MOV.U32 R178, RZ, RZ, R193 ;  /* 0x000000ffffb27224 */ /* 0x000fe200078e00c1 */
[----:B------:R-:W-:Y:S01]  /*5a80*/  HMMA.16816.F32.BF16 R28, R4, R10, R164 ;  /* 0x0000000a041c723c */ /* 0x000fe200000418a4 */
[----:B------:R-:W2:Y:S01]  /*5a90*/  LDSM.16.MT88.4 R8, [R221+0x4000] ;  /* 0x00400000dd08783b */ /* 0x000ea20000004200 */
[----:B-1----:R-:W-:-:S04]  /*5aa0*/  FFMA.FTZ R3, R183, c[0x0][0x2d0], -R2 ;  /* 0x0000b400b7037a23 */ /* 0x002fc80000010802 */
[----:B------:R1:W-:Y:S02]  /*5ab0*/  MUFU.EX2 R177, R3 ;  /* 0x0000000300b17308 */ /* 0x0003e40000000800 */
[----:B-1----:R-:W-:-:S06]  /*5ac0*/  FFMA.FTZ R3, R184, c[0x0][0x2d0], -R2 ;  /* 0x0000b400b8037a23 */ /* 0x002fcc0000010802 */
[----:B------:R1:W-:Y:S01]  /*5ad0*/  MUFU.EX2 R176, R3 ;  /* 0x0000000300b07308 */ /* 0x0003e20000000800 */
[C---:B--2---:R-:W-:Y:S08]  /*5ae0*/  HMMA.16816.F32.BF16 R64, R4.reuse, R8, R160 ;  /* 0x000000080440723c */ /* 0x044ff000000418a0 */
[----:B------:R-:W-:Y:S01]  /*5af0*/  HMMA.16816.F32.BF16 R24, R4, R10, R152 ;  /* 0x0000000a0418723c */ /* 0x000fe20000041898 */
[----:B------:R-:W2:Y:S01]  /*5b00*/  LDSM.16.MT88.4 R8, [R220+0x4000] ;  /* 0x00400000dc08783b */ /* 0x000ea20000004200 */
[----:B-1----:R-:W-:-:S06]  /*5b10*/  FFMA.FTZ R3, R185, c[0x0][0x2d0], -R2 ;  /* 0x0000b400b9037a23 */ /* 0x002fcc0000010802 */
        /* <DEDUP_REMOVED lines=24> */
[----:B------:R2:W3:Y:S02]  /*5ca0*/  MUFU.EX2 R100, R3 ;  /* 0x0000000300647308 */ /* 0x0004e40000000800 */
[----:B--2---:R-:W-:-:S02]  /*5cb0*/  FADD.FTZ R3, R175, R126 ;  /* 0x0000007eaf037221 */ /* 0x004fc40000010000 */
[----:B------:R-:W-:Y:S02]  /*5cc0*/  IMAD.MOV.U32 R175, RZ, RZ, R194 ;  /* 0x000000ffffaf7224 */ /* 0x000fe400078e00c2 */
[C---:B-1----:R-:W-:Y:S07]  /*5cd0*/  HMMA.16816.F32.BF16 R148, R4.reuse, R8, R52 ;  /* 0x000000080494723c */ /* 0x042fee0000041834 */
[----:B------:R-:W-:Y:S01]  /*5ce0*/  MOV R54, R201 ;  /* 0x000000c900367202 */ /* 0x000fe20000000f00 */
[----:B------:R-:W-:Y:S01]  /*5cf0*/  HMMA.16816.F32.BF16 R12, R4, R10, R12 ;  /* 0x0000000a040c723c */ /* 0x000fe2000004180c */
[----:B------:R-:W1:Y:S01]  /*5d00*/  LDSM.16.MT88.4 R8, [R217+0x1800] ;  /* 0x00180000d908783b */ /* 0x000e620000004200 */
[----:B------:R-:W-:Y:S01]  /*5d10*/  IMAD.MOV.U32 R55, RZ, RZ, R202 ;  /* 0x000000ffff377224 */ /* 0x000fe200078e00ca */
[----:B------:R-:W-:Y:S01]  /*5d20*/  MOV R53, R190 ;  /* 0x000000be00357202 */ /* 0x000fe20000000f00 */
[----:B------:R-:W-:-:S03]  /*5d30*/  IMAD.MOV.U32 R52, RZ, RZ, R191 ;  /* 0x000000ffff347224 */ /* 0x000fc600078e00bf */
[--C-:B------:R-:W-:Y:S01]  /*5d40*/  FFMA.FTZ R4, R186, c[0x0][0x2d0], -R0.reuse ;  /* 0x0000b400ba047a23 */ /* 0x100fe20000010800 */
[----:B---3--:R-:W-:Y:S01]  /*5d50*/  F2FP.BF16.PACK_AB R6, R100, R176 ;  /* 0x000000b06406723e */ /* 0x008fe200000010ff */
[----:B------:R-:W-:Y:S02]  /*5d60*/  FADD.FTZ R5, R214, R125 ;  /* 0x0000007dd6057221 */ /* 0x000fe40000010000 */
[----:B------:R2:W-:Y:S02]  /*5d70*/  MUFU.EX2 R106, R4 ;  /* 0x00000004006a7308 */ /* 0x0005e40000000800 */
[----:B------:R-:W-:Y:S02]  /*5d80*/  FADD.FTZ R5, R213, R5 ;  /* 0x00000005d5057221 */ /* 0x000fe40000010000 */
[----:B--2---:R-:W-:Y:S02]  /*5d90*/  FADD.FTZ R4, R127, R3 ;  /* 0x000000037f047221 */ /* 0x004fe40000010000 */
[----:B------:R-:W-:-:S02]  /*5da0*/  FFMA.FTZ R3, R187, c[0x0][0x2d0], -R0 ;  /* 0x0000b400bb037a23 */ /* 0x000fc40000010800 */
[----:B------:R-:W-:Y:S02]  /*5db0*/  FADD.FTZ R4, R212, R4 ;  /* 0x00000004d4047221 */ /* 0x000fe40000010000 */
[----:B------:R2:W3:Y:S02]  /*5dc0*/  MUFU.EX2 R101, R3 ;  /* 0x0000000300657308 */ /* 0x0004e40000000800 */
[----:B------:R-:W-:Y:S01]  /*5dd0*/  FADD.FTZ R126, R174, R4 ;  /* 0x00000004ae7e7221 */ /* 0x000fe20000010000 */
[----:B------:R-:W-:Y:S02]  /*5de0*/  F2FP.BF16.PACK_AB R4, R177, R179 ;  /* 0x000000b3b104723e */ /* 0x000fe400000010ff */
[----:B------:R-:W-:Y:S01]  /*5df0*/  MOV R174, R195 ;  /* 0x000000c300ae7202 */ /* 0x000fe20000000f00 */
[----:B--2---:R-:W-:-:S04]  /*5e00*/  FFMA.FTZ R3, R188, c[0x0][0x2d0], -R0 ;  /* 0x0000b400bc037a23 */ /* 0x004fc80000010800 */
[----:B------:R2:W-:Y:S02]  /*5e10*/  MUFU.EX2 R125, R3 ;  /* 0x00000003007d7308 */ /* 0x0005e40000000800 */
[----:B--2---:R-:W-:-:S06]  /*5e20*/  FFMA.FTZ R3, R189, c[0x0][0x2d0], -R0 ;  /* 0x0000b400bd037a23 */ /* 0x004fcc0000010800 */
[----:B------:R2:W4:Y:S02]  /*5e30*/  MUFU.EX2 R102, R3 ;  /* 0x0000000300667308 */ /* 0x0005240000000800 */
[----:B--2---:R-:W-:Y:S01]  /*5e40*/  FADD.FTZ R3, R252, R5 ;  /* 0x00000005fc037221 */ /* 0x004fe20000010000 */
[----:B---3--:R-:W-:Y:S01]  /*5e50*/  F2FP.BF16.PACK_AB R5, R101, R106 ;  /* 0x0000006a6505723e */ /* 0x008fe200000010ff */
[----:B------:R-:W-:Y:S01]  /*5e60*/  IMAD.MOV.U32 R252, RZ, RZ, R204 ;  /* 0x000000fffffc7224 */ /* 0x000fe200078e00cc */
[----:B----4-:R-:W-:Y:S01]  /*5e70*/  F2FP.BF16.PACK_AB R7, R102, R125 ;  /* 0x0000007d6607723e */ /* 0x010fe200000010ff */
[----:B------:R-:W-:Y:S01]  /*5e80*/  FADD.FTZ R127, R215, R3 ;  /* 0x00000003d77f7221 */ /* 0x000fe20000010000 */
[----:B------:R-:W-:-:S05]  /*5e90*/  MOV R3, R205 ;  /* 0x000000cd00037202 */ /* 0x000fca0000000f00 */
[----:B-1----:R-:W-:Y:S01]  /*5ea0*/  HMMA.16816.F32.BF16 R180, R4, R8, R88 ;  /* 0x0000000804b4723c */ /* 0x002fe20000041858 */
[----:B------:R-:W-:-:S07]  /*5eb0*/  FFMA.FTZ R3, R3, c[0x0][0x2d0], -R2 ;  /* 0x0000b40003037a23 */ /* 0x000fce0000010802 */
[C---:B------:R-:W-:Y:S01]  /*5ec0*/  HMMA.16816.F32.BF16 R88, R4.reuse, R10, R48 ;  /* 0x0000000a0458723c */ /* 0x040fe20000041830 */
[----:B------:R-:W1:Y:S06]  /*5ed0*/  LDSM.16.MT88.4 R8, [R218+0x1800] ;  /* 0x00180000da08783b */ /* 0x000e6c0000004200 */
[----:B------:R-:W-:Y:S01]  /*5ee0*/  IMAD.MOV.U32 R48, RZ, RZ, R101 ;  /* 0x000000ffff307224 */ /* 0x000fe200078e0065 */
[----:B------:R-:W-:Y:S01]  /*5ef0*/  MOV R49, R192 ;  /* 0x000000c000317202 */ /* 0x000fe20000000f00 */
[----:B------:R-:W-:Y:S02]  /*5f00*/  IMAD.MOV.U32 R51, RZ, RZ, R200 ;  /* 0x000000ffff337224 */ /* 0x000fe400078e00c8 */
[----:B------:R-:W-:Y:S01]  /*5f10*/  IMAD.MOV.U32 R50, RZ, RZ, R203 ;  /* 0x000000ffff327224 */ /* 0x000fe200078e00cb */
[C---:B-1----:R-:W-:Y:S08]  /*5f20*/  HMMA.16816.F32.BF16 R84, R4.reuse, R8, R84 ;  /* 0x000000080454723c */ /* 0x042ff00000041854 */
[----:B------:R-:W-:Y:S01]  /*5f30*/  HMMA.16816.F32.BF16 R212, R4, R10, R44 ;  /* 0x0000000a04d4723c */ /* 0x000fe2000004182c */
[----:B------:R-:W1:Y:S06]  /*5f40*/  LDSM.16.MT88.4 R8, [R221+0x1800] ;  /* 0x00180000dd08783b */ /* 0x000e6c0000004200 */
[----:B------:R-:W-:Y:S01]  /*5f50*/  MOV R47, R208 ;  /* 0x000000d0002f7202 */ /* 0x000fe20000000f00 */
[----:B------:R-:W-:Y:S01]  /*5f60*/  IMAD.MOV.U32 R46, RZ, RZ, R209 ;  /* 0x000000ffff2e7224 */ /* 0x000fe200078e00d1 */
[----:B------:R-:W-:Y:S01]  /*5f70*/  MOV R44, R211 ;  /* 0x000000d3002c7202 */ /* 0x000fe20000000f00 */
[----:B------:R-:W-:-:S06]  /*5f80*/  IMAD.MOV.U32 R45, RZ, RZ, R210 ;  /* 0x000000ffff2d7224 */ /* 0x000fcc00078e00d2 */
[----:B------:R-:W-:Y:S01]  /*5f90*/  IMAD.MOV.U32 R104, RZ, RZ, R87 ;  /* 0x000000ffff687224 */ /* 0x000fe200078e0057 */
[----:B------:R-:W-:Y:S01]  /*5fa0*/  MOV R103, R84 ;  /* 0x0000005400677202 */ /* 0x000fe20000000f00 */
[----:B------:R-:W-:Y:S02]  /*5fb0*/  IMAD.MOV.U32 R101, RZ, RZ, R85 ;  /* 0x000000ffff657224 */ /* 0x000fe400078e0055 */
[----:B------:R-:W-:Y:S02]  /*5fc0*/  IMAD.MOV.U32 R87, RZ, RZ, R206 ;  /* 0x000000ffff577224 */ /* 0x000fe400078e00ce */
[----:B------:R-:W-:Y:S02]  /*5fd0*/  IMAD.MOV.U32 R85, RZ, RZ, R207 ;  /* 0x000000ffff557224 */ /* 0x000fe400078e00cf */
[----:B------:R-:W-:Y:S02]  /*5fe0*/  IMAD.MOV.U32 R84, RZ, RZ, R196 ;  /* 0x000000ffff547224 */ /* 0x000fe400078e00c4 */
[----:B------:R-:W-:Y:S01]  /*5ff0*/  IMAD.MOV.U32 R105, RZ, RZ, R86 ;  /* 0x000000ffff697224 */ /* 0x000fe200078e0056 */
[----:B------:R-:W-:Y:S01]  /*6000*/  MOV R86, R106 ;  /* 0x0000006a00567202 */ /* 0x000fe20000000f00 */
[C---:B-1----:R-:W-:Y:S07]  /*6010*/  HMMA.16816.F32.BF16 R208, R4.reuse, R8, R80 ;  /* 0x0000000804d0723c */ /* 0x042fee0000041850 */
[----:B------:R-:W-:Y:S01]  /*6020*/  IMAD.MOV.U32 R83, RZ, RZ, R197 ;  /* 0x000000ffff537224 */ /* 0x000fe200078e00c5 */
[----:B------:R-:W-:Y:S01]  /*6030*/  HMMA.16816.F32.BF16 R204, R4, R10, R40 ;  /* 0x0000000a04cc723c */ /* 0x000fe20000041828 */
[----:B------:R-:W1:Y:S01]  /*6040*/  LDSM.16.MT88.4 R8, [R220+0x1800] ;  /* 0x00180000dc08783b */ /* 0x000e620000004200 */
[----:B------:R-:W-:Y:S01]  /*6050*/  IMAD.MOV.U32 R80, RZ, RZ, R105 ;  /* 0x000000ffff507224 */ /* 0x000fe200078e0069 */
[----:B------:R-:W-:Y:S01]  /*6060*/  MOV R82, R103 ;  /* 0x0000006700527202 */ /* 0x000fe20000000f00 */
[----:B------:R-:W-:-:S03]  /*6070*/  IMAD.MOV.U32 R81, RZ, RZ, R104 ;  /* 0x000000ffff517224 */ /* 0x000fc600078e0068 */
[----:B------:R-:W-:Y:S01]  /*6080*/  MOV R41, R198 ;  /* 0x000000c600297202 */ /* 0x000fe20000000f00 */
[----:B------:R-:W-:Y:S02]  /*6090*/  IMAD.MOV.U32 R42, RZ, RZ, R199 ;  /* 0x000000ffff2a7224 */ /* 0x000fe400078e00c7 */
[----:B------:R-:W-:Y:S02]  /*60a0*/  IMAD.MOV.U32 R40, RZ, RZ, R102 ;  /* 0x000000ffff287224 */ /* 0x000fe400078e0066 */
[----:B------:R-:W-:Y:S01]  /*60b0*/  IMAD.MOV.U32 R43, RZ, RZ, R101 ;  /* 0x000000ffff2b7224 */ /* 0x000fe200078e0065 */
[C---:B-1----:R-:W-:Y:S07]  /*60c0*/  HMMA.16816.F32.BF16 R200, R4.reuse, R8, R76 ;  /* 0x0000000804c8723c */ /* 0x042fee000004184c */
[----:B------:R-:W-:Y:S01]  /*60d0*/  MOV R79, R100 ;  /* 0x00000064004f7202 */ /* 0x000fe20000000f00 */
[----:B------:R-:W-:Y:S01]  /*60e0*/  HMMA.16816.F32.BF16 R192, R4, R10, R36 ;  /* 0x0000000a04c0723c */ /* 0x000fe20000041824 */
[----:B------:R-:W1:Y:S01]  /*60f0*/  LDSM.16.MT88.4 R8, [R217+0x4800] ;  /* 0x00480000d908783b */ /* 0x000e620000004200 */
[----:B------:R-:W-:Y:S01]  /*6100*/  MOV R77, R41 ;  /* 0x00000029004d7202 */ /* 0x000fe20000000f00 */
[----:B------:R-:W-:-:S02]  /*6110*/  IMAD.MOV.U32 R78, RZ, RZ, R42 ;  /* 0x000000ffff4e7224 */ /* 0x000fc400078e002a */
        /* <DEDUP_REMOVED lines=17> */
[----:B------:R-:W-:-:S02]  /*6230*/  IMAD.MOV.U32 R27, RZ, RZ, R78 ;  /* 0x000000ffff1b7224 */ /* 0x000fc400078e004e */
[----:B------:R-:W-:Y:S02]  /*6240*/  IMAD.MOV.U32 R24, RZ, RZ, R86 ;  /* 0x000000ffff187224 */ /* 0x000fe400078e0056 */
[----:B------:R-:W-:Y:S02]  /*6250*/  IMAD.MOV.U32 R26, RZ, RZ, R45 ;  /* 0x000000ffff1a7224 */ /* 0x000fe400078e002d */
[----:B------:R-:W-:Y:S01]  /*6260*/  IMAD.MOV.U32 R25, RZ, RZ, R46 ;  /* 0x000000ffff197224 */ /* 0x000fe200078e002e */
[C---:B-1----:R-:W-:Y:S08]  /*6270*/  HMMA.16816.F32.BF16 R112, R4.reuse, R8, R60 ;  /* 0x000000080470723c */ /* 0x042ff0000004183c */
[C---:B------:R-:W-:Y:S01]  /*6280*/  HMMA.16816.F32.BF16 R104, R4.reuse, R10, R20 ;  /* 0x0000000a0468723c */ /* 0x040fe20000041814 */
[----:B------:R-:W1:Y:S06]  /*6290*/  LDSM.16.MT88.4 R8, [R217+0x7800] ;  /* 0x00780000d908783b */ /* 0x000e6c0000004200 */
[----:B------:R-:W-:Y:S01]  /*62a0*/  MOV R22, R81 ;  /* 0x0000005100167202 */ /* 0x000fe20000000f00 */
[C---:B-1----:R-:W-:Y:S08]  /*62b0*/  HMMA.16816.F32.BF16 R100, R4.reuse, R8, R56 ;  /* 0x000000080464723c */ /* 0x042ff00000041838 */
[----:B------:R-:W-:Y:S01]  /*62c0*/  HMMA.16816.F32.BF16 R60, R4, R10, R16 ;  /* 0x0000000a043c723c */ /* 0x000fe20000041810 */
[----:B------:R-:W1:Y:S06]  /*62d0*/  LDSM.16.MT88.4 R8, [R218+0x7800] ;  /* 0x00780000da08783b */ /* 0x000e6c0000004200 */
[----:B------:R-:W-:Y:S01]  /*62e0*/  IMAD.MOV.U32 R16, RZ, RZ, R40 ;  /* 0x000000ffff107224 */ /* 0x000fe200078e0028 */
[----:B------:R-:W-:Y:S01]  /*62f0*/  MOV R40, R80 ;  /* 0x0000005000287202 */ /* 0x000fe20000000f00 */
[----:B------:R-:W-:-:S02]  /*6300*/  IMAD.MOV.U32 R17, RZ, RZ, R79 ;  /* 0x000000ffff117224 */ /* 0x000fc400078e004f */
[----:B------:R-:W-:Y:S01]  /*6310*/  IMAD.MOV.U32 R79, RZ, RZ, R43 ;  /* 0x000000ffff4f7224 */ /* 0x000fe200078e002b */
[----:B------:R-:W-:Y:S01]  /*6320*/  MOV R43, R83 ;  /* 0x00000053002b7202 */ /* 0x000fe20000000f00 */
        /* <DEDUP_REMOVED lines=8> */
[----:B------:R-:W-:Y:S01]  /*63b0*/  IMAD.MOV.U32 R21, RZ, RZ, R80 ;  /* 0x000000ffff157224 */ /* 0x000fe200078e0050 */
[----:B------:R-:W-:Y:S01]  /*63c0*/  MOV R19, R87 ;  /* 0x0000005700137202 */ /* 0x000fe20000000f00 */
[----:B------:R-:W-:Y:S01]  /*63d0*/  IMAD.MOV.U32 R20, RZ, RZ, R43 ;  /* 0x000000ffff147224 */ /* 0x000fe200078e002b */
[C---:B-1----:R-:W-:Y:S07]  /*63e0*/  HMMA.16816.F32.BF16 R48, R4.reuse, R8, R92 ;  /* 0x000000080430723c */ /* 0x042fee000004185c */
[----:B------:R-:W-:Y:S01]  /*63f0*/  MOV R93, R79 ;  /* 0x0000004f005d7202 */ /* 0x000fe20000000f00 */
[----:B------:R-:W-:Y:S01]  /*6400*/  HMMA.16816.F32.BF16 R36, R4, R10, R96 ;  /* 0x0000000a0424723c */ /* 0x000fe20000041860 */
[----:B------:R-:W1:Y:S01]  /*6410*/  LDSM.16.MT88.4 R8, [R221+0x7800] ;  /* 0x00780000dd08783b */ /* 0x000e620000004200 */
[----:B------:R-:W-:Y:S01]  /*6420*/  IMAD.MOV.U32 R94, RZ, RZ, R40 ;  /* 0x000000ffff5e7224 */ /* 0x000fe200078e0028 */
[----:B------:R-:W-:Y:S01]  /*6430*/  MOV R92, R42 ;  /* 0x0000002a005c7202 */ /* 0x000fe20000000f00 */
[----:B------:R-:W-:-:S03]  /*6440*/  IMAD.MOV.U32 R95, RZ, RZ, R41 ;  /* 0x000000ffff5f7224 */ /* 0x000fc600078e0029 */
[----:B------:R-:W-:Y:S01]  /*6450*/  IMAD.MOV.U32 R99, RZ, RZ, R77 ;  /* 0x000000ffff637224 */ /* 0x000fe200078e004d */
[----:B------:R-:W-:Y:S01]  /*6460*/  MOV R96, R84 ;  /* 0x0000005400607202 */ /* 0x000fe20000000f00 */
[----:B------:R-:W-:Y:S02]  /*6470*/  IMAD.MOV.U32 R98, RZ, RZ, R82 ;  /* 0x000000ffff627224 */ /* 0x000fe400078e0052 */
[----:B------:R-:W-:Y:S01]  /*6480*/  IMAD.MOV.U32 R97, RZ, RZ, R83 ;  /* 0x000000ffff617224 */ /* 0x000fe200078e0053 */
[C---:B-1----:R-:W-:Y:S07]  /*6490*/  HMMA.16816.F32.BF16 R84, R4.reuse, R8, R168 ;  /* 0x000000080454723c */ /* 0x042fee00000418a8 */
[----:B------:R-:W-:Y:S01]  /*64a0*/  IMAD.MOV.U32 R168, RZ, RZ, R47 ;  /* 0x000000ffffa87224 */ /* 0x000fe200078e002f */
[----:B------:R-:W-:Y:S01]  /*64b0*/  HMMA.16816.F32.BF16 R76, R4, R10, R120 ;  /* 0x0000000a044c723c */ /* 0x000fe20000041878 */
[----:B------:R-:W1:Y:S01]  /*64c0*/  LDSM.16.MT88.4 R8, [R220+0x7800] ;  /* 0x00780000dc08783b */ /* 0x000e620000004200 */
[----:B------:R-:W-:Y:S01]  /*64d0*/  IMAD.MOV.U32 R169, RZ, RZ, R52 ;  /* 0x000000ffffa97224 */ /* 0x000fe200078e0034 */
[----:B------:R-:W-:Y:S01]  /*64e0*/  MOV R170, R53 ;  /* 0x0000003500aa7202 */ /* 0x000fe20000000f00 */
[----:B------:R-:W-:-:S03]  /*64f0*/  IMAD.MOV.U32 R171, RZ, RZ, R54 ;  /* 0x000000ffffab7224 */ /* 0x000fc600078e0036 */
[----:B------:R-:W-:-:S05]  /*6500*/  IMAD.MOV.U32 R123, RZ, RZ, R55 ;  /* 0x000000ffff7b7224 */ /* 0x000fca00078e0037 */
        /* <DEDUP_REMOVED lines=8> */
[----:B------:R-:W-:Y:S02]  /*6590*/  IMAD.MOV.U32 R97, RZ, RZ, R98 ;  /* 0x000000ffff617224 */ /* 0x000fe400078e0062 */
[----:B------:R-:W-:Y:S01]  /*65a0*/  IMAD.MOV.U32 R98, RZ, RZ, R99 ;  /* 0x000000ffff627224 */ /* 0x000fe200078e0063 */
[----:B------:R-:W-:Y:S01]  /*65b0*/  MOV R99, R16 ;  /* 0x0000001000637202 */ /* 0x000fe20000000f00 */
[----:B------:R-:W-:-:S02]  /*65c0*/  IMAD.MOV.U32 R16, RZ, RZ, R17 ;  /* 0x000000ffff107224 */ /* 0x000fc400078e0011 */
[----:B------:R-:W-:Y:S02]  /*65d0*/  IMAD.MOV.U32 R17, RZ, RZ, R125 ;  /* 0x000000ffff117224 */ /* 0x000fe400078e007d */
[----:B------:R2:W-:Y:S01]  /*65e0*/  MUFU.EX2 R125, R3 ;  /* 0x00000003007d7308 */ /* 0x0005e20000000800 */
[----:B------:R-:W-:Y:S02]  /*65f0*/  IMAD.MOV.U32 R123, RZ, RZ, R169 ;  /* 0x000000ffff7b7224 */ /* 0x000fe400078e00a9 */
[----:B------:R-:W-:Y:S01]  /*6600*/  IMAD.MOV.U32 R169, RZ, RZ, R171 ;  /* 0x000000ffffa97224 */ /* 0x000fe200078e00ab */
[----:B------:R-:W-:Y:S01]  /*6610*/  MOV R171, R97 ;  /* 0x0000006100ab7202 */ /* 0x000fe20000000f00 */
[----:B------:R-:W-:Y:S02]  /*6620*/  IMAD.MOV.U32 R97, RZ, RZ, R99 ;  /* 0x000000ffff617224 */ /* 0x000fe400078e0063 */
[----:B------:R-:W-:Y:S01]  /*6630*/  IMAD.MOV.U32 R99, RZ, RZ, R17 ;  /* 0x000000ffff637224 */ /* 0x000fe200078e0011 */
[----:B------:R-:W-:-:S02]  /*6640*/  MOV R17, R227 ;  /* 0x000000e300117202 */ /* 0x000fc40000000f00 */
[----:B------:R3:W5:Y:S01]  /*6650*/  LDL.LU R227, [R1+0xb4] ;  /* 0x0000b40001e37983 */ /* 0x0007620000300800 */
[----:B-1----:R-:W-:Y:S01]  /*6660*/  HMMA.16816.F32.BF16 R68, R4, R8, R164 ;  /* 0x000000080444723c */ /* 0x002fe200000418a4 */
[----:B--2---:R-:W-:Y:S02]  /*6670*/  FFMA.FTZ R3, R122, c[0x0][0x2d0], -R2 ;  /* 0x0000b4007a037a23 */ /* 0x004fe40000010802 */
[----:B------:R-:W-:Y:S01]  /*6680*/  IMAD.MOV.U32 R122, RZ, RZ, R168 ;  /* 0x000000ffff7a7224 */ /* 0x000fe200078e00a8 */
[----:B------:R-:W-:-:S04]  /*6690*/  MOV R168, R170 ;  /* 0x000000aa00a87202 */ /* 0x000fc80000000f00 */
[C---:B------:R-:W-:Y:S01]  /*66a0*/  HMMA.16816.F32.BF16 R56, R4.reuse, R10, R144 ;  /* 0x0000000a0438723c */ /* 0x040fe20000041890 */
[----:B------:R-:W1:Y:S01]  /*66b0*/  LDSM.16.MT88.4 R8, [R217+0xa800] ;  /* 0x00a80000d908783b */ /* 0x000e620000004200 */
[----:B------:R-:W-:Y:S02]  /*66c0*/  IMAD.MOV.U32 R170, RZ, RZ, R96 ;  /* 0x000000ffffaa7224 */ /* 0x000fe400078e0060 */
[----:B------:R-:W-:Y:S01]  /*66d0*/  IMAD.MOV.U32 R96, RZ, RZ, R98 ;  /* 0x000000ffff607224 */ /* 0x000fe200078e0062 */
[----:B------:R-:W-:Y:S01]  /*66e0*/  MOV R98, R16 ;  /* 0x0000001000627202 */ /* 0x000fe20000000f00 */
[----:B------:R-:W-:Y:S02]  /*66f0*/  IMAD.MOV.U32 R16, RZ, RZ, R176 ;  /* 0x000000ffff107224 */ /* 0x000fe400078e00b0 */
[C---:B-1----:R-:W-:Y:S08]  /*6700*/  HMMA.16816.F32.BF16 R44, R4.reuse, R8, R160 ;  /* 0x00000008042c723c */ /* 0x042ff000000418a0 */
[C---:B------:R-:W-:Y:S01]  /*6710*/  HMMA.16816.F32.BF16 R32, R4.reuse, R10, R140 ;  /* 0x0000000a0420723c */ /* 0x040fe2000004188c */
[----:B------:R-:W1:Y:S07]  /*6720*/  LDSM.16.MT88.4 R8, [R218+0xa800] ;  /* 0x00a80000da08783b */ /* 0x000e6e0000004200 */
[C---:B-1----:R-:W-:Y:S08]  /*6730*/  HMMA.16816.F32.BF16 R80, R4.reuse, R8, R156 ;  /* 0x000000080450723c */ /* 0x042ff0000004189c */
[----:B------:R-:W-:Y:S01]  /*6740*/  HMMA.16816.F32.BF16 R72, R4, R10, R136 ;  /* 0x0000000a0448723c */ /* 0x000fe20000041888 */
[----:B------:R-:W1:Y:S01]  /*6750*/  LDSM.16.MT88.4 R8, [R221+0xa800] ;  /* 0x00a80000dd08783b */ /* 0x000e620000004200 */
[----:B------:R2:W4:Y:S02]  /*6760*/  MUFU.EX2 R176, R3 ;  /* 0x0000000300b07308 */ /* 0x0005240000000800 */
[----:B--2---:R-:W-:-:S02]  /*6770*/  FFMA.FTZ R3, R121, c[0x0][0x2d0], -R2 ;  /* 0x0000b40079037a23 */ /* 0x004fc40000010802 */
[----:B------:R-:W-:Y:S02]  /*6780*/  IMAD.MOV.U32 R121, RZ, RZ, R122 ;  /* 0x000000ffff797224 */ /* 0x000fe400078e007a */
[----:B------:R-:W-:Y:S01]  /*6790*/  IMAD.MOV.U32 R122, RZ, RZ, R123 ;  /* 0x000000ffff7a7224 */ /* 0x000fe200078e007b */
[----:B------:R-:W-:Y:S01]  /*67a0*/  MOV R123, R168 ;  /* 0x000000a8007b7202 */ /* 0x000fe20000000f00 */
[----:B------:R-:W-:Y:S01]  /*67b0*/  IMAD.MOV.U32 R168, RZ, RZ, R169 ;  /* 0x000000ffffa87224 */ /* 0x000fe200078e00a9 */
[C---:B-1----:R-:W-:Y:S08]  /*67c0*/  HMMA.16816.F32.BF16 R64, R4.reuse, R8, R152 ;  /* 0x000000080440723c */ /* 0x042ff00000041898 */
[----:B------:R-:W-:Y:S01]  /*67d0*/  HMMA.16816.F32.BF16 R52, R4, R10, R132 ;  /* 0x0000000a0434723c */ /* 0x000fe20000041884 */
[----:B------:R-:W1:Y:S01]  /*67e0*/  LDSM.16.MT88.4 R8, [R220+0xa800] ;  /* 0x00a80000dc08783b */ /* 0x000e620000004200 */
[----:B------:R-:W-:Y:S01]  /*67f0*/  IMAD.MOV.U32 R169, RZ, RZ, R170 ;  /* 0x000000ffffa97224 */ /* 0x000fe200078e00aa */
[----:B------:R-:W-:Y:S01]  /*6800*/  MOV R170, R171 ;  /* 0x000000ab00aa7202 */ /* 0x000fe20000000f00 */
[----:B------:R-:W-:-:S02]  /*6810*/  IMAD.MOV.U32 R171, RZ, RZ, R96 ;  /* 0x000000ffffab7224 */ /* 0x000fc400078e0060 */
[----:B------:R-:W-:Y:S01]  /*6820*/  IMAD.MOV.U32 R96, RZ, RZ, R97 ;  /* 0x000000ffff607224 */ /* 0x000fe200078e0061 */
[----:B------:R-:W-:Y:S01]  /*6830*/  MOV R97, R98 ;  /* 0x0000006200617202 */ /* 0x000fe20000000f00 */
[----:B------:R-:W-:Y:S02]  /*6840*/  IMAD.MOV.U32 R98, RZ, RZ, R99 ;  /* 0x000000ffff627224 */ /* 0x000fe400078e0063 */
[----:B------:R-:W-:Y:S01]  /*6850*/  IMAD.MOV.U32 R99, RZ, RZ, R16 ;  /* 0x000000ffff637224 */ /* 0x000fe200078e0010 */
[----:B------:R-:W-:Y:S01]  /*6860*/  MOV R16, R17 ;  /* 0x0000001100107202 */ /* 0x000fe20000000f00 */
[----:B------:R-:W-:Y:S02]  /*6870*/  IMAD.MOV.U32 R17, RZ, RZ, R18 ;  /* 0x000000ffff117224 */ /* 0x000fe400078e0012 */
[----:B------:R-:W-:Y:S02]  /*6880*/  IMAD.MOV.U32 R18, RZ, RZ, R177 ;  /* 0x000000ffff127224 */ /* 0x000fe400078e00b1 */
[----:B------:R2:W-:Y:S01]  /*6890*/  MUFU.EX2 R177, R3 ;  /* 0x0000000300b17308 */ /* 0x0005e20000000800 */
[----:B------:R-:W-:Y:S01]  /*68a0*/  MOV R120, R122 ;  /* 0x0000007a00787202 */ /* 0x000fe20000000f00 */
[----:B------:R-:W-:-:S02]  /*68b0*/  IMAD.MOV.U32 R122, RZ, RZ, R168 ;  /* 0x000000ffff7a7224 */ /* 0x000fc400078e00a8 */
[----:B------:R-:W-:Y:S01]  /*68c0*/  IMAD.MOV.U32 R168, RZ, RZ, R170 ;  /* 0x000000ffffa87224 */ /* 0x000fe200078e00aa */
[----:B------:R-:W-:Y:S01]  /*68d0*/  MOV R170, R96 ;  /* 0x0000006000aa7202 */ /* 0x000fe20000000f00 */
[----:B------:R-:W-:Y:S02]  /*68e0*/  IMAD.MOV.U32 R96, RZ, RZ, R98 ;  /* 0x000000ffff607224 */ /* 0x000fe400078e0062 */
[----:B--2---:R-:W-:Y:S02]  /*68f0*/  FFMA.FTZ R3, R121, c[0x0][0x2d0], -R2 ;  /* 0x0000b40079037a23 */ /* 0x004fe40000010802 */
        /* <DEDUP_REMOVED lines=8> */
[----:B-1----:R-:W-:Y:S01]  /*6980*/  HMMA.16816.F32.BF16 R40, R4, R8, R148 ;  /* 0x000000080428723c */ /* 0x002fe20000041894 */
[----:B------:R1:W2:Y:S01]  /*6990*/  MUFU.EX2 R252, R3 ;  /* 0x0000000300fc7308 */ /* 0x0002a20000000800 */
[----:B------:R-:W-:Y:S01]  /*69a0*/  IMAD.MOV.U32 R98, RZ, RZ, R16 ;  /* 0x000000ffff627224 */ /* 0x000fe200078e0010 */
[----:B------:R-:W-:Y:S01]  /*69b0*/  MOV R16, R18 ;  /* 0x0000001200107202 */ /* 0x000fe20000000f00 */
[----:B------:R-:W-:-:S02]  /*69c0*/  IMAD.MOV.U32 R121, RZ, RZ, R123 ;  /* 0x000000ffff797224 */ /* 0x000fc400078e007b */
[----:B------:R-:W-:Y:S02]  /*69d0*/  IMAD.MOV.U32 R123, RZ, RZ, R169 ;  /* 0x000000ffff7b7224 */ /* 0x000fe400078e00a9 */
[----:B------:R-:W-:Y:S01]  /*69e0*/  HMMA.16816.F32.BF16 R28, R4, R10, R12 ;  /* 0x0000000a041c723c */ /* 0x000fe2000004180c */
[----:B------:R-:W-:Y:S01]  /*69f0*/  IMAD.MOV.U32 R18, RZ, RZ, R226 ;  /* 0x000000ffff127224 */ /* 0x000fe200078e00e2 */
[----:B------:R-:W-:Y:S01]  /*6a00*/  MOV R169, R171 ;  /* 0x000000ab00a97202 */ /* 0x000fe20000000f00 */
[----:B-1----:R-:W-:Y:S01]  /*6a10*/  FFMA.FTZ R3, R120, c[0x0][0x2d0], -R0 ;  /* 0x0000b40078037a23 */ /* 0x002fe20000010800 */
[----:B------:R3:W5:Y:S01]  /*6a20*/  LDL.LU R226, [R1+0xb0] ;  /* 0x0000b00001e27983 */ /* 0x0007620000300800 */
[----:B------:R-:W-:Y:S01]  /*6a30*/  IMAD.MOV.U32 R120, RZ, RZ, R122 ;  /* 0x000000ffff787224 */ /* 0x000fe200078e007a */
[----:B------:R-:W-:Y:S01]  /*6a40*/  MOV R122, R168 ;  /* 0x000000a8007a7202 */ /* 0x000fe20000000f00 */
[----:B------:R-:W-:Y:S01]  /*6a50*/  IMAD.MOV.U32 R168, RZ, RZ, R170 ;  /* 0x000000ffffa87224 */ /* 0x000fe200078e00aa */
[----:B------:R-:W1:Y:S01]  /*6a60*/  LDSM.16.MT88.4 R8, [R217+0x2000] ;  /* 0x00200000d908783b */ /* 0x000e620000004200 */
[----:B------:R-:W-:Y:S01]  /*6a70*/  IMAD.MOV.U32 R170, RZ, RZ, R96 ;  /* 0x000000ffffaa7224 */ /* 0x000fe200078e0060 */
[----:B------:R-:W-:Y:S01]  /*6a80*/  MOV R96, R98 ;  /* 0x0000006200607202 */ /* 0x000fe20000000f00 */
[----:B------:R-:W-:Y:S01]  /*6a90*/  FFMA.FTZ R4, R167, c[0x0][0x2d0], -R0 ;  /* 0x0000b400a7047a23 */ /* 0x000fe20000010800 */
[----:B------:R-:W1:Y:S01]  /*6aa0*/  LDSM.16.MT88.4 R12, [R221+0x2000] ;  /* 0x00200000dd0c783b */ /* 0x000e620000004200 */
[----:B------:R-:W-:-:S02]  /*6ab0*/  IMAD.MOV.U32 R167, RZ, RZ, R121 ;  /* 0x000000ffffa77224 */ /* 0x000fc400078e0079 */
[----:B------:R-:W-:Y:S02]  /*6ac0*/  IMAD.MOV.U32 R98, RZ, RZ, R16 ;  /* 0x000000ffff627224 */ /* 0x000fe400078e0010 */
[----:B------:R-:W-:Y:S02]  /*6ad0*/  IMAD.MOV.U32 R121, RZ, RZ, R123 ;  /* 0x000000ffff797224 */ /* 0x000fe400078e007b */
[----:B------:R-:W-:Y:S02]  /*6ae0*/  IMAD.MOV.U32 R171, RZ, RZ, R97 ;  /* 0x000000ffffab7224 */ /* 0x000fe400078e0061 */
        /* <DEDUP_REMOVED lines=14> */
[----:B------:R3:W5:Y:S01]  /*6bd0*/  LDL.LU R225, [R1+0xac] ;  /* 0x0000ac0001e17983 */ /* 0x0007620000300800 */
[----:B------:R-:W-:Y:S01]  /*6be0*/  IMAD.MOV.U32 R98, RZ, RZ, R16 ;  /* 0x000000ffff627224 */ /* 0x000fe200078e0010 */
[----:B------:R-:W-:Y:S01]  /*6bf0*/  MOV R16, R18 ;  /* 0x0000001200107202 */ /* 0x000fe20000000f00 */
[----:B------:R-:W-:Y:S01]  /*6c00*/  IMAD.MOV.U32 R171, RZ, RZ, R97 ;  /* 0x000000ffffab7224 */ /* 0x000fe200078e0061 */
[----:B------:R-:W-:Y:S01]  /*6c10*/  MOV R97, R99 ;  /* 0x0000006300617202 */ /* 0x000fe20000000f00 */
[----:B------:R-:W-:Y:S01]  /*6c20*/  IMAD.MOV.U32 R167, RZ, RZ, R121 ;  /* 0x000000ffffa77224 */ /* 0x000fe200078e0079 */
[----:B------:R-:W-:Y:S01]  /*6c30*/  MOV R121, R168 ;  /* 0x000000a800797202 */ /* 0x000fe20000000f00 */
[----:B------:R-:W-:Y:S01]  /*6c40*/  IMAD.MOV.U32 R99, RZ, RZ, R17 ;  /* 0x000000ffff637224 */ /* 0x000fe200078e0011 */
[----:B------:R1:W-:Y:S01]  /*6c50*/  MUFU.EX2 R174, R3 ;  /* 0x0000000300ae7308 */ /* 0x0003e20000000800 */
[----:B------:R-:W-:-:S02]  /*6c60*/  IMAD.MOV.U32 R18, RZ, RZ, R179 ;  /* 0x000000ffff127224 */ /* 0x000fc400078e00b3 */
[----:B------:R-:W-:Y:S02]  /*6c70*/  IMAD.MOV.U32 R168, RZ, RZ, R170 ;  /* 0x000000ffffa87224 */ /* 0x000fe400078e00aa */
[----:B------:R-:W-:Y:S02]  /*6c80*/  IMAD.MOV.U32 R17, RZ, RZ, R175 ;  /* 0x000000ffff117224 */ /* 0x000fe400078e00af */
[----:B------:R-:W-:Y:S01]  /*6c90*/  IMAD.MOV.U32 R170, RZ, RZ, R96 ;  /* 0x000000ffffaa7224 */ /* 0x000fe200078e0060 */
[----:B------:R2:W-:Y:S01]  /*6ca0*/  MUFU.EX2 R175, R4 ;  /* 0x0000000400af7308 */ /* 0x0005e20000000800 */
[----:B------:R-:W-:Y:S01]  /*6cb0*/  MOV R96, R98 ;  /* 0x0000006200607202 */ /* 0x000fe20000000f00 */
[----:B------:R-:W-:Y:S02]  /*6cc0*/  IMAD.MOV.U32 R98, RZ, RZ, R16 ;  /* 0x000000ffff627224 */ /* 0x000fe400078e0010 */
[----:B------:R-:W-:Y:S02]  /*6cd0*/  FADD.FTZ R5, R222, R127 ;  /* 0x0000007fde057221 */ /* 0x000fe40000010000 */
[----:B------:R-:W-:-:S02]  /*6ce0*/  IMAD.MOV.U32 R16, RZ, RZ, R18 ;  /* 0x000000ffff107224 */ /* 0x000fc400078e0012 */
[--C-:B-1----:R-:W-:Y:S02]  /*6cf0*/  FFMA.FTZ R3, R224, c[0x0][0x2d0], -R0.reuse ;  /* 0x0000b400e0037a23 */ /* 0x102fe40000010800 */
[----:B------:R3:W5:Y:S01]  /*6d00*/  LDL.LU R224, [R1+0xa8] ;  /* 0x0000a80001e07983 */ /* 0x0007620000300800 */
[----:B------:R-:W-:Y:S01]  /*6d10*/  MOV R18, R24 ;  /* 0x0000001800127202 */ /* 0x000fe20000000f00 */
[----:B--2---:R-:W-:Y:S02]  /*6d20*/  FFMA.FTZ R4, R223, c[0x0][0x2d0], -R0 ;  /* 0x0000b400df047a23 */ /* 0x004fe40000010800 */
[----:B------:R3:W5:Y:S04]  /*6d30*/  LDL.LU R223, [R1+0xa4] ;  /* 0x0000a40001df7983 */ /* 0x0007680000300800 */
[----:B------:R3:W5:Y:S04]  /*6d40*/  LDL.LU R222, [R1+0xa0] ;  /* 0x0000a00001de7983 */ /* 0x0007680000300800 */
[----:B------:R-:W2:Y:S01]  /*6d50*/  LDL.LU R24, [R1+0x3c] ;  /* 0x00003c0001187983 */ /* 0x000ea20000300800 */
[----:B------:R1:W-:Y:S01]  /*6d60*/  MUFU.EX2 R179, R3 ;  /* 0x0000000300b37308 */ /* 0x0003e20000000800 */
[----:B------:R-:W-:-:S04]  /*6d70*/  IMAD.MOV.U32 R164, RZ, RZ, R165 ;  /* 0x000000ffffa47224 */ /* 0x000fc800078e00a5 */
[----:B------:R-:W-:Y:S02]  /*6d80*/  IMAD.MOV.U32 R147, RZ, RZ, R164 ;  /* 0x000000ffff937224 */ /* 0x000fe400078e00a4 */
[----:B-1----:R-:W-:Y:S02]  /*6d90*/  FADD.FTZ R3, R166, R126 ;  /* 0x0000007ea6037221 */ /* 0x002fe40000010000 */
[----:B------:R-:W-:Y:S02]  /*6da0*/  IMAD.MOV.U32 R166, RZ, RZ, R120 ;  /* 0x000000ffffa67224 */ /* 0x000fe400078e0078 */
        /* <DEDUP_REMOVED lines=15> */
[----:B------:R4:W1:Y:S01]  /*6ea0*/  MUFU.EX2 R178, R4 ;  /* 0x0000000400b27308 */ /* 0x0008620000000800 */
        /* <DEDUP_REMOVED lines=19> */
[--C-:B------:R-:W-:Y:S02]  /*6fe0*/  FFMA.FTZ R26, R26, c[0x0][0x2d0], -R2.reuse ;  /* 0x0000b4001a1a7a23 */ /* 0x100fe40000010802 */
[----:B------:R-:W-:Y:S01]  /*6ff0*/  FFMA.FTZ R23, R23, c[0x0][0x2d0], -R2 ;  /* 0x0000b40017177a23 */ /* 0x000fe20000010802 */
[----:B----4-:R-:W-:Y:S02]  /*7000*/  F2FP.BF16.PACK_AB R4, R176, R125 ;  /* 0x0000007db004723e */ /* 0x010fe400000010ff */
[----:B------:R-:W-:-:S02]  /*7010*/  F2FP.BF16.PACK_AB R6, R252, R177 ;  /* 0x000000b1fc06723e */ /* 0x000fc400000010ff */
[----:B-1----:R-:W-:Y:S01]  /*7020*/  F2FP.BF16.PACK_AB R7, R178, R179 ;  /* 0x000000b3b207723e */ /* 0x002fe200000010ff */
[----:B------:R-:W-:Y:S01]  /*7030*/  FADD.FTZ R3, R147, R3 ;  /* 0x0000000393037221 */ /* 0x000fe20000010000 */
[----:B------:R-:W-:Y:S01]  /*7040*/  MOV R144, R170 ;  /* 0x000000aa00907202 */ /* 0x000fe20000000f00 */
[--C-:B------:R-:W-:Y:S02]  /*7050*/  FFMA.FTZ R22, R22, c[0x0][0x2d0], -R0.reuse ;  /* 0x0000b40016167a23 */ /* 0x100fe40000010800 */
[--C-:B------:R-:W-:Y:S02]  /*7060*/  FFMA.FTZ R21, R21, c[0x0][0x2d0], -R0.reuse ;  /* 0x0000b40015157a23 */ /* 0x100fe40000010800 */
[--C-:B------:R-:W-:Y:S02]  /*7070*/  FFMA.FTZ R20, R20, c[0x0][0x2d0], -R0.reuse ;  /* 0x0000b40014147a23 */ /* 0x100fe40000010800 */
[----:B------:R-:W-:Y:S02]  /*7080*/  FFMA.FTZ R27, R27, c[0x0][0x2d0], -R0 ;  /* 0x0000b4001b1b7a23 */ /* 0x000fe40000010800 */
[----:B------:R-:W-:Y:S01]  /*7090*/  FADD.FTZ R0, R165, R3 ;  /* 0x00000003a5007221 */ /* 0x000fe20000010000 */
        /* <DEDUP_REMOVED lines=11> */
[----:B--2---:R-:W-:Y:S01]  /*7150*/  IMAD.MOV.U32 R19, RZ, RZ, R24 ;  /* 0x000000ffff137224 */ /* 0x004fe200078e0018 */
[----:B------:R-:W-:Y:S01]  /*7160*/  MOV R24, R25 ;  /* 0x0000001900187202 */ /* 0x000fe20000000f00 */
[----:B------:R-:W-:-:S02]  /*7170*/  FFMA.FTZ R25, R219, c[0x0][0x2d0], -R2 ;  /* 0x0000b400db197a23 */ /* 0x000fc40000010802 */
[----:B------:R-:W-:Y:S01]  /*7180*/  IMAD.MOV.U32 R18, RZ, RZ, R19 ;  /* 0x000000ffff127224 */ /* 0x000fe200078e0013 */
[----:B------:R-:W-:Y:S01]  /*7190*/  MOV R19, R24 ;  /* 0x0000001800137202 */ /* 0x000fe20000000f00 */
[----:B------:R-:W-:Y:S01]  /*71a0*/  FFMA.FTZ R24, R216, c[0x0][0x2d0], -R2 ;  /* 0x0000b400d8187a23 */ /* 0x000fe20000010802 */
[----:B------:R3:W5:Y:S01]  /*71b0*/  LDL.LU R219, [R1+0x9c] ;  /* 0x00009c0001db7983 */ /* 0x0007620000300800 */
[----:B------:R-:W-:Y:S01]  /*71c0*/  FADD.FTZ R2, R164, R5 ;  /* 0x00000005a4027221 */ /* 0x000fe20000010000 */
[----:B------:R-:W-:Y:S01]  /*71d0*/  F2FP.BF16.PACK_AB R5, R175, R174 ;  /* 0x000000aeaf05723e */ /* 0x000fe200000010ff */
[----:B------:R-:W-:Y:S01]  /*71e0*/  IMAD.MOV.U32 R169, RZ, RZ, R19 ;  /* 0x000000ffffa97224 */ /* 0x000fe200078e0013 */
[----:B------:R-:W-:Y:S01]  /*71f0*/  MOV R170, R18 ;  /* 0x0000001200aa7202 */ /* 0x000fe20000000f00 */
[----:B------:R3:W5:Y:S04]  /*7200*/  LDL.LU R216, [R1+0x98] ;  /* 0x0000980001d87983 */ /* 0x0007680000300800 */
[C---:B------:R-:W-:Y:S01]  /*7210*/  HMMA.16816.F32.BF16 R180, R4.reuse, R8, R180 ;  /* 0x0000000804b4723c */ /* 0x040fe200000418b4 */
[----:B------:R-:W1:Y:S07]  /*7220*/  LDSM.16.MT88.4 R16, [R218+0x2000] ;  /* 0x00200000da10783b */ /* 0x000e6e0000004200 */
[----:B------:R-:W-:Y:S01]  /*7230*/  HMMA.16816.F32.BF16 R88, R4, R10, R88 ;  /* 0x0000000a0458723c */ /* 0x000fe20000041858 */
[----:B------:R-:W2:Y:S01]  /*7240*/  LDSM.16.MT88.4 R8, [R220+0x2000] ;  /* 0x00200000dc08783b */ /* 0x000ea20000004200 */
[----:B------:R-:W-:-:S06]  /*7250*/  IMAD.MOV.U32 R164, RZ, RZ, R99 ;  /* 0x000000ffffa47224 */ /* 0x000fcc00078e0063 */
[C---:B------:R-:W-:Y:S08]  /*7260*/  HMMA.16816.F32.BF16 R140, R4.reuse, R12, R208 ;  /* 0x0000000c048c723c */ /* 0x040ff000000418d0 */
[C---:B------:R-:W-:Y:S01]  /*7270*/  HMMA.16816.F32.BF16 R96, R4.reuse, R14, R204 ;  /* 0x0000000e0460723c */ /* 0x040fe200000418cc */
[----:B------:R-:W4:Y:S07]  /*7280*/  LDSM.16.MT88.4 R12, [R218+0x5000] ;  /* 0x00500000da0c783b */ /* 0x000f2e0000004200 */
[C---:B-1----:R-:W-:Y:S08]  /*7290*/  HMMA.16816.F32.BF16 R132, R4.reuse, R16, R92 ;  /* 0x000000100484723c */ /* 0x042ff0000004185c */
[C---:B--2---:R-:W-:Y:S08]  /*72a0*/  HMMA.16816.F32.BF16 R136, R4.reuse, R10, R192 ;  /* 0x0000000a0488723c */ /* 0x044ff000000418c0 */
[----:B------:R-:W-:Y:S01]  /*72b0*/  HMMA.16816.F32.BF16 R92, R4, R18, R212 ;  /* 0x00000012045c723c */ /* 0x000fe200000418d4 */
[----:B------:R-:W1:Y:S01]  /*72c0*/  LDSM.16.MT88.4 R16, [R217+0x5000] ;  /* 0x00500000d910783b */ /* 0x000e620000004200 */
[----:B------:R-:W-:-:S06]  /*72d0*/  FADD.FTZ R2, R124, R2 ;  /* 0x000000027c027221 */ /* 0x000fcc0000010000 */
[C---:B------:R-:W-:Y:S01]  /*72e0*/  HMMA.16816.F32.BF16 R148, R4.reuse, R8, R200 ;  /* 0x000000080494723c */ /* 0x040fe200000418c8 */
[----:B------:R-:W2:Y:S07]  /*72f0*/  LDSM.16.MT88.4 R8, [R221+0x5000] ;  /* 0x00500000dd08783b */ /* 0x000eae0000004200 */
        /* <DEDUP_REMOVED lines=12> */
[C---:B----4-:R-:W-:Y:S08]  /*73c0*/  HMMA.16816.F32.BF16 R120, R4.reuse, R14, R128 ;  /* 0x0000000e0478723c */ /* 0x050ff00000041880 */
[C---:B------:R-:W-:Y:S01]  /*73d0*/  HMMA.16816.F32.BF16 R164, R4.reuse, R12, R184 ;  /* 0x0000000c04a4723c */ /* 0x040fe200000418b8 */
[----:B------:R-:W4:Y:S07]  /*73e0*/  LDSM.16.MT88.4 R12, [R217+0x8000] ;  /* 0x00800000d90c783b */ /* 0x000f2e0000004200 */
[C---:B-1----:R-:W-:Y:S08]  /*73f0*/  HMMA.16816.F32.BF16 R156, R4.reuse, R16, R196 ;  /* 0x00000010049c723c */ /* 0x042ff000000418c4 */
[C---:B------:R-:W-:Y:S01]  /*7400*/  HMMA.16816.F32.BF16 R208, R4.reuse, R18, R188 ;  /* 0x0000001204d0723c */ /* 0x040fe200000418bc */
[----:B------:R-:W1:Y:S07]  /*7410*/  LDSM.16.MT88.4 R16, [R220+0x5000] ;  /* 0x00500000dc10783b */ /* 0x000e6e0000004200 */
[C---:B--2---:R-:W-:Y:S08]  /*7420*/  HMMA.16816.F32.BF16 R116, R4.reuse, R8, R116 ;  /* 0x000000080474723c */ /* 0x044ff00000041874 */
[----:B------:R-:W-:Y:S01]  /*7430*/  HMMA.16816.F32.BF16 R108, R4, R10, R108 ;  /* 0x0000000a046c723c */ /* 0x000fe2000004186c */
[----:B------:R-:W2:Y:S01]  /*7440*/  LDSM.16.MT88.4 R8, [R218+0x8000] ;  /* 0x00800000da08783b */ /* 0x000ea20000004200 */
[----:B------:R-:W-:Y:S01]  /*7450*/  IMAD.MOV.U32 R3, RZ, RZ, R137 ;  /* 0x000000ffff037224 */ /* 0x000fe200078e0089 */
[----:B------:R-:W-:-:S02]  /*7460*/  MOV R153, R136 ;  /* 0x0000008800997202 */ /* 0x000fc40000000f00 */
[----:B------:R-:W-:Y:S03]  /*7470*/  LDSM.16.MT88.4 R184, [R217+0x2800] ;  /* 0x00280000d9b8783b */ /* 0x000fe60000004200 */
[C---:B----4-:R-:W-:Y:S08]  /*7480*/  HMMA.16816.F32.BF16 R100, R4.reuse, R12, R100 ;  /* 0x0000000c0464723c */ /* 0x050ff00000041864 */
[C---:B------:R-:W-:Y:S08]  /*7490*/  HMMA.16816.F32.BF16 R12, R4.reuse, R14, R60 ;  /* 0x0000000e040c723c */ /* 0x040ff0000004183c */
[C---:B-1----:R-:W-:Y:S08]  /*74a0*/  HMMA.16816.F32.BF16 R112, R4.reuse, R16, R112 ;  /* 0x000000100470723c */ /* 0x042ff00000041870 */
[----:B------:R-:W-:Y:S01]  /*74b0*/  HMMA.16816.F32.BF16 R104, R4, R18, R104 ;  /* 0x000000120468723c */ /* 0x000fe20000041868 */
[----:B------:R-:W1:Y:S07]  /*74c0*/  LDSM.16.MT88.4 R16, [R221+0x8000] ;  /* 0x00800000dd10783b */ /* 0x000e6e0000004200 */
[----:B------:R-:W-:Y:S01]  /*74d0*/  MOV R63, R12 ;  /* 0x0000000c003f7202 */ /* 0x000fe20000000f00 */
[----:B------:R-:W-:Y:S01]  /*74e0*/  IMAD.MOV.U32 R62, RZ, RZ, R13 ;  /* 0x000000ffff3e7224 */ /* 0x000fe200078e000d */
[----:B------:R-:W-:Y:S01]  /*74f0*/  MOV R61, R14 ;  /* 0x0000000e003d7202 */ /* 0x000fe20000000f00 */
[----:B------:R-:W-:-:S02]  /*7500*/  IMAD.MOV.U32 R60, RZ, RZ, R15 ;  /* 0x000000ffff3c7224 */ /* 0x000fc400078e000f */
[----:B------:R-:W4:Y:S01]  /*7510*/  LDSM.16.MT88.4 R12, [R220+0x8000] ;  /* 0x00800000dc0c783b */ /* 0x000f220000004200 */
[C---:B--2---:R-:W-:Y:S08]  /*7520*/  HMMA.16816.F32.BF16 R212, R4.reuse, R8, R48 ;  /* 0x0000000804d4723c */ /* 0x044ff00000041830 */
[----:B------:R-:W-:Y:S01]  /*7530*/  HMMA.16816.F32.BF16 R204, R4, R10, R36 ;  /* 0x0000000a04cc723c */ /* 0x000fe20000041824 */
[----:B------:R-:W2:Y:S01]  /*7540*/  LDSM.16.MT88.4 R8, [R217+0xb000] ;  /* 0x00b00000d908783b */ /* 0x000ea20000004200 */
[----:B------:R-:W-:Y:S01]  /*7550*/  MOV R131, R100 ;  /* 0x0000006400837202 */ /* 0x000fe20000000f00 */
[----:B------:R-:W-:Y:S01]  /*7560*/  IMAD.MOV.U32 R130, RZ, RZ, R101 ;  /* 0x000000ffff827224 */ /* 0x000fe200078e0065 */
[----:B------:R-:W-:Y:S01]  /*7570*/  MOV R129, R102 ;  /* 0x0000006600817202 */ /* 0x000fe20000000f00 */
[----:B------:R-:W-:-:S03]  /*7580*/  IMAD.MOV.U32 R128, RZ, RZ, R103 ;  /* 0x000000ffff807224 */ /* 0x000fc600078e0067 */
[C---:B-1----:R-:W-:Y:S08]  /*7590*/  HMMA.16816.F32.BF16 R84, R4.reuse, R16, R84 ;  /* 0x000000100454723c */ /* 0x042ff00000041854 */
[C---:B------:R-:W-:Y:S01]  /*75a0*/  HMMA.16816.F32.BF16 R100, R4.reuse, R18, R76 ;  /* 0x000000120464723c */ /* 0x040fe2000004184c */
[----:B------:R-:W1:Y:S07]  /*75b0*/  LDSM.16.MT88.4 R16, [R218+0xb000] ;  /* 0x00b00000da10783b */ /* 0x000e6e0000004200 */
[C---:B----4-:R-:W-:Y:S08]  /*75c0*/  HMMA.16816.F32.BF16 R48, R4.reuse, R12, R68 ;  /* 0x0000000c0430723c */ /* 0x050ff00000041844 */
[----:B------:R-:W-:Y:S01]  /*75d0*/  HMMA.16816.F32.BF16 R36, R4, R14, R56 ;  /* 0x0000000e0424723c */ /* 0x000fe20000041838 */
[----:B------:R-:W4:Y:S01]  /*75e0*/  LDSM.16.MT88.4 R12, [R221+0xb000] ;  /* 0x00b00000dd0c783b */ /* 0x000f220000004200 */
[----:B------:R-:W-:-:S06]  /*75f0*/  MOV R70, R146 ;  /* 0x0000009200467202 */ /* 0x000fcc0000000f00 */
[C---:B--2---:R-:W-:Y:S08]  /*7600*/  HMMA.16816.F32.BF16 R44, R4.reuse, R8, R44 ;  /* 0x00000008042c723c */ /* 0x044ff0000004182c */
[----:B------:R-:W-:Y:S01]  /*7610*/  HMMA.16816.F32.BF16 R192, R4, R10, R32 ;  /* 0x0000000a04c0723c */ /* 0x000fe20000041820 */
[----:B------:R-:W2:Y:S01]  /*7620*/  LDSM.16.MT88.4 R8, [R220+0xb000] ;  /* 0x00b00000dc08783b */ /* 0x000ea20000004200 */
[----:B------:R-:W-:Y:S01]  /*7630*/  MOV R76, R138 ;  /* 0x0000008a004c7202 */ /* 0x000fe20000000f00 */
[----:B------:R-:W-:-:S02]  /*7640*/  IMAD.MOV.U32 R71, RZ, RZ, R147 ;  /* 0x000000ffff477224 */ /* 0x000fc400078e0093 */
[----:B------:R-:W-:Y:S02]  /*7650*/  FADD.FTZ R0, R70, R0 ;  /* 0x0000000046007221 */ /* 0x000fe40000010000 */
[----:B------:R-:W-:Y:S01]  /*7660*/  FADD.FTZ R3, R3, R2 ;  /* 0x0000000203037221 */ /* 0x000fe20000010000 */
[----:B------:R-:W-:Y:S01]  /*7670*/  MOV R78, R144 ;  /* 0x00000090004e7202 */ /* 0x000fe20000000f00 */
[----:B------:R-:W-:Y:S02]  /*7680*/  IMAD.MOV.U32 R77, RZ, RZ, R139 ;  /* 0x000000ffff4d7224 */ /* 0x000fe400078e008b */
[----:B------:R-:W-:Y:S01]  /*7690*/  IMAD.MOV.U32 R79, RZ, RZ, R145 ;  /* 0x000000ffff4f7224 */ /* 0x000fe200078e0091 */
[----:B-1----:R-:W-:Y:S01]  /*76a0*/  HMMA.16816.F32.BF16 R188, R4, R18, R72 ;  /* 0x0000001204bc723c */ /* 0x002fe20000041848 */
[----:B------:R-:W-:Y:S01]  /*76b0*/  FADD.FTZ R0, R71, R0 ;  /* 0x0000000047007221 */ /* 0x000fe20000010000 */
[----:B------:R-:W-:Y:S01]  /*76c0*/  LDSM.16.MT88.4 R144, [R221+0x2800] ;  /* 0x00280000dd90783b */ /* 0x000fe20000004200 */
[----:B------:R-:W-:-:S02]  /*76d0*/  FADD.FTZ R3, R76, R3 ;  /* 0x000000034c037221 */ /* 0x000fc40000010000 */
[----:B------:R-:W-:-:S03]  /*76e0*/  FADD.FTZ R2, R77, R0 ;  /* 0x000000004d027221 */ /* 0x000fc60000010000 */
[C---:B------:R-:W-:Y:S01]  /*76f0*/  HMMA.16816.F32.BF16 R200, R4.reuse, R16, R80 ;  /* 0x0000001004c8723c */ /* 0x040fe20000041850 */
[----:B------:R-:W-:Y:S01]  /*7700*/  FADD.FTZ R0, R78, R3 ;  /* 0x000000034e007221 */ /* 0x000fe20000010000 */
[----:B------:R-:W-:Y:S01]  /*7710*/  MOV R74, R126 ;  /* 0x0000007e004a7202 */ /* 0x000fe20000000f00 */
[----:B------:R-:W-:Y:S01]  /*7720*/  IMAD.MOV.U32 R73, RZ, RZ, R127 ;  /* 0x000000ffff497224 */ /* 0x000fe200078e007f */
[----:B------:R-:W-:Y:S01]  /*7730*/  MOV R72, R152 ;  /* 0x0000009800487202 */ /* 0x000fe20000000f00 */
[----:B------:R-:W-:Y:S01]  /*7740*/  FADD.FTZ R2, R79, R2 ;  /* 0x000000024f027221 */ /* 0x000fe20000010000 */
[----:B------:R-:W-:Y:S01]  /*7750*/  MOV R126, R154 ;  /* 0x0000009a007e7202 */ /* 0x000fe20000000f00 */
[----:B------:R-:W-:Y:S01]  /*7760*/  FADD.FTZ R3, R153, R0 ;  /* 0x0000000099037221 */ /* 0x000fe20000010000 */
[----:B------:R-:W-:Y:S01]  /*7770*/  MOV R76, R63 ;  /* 0x0000003f004c7202 */ /* 0x000fe20000000f00 */
[----:B------:R-:W-:Y:S01]  /*7780*/  IMAD.MOV.U32 R127, RZ, RZ, R155 ;  /* 0x000000ffff7f7224 */ /* 0x000fe200078e009b */
[----:B------:R-:W-:Y:S01]  /*7790*/  MOV R78, R61 ;  /* 0x0000003d004e7202 */ /* 0x000fe20000000f00 */
[----:B------:R-:W-:Y:S01]  /*77a0*/  IMAD.MOV.U32 R77, RZ, RZ, R62 ;  /* 0x000000ffff4d7224 */ /* 0x000fe200078e003e */
[----:B------:R-:W1:Y:S01]  /*77b0*/  LDSM.16.MT88.4 R152, [R220+0x2800] ;  /* 0x00280000dc98783b */ /* 0x000e620000004200 */
[----:B------:R-:W-:Y:S01]  /*77c0*/  IMAD.MOV.U32 R79, RZ, RZ, R60 ;  /* 0x000000ffff4f7224 */ /* 0x000fe200078e003c */
[C---:B----4-:R-:W-:Y:S01]  /*77d0*/  HMMA.16816.F32.BF16 R32, R4.reuse, R12, R64 ;  /* 0x0000000c0420723c */ /* 0x050fe20000041840 */
[----:B------:R-:W-:Y:S01]  /*77e0*/  MOV R60, R168 ;  /* 0x000000a8003c7202 */ /* 0x000fe20000000f00 */
[----:B------:R-:W-:Y:S01]  /*77f0*/  IMAD.MOV.U32 R61, RZ, RZ, R169 ;  /* 0x000000ffff3d7224 */ /* 0x000fe200078e00a9 */
[----:B------:R-:W-:Y:S01]  /*7800*/  MOV R62, R170 ;  /* 0x000000aa003e7202 */ /* 0x000fe20000000f00 */
[----:B------:R-:W-:Y:S01]  /*7810*/  IMAD.MOV.U32 R63, RZ, RZ, R171 ;  /* 0x000000ffff3f7224 */ /* 0x000fe200078e00ab */
[----:B------:R-:W-:Y:S04]  /*7820*/  LDSM.16.MT88.4 R64, [R220+0x5800] ;  /* 0x00580000dc40783b */ /* 0x000fe80000004200 */
[----:B------:R-:W4:Y:S01]  /*7830*/  LDSM.16.MT88.4 R168, [R218+0x5800] ;  /* 0x00580000daa8783b */ /* 0x000f220000004200 */
[----:B------:R3:W-:Y:S01]  /*7840*/  MUFU.EX2 R12, R24 ;  /* 0x00000018000c7308 */ /* 0x0007e20000000800 */
[----:B------:R-:W-:Y:S01]  /*7850*/  IMAD.MOV.U32 R83, RZ, RZ, R163 ;  /* 0x000000ffff537224 */ /* 0x000fe200078e00a3 */
[C---:B------:R-:W-:Y:S01]  /*7860*/  HMMA.16816.F32.BF16 R196, R4.reuse, R14, R52 ;  /* 0x0000000e04c4723c */ /* 0x040fe20000041834 */
[----:B------:R-:W-:Y:S01]  /*7870*/  IMAD.MOV.U32 R81, RZ, RZ, R161 ;  /* 0x000000ffff517224 */ /* 0x000fe200078e00a1 */
[----:B------:R-:W-:Y:S01]  /*7880*/  MOV R82, R162 ;  /* 0x000000a200527202 */ /* 0x000fe20000000f00 */
[----:B------:R-:W-:Y:S01]  /*7890*/  IMAD.MOV.U32 R75, RZ, RZ, R124 ;  /* 0x000000ffff4b7224 */ /* 0x000fe200078e007c */
[----:B------:R-:W-:Y:S01]  /*78a0*/  MOV R68, R131 ;  /* 0x0000008300447202 */ /* 0x000fe20000000f00 */
[----:B------:R-:W-:Y:S01]  /*78b0*/  IMAD.MOV.U32 R69, RZ, RZ, R130 ;  /* 0x000000ffff457224 */ /* 0x000fe200078e0082 */
[----:B------:R-:W1:Y:S01]  /*78c0*/  MUFU.EX2 R13, R23 ;  /* 0x00000017000d7308 */ /* 0x000e620000000800 */
[----:B------:R-:W-:Y:S01]  /*78d0*/  LDSM.16.MT88.4 R56, [R221+0x5800] ;  /* 0x00580000dd38783b */ /* 0x000fe20000004200 */
[C---:B--2---:R-:W-:Y:S08]  /*78e0*/  HMMA.16816.F32.BF16 R40, R4.reuse, R8, R40 ;  /* 0x000000080428723c */ /* 0x044ff00000041828 */
[----:B------:R-:W-:Y:S01]  /*78f0*/  HMMA.16816.F32.BF16 R28, R4, R10, R28 ;  /* 0x0000000a041c723c */ /* 0x000fe2000004181c */
[----:B---3--:R-:W-:Y:S01]  /*7900*/  MOV R24, R61 ;  /* 0x0000003d00187202 */ /* 0x008fe20000000f00 */
[----:B------:R2:W-:Y:S01]  /*7910*/  MUFU.EX2 R10, R26 ;  /* 0x0000001a000a7308 */ /* 0x0005e20000000800 */
[----:B------:R-:W-:Y:S01]  /*7920*/  MOV R124, R160 ;  /* 0x000000a0007c7202 */ /* 0x000fe20000000f00 */
[----:B------:R-:W-:Y:S01]  /*7930*/  IMAD.MOV.U32 R71, RZ, RZ, R128 ;  /* 0x000000ffff477224 */ /* 0x000fe200078e0080 */
[----:B------:R-:W-:Y:S01]  /*7940*/  MOV R70, R129 ;  /* 0x0000008100467202 */ /* 0x000fe20000000f00 */
[----:B------:R-:W-:Y:S01]  /*7950*/  FADD.FTZ R0, R24, R2 ;  /* 0x0000000218007221 */ /* 0x000fe20000010000 */
[----:B------:R-:W-:Y:S01]  /*7960*/  MOV R5, R83 ;  /* 0x0000005300057202 */ /* 0x000fe20000000f00 */
[----:B------:R-:W-:Y:S01]  /*7970*/  IMAD.MOV.U32 R14, RZ, RZ, R62 ;  /* 0x000000ffff0e7224 */ /* 0x000fe200078e003e */
[----:B------:R-:W3:Y:S01]  /*7980*/  LDSM.16.MT88.4 R136, [R218+0x2800] ;  /* 0x00280000da88783b */ /* 0x000ee20000004200 */
[----:B------:R4:W3:Y:S01]  /*7990*/  MUFU.EX2 R11, R25 ;  /* 0x00000019000b7308 */ /* 0x0008e20000000800 */
[----:B------:R-:W-:Y:S01]  /*79a0*/  MOV R4, R81 ;  /* 0x0000005100047202 */ /* 0x000fe20000000f00 */
[----:B------:R-:W-:Y:S01]  /*79b0*/  FADD.FTZ R5, R5, R0 ;  /* 0x0000000005057221 */ /* 0x000fe20000010000 */
[----:B-1----:R-:W-:Y:S01]  /*79c0*/  F2FP.BF16.PACK_AB R130, R13, R12 ;  /* 0x0000000c0d82723e */ /* 0x002fe200000010ff */
[----:B------:R-:W-:Y:S04]  /*79d0*/  LDSM.16.MT88.4 R160, [R217+0x5800] ;  /* 0x00580000d9a0783b */ /* 0x000fe80000004200 */
[----:B------:R-:W-:Y:S01]  /*79e0*/  MUFU.EX2 R6, R22 ;  /* 0x0000001600067308 */ /* 0x000fe20000000800 */
[----:B--2---:R-:W-:Y:S01]  /*79f0*/  IMAD.MOV.U32 R26, RZ, RZ, R82 ;  /* 0x000000ffff1a7224 */ /* 0x004fe200078e0052 */
[----:B------:R-:W-:Y:S01]  /*7a00*/  MOV R15, R63 ;  /* 0x0000003f000f7202 */ /* 0x000fe20000000f00 */
[----:B------:R-:W-:Y:S04]  /*7a10*/  LDSM.16.MT88.4 R80, [R218+0x8800] ;  /* 0x00880000da50783b */ /* 0x000fe80000004200 */
[----:B------:R-:W-:Y:S01]  /*7a20*/  LDSM.16.MT88.4 R16, [R220+0xb800] ;  /* 0x00b80000dc10783b */ /* 0x000fe20000004200 */
[----:B------:R-:W1:Y:S01]  /*7a30*/  MUFU.EX2 R8, R21 ;  /* 0x0000001500087308 */ /* 0x000e620000000800 */
[----:B----4-:R-:W-:-:S07]  /*7a40*/  IMAD.MOV.U32 R25, RZ, RZ, R60 ;  /* 0x000000ffff197224 */ /* 0x010fce00078e003c */
[----:B------:R-:W-:Y:S01]  /*7a50*/  MUFU.EX2 R9, R20 ;  /* 0x0000001400097308 */ /* 0x000fe20000000800 */
[----:B------:R-:W-:-:S07]  /*7a60*/  FADD.FTZ R3, R25, R3 ;  /* 0x0000000319037221 */ /* 0x000fce0000010000 */
[----:B------:R-:W2:Y:S01]  /*7a70*/  MUFU.EX2 R7, R27 ;  /* 0x0000001b00077308 */ /* 0x000ea20000000800 */
[----:B------:R-:W-:-:S04]  /*7a80*/  @P2 IMAD.HI.U32 R2, R26, c[0x0][0x2c8], RZ ;  /* 0x0000b2001a022a27 */ /* 0x000fc800078e00ff */
[----:B------:R-:W-:Y:S02]  /*7a90*/  FADD.FTZ R4, R4, R3 ;  /* 0x0000000304047221 */ /* 0x000fe40000010000 */
[----:B------:R-:W-:Y:S02]  /*7aa0*/  FADD.FTZ R3, R124, R5 ;  /* 0x000000057c037221 */ /* 0x000fe40000010000 */
[----:B------:R-:W-:Y:S01]  /*7ab0*/  IMAD.MOV.U32 R0, RZ, RZ, R26 ;  /* 0x000000ffff007224 */ /* 0x000fe200078e001a */
[----:B------:R-:W-:Y:S01]  /*7ac0*/  @P2 SHF.R.U32.HI R0, RZ, c[0x0][0x2cc], R2 ;  /* 0x0000b300ff002a19 */ /* 0x000fe20000011602 */
[----:B------:R-:W-:Y:S01]  /*7ad0*/  FADD.FTZ R3, R126, R3 ;  /* 0x000000037e037221 */ /* 0x000fe20000010000 */
[----:B---3--:R-:W-:Y:S01]  /*7ae0*/  F2FP.BF16.PACK_AB R128, R11, R10 ;  /* 0x0000000a0b80723e */ /* 0x008fe200000010ff */
[----:B------:R-:W-:Y:S01]  /*7af0*/  FADD.FTZ R2, R127, R4 ;  /* 0x000000047f027221 */ /* 0x000fe20000010000 */
[----:B-1----:R-:W-:Y:S02]  /*7b00*/  F2FP.BF16.PACK_AB R129, R8, R6 ;  /* 0x000000060881723e */ /* 0x002fe400000010ff */
[----:B--2---:R-:W-:-:S02]  /*7b10*/  F2FP.BF16.PACK_AB R131, R7, R9 ;  /* 0x000000090783723e */ /* 0x004fc400000010ff */
[----:B------:R-:W-:Y:S01]  /*7b20*/  MOV R4, c[0x0][0x168] ;  /* 0x00005a0000047a02 */ /* 0x000fe20000000f00 */
[----:B------:R-:W-:Y:S02]  /*7b30*/  FADD.FTZ R3, R174, R3 ;  /* 0x00000003ae037221 */ /* 0x000fe40000010000 */
[----:B------:R-:W-:Y:S01]  /*7b40*/  FADD.FTZ R2, R125, R2 ;  /* 0x000000027d027221 */ /* 0x000fe20000010000 */
[----:B------:R-:W-:Y:S01]  /*7b50*/  IADD3 R0, R0, c[0x0][0x1d0], -R4 ;  /* 0x0000740000007a10 */ /* 0x000fe20007ffe804 */
[----:B------:R-:W-:Y:S01]  /*7b60*/  FADD.FTZ R3, R175, R3 ;  /* 0x00000003af037221 */ /* 0x000fe20000010000 */
[----:B------:R-:W-:Y:S01]  /*7b70*/  HMMA.16816.F32.BF16 R180, R128, R184, R180 ;  /* 0x000000b880b4723c */ /* 0x000fe200000418b4 */
[----:B------:R-:W-:Y:S02]  /*7b80*/  FADD.FTZ R2, R176, R2 ;  /* 0x00000002b0027221 */ /* 0x000fe40000010000 */
[----:B------:R-:W-:-:S05]  /*7b90*/  IMAD.HI R4, R0, 0x2aaaaaab, RZ ;  /* 0x2aaaaaab00047827 */ /* 0x000fca00078e02ff */
[----:B------:R-:W-:Y:S01]  /*7ba0*/  HMMA.16816.F32.BF16 R148, R128, R152, R148 ;  /* 0x000000988094723c */ /* 0x000fe20000041894 */
[----:B------:R-:W-:Y:S02]  /*7bb0*/  FADD.FTZ R0, R179, R3 ;  /* 0x00000003b3007221 */ /* 0x000fe40000010000 */
[----:B------:R-:W-:-:S05]  /*7bc0*/  FADD.FTZ R2, R177, R2 ;  /* 0x00000002b1027221 */ /* 0x000fca0000010000 */
[----:B------:R-:W-:Y:S01]  /*7bd0*/  HMMA.16816.F32.BF16 R184, R128, R186, R88 ;  /* 0x000000ba80b8723c */ /* 0x000fe20000041858 */
[----:B------:R-:W-:Y:S01]  /*7be0*/  LDSM.16.MT88.4 R88, [R221+0x8800] ;  /* 0x00880000dd58783b */ /* 0x000fe20000004200 */
[----:B------:R-:W-:-:S06]  /*7bf0*/  FADD.FTZ R0, R178, R0 ;  /* 0x00000000b2007221 */ /* 0x000fcc0000010000 */
[----:B------:R-:W-:Y:S01]  /*7c00*/  HMMA.16816.F32.BF16 R152, R128, R154, R72 ;  /* 0x0000009a8098723c */ /* 0x000fe20000041848 */
[----:B------:R-:W1:Y:S01]  /*7c10*/  LDSM.16.MT88.4 R72, [R217+0x8800] ;  /* 0x00880000d948783b */ /* 0x000e620000004200 */
[----:B------:R-:W-:-:S06]  /*7c20*/  FADD.FTZ R2, R252, R2 ;  /* 0x00000002fc027221 */ /* 0x000fcc0000010000 */
[C---:B------:R-:W-:Y:S08]  /*7c30*/  HMMA.16816.F32.BF16 R140, R128.reuse, R144, R140 ;  /* 0x00000090808c723c */ /* 0x040ff0000004188c */
[C---:B------:R-:W-:Y:S08]  /*7c40*/  HMMA.16816.F32.BF16 R164, R128.reuse, R168, R164 ;  /* 0x000000a880a4723c */ /* 0x040ff000000418a4 */
[C---:B------:R-:W-:Y:S01]  /*7c50*/  HMMA.16816.F32.BF16 R60, R128.reuse, R64, R112 ;  /* 0x00000040803c723c */ /* 0x040fe20000041870 */
[----:B------:R-:W-:Y:S07]  /*7c60*/  LDSM.16.MT88.4 R112, [R218+0xb800] ;  /* 0x00b80000da70783b */ /* 0x000fee0000004200 */
[C---:B------:R-:W-:Y:S01]  /*7c70*/  HMMA.16816.F32.BF16 R144, R128.reuse, R146, R96 ;  /* 0x000000928090723c */ /* 0x040fe20000041860 */
[----:B------:R-:W2:Y:S07]  /*7c80*/  LDSM.16.MT88.4 R96, [R220+0x8800] ;  /* 0x00880000dc60783b */ /* 0x000eae0000004200 */
[C---:B------:R-:W-:Y:S01]  /*7c90*/  HMMA.16816.F32.BF16 R168, R128.reuse, R170, R120 ;  /* 0x000000aa80a8723c */ /* 0x040fe20000041878 */
[----:B------:R-:W-:Y:S07]  /*7ca0*/  LDSM.16.MT88.4 R120, [R221+0xb800] ;  /* 0x00b80000dd78783b */ /* 0x000fee0000004200 */
[----:B------:R-:W-:Y:S01]  /*7cb0*/  HMMA.16816.F32.BF16 R64, R128, R66, R104 ;  /* 0x000000428040723c */ /* 0x000fe20000041868 */
[----:B------:R-:W3:Y:S01]  /*7cc0*/  LDSM.16.MT88.4 R104, [R217+0xb800] ;  /* 0x00b80000d968783b */ /* 0x000ee20000004200 */
[----:B------:R-:W-:-:S02]  /*7cd0*/  FADD.FTZ R0, R6, R0 ;  /* 0x0000000006007221 */ /* 0x000fc40000010000 */
[----:B------:R-:W-:Y:S01]  /*7ce0*/  FADD.FTZ R2, R10, R2 ;  /* 0x000000020a027221 */ /* 0x000fe20000010000 */
[----:B------:R-:W-:Y:S01]  /*7cf0*/  SHF.R.U32.HI R3, RZ, 0x1f, R4 ;  /* 0x0000001fff037819 */ /* 0x000fe20000011604 */
[----:B------:R-:W-:Y:S02]  /*7d00*/  FADD.FTZ R0, R8, R0 ;  /* 0x0000000008007221 */ /* 0x000fe40000010000 */
[----:B------:R-:W-:Y:S01]  /*7d10*/  FADD.FTZ R2, R11, R2 ;  /* 0x000000020b027221 */ /* 0x000fe20000010000 */
[----:B------:R-:W-:Y:S01]  /*7d20*/  LEA.HI.SX32 R3, R4, R3, 0x1c ;  /* 0x0000000304037211 */ /* 0x000fe200078fe2ff */
[----:B------:R-:W-:Y:S02]  /*7d30*/  FADD.FTZ R0, R9, R0 ;  /* 0x0000000009007221 */ /* 0x000fe40000010000 */
[----:B------:R-:W-:Y:S01]  /*7d40*/  FADD.FTZ R2, R12, R2 ;  /* 0x000000020c027221 */ /* 0x000fe20000010000 */
[----:B------:R-:W-:Y:S01]  /*7d50*/  IMNMX R3, R15, R3, !PT ;  /* 0x000000030f037217 */ /* 0x000fe20007800200 */
[----:B------:R-:W-:-:S02]  /*7d60*/  FADD.FTZ R0, R7, R0 ;  /* 0x0000000007007221 */ /* 0x000fc40000010000 */
[----:B------:R-:W-:Y:S02]  /*7d70*/  FADD.FTZ R2, R13, R2 ;  /* 0x000000020d027221 */ /* 0x000fe40000010000 */
[----:B------:R4:W-:Y:S01]  /*7d80*/  STL [R1+0x10], R3 ;  /* 0x0000100301007387 */ /* 0x0009e20000100800 */
[----:B------:R-:W-:-:S03]  /*7d90*/  IADD3 R252, R14, -0x2, RZ ;  /* 0xfffffffe0efc7810 */ /* 0x000fc60007ffe0ff */
[----:B------:R4:W-:Y:S04]  /*7da0*/  STL [R1+0x8], R0 ;  /* 0x0000080001007387 */ /* 0x0009e80000100800 */
[----:B------:R4:W-:Y:S01]  /*7db0*/  STL [R1+0x4], R2 ;  /* 0x0000040201007387 */ /* 0x0009e20000100800 */
[----:B------:R-:W-:Y:S01]  /*7dc0*/  ISETP.GE.AND P0, PT, R252, R3, PT ;  /* 0x00000003fc00720c */ /* 0x000fe20003f06270 */
[C---:B------:R-:W-:Y:S08]  /*7dd0*/  HMMA.16816.F32.BF16 R132, R128.reuse, R136, R132 ;  /* 0x000000888084723c */ /* 0x040ff00000041884 */
[C---:B------:R-:W-:Y:S08]  /*7de0*/  HMMA.16816.F32.BF16 R52, R128.reuse, R56, R116 ;  /* 0x000000388034723c */ /* 0x040ff00000041874 */
[C---:B-1----:R-:W-:Y:S08]  /*7df0*/  HMMA.16816.F32.BF16 R68, R128.reuse, R72, R68 ;  /* 0x000000488044723c */ /* 0x042ff00000041844 */
[C---:B------:R-:W-:Y:S08]  /*7e00*/  HMMA.16816.F32.BF16 R84, R128.reuse, R88, R84 ;  /* 0x000000588054723c */ /* 0x040ff00000041854 */
[C---:B------:R-:W-:Y:S08]  /*7e10*/  HMMA.16816.F32.BF16 R136, R128.reuse, R138, R92 ;  /* 0x0000008a8088723c */ /* 0x040ff0000004185c */
[C---:B------:R-:W-:Y:S08]  /*7e20*/  HMMA.16816.F32.BF16 R56, R128.reuse, R58, R108 ;  /* 0x0000003a8038723c */ /* 0x040ff0000004186c */
[C---:B------:R-:W-:Y:S08]  /*7e30*/  HMMA.16816.F32.BF16 R72, R128.reuse, R74, R76 ;  /* 0x0000004a8048723c */ /* 0x040ff0000004184c */
[C---:B------:R-:W-:Y:S08]  /*7e40*/  HMMA.16816.F32.BF16 R88, R128.reuse, R90, R100 ;  /* 0x0000005a8058723c */ /* 0x040ff00000041864 */
[C---:B------:R-:W-:Y:S08]  /*7e50*/  HMMA.16816.F32.BF16 R156, R128.reuse, R160, R156 ;  /* 0x000000a0809c723c */ /* 0x040ff0000004189c */
[C---:B------:R-:W-:Y:S08]  /*7e60*/  HMMA.16816.F32.BF16 R76, R128.reuse, R80, R212 ;  /* 0x00000050804c723c */ /* 0x040ff000000418d4 */
[C---:B--2---:R-:W-:Y:S08]  /*7e70*/  HMMA.16816.F32.BF16 R92, R128.reuse, R96, R48 ;  /* 0x00000060805c723c */ /* 0x044ff00000041830 */
        /* <DEDUP_REMOVED lines=12> */
[----:B----4-:R-:W2:Y:S01]  /*7f40*/  LDL R15, [R1+0x1c] ;  /* 0x00001c00010f7983 */ /* 0x010ea20000100800 */
[----:B------:R-:W-:-:S02]  /*7f50*/  MOV R176, R172 ;  /* 0x000000ac00b07202 */ /* 0x000fc40000000f00 */
[----:B------:R-:W-:Y:S02]  /*7f60*/  MOV R175, R173 ;  /* 0x000000ad00af7202 */ /* 0x000fe40000000f00 */
[----:B------:R-:W-:Y:S01]  /*7f70*/  MOV R201, R252 ;  /* 0x000000fc00c97202 */ /* 0x000fe20000000f00 */
[----:B--2---:R-:W-:-:S05]  /*7f80*/  @P2 IMAD.HI.U32 R0, R15, c[0x0][0x2c8], RZ ;  /* 0x0000b2000f002a27 */ /* 0x004fca00078e00ff */
[----:B------:R-:W-:-:S05]  /*7f90*/  @P2 SHF.R.U32.HI R0, RZ, c[0x0][0x2cc], R0 ;  /* 0x0000b300ff002a19 */ /* 0x000fca0000011600 */
[----:B------:R1:W-:Y:S02]  /*7fa0*/  @P2 STL [R1+0x14], R0 ;  /* 0x0000140001002387 */ /* 0x0003e40000100800 */
.L_x_2167:
[----:B------:R-:W-:Y:S04]  /*7fb0*/  DEPBAR.LE SB0, 0x0 ;  /* 0x000080000000791a */ /* 0x000fe80000000000 */
[----:B------:R-:W-:Y:S01]  /*7fc0*/  WARPSYNC 0xffffffff ;  /* 0xffffffff00007948 */ /* 0x000fe20003800000 */
[----:B------:R-:W-:Y:S01]  /*7fd0*/  BAR.SYNC.DEFER_BLOCKING 0x0 ;  /* 0x0000000000007b1d */ /* 0x000fe20000010000 */
[----:B------:R-:W-:Y:S05]  /*7fe0*/  MOV R196, c[0x0][0x2c4] ;  /* 0x0000b10000c47a02 */ /* 0x000fea0000000f00 */
[----:B-----5:R-:W-:Y:S06]  /*7ff0*/  LDSM.16.M88.4 R48, [R223] ;  /* 0x00000000df30783b */ /* 0x020fec0000000200 */
[----:B------:R-:W2:Y:S06]  /*8000*/  LDSM.16.M88.4 R8, [R216] ;  /* 0x00000000d808783b */ /* 0x000eac0000000200 */
[----:B------:R-:W3:Y:S06]  /*8010*/  LDSM.16.M88.4 R16, [R216+0x800] ;  /* 0x00080000d810783b */ /* 0x000eec0000000200 */
[----:B------:R-:W4:Y:S06]  /*8020*/  LDL R252, [R1+0xc] ;  /* 0x00000c0001fc7983 */ /* 0x000f2c0000100800 */
[----:B------:R-:W1:Y:S06]  /*8030*/  LDSM.16.M88.4 R24, [R216+0x1000] ;  /* 0x00100000d818783b */ /* 0x000e6c0000000200 */
[----:B------:R-:W4:Y:S06]  /*8040*/  LDL R174, [R1+0x38] ;  /* 0x0000380001ae7983 */ /* 0x000f2c0000100800 */
[----:B------:R-:W4:Y:S06]  /*8050*/  LDL.64 R172, [R1+0x30] ;  /* 0x0000300001ac7983 */ /* 0x000f2c0000100a00 */
[----:B------:R-:W1:Y:S01]  /*8060*/  LDSM.16.M88.4 R32, [R216+0x1800] ;  /* 0x00180000d820783b */ /* 0x000e620000000200 */
[C---:B--2---:R-:W-:Y:S05]  /*8070*/  HMMA.16816.F32.BF16 R4, R48.reuse, R8, RZ ;  /* 0x000000083004723c */ /* 0x044fea00000418ff */
[----:B------:R2:W-:Y:S03]  /*8080*/  STL [R1+0x98], R220 ;  /* 0x000098dc01007387 */ /* 0x0005e60000100800 */
[C---:B------:R-:W-:Y:S03]  /*8090*/  HMMA.16816.F32.BF16 R8, R48.reuse, R10, RZ ;  /* 0x0000000a3008723c */ /* 0x040fe600000418ff */
[----:B------:R-:W1:Y:S06]  /*80a0*/  LDSM.16.M88.4 R40, [R216+0x2000] ;  /* 0x00200000d828783b */ /* 0x000e6c0000000200 */
[----:B------:R-:W1:Y:S01]  /*80b0*/  LDSM.16.M88.4 R188, [R216+0x2800] ;  /* 0x00280000d8bc783b */ /* 0x000e620000000200 */
[C---:B---3--:R-:W-:Y:S05]  /*80c0*/  HMMA.16816.F32.BF16 R12, R48.reuse, R16, RZ ;  /* 0x00000010300c723c */ /* 0x048fea00000418ff */
[----:B------:R-:W-:Y:S03]  /*80d0*/  LDSM.16.M88.4 R192, [R227] ;  /* 0x00000000e3c0783b */ /* 0x000fe60000000200 */
[C---:B------:R-:W-:Y:S03]  /*80e0*/  HMMA.16816.F32.BF16 R16, R48.reuse, R18, RZ ;  /* 0x000000123010723c */ /* 0x040fe600000418ff */
[----:B--2---:R-:W2:Y:S05]  /*80f0*/  LDL R220, [R1] ;  /* 0x0000000001dc7983 */ /* 0x004eaa0000100800 */
[C---:B-1----:R-:W-:Y:S01]  /*8100*/  HMMA.16816.F32.BF16 R20, R48.reuse, R24, RZ ;  /* 0x000000183014723c */ /* 0x042fe200000418ff */
[----:B------:R-:W3:Y:S07]  /*8110*/  LDL R177, [R1+0x14] ;  /* 0x0000140001b17983 */ /* 0x000eee0000100800 */
        /* <DEDUP_REMOVED lines=16> */
[----:B------:R-:W1:Y:S02]  /*8220*/  LDSM.16.M88.4 R192, [R248] ;  /* 0x00000000f8c0783b */ /* 0x000e640000000200 */
[----:B----4-:R-:W-:Y:S05]  /*8230*/  ISETP.GT.AND P0, PT, R252, R201, PT ;  /* 0x000000c9fc00720c */ /* 0x010fea0003f04270 */
[C---:B-1----:R-:W-:Y:S08]  /*8240*/  HMMA.16816.F32.BF16 R28, R188.reuse, R192, R28 ;  /* 0x000000c0bc1c723c */ /* 0x042ff0000004181c */
[C---:B------:R-:W-:Y:S01]  /*8250*/  HMMA.16816.F32.BF16 R32, R188.reuse, R194, R32 ;  /* 0x000000c2bc20723c */ /* 0x040fe20000041820 */
[----:B------:R-:W1:Y:S03]  /*8260*/  LDSM.16.M88.4 R192, [R247] ;  /* 0x00000000f7c0783b */ /* 0x000e660000000200 */
[----:B------:R-:W-:Y:S01]  /*8270*/  @!P0 SHF.R.S32.HI R0, RZ, 0x1f, R201 ;  /* 0x0000001fff008819 */ /* 0x000fe200000114c9 */
[C---:B------:R-:W-:Y:S01]  /*8280*/  @!P0 IMAD.WIDE.U32 R2, R201.reuse, c[0x0][0x208], RZ ;  /* 0x00008200c9028a25 */ /* 0x040fe200078e00ff */
[----:B------:R-:W-:Y:S02]  /*8290*/  @!P0 MOV R179, R174 ;  /* 0x000000ae00b38202 */ /* 0x000fe40000000f00 */
[----:B------:R-:W4:Y:S01]  /*82a0*/  LDL R174, [R1+0x18] ;  /* 0x0000180001ae7983 */ /* 0x000f220000100800 */
[----:B------:R-:W-:Y:S03]  /*82b0*/  @!P0 IMAD R0, R0, c[0x0][0x208], RZ ;  /* 0x0000820000008a24 */ /* 0x000fe600078e02ff */
[----:B------:R-:W-:Y:S02]  /*82c0*/  @!P0 IMAD.MOV.U32 R178, RZ, RZ, R172 ;  /* 0x000000ffffb28224 */ /* 0x000fe400078e00ac */
[----:B------:R-:W-:Y:S02]  /*82d0*/  @!P0 IMAD R0, R201, c[0x0][0x20c], R0 ;  /* 0x00008300c9008a24 */ /* 0x000fe400078e0200 */
[----:B------:R-:W-:Y:S03]  /*82e0*/  @!P0 IMAD.WIDE.U32 R178, R2, 0x60, R178 ;  /* 0x0000006002b28825 */ /* 0x000fe600078e00b2 */
[----:B------:R-:W-:Y:S01]  /*82f0*/  @!P0 IADD3 R0, R3, R0, RZ ;  /* 0x0000000003008210 */ /* 0x000fe20007ffe0ff */
[----:B------:R-:W-:Y:S04]  /*8300*/  @!P0 IMAD.SHL.U32 R172, R178, 0x2, RZ ;  /* 0x00000002b2ac8824 */ /* 0x000fe800078e00ff */
[----:B------:R-:W-:Y:S01]  /*8310*/  @!P0 IMAD R0, R0, 0x60, RZ ;  /* 0x0000006000008824 */ /* 0x000fe200078e02ff */
[----:B------:R-:W-:Y:S04]  /*8320*/  @!P0 IADD3 R2, P1, R172, c[0x0][0x1f8], RZ ;  /* 0x00007e00ac028a10 */ /* 0x000fe80007f3e0ff */
[----:B------:R-:W-:Y:S04]  /*8330*/  @!P0 IADD3 R0, R179, R0, RZ ;  /* 0x00000000b3008210 */ /* 0x000fe80007ffe0ff */
[----:B------:R-:W-:Y:S02]  /*8340*/  @!P0 SHF.L.U64.HI R0, R178, 0x1, R0 ;  /* 0x00000001b2008819 */ /* 0x000fe40000010200 */
[----:B------:R-:W-:Y:S02]  /*8350*/  @!P0 IADD3 R178, P2, R172, 0x80, RZ ;  /* 0x00000080acb28810 */ /* 0x000fe40007f5e0ff */
[----:B------:R-:W-:Y:S02]  /*8360*/  @!P0 IADD3.X R3, R0, c[0x0][0x1fc], RZ, P1, !PT ;  /* 0x00007f0000038a10 */ /* 0x000fe40000ffe4ff */
[----:B------:R-:W-:Y:S01]  /*8370*/  @!P0 IADD3 R178, P1, R178, c[0x0][0x1f8], RZ ;  /* 0x00007e00b2b28a10 */ /* 0x000fe20007f3e0ff */
[C---:B-1----:R-:W-:Y:S03]  /*8380*/  HMMA.16816.F32.BF16 R36, R188.reuse, R192, R36 ;  /* 0x000000c0bc24723c */ /* 0x042fe60000041824 */
[C---:B--2---:R-:W-:Y:S02]  /*8390*/  LOP3.LUT P4, RZ, R220.reuse, 0x2, RZ, 0xc0, !PT ;  /* 0x00000002dcff7812 */ /* 0x044fe4000788c0ff */
[--C-:B------:R-:W-:Y:S02]  /*83a0*/  @!P0 IADD3.X R179, RZ, c[0x0][0x1fc], R0.reuse, P1, P2 ;  /* 0x00007f00ffb38a10 */ /* 0x100fe40000fe4400 */
[----:B------:R-:W-:Y:S01]  /*83b0*/  LOP3.LUT P3, RZ, R220, 0x1, RZ, 0xc0, !PT ;  /* 0x00000001dcff7812 */ /* 0x000fe2000786c0ff */
[C---:B------:R-:W-:Y:S01]  /*83c0*/  HMMA.16816.F32.BF16 R40, R188.reuse, R194, R40 ;  /* 0x000000c2bc28723c */ /* 0x040fe20000041828 */
[----:B------:R-:W1:Y:S06]  /*83d0*/  LDSM.16.M88.4 R192, [R246] ;  /* 0x00000000f6c0783b */ /* 0x000e6c0000000200 */
[----:B------:R-:W-:Y:S01]  /*83e0*/  @!PT LDS RZ, [RZ] ;  /* 0x00000000fffff984 */ /* 0x000fe20000000800 */
[----:B------:R-:W-:Y:S01]  /*83f0*/  @!PT LDS RZ, [RZ] ;  /* 0x00000000fffff984 */ /* 0x000fe20000000800 */
[----:B------:R-:W-:Y:S01]  /*8400*/  @!PT LDS RZ, [RZ] ;  /* 0x00000000fffff984 */ /* 0x000fe20000000800 */
[----:B------:R2:W-:Y:S06]  /*8410*/  @!P0 LDGSTS.E.BYPASS.LTC128B.128 [R251+0x100], [R2.64], !P5 ;  /* 0x0010000002fb8fae */ /* 0x0005ec000e901d48 */
[----:B------:R2:W-:Y:S02]  /*8420*/  @!P0 LDGSTS.E.BYPASS.LTC128B.128 [R251+0x3100], [R178.64], !P4 ;  /* 0x03100000b2fb8fae */ /* 0x0005e4000e101d48 */
[----:B--2---:R-:W-:Y:S01]  /*8430*/  @!P0 IADD3 R178, P2, R172, 0x100, RZ ;  /* 0x00000100acb28810 */ /* 0x004fe20007f5e0ff */
[C---:B-1----:R-:W-:Y:S03]  /*8440*/  HMMA.16816.F32.BF16 R44, R188.reuse, R192, R44 ;  /* 0x000000c0bc2c723c */ /* 0x042fe6000004182c */
[----:B------:R-:W-:Y:S04]  /*8450*/  @!P0 IADD3 R178, P1, R178, c[0x0][0x1f8], RZ ;  /* 0x00007e00b2b28a10 */ /* 0x000fe80007f3e0ff */
[--C-:B------:R-:W-:Y:S01]  /*8460*/  @!P0 IADD3.X R179, RZ, c[0x0][0x1fc], R0.reuse, P1, P2 ;  /* 0x00007f00ffb38a10 */ /* 0x100fe20000fe4400 */
[----:B------:R-:W-:Y:S04]  /*8470*/  HMMA.16816.F32.BF16 R48, R188, R194, R48 ;  /* 0x000000c2bc30723c */ /* 0x000fe80000041830 */
[----:B------:R-:W-:Y:S01]  /*8480*/  @!P0 IADD3 R172, P2, R172, 0x180, RZ ;  /* 0x00000180acac8810 */ /* 0x000fe20007f5e0ff */
[----:B------:R1:W-:Y:S03]  /*8490*/  @!P0 LDGSTS.E.BYPASS.LTC128B.128 [R251+0x6100], [R178.64], !P3 ;  /* 0x06100000b2fb8fae */ /* 0x0003e6000d901d48 */
[----:B------:R-:W-:Y:S04]  /*84a0*/  @!P0 IADD3 R172, P1, R172, c[0x0][0x1f8], RZ ;  /* 0x00007e00acac8a10 */ /* 0x000fe80007f3e0ff */
[----:B------:R-:W-:Y:S01]  /*84b0*/  @!P0 IADD3.X R173, RZ, c[0x0][0x1fc], R0, P1, P2 ;  /* 0x00007f00ffad8a10 */ /* 0x000fe20000fe4400 */
[----:B------:R-:W-:Y:S04]  /*84c0*/  @!P0 IMAD.MOV.U32 R0, RZ, RZ, c[0x0][0x208] ;  /* 0x00008200ff008624 */ /* 0x000fe800078e00ff */
[----:B------:R2:W-:Y:S02]  /*84d0*/  @!P0 LDGSTS.E.BYPASS.LTC128B.128 [R251+0x9100], [R172.64], !P6 ;  /* 0x09100000acfb8fae */ /* 0x0005e4000f101d48 */
[C---:B--2---:R-:W-:Y:S01]  /*84e0*/  @!P0 IMAD.SHL.U32 R172, R0.reuse, 0x40, RZ ;  /* 0x0000004000ac8824 */ /* 0x044fe200078e00ff */
[----:B------:R-:W-:Y:S04]  /*84f0*/  @!P0 MOV R173, 0x6 ;  /* 0x0000000600ad8802 */ /* 0x000fe80000000f00 */
[----:B------:R-:W-:Y:S02]  /*8500*/  @!P0 SHF.L.U64.HI R0, R0, R173, c[0x0][0x20c] ;  /* 0x0000830000008619 */ /* 0x000fe400000102ad */
[----:B------:R-:W-:Y:S04]  /*8510*/  @!P0 IADD3 R2, P1, R2, R172, RZ ;  /* 0x000000ac02028210 */ /* 0x000fe80007f3e0ff */
[----:B------:R-:W-:Y:S02]  /*8520*/  @!P0 IADD3.X R3, R3, R0, RZ, P1, !PT ;  /* 0x0000000003038210 */ /* 0x000fe40000ffe4ff */
[----:B------:R-:W-:Y:S03]  /*8530*/  @!P0 IADD3 R172, P1, R172, R2, RZ ;  /* 0x00000002acac8210 */ /* 0x000fe60007f3e0ff */
[----:B------:R2:W-:Y:S02]  /*8540*/  @!P0 LDGSTS.E.BYPASS.LTC128B.128 [R251+0x1100], [R2.64], !P5 ;  /* 0x0110000002fb8fae */ /* 0x0005e4000e901d48 */
[----:B------:R-:W-:Y:S01]  /*8550*/  @!P0 IMAD.X R173, R0, 0x1, R3, P1 ;  /* 0x0000000100ad8824 */ /* 0x000fe200008e0603 */
[----:B------:R-:W-:Y:S03]  /*8560*/  ISETP.NE.AND P1, PT, R196, 0x1, PT ;  /* 0x00000001c400780c */ /* 0x000fe60003f25270 */
[----:B------:R2:W-:Y:S06]  /*8570*/  @!P0 LDGSTS.E.BYPASS.LTC128B.128 [R251+0x4100], [R2.64+0x80], !P4 ;  /* 0x0410008002fb8fae */ /* 0x0005ec000e101d48 */
[----:B------:R2:W-:Y:S06]  /*8580*/  @!P0 LDGSTS.E.BYPASS.LTC128B.128 [R251+0x7100], [R2.64+0x100], !P3 ;  /* 0x0710010002fb8fae */ /* 0x0005ec000d901d48 */
[----:B------:R2:W-:Y:S06]  /*8590*/  @!P0 LDGSTS.E.BYPASS.LTC128B.128 [R251+0xa100], [R2.64+0x180], !P6 ;  /* 0x0a10018002fb8fae */ /* 0x0005ec000f101d48 */
[----:B------:R1:W-:Y:S06]  /*85a0*/  @!P0 LDGSTS.E.BYPASS.LTC128B.128 [R251+0x2100], [R172.64], !P5 ;  /* 0x02100000acfb8fae */ /* 0x0003ec000e901d48 */
[----:B------:R1:W-:Y:S06]  /*85b0*/  @!P0 LDGSTS.E.BYPASS.LTC128B.128 [R251+0x5100], [R172.64+0x80], !P4 ;  /* 0x05100080acfb8fae */ /* 0x0003ec000e101d48 */
[----:B------:R1:W-:Y:S06]  /*85c0*/  @!P0 LDGSTS.E.BYPASS.LTC128B.128 [R251+0x8100], [R172.64+0x100], !P3 ;  /* 0x08100100acfb8fae */ /* 0x0003ec000d901d48 */
[----:B------:R1:W-:Y:S06]  /*85d0*/  @!P0 LDGSTS.E.BYPASS.LTC128B.128 [R251+0xb100], [R172.64+0x180], !P6 ;  /* 0x0b100180acfb8fae */ /* 0x0003ec000f101d48 */
[----:B------:R-:W-:Y:S06]  /*85e0*/  LDSM.16.M88.4 R188, [R226] ;  /* 0x00000000e2bc783b */ /* 0x000fec0000000200 */
[----:B------:R-:W1:Y:S06]  /*85f0*/  LDSM.16.M88.4 R192, [R222] ;  /* 0x00000000dec0783b */ /* 0x000e6c0000000200 */
[----:B------:R-:W0:Y:S06]  /*8600*/  LDGDEPBAR ;  /* 0x00000000000079af */ /* 0x000e2c0000000000 */
[----:B------:R1:W3:Y:S02]  /*8610*/  LDL R0, [R1+0x1c] ;  /* 0x00001c0001007983 */ /* 0x0002e40000100800 */
        /* <DEDUP_REMOVED lines=17> */
[----:B------:R-:W-:Y:S06]  /*8730*/  LDSM.16.M88.4 R188, [R225] ;  /* 0x00000000e1bc783b */ /* 0x000fec0000000200 */
[----:B------:R-:W1:Y:S01]  /*8740*/  LDSM.16.M88.4 R192, [R219] ;  /* 0x00000000dbc0783b */ /* 0x000e620000000200 */
[----:B---3--:R-:W-:Y:S05]  /*8750*/  @P1 IMAD.MOV.U32 R0, RZ, RZ, R177 ;  /* 0x000000ffff001224 */ /* 0x008fea00078e00b1 */
[----:B--2---:R-:W2:Y:S06]  /*8760*/  SHFL.IDX PT, R2, R0, RZ, 0x1c1f ;  /* 0x001c1fff00027589 */ /* 0x004eac00000e0000 */
[----:B------:R3:W2:Y:S01]  /*8770*/  SHFL.IDX PT, R3, R0, 0x1, 0x1c1f ;  /* 0x003c1f0000037f89 */ /* 0x0006a200000e0000 */
[C---:B-1----:R-:W-:Y:S03]  /*8780*/  HMMA.16816.F32.BF16 R4, R188.reuse, R192, R4 ;  /* 0x000000c0bc04723c */ /* 0x042fe60000041804 */
[----:B---3--:R-:W-:Y:S05]  /*8790*/  IMAD R0, R201, -0x60, RZ ;  /* 0xffffffa0c9007824 */ /* 0x008fea00078e02ff */
[C---:B------:R-:W-:Y:S01]  /*87a0*/  HMMA.16816.F32.BF16 R8, R188.reuse, R194, R8 ;  /* 0x000000c2bc08723c */ /* 0x040fe20000041808 */
[----:B------:R-:W1:Y:S03]  /*87b0*/  LDSM.16.M88.4 R192, [R219+0x800] ;  /* 0x00080000dbc0783b */ /* 0x000e660000000200 */
[----:B----4-:R-:W-:Y:S04]  /*87c0*/  IADD3 R0, -R174, 0x1, R0 ;  /* 0x00000001ae007810 */ /* 0x010fe80007ffe100 */
[----:B------:R-:W-:Y:S04]  /*87d0*/  IADD3 R0, R0, c[0x0][0x1d0], RZ ;  /* 0x0000740000007a10 */ /* 0x000fe80007ffe0ff */
[----:B------:R-:W-:Y:S04]  /*87e0*/  IADD3 R0, R0, -c[0x0][0x168], RZ ;  /* 0x80005a0000007a10 */ /* 0x000fe80007ffe0ff */
[C---:B--2---:R-:W-:Y:S01]  /*87f0*/  IADD3 R2, R0.reuse, R2, RZ ;  /* 0x0000000200027210 */ /* 0x044fe20007ffe0ff */
[----:B------:R-:W-:Y:S03]  /*8800*/  IMAD.IADD R0, R0, 0x1, R3 ;  /* 0x0000000100007824 */ /* 0x000fe600078e0203 */
[----:B------:R-:W-:Y:S02]  /*8810*/  ISETP.GT.AND P0, PT, R2, RZ, PT ;  /* 0x000000ff0200720c */ /* 0x000fe40003f04270 */
[----:B------:R-:W-:Y:S02]  /*8820*/  ISETP.GT.AND P1, PT, R0, RZ, PT ;  /* 0x000000ff0000720c */ /* 0x000fe40003f24270 */
[----:B------:R-:W-:Y:S01]  /*8830*/  ISETP.GT.AND P2, PT, R2, 0x1, PT ;  /* 0x000000010200780c */ /* 0x000fe20003f44270 */
        /* <DEDUP_REMOVED lines=14> */
[----:B------:R-:W-:Y:S06]  /*8920*/  LDSM.16.M88.4 R188, [R223+0x4000] ;  /* 0x00400000dfbc783b */ /* 0x000fec0000000200 */
        /* <DEDUP_REMOVED lines=212> */
[----:B------:R-:W1:Y:S11]  /*9670*/  LDSM.16.M88.4 R192, [R219+0x9800] ;  /* 0x00980000dbc0783b */ /* 0x000e760000000200 */
[----:B------:R-:W-:Y:S04]  /*9680*/  @!UPT UIADD3 URZ, URZ, URZ, URZ ;  /* 0x0000003f3f3ff290 */ /* 0x000fe8000fffe03f */
[----:B------:R-:W-:Y:S02]  /*9690*/  FSEL R177, R6, -INF , P1 ;  /* 0xff80000006b17808 */ /* 0x000fe40000800000 */
[----:B------:R-:W-:Y:S02]  /*96a0*/  ISETP.GT.AND P1, PT, R2, 0x8, PT ;  /* 0x000000080200780c */ /* 0x000fe40003f24270 */
[----:B------:R-:W-:Y:S02]  /*96b0*/  FSEL R179, R5, -INF , P2 ;  /* 0xff80000005b37808 */ /* 0x000fe40001000000 */
[----:B------:R-:W-:Y:S02]  /*96c0*/  FSEL R178, R4, -INF , P0 ;  /* 0xff80000004b27808 */ /* 0x000fe40000000000 */
[----:B------:R-:W-:Y:S02]  /*96d0*/  ISETP.GT.AND P0, PT, R0, 0x1, PT ;  /* 0x000000010000780c */ /* 0x000fe40003f04270 */
[----:B------:R-:W-:Y:S02]  /*96e0*/  FMNMX.FTZ R3, R177, R176, !PT ;  /* 0x000000b0b1037209 */ /* 0x000fe40007810000 */
[----:B------:R-:W-:Y:S02]  /*96f0*/  FMNMX.FTZ R173, R178, R175, !PT ;  /* 0x000000afb2ad7209 */ /* 0x000fe40007810000 */
[C---:B------:R-:W-:Y:S02]  /*9700*/  ISETP.GT.AND P2, PT, R2.reuse, 0x39, PT ;  /* 0x000000390200780c */ /* 0x040fe40003f44270 */
[----:B------:R-:W-:Y:S01]  /*9710*/  FMNMX.FTZ R173, R179, R173, !PT ;  /* 0x000000adb3ad7209 */ /* 0x000fe20007810000 */
        /* <DEDUP_REMOVED lines=8> */
[----:B------:R-:W1:Y:S11]  /*97a0*/  LDSM.16.M88.4 R192, [R219+0xb000] ;  /* 0x00b00000dbc0783b */ /* 0x000e760000000200 */
[----:B------:R-:W-:Y:S11]  /*97b0*/  @!UPT UIADD3 URZ, URZ, URZ, URZ ;  /* 0x0000003f3f3ff290 */ /* 0x000ff6000fffe03f */
[----:B------:R-:W-:Y:S01]  /*97c0*/  @!UPT UIADD3 URZ, URZ, URZ, URZ ;  /* 0x0000003f3f3ff290 */ /* 0x000fe2000fffe03f */
[----:B------:R-:W-:Y:S02]  /*97d0*/  FSEL R213, R33, -INF , P2 ;  /* 0xff80000021d57808 */ /* 0x000fe40001000000 */
[C---:B------:R-:W-:Y:S01]  /*97e0*/  ISETP.GT.AND P2, PT, R2.reuse, 0x41, PT ;  /* 0x000000410200780c */ /* 0x040fe20003f44270 */
[C---:B-1----:R-:W-:Y:S08]  /*97f0*/  HMMA.16816.F32.BF16 R36, R188.reuse, R192, R36 ;  /* 0x000000c0bc24723c */ /* 0x042ff00000041824 */
[C---:B------:R-:W-:Y:S01]  /*9800*/  HMMA.16816.F32.BF16 R40, R188.reuse, R194, R40 ;  /* 0x000000c2bc28723c */ /* 0x040fe20000041828 */
[----:B------:R-:W1:Y:S01]  /*9810*/  LDSM.16.M88.4 R192, [R219+0xb800] ;  /* 0x00b80000dbc0783b */ /* 0x000e620000000200 */
[----:B------:R-:W-:Y:S05]  /*9820*/  DEPBAR.LE SB0, 0x0 ;  /* 0x000080000000791a */ /* 0x000fea0000000000 */
[----:B------:R-:W-:Y:S09]  /*9830*/  BAR.SYNC.DEFER_BLOCKING 0x0 ;  /* 0x0000000000007b1d */ /* 0x000ff20000010000 */
[----:B------:R-:W-:Y:S02]  /*9840*/  FSEL R37, R37, -INF , P2 ;  /* 0xff80000025257808 */ /* 0x000fe40001000000 */
[----:B------:R-:W-:Y:S06]  /*9850*/  ISETP.GT.AND P2, PT, R2, 0x49, PT ;  /* 0x000000490200780c */ /* 0x000fec0003f44270 */
[----:B------:R-:W-:Y:S02]  /*9860*/  FSEL R41, R41, -INF , P2 ;  /* 0xff80000029297808 */ /* 0x000fe40001000000 */
[C---:B------:R-:W-:Y:S02]  /*9870*/  ISETP.GT.AND P2, PT, R201.reuse, R252, PT ;  /* 0x000000fcc900720c */ /* 0x040fe40003f44270 */
[----:B------:R-:W-:Y:S11]  /*9880*/  IADD3 R252, R201, -0x1, RZ ;  /* 0xffffffffc9fc7810 */ /* 0x000ff60007ffe0ff */
[----:B------:R-:W-:Y:S01]  /*9890*/  @P2 SHF.R.S32.HI R6, RZ, 0x1f, R252 ;  /* 0x0000001fff062819 */ /* 0x000fe200000114fc */
[C---:B-1----:R-:W-:Y:S05]  /*98a0*/  HMMA.16816.F32.BF16 R44, R188.reuse, R192, R44 ;  /* 0x000000c0bc2c723c */ /* 0x042fea000004182c */
[----:B------:R-:W-:Y:S03]  /*98b0*/  @P2 IMAD R6, R6, c[0x0][0x1e0], RZ ;  /* 0x0000780006062a24 */ /* 0x000fe600078e02ff */
[----:B------:R-:W-:Y:S01]  /*98c0*/  HMMA.16816.F32.BF16 R48, R188, R194, R48 ;  /* 0x000000c2bc30723c */ /* 0x000fe20000041830 */
[----:B------:R-:W2:Y:S06]  /*98d0*/  LDL R191, [R1+0x20] ;  /* 0x0000200001bf7983 */ /* 0x000eac0000100800 */
[----:B------:R-:W-:Y:S02]  /*98e0*/  FSEL R188, R7, -INF , P0 ;  /* 0xff80000007bc7808 */ /* 0x000fe40000000000 */
[----:B------:R-:W-:Y:S03]  /*98f0*/  ISETP.GT.AND P0, PT, R2, 0x9, PT ;  /* 0x000000090200780c */ /* 0x000fe60003f04270 */
[----:B------:R-:W-:Y:S02]  /*9900*/  FSEL R189, R8, -INF , P1 ;  /* 0xff80000008bd7808 */ /* 0x000fe40000800000 */
[----:B------:R-:W-:Y:S02]  /*9910*/  FSEL R190, R9, -INF , P0 ;  /* 0xff80000009be7808 */ /* 0x000fe40000000000 */
[----:B------:R-:W3:Y:S01]  /*9920*/  LDL.64 R8, [R1+0x28] ;  /* 0x0000280001087983 */ /* 0x000ee20000100a00 */
[C---:B------:R-:W-:Y:S02]  /*9930*/  ISETP.GT.AND P0, PT, R0.reuse, 0x9, PT ;  /* 0x000000090000780c */ /* 0x040fe40003f04270 */
[----:B------:R-:W-:Y:S02]  /*9940*/  ISETP.GT.AND P1, PT, R0, 0x8, PT ;  /* 0x000000080000780c */ /* 0x000fe40003f24270 */
[----:B------:R-:W-:Y:S02]  /*9950*/  FSEL R192, R11, -INF , P0 ;  /* 0xff8000000bc07808 */ /* 0x000fe40000000000 */
[----:B------:R-:W-:Y:S01]  /*9960*/  FSEL R10, R10, -INF , P1 ;  /* 0xff8000000a0a7808 */ /* 0x000fe20000800000 */
[----:B------:R-:W4:Y:S01]  /*9970*/  LDL.LU R11, [R1+0x4] ;  /* 0x00000400010b7983 */ /* 0x000f220000300800 */
[C---:B------:R-:W-:Y:S02]  /*9980*/  ISETP.GT.AND P1, PT, R2.reuse, 0x10, PT ;  /* 0x000000100200780c */ /* 0x040fe40003f24270 */
[----:B------:R-:W-:Y:S02]  /*9990*/  ISETP.GT.AND P0, PT, R2, 0x11, PT ;  /* 0x000000110200780c */ /* 0x000fe40003f04270 */
[----:B------:R-:W-:Y:S02]  /*99a0*/  FMNMX.FTZ R3, R188, R3, !PT ;  /* 0x00000003bc037209 */ /* 0x000fe40007810000 */
[----:B------:R-:W-:Y:S02]  /*99b0*/  FSEL R193, R12, -INF , P1 ;  /* 0xff8000000cc17808 */ /* 0x000fe40000800000 */
[----:B------:R-:W-:Y:S02]  /*99c0*/  FSEL R194, R13, -INF , P0 ;  /* 0xff8000000dc27808 */ /* 0x000fe40000000000 */
[----:B------:R-:W-:Y:S02]  /*99d0*/  ISETP.GT.AND P0, PT, R0, 0x11, PT ;  /* 0x000000110000780c */ /* 0x000fe40003f04270 */
[----:B------:R-:W-:Y:S02]  /*99e0*/  FMNMX.FTZ R3, R10, R3, !PT ;  /* 0x000000030a037209 */ /* 0x000fe40007810000 */
        /* <DEDUP_REMOVED lines=10> */
[C---:B------:R-:W-:Y:S02]  /*9a90*/  ISETP.GT.AND P1, PT, R0.reuse, 0x18, PT ;  /* 0x000000180000780c */ /* 0x040fe40003f24270 */
[----:B------:R-:W-:Y:S02]  /*9aa0*/  ISETP.GT.AND P0, PT, R0, 0x19, PT ;  /* 0x000000190000780c */ /* 0x000fe40003f04270 */
[----:B------:R-:W-:Y:S02]  /*9ab0*/  FMNMX.FTZ R3, R195, R3, !PT ;  /* 0x00000003c3037209 */ /* 0x000fe40007810000 */
[----:B------:R-:W-:Y:S02]  /*9ac0*/  FMNMX.FTZ R173, R193, R173, !PT ;  /* 0x000000adc1ad7209 */ /* 0x000fe40007810000 */
[----:B------:R-:W-:Y:S02]  /*9ad0*/  FSEL R199, R18, -INF , P1 ;  /* 0xff80000012c77808 */ /* 0x000fe40000800000 */
[----:B------:R-:W-:Y:S02]  /*9ae0*/  FSEL R200, R19, -INF , P0 ;  /* 0xff80000013c87808 */ /* 0x000fe40000000000 */
[----:B------:R-:W-:Y:S02]  /*9af0*/  FMNMX.FTZ R3, R196, R3, !PT ;  /* 0x00000003c4037209 */ /* 0x000fe40007810000 */
[C---:B------:R-:W-:Y:S02]  /*9b00*/  ISETP.GT.AND P1, PT, R2.reuse, 0x20, PT ;  /* 0x000000200200780c */ /* 0x040fe40003f24270 */
[----:B------:R-:W-:Y:S02]  /*9b10*/  ISETP.GT.AND P0, PT, R2, 0x21, PT ;  /* 0x000000210200780c */ /* 0x000fe40003f04270 */
[----:B------:R-:W-:Y:S02]  /*9b20*/  FMNMX.FTZ R173, R194, R173, !PT ;  /* 0x000000adc2ad7209 */ /* 0x000fe40007810000 */
[----:B------:R-:W-:Y:S02]  /*9b30*/  FSEL R202, R20, -INF , P1 ;  /* 0xff80000014ca7808 */ /* 0x000fe40000800000 */
[C---:B------:R-:W-:Y:S02]  /*9b40*/  ISETP.GT.AND P1, PT, R0.reuse, 0x20, PT ;  /* 0x000000200000780c */ /* 0x040fe40003f24270 */
[----:B------:R-:W-:Y:S02]  /*9b50*/  FSEL R203, R21, -INF , P0 ;  /* 0xff80000015cb7808 */ /* 0x000fe40000000000 */
[----:B------:R-:W-:Y:S02]  /*9b60*/  ISETP.GT.AND P0, PT, R0, 0x21, PT ;  /* 0x000000210000780c */ /* 0x000fe40003f04270 */
[----:B------:R-:W-:Y:S02]  /*9b70*/  FMNMX.FTZ R3, R199, R3, !PT ;  /* 0x00000003c7037209 */ /* 0x000fe40007810000 */
        /* <DEDUP_REMOVED lines=8> */
[----:B------:R-:W-:Y:S02]  /*9c00*/  ISETP.GT.AND P1, PT, R0, 0x28, PT ;  /* 0x000000280000780c */ /* 0x000fe40003f24270 */
[----:B------:R-:W-:Y:S02]  /*9c10*/  FSEL R207, R25, -INF , P0 ;  /* 0xff80000019cf7808 */ /* 0x000fe40000000000 */
[----:B------:R-:W-:Y:S02]  /*9c20*/  FMNMX.FTZ R3, R204, R3, !PT ;  /* 0x00000003cc037209 */ /* 0x000fe40007810000 */
[----:B------:R-:W-:Y:S02]  /*9c30*/  ISETP.GT.AND P0, PT, R0, 0x29, PT ;  /* 0x000000290000780c */ /* 0x000fe40003f04270 */
[----:B------:R-:W-:Y:S02]  /*9c40*/  FMNMX.FTZ R173, R202, R173, !PT ;  /* 0x000000adcaad7209 */ /* 0x000fe40007810000 */
[----:B------:R-:W-:Y:S02]  /*9c50*/  FSEL R208, R26, -INF , P1 ;  /* 0xff8000001ad07808 */ /* 0x000fe40000800000 */
[----:B------:R-:W-:Y:S02]  /*9c60*/  FMNMX.FTZ R3, R205, R3, !PT ;  /* 0x00000003cd037209 */ /* 0x000fe40007810000 */
[----:B------:R-:W-:Y:S02]  /*9c70*/  FSEL R209, R27, -INF , P0 ;  /* 0xff8000001bd17808 */ /* 0x000fe40000000000 */
[C---:B------:R-:W-:Y:S02]  /*9c80*/  ISETP.GT.AND P1, PT, R2.reuse, 0x30, PT ;  /* 0x000000300200780c */ /* 0x040fe40003f24270 */
[----:B------:R-:W-:Y:S02]  /*9c90*/  ISETP.GT.AND P0, PT, R2, 0x31, PT ;  /* 0x000000310200780c */ /* 0x000fe40003f04270 */
[----:B------:R-:W-:Y:S02]  /*9ca0*/  FMNMX.FTZ R173, R203, R173, !PT ;  /* 0x000000adcbad7209 */ /* 0x000fe40007810000 */
[----:B------:R-:W-:Y:S02]  /*9cb0*/  FMNMX.FTZ R3, R208, R3, !PT ;  /* 0x00000003d0037209 */ /* 0x000fe40007810000 */
[----:B------:R-:W-:Y:S02]  /*9cc0*/  FSEL R211, R28, -INF , P1 ;  /* 0xff8000001cd37808 */ /* 0x000fe40000800000 */
[----:B------:R-:W-:Y:S02]  /*9cd0*/  FSEL R29, R29, -INF , P0 ;  /* 0xff8000001d1d7808 */ /* 0x000fe40000000000 */
[C---:B------:R-:W-:Y:S02]  /*9ce0*/  ISETP.GT.AND P1, PT, R0.reuse, 0x30, PT ;  /* 0x000000300000780c */ /* 0x040fe40003f24270 */
[----:B------:R-:W-:Y:S02]  /*9cf0*/  ISETP.GT.AND P0, PT, R0, 0x31, PT ;  /* 0x000000310000780c */ /* 0x000fe40003f04270 */
[----:B------:R-:W-:Y:S02]  /*9d00*/  FMNMX.FTZ R173, R206, R173, !PT ;  /* 0x000000adcead7209 */ /* 0x000fe40007810000 */
[----:B------:R-:W-:Y:S02]  /*9d10*/  FSEL R30, R30, -INF , P1 ;  /* 0xff8000001e1e7808 */ /* 0x000fe40000800000 */
[----:B------:R-:W-:Y:S02]  /*9d20*/  FSEL R31, R31, -INF , P0 ;  /* 0xff8000001f1f7808 */ /* 0x000fe40000000000 */
[----:B------:R-:W-:Y:S02]  /*9d30*/  ISETP.GT.AND P0, PT, R2, 0x38, PT ;  /* 0x000000380200780c */ /* 0x000fe40003f04270 */
[----:B------:R-:W-:Y:S02]  /*9d40*/  FMNMX.FTZ R3, R209, R3, !PT ;  /* 0x00000003d1037209 */ /* 0x000fe40007810000 */
[----:B------:R-:W-:Y:S02]  /*9d50*/  FMNMX.FTZ R173, R207, R173, !PT ;  /* 0x000000adcfad7209 */ /* 0x000fe40007810000 */
[----:B------:R-:W-:Y:S02]  /*9d60*/  FSEL R214, R32, -INF , P0 ;  /* 0xff80000020d67808 */ /* 0x000fe40000000000 */
[----:B------:R-:W-:Y:S02]  /*9d70*/  FMNMX.FTZ R3, R30, R3, !PT ;  /* 0x000000031e037209 */ /* 0x000fe40007810000 */
        /* <DEDUP_REMOVED lines=16> */
[----:B------:R-:W-:Y:S02]  /*9e80*/  ISETP.GT.AND P0, PT, R2, 0x48, PT ;  /* 0x000000480200780c */ /* 0x000fe40003f04270 */
[----:B------:R-:W-:Y:S02]  /*9e90*/  FMNMX.FTZ R173, R213, R173, !PT ;  /* 0x000000add5ad7209 */ /* 0x000fe40007810000 */
[----:B------:R-:W-:Y:S02]  /*9ea0*/  FSEL R40, R40, -INF , P0 ;  /* 0xff80000028287808 */ /* 0x000fe40000000000 */
[----:B------:R-:W-:Y:S02]  /*9eb0*/  ISETP.GT.AND P0, PT, R0, 0x49, PT ;  /* 0x000000490000780c */ /* 0x000fe40003f04270 */
[----:B------:R-:W-:Y:S02]  /*9ec0*/  FMNMX.FTZ R3, R38, R3, !PT ;  /* 0x0000000326037209 */ /* 0x000fe40007810000 */
[----:B------:R-:W-:Y:S02]  /*9ed0*/  ISETP.GT.AND P1, PT, R0, 0x48, PT ;  /* 0x000000480000780c */ /* 0x000fe40003f24270 */
        /* <DEDUP_REMOVED lines=14> */
[----:B------:R-:W-:Y:S02]  /*9fc0*/  FSEL R212, R48, -INF , P1 ;  /* 0xff80000030d47808 */ /* 0x000fe40000800000 */
[----:B------:R-:W-:Y:S02]  /*9fd0*/  ISETP.GT.AND P0, PT, R0, 0x51, PT ;  /* 0x000000510000780c */ /* 0x000fe40003f04270 */
        /* <DEDUP_REMOVED lines=8> */
[----:B------:R-:W-:Y:S02]  /*a060*/  ISETP.GT.AND P0, PT, R0, 0x59, PT ;  /* 0x000000590000780c */ /* 0x000fe40003f04270 */
[----:B------:R-:W-:Y:S02]  /*a070*/  FSEL R50, R50, -INF , P1 ;  /* 0xff80000032327808 */ /* 0x000fe40000800000 */
[----:B------:R-:W-:Y:S02]  /*a080*/  FMNMX.FTZ R0, R47, R2, !PT ;  /* 0x000000022f007209 */ /* 0x000fe40007810000 */
[----:B------:R-:W-:Y:S02]  /*a090*/  FMNMX.FTZ R173, R45, R173, !PT ;  /* 0x000000ad2dad7209 */ /* 0x000fe40007810000 */
[----:B------:R-:W-:Y:S02]  /*a0a0*/  FSEL R174, R51, -INF , P0 ;  /* 0xff80000033ae7808 */ /* 0x000fe40000000000 */
[----:B------:R-:W-:Y:S02]  /*a0b0*/  FMNMX.FTZ R0, R50, R0, !PT ;  /* 0x0000000032007209 */ /* 0x000fe40007810000 */
[----:B------:R-:W-:Y:S02]  /*a0c0*/  FMNMX.FTZ R173, R212, R173, !PT ;  /* 0x000000add4ad7209 */ /* 0x000fe40007810000 */
[----:B------:R-:W-:Y:S02]  /*a0d0*/  FMNMX.FTZ R0, R174, R0, !PT ;  /* 0x00000000ae007209 */ /* 0x000fe40007810000 */
[----:B------:R-:W-:Y:S03]  /*a0e0*/  FMNMX.FTZ R173, R210, R173, !PT ;  /* 0x000000add2ad7209 */ /* 0x000fe60007810000 */
[----:B------:R-:W1:Y:S06]  /*a0f0*/  SHFL.BFLY PT, R2, R0, 0x2, 0x1f ;  /* 0x0c401f0000027f89 */ /* 0x000e6c00000e0000 */
[----:B------:R-:W1:Y:S02]  /*a100*/  SHFL.BFLY PT, R3, R173, 0x2, 0x1f ;  /* 0x0c401f00ad037f89 */ /* 0x000e6400000e0000 */
[----:B-1----:R-:W-:Y:S02]  /*a110*/  FMNMX.FTZ R0, R0, R2, !PT ;  /* 0x0000000200007209 */ /* 0x002fe40007810000 */
[----:B------:R-:W-:Y:S03]  /*a120*/  FMNMX.FTZ R173, R173, R3, !PT ;  /* 0x00000003adad7209 */ /* 0x000fe60007810000 */
[----:B------:R-:W1:Y:S01]  /*a130*/  SHFL.BFLY PT, R3, R0, 0x1, 0x1f ;  /* 0x0c201f0000037f89 */ /* 0x000e6200000e0000 */
[----:B--2---:R-:W-:Y:S05]  /*a140*/  @P2 MOV R7, R191 ;  /* 0x000000bf00072202 */ /* 0x004fea0000000f00 */
[----:B------:R-:W2:Y:S01]  /*a150*/  SHFL.BFLY PT, R4, R173, 0x1, 0x1f ;  /* 0x0c201f00ad047f89 */ /* 0x000ea200000e0000 */
[----:B-1----:R-:W-:Y:S04]  /*a160*/  FMNMX.FTZ R172, R0, R3, !PT ;  /* 0x0000000300ac7209 */ /* 0x002fe80007810000 */
[----:B------:R-:W-:Y:S02]  /*a170*/  FSETP.NEU.FTZ.AND P0, PT, R172, -INF , PT ;  /* 0xff800000ac00780b */ /* 0x000fe40003f1d000 */
[----:B--2---:R-:W-:Y:S01]  /*a180*/  FMNMX.FTZ R173, R173, R4, !PT ;  /* 0x00000004adad7209 */ /* 0x004fe20007810000 */
[----:B------:R-:W-:Y:S01]  /*a190*/  @P2 IMAD.WIDE.U32 R4, R252, c[0x0][0x1e0], RZ ;  /* 0x00007800fc042a25 */ /* 0x000fe200078e00ff */
[----:B------:R-:W-:Y:S02]  /*a1a0*/  FSEL R0, R172, RZ, P0 ;  /* 0x000000ffac007208 */ /* 0x000fe40000000000 */
[C---:B------:R-:W-:Y:S03]  /*a1b0*/  FSETP.NEU.FTZ.AND P1, PT, R173.reuse, -INF , PT ;  /* 0xff800000ad00780b */ /* 0x040fe60003f3d000 */
[----:B------:R-:W-:Y:S01]  /*a1c0*/  FADD.FTZ R3, -R0, R176 ;  /* 0x000000b000037221 */ /* 0x000fe20000010100 */
[----:B------:R-:W-:Y:S01]  /*a1d0*/  FSEL R2, R173, RZ, P1 ;  /* 0x000000ffad027208 */ /* 0x000fe20000800000 */
[----:B------:R-:W-:Y:S02]  /*a1e0*/  @P2 IMAD R0, R252, c[0x0][0x1e4], R6 ;  /* 0x00007900fc002a24 */ /* 0x000fe400078e0206 */
[----:B---3--:R-:W-:Y:S02]  /*a1f0*/  @P2 IMAD.MOV.U32 R6, RZ, RZ, R8 ;  /* 0x000000ffff062224 */ /* 0x008fe400078e0008 */
[----:B------:R-:W-:Y:S01]  /*a200*/  FADD.FTZ R2, -R2, R175 ;  /* 0x000000af02027221 */ /* 0x000fe20000010100 */
[----:B------:R-:W-:Y:S01]  /*a210*/  @P2 IADD3 R0, R5, R0, RZ ;  /* 0x0000000005002210 */ /* 0x000fe20007ffe0ff */
[----:B------:R-:W-:Y:S04]  /*a220*/  @P2 IMAD.WIDE.U32 R6, R4, 0x60, R6 ;  /* 0x0000006004062825 */ /* 0x000fe800078e0006 */
[----:B------:R-:W-:Y:S02]  /*a230*/  @P2 IMAD R0, R0, 0x60, RZ ;  /* 0x0000006000002824 */ /* 0x000fe400078e02ff */
[----:B------:R-:W-:Y:S02]  /*a240*/  FMUL.FTZ R175, R173, c[0x0][0x2d0] ;  /* 0x0000b400adaf7a20 */ /* 0x000fe40000410000 */
[----:B------:R-:W-:Y:S01]  /*a250*/  FMUL.FTZ R176, R172, c[0x0][0x2d0] ;  /* 0x0000b400acb07a20 */ /* 0x000fe20000410000 */
[----:B------:R-:W-:Y:S02]  /*a260*/  @P2 IADD3 R0, R7, R0, RZ ;  /* 0x0000000007002210 */ /* 0x000fe40007ffe0ff */
[----:B------:R-:W-:Y:S02]  /*a270*/  FSEL R175, R175, RZ, P1 ;  /* 0x000000ffafaf7208 */ /* 0x000fe40000800000 */
[C---:B------:R-:W-:Y:S01]  /*a280*/  @P2 SHF.L.U64.HI R0, R6.reuse, 0x1, R0 ;  /* 0x0000000106002819 */ /* 0x040fe20000010200 */
[----:B------:R-:W-:Y:S01]  /*a290*/  @P2 IMAD.SHL.U32 R6, R6, 0x2, RZ ;  /* 0x0000000206062824 */ /* 0x000fe200078e00ff */
[----:B------:R-:W-:Y:S01]  /*a2a0*/  FSEL R176, R176, RZ, P0 ;  /* 0x000000ffb0b07208 */ /* 0x000fe20000000000 */
[--C-:B------:R-:W-:Y:S03]  /*a2b0*/  FFMA.FTZ R190, R190, c[0x0][0x2d0], -R175.reuse ;  /* 0x0000b400bebe7a23 */ /* 0x100fe600000108af */
[C---:B------:R-:W-:Y:S02]  /*a2c0*/  @P2 IADD3 R4, P3, R6.reuse, c[0x0][0x1c8], RZ ;  /* 0x0000720006042a10 */ /* 0x040fe40007f7e0ff */
[----:B------:R-:W-:Y:S01]  /*a2d0*/  @P2 IADD3 R8, P4, R6, 0x80, RZ ;  /* 0x0000008006082810 */ /* 0x000fe20007f9e0ff */
[----:B------:R-:W-:Y:S01]  /*a2e0*/  MUFU.EX2 R190, R190 ;  /* 0x000000be00be7308 */ /* 0x000fe20000000800 */
[----:B------:R-:W-:Y:S02]  /*a2f0*/  @P2 IADD3.X R5, R0, c[0x0][0x1cc], RZ, P3, !PT ;  /* 0x0000730000052a10 */ /* 0x000fe40001ffe4ff */
[----:B------:R-:W-:Y:S03]  /*a300*/  @P2 IADD3 R8, P3, R8, c[0x0][0x1c8], RZ ;  /* 0x0000720008082a10 */ /* 0x000fe60007f7e0ff */
[----:B------:R1:W-:Y:S01]  /*a310*/  @P2 LDGSTS.E.BYPASS.LTC128B.128 [R251+0xc100], [R4.64], !P5 ;  /* 0x0c10000004fb2fae */ /* 0x0003e2000e901d48 */
[--C-:B------:R-:W-:Y:S02]  /*a320*/  @P2 IADD3.X R9, RZ, c[0x0][0x1cc], R0.reuse, P3, P4 ;  /* 0x00007300ff092a10 */ /* 0x100fe40001fe8400 */
[----:B------:R-:W-:Y:S11]  /*a330*/  LOP3.LUT P4, RZ, R220, 0x2, RZ, 0xc0, !PT ;  /* 0x00000002dcff7812 */ /* 0x000ff6000788c0ff */
[----:B------:R-:W-:Y:S02]  /*a340*/  @!UPT UIADD3 URZ, URZ, URZ, URZ ;  /* 0x0000003f3f3ff290 */ /* 0x000fe4000fffe03f */
[----:B------:R2:W-:Y:S02]  /*a350*/  @P2 LDGSTS.E.BYPASS.LTC128B.128 [R251+0xf100], [R8.64], !P4 ;  /* 0x0f10000008fb2fae */ /* 0x0005e4000e101d48 */
[----:B--2---:R-:W-:Y:S04]  /*a360*/  @P2 IADD3 R8, P4, R6, 0x100, RZ ;  /* 0x0000010006082810 */ /* 0x004fe80007f9e0ff */
[----:B------:R-:W-:Y:S04]  /*a370*/  @P2 IADD3 R8, P3, R8, c[0x0][0x1c8], RZ ;  /* 0x0000720008082a10 */ /* 0x000fe80007f7e0ff */
[--C-:B------:R-:W-:Y:S02]  /*a380*/  @P2 IADD3.X R9, RZ, c[0x0][0x1cc], R0.reuse, P3, P4 ;  /* 0x00007300ff092a10 */ /* 0x100fe40001fe8400 */
[----:B------:R-:W-:Y:S11]  /*a390*/  LOP3.LUT P4, RZ, R220, 0x1, RZ, 0xc0, !PT ;  /* 0x00000001dcff7812 */ /* 0x000ff6000788c0ff */
[----:B------:R-:W-:Y:S02]  /*a3a0*/  @!UPT UIADD3 URZ, URZ, URZ, URZ ;  /* 0x0000003f3f3ff290 */ /* 0x000fe4000fffe03f */
[----:B------:R2:W-:Y:S01]  /*a3b0*/  @P2 LDGSTS.E.BYPASS.LTC128B.128 [R251+0x12100], [R8.64], !P4 ;  /* 0x1210000008fb2fae */ /* 0x0005e2000e101d48 */
[----:B------:R-:W-:Y:S04]  /*a3c0*/  @P2 IADD3 R6, P4, R6, 0x180, RZ ;  /* 0x0000018006062810 */ /* 0x000fe80007f9e0ff */
[----:B------:R-:W-:Y:S04]  /*a3d0*/  @P2 IADD3 R6, P3, R6, c[0x0][0x1c8], RZ ;  /* 0x0000720006062a10 */ /* 0x000fe80007f7e0ff */
[----:B------:R-:W-:Y:S01]  /*a3e0*/  @P2 IADD3.X R7, RZ, c[0x0][0x1cc], R0, P3, P4 ;  /* 0x00007300ff072a10 */ /* 0x000fe20001fe8400 */
[--C-:B------:R-:W-:Y:S01]  /*a3f0*/  FFMA.FTZ R0, R178, c[0x0][0x2d0], -R175.reuse ;  /* 0x0000b400b2007a23 */ /* 0x100fe200000108af */
[----:B------:R-:W-:Y:S03]  /*a400*/  LOP3.LUT P4, RZ, R220, 0x1, RZ, 0xc0, !PT ;  /* 0x00000001dcff7812 */ /* 0x000fe6000788c0ff */
[----:B------:R3:W-:Y:S01]  /*a410*/  @P2 LDGSTS.E.BYPASS.LTC128B.128 [R251+0x15100], [R6.64], !P6 ;  /* 0x1510000006fb2fae */ /* 0x0007e2000f101d48 */
[----:B------:R1:W-:Y:S02]  /*a420*/  MUFU.EX2 R178, R0 ;  /* 0x0000000000b27308 */ /* 0x0003e40000000800 */
[--C-:B-1----:R-:W-:Y:S01]  /*a430*/  FFMA.FTZ R0, R177, c[0x0][0x2d0], -R176.reuse ;  /* 0x0000b400b1007a23 */ /* 0x102fe200000108b0 */
[----:B---3--:R-:W-:Y:S02]  /*a440*/  @P2 MOV R6, c[0x0][0x1e0] ;  /* 0x0000780000062a02 */ /* 0x008fe40000000f00 */
[----:B------:R-:W-:Y:S05]  /*a450*/  @P2 MOV R7, 0x6 ;  /* 0x0000000600072802 */ /* 0x000fea0000000f00 */
[----:B------:R1:W-:Y:S01]  /*a460*/  MUFU.EX2 R191, R0 ;  /* 0x0000000000bf7308 */ /* 0x0003e20000000800 */
[C---:B------:R-:W-:Y:S01]  /*a470*/  @P2 SHF.L.U64.HI R7, R6.reuse, R7, c[0x0][0x1e4] ;  /* 0x0000790006072619 */ /* 0x040fe20000010207 */
[----:B------:R-:W-:Y:S05]  /*a480*/  @P2 IMAD.SHL.U32 R6, R6, 0x40, RZ ;  /* 0x0000004006062824 */ /* 0x000fea00078e00ff */
[----:B------:R-:W-:Y:S04]  /*a490*/  @P2 IADD3 R4, P3, R4, R6, RZ ;  /* 0x0000000604042210 */ /* 0x000fe80007f7e0ff */
[C---:B------:R-:W-:Y:S02]  /*a4a0*/  @P2 IADD3.X R5, R7.reuse, R5, RZ, P3, !PT ;  /* 0x0000000507052210 */ /* 0x040fe40001ffe4ff */
[----:B------:R-:W-:Y:S02]  /*a4b0*/  LOP3.LUT P3, RZ, R220, 0x2, RZ, 0xc0, !PT ;  /* 0x00000002dcff7812 */ /* 0x000fe4000786c0ff */
[----:B------:R-:W3:Y:S01]  /*a4c0*/  LDL.LU R220, [R1+0x98] ;  /* 0x0000980001dc7983 */ /* 0x000ee20000300800 */
[----:B------:R-:W-:Y:S04]  /*a4d0*/  @P2 IADD3 R6, P0, R6, R4, RZ ;  /* 0x0000000406062210 */ /* 0x000fe80007f1e0ff */
[----:B------:R-:W-:Y:S01]  /*a4e0*/  @P2 IADD3.X R7, R7, R5, RZ, P0, !PT ;  /* 0x0000000507072210 */ /* 0x000fe200007fe4ff */
[----:B------:R2:W-:Y:S01]  /*a4f0*/  @P2 LDGSTS.E.BYPASS.LTC128B.128 [R251+0xd100], [R4.64], !P5 ;  /* 0x0d10000004fb2fae */ /* 0x0005e2000e901d48 */
[--C-:B-1----:R-:W-:Y:S04]  /*a500*/  FFMA.FTZ R0, R179, c[0x0][0x2d0], -R175.reuse ;  /* 0x0000b400b3007a23 */ /* 0x102fe800000108af */
[----:B------:R1:W-:Y:S01]  /*a510*/  MUFU.EX2 R177, R0 ;  /* 0x0000000000b17308 */ /* 0x0003e20000000800 */
[----:B------:R2:W-:Y:S06]  /*a520*/  @P2 LDGSTS.E.BYPASS.LTC128B.128 [R251+0x10100], [R4.64+0x80], !P3 ;  /* 0x1010008004fb2fae */ /* 0x0005ec000d901d48 */
[----:B------:R2:W-:Y:S06]  /*a530*/  @P2 LDGSTS.E.BYPASS.LTC128B.128 [R251+0x13100], [R4.64+0x100], !P4 ;  /* 0x1310010004fb2fae */ /* 0x0005ec000e101d48 */
[----:B------:R2:W-:Y:S06]  /*a540*/  @P2 LDGSTS.E.BYPASS.LTC128B.128 [R251+0x16100], [R4.64+0x180], !P6 ;  /* 0x1610018004fb2fae */ /* 0x0005ec000f101d48 */
[----:B------:R2:W-:Y:S01]  /*a550*/  @P2 LDGSTS.E.BYPASS.LTC128B.128 [R251+0xe100], [R6.64], !P5 ;  /* 0x0e10000006fb2fae */ /* 0x0005e2000e901d48 */
[----:B-1----:R-:W-:Y:S05]  /*a560*/  FMUL.FTZ R0, R2, c[0x0][0x2d0] ;  /* 0x0000b40002007a20 */ /* 0x002fea0000410000 */
[----:B------:R1:W-:Y:S01]  /*a570*/  @P2 LDGSTS.E.BYPASS.LTC128B.128 [R251+0x11100], [R6.64+0x80], !P3 ;  /* 0x1110008006fb2fae */ /* 0x0003e2000d901d48 */
[----:B------:R-:W-:Y:S04]  /*a580*/  FFMA.FTZ R2, R188, c[0x0][0x2d0], -R176 ;  /* 0x0000b400bc027a23 */ /* 0x000fe800000108b0 */
[----:B------:R1:W-:Y:S01]  /*a590*/  MUFU.EX2 R188, R2 ;  /* 0x0000000200bc7308 */ /* 0x0003e20000000800 */
[----:B------:R2:W-:Y:S06]  /*a5a0*/  @P2 LDGSTS.E.BYPASS.LTC128B.128 [R251+0x14100], [R6.64+0x100], !P4 ;  /* 0x1410010006fb2fae */ /* 0x0005ec000e101d48 */
[----:B------:R2:W-:Y:S03]  /*a5b0*/  @P2 LDGSTS.E.BYPASS.LTC128B.128 [R251+0x17100], [R6.64+0x180], !P6 ;  /* 0x1710018006fb2fae */ /* 0x0005e6000f101d48 */
[----:B------:R-:W2:Y:S03]  /*a5c0*/  MUFU.EX2 R0, R0 ;  /* 0x0000000000007308 */ /* 0x000ea60000000800 */
[----:B------:R-:W0:Y:S01]  /*a5d0*/  LDGDEPBAR ;  /* 0x00000000000079af */ /* 0x000e220000000000 */
[----:B-1----:R-:W-:Y:S01]  /*a5e0*/  FFMA.FTZ R2, R189, c[0x0][0x2d0], -R175 ;  /* 0x0000b400bd027a23 */ /* 0x002fe200000108af */
[----:B------:R-:W-:Y:S05]  /*a5f0*/  MOV R189, R38 ;  /* 0x0000002600bd7202 */ /* 0x000fea0000000f00 */
[----:B------:R1:W-:Y:S01]  /*a600*/  MUFU.EX2 R179, R2 ;  /* 0x0000000200b37308 */ /* 0x0003e20000000800 */
[C---:B--2---:R-:W-:Y:S01]  /*a610*/  FMUL.FTZ R20, R0.reuse, R140 ;  /* 0x0000008c00147220 */ /* 0x044fe20000410000 */
[----:B------:R-:W-:Y:S01]  /*a620*/  MOV R140, R40 ;  /* 0x00000028008c7202 */ /* 0x000fe20000000f00 */
[C---:B------:R-:W-:Y:S02]  /*a630*/  FMUL.FTZ R4, R0.reuse, R180 ;  /* 0x000000b400047220 */ /* 0x040fe40000410000 */
[C---:B------:R-:W-:Y:S01]  /*a640*/  FMUL.FTZ R5, R0.reuse, R181 ;  /* 0x000000b500057220 */ /* 0x040fe20000410000 */
[----:B------:R-:W-:Y:S01]  /*a650*/  MOV R181, R47 ;  /* 0x0000002f00b57202 */ /* 0x000fe20000000f00 */
[C---:B------:R-:W-:Y:S01]  /*a660*/  FMUL.FTZ R8, R0.reuse, R184 ;  /* 0x000000b800087220 */ /* 0x040fe20000410000 */
[----:B------:R-:W-:Y:S01]  /*a670*/  MOV R184, R46 ;  /* 0x0000002e00b87202 */ /* 0x000fe20000000f00 */
[C---:B------:R-:W-:Y:S02]  /*a680*/  FMUL.FTZ R9, R0.reuse, R185 ;  /* 0x000000b900097220 */ /* 0x040fe40000410000 */
[C---:B------:R-:W-:Y:S02]  /*a690*/  FMUL.FTZ R12, R0.reuse, R132 ;  /* 0x00000084000c7220 */ /* 0x040fe40000410000 */
[----:B------:R-:W-:Y:S02]  /*a6a0*/  IMAD.MOV.U32 R132, RZ, RZ, R29 ;  /* 0x000000ffff847224 */ /* 0x000fe400078e001d */
[C---:B------:R-:W-:Y:S01]  /*a6b0*/  FMUL.FTZ R13, R0.reuse, R133 ;  /* 0x00000085000d7220 */ /* 0x040fe20000410000 */
[----:B------:R-:W-:Y:S01]  /*a6c0*/  MOV R133, R30 ;  /* 0x0000001e00857202 */ /* 0x000fe20000000f00 */
[C---:B------:R-:W-:Y:S02]  /*a6d0*/  FMUL.FTZ R16, R0.reuse, R136 ;  /* 0x0000008800107220 */ /* 0x040fe40000410000 */
[----:B-1----:R-:W-:Y:S02]  /*a6e0*/  FMUL.FTZ R2, R3, c[0x0][0x2d0] ;  /* 0x0000b40003027a20 */ /* 0x002fe40000410000 */
[----:B------:R-:W-:Y:S02]  /*a6f0*/  IMAD.MOV.U32 R136, RZ, RZ, R36 ;  /* 0x000000ffff887224 */ /* 0x000fe400078e0024 */
[C---:B------:R-:W-:Y:S02]  /*a700*/  FMUL.FTZ R36, R0.reuse, R156 ;  /* 0x0000009c00247220 */ /* 0x040fe40000410000 */
[----:B------:R-:W1:Y:S01]  /*a710*/  MUFU.EX2 R2, R2 ;  /* 0x0000000200027308 */ /* 0x000e620000000800 */
[C---:B------:R-:W-:Y:S01]  /*a720*/  FMUL.FTZ R17, R0.reuse, R137 ;  /* 0x0000008900117220 */ /* 0x040fe20000410000 */
[----:B------:R-:W-:Y:S01]  /*a730*/  MOV R137, R37 ;  /* 0x0000002500897202 */ /* 0x000fe20000000f00 */
[C---:B------:R-:W-:Y:S01]  /*a740*/  FMUL.FTZ R21, R0.reuse, R141 ;  /* 0x0000008d00157220 */ /* 0x040fe20000410000 */
[----:B------:R-:W2:Y:S01]  /*a750*/  LDL.LU R156, [R1+0x8] ;  /* 0x00000800019c7983 */ /* 0x000ea20000300800 */
[----:B------:R-:W-:Y:S02]  /*a760*/  IMAD.MOV.U32 R141, RZ, RZ, R41 ;  /* 0x000000ffff8d7224 */ /* 0x000fe400078e0029 */
        /* <DEDUP_REMOVED lines=10> */
[----:B------:R-:W-:Y:S01]  /*a810*/  MOV R153, R35 ;  /* 0x0000002300997202 */ /* 0x000fe20000000f00 */
[C---:B------:R-:W-:Y:S01]  /*a820*/  FMUL.FTZ R37, R0.reuse, R157 ;  /* 0x0000009d00257220 */ /* 0x040fe20000410000 */
[----:B------:R-:W-:Y:S01]  /*a830*/  MOV R157, R149 ;  /* 0x00000095009d7202 */ /* 0x000fe20000000f00 */
[C---:B------:R-:W-:Y:S01]  /*a840*/  FMUL.FTZ R40, R0.reuse, R160 ;  /* 0x000000a000287220 */ /* 0x040fe20000410000 */
[----:B------:R-:W-:Y:S01]  /*a850*/  MOV R149, R141 ;  /* 0x0000008d00957202 */ /* 0x000fe20000000f00 */
[C---:B------:R-:W-:Y:S02]  /*a860*/  FMUL.FTZ R41, R0.reuse, R161 ;  /* 0x000000a100297220 */ /* 0x040fe40000410000 */
[C---:B------:R-:W-:Y:S02]  /*a870*/  FMUL.FTZ R44, R0.reuse, R164 ;  /* 0x000000a4002c7220 */ /* 0x040fe40000410000 */
[C---:B------:R-:W-:Y:S01]  /*a880*/  FMUL.FTZ R45, R0.reuse, R165 ;  /* 0x000000a5002d7220 */ /* 0x040fe20000410000 */
[----:B------:R-:W-:Y:S01]  /*a890*/  MOV R165, R148 ;  /* 0x0000009400a57202 */ /* 0x000fe20000000f00 */
[C---:B------:R-:W-:Y:S02]  /*a8a0*/  FMUL.FTZ R48, R0.reuse, R168 ;  /* 0x000000a800307220 */ /* 0x040fe40000410000 */
[C---:B------:R-:W-:Y:S01]  /*a8b0*/  FMUL.FTZ R49, R0.reuse, R169 ;  /* 0x000000a900317220 */ /* 0x040fe20000410000 */
        /* <DEDUP_REMOVED lines=41> */
[----:B----4-:R-:W-:Y:S02]  /*ab50*/  FFMA.FTZ R3, R0, R11, R178 ;  /* 0x0000000b00037223 */ /* 0x010fe400000100b2 */
[----:B------:R-:W-:Y:S02]  /*ab60*/  FFMA.FTZ R0, R10, c[0x0][0x2d0], -R176 ;  /* 0x0000b4000a007a23 */ /* 0x000fe400000108b0 */
[C---:B-1----:R-:W-:Y:S02]  /*ab70*/  FMUL.FTZ R6, R2.reuse, R182 ;  /* 0x000000b602067220 */ /* 0x042fe40000410000 */
[----:B------:R-:W-:Y:S02]  /*ab80*/  IMAD.MOV.U32 R182, RZ, RZ, R140 ;  /* 0x000000ffffb67224 */ /* 0x000fe400078e008c */
[----:B------:R1:W-:Y:S01]  /*ab90*/  MUFU.EX2 R140, R0 ;  /* 0x00000000008c7308 */ /* 0x0003e20000000800 */
[C---:B------:R-:W-:Y:S02]  /*aba0*/  FMUL.FTZ R18, R2.reuse, R138 ;  /* 0x0000008a02127220 */ /* 0x040fe40000410000 */
[C---:B------:R-:W-:Y:S02]  /*abb0*/  FMUL.FTZ R19, R2.reuse, R139 ;  /* 0x0000008b02137220 */ /* 0x040fe40000410000 */
[C---:B------:R-:W-:Y:S01]  /*abc0*/  FMUL.FTZ R7, R2.reuse, R183 ;  /* 0x000000b702077220 */ /* 0x040fe20000410000 */
[----:B------:R-:W-:Y:S01]  /*abd0*/  MOV R183, R137 ;  /* 0x0000008900b77202 */ /* 0x000fe20000000f00 */
[C---:B------:R-:W-:Y:S01]  /*abe0*/  FMUL.FTZ R10, R2.reuse, R186 ;  /* 0x000000ba020a7220 */ /* 0x040fe20000410000 */
[----:B------:R-:W-:Y:S01]  /*abf0*/  MOV R186, R136 ;  /* 0x0000008800ba7202 */ /* 0x000fe20000000f00 */
[C---:B------:R-:W-:Y:S01]  /*ac00*/  FMUL.FTZ R27, R2.reuse, R147 ;  /* 0x00000093021b7220 */ /* 0x040fe20000410000 */
[----:B------:R-:W4:Y:S01]  /*ac10*/  LDSM.16.MT88.4 R136, [R217] ;  /* 0x00000000d988783b */ /* 0x000f220000004200 */
[----:B------:R-:W-:Y:S02]  /*ac20*/  IMAD.MOV.U32 R180, RZ, RZ, R50 ;  /* 0x000000ffffb47224 */ /* 0x000fe400078e0032 */
[C---:B------:R-:W-:Y:S02]  /*ac30*/  FMUL.FTZ R11, R2.reuse, R187 ;  /* 0x000000bb020b7220 */ /* 0x040fe40000410000 */
[----:B------:R-:W-:Y:S01]  /*ac40*/  FMUL.FTZ R14, R2, R134 ;  /* 0x00000086020e7220 */ /* 0x000fe20000410000 */
[----:B------:R-:W-:Y:S01]  /*ac50*/  F2FP.BF16.PACK_AB R134, R190, R179 ;  /* 0x000000b3be86723e */ /* 0x000fe200000010ff */
[C---:B------:R-:W-:Y:S02]  /*ac60*/  FMUL.FTZ R15, R2.reuse, R135 ;  /* 0x00000087020f7220 */ /* 0x040fe40000410000 */
[C---:B------:R-:W-:Y:S01]  /*ac70*/  FMUL.FTZ R50, R2.reuse, R170 ;  /* 0x000000aa02327220 */ /* 0x040fe20000410000 */
[----:B------:R-:W-:Y:S01]  /*ac80*/  MOV R170, R132 ;  /* 0x0000008400aa7202 */ /* 0x000fe20000000f00 */
[----:B------:R-:W-:Y:S01]  /*ac90*/  IMAD.MOV.U32 R187, RZ, RZ, R133 ;  /* 0x000000ffffbb7224 */ /* 0x000fe200078e0085 */
[----:B------:R-:W-:Y:S01]  /*aca0*/  F2FP.BF16.PACK_AB R132, R177, R178 ;  /* 0x000000b2b184723e */ /* 0x000fe200000010ff */
[----:B------:R-:W-:Y:S01]  /*acb0*/  FMUL.FTZ R22, R2, R142 ;  /* 0x0000008e02167220 */ /* 0x000fe20000410000 */
[----:B------:R-:W-:Y:S01]  /*acc0*/  F2FP.BF16.PACK_AB R133, R188, R191 ;  /* 0x000000bfbc85723e */ /* 0x000fe200000010ff */
[--C-:B-1----:R-:W-:Y:S02]  /*acd0*/  FFMA.FTZ R0, R192, c[0x0][0x2d0], -R176.reuse ;  /* 0x0000b400c0007a23 */ /* 0x102fe400000108b0 */
[C---:B------:R-:W-:Y:S02]  /*ace0*/  FMUL.FTZ R23, R2.reuse, R143 ;  /* 0x0000008f02177220 */ /* 0x040fe40000410000 */
[----:B------:R-:W1:Y:S01]  /*acf0*/  MUFU.EX2 R147, R0 ;  /* 0x0000000000937308 */ /* 0x000e620000000800 */
[C---:B------:R-:W-:Y:S02]  /*ad00*/  FMUL.FTZ R26, R2.reuse, R146 ;  /* 0x00000092021a7220 */ /* 0x040fe40000410000 */
[C---:B------:R-:W-:Y:S02]  /*ad10*/  FMUL.FTZ R30, R2.reuse, R150 ;  /* 0x00000096021e7220 */ /* 0x040fe40000410000 */
[----:B------:R-:W-:Y:S02]  /*ad20*/  IMAD.MOV.U32 R152, RZ, RZ, R31 ;  /* 0x000000ffff987224 */ /* 0x000fe400078e001f */
[C---:B------:R-:W-:Y:S02]  /*ad30*/  FMUL.FTZ R31, R2.reuse, R151 ;  /* 0x00000097021f7220 */ /* 0x040fe40000410000 */
[C---:B------:R-:W-:Y:S02]  /*ad40*/  FMUL.FTZ R34, R2.reuse, R154 ;  /* 0x0000009a02227220 */ /* 0x040fe40000410000 */
[C---:B------:R-:W-:Y:S02]  /*ad50*/  FMUL.FTZ R35, R2.reuse, R155 ;  /* 0x0000009b02237220 */ /* 0x040fe40000410000 */
[C---:B------:R-:W-:Y:S02]  /*ad60*/  FMUL.FTZ R38, R2.reuse, R158 ;  /* 0x0000009e02267220 */ /* 0x040fe40000410000 */
[C---:B------:R-:W-:Y:S02]  /*ad70*/  FMUL.FTZ R39, R2.reuse, R159 ;  /* 0x0000009f02277220 */ /* 0x040fe40000410000 */
[----:B------:R-:W-:Y:S02]  /*ad80*/  IMAD.MOV.U32 R185, RZ, RZ, R43 ;  /* 0x000000ffffb97224 */ /* 0x000fe400078e002b */
[C---:B------:R-:W-:Y:S02]  /*ad90*/  FMUL.FTZ R42, R2.reuse, R162 ;  /* 0x000000a2022a7220 */ /* 0x040fe40000410000 */
[C---:B------:R-:W-:Y:S02]  /*ada0*/  FMUL.FTZ R43, R2.reuse, R163 ;  /* 0x000000a3022b7220 */ /* 0x040fe40000410000 */
[C---:B------:R-:W-:Y:S01]  /*adb0*/  FMUL.FTZ R46, R2.reuse, R166 ;  /* 0x000000a6022e7220 */ /* 0x040fe20000410000 */
[----:B-1----:R-:W-:Y:S01]  /*adc0*/  F2FP.BF16.PACK_AB R135, R147, R140 ;  /* 0x0000008c9387723e */ /* 0x002fe200000010ff */
[C---:B------:R-:W-:Y:S01]  /*add0*/  FMUL.FTZ R51, R2.reuse, R171 ;  /* 0x000000ab02337220 */ /* 0x040fe20000410000 */
[----:B------:R-:W-:Y:S01]  /*ade0*/  MOV R166, R153 ;  /* 0x0000009900a67202 */ /* 0x000fe20000000f00 */
[--C-:B------:R-:W-:Y:S02]  /*adf0*/  FFMA.FTZ R149, R149, c[0x0][0x2d0], -R175.reuse ;  /* 0x0000b40095957a23 */ /* 0x100fe400000108af */
[C---:B------:R-:W-:Y:S02]  /*ae00*/  FMUL.FTZ R47, R2.reuse, R167 ;  /* 0x000000a7022f7220 */ /* 0x040fe40000410000 */
        /* <DEDUP_REMOVED lines=30> */
[----:B------:R-:W-:Y:S02]  /*aff0*/  FFMA.FTZ R0, R193, c[0x0][0x2d0], -R175 ;  /* 0x0000b400c1007a23 */ /* 0x000fe400000108af */
[C---:B------:R-:W-:Y:S02]  /*b000*/  FMUL.FTZ R102, R2.reuse, R102 ;  /* 0x0000006602667220 */ /* 0x040fe40000410000 */
[----:B------:R4:W-:Y:S02]  /*b010*/  MUFU.EX2 R146, R0 ;  /* 0x0000000000927308 */ /* 0x0009e40000000800 */
[C---:B------:R-:W-:Y:S02]  /*b020*/  FMUL.FTZ R103, R2.reuse, R103 ;  /* 0x0000006702677220 */ /* 0x040fe40000410000 */
        /* <DEDUP_REMOVED lines=8> */
[C---:B------:R-:W-:Y:S02]  /*b0b0*/  FMUL.FTZ R119, R2.reuse, R119 ;  /* 0x0000007702777220 */ /* 0x040fe40000410000 */
[----:B------:R-:W-:Y:S02]  /*b0c0*/  FMUL.FTZ R122, R2, R122 ;  /* 0x0000007a027a7220 */ /* 0x000fe40000410000 */
[----:B----4-:R-:W-:Y:S02]  /*b0d0*/  FFMA.FTZ R0, R194, c[0x0][0x2d0], -R175 ;  /* 0x0000b400c2007a23 */ /* 0x010fe400000108af */
[C---:B------:R-:W-:Y:S02]  /*b0e0*/  FMUL.FTZ R123, R2.reuse, R123 ;  /* 0x0000007b027b7220 */ /* 0x040fe40000410000 */
[----:B------:R4:W-:Y:S01]  /*b0f0*/  MUFU.EX2 R145, R0 ;  /* 0x0000000000917308 */ /* 0x0009e20000000800 */
[C---:B------:R-:W-:Y:S01]  /*b100*/  FMUL.FTZ R126, R2.reuse, R126 ;  /* 0x0000007e027e7220 */ /* 0x040fe20000410000 */
[C---:B-1----:R-:W-:Y:S03]  /*b110*/  HMMA.16816.F32.BF16 R20, R132.reuse, R136, R20 ;  /* 0x000000888414723c */ /* 0x042fe60000041814 */
[C---:B------:R-:W-:Y:S02]  /*b120*/  FMUL.FTZ R127, R2.reuse, R127 ;  /* 0x0000007f027f7220 */ /* 0x040fe40000410000 */
[C---:B------:R-:W-:Y:S02]  /*b130*/  FMUL.FTZ R130, R2.reuse, R130 ;  /* 0x0000008202827220 */ /* 0x040fe40000410000 */
[C---:B------:R-:W-:Y:S01]  /*b140*/  FMUL.FTZ R131, R2.reuse, R131 ;  /* 0x0000008302837220 */ /* 0x040fe20000410000 */
[C---:B------:R-:W-:Y:S01]  /*b150*/  HMMA.16816.F32.BF16 R24, R132.reuse, R138, R24 ;  /* 0x0000008a8418723c */ /* 0x040fe20000041818 */
[----:B---3--:R-:W1:Y:S03]  /*b160*/  LDSM.16.MT88.4 R136, [R220] ;  /* 0x00000000dc88783b */ /* 0x008e660000004200 */
[----:B------:R-:W-:Y:S02]  /*b170*/  FADD.FTZ R177, R177, R3 ;  /* 0x00000003b1b17221 */ /* 0x000fe40000010000 */
[----:B------:R-:W-:Y:S02]  /*b180*/  FFMA.FTZ R3, R199, c[0x0][0x2d0], -R176 ;  /* 0x0000b400c7037a23 */ /* 0x000fe400000108b0 */
[----:B------:R-:W-:Y:S02]  /*b190*/  IMAD.MOV.U32 R167, RZ, RZ, R152 ;  /* 0x000000ffffa77224 */ /* 0x000fe400078e0098 */
[----:B------:R3:W-:Y:S02]  /*b1a0*/  MUFU.EX2 R152, R3 ;  /* 0x0000000300987308 */ /* 0x0007e40000000800 */
[----:B----4-:R-:W-:Y:S02]  /*b1b0*/  FFMA.FTZ R0, R195, c[0x0][0x2d0], -R176 ;  /* 0x0000b400c3007a23 */ /* 0x010fe400000108b0 */
[----:B--2---:R-:W-:Y:S06]  /*b1c0*/  FFMA.FTZ R2, R2, R156, R191 ;  /* 0x0000009c02027223 */ /* 0x004fec00000100bf */
[----:B------:R2:W4:Y:S01]  /*b1d0*/  MUFU.EX2 R144, R0 ;  /* 0x0000000000907308 */ /* 0x0005220000000800 */
[----:B------:R-:W-:Y:S04]  /*b1e0*/  FADD.FTZ R2, R188, R2 ;  /* 0x00000002bc027221 */ /* 0x000fe80000010000 */
[----:B------:R-:W-:Y:S02]  /*b1f0*/  FADD.FTZ R2, R140, R2 ;  /* 0x000000028c027221 */ /* 0x000fe40000010000 */
[----:B------:R-:W-:Y:S02]  /*b200*/  LDSM.16.MT88.4 R140, [R218+0x1000] ;  /* 0x00100000da8c783b */ /* 0x000fe40000004200 */
[----:B------:R-:W-:Y:S02]  /*b210*/  FADD.FTZ R2, R147, R2 ;  /* 0x0000000293027221 */ /* 0x000fe40000010000 */
[--C-:B---3--:R-:W-:Y:S02]  /*b220*/  FFMA.FTZ R3, R208, c[0x0][0x2d0], -R176.reuse ;  /* 0x0000b400d0037a23 */ /* 0x108fe400000108b0 */
[----:B------:R-:W3:Y:S02]  /*b230*/  LDL R208, [R1+0x10] ;  /* 0x0000100001d07983 */ /* 0x000ee40000100800 */
[----:B------:R4:W-:Y:S01]  /*b240*/  MUFU.EX2 R159, R3 ;  /* 0x00000003009f7308 */ /* 0x0009e20000000800 */
[C---:B-1----:R-:W-:Y:S03]  /*b250*/  HMMA.16816.F32.BF16 R28, R132.reuse, R136, R28 ;  /* 0x00000088841c723c */ /* 0x042fe6000004181c */
[----:B--2---:R-:W-:Y:S06]  /*b260*/  FFMA.FTZ R0, R196, c[0x0][0x2d0], -R176 ;  /* 0x0000b400c4007a23 */ /* 0x004fec00000108b0 */
[----:B------:R-:W-:Y:S01]  /*b270*/  MUFU.EX2 R196, R149 ;  /* 0x0000009500c47308 */ /* 0x000fe20000000800 */
[C---:B------:R-:W-:Y:S01]  /*b280*/  HMMA.16816.F32.BF16 R32, R132.reuse, R138, R32 ;  /* 0x0000008a8420723c */ /* 0x040fe20000041820 */
[----:B------:R-:W1:Y:S08]  /*b290*/  LDSM.16.MT88.4 R136, [R217+0x3000] ;  /* 0x00300000d988783b */ /* 0x000e700000004200 */
[----:B------:R2:W-:Y:S03]  /*b2a0*/  MUFU.EX2 R148, R0 ;  /* 0x0000000000947308 */ /* 0x0005e60000000800 */
[----:B----4-:R-:W-:Y:S02]  /*b2b0*/  FADD.FTZ R3, R144, R2 ;  /* 0x0000000290037221 */ /* 0x010fe40000010000 */
[--C-:B------:R-:W-:Y:S02]  /*b2c0*/  FFMA.FTZ R2, R170, c[0x0][0x2d0], -R175.reuse ;  /* 0x0000b400aa027a23 */ /* 0x100fe400000108af */
[--C-:B--2---:R-:W-:Y:S04]  /*b2d0*/  FFMA.FTZ R0, R197, c[0x0][0x2d0], -R175.reuse ;  /* 0x0000b400c5007a23 */ /* 0x104fe800000108af */
[----:B------:R2:W4:Y:S01]  /*b2e0*/  MUFU.EX2 R151, R0 ;  /* 0x0000000000977308 */ /* 0x0005220000000800 */
[C---:B-1----:R-:W-:Y:S08]  /*b2f0*/  HMMA.16816.F32.BF16 R36, R132.reuse, R136, R36 ;  /* 0x000000888424723c */ /* 0x042ff00000041824 */
[C---:B------:R-:W-:Y:S01]  /*b300*/  HMMA.16816.F32.BF16 R40, R132.reuse, R138, R40 ;  /* 0x0000008a8428723c */ /* 0x040fe20000041828 */
[----:B------:R-:W1:Y:S03]  /*b310*/  LDSM.16.MT88.4 R136, [R218+0x3000] ;  /* 0x00300000da88783b */ /* 0x000e660000004200 */
[----:B--2---:R-:W-:Y:S04]  /*b320*/  FFMA.FTZ R0, R198, c[0x0][0x2d0], -R175 ;  /* 0x0000b400c6007a23 */ /* 0x004fe800000108af */
[----:B------:R2:W1:Y:S04]  /*b330*/  MUFU.EX2 R156, R0 ;  /* 0x00000000009c7308 */ /* 0x0004680000000800 */
[----:B--2---:R-:W-:Y:S01]  /*b340*/  FFMA.FTZ R0, R200, c[0x0][0x2d0], -R176 ;  /* 0x0000b400c8007a23 */ /* 0x004fe200000108b0 */
[C---:B-1----:R-:W-:Y:S05]  /*b350*/  HMMA.16816.F32.BF16 R44, R132.reuse, R136, R44 ;  /* 0x00000088842c723c */ /* 0x042fea000004182c */
[----:B------:R1:W-:Y:S03]  /*b360*/  MUFU.EX2 R155, R0 ;  /* 0x00000000009b7308 */ /* 0x0003e60000000800 */
[C---:B------:R-:W-:Y:S01]  /*b370*/  HMMA.16816.F32.BF16 R48, R132.reuse, R138, R48 ;  /* 0x0000008a8430723c */ /* 0x040fe20000041830 */
[----:B------:R-:W2:Y:S03]  /*b380*/  LDSM.16.MT88.4 R136, [R221+0x3000] ;  /* 0x00300000dd88783b */ /* 0x000ea60000004200 */
[----:B-1----:R-:W-:Y:S04]  /*b390*/  FADD.FTZ R0, R179, R177 ;  /* 0x000000b1b3007221 */ /* 0x002fe80000010000 */
[----:B------:R-:W-:Y:S04]  /*b3a0*/  FADD.FTZ R190, R190, R0 ;  /* 0x00000000bebe7221 */ /* 0x000fe80000010000 */
[--C-:B------:R-:W-:Y:S04]  /*b3b0*/  FFMA.FTZ R0, R202, c[0x0][0x2d0], -R175.reuse ;  /* 0x0000b400ca007a23 */ /* 0x100fe800000108af */
[----:B------:R1:W1:Y:S01]  /*b3c0*/  MUFU.EX2 R154, R0 ;  /* 0x00000000009a7308 */ /* 0x0002620000000800 */
[C---:B--2---:R-:W-:Y:S08]  /*b3d0*/  HMMA.16816.F32.BF16 R52, R132.reuse, R136, R52 ;  /* 0x000000888434723c */ /* 0x044ff00000041834 */
[C---:B------:R-:W-:Y:S01]  /*b3e0*/  HMMA.16816.F32.BF16 R56, R132.reuse, R138, R56 ;  /* 0x0000008a8438723c */ /* 0x040fe20000041838 */
[----:B------:R-:W2:Y:S03]  /*b3f0*/  LDSM.16.MT88.4 R136, [R220+0x3000] ;  /* 0x00300000dc88783b */ /* 0x000ea60000004200 */
[--C-:B-1----:R-:W-:Y:S04]  /*b400*/  FFMA.FTZ R0, R203, c[0x0][0x2d0], -R175.reuse ;  /* 0x0000b400cb007a23 */ /* 0x102fe800000108af */
[----:B------:R1:W1:Y:S04]  /*b410*/  MUFU.EX2 R163, R0 ;  /* 0x0000000000a37308 */ /* 0x0002680000000800 */
[--C-:B-1----:R-:W-:Y:S06]  /*b420*/  FFMA.FTZ R0, R204, c[0x0][0x2d0], -R176.reuse ;  /* 0x0000b400cc007a23 */ /* 0x102fec00000108b0 */
[----:B------:R1:W-:Y:S01]  /*b430*/  MUFU.EX2 R153, R0 ;  /* 0x0000000000997308 */ /* 0x0003e20000000800 */
[C---:B--2---:R-:W-:Y:S08]  /*b440*/  HMMA.16816.F32.BF16 R60, R132.reuse, R136, R60 ;  /* 0x00000088843c723c */ /* 0x044ff0000004183c */
[C---:B------:R-:W-:Y:S01]  /*b450*/  HMMA.16816.F32.BF16 R64, R132.reuse, R138, R64 ;  /* 0x0000008a8440723c */ /* 0x040fe20000041840 */
[----:B------:R-:W2:Y:S03]  /*b460*/  LDSM.16.MT88.4 R136, [R217+0x6000] ;  /* 0x00600000d988783b */ /* 0x000ea60000004200 */
[----:B-1----:R-:W-:Y:S04]  /*b470*/  FFMA.FTZ R0, R205, c[0x0][0x2d0], -R176 ;  /* 0x0000b400cd007a23 */ /* 0x002fe800000108b0 */
[----:B------:R1:W-:Y:S04]  /*b480*/  MUFU.EX2 R161, R0 ;  /* 0x0000000000a17308 */ /* 0x0003e80000000800 */
[--C-:B-1----:R-:W-:Y:S01]  /*b490*/  FFMA.FTZ R0, R206, c[0x0][0x2d0], -R175.reuse ;  /* 0x0000b400ce007a23 */ /* 0x102fe200000108af */
[C---:B--2---:R-:W-:Y:S05]  /*b4a0*/  HMMA.16816.F32.BF16 R68, R132.reuse, R136, R68 ;  /* 0x000000888444723c */ /* 0x044fea0000041844 */
[----:B------:R-:W-:Y:S03]  /*b4b0*/  MUFU.EX2 R206, R2 ;  /* 0x0000000200ce7308 */ /* 0x000fe60000000800 */
[C---:B------:R-:W-:Y:S01]  /*b4c0*/  HMMA.16816.F32.BF16 R72, R132.reuse, R138, R72 ;  /* 0x0000008a8448723c */ /* 0x040fe20000041848 */
[----:B------:R-:W1:Y:S06]  /*b4d0*/  LDSM.16.MT88.4 R136, [R218+0x6000] ;  /* 0x00600000da88783b */ /* 0x000e6c0000004200 */
[----:B------:R2:W1:Y:S02]  /*b4e0*/  MUFU.EX2 R162, R0 ;  /* 0x0000000000a27308 */ /* 0x0004640000000800 */
[--C-:B--2---:R-:W-:Y:S08]  /*b4f0*/  FFMA.FTZ R0, R207, c[0x0][0x2d0], -R175.reuse ;  /* 0x0000b400cf007a23 */ /* 0x104ff000000108af */
[----:B------:R2:W2:Y:S01]  /*b500*/  MUFU.EX2 R164, R0 ;  /* 0x0000000000a47308 */ /* 0x0004a20000000800 */
[C---:B-1----:R-:W-:Y:S03]  /*b510*/  HMMA.16816.F32.BF16 R76, R132.reuse, R136, R76 ;  /* 0x00000088844c723c */ /* 0x042fe6000004184c */
[----:B---3--:R-:W-:Y:S01]  /*b520*/  ISETP.GT.AND P0, PT, R201, R208, PT ;  /* 0x000000d0c900720c */ /* 0x008fe20003f04270 */
[----:B------:R-:W-:Y:S04]  /*b530*/  IMAD.MOV.U32 R201, RZ, RZ, R252 ;  /* 0x000000ffffc97224 */ /* 0x000fe800078e00fc */
[C---:B------:R-:W-:Y:S01]  /*b540*/  HMMA.16816.F32.BF16 R80, R132.reuse, R138, R80 ;  /* 0x0000008a8450723c */ /* 0x040fe20000041850 */
[----:B------:R-:W1:Y:S03]  /*b550*/  LDSM.16.MT88.4 R136, [R221+0x6000] ;  /* 0x00600000dd88783b */ /* 0x000e660000004200 */
[----:B--2---:R-:W-:Y:S04]  /*b560*/  FFMA.FTZ R0, R209, c[0x0][0x2d0], -R176 ;  /* 0x0000b400d1007a23 */ /* 0x004fe800000108b0 */
[----:B------:R2:W-:Y:S04]  /*b570*/  MUFU.EX2 R160, R0 ;  /* 0x0000000000a07308 */ /* 0x0005e80000000800 */
[----:B--2---:R-:W-:Y:S02]  /*b580*/  FADD.FTZ R0, R146, R190 ;  /* 0x000000be92007221 */ /* 0x004fe40000010000 */
[----:B------:R-:W-:Y:S02]  /*b590*/  FFMA.FTZ R190, R181, c[0x0][0x2d0], -R176 ;  /* 0x0000b400b5be7a23 */ /* 0x000fe400000108b0 */
[----:B------:R-:W-:Y:S02]  /*b5a0*/  FADD.FTZ R150, R145, R0 ;  /* 0x0000000091967221 */ /* 0x000fe40000010000 */
[----:B------:R-:W-:Y:S01]  /*b5b0*/  FFMA.FTZ R0, R211, c[0x0][0x2d0], -R175 ;  /* 0x0000b400d3007a23 */ /* 0x000fe200000108af */
[C---:B-1----:R-:W-:Y:S01]  /*b5c0*/  HMMA.16816.F32.BF16 R84, R132.reuse, R136, R84 ;  /* 0x000000888454723c */ /* 0x042fe20000041854 */
[----:B------:R-:W-:Y:S02]  /*b5d0*/  MUFU.EX2 R190, R190 ;  /* 0x000000be00be7308 */ /* 0x000fe40000000800 */
[----:B----4-:R-:W-:Y:S05]  /*b5e0*/  FADD.FTZ R150, R151, R150 ;  /* 0x0000009697967221 */ /* 0x010fea0000010000 */
[C---:B------:R-:W-:Y:S01]  /*b5f0*/  HMMA.16816.F32.BF16 R88, R132.reuse, R138, R88 ;  /* 0x0000008a8458723c */ /* 0x040fe20000041858 */
[----:B------:R-:W1:Y:S02]  /*b600*/  LDSM.16.MT88.4 R136, [R220+0x6000] ;  /* 0x00600000dc88783b */ /* 0x000e640000004200 */
[----:B------:R2:W3:Y:S02]  /*b610*/  MUFU.EX2 R158, R0 ;  /* 0x00000000009e7308 */ /* 0x0004e40000000800 */
[----:B--2---:R-:W-:Y:S01]  /*b620*/  FFMA.FTZ R0, R187, c[0x0][0x2d0], -R176 ;  /* 0x0000b400bb007a23 */ /* 0x004fe200000108b0 */
[----:B------:R-:W-:Y:S01]  /*b630*/  MOV R187, R186 ;  /* 0x000000ba00bb7202 */ /* 0x000fe20000000f00 */
[----:B------:R-:W-:Y:S01]  /*b640*/  IMAD.MOV.U32 R186, RZ, RZ, R183 ;  /* 0x000000ffffba7224 */ /* 0x000fe200078e00b7 */
[----:B------:R-:W-:Y:S04]  /*b650*/  MOV R183, R182 ;  /* 0x000000b600b77202 */ /* 0x000fe80000000f00 */
[----:B------:R-:W-:Y:S01]  /*b660*/  MOV R182, R169 ;  /* 0x000000a900b67202 */ /* 0x000fe20000000f00 */
[--C-:B------:R-:W-:Y:S02]  /*b670*/  FFMA.FTZ R2, R187, c[0x0][0x2d0], -R175.reuse ;  /* 0x0000b400bb027a23 */ /* 0x100fe400000108af */
[----:B------:R-:W-:Y:S01]  /*b680*/  IMAD.MOV.U32 R169, RZ, RZ, R168 ;  /* 0x000000ffffa97224 */ /* 0x000fe200078e00a8 */
[----:B------:R-:W-:Y:S01]  /*b690*/  MOV R168, R157 ;  /* 0x0000009d00a87202 */ /* 0x000fe20000000f00 */
[----:B------:R2:W-:Y:S01]  /*b6a0*/  MUFU.EX2 R200, R2 ;  /* 0x0000000200c87308 */ /* 0x0005e20000000800 */
[--C-:B------:R-:W-:Y:S02]  /*b6b0*/  FFMA.FTZ R191, R182, c[0x0][0x2d0], -R175.reuse ;  /* 0x0000b400b6bf7a23 */ /* 0x100fe400000108af */
[--C-:B------:R-:W-:Y:S01]  /*b6c0*/  FFMA.FTZ R192, R169, c[0x0][0x2d0], -R175.reuse ;  /* 0x0000b400a9c07a23 */ /* 0x100fe200000108af */
[C---:B-1----:R-:W-:Y:S03]  /*b6d0*/  HMMA.16816.F32.BF16 R92, R132.reuse, R136, R92 ;  /* 0x00000088845c723c */ /* 0x042fe6000004185c */
[----:B------:R-:W-:Y:S01]  /*b6e0*/  MOV R169, R189 ;  /* 0x000000bd00a97202 */ /* 0x000fe20000000f00 */
[--C-:B------:R-:W-:Y:S02]  /*b6f0*/  FFMA.FTZ R189, R212, c[0x0][0x2d0], -R175.reuse ;  /* 0x0000b400d4bd7a23 */ /* 0x100fe400000108af */
[----:B------:R1:W-:Y:S02]  /*b700*/  MUFU.EX2 R157, R0 ;  /* 0x00000000009d7308 */ /* 0x0003e40000000800 */
[C---:B------:R-:W-:Y:S01]  /*b710*/  HMMA.16816.F32.BF16 R96, R132.reuse, R138, R96 ;  /* 0x0000008a8460723c */ /* 0x040fe20000041860 */
[----:B------:R-:W4:Y:S07]  /*b720*/  LDSM.16.MT88.4 R136, [R217+0x9000] ;  /* 0x00900000d988783b */ /* 0x000f2e0000004200 */
[----:B------:R-:W-:Y:S01]  /*b730*/  MUFU.EX2 R191, R191 ;  /* 0x000000bf00bf7308 */ /* 0x000fe20000000800 */
[----:B--2---:R-:W-:Y:S04]  /*b740*/  FADD.FTZ R2, R156, R150 ;  /* 0x000000969c027221 */ /* 0x004fe80000010000 */
[----:B------:R-:W-:Y:S05]  /*b750*/  FADD.FTZ R2, R154, R2 ;  /* 0x000000029a027221 */ /* 0x000fea0000010000 */
[----:B------:R-:W-:Y:S01]  /*b760*/  MUFU.EX2 R192, R192 ;  /* 0x000000c000c07308 */ /* 0x000fe20000000800 */
[----:B------:R-:W-:Y:S02]  /*b770*/  FADD.FTZ R2, R163, R2 ;  /* 0x00000002a3027221 */ /* 0x000fe40000010000 */
[----:B-1----:R-:W-:Y:S02]  /*b780*/  FFMA.FTZ R0, R167, c[0x0][0x2d0], -R176 ;  /* 0x0000b400a7007a23 */ /* 0x002fe400000108b0 */
[----:B------:R-:W-:Y:S05]  /*b790*/  FADD.FTZ R2, R162, R2 ;  /* 0x00000002a2027221 */ /* 0x000fea0000010000 */
[----:B------:R1:W-:Y:S01]  /*b7a0*/  MUFU.EX2 R204, R0 ;  /* 0x0000000000cc7308 */ /* 0x0003e20000000800 */
[----:B------:R-:W-:Y:S04]  /*b7b0*/  FADD.FTZ R2, R164, R2 ;  /* 0x00000002a4027221 */ /* 0x000fe80000010000 */
[----:B---3--:R-:W-:Y:S04]  /*b7c0*/  FADD.FTZ R2, R158, R2 ;  /* 0x000000029e027221 */ /* 0x008fe80000010000 */
[----:B------:R-:W-:Y:S01]  /*b7d0*/  FADD.FTZ R2, R206, R2 ;  /* 0x00000002ce027221 */ /* 0x000fe20000010000 */
[----:B------:R-:W-:Y:S01]  /*b7e0*/  MUFU.EX2 R189, R189 ;  /* 0x000000bd00bd7308 */ /* 0x000fe20000000800 */
[C---:B----4-:R-:W-:Y:S08]  /*b7f0*/  HMMA.16816.F32.BF16 R100, R132.reuse, R136, R100 ;  /* 0x000000888464723c */ /* 0x050ff00000041864 */
[C---:B------:R-:W-:Y:S01]  /*b800*/  HMMA.16816.F32.BF16 R104, R132.reuse, R138, R104 ;  /* 0x0000008a8468723c */ /* 0x040fe20000041868 */
[----:B------:R-:W2:Y:S03]  /*b810*/  LDSM.16.MT88.4 R136, [R218+0x9000] ;  /* 0x00900000da88783b */ /* 0x000ea60000004200 */
[--C-:B-1----:R-:W-:Y:S04]  /*b820*/  FFMA.FTZ R0, R214, c[0x0][0x2d0], -R175.reuse ;  /* 0x0000b400d6007a23 */ /* 0x102fe800000108af */
[----:B------:R1:W3:Y:S04]  /*b830*/  MUFU.EX2 R205, R0 ;  /* 0x0000000000cd7308 */ /* 0x0002e80000000800 */
[----:B-1----:R-:W-:Y:S02]  /*b840*/  FFMA.FTZ R0, R213, c[0x0][0x2d0], -R175 ;  /* 0x0000b400d5007a23 */ /* 0x002fe400000108af */
[----:B---3--:R-:W-:Y:S04]  /*b850*/  FADD.FTZ R2, R205, R2 ;  /* 0x00000002cd027221 */ /* 0x008fe80000010000 */
[----:B------:R1:W3:Y:S01]  /*b860*/  MUFU.EX2 R207, R0 ;  /* 0x0000000000cf7308 */ /* 0x0002e20000000800 */
[C---:B--2---:R-:W-:Y:S08]  /*b870*/  HMMA.16816.F32.BF16 R108, R132.reuse, R136, R108 ;  /* 0x00000088846c723c */ /* 0x044ff0000004186c */
[C---:B------:R-:W-:Y:S01]  /*b880*/  HMMA.16816.F32.BF16 R112, R132.reuse, R138, R112 ;  /* 0x0000008a8470723c */ /* 0x040fe20000041870 */
[----:B------:R-:W2:Y:S03]  /*b890*/  LDSM.16.MT88.4 R136, [R221+0x9000] ;  /* 0x00900000dd88783b */ /* 0x000ea60000004200 */
[----:B-1----:R-:W-:Y:S02]  /*b8a0*/  FFMA.FTZ R0, R215, c[0x0][0x2d0], -R176 ;  /* 0x0000b400d7007a23 */ /* 0x002fe400000108b0 */
[----:B---3--:R-:W-:Y:S02]  /*b8b0*/  FADD.FTZ R2, R207, R2 ;  /* 0x00000002cf027221 */ /* 0x008fe40000010000 */
[----:B------:R1:W-:Y:S04]  /*b8c0*/  MUFU.EX2 R203, R0 ;  /* 0x0000000000cb7308 */ /* 0x0003e80000000800 */
[----:B------:R-:W-:Y:S02]  /*b8d0*/  FADD.FTZ R2, R200, R2 ;  /* 0x00000002c8027221 */ /* 0x000fe40000010000 */
[--C-:B-1----:R-:W-:Y:S01]  /*b8e0*/  FFMA.FTZ R0, R166, c[0x0][0x2d0], -R176.reuse ;  /* 0x0000b400a6007a23 */ /* 0x102fe200000108b0 */
[C---:B--2---:R-:W-:Y:S03]  /*b8f0*/  HMMA.16816.F32.BF16 R116, R132.reuse, R136, R116 ;  /* 0x000000888474723c */ /* 0x044fe60000041874 */
[----:B------:R1:W-:Y:S05]  /*b900*/  MUFU.EX2 R202, R0 ;  /* 0x0000000000ca7308 */ /* 0x0003ea0000000800 */
[C---:B------:R-:W-:Y:S01]  /*b910*/  HMMA.16816.F32.BF16 R120, R132.reuse, R138, R120 ;  /* 0x0000008a8478723c */ /* 0x040fe20000041878 */
[----:B------:R-:W2:Y:S03]  /*b920*/  LDSM.16.MT88.4 R136, [R220+0x9000] ;  /* 0x00900000dc88783b */ /* 0x000ea60000004200 */
[----:B-1----:R-:W-:Y:S02]  /*b930*/  FADD.FTZ R0, R148, R3 ;  /* 0x0000000394007221 */ /* 0x002fe40000010000 */
[--C-:B------:R-:W-:Y:S04]  /*b940*/  FFMA.FTZ R3, R186, c[0x0][0x2d0], -R175.reuse ;  /* 0x0000b400ba037a23 */ /* 0x100fe800000108af */
[----:B------:R1:W3:Y:S01]  /*b950*/  MUFU.EX2 R199, R3 ;  /* 0x0000000300c77308 */ /* 0x0002e20000000800 */
[C---:B--2---:R-:W-:Y:S08]  /*b960*/  HMMA.16816.F32.BF16 R124, R132.reuse, R136, R124 ;  /* 0x00000088847c723c */ /* 0x044ff0000004187c */
[----:B------:R-:W-:Y:S01]  /*b970*/  HMMA.16816.F32.BF16 R128, R132, R138, R128 ;  /* 0x0000008a8480723c */ /* 0x000fe20000041880 */
[----:B------:R-:W2:Y:S03]  /*b980*/  LDSM.16.MT88.4 R136, [R217+0x800] ;  /* 0x00080000d988783b */ /* 0x000ea60000004200 */
[----:B-1----:R-:W-:Y:S02]  /*b990*/  FFMA.FTZ R3, R184, c[0x0][0x2d0], -R176 ;  /* 0x0000b400b8037a23 */ /* 0x002fe400000108b0 */
[----:B---3--:R-:W-:Y:S01]  /*b9a0*/  FADD.FTZ R2, R199, R2 ;  /* 0x00000002c7027221 */ /* 0x008fe20000010000 */
[----:B------:R-:W-:Y:S02]  /*b9b0*/  F2FP.BF16.PACK_AB R132, R145, R146 ;  /* 0x000000929184723e */ /* 0x000fe400000010ff */
[----:B------:R-:W-:Y:S01]  /*b9c0*/  F2FP.BF16.PACK_AB R133, R148, R144 ;  /* 0x000000909485723e */ /* 0x000fe200000010ff */
[----:B------:R-:W1:Y:S01]  /*b9d0*/  MUFU.EX2 R3, R3 ;  /* 0x0000000300037308 */ /* 0x000e620000000800 */
[----:B------:R-:W-:Y:S01]  /*b9e0*/  LDSM.16.MT88.4 R144, [R221+0x1800] ;  /* 0x00180000dd90783b */ /* 0x000fe20000004200 */
[----:B------:R-:W-:Y:S01]  /*b9f0*/  F2FP.BF16.PACK_AB R134, R156, R151 ;  /* 0x000000979c86723e */ /* 0x000fe200000010ff */
[--C-:B------:R-:W-:Y:S01]  /*ba00*/  FFMA.FTZ R148, R183, c[0x0][0x2d0], -R175.reuse ;  /* 0x0000b400b7947a23 */ /* 0x100fe200000108af */
[----:B------:R-:W-:Y:S01]  /*ba10*/  F2FP.BF16.PACK_AB R135, R155, R152 ;  /* 0x000000989b87723e */ /* 0x000fe200000010ff */
[----:B------:R-:W-:Y:S02]  /*ba20*/  FADD.FTZ R152, R152, R0 ;  /* 0x0000000098987221 */ /* 0x000fe40000010000 */
[--C-:B------:R-:W-:Y:S02]  /*ba30*/  FFMA.FTZ R0, R169, c[0x0][0x2d0], -R176.reuse ;  /* 0x0000b400a9007a23 */ /* 0x100fe400000108b0 */
[----:B------:R-:W-:Y:S01]  /*ba40*/  FFMA.FTZ R156, R180, c[0x0][0x2d0], -R176 ;  /* 0x0000b400b49c7a23 */ /* 0x000fe200000108b0 */
[----:B------:R3:W4:Y:S01]  /*ba50*/  MUFU.EX2 R198, R148 ;  /* 0x0000009400c67308 */ /* 0x0007220000000800 */
[----:B------:R-:W-:Y:S09]  /*ba60*/  FFMA.FTZ R175, R210, c[0x0][0x2d0], -R175 ;  /* 0x0000b400d2af7a23 */ /* 0x000ff200000108af */
[----:B------:R4:W-:Y:S01]  /*ba70*/  MUFU.EX2 R195, R0 ;  /* 0x0000000000c37308 */ /* 0x0009e20000000800 */
[----:B-1----:R-:W-:Y:S09]  /*ba80*/  F2FP.BF16.PACK_AB R177, R190, R3 ;  /* 0x00000003beb1723e */ /* 0x002ff200000010ff */
[----:B------:R-:W1:Y:S01]  /*ba90*/  MUFU.EX2 R188, R175 ;  /* 0x000000af00bc7308 */ /* 0x000e620000000800 */
[C---:B--2---:R-:W-:Y:S01]  /*baa0*/  HMMA.16816.F32.BF16 R4, R132.reuse, R136, R4 ;  /* 0x000000888404723c */ /* 0x044fe20000041804 */
[----:B---3--:R-:W-:Y:S02]  /*bab0*/  LDSM.16.MT88.4 R148, [R221+0x2000] ;  /* 0x00200000dd94783b */ /* 0x008fe40000004200 */
[----:B----4-:R-:W-:Y:S05]  /*bac0*/  FADD.FTZ R2, R198, R2 ;  /* 0x00000002c6027221 */ /* 0x010fea0000010000 */
[C---:B------:R-:W-:Y:S01]  /*bad0*/  HMMA.16816.F32.BF16 R8, R132.reuse, R138, R8 ;  /* 0x0000008a8408723c */ /* 0x040fe20000041808 */
[----:B------:R-:W2:Y:S01]  /*bae0*/  LDSM.16.MT88.4 R136, [R218+0x800] ;  /* 0x00080000da88783b */ /* 0x000ea20000004200 */
[----:B------:R-:W-:Y:S02]  /*baf0*/  MUFU.EX2 R175, R156 ;  /* 0x0000009c00af7308 */ /* 0x000fe40000000800 */
[----:B------:R-:W-:Y:S02]  /*bb00*/  FADD.FTZ R2, R196, R2 ;  /* 0x00000002c4027221 */ /* 0x000fe40000010000 */
[----:B------:R-:W-:Y:S02]  /*bb10*/  FFMA.FTZ R0, R168, c[0x0][0x2d0], -R176 ;  /* 0x0000b400a8007a23 */ /* 0x000fe400000108b0 */
[----:B------:R-:W-:Y:S01]  /*bb20*/  LDSM.16.MT88.4 R168, [R218+0x5800] ;  /* 0x00580000daa8783b */ /* 0x000fe20000004200 */
[----:B------:R-:W-:Y:S03]  /*bb30*/  FADD.FTZ R2, R191, R2 ;  /* 0x00000002bf027221 */ /* 0x000fe60000010000 */
[----:B------:R3:W-:Y:S01]  /*bb40*/  MUFU.EX2 R197, R0 ;  /* 0x0000000000c57308 */ /* 0x0007e20000000800 */
[----:B-1----:R-:W-:Y:S01]  /*bb50*/  F2FP.BF16.PACK_AB R178, R188, R189 ;  /* 0x000000bdbcb2723e */ /* 0x002fe200000010ff */
[--C-:B---3--:R-:W-:Y:S08]  /*bb60*/  FFMA.FTZ R0, R165, c[0x0][0x2d0], -R176.reuse ;  /* 0x0000b400a5007a23 */ /* 0x108ff000000108b0 */
[----:B------:R1:W-:Y:S01]  /*bb70*/  MUFU.EX2 R194, R0 ;  /* 0x0000000000c27308 */ /* 0x0003e20000000800 */
[C---:B--2---:R-:W-:Y:S08]  /*bb80*/  HMMA.16816.F32.BF16 R12, R132.reuse, R136, R12 ;  /* 0x00000088840c723c */ /* 0x044ff0000004180c */
[C---:B------:R-:W-:Y:S01]  /*bb90*/  HMMA.16816.F32.BF16 R16, R132.reuse, R138, R16 ;  /* 0x0000008a8410723c */ /* 0x040fe20000041810 */
[----:B------:R-:W2:Y:S03]  /*bba0*/  LDSM.16.MT88.4 R136, [R221+0x800] ;  /* 0x00080000dd88783b */ /* 0x000ea60000004200 */
[--C-:B-1----:R-:W-:Y:S03]  /*bbb0*/  FFMA.FTZ R0, R185, c[0x0][0x2d0], -R176.reuse ;  /* 0x0000b400b9007a23 */ /* 0x102fe600000108b0 */
[----:B------:R-:W-:Y:S01]  /*bbc0*/  LDSM.16.MT88.4 R184, [R217+0x2800] ;  /* 0x00280000d9b8783b */ /* 0x000fe20000004200 */
[----:B------:R-:W-:Y:S01]  /*bbd0*/  FFMA.FTZ R176, R174, c[0x0][0x2d0], -R176 ;  /* 0x0000b400aeb07a23 */ /* 0x000fe200000108b0 */
[----:B------:R1:W-:Y:S10]  /*bbe0*/  MUFU.EX2 R193, R0 ;  /* 0x0000000000c17308 */ /* 0x0003f40000000800 */
[----:B------:R3:W4:Y:S01]  /*bbf0*/  MUFU.EX2 R174, R176 ;  /* 0x000000b000ae7308 */ /* 0x0007220000000800 */
[C---:B--2---:R-:W-:Y:S03]  /*bc00*/  HMMA.16816.F32.BF16 R20, R132.reuse, R136, R20 ;  /* 0x000000888414723c */ /* 0x044fe60000041814 */
[----:B-1----:R-:W-:Y:S04]  /*bc10*/  FADD.FTZ R0, R155, R152 ;  /* 0x000000989b007221 */ /* 0x002fe80000010000 */
[----:B------:R-:W-:Y:S01]  /*bc20*/  FADD.FTZ R0, R153, R0 ;  /* 0x0000000099007221 */ /* 0x000fe20000010000 */
[C---:B------:R-:W-:Y:S01]  /*bc30*/  HMMA.16816.F32.BF16 R24, R132.reuse, R138, R24 ;  /* 0x0000008a8418723c */ /* 0x040fe20000041818 */
[----:B------:R-:W1:Y:S03]  /*bc40*/  LDSM.16.MT88.4 R136, [R220+0x800] ;  /* 0x00080000dc88783b */ /* 0x000e660000004200 */
[----:B------:R-:W-:Y:S01]  /*bc50*/  FADD.FTZ R0, R161, R0 ;  /* 0x00000000a1007221 */ /* 0x000fe20000010000 */
[----:B---3--:R-:W-:Y:S02]  /*bc60*/  F2FP.BF16.PACK_AB R176, R192, R191 ;  /* 0x000000bfc0b0723e */ /* 0x008fe400000010ff */
[----:B----4-:R-:W-:Y:S01]  /*bc70*/  F2FP.BF16.PACK_AB R179, R174, R175 ;  /* 0x000000afaeb3723e */ /* 0x010fe200000010ff */
        /* <DEDUP_REMOVED lines=16> */
[----:B------:R-:W-:Y:S04]  /*bd80*/  FADD.FTZ R2, R189, R0 ;  /* 0x00000000bd027221 */ /* 0x000fe80000010000 */
[----:B------:R-:W-:Y:S02]  /*bd90*/  FADD.FTZ R2, R188, R2 ;  /* 0x00000002bc027221 */ /* 0x000fe40000010000 */
[----:B------:R-:W-:Y:S01]  /*bda0*/  FADD.FTZ R0, R175, R3 ;  /* 0x00000003af007221 */ /* 0x000fe20000010000 */
[----:B------:R-:W-:Y:S02]  /*bdb0*/  MOV R175, R173 ;  /* 0x000000ad00af7202 */ /* 0x000fe40000000f00 */
[----:B------:R-:W-:Y:S01]  /*bdc0*/  STL [R1+0x4], R2 ;  /* 0x0000040201007387 */ /* 0x000fe20000100800 */
[----:B------:R-:W-:Y:S05]  /*bdd0*/  FADD.FTZ R0, R174, R0 ;  /* 0x00000000ae007221 */ /* 0x000fea0000010000 */
        /* <DEDUP_REMOVED lines=38> */
[----:B------:R-:W-:Y:S02]  /*c040*/  F2FP.BF16.PACK_AB R133, R161, R153 ;  /* 0x00000099a185723e */ /* 0x000fe400000010ff */
[----:B------:R-:W-:Y:S01]  /*c050*/  LDSM.16.MT88.4 R152, [R218+0x5000] ;  /* 0x00500000da98783b */ /* 0x000fe20000004200 */
[----:B------:R-:W-:Y:S02]  /*c060*/  F2FP.BF16.PACK_AB R134, R164, R162 ;  /* 0x000000a2a486723e */ /* 0x000fe400000010ff */
[----:B------:R-:W-:Y:S03]  /*c070*/  F2FP.BF16.PACK_AB R135, R160, R159 ;  /* 0x0000009fa087723e */ /* 0x000fe600000010ff */
[----:B------:R-:W-:Y:S04]  /*c080*/  LDSM.16.MT88.4 R160, [R217+0x5800] ;  /* 0x00580000d9a0783b */ /* 0x000fe80000004200 */
        /* <DEDUP_REMOVED lines=98> */
[----:B------:R-:W-:Y:S01]  /*c6b0*/  HMMA.16816.F32.BF16 R128, R132, R138, R128 ;  /* 0x0000008a8480723c */ /* 0x000fe20000041880 */
[----:B------:R-:W1:Y:S06]  /*c6c0*/  LDSM.16.MT88.4 R136, [R220+0x2000] ;  /* 0x00200000dc88783b */ /* 0x000e6c0000004200 */
[----:B------:R-:W-:Y:S02]  /*c6d0*/  F2FP.BF16.PACK_AB R132, R199, R200 ;  /* 0x000000c8c784723e */ /* 0x000fe400000010ff */
[----:B------:R-:W-:Y:S03]  /*c6e0*/  F2FP.BF16.PACK_AB R133, R197, R195 ;  /* 0x000000c3c585723e */ /* 0x000fe600000010ff */
[----:B------:R-:W-:Y:S02]  /*c6f0*/  F2FP.BF16.PACK_AB R134, R196, R198 ;  /* 0x000000c6c486723e */ /* 0x000fe400000010ff */
[----:B------:R-:W-:Y:S07]  /*c700*/  F2FP.BF16.PACK_AB R135, R193, R194 ;  /* 0x000000c2c187723e */ /* 0x000fee00000010ff */
        /* <DEDUP_REMOVED lines=21> */
[C---:B----4-:R-:W-:Y:S08]  /*c860*/  HMMA.16816.F32.BF16 R60, R132.reuse, R148, R60 ;  /* 0x00000094843c723c */ /* 0x050ff0000004183c */
[C---:B------:R-:W-:Y:S01]  /*c870*/  HMMA.16816.F32.BF16 R64, R132.reuse, R150, R64 ;  /* 0x000000968440723c */ /* 0x040fe20000041840 */
[----:B------:R-:W-:Y:S07]  /*c880*/  LDSM.16.MT88.4 R148, [R218+0xb000] ;  /* 0x00b00000da94783b */ /* 0x000fee0000004200 */
        /* <DEDUP_REMOVED lines=9> */
[C---:B---3--:R-:W-:Y:S08]  /*c920*/  HMMA.16816.F32.BF16 R92, R132.reuse, R144, R92 ;  /* 0x00000090845c723c */ /* 0x048ff0000004185c */
[C---:B------:R-:W-:Y:S01]  /*c930*/  HMMA.16816.F32.BF16 R96, R132.reuse, R146, R96 ;  /* 0x000000928460723c */ /* 0x040fe20000041860 */
[----:B------:R-:W-:Y:S07]  /*c940*/  LDSM.16.MT88.4 R144, [R221+0x2800] ;  /* 0x00280000dd90783b */ /* 0x000fee0000004200 */
[C---:B-1----:R-:W-:Y:S08]  /*c950*/  HMMA.16816.F32.BF16 R100, R132.reuse, R136, R100 ;  /* 0x000000888464723c */ /* 0x042ff00000041864 */
[C---:B------:R-:W-:Y:S01]  /*c960*/  HMMA.16816.F32.BF16 R104, R132.reuse, R138, R104 ;  /* 0x0000008a8468723c */ /* 0x040fe20000041868 */
[----:B------:R-:W1:Y:S07]  /*c970*/  LDSM.16.MT88.4 R136, [R218+0x2800] ;  /* 0x00280000da88783b */ /* 0x000e6e0000004200 */
[C---:B------:R-:W-:Y:S08]  /*c980*/  HMMA.16816.F32.BF16 R108, R132.reuse, R148, R108 ;  /* 0x00000094846c723c */ /* 0x040ff0000004186c */
[C---:B------:R-:W-:Y:S08]  /*c990*/  HMMA.16816.F32.BF16 R112, R132.reuse, R150, R112 ;  /* 0x000000968470723c */ /* 0x040ff00000041870 */
[C---:B--2---:R-:W-:Y:S08]  /*c9a0*/  HMMA.16816.F32.BF16 R116, R132.reuse, R140, R116 ;  /* 0x0000008c8474723c */ /* 0x044ff00000041874 */
[C---:B------:R-:W-:Y:S08]  /*c9b0*/  HMMA.16816.F32.BF16 R120, R132.reuse, R142, R120 ;  /* 0x0000008e8478723c */ /* 0x040ff00000041878 */
[C---:B----4-:R-:W-:Y:S08]  /*c9c0*/  HMMA.16816.F32.BF16 R124, R132.reuse, R152, R124 ;  /* 0x00000098847c723c */ /* 0x050ff0000004187c */
[----:B------:R-:W-:Y:S01]  /*c9d0*/  HMMA.16816.F32.BF16 R128, R132, R154, R128 ;  /* 0x0000009a8480723c */ /* 0x000fe20000041880 */
[----:B------:R-:W2:Y:S07]  /*c9e0*/  LDSM.16.MT88.4 R152, [R220+0x2800] ;  /* 0x00280000dc98783b */ /* 0x000eae0000004200 */
[C---:B------:R-:W-:Y:S01]  /*c9f0*/  HMMA.16816.F32.BF16 R180, R176.reuse, R184, R4 ;  /* 0x000000b8b0b4723c */ /* 0x040fe20000041804 */
[----:B------:R-:W3:Y:S07]  /*ca00*/  LDSM.16.MT88.4 R4, [R221+0x5800] ;  /* 0x00580000dd04783b */ /* 0x000eee0000004200 */
[C---:B------:R-:W-:Y:S01]  /*ca10*/  HMMA.16816.F32.BF16 R184, R176.reuse, R186, R8 ;  /* 0x000000bab0b8723c */ /* 0x040fe20000041808 */
[----:B------:R-:W4:Y:S07]  /*ca20*/  LDSM.16.MT88.4 R8, [R220+0x5800] ;  /* 0x00580000dc08783b */ /* 0x000f2e0000004200 */
[C---:B-1----:R-:W-:Y:S01]  /*ca30*/  HMMA.16816.F32.BF16 R132, R176.reuse, R136, R12 ;  /* 0x00000088b084723c */ /* 0x042fe2000004180c */
[----:B------:R-:W1:Y:S07]  /*ca40*/  LDSM.16.MT88.4 R12, [R217+0x8800] ;  /* 0x00880000d90c783b */ /* 0x000e6e0000004200 */
[C---:B------:R-:W-:Y:S01]  /*ca50*/  HMMA.16816.F32.BF16 R136, R176.reuse, R138, R16 ;  /* 0x0000008ab088723c */ /* 0x040fe20000041810 */
[----:B------:R-:W1:Y:S07]  /*ca60*/  LDSM.16.MT88.4 R16, [R218+0x8800] ;  /* 0x00880000da10783b */ /* 0x000e6e0000004200 */
[C---:B------:R-:W-:Y:S01]  /*ca70*/  HMMA.16816.F32.BF16 R140, R176.reuse, R144, R20 ;  /* 0x00000090b08c723c */ /* 0x040fe20000041814 */
[----:B------:R-:W-:Y:S07]  /*ca80*/  LDSM.16.MT88.4 R20, [R220+0x8800] ;  /* 0x00880000dc14783b */ /* 0x000fee0000004200 */
[C---:B------:R-:W-:Y:S01]  /*ca90*/  HMMA.16816.F32.BF16 R144, R176.reuse, R146, R24 ;  /* 0x00000092b090723c */ /* 0x040fe20000041818 */
[----:B------:R-:W-:Y:S07]  /*caa0*/  LDSM.16.MT88.4 R24, [R217+0xb800] ;  /* 0x00b80000d918783b */ /* 0x000fee0000004200 */
[C---:B--2---:R-:W-:Y:S01]  /*cab0*/  HMMA.16816.F32.BF16 R148, R176.reuse, R152, R28 ;  /* 0x00000098b094723c */ /* 0x044fe2000004181c */
[----:B------:R-:W-:Y:S07]  /*cac0*/  LDSM.16.MT88.4 R28, [R221+0xb800] ;  /* 0x00b80000dd1c783b */ /* 0x000fee0000004200 */
[C---:B------:R-:W-:Y:S08]  /*cad0*/  HMMA.16816.F32.BF16 R152, R176.reuse, R154, R32 ;  /* 0x0000009ab098723c */ /* 0x040ff00000041820 */
[C---:B------:R-:W-:Y:S08]  /*cae0*/  HMMA.16816.F32.BF16 R156, R176.reuse, R160, R36 ;  /* 0x000000a0b09c723c */ /* 0x040ff00000041824 */
[C---:B------:R-:W-:Y:S08]  /*caf0*/  HMMA.16816.F32.BF16 R160, R176.reuse, R162, R40 ;  /* 0x000000a2b0a0723c */ /* 0x040ff00000041828 */
[C---:B------:R-:W-:Y:S08]  /*cb00*/  HMMA.16816.F32.BF16 R164, R176.reuse, R168, R44 ;  /* 0x000000a8b0a4723c */ /* 0x040ff0000004182c */
        /* <DEDUP_REMOVED lines=18> */
[C---:B---3--:R-:W-:Y:S08]  /*cc30*/  HMMA.16816.F32.BF16 R108, R176.reuse, R8, R108 ;  /* 0x00000008b06c723c */ /* 0x048ff0000004186c */
[C---:B------:R-:W-:Y:S08]  /*cc40*/  HMMA.16816.F32.BF16 R112, R176.reuse, R10, R112 ;  /* 0x0000000ab070723c */ /* 0x040ff00000041870 */
[C---:B------:R-:W-:Y:S08]  /*cc50*/  HMMA.16816.F32.BF16 R116, R176.reuse, R28, R116 ;  /* 0x0000001cb074723c */ /* 0x040ff00000041874 */
[C---:B------:R-:W-:Y:S08]  /*cc60*/  HMMA.16816.F32.BF16 R120, R176.reuse, R30, R120 ;  /* 0x0000001eb078723c */ /* 0x040ff00000041878 */
[C---:B-1----:R-:W-:Y:S08]  /*cc70*/  HMMA.16816.F32.BF16 R124, R176.reuse, R12, R124 ;  /* 0x0000000cb07c723c */ /* 0x042ff0000004187c */
[----:B------:R-:W-:Y:S07]  /*cc80*/  HMMA.16816.F32.BF16 R128, R176, R14, R128 ;  /* 0x0000000eb080723c */ /* 0x000fee0000041880 */
[----:B------:R-:W-:Y:S01]  /*cc90*/  MOV R176, R172 ;  /* 0x000000ac00b07202 */ /* 0x000fe20000000f00 */
[----:B------:R-:W-:-:S05]  /*cca0*/  @P0 BRA `(.L_x_2167) ;  /* 0xffffb30000000947 */ /* 0x000fca000383ffff */
.L_x_2166:
[----:B----4-:R-:W2:Y:S02]  /*ccb0*/  LDL R0, [R1+0xc] ;  /* 0x00000c0001007983 */ /* 0x010ea40000100800 */
[----:B--2---:R-:W-:-:S13]  /*ccc0*/  ISETP.GE.AND P0, PT, R252, R0, PT ;  /* 0x00000000fc00720c */ /* 0x004fda0003f06270 */
[----:B------:R-:W-:Y:S05]  /*ccd0*/  @!P0 BRA `(.L_x_2168) ;  /* 0x0000430000008947 */ /* 0x000fea0003800000 */
[----:B------:R-:W-:Y:S02]  /*cce0*/  MOV R175, R172 ;  /* 0x000000ac00af7202 */ /* 0x000fe40000000f00 */
[----:B------:R-:W-:Y:S02]  /*ccf0*/  MOV R174, R173 ;  /* 0x000000ad00ae7202 */ /* 0x000fe40000000f00 */
.L_x_2169:
[----:B------:R-:W2:Y:S01]  /*cd00*/  LDL R0, [R1] ;  /* 0x0000000001007983 */ /* 0x000ea20000100800 */
[----:B------:R-:W-:Y:S04]  /*cd10*/  DEPBAR.LE SB0, 0x0 ;  /* 0x000080000000791a */ /* 0x000fe80000000000 */
[----:B------:R-:W-:Y:S01]  /*cd20*/  WARPSYNC 0xffffffff ;  /* 0xffffffff00007948 */ /* 0x000fe20003800000 */
[----:B------:R-:W3:Y:S01]  /*cd30*/  LDL R14, [R1+0x38] ;  /* 0x00003800010e7983 */ /* 0x000ee20000100800 */
[----:B------:R-:W-:Y:S05]  /*cd40*/  IMAD.WIDE.U32 R12, R252, c[0x0][0x208], RZ ;  /* 0x00008200fc0c7a25 */ /* 0x000fea00078e00ff */
[----:B------:R-:W3:Y:S06]  /*cd50*/  LDL.64 R2, [R1+0x30] ;  /* 0x0000300001027983 */ /* 0x000eec0000100a00 */
[----:B------:R-:W-:Y:S06]  /*cd60*/  BAR.SYNC.DEFER_BLOCKING 0x0 ;  /* 0x0000000000007b1d */ /* 0x000fec0000010000 */
[----:B-----5:R-:W-:Y:S06]  /*cd70*/  LDSM.16.M88.4 R48, [R223] ;  /* 0x00000000df30783b */ /* 0x020fec0000000200 */
[----:B------:R-:W1:Y:S06]  /*cd80*/  LDSM.16.M88.4 R8, [R216] ;  /* 0x00000000d808783b */ /* 0x000e6c0000000200 */
[----:B------:R-:W4:Y:S06]  /*cd90*/  LDSM.16.M88.4 R16, [R216+0x800] ;  /* 0x00080000d810783b */ /* 0x000f2c0000000200 */
[----:B------:R-:W2:Y:S06]  /*cda0*/  LDSM.16.M88.4 R24, [R216+0x1000] ;  /* 0x00100000d818783b */ /* 0x000eac0000000200 */
[----:B------:R-:W2:Y:S06]  /*cdb0*/  LDSM.16.M88.4 R32, [R216+0x1800] ;  /* 0x00180000d820783b */ /* 0x000eac0000000200 */
[----:B------:R-:W2:Y:S06]  /*cdc0*/  LDSM.16.M88.4 R40, [R216+0x2000] ;  /* 0x00200000d828783b */ /* 0x000eac0000000200 */
[----:B------:R-:W2:Y:S06]  /*cdd0*/  LDSM.16.M88.4 R176, [R216+0x2800] ;  /* 0x00280000d8b0783b */ /* 0x000eac0000000200 */
[----:B------:R-:W-:Y:S01]  /*cde0*/  LDSM.16.M88.4 R188, [R224] ;  /* 0x00000000e0bc783b */ /* 0x000fe20000000200 */
[C---:B-1----:R-:W-:Y:S05]  /*cdf0*/  HMMA.16816.F32.BF16 R4, R48.reuse, R8, RZ ;  /* 0x000000083004723c */ /* 0x042fea00000418ff */
[----:B------:R-:W1:Y:S03]  /*ce00*/  LDSM.16.M88.4 R192, [R227] ;  /* 0x00000000e3c0783b */ /* 0x000e660000000200 */
[C---:B------:R-:W-:Y:S03]  /*ce10*/  HMMA.16816.F32.BF16 R8, R48.reuse, R10, RZ ;  /* 0x0000000a3008723c */ /* 0x040fe600000418ff */
[----:B------:R-:W1:Y:S06]  /*ce20*/  LDSM.16.M88.4 R196, [R250] ;  /* 0x00000000fac4783b */ /* 0x000e6c0000000200 */
[----:B------:R-:W1:Y:S06]  /*ce30*/  LDSM.16.M88.4 R200, [R249] ;  /* 0x00000000f9c8783b */ /* 0x000e6c0000000200 */
[----:B------:R-:W1:Y:S06]  /*ce40*/  LDSM.16.M88.4 R204, [R248] ;  /* 0x00000000f8cc783b */ /* 0x000e6c0000000200 */
[----:B------:R-:W1:Y:S06]  /*ce50*/  LDSM.16.M88.4 R208, [R247] ;  /* 0x00000000f7d0783b */ /* 0x000e6c0000000200 */
[----:B------:R-:W1:Y:S01]  /*ce60*/  LDSM.16.M88.4 R212, [R246] ;  /* 0x00000000f6d4783b */ /* 0x000e620000000200 */
[C---:B--2---:R-:W-:Y:S02]  /*ce70*/  LOP3.LUT P4, RZ, R0.reuse, 0x2, RZ, 0xc0, !PT ;  /* 0x0000000200ff7812 */ /* 0x044fe4000788c0ff */
[----:B------:R-:W-:Y:S02]  /*ce80*/  LOP3.LUT P3, RZ, R0, 0x1, RZ, 0xc0, !PT ;  /* 0x0000000100ff7812 */ /* 0x000fe4000786c0ff */
[----:B------:R-:W-:Y:S05]  /*ce90*/  SHF.R.S32.HI R0, RZ, 0x1f, R252 ;  /* 0x0000001fff007819 */ /* 0x000fea00000114fc */
[----:B------:R-:W-:Y:S01]  /*cea0*/  IMAD R0, R0, c[0x0][0x208], RZ ;  /* 0x0000820000007a24 */ /* 0x000fe200078e02ff */
[----:B---3--:R-:W-:Y:S03]  /*ceb0*/  MOV R3, R14 ;  /* 0x0000000e00037202 */ /* 0x008fe60000000f00 */
[----:B------:R-:W-:Y:S02]  /*cec0*/  IMAD R0, R252, c[0x0][0x20c], R0 ;  /* 0x00008300fc007a24 */ /* 0x000fe400078e0200 */
[----:B------:R-:W-:Y:S03]  /*ced0*/  IMAD.WIDE.U32 R2, R12, 0x60, R2 ;  /* 0x000000600c027825 */ /* 0x000fe600078e0002 */
[----:B------:R-:W-:Y:S02]  /*cee0*/  IADD3 R0, R13, R0, RZ ;  /* 0x000000000d007210 */ /* 0x000fe40007ffe0ff */
[C---:B----4-:R-:W-:Y:S03]  /*cef0*/  HMMA.16816.F32.BF16 R12, R48.reuse, R16, RZ ;  /* 0x00000010300c723c */ /* 0x050fe600000418ff */
[----:B------:R-:W-:Y:S05]  /*cf00*/  IMAD R0, R0, 0x60, RZ ;  /* 0x0000006000007824 */ /* 0x000fea00078e02ff */
[C---:B------:R-:W-:Y:S01]  /*cf10*/  HMMA.16816.F32.BF16 R16, R48.reuse, R18, RZ ;  /* 0x000000123010723c */ /* 0x040fe200000418ff */
[----:B------:R-:W-:Y:S03]  /*cf20*/  IADD3 R3, R3, R0, RZ ;  /* 0x0000000003037210 */ /* 0x000fe60007ffe0ff */
[C---:B------:R-:W-:Y:S02]  /*cf30*/  SHF.L.U32 R0, R2.reuse, 0x1, RZ ;  /* 0x0000000102007819 */ /* 0x040fe400000006ff */
[----:B------:R-:W-:Y:S02]  /*cf40*/  SHF.L.U64.HI R2, R2, 0x1, R3 ;  /* 0x0000000102027819 */ /* 0x000fe40000010203 */
[C---:B------:R-:W-:Y:S01]  /*cf50*/  HMMA.16816.F32.BF16 R20, R48.reuse, R24, RZ ;  /* 0x000000183014723c */ /* 0x040fe200000418ff */
[C---:B------:R-:W-:Y:S03]  /*cf60*/  IADD3 R172, P2, R0.reuse, c[0x0][0x1f8], RZ ;  /* 0x00007e0000ac7a10 */ /* 0x040fe60007f5e0ff */
[----:B------:R-:W-:Y:S02]  /*cf70*/  IADD3 R28, P1, R0, 0x80, RZ ;  /* 0x00000080001c7810 */ /* 0x000fe40007f3e0ff */
[----:B------:R-:W-:Y:S02]  /*cf80*/  IADD3.X R173, R2, c[0x0][0x1fc], RZ, P2, !PT ;  /* 0x00007f0002ad7a10 */ /* 0x000fe400017fe4ff */
[C---:B------:R-:W-:Y:S01]  /*cf90*/  HMMA.16816.F32.BF16 R24, R48.reuse, R26, RZ ;  /* 0x0000001a3018723c */ /* 0x040fe200000418ff */
[----:B------:R-:W-:Y:S02]  /*cfa0*/  IADD3 R28, P0, R28, c[0x0][0x1f8], RZ ;  /* 0x00007e001c1c7a10 */ /* 0x000fe40007f1e0ff */
[----:B------:R-:W-:Y:S01]  /*cfb0*/  @!PT LDS RZ, [RZ] ;  /* 0x00000000fffff984 */ /* 0x000fe20000000800 */
[----:B------:R-:W-:Y:S01]  /*cfc0*/  @!PT LDS RZ, [RZ] ;  /* 0x00000000fffff984 */ /* 0x000fe20000000800 */
[----:B------:R-:W-:Y:S01]  /*cfd0*/  @!PT LDS RZ, [RZ] ;  /* 0x00000000fffff984 */ /* 0x000fe20000000800 */
[----:B------:R2:W-:Y:S01]  /*cfe0*/  LDGSTS.E.BYPASS.LTC128B.128 [R251+0x100], [R172.64], !P5 ;  /* 0x00100000acfb7fae */ /* 0x0005e2000e901d48 */
[----:B------:R-:W-:Y:S02]  /*cff0*/  IADD3 R38, P2, R0, 0x100, RZ ;  /* 0x0000010000267810 */ /* 0x000fe40007f5e0ff */
[--C-:B------:R-:W-:Y:S02]  /*d000*/  IADD3.X R29, RZ, c[0x0][0x1fc], R2.reuse, P0, P1 ;  /* 0x00007f00ff1d7a10 */ /* 0x100fe400007e2402 */
[----:B------:R-:W-:Y:S03]  /*d010*/  IADD3 R38, P0, R38, c[0x0][0x1f8], RZ ;  /* 0x00007e0026267a10 */ /* 0x000fe60007f1e0ff */
[----:B------:R3:W-:Y:S01]  /*d020*/  LDGSTS.E.BYPASS.LTC128B.128 [R251+0x3100], [R28.64], !P4 ;  /* 0x031000001cfb7fae */ /* 0x0007e2000e101d48 */
[----:B------:R-:W-:Y:S02]  /*d030*/  IADD3 R0, P1, R0, 0x180, RZ ;  /* 0x0000018000007810 */ /* 0x000fe40007f3e0ff */
[--C-:B------:R-:W-:Y:S02]  /*d040*/  IADD3.X R39, RZ, c[0x0][0x1fc], R2.reuse, P0, P2 ;  /* 0x00007f00ff277a10 */ /* 0x100fe400007e4402 */
[----:B------:R-:W-:Y:S02]  /*d050*/  IADD3 R36, P0, R0, c[0x0][0x1f8], RZ ;  /* 0x00007e0000247a10 */ /* 0x000fe40007f1e0ff */
[----:B------:R-:W-:Y:S01]  /*d060*/  MOV R0, c[0x0][0x208] ;  /* 0x0000820000007a02 */ /* 0x000fe20000000f00 */
[----:B------:R4:W-:Y:S01]  /*d070*/  LDGSTS.E.BYPASS.LTC128B.128 [R251+0x6100], [R38.64], !P3 ;  /* 0x0610000026fb7fae */ /* 0x0009e2000d901d48 */
[----:B------:R-:W-:Y:S02]  /*d080*/  IADD3.X R37, RZ, c[0x0][0x1fc], R2, P0, P1 ;  /* 0x00007f00ff257a10 */ /* 0x000fe400007e2402 */
[----:B------:R-:W-:Y:S03]  /*d090*/  SHF.L.U32 R3, R0, 0x6, RZ ;  /* 0x0000000600037819 */ /* 0x000fe600000006ff */
[----:B------:R4:W-:Y:S01]  /*d0a0*/  LDGSTS.E.BYPASS.LTC128B.128 [R251+0x9100], [R36.64], !P6 ;  /* 0x0910000024fb7fae */ /* 0x0009e2000f101d48 */
[----:B------:R-:W-:Y:S04]  /*d0b0*/  IADD3 R2, P1, R172, R3, RZ ;  /* 0x00000003ac027210 */ /* 0x000fe80007f3e0ff */
[----:B--2---:R-:W-:Y:S01]  /*d0c0*/  IADD3 R172, P0, R3, R2, RZ ;  /* 0x0000000203ac7210 */ /* 0x004fe20007f1e0ff */
[C---:B---3--:R-:W-:Y:S08]  /*d0d0*/  HMMA.16816.F32.BF16 R28, R48.reuse, R32, RZ ;  /* 0x00000020301c723c */ /* 0x048ff000000418ff */
[C---:B------:R-:W-:Y:S08]  /*d0e0*/  HMMA.16816.F32.BF16 R32, R48.reuse, R34, RZ ;  /* 0x000000223020723c */ /* 0x040ff000000418ff */
[C---:B----4-:R-:W-:Y:S08]  /*d0f0*/  HMMA.16816.F32.BF16 R36, R48.reuse, R40, RZ ;  /* 0x000000283024723c */ /* 0x050ff000000418ff */
[C---:B------:R-:W-:Y:S08]  /*d100*/  HMMA.16816.F32.BF16 R40, R48.reuse, R42, RZ ;  /* 0x0000002a3028723c */ /* 0x040ff000000418ff */
[C---:B------:R-:W-:Y:S07]  /*d110*/  HMMA.16816.F32.BF16 R44, R48.reuse, R176, RZ ;  /* 0x000000b0302c723c */ /* 0x040fee00000418ff */
[----:B------:R-:W-:Y:S01]  /*d120*/  MOV R177, 0x6 ;  /* 0x0000000600b17802 */ /* 0x000fe20000000f00 */
[----:B------:R-:W-:Y:S04]  /*d130*/  HMMA.16816.F32.BF16 R48, R48, R178, RZ ;  /* 0x000000b23030723c */ /* 0x000fe800000418ff */
[----:B------:R-:W-:Y:S04]  /*d140*/  SHF.L.U64.HI R0, R0, R177, c[0x0][0x20c] ;  /* 0x0000830000007619 */ /* 0x000fe800000102b1 */
[C---:B-1----:R-:W-:Y:S05]  /*d150*/  HMMA.16816.F32.BF16 R4, R188.reuse, R192, R4 ;  /* 0x000000c0bc04723c */ /* 0x042fea0000041804 */
[----:B------:R-:W-:Y:S03]  /*d160*/  IADD3.X R3, R173, R0, RZ, P1, !PT ;  /* 0x00000000ad037210 */ /* 0x000fe60000ffe4ff */
[C---:B------:R-:W-:Y:S02]  /*d170*/  HMMA.16816.F32.BF16 R8, R188.reuse, R194, R8 ;  /* 0x000000c2bc08723c */ /* 0x040fe40000041808 */
[----:B------:R1:W-:Y:S02]  /*d180*/  LDGSTS.E.BYPASS.LTC128B.128 [R251+0x1100], [R2.64], !P5 ;  /* 0x0110000002fb7fae */ /* 0x0003e4000e901d48 */
[----:B------:R-:W-:Y:S04]  /*d190*/  IADD3.X R173, R0, R3, RZ, P0, !PT ;  /* 0x0000000300ad7210 */ /* 0x000fe800007fe4ff */
[C---:B------:R-:W-:Y:S01]  /*d1a0*/  HMMA.16816.F32.BF16 R12, R188.reuse, R196, R12 ;  /* 0x000000c4bc0c723c */ /* 0x040fe2000004180c */
[----:B------:R1:W-:Y:S06]  /*d1b0*/  LDGSTS.E.BYPASS.LTC128B.128 [R251+0x4100], [R2.64+0x80], !P4 ;  /* 0x0410008002fb7fae */ /* 0x0003ec000e101d48 */
[----:B------:R1:W-:Y:S01]  /*d1c0*/  LDGSTS.E.BYPASS.LTC128B.128 [R251+0x7100], [R2.64+0x100], !P3 ;  /* 0x0710010002fb7fae */ /* 0x0003e2000d901d48 */
[C---:B------:R-:W-:Y:S05]  /*d1d0*/  HMMA.16816.F32.BF16 R16, R188.reuse, R198, R16 ;  /* 0x000000c6bc10723c */ /* 0x040fea0000041810 */
[----:B------:R1:W-:Y:S03]  /*d1e0*/  LDGSTS.E.BYPASS.LTC128B.128 [R251+0xa100], [R2.64+0x180], !P6 ;  /* 0x0a10018002fb7fae */ /* 0x0003e6000f101d48 */
[C---:B------:R-:W-:Y:S03]  /*d1f0*/  HMMA.16816.F32.BF16 R20, R188.reuse, R200, R20 ;  /* 0x000000c8bc14723c */ /* 0x040fe60000041814 */
[----:B------:R2:W-:Y:S05]  /*d200*/  LDGSTS.E.BYPASS.LTC128B.128 [R251+0x2100], [R172.64], !P5 ;  /* 0x02100000acfb7fae */ /* 0x0005ea000e901d48 */
[C---:B------:R-:W-:Y:S01]  /*d210*/  HMMA.16816.F32.BF16 R24, R188.reuse, R202, R24 ;  /* 0x000000cabc18723c */ /* 0x040fe20000041818 */
[----:B------:R2:W-:Y:S06]  /*d220*/  LDGSTS.E.BYPASS.LTC128B.128 [R251+0x5100], [R172.64+0x80], !P4 ;  /* 0x05100080acfb7fae */ /* 0x0005ec000e101d48 */
[----:B------:R2:W-:Y:S01]  /*d230*/  LDGSTS.E.BYPASS.LTC128B.128 [R251+0x8100], [R172.64+0x100], !P3 ;  /* 0x08100100acfb7fae */ /* 0x0005e2000d901d48 */
[C---:B------:R-:W-:Y:S05]  /*d240*/  HMMA.16816.F32.BF16 R28, R188.reuse, R204, R28 ;  /* 0x000000ccbc1c723c */ /* 0x040fea000004181c */
[----:B------:R2:W-:Y:S03]  /*d250*/  LDGSTS.E.BYPASS.LTC128B.128 [R251+0xb100], [R172.64+0x180], !P6 ;  /* 0x0b100180acfb7fae */ /* 0x0005e6000f101d48 */
[C---:B------:R-:W-:Y:S03]  /*d260*/  HMMA.16816.F32.BF16 R32, R188.reuse, R206, R32 ;  /* 0x000000cebc20723c */ /* 0x040fe60000041820 */
[----:B------:R-:W-:Y:S05]  /*d270*/  LDSM.16.M88.4 R176, [R226] ;  /* 0x00000000e2b0783b */ /* 0x000fea0000000200 */
[C---:B------:R-:W-:Y:S01]  /*d280*/  HMMA.16816.F32.BF16 R36, R188.reuse, R208, R36 ;  /* 0x000000d0bc24723c */ /* 0x040fe20000041824 */
[----:B------:R-:W3:Y:S06]  /*d290*/  LDSM.16.M88.4 R192, [R222] ;  /* 0x00000000dec0783b */ /* 0x000eec0000000200 */
[----:B------:R-:W0:Y:S01]  /*d2a0*/  LDGDEPBAR ;  /* 0x00000000000079af */ /* 0x000e220000000000 */
[C---:B------:R-:W-:Y:S05]  /*d2b0*/  HMMA.16816.F32.BF16 R40, R188.reuse, R210, R40 ;  /* 0x000000d2bc28723c */ /* 0x040fea0000041828 */
[----:B------:R-:W4:Y:S03]  /*d2c0*/  LDSM.16.M88.4 R196, [R222+0x800] ;  /* 0x00080000dec4783b */ /* 0x000f260000000200 */
[C---:B------:R-:W-:Y:S03]  /*d2d0*/  HMMA.16816.F32.BF16 R44, R188.reuse, R212, R44 ;  /* 0x000000d4bc2c723c */ /* 0x040fe6000004182c */
[----:B------:R-:W1:Y:S05]  /*d2e0*/  LDSM.16.M88.4 R200, [R222+0x1000] ;  /* 0x00100000dec8783b */ /* 0x000e6a0000000200 */
[----:B------:R-:W-:Y:S01]  /*d2f0*/  HMMA.16816.F32.BF16 R48, R188, R214, R48 ;  /* 0x000000d6bc30723c */ /* 0x000fe20000041830 */
[----:B------:R-:W2:Y:S06]  /*d300*/  LDL R214, [R1+0xc] ;  /* 0x00000c0001d67983 */ /* 0x000eac0000100800 */
[----:B------:R-:W1:Y:S06]  /*d310*/  LDSM.16.M88.4 R204, [R222+0x1800] ;  /* 0x00180000decc783b */ /* 0x000e6c0000000200 */
[----:B------:R-:W2:Y:S01]  /*d320*/  LDL R215, [R1+0x20] ;  /* 0x0000200001d77983 */ /* 0x000ea20000100800 */
[C---:B---3--:R-:W-:Y:S05]  /*d330*/  HMMA.16816.F32.BF16 R4, R176.reuse, R192, R4 ;  /* 0x000000c0b004723c */ /* 0x048fea0000041804 */
[----:B------:R-:W3:Y:S03]  /*d340*/  LDSM.16.M88.4 R188, [R222+0x2000] ;  /* 0x00200000debc783b */ /* 0x000ee60000000200 */
[C---:B------:R-:W-:Y:S03]  /*d350*/  HMMA.16816.F32.BF16 R8, R176.reuse, R194, R8 ;  /* 0x000000c2b008723c */ /* 0x040fe60000041808 */
[----:B------:R-:W3:Y:S06]  /*d360*/  LDSM.16.M88.4 R208, [R222+0x2800] ;  /* 0x00280000ded0783b */ /* 0x000eec0000000200 */
[----:B------:R-:W-:Y:S01]  /*d370*/  LDSM.16.M88.4 R192, [R219] ;  /* 0x00000000dbc0783b */ /* 0x000fe20000000200 */
[C---:B----4-:R-:W-:Y:S05]  /*d380*/  HMMA.16816.F32.BF16 R12, R176.reuse, R196, R12 ;  /* 0x000000c4b00c723c */ /* 0x050fea000004180c */
[----:B------:R-:W4:Y:S03]  /*d390*/  LDL.64 R212, [R1+0x28] ;  /* 0x0000280001d47983 */ /* 0x000f260000100a00 */
[C---:B------:R-:W-:Y:S03]  /*d3a0*/  HMMA.16816.F32.BF16 R16, R176.reuse, R198, R16 ;  /* 0x000000c6b010723c */ /* 0x040fe60000041810 */
[----:B------:R-:W-:Y:S05]  /*d3b0*/  LDSM.16.M88.4 R196, [R219+0x800] ;  /* 0x00080000dbc4783b */ /* 0x000fea0000000200 */
        /* <DEDUP_REMOVED lines=8> */
[----:B------:R-:W1:Y:S07]  /*d440*/  LDSM.16.M88.4 R188, [R225] ;  /* 0x00000000e1bc783b */ /* 0x000e6e0000000200 */
[C---:B------:R-:W-:Y:S08]  /*d450*/  HMMA.16816.F32.BF16 R44, R176.reuse, R208, R44 ;  /* 0x000000d0b02c723c */ /* 0x040ff0000004182c */
[----:B------:R-:W-:Y:S01]  /*d460*/  HMMA.16816.F32.BF16 R48, R176, R210, R48 ;  /* 0x000000d2b030723c */ /* 0x000fe20000041830 */
[----:B------:R-:W3:Y:S06]  /*d470*/  LDSM.16.M88.4 R176, [R219+0x2000] ;  /* 0x00200000dbb0783b */ /* 0x000eec0000000200 */
[----:B------:R-:W3:Y:S01]  /*d480*/  LDSM.16.M88.4 R208, [R219+0x2800] ;  /* 0x00280000dbd0783b */ /* 0x000ee20000000200 */
        /* <DEDUP_REMOVED lines=15> */
[C---:B------:R-:W-:Y:S08]  /*d580*/  HMMA.16816.F32.BF16 R44, R188.reuse, R208, R44 ;  /* 0x000000d0bc2c723c */ /* 0x040ff0000004182c */
[----:B------:R-:W-:Y:S01]  /*d590*/  HMMA.16816.F32.BF16 R48, R188, R210, R48 ;  /* 0x000000d2bc30723c */ /* 0x000fe20000041830 */
[----:B------:R-:W3:Y:S06]  /*d5a0*/  LDSM.16.M88.4 R188, [R216+0x5000] ;  /* 0x00500000d8bc783b */ /* 0x000eec0000000200 */
[----:B------:R-:W2:Y:S01]  /*d5b0*/  LDSM.16.M88.4 R208, [R216+0x5800] ;  /* 0x00580000d8d0783b */ /* 0x000ea20000000200 */
        /* <DEDUP_REMOVED lines=11> */
[----:B------:R-:W-:Y:S02]  /*d670*/  LDSM.16.M88.4 R204, [R242] ;  /* 0x00000000f2cc783b */ /* 0x000fe40000000200 */
[C---:B--2---:R-:W-:Y:S02]  /*d680*/  ISETP.GT.AND P0, PT, R252.reuse, R214, PT ;  /* 0x000000d6fc00720c */ /* 0x044fe40003f04270 */
[----:B------:R-:W-:Y:S03]  /*d690*/  IADD3 R252, R252, -0x1, RZ ;  /* 0xfffffffffcfc7810 */ /* 0x000fe60007ffe0ff */
[C---:B---3--:R-:W-:Y:S08]  /*d6a0*/  HMMA.16816.F32.BF16 R36, R176.reuse, R188, R36 ;  /* 0x000000bcb024723c */ /* 0x048ff00000041824 */
[C---:B------:R-:W-:Y:S01]  /*d6b0*/  HMMA.16816.F32.BF16 R40, R176.reuse, R190, R40 ;  /* 0x000000beb028723c */ /* 0x040fe20000041828 */
[----:B------:R-:W1:Y:S07]  /*d6c0*/  LDSM.16.M88.4 R188, [R224+0x4000] ;  /* 0x00400000e0bc783b */ /* 0x000e6e0000000200 */
[C---:B------:R-:W-:Y:S08]  /*d6d0*/  HMMA.16816.F32.BF16 R44, R176.reuse, R208, R44 ;  /* 0x000000d0b02c723c */ /* 0x040ff0000004182c */
[----:B------:R-:W-:Y:S01]  /*d6e0*/  HMMA.16816.F32.BF16 R48, R176, R210, R48 ;  /* 0x000000d2b030723c */ /* 0x000fe20000041830 */
[----:B------:R-:W2:Y:S06]  /*d6f0*/  LDSM.16.M88.4 R176, [R241] ;  /* 0x00000000f1b0783b */ /* 0x000eac0000000200 */
[----:B------:R-:W3:Y:S01]  /*d700*/  LDSM.16.M88.4 R208, [R240] ;  /* 0x00000000f0d0783b */ /* 0x000ee20000000200 */
[----:B----4-:R-:W-:Y:S01]  /*d710*/  MOV R213, 0x6 ;  /* 0x0000000600d57802 */ /* 0x010fe20000000f00 */
        /* <DEDUP_REMOVED lines=8> */
[----:B------:R-:W4:Y:S07]  /*d7a0*/  LDSM.16.M88.4 R200, [R222+0x3800] ;  /* 0x00380000dec8783b */ /* 0x000f2e0000000200 */
        /* <DEDUP_REMOVED lines=13> */
[C---:B----4-:R-:W-:Y:S08]  /*d880*/  HMMA.16816.F32.BF16 R12, R192.reuse, R200, R12 ;  /* 0x000000c8c00c723c */ /* 0x050ff0000004180c */
        /* <DEDUP_REMOVED lines=14> */
[----:B------:R-:W-:Y:S01]  /*d970*/  LDSM.16.M88.4 R208, [R216+0x6800] ;  /* 0x00680000d8d0783b */ /* 0x000fe20000000200 */
[C---:B-1----:R-:W-:Y:S08]  /*d980*/  HMMA.16816.F32.BF16 R4, R196.reuse, R200, R4 ;  /* 0x000000c8c404723c */ /* 0x042ff00000041804 */
[C---:B------:R-:W-:Y:S01]  /*d990*/  HMMA.16816.F32.BF16 R8, R196.reuse, R202, R8 ;  /* 0x000000cac408723c */ /* 0x040fe20000041808 */
[----:B------:R-:W1:Y:S07]  /*d9a0*/  LDSM.16.M88.4 R200, [R219+0x5800] ;  /* 0x00580000dbc8783b */ /* 0x000e6e0000000200 */
[C---:B----4-:R-:W-:Y:S08]  /*d9b0*/  HMMA.16816.F32.BF16 R12, R196.reuse, R204, R12 ;  /* 0x000000ccc40c723c */ /* 0x050ff0000004180c */
        /* <DEDUP_REMOVED lines=14> */
[----:B------:R-:W1:Y:S01]  /*daa0*/  LDSM.16.M88.4 R200, [R216+0x8800] ;  /* 0x00880000d8c8783b */ /* 0x000e620000000200 */
[C---:B--2---:R-:W-:Y:S08]  /*dab0*/  HMMA.16816.F32.BF16 R4, R176.reuse, R204, R4 ;  /* 0x000000ccb004723c */ /* 0x044ff00000041804 */
[C---:B------:R-:W-:Y:S01]  /*dac0*/  HMMA.16816.F32.BF16 R8, R176.reuse, R206, R8 ;  /* 0x000000ceb008723c */ /* 0x040fe20000041808 */
[----:B------:R-:W-:Y:S07]  /*dad0*/  LDSM.16.M88.4 R204, [R239] ;  /* 0x00000000efcc783b */ /* 0x000fee0000000200 */
[C---:B------:R-:W-:Y:S08]  /*dae0*/  HMMA.16816.F32.BF16 R12, R176.reuse, R208, R12 ;  /* 0x000000d0b00c723c */ /* 0x040ff0000004180c */
[C---:B------:R-:W-:Y:S01]  /*daf0*/  HMMA.16816.F32.BF16 R16, R176.reuse, R210, R16 ;  /* 0x000000d2b010723c */ /* 0x040fe20000041810 */
[----:B------:R-:W-:Y:S07]  /*db00*/  LDSM.16.M88.4 R208, [R238] ;  /* 0x00000000eed0783b */ /* 0x000fee0000000200 */
[C---:B---3--:R-:W-:Y:S08]  /*db10*/  HMMA.16816.F32.BF16 R20, R176.reuse, R188, R20 ;  /* 0x000000bcb014723c */ /* 0x048ff00000041814 */
[C---:B------:R-:W-:Y:S01]  /*db20*/  HMMA.16816.F32.BF16 R24, R176.reuse, R190, R24 ;  /* 0x000000beb018723c */ /* 0x040fe20000041818 */
[----:B------:R-:W2:Y:S07]  /*db30*/  LDSM.16.M88.4 R188, [R224+0x8000] ;  /* 0x00800000e0bc783b */ /* 0x000eae0000000200 */
[C---:B----4-:R-:W-:Y:S08]  /*db40*/  HMMA.16816.F32.BF16 R28, R176.reuse, R192, R28 ;  /* 0x000000c0b01c723c */ /* 0x050ff0000004181c */
[C---:B------:R-:W-:Y:S01]  /*db50*/  HMMA.16816.F32.BF16 R32, R176.reuse, R194, R32 ;  /* 0x000000c2b020723c */ /* 0x040fe20000041820 */
[----:B------:R-:W3:Y:S07]  /*db60*/  LDSM.16.M88.4 R192, [R237] ;  /* 0x00000000edc0783b */ /* 0x000eee0000000200 */
[C---:B-1----:R-:W-:Y:S08]  /*db70*/  HMMA.16816.F32.BF16 R36, R176.reuse, R196, R36 ;  /* 0x000000c4b024723c */ /* 0x042ff00000041824 */
[C---:B------:R-:W-:Y:S01]  /*db80*/  HMMA.16816.F32.BF16 R40, R176.reuse, R198, R40 ;  /* 0x000000c6b028723c */ /* 0x040fe20000041828 */
[----:B------:R-:W1:Y:S07]  /*db90*/  LDSM.16.M88.4 R196, [R236] ;  /* 0x00000000ecc4783b */ /* 0x000e6e0000000200 */
[C---:B------:R-:W-:Y:S08]  /*dba0*/  HMMA.16816.F32.BF16 R44, R176.reuse, R200, R44 ;  /* 0x000000c8b02c723c */ /* 0x040ff0000004182c */
[----:B------:R-:W-:Y:S01]  /*dbb0*/  HMMA.16816.F32.BF16 R48, R176, R202, R48 ;  /* 0x000000cab030723c */ /* 0x000fe20000041830 */
[----:B------:R-:W4:Y:S06]  /*dbc0*/  LDSM.16.M88.4 R176, [R235] ;  /* 0x00000000ebb0783b */ /* 0x000f2c0000000200 */
[----:B------:R-:W1:Y:S01]  /*dbd0*/  LDSM.16.M88.4 R200, [R234] ;  /* 0x00000000eac8783b */ /* 0x000e620000000200 */
[C---:B--2---:R-:W-:Y:S08]  /*dbe0*/  HMMA.16816.F32.BF16 R4, R188.reuse, R204, R4 ;  /* 0x000000ccbc04723c */ /* 0x044ff00000041804 */
[C---:B------:R-:W-:Y:S01]  /*dbf0*/  HMMA.16816.F32.BF16 R8, R188.reuse, R206, R8 ;  /* 0x000000cebc08723c */ /* 0x040fe20000041808 */
[----:B------:R-:W-:Y:S07]  /*dc00*/  LDSM.16.M88.4 R204, [R226+0x8000] ;  /* 0x00800000e2cc783b */ /* 0x000fee0000000200 */
[C---:B------:R-:W-:Y:S08]  /*dc10*/  HMMA.16816.F32.BF16 R12, R188.reuse, R208, R12 ;  /* 0x000000d0bc0c723c */ /* 0x040ff0000004180c */
        /* <DEDUP_REMOVED lines=13> */
[----:B------:R-:W4:Y:S06]  /*dcf0*/  LDSM.16.M88.4 R188, [R222+0x8000] ;  /* 0x00800000debc783b */ /* 0x000f2c0000000200 */
[----:B------:R-:W-:Y:S01]  /*dd00*/  LDSM.16.M88.4 R200, [R225+0x8000] ;  /* 0x00800000e1c8783b */ /* 0x000fe20000000200 */
[C---:B--2---:R-:W-:Y:S08]  /*dd10*/  HMMA.16816.F32.BF16 R4, R204.reuse, R208, R4 ;  /* 0x000000d0cc04723c */ /* 0x044ff00000041804 */
[C---:B------:R-:W-:Y:S01]  /*dd20*/  HMMA.16816.F32.BF16 R8, R204.reuse, R210, R8 ;  /* 0x000000d2cc08723c */ /* 0x040fe20000041808 */
[----:B------:R-:W-:Y:S07]  /*dd30*/  LDSM.16.M88.4 R208, [R219+0x6000] ;  /* 0x00600000dbd0783b */ /* 0x000fee0000000200 */
[C---:B---3--:R-:W-:Y:S08]  /*dd40*/  HMMA.16816.F32.BF16 R12, R204.reuse, R192, R12 ;  /* 0x000000c0cc0c723c */ /* 0x048ff0000004180c */
[C---:B------:R-:W-:Y:S01]  /*dd50*/  HMMA.16816.F32.BF16 R16, R204.reuse, R194, R16 ;  /* 0x000000c2cc10723c */ /* 0x040fe20000041810 */
[----:B------:R-:W2:Y:S07]  /*dd60*/  LDSM.16.M88.4 R192, [R222+0x8800] ;  /* 0x00880000dec0783b */ /* 0x000eae0000000200 */
[C---:B-1----:R-:W-:Y:S08]  /*dd70*/  HMMA.16816.F32.BF16 R20, R204.reuse, R196, R20 ;  /* 0x000000c4cc14723c */ /* 0x042ff00000041814 */
[C---:B------:R-:W-:Y:S01]  /*dd80*/  HMMA.16816.F32.BF16 R24, R204.reuse, R198, R24 ;  /* 0x000000c6cc18723c */ /* 0x040fe20000041818 */
[----:B------:R-:W1:Y:S07]  /*dd90*/  LDSM.16.M88.4 R196, [R219+0x6800] ;  /* 0x00680000dbc4783b */ /* 0x000e6e0000000200 */
        /* <DEDUP_REMOVED lines=8> */
[----:B------:R-:W2:Y:S06]  /*de20*/  LDSM.16.M88.4 R192, [R219+0x8000] ;  /* 0x00800000dbc0783b */ /* 0x000eac0000000200 */
[----:B------:R-:W-:Y:S01]  /*de30*/  LDSM.16.M88.4 R204, [R223+0xc000] ;  /* 0x00c00000dfcc783b */ /* 0x000fe20000000200 */
[C---:B------:R-:W-:Y:S08]  /*de40*/  HMMA.16816.F32.BF16 R4, R200.reuse, R208, R4 ;  /* 0x000000d0c804723c */ /* 0x040ff00000041804 */
[C---:B------:R-:W-:Y:S01]  /*de50*/  HMMA.16816.F32.BF16 R8, R200.reuse, R210, R8 ;  /* 0x000000d2c808723c */ /* 0x040fe20000041808 */
[----:B------:R-:W-:Y:S07]  /*de60*/  LDSM.16.M88.4 R208, [R216+0x9000] ;  /* 0x00900000d8d0783b */ /* 0x000fee0000000200 */
        /* <DEDUP_REMOVED lines=10> */
[C---:B------:R-:W-:Y:S01]  /*df10*/  HMMA.16816.F32.BF16 R40, R200.reuse, R194, R40 ;  /* 0x000000c2c828723c */ /* 0x040fe20000041828 */
[----:B------:R-:W2:Y:S07]  /*df20*/  LDSM.16.M88.4 R192, [R216+0xa800] ;  /* 0x00a80000d8c0783b */ /* 0x000eae0000000200 */
[C---:B-1----:R-:W-:Y:S08]  /*df30*/  HMMA.16816.F32.BF16 R44, R200.reuse, R196, R44 ;  /* 0x000000c4c82c723c */ /* 0x042ff0000004182c */
[----:B------:R-:W-:Y:S01]  /*df40*/  HMMA.16816.F32.BF16 R48, R200, R198, R48 ;  /* 0x000000c6c830723c */ /* 0x000fe20000041830 */
[----:B------:R-:W1:Y:S06]  /*df50*/  LDSM.16.M88.4 R196, [R216+0xb000] ;  /* 0x00b00000d8c4783b */ /* 0x000e6c0000000200 */
        /* <DEDUP_REMOVED lines=10> */
[C---:B--2---:R-:W-:Y:S08]  /*e000*/  HMMA.16816.F32.BF16 R28, R204.reuse, R192, R28 ;  /* 0x000000c0cc1c723c */ /* 0x044ff0000004181c */
[C---:B------:R-:W-:Y:S01]  /*e010*/  HMMA.16816.F32.BF16 R32, R204.reuse, R194, R32 ;  /* 0x000000c2cc20723c */ /* 0x040fe20000041820 */
[----:B------:R-:W2:Y:S07]  /*e020*/  LDSM.16.M88.4 R192, [R231] ;  /* 0x00000000e7c0783b */ /* 0x000eae0000000200 */
[C---:B-1----:R-:W-:Y:S08]  /*e030*/  HMMA.16816.F32.BF16 R36, R204.reuse, R196, R36 ;  /* 0x000000c4cc24723c */ /* 0x042ff00000041824 */
[C---:B------:R-:W-:Y:S01]  /*e040*/  HMMA.16816.F32.BF16 R40, R204.reuse, R198, R40 ;  /* 0x000000c6cc28723c */ /* 0x040fe20000041828 */
[----:B------:R-:W-:Y:S07]  /*e050*/  LDSM.16.M88.4 R196, [R229] ;  /* 0x00000000e5c4783b */ /* 0x000fee0000000200 */
[C---:B---3--:R-:W-:Y:S08]  /*e060*/  HMMA.16816.F32.BF16 R44, R204.reuse, R176, R44 ;  /* 0x000000b0cc2c723c */ /* 0x048ff0000004182c */
[----:B------:R-:W-:Y:S01]  /*e070*/  HMMA.16816.F32.BF16 R48, R204, R178, R48 ;  /* 0x000000b2cc30723c */ /* 0x000fe20000041830 */
[----:B------:R-:W1:Y:S06]  /*e080*/  LDSM.16.M88.4 R176, [R230] ;  /* 0x00000000e6b0783b */ /* 0x000e6c0000000200 */
[----:B------:R-:W-:Y:S01]  /*e090*/  LDSM.16.M88.4 R204, [R226+0xc000] ;  /* 0x00c00000e2cc783b */ /* 0x000fe20000000200 */
[C---:B------:R-:W-:Y:S08]  /*e0a0*/  HMMA.16816.F32.BF16 R4, R200.reuse, R208, R4 ;  /* 0x000000d0c804723c */ /* 0x040ff00000041804 */
[C---:B------:R-:W-:Y:S01]  /*e0b0*/  HMMA.16816.F32.BF16 R8, R200.reuse, R210, R8 ;  /* 0x000000d2c808723c */ /* 0x040fe20000041808 */
[----:B------:R-:W-:Y:S07]  /*e0c0*/  LDSM.16.M88.4 R208, [R222+0x9000] ;  /* 0x00900000ded0783b */ /* 0x000fee0000000200 */
[C---:B----4-:R-:W-:Y:S08]  /*e0d0*/  HMMA.16816.F32.BF16 R12, R200.reuse, R188, R12 ;  /* 0x000000bcc80c723c */ /* 0x050ff0000004180c */
[C---:B------:R-:W-:Y:S01]  /*e0e0*/  HMMA.16816.F32.BF16 R16, R200.reuse, R190, R16 ;  /* 0x000000bec810723c */ /* 0x040fe20000041810 */
[----:B------:R-:W3:Y:S07]  /*e0f0*/  LDSM.16.M88.4 R188, [R228] ;  /* 0x00000000e4bc783b */ /* 0x000eee0000000200 */
[C---:B--2---:R-:W-:Y:S08]  /*e100*/  HMMA.16816.F32.BF16 R20, R200.reuse, R192, R20 ;  /* 0x000000c0c814723c */ /* 0x044ff00000041814 */
[C---:B------:R-:W-:Y:S01]  /*e110*/  HMMA.16816.F32.BF16 R24, R200.reuse, R194, R24 ;  /* 0x000000c2c818723c */ /* 0x040fe20000041818 */
[----:B------:R-:W2:Y:S07]  /*e120*/  LDSM.16.M88.4 R192, [R222+0x9800] ;  /* 0x00980000dec0783b */ /* 0x000eae0000000200 */
[C---:B-1----:R-:W-:Y:S08]  /*e130*/  HMMA.16816.F32.BF16 R28, R200.reuse, R176, R28 ;  /* 0x000000b0c81c723c */ /* 0x042ff0000004181c */
[C---:B------:R-:W-:Y:S01]  /*e140*/  HMMA.16816.F32.BF16 R32, R200.reuse, R178, R32 ;  /* 0x000000b2c820723c */ /* 0x040fe20000041820 */
[----:B------:R-:W1:Y:S07]  /*e150*/  LDSM.16.M88.4 R176, [R222+0xa000] ;  /* 0x00a00000deb0783b */ /* 0x000e6e0000000200 */
        /* <DEDUP_REMOVED lines=10> */
[C---:B--2---:R-:W-:Y:S08]  /*e200*/  HMMA.16816.F32.BF16 R12, R204.reuse, R192, R12 ;  /* 0x000000c0cc0c723c */ /* 0x044ff0000004180c */
[C---:B------:R-:W-:Y:S01]  /*e210*/  HMMA.16816.F32.BF16 R16, R204.reuse, R194, R16 ;  /* 0x000000c2cc10723c */ /* 0x040fe20000041810 */
[----:B------:R-:W2:Y:S07]  /*e220*/  LDSM.16.M88.4 R192, [R222+0xb800] ;  /* 0x00b80000dec0783b */ /* 0x000eae0000000200 */
[C---:B-1----:R-:W-:Y:S08]  /*e230*/  HMMA.16816.F32.BF16 R20, R204.reuse, R176, R20 ;  /* 0x000000b0cc14723c */ /* 0x042ff00000041814 */
[C---:B------:R-:W-:Y:S01]  /*e240*/  HMMA.16816.F32.BF16 R24, R204.reuse, R178, R24 ;  /* 0x000000b2cc18723c */ /* 0x040fe20000041818 */
[----:B------:R-:W1:Y:S07]  /*e250*/  LDSM.16.M88.4 R176, [R219+0x9800] ;  /* 0x00980000dbb0783b */ /* 0x000e6e0000000200 */
[C---:B---3--:R-:W-:Y:S08]  /*e260*/  HMMA.16816.F32.BF16 R28, R204.reuse, R188, R28 ;  /* 0x000000bccc1c723c */ /* 0x048ff0000004181c */
[C---:B------:R-:W-:Y:S01]  /*e270*/  HMMA.16816.F32.BF16 R32, R204.reuse, R190, R32 ;  /* 0x000000becc20723c */ /* 0x040fe20000041820 */
[----:B------:R-:W3:Y:S07]  /*e280*/  LDSM.16.M88.4 R188, [R219+0xa000] ;  /* 0x00a00000dbbc783b */ /* 0x000eee0000000200 */
[C---:B------:R-:W-:Y:S08]  /*e290*/  HMMA.16816.F32.BF16 R36, R204.reuse, R196, R36 ;  /* 0x000000c4cc24723c */ /* 0x040ff00000041824 */
[C---:B------:R-:W-:Y:S08]  /*e2a0*/  HMMA.16816.F32.BF16 R40, R204.reuse, R198, R40 ;  /* 0x000000c6cc28723c */ /* 0x040ff00000041828 */
[C---:B--2---:R-:W-:Y:S08]  /*e2b0*/  HMMA.16816.F32.BF16 R44, R204.reuse, R192, R44 ;  /* 0x000000c0cc2c723c */ /* 0x044ff0000004182c */
[----:B------:R-:W-:Y:S01]  /*e2c0*/  HMMA.16816.F32.BF16 R48, R204, R194, R48 ;  /* 0x000000c2cc30723c */ /* 0x000fe20000041830 */
[----:B------:R-:W2:Y:S07]  /*e2d0*/  LDSM.16.M88.4 R192, [R219+0xa800] ;  /* 0x00a80000dbc0783b */ /* 0x000eae0000000200 */
[C---:B------:R-:W-:Y:S08]  /*e2e0*/  HMMA.16816.F32.BF16 R4, R200.reuse, R208, R4 ;  /* 0x000000d0c804723c */ /* 0x040ff00000041804 */
[C---:B------:R-:W-:Y:S08]  /*e2f0*/  HMMA.16816.F32.BF16 R8, R200.reuse, R210, R8 ;  /* 0x000000d2c808723c */ /* 0x040ff00000041808 */
[C---:B-1----:R-:W-:Y:S08]  /*e300*/  HMMA.16816.F32.BF16 R12, R200.reuse, R176, R12 ;  /* 0x000000b0c80c723c */ /* 0x042ff0000004180c */
[C---:B------:R-:W-:Y:S01]  /*e310*/  HMMA.16816.F32.BF16 R16, R200.reuse, R178, R16 ;  /* 0x000000b2c810723c */ /* 0x040fe20000041810 */
[----:B------:R-:W1:Y:S03]  /*e320*/  LDSM.16.M88.4 R176, [R219+0xb000] ;  /* 0x00b00000dbb0783b */ /* 0x000e660000000200 */
        /* <DEDUP_REMOVED lines=10> */
[C---:B--2---:R-:W-:Y:S05]  /*e3d0*/  HMMA.16816.F32.BF16 R28, R200.reuse, R192, R28 ;  /* 0x000000c0c81c723c */ /* 0x044fea000004181c */
[----:B------:R-:W-:Y:S02]  /*e3e0*/  FMNMX.FTZ R0, R9, R0, !PT ;  /* 0x0000000009007209 */ /* 0x000fe40007810000 */
[----:B------:R-:W-:Y:S01]  /*e3f0*/  FMNMX.FTZ R2, R10, R2, !PT ;  /* 0x000000020a027209 */ /* 0x000fe20007810000 */
[C---:B------:R-:W-:Y:S04]  /*e400*/  HMMA.16816.F32.BF16 R32, R200.reuse, R194, R32 ;  /* 0x000000c2c820723c */ /* 0x040fe80000041820 */
[----:B------:R-:W-:Y:S02]  /*e410*/  FMNMX.FTZ R0, R12, R0, !PT ;  /* 0x000000000c007209 */ /* 0x000fe40007810000 */
[----:B------:R-:W-:Y:S02]  /*e420*/  FMNMX.FTZ R2, R11, R2, !PT ;  /* 0x000000020b027209 */ /* 0x000fe40007810000 */
[----:B------:R-:W-:Y:S01]  /*e430*/  FMNMX.FTZ R0, R13, R0, !PT ;  /* 0x000000000d007209 */ /* 0x000fe20007810000 */
[C---:B-1----:R-:W-:Y:S03]  /*e440*/  HMMA.16816.F32.BF16 R36, R200.reuse, R176, R36 ;  /* 0x000000b0c824723c */ /* 0x042fe60000041824 */
[----:B------:R-:W-:Y:S02]  /*e450*/  FMNMX.FTZ R0, R16, R0, !PT ;  /* 0x0000000010007209 */ /* 0x000fe40007810000 */
[----:B------:R-:W-:Y:S02]  /*e460*/  FMNMX.FTZ R2, R14, R2, !PT ;  /* 0x000000020e027209 */ /* 0x000fe40007810000 */
[----:B------:R-:W-:Y:S01]  /*e470*/  FMNMX.FTZ R0, R17, R0, !PT ;  /* 0x0000000011007209 */ /* 0x000fe20007810000 */
[C---:B------:R-:W-:Y:S04]  /*e480*/  HMMA.16816.F32.BF16 R40, R200.reuse, R178, R40 ;  /* 0x000000b2c828723c */ /* 0x040fe80000041828 */
[----:B------:R-:W-:Y:S02]  /*e490*/  FMNMX.FTZ R2, R15, R2, !PT ;  /* 0x000000020f027209 */ /* 0x000fe40007810000 */
[----:B------:R-:W-:Y:S01]  /*e4a0*/  FMNMX.FTZ R0, R20, R0, !PT ;  /* 0x0000000014007209 */ /* 0x000fe20007810000 */
[----:B------:R-:W-:Y:S01]  /*e4b0*/  @P0 IMAD.WIDE.U32 R178, R252, c[0x0][0x1e0], RZ ;  /* 0x00007800fcb20a25 */ /* 0x000fe200078e00ff */
        /* <DEDUP_REMOVED lines=35> */
[----:B------:R-:W-:Y:S02]  /*e6f0*/  FMNMX.FTZ R0, R50, R0, !PT ;  /* 0x0000000032007209 */ /* 0x000fe40007810000 */
[----:B------:R-:W-:Y:S02]  /*e700*/  @P0 MOV R176, R212 ;  /* 0x000000d400b00202 */ /* 0x000fe40000000f00 */
[----:B------:R-:W-:Y:S03]  /*e710*/  FMNMX.FTZ R0, R51, R0, !PT ;  /* 0x0000000033007209 */ /* 0x000fe60007810000 */
[----:B------:R-:W-:Y:S02]  /*e720*/  @P0 IMAD.WIDE.U32 R176, R178, 0x60, R176 ;  /* 0x00000060b2b00825 */ /* 0x000fe400078e00b0 */
[----:B------:R-:W2:Y:S01]  /*e730*/  SHFL.BFLY PT, R2, R0, 0x2, 0x1f ;  /* 0x0c401f0000027f89 */ /* 0x000ea200000e0000 */
[----:B-1----:R-:W-:Y:S05]  /*e740*/  FMNMX.FTZ R173, R173, R3, !PT ;  /* 0x00000003adad7209 */ /* 0x002fea0007810000 */
[----:B------:R-:W1:Y:S01]  /*e750*/  SHFL.BFLY PT, R172, R173, 0x1, 0x1f ;  /* 0x0c201f00adac7f89 */ /* 0x000e6200000e0000 */
[----:B--2---:R-:W-:Y:S05]  /*e760*/  FMNMX.FTZ R0, R0, R2, !PT ;  /* 0x0000000200007209 */ /* 0x004fea0007810000 */
[----:B------:R-:W2:Y:S01]  /*e770*/  SHFL.BFLY PT, R3, R0, 0x1, 0x1f ;  /* 0x0c201f0000037f89 */ /* 0x000ea200000e0000 */
[----:B-1----:R-:W-:Y:S02]  /*e780*/  FMNMX.FTZ R173, R173, R172, !PT ;  /* 0x000000acadad7209 */ /* 0x002fe40007810000 */
[----:B------:R-:W-:Y:S03]  /*e790*/  @P0 SHF.R.S32.HI R172, RZ, 0x1f, R252 ;  /* 0x0000001fffac0819 */ /* 0x000fe600000114fc */
[C---:B------:R-:W-:Y:S02]  /*e7a0*/  FADD.FTZ R2, -R173.reuse, R174 ;  /* 0x000000aead027221 */ /* 0x040fe40000010100 */
[----:B------:R-:W-:Y:S02]  /*e7b0*/  @P0 IMAD R174, R172, c[0x0][0x1e0], RZ ;  /* 0x00007800acae0a24 */ /* 0x000fe400078e02ff */
[----:B------:R-:W-:Y:S01]  /*e7c0*/  FMUL.FTZ R196, R173, c[0x0][0x2d0] ;  /* 0x0000b400adc47a20 */ /* 0x000fe20000410000 */
[----:B--2---:R-:W-:Y:S01]  /*e7d0*/  FMNMX.FTZ R172, R0, R3, !PT ;  /* 0x0000000300ac7209 */ /* 0x004fe20007810000 */
[----:B------:R-:W-:Y:S02]  /*e7e0*/  FMUL.FTZ R0, R2, c[0x0][0x2d0] ;  /* 0x0000b40002007a20 */ /* 0x000fe40000410000 */
[--C-:B------:R-:W-:Y:S02]  /*e7f0*/  FFMA.FTZ R4, R4, c[0x0][0x2d0], -R196.reuse ;  /* 0x0000b40004047a23 */ /* 0x100fe400000108c4 */
[----:B------:R1:W2:Y:S01]  /*e800*/  MUFU.EX2 R2, R0 ;  /* 0x0000000000027308 */ /* 0x0002a20000000800 */
[----:B------:R-:W-:Y:S02]  /*e810*/  FFMA.FTZ R5, R5, c[0x0][0x2d0], -R196 ;  /* 0x0000b40005057a23 */ /* 0x000fe400000108c4 */
[----:B------:R-:W-:Y:S01]  /*e820*/  @P0 IMAD R3, R252, c[0x0][0x1e4], R174 ;  /* 0x00007900fc030a24 */ /* 0x000fe200078e02ae */
[----:B------:R-:W-:Y:S01]  /*e830*/  @P0 SHF.L.U32 R174, R176, 0x1, RZ ;  /* 0x00000001b0ae0819 */ /* 0x000fe200000006ff */
[--C-:B------:R-:W-:Y:S02]  /*e840*/  FFMA.FTZ R12, R12, c[0x0][0x2d0], -R196.reuse ;  /* 0x0000b4000c0c7a23 */ /* 0x100fe400000108c4 */
[--C-:B------:R-:W-:Y:S01]  /*e850*/  FFMA.FTZ R13, R13, c[0x0][0x2d0], -R196.reuse ;  /* 0x0000b4000d0d7a23 */ /* 0x100fe200000108c4 */
[----:B------:R-:W-:Y:S01]  /*e860*/  @P0 IADD3 R3, R179, R3, RZ ;  /* 0x00000003b3030210 */ /* 0x000fe20007ffe0ff */
[--C-:B------:R-:W-:Y:S01]  /*e870*/  FFMA.FTZ R16, R16, c[0x0][0x2d0], -R196.reuse ;  /* 0x0000b40010107a23 */ /* 0x100fe200000108c4 */
[----:B------:R3:W-:Y:S01]  /*e880*/  MUFU.EX2 R215, R4 ;  /* 0x0000000400d77308 */ /* 0x0007e20000000800 */
[----:B------:R-:W-:Y:S01]  /*e890*/  @P0 IADD3 R178, P2, R174, 0x80, RZ ;  /* 0x00000080aeb20810 */ /* 0x000fe20007f5e0ff */
[--C-:B------:R-:W-:Y:S02]  /*e8a0*/  FFMA.FTZ R17, R17, c[0x0][0x2d0], -R196.reuse ;  /* 0x0000b40011117a23 */ /* 0x100fe400000108c4 */
[----:B------:R-:W-:Y:S01]  /*e8b0*/  @P0 IMAD R3, R3, 0x60, RZ ;  /* 0x0000006003030824 */ /* 0x000fe200078e02ff */
[----:B------:R-:W-:Y:S01]  /*e8c0*/  @P0 IADD3 R178, P1, R178, c[0x0][0x1c8], RZ ;  /* 0x00007200b2b20a10 */ /* 0x000fe20007f3e0ff */
[--C-:B------:R-:W-:Y:S02]  /*e8d0*/  FFMA.FTZ R20, R20, c[0x0][0x2d0], -R196.reuse ;  /* 0x0000b40014147a23 */ /* 0x100fe400000108c4 */
[--C-:B------:R-:W-:Y:S01]  /*e8e0*/  FFMA.FTZ R21, R21, c[0x0][0x2d0], -R196.reuse ;  /* 0x0000b40015157a23 */ /* 0x100fe200000108c4 */
[----:B------:R-:W-:Y:S01]  /*e8f0*/  @P0 IADD3 R3, R177, R3, RZ ;  /* 0x00000003b1030210 */ /* 0x000fe20007ffe0ff */
[----:B------:R4:W-:Y:S01]  /*e900*/  MUFU.EX2 R205, R5 ;  /* 0x0000000500cd7308 */ /* 0x0009e20000000800 */
[--C-:B------:R-:W-:Y:S02]  /*e910*/  FFMA.FTZ R24, R24, c[0x0][0x2d0], -R196.reuse ;  /* 0x0000b40018187a23 */ /* 0x100fe400000108c4 */
[----:B------:R-:W-:Y:S01]  /*e920*/  @P0 SHF.L.U64.HI R3, R176, 0x1, R3 ;  /* 0x00000001b0030819 */ /* 0x000fe20000010203 */
[----:B-1----:R-:W-:Y:S02]  /*e930*/  FADD.FTZ R0, -R172, R175 ;  /* 0x000000afac007221 */ /* 0x002fe40000010100 */
[--C-:B------:R-:W-:Y:S01]  /*e940*/  FFMA.FTZ R175, R8, c[0x0][0x2d0], -R196.reuse ;  /* 0x0000b40008af7a23 */ /* 0x100fe200000108c4 */
[--C-:B------:R-:W-:Y:S01]  /*e950*/  @P0 IADD3.X R179, RZ, c[0x0][0x1cc], R3.reuse, P1, P2 ;  /* 0x00007300ffb30a10 */ /* 0x100fe20000fe4403 */
[----:B------:R-:W-:Y:S01]  /*e960*/  FMUL.FTZ R0, R0, c[0x0][0x2d0] ;  /* 0x0000b40000007a20 */ /* 0x000fe20000410000 */
[----:B------:R-:W-:Y:S01]  /*e970*/  @P0 IADD3 R176, P2, R174, 0x100, RZ ;  /* 0x00000100aeb00810 */ /* 0x000fe20007f5e0ff */
[----:B------:R1:W-:Y:S01]  /*e980*/  MUFU.EX2 R204, R175 ;  /* 0x000000af00cc7308 */ /* 0x0003e20000000800 */
[----:B------:R-:W-:Y:S01]  /*e990*/  @P0 MOV R8, c[0x0][0x1e0] ;  /* 0x0000780000080a02 */ /* 0x000fe20000000f00 */
[----:B--2---:R-:W-:Y:S01]  /*e9a0*/  FMUL.FTZ R132, R2, R132 ;  /* 0x0000008402847220 */ /* 0x004fe20000410000 */
[----:B---3--:R-:W-:Y:S01]  /*e9b0*/  @P0 IADD3 R4, P1, R174, c[0x0][0x1c8], RZ ;  /* 0x00007200ae040a10 */ /* 0x008fe20007f3e0ff */
[----:B------:R-:W-:Y:S01]  /*e9c0*/  FMUL.FTZ R133, R2, R133 ;  /* 0x0000008502857220 */ /* 0x000fe20000410000 */
[----:B------:R-:W-:Y:S01]  /*e9d0*/  @P0 SHF.L.U64.HI R188, R8, R213, c[0x0][0x1e4] ;  /* 0x0000790008bc0619 */ /* 0x000fe200000102d5 */
[C---:B------:R-:W-:Y:S02]  /*e9e0*/  FMUL.FTZ R136, R2.reuse, R136 ;  /* 0x0000008802887220 */ /* 0x040fe40000410000 */
[C---:B------:R-:W-:Y:S02]  /*e9f0*/  FMUL.FTZ R137, R2.reuse, R137 ;  /* 0x0000008902897220 */ /* 0x040fe40000410000 */
[----:B------:R-:W2:Y:S01]  /*ea00*/  MUFU.EX2 R0, R0 ;  /* 0x0000000000007308 */ /* 0x000ea20000000800 */
[C---:B------:R-:W-:Y:S02]  /*ea10*/  FMUL.FTZ R140, R2.reuse, R140 ;  /* 0x0000008c028c7220 */ /* 0x040fe40000410000 */
[C---:B------:R-:W-:Y:S01]  /*ea20*/  FMUL.FTZ R141, R2.reuse, R141 ;  /* 0x0000008d028d7220 */ /* 0x040fe20000410000 */
[----:B----4-:R-:W-:Y:S01]  /*ea30*/  @P0 IADD3.X R5, R3, c[0x0][0x1cc], RZ, P1, !PT ;  /* 0x0000730003050a10 */ /* 0x010fe20000ffe4ff */
[----:B------:R-:W-:Y:S01]  /*ea40*/  FMUL.FTZ R144, R2, R144 ;  /* 0x0000009002907220 */ /* 0x000fe20000410000 */
[----:B------:R-:W-:Y:S01]  /*ea50*/  @P0 IADD3 R176, P1, R176, c[0x0][0x1c8], RZ ;  /* 0x00007200b0b00a10 */ /* 0x000fe20007f3e0ff */
[C---:B------:R-:W-:Y:S02]  /*ea60*/  FMUL.FTZ R145, R2.reuse, R145 ;  /* 0x0000009102917220 */ /* 0x040fe40000410000 */
[----:B------:R3:W-:Y:S01]  /*ea70*/  @P0 LDGSTS.E.BYPASS.LTC128B.128 [R251+0xc100], [R4.64], !P5 ;  /* 0x0c10000004fb0fae */ /* 0x0007e2000e901d48 */
[--C-:B------:R-:W-:Y:S01]  /*ea80*/  @P0 IADD3.X R177, RZ, c[0x0][0x1cc], R3.reuse, P1, P2 ;  /* 0x00007300ffb10a10 */ /* 0x100fe20000fe4403 */
[C---:B------:R-:W-:Y:S01]  /*ea90*/  FMUL.FTZ R148, R2.reuse, R148 ;  /* 0x0000009402947220 */ /* 0x040fe20000410000 */
[----:B------:R-:W-:Y:S01]  /*eaa0*/  MUFU.EX2 R214, R12 ;  /* 0x0000000c00d67308 */ /* 0x000fe20000000800 */
[----:B------:R-:W-:Y:S02]  /*eab0*/  FMUL.FTZ R149, R2, R149 ;  /* 0x0000009502957220 */ /* 0x000fe40000410000 */
[--C-:B-1----:R-:W-:Y:S01]  /*eac0*/  FFMA.FTZ R175, R9, c[0x0][0x2d0], -R196.reuse ;  /* 0x0000b40009af7a23 */ /* 0x102fe200000108c4 */
[----:B------:R-:W-:Y:S01]  /*ead0*/  @P0 IADD3 R9, P2, R174, 0x180, RZ ;  /* 0x00000180ae090810 */ /* 0x000fe20007f5e0ff */
[----:B------:R1:W-:Y:S01]  /*eae0*/  @P0 LDGSTS.E.BYPASS.LTC128B.128 [R251+0xf100], [R178.64], !P4 ;  /* 0x0f100000b2fb0fae */ /* 0x0003e2000e101d48 */
[----:B------:R-:W-:Y:S02]  /*eaf0*/  FMUL.FTZ R174, R172, c[0x0][0x2d0] ;  /* 0x0000b400acae7a20 */ /* 0x000fe40000410000 */
[----:B------:R-:W-:Y:S02]  /*eb00*/  FFMA.FTZ R25, R25, c[0x0][0x2d0], -R196 ;  /* 0x0000b40019197a23 */ /* 0x000fe400000108c4 */
[----:B------:R4:W1:Y:S01]  /*eb10*/  MUFU.EX2 R203, R175 ;  /* 0x000000af00cb7308 */ /* 0x0008620000000800 */
[--C-:B------:R-:W-:Y:S01]  /*eb20*/  FFMA.FTZ R6, R6, c[0x0][0x2d0], -R174.reuse ;  /* 0x0000b40006067a23 */ /* 0x100fe200000108ae */
[----:B------:R3:W-:Y:S01]  /*eb30*/  @P0 LDGSTS.E.BYPASS.LTC128B.128 [R251+0x12100], [R176.64], !P3 ;  /* 0x12100000b0fb0fae */ /* 0x0007e2000d901d48 */
[--C-:B------:R-:W-:Y:S02]  /*eb40*/  FFMA.FTZ R10, R10, c[0x0][0x2d0], -R174.reuse ;  /* 0x0000b4000a0a7a23 */ /* 0x100fe400000108ae */
[--C-:B------:R-:W-:Y:S02]  /*eb50*/  FFMA.FTZ R11, R11, c[0x0][0x2d0], -R174.reuse ;  /* 0x0000b4000b0b7a23 */ /* 0x100fe400000108ae */
[C---:B--2---:R-:W-:Y:S02]  /*eb60*/  FMUL.FTZ R134, R0.reuse, R134 ;  /* 0x0000008600867220 */ /* 0x044fe40000410000 */
        /* <DEDUP_REMOVED lines=9> */
[----:B------:R-:W-:Y:S01]  /*ec00*/  FMUL.FTZ R150, R0, R150 ;  /* 0x0000009600967220 */ /* 0x000fe20000410000 */
[----:B----4-:R-:W-:Y:S01]  /*ec10*/  @P0 SHF.L.U32 R175, R8, 0x6, RZ ;  /* 0x0000000608af0819 */ /* 0x010fe200000006ff */
[----:B------:R-:W-:Y:S01]  /*ec20*/  FMUL.FTZ R151, R0, R151 ;  /* 0x0000009700977220 */ /* 0x000fe20000410000 */
[----:B------:R-:W-:Y:S01]  /*ec30*/  @P0 IADD3 R8, P1, R9, c[0x0][0x1c8], RZ ;  /* 0x0000720009080a10 */ /* 0x000fe20007f3e0ff */
[--C-:B------:R-:W-:Y:S01]  /*ec40*/  FFMA.FTZ R14, R14, c[0x0][0x2d0], -R174.reuse ;  /* 0x0000b4000e0e7a23 */ /* 0x100fe200000108ae */
[----:B-1----:R-:W-:Y:S01]  /*ec50*/  F2FP.BF16.PACK_AB R178, R203, R204 ;  /* 0x000000cccbb2723e */ /* 0x002fe200000010ff */
[--C-:B------:R-:W-:Y:S01]  /*ec60*/  FFMA.FTZ R15, R15, c[0x0][0x2d0], -R174.reuse ;  /* 0x0000b4000f0f7a23 */ /* 0x100fe200000108ae */
[----:B------:R-:W-:Y:S01]  /*ec70*/  @P0 IADD3.X R9, RZ, c[0x0][0x1cc], R3, P1, P2 ;  /* 0x00007300ff090a10 */ /* 0x000fe20000fe4403 */
[--C-:B------:R-:W-:Y:S01]  /*ec80*/  FFMA.FTZ R3, R7, c[0x0][0x2d0], -R174.reuse ;  /* 0x0000b40007037a23 */ /* 0x100fe200000108ae */
[----:B---3--:R-:W-:Y:S01]  /*ec90*/  @P0 IADD3 R4, P2, R4, R175, RZ ;  /* 0x000000af04040210 */ /* 0x008fe20007f5e0ff */
[----:B------:R-:W1:Y:S01]  /*eca0*/  MUFU.EX2 R200, R11 ;  /* 0x0000000b00c87308 */ /* 0x000e620000000800 */
[----:B------:R-:W-:Y:S01]  /*ecb0*/  F2FP.BF16.PACK_AB R176, R205, R215 ;  /* 0x000000d7cdb0723e */ /* 0x000fe200000010ff */
[----:B------:R3:W-:Y:S01]  /*ecc0*/  @P0 LDGSTS.E.BYPASS.LTC128B.128 [R251+0x15100], [R8.64], !P6 ;  /* 0x1510000008fb0fae */ /* 0x0007e2000f101d48 */
[----:B------:R-:W-:Y:S01]  /*ecd0*/  @P0 IADD3.X R5, R5, R188, RZ, P2, !PT ;  /* 0x000000bc05050210 */ /* 0x000fe200017fe4ff */
[--C-:B------:R-:W-:Y:S01]  /*ece0*/  FFMA.FTZ R18, R18, c[0x0][0x2d0], -R174.reuse ;  /* 0x0000b40012127a23 */ /* 0x100fe200000108ae */
[----:B--2---:R-:W-:Y:S01]  /*ecf0*/  @P0 IADD3 R6, P1, R175, R4, RZ ;  /* 0x00000004af060210 */ /* 0x004fe20007f3e0ff */
[--C-:B------:R-:W-:Y:S02]  /*ed00*/  FFMA.FTZ R19, R19, c[0x0][0x2d0], -R174.reuse ;  /* 0x0000b40013137a23 */ /* 0x100fe400000108ae */
[----:B------:R2:W-:Y:S01]  /*ed10*/  @P0 LDGSTS.E.BYPASS.LTC128B.128 [R251+0xd100], [R4.64], !P5 ;  /* 0x0d10000004fb0fae */ /* 0x0005e2000e901d48 */
[----:B------:R-:W-:Y:S01]  /*ed20*/  @P0 IADD3.X R7, R188, R5, RZ, P1, !PT ;  /* 0x00000005bc070210 */ /* 0x000fe20000ffe4ff */
[----:B------:R-:W4:Y:S01]  /*ed30*/  MUFU.EX2 R202, R3 ;  /* 0x0000000300ca7308 */ /* 0x000f220000000800 */
[----:B------:R-:W-:Y:S02]  /*ed40*/  FMUL.FTZ R10, R0, R186 ;  /* 0x000000ba000a7220 */ /* 0x000fe40000410000 */
[--C-:B------:R-:W-:Y:S01]  /*ed50*/  FFMA.FTZ R22, R22, c[0x0][0x2d0], -R174.reuse ;  /* 0x0000b40016167a23 */ /* 0x100fe200000108ae */
[----:B------:R2:W-:Y:S01]  /*ed60*/  @P0 LDGSTS.E.BYPASS.LTC128B.128 [R251+0x10100], [R4.64+0x80], !P4 ;  /* 0x1010008004fb0fae */ /* 0x0005e2000e101d48 */
[--C-:B------:R-:W-:Y:S02]  /*ed70*/  FFMA.FTZ R23, R23, c[0x0][0x2d0], -R174.reuse ;  /* 0x0000b40017177a23 */ /* 0x100fe400000108ae */
[--C-:B------:R-:W-:Y:S02]  /*ed80*/  FFMA.FTZ R26, R26, c[0x0][0x2d0], -R174.reuse ;  /* 0x0000b4001a1a7a23 */ /* 0x100fe400000108ae */
[----:B------:R-:W-:Y:S01]  /*ed90*/  FFMA.FTZ R27, R27, c[0x0][0x2d0], -R174 ;  /* 0x0000b4001b1b7a23 */ /* 0x000fe200000108ae */
[----:B------:R2:W-:Y:S01]  /*eda0*/  @P0 LDGSTS.E.BYPASS.LTC128B.128 [R251+0x13100], [R4.64+0x100], !P3 ;  /* 0x1310010004fb0fae */ /* 0x0005e2000d901d48 */
[----:B------:R-:W2:Y:S01]  /*edb0*/  MUFU.EX2 R213, R13 ;  /* 0x0000000d00d57308 */ /* 0x000ea20000000800 */
[--C-:B------:R-:W-:Y:S01]  /*edc0*/  FFMA.FTZ R28, R28, c[0x0][0x2d0], -R196.reuse ;  /* 0x0000b4001c1c7a23 */ /* 0x100fe200000108c4 */
[----:B-1----:R-:W-:Y:S01]  /*edd0*/  F2FP.BF16.PACK_AB R179, R200, R201 ;  /* 0x000000c9c8b3723e */ /* 0x002fe200000010ff */
[----:B------:R-:W-:Y:S02]  /*ede0*/  FMUL.FTZ R11, R0, R187 ;  /* 0x000000bb000b7220 */ /* 0x000fe40000410000 */
[----:B------:R2:W-:Y:S01]  /*edf0*/  @P0 LDGSTS.E.BYPASS.LTC128B.128 [R251+0x16100], [R4.64+0x180], !P6 ;  /* 0x1610018004fb0fae */ /* 0x0005e2000f101d48 */
[----:B------:R-:W-:Y:S02]  /*ee00*/  FFMA.FTZ R29, R29, c[0x0][0x2d0], -R196 ;  /* 0x0000b4001d1d7a23 */ /* 0x000fe400000108c4 */
[C---:B---3--:R-:W-:Y:S02]  /*ee10*/  FMUL.FTZ R8, R2.reuse, R184 ;  /* 0x000000b802087220 */ /* 0x048fe40000410000 */
[----:B------:R-:W-:Y:S01]  /*ee20*/  FMUL.FTZ R9, R2, R185 ;  /* 0x000000b902097220 */ /* 0x000fe20000410000 */
[----:B------:R1:W-:Y:S01]  /*ee30*/  @P0 LDGSTS.E.BYPASS.LTC128B.128 [R251+0xe100], [R6.64], !P5 ;  /* 0x0e10000006fb0fae */ /* 0x0003e2000e901d48 */
[----:B------:R-:W-:Y:S01]  /*ee40*/  MUFU.EX2 R198, R14 ;  /* 0x0000000e00c67308 */ /* 0x000fe20000000800 */
[----:B----4-:R-:W-:Y:S01]  /*ee50*/  F2FP.BF16.PACK_AB R177, R202, R199 ;  /* 0x000000c7cab1723e */ /* 0x010fe200000010ff */
[--C-:B------:R-:W-:Y:S02]  /*ee60*/  FFMA.FTZ R30, R30, c[0x0][0x2d0], -R174.reuse ;  /* 0x0000b4001e1e7a23 */ /* 0x100fe400000108ae */
[--C-:B------:R-:W-:Y:S01]  /*ee70*/  FFMA.FTZ R31, R31, c[0x0][0x2d0], -R174.reuse ;  /* 0x0000b4001f1f7a23 */ /* 0x100fe200000108ae */
[----:B------:R1:W-:Y:S01]  /*ee80*/  @P0 LDGSTS.E.BYPASS.LTC128B.128 [R251+0x11100], [R6.64+0x80], !P4 ;  /* 0x1110008006fb0fae */ /* 0x0003e2000e101d48 */
[----:B------:R-:W-:Y:S02]  /*ee90*/  FFMA.FTZ R3, R35, c[0x0][0x2d0], -R174 ;  /* 0x0000b40023037a23 */ /* 0x000fe400000108ae */
[--C-:B------:R-:W-:Y:S02]  /*eea0*/  FFMA.FTZ R32, R32, c[0x0][0x2d0], -R196.reuse ;  /* 0x0000b40020207a23 */ /* 0x100fe400000108c4 */
[----:B------:R3:W4:Y:S01]  /*eeb0*/  MUFU.EX2 R197, R15 ;  /* 0x0000000f00c57308 */ /* 0x0007220000000800 */
[----:B------:R1:W-:Y:S01]  /*eec0*/  @P0 LDGSTS.E.BYPASS.LTC128B.128 [R251+0x14100], [R6.64+0x100], !P3 ;  /* 0x1410010006fb0fae */ /* 0x0003e2000d901d48 */
[----:B------:R-:W-:Y:S02]  /*eed0*/  FFMA.FTZ R33, R33, c[0x0][0x2d0], -R196 ;  /* 0x0000b40021217a23 */ /* 0x000fe400000108c4 */
[----:B------:R-:W-:Y:S02]  /*eee0*/  FFMA.FTZ R34, R34, c[0x0][0x2d0], -R174 ;  /* 0x0000b40022227a23 */ /* 0x000fe400000108ae */
[C---:B------:R-:W-:Y:S01]  /*eef0*/  FMUL.FTZ R152, R2.reuse, R152 ;  /* 0x0000009802987220 */ /* 0x040fe20000410000 */
[----:B------:R1:W-:Y:S01]  /*ef00*/  @P0 LDGSTS.E.BYPASS.LTC128B.128 [R251+0x17100], [R6.64+0x180], !P6 ;  /* 0x1710018006fb0fae */ /* 0x0003e2000f101d48 */
[C---:B------:R-:W-:Y:S02]  /*ef10*/  FMUL.FTZ R153, R2.reuse, R153 ;  /* 0x0000009902997220 */ /* 0x040fe40000410000 */
[C---:B--2---:R-:W-:Y:S01]  /*ef20*/  FMUL.FTZ R4, R2.reuse, R180 ;  /* 0x000000b402047220 */ /* 0x044fe20000410000 */
[----:B------:R-:W-:Y:S01]  /*ef30*/  MUFU.EX2 R212, R16 ;  /* 0x0000001000d47308 */ /* 0x000fe20000000800 */
[----:B------:R-:W-:Y:S01]  /*ef40*/  FMUL.FTZ R5, R2, R181 ;  /* 0x000000b502057220 */ /* 0x000fe20000410000 */
[----:B------:R-:W2:Y:S01]  /*ef50*/  LDSM.16.MT88.4 R188, [R217] ;  /* 0x00000000d9bc783b */ /* 0x000ea20000004200 */
[C---:B------:R-:W-:Y:S02]  /*ef60*/  FMUL.FTZ R154, R0.reuse, R154 ;  /* 0x0000009a009a7220 */ /* 0x040fe40000410000 */
[----:B------:R-:W-:Y:S02]  /*ef70*/  FMUL.FTZ R155, R0, R155 ;  /* 0x0000009b009b7220 */ /* 0x000fe40000410000 */
[C---:B------:R-:W-:Y:S01]  /*ef80*/  FMUL.FTZ R156, R2.reuse, R156 ;  /* 0x0000009c029c7220 */ /* 0x040fe20000410000 */
[----:B------:R-:W4:Y:S01]  /*ef90*/  LDSM.16.MT88.4 R192, [R218] ;  /* 0x00000000dac0783b */ /* 0x000f220000004200 */
[----:B------:R-:W-:Y:S01]  /*efa0*/  FMUL.FTZ R157, R2, R157 ;  /* 0x0000009d029d7220 */ /* 0x000fe20000410000 */
[----:B------:R-:W2:Y:S01]  /*efb0*/  MUFU.EX2 R211, R17 ;  /* 0x0000001100d37308 */ /* 0x000ea20000000800 */
[C---:B------:R-:W-:Y:S02]  /*efc0*/  FMUL.FTZ R158, R0.reuse, R158 ;  /* 0x0000009e009e7220 */ /* 0x040fe40000410000 */
[----:B------:R-:W-:Y:S01]  /*efd0*/  FMUL.FTZ R159, R0, R159 ;  /* 0x0000009f009f7220 */ /* 0x000fe20000410000 */
[----:B------:R-:W-:Y:S01]  /*efe0*/  LDSM.16.MT88.4 R184, [R220] ;  /* 0x00000000dcb8783b */ /* 0x000fe20000004200 */
[C---:B------:R-:W-:Y:S02]  /*eff0*/  FMUL.FTZ R160, R2.reuse, R160 ;  /* 0x000000a002a07220 */ /* 0x040fe40000410000 */
[----:B------:R-:W-:Y:S02]  /*f000*/  FMUL.FTZ R161, R2, R161 ;  /* 0x000000a102a17220 */ /* 0x000fe40000410000 */
[C---:B------:R-:W-:Y:S01]  /*f010*/  FMUL.FTZ R162, R0.reuse, R162 ;  /* 0x000000a200a27220 */ /* 0x040fe20000410000 */
[----:B---3--:R-:W-:Y:S01]  /*f020*/  LDSM.16.MT88.4 R12, [R220+0x9000] ;  /* 0x00900000dc0c783b */ /* 0x008fe20000004200 */
[----:B------:R-:W-:Y:S01]  /*f030*/  MUFU.EX2 R210, R20 ;  /* 0x0000001400d27308 */ /* 0x000fe20000000800 */
[C---:B------:R-:W-:Y:S02]  /*f040*/  FMUL.FTZ R163, R0.reuse, R163 ;  /* 0x000000a300a37220 */ /* 0x040fe40000410000 */
[C---:B-1----:R-:W-:Y:S02]  /*f050*/  FMUL.FTZ R6, R0.reuse, R182 ;  /* 0x000000b600067220 */ /* 0x042fe40000410000 */
[----:B------:R-:W-:Y:S01]  /*f060*/  FMUL.FTZ R7, R0, R183 ;  /* 0x000000b700077220 */ /* 0x000fe20000410000 */
[----:B------:R-:W0:Y:S01]  /*f070*/  LDGDEPBAR ;  /* 0x00000000000079af */ /* 0x000e220000000000 */
[C---:B------:R-:W-:Y:S02]  /*f080*/  FMUL.FTZ R164, R2.reuse, R164 ;  /* 0x000000a402a47220 */ /* 0x040fe40000410000 */
[----:B------:R-:W-:Y:S01]  /*f090*/  FMUL.FTZ R165, R2, R165 ;  /* 0x000000a502a57220 */ /* 0x000fe20000410000 */
[----:B------:R-:W-:Y:S01]  /*f0a0*/  MUFU.EX2 R209, R21 ;  /* 0x0000001500d17308 */ /* 0x000fe20000000800 */
[C---:B------:R-:W-:Y:S01]  /*f0b0*/  FMUL.FTZ R166, R0.reuse, R166 ;  /* 0x000000a600a67220 */ /* 0x040fe20000410000 */
[----:B------:R-:W1:Y:S01]  /*f0c0*/  LDSM.16.MT88.4 R180, [R221] ;  /* 0x00000000ddb4783b */ /* 0x000e620000004200 */
[----:B------:R-:W-:Y:S02]  /*f0d0*/  FMUL.FTZ R167, R0, R167 ;  /* 0x000000a700a77220 */ /* 0x000fe40000410000 */
[C---:B------:R-:W-:Y:S02]  /*f0e0*/  FMUL.FTZ R168, R2.reuse, R168 ;  /* 0x000000a802a87220 */ /* 0x040fe40000410000 */
[----:B------:R-:W-:Y:S02]  /*f0f0*/  FMUL.FTZ R169, R2, R169 ;  /* 0x000000a902a97220 */ /* 0x000fe40000410000 */
[C---:B------:R-:W-:Y:S01]  /*f100*/  FMUL.FTZ R170, R0.reuse, R170 ;  /* 0x000000aa00aa7220 */ /* 0x040fe20000410000 */
[----:B------:R-:W-:Y:S01]  /*f110*/  MUFU.EX2 R208, R24 ;  /* 0x0000001800d07308 */ /* 0x000fe20000000800 */
[C---:B--2---:R-:W-:Y:S05]  /*f120*/  HMMA.16816.F32.BF16 R4, R176.reuse, R188, R4 ;  /* 0x000000bcb004723c */ /* 0x044fea0000041804 */
[----:B------:R-:W-:Y:S02]  /*f130*/  FMUL.FTZ R171, R0, R171 ;  /* 0x000000ab00ab7220 */ /* 0x000fe40000410000 */
[C---:B------:R-:W-:Y:S01]  /*f140*/  FMUL.FTZ R52, R2.reuse, R52 ;  /* 0x0000003402347220 */ /* 0x040fe20000410000 */
[C---:B------:R-:W-:Y:S01]  /*f150*/  HMMA.16816.F32.BF16 R8, R176.reuse, R190, R8 ;  /* 0x000000beb008723c */ /* 0x040fe20000041808 */
[----:B------:R-:W2:Y:S01]  /*f160*/  LDSM.16.MT88.4 R188, [R217+0x3000] ;  /* 0x00300000d9bc783b */ /* 0x000ea20000004200 */
[----:B------:R-:W-:Y:S02]  /*f170*/  MUFU.EX2 R207, R25 ;  /* 0x0000001900cf7308 */ /* 0x000fe40000000800 */
[----:B------:R-:W-:Y:S02]  /*f180*/  FMUL.FTZ R53, R2, R53 ;  /* 0x0000003502357220 */ /* 0x000fe40000410000 */
[C---:B------:R-:W-:Y:S02]  /*f190*/  FMUL.FTZ R54, R0.reuse, R54 ;  /* 0x0000003600367220 */ /* 0x040fe40000410000 */
[C---:B----4-:R-:W-:Y:S04]  /*f1a0*/  HMMA.16816.F32.BF16 R132, R176.reuse, R192, R132 ;  /* 0x000000c0b084723c */ /* 0x050fe80000041884 */
[----:B------:R-:W-:Y:S01]  /*f1b0*/  MUFU.EX2 R193, R22 ;  /* 0x0000001600c17308 */ /* 0x000fe20000000800 */
[----:B------:R-:W-:Y:S02]  /*f1c0*/  FMUL.FTZ R55, R0, R55 ;  /* 0x0000003700377220 */ /* 0x000fe40000410000 */
[C---:B------:R-:W-:Y:S01]  /*f1d0*/  FMUL.FTZ R56, R2.reuse, R56 ;  /* 0x0000003802387220 */ /* 0x040fe20000410000 */
[C---:B------:R-:W-:Y:S04]  /*f1e0*/  HMMA.16816.F32.BF16 R136, R176.reuse, R194, R136 ;  /* 0x000000c2b088723c */ /* 0x040fe80000041888 */
[----:B------:R-:W-:Y:S02]  /*f1f0*/  FMUL.FTZ R57, R2, R57 ;  /* 0x0000003902397220 */ /* 0x000fe40000410000 */
[----:B------:R-:W-:Y:S01]  /*f200*/  MUFU.EX2 R195, R18 ;  /* 0x0000001200c37308 */ /* 0x000fe20000000800 */
[C---:B------:R-:W-:Y:S01]  /*f210*/  FMUL.FTZ R58, R0.reuse, R58 ;  /* 0x0000003a003a7220 */ /* 0x040fe20000410000 */
[C---:B-1----:R-:W-:Y:S04]  /*f220*/  HMMA.16816.F32.BF16 R140, R176.reuse, R180, R140 ;  /* 0x000000b4b08c723c */ /* 0x042fe8000004188c */
[----:B------:R-:W-:Y:S02]  /*f230*/  FMUL.FTZ R59, R0, R59 ;  /* 0x0000003b003b7220 */ /* 0x000fe40000410000 */
[C---:B------:R-:W-:Y:S02]  /*f240*/  FMUL.FTZ R60, R2.reuse, R60 ;  /* 0x0000003c023c7220 */ /* 0x040fe40000410000 */
[C---:B------:R-:W-:Y:S01]  /*f250*/  HMMA.16816.F32.BF16 R144, R176.reuse, R182, R144 ;  /* 0x000000b6b090723c */ /* 0x040fe20000041890 */
[----:B------:R-:W1:Y:S01]  /*f260*/  LDSM.16.MT88.4 R180, [R218+0x3000] ;  /* 0x00300000dab4783b */ /* 0x000e620000004200 */
[----:B------:R3:W4:Y:S02]  /*f270*/  MUFU.EX2 R194, R19 ;  /* 0x0000001300c27308 */ /* 0x0007240000000800 */
[----:B------:R-:W-:Y:S02]  /*f280*/  FMUL.FTZ R61, R2, R61 ;  /* 0x0000003d023d7220 */ /* 0x000fe40000410000 */
[C---:B------:R-:W-:Y:S02]  /*f290*/  FMUL.FTZ R62, R0.reuse, R62 ;  /* 0x0000003e003e7220 */ /* 0x040fe40000410000 */
[C---:B------:R-:W-:Y:S04]  /*f2a0*/  HMMA.16816.F32.BF16 R148, R176.reuse, R184, R148 ;  /* 0x000000b8b094723c */ /* 0x040fe80000041894 */
[----:B------:R4:W1:Y:S01]  /*f2b0*/  MUFU.EX2 R192, R23 ;  /* 0x0000001700c07308 */ /* 0x0008620000000800 */
[----:B------:R-:W-:Y:S02]  /*f2c0*/  FMUL.FTZ R63, R0, R63 ;  /* 0x0000003f003f7220 */ /* 0x000fe40000410000 */
[C---:B------:R-:W-:Y:S01]  /*f2d0*/  FMUL.FTZ R64, R2.reuse, R64 ;  /* 0x0000004002407220 */ /* 0x040fe20000410000 */
[C---:B------:R-:W-:Y:S01]  /*f2e0*/  HMMA.16816.F32.BF16 R152, R176.reuse, R186, R152 ;  /* 0x000000bab098723c */ /* 0x040fe20000041898 */
[----:B------:R-:W1:Y:S03]  /*f2f0*/  LDSM.16.MT88.4 R184, [R221+0x3000] ;  /* 0x00300000ddb8783b */ /* 0x000e660000004200 */
[----:B------:R-:W-:Y:S02]  /*f300*/  FMUL.FTZ R65, R2, R65 ;  /* 0x0000004102417220 */ /* 0x000fe40000410000 */
[----:B------:R-:W-:Y:S01]  /*f310*/  MUFU.EX2 R206, R28 ;  /* 0x0000001c00ce7308 */ /* 0x000fe20000000800 */
[C---:B------:R-:W-:Y:S01]  /*f320*/  FMUL.FTZ R66, R0.reuse, R66 ;  /* 0x0000004200427220 */ /* 0x040fe20000410000 */
[C---:B--2---:R-:W-:Y:S01]  /*f330*/  HMMA.16816.F32.BF16 R156, R176.reuse, R188, R156 ;  /* 0x000000bcb09c723c */ /* 0x044fe2000004189c */
[----:B---3--:R-:W-:Y:S03]  /*f340*/  LDSM.16.MT88.4 R16, [R218+0x800] ;  /* 0x00080000da10783b */ /* 0x008fe60000004200 */
[----:B------:R-:W-:Y:S02]  /*f350*/  FMUL.FTZ R67, R0, R67 ;  /* 0x0000004300437220 */ /* 0x000fe40000410000 */
[C---:B------:R-:W-:Y:S02]  /*f360*/  FMUL.FTZ R68, R2.reuse, R68 ;  /* 0x0000004402447220 */ /* 0x040fe40000410000 */
[C---:B------:R-:W-:Y:S01]  /*f370*/  HMMA.16816.F32.BF16 R160, R176.reuse, R190, R160 ;  /* 0x000000beb0a0723c */ /* 0x040fe200000418a0 */
[----:B------:R-:W2:Y:S01]  /*f380*/  LDSM.16.MT88.4 R188, [R220+0x3000] ;  /* 0x00300000dcbc783b */ /* 0x000ea20000004200 */
[----:B------:R-:W-:Y:S02]  /*f390*/  MUFU.EX2 R175, R34 ;  /* 0x0000002200af7308 */ /* 0x000fe40000000800 */
[----:B------:R-:W-:Y:S02]  /*f3a0*/  FMUL.FTZ R69, R2, R69 ;  /* 0x0000004502457220 */ /* 0x000fe40000410000 */
[C---:B------:R-:W-:Y:S01]  /*f3b0*/  FMUL.FTZ R70, R0.reuse, R70 ;  /* 0x0000004600467220 */ /* 0x040fe20000410000 */
[----:B----4-:R-:W-:Y:S01]  /*f3c0*/  LDSM.16.MT88.4 R20, [R217+0x1000] ;  /* 0x00100000d914783b */ /* 0x010fe20000004200 */
[----:B------:R-:W-:Y:S01]  /*f3d0*/  FMUL.FTZ R71, R0, R71 ;  /* 0x0000004700477220 */ /* 0x000fe20000410000 */
[C---:B-1----:R-:W-:Y:S03]  /*f3e0*/  HMMA.16816.F32.BF16 R164, R176.reuse, R180, R164 ;  /* 0x000000b4b0a4723c */ /* 0x042fe600000418a4 */
[C---:B------:R-:W-:Y:S01]  /*f3f0*/  FMUL.FTZ R72, R2.reuse, R72 ;  /* 0x0000004802487220 */ /* 0x040fe20000410000 */
[----:B------:R-:W-:Y:S01]  /*f400*/  MUFU.EX2 R3, R3 ;  /* 0x0000000300037308 */ /* 0x000fe20000000800 */
        /* <DEDUP_REMOVED lines=70> */
[----:B------:R-:W-:Y:S02]  /*f870*/  LDSM.16.MT88.4 R188, [R217+0x3800] ;  /* 0x00380000d9bc783b */ /* 0x000fe40000004200 */
        /* <DEDUP_REMOVED lines=15> */
[C---:B------:R-:W-:Y:S03]  /*f970*/  HMMA.16816.F32.BF16 R124, R176.reuse, R12, R124 ;  /* 0x0000000cb07c723c */ /* 0x040fe6000004187c */
[C---:B------:R-:W-:Y:S02]  /*f980*/  FMUL.FTZ R130, R0.reuse, R130 ;  /* 0x0000008200827220 */ /* 0x040fe40000410000 */
[----:B------:R-:W-:Y:S02]  /*f990*/  FMUL.FTZ R131, R0, R131 ;  /* 0x0000008300837220 */ /* 0x000fe40000410000 */
[----:B------:R-:W-:Y:S01]  /*f9a0*/  F2FP.BF16.PACK_AB R12, R213, R214 ;  /* 0x000000d6d50c723e */ /* 0x000fe200000010ff */
[--C-:B------:R-:W-:Y:S01]  /*f9b0*/  FFMA.FTZ R49, R49, c[0x0][0x2d0], -R196.reuse ;  /* 0x0000b40031317a23 */ /* 0x100fe200000108c4 */
[----:B------:R-:W-:Y:S03]  /*f9c0*/  F2FP.BF16.PACK_AB R13, R197, R198 ;  /* 0x000000c6c50d723e */ /* 0x000fe600000010ff */
[----:B------:R-:W-:Y:S01]  /*f9d0*/  HMMA.16816.F32.BF16 R128, R176, R14, R128 ;  /* 0x0000000eb080723c */ /* 0x000fe20000041880 */
[----:B------:R-:W1:Y:S01]  /*f9e0*/  LDSM.16.MT88.4 R176, [R221+0x800] ;  /* 0x00080000ddb0783b */ /* 0x000e620000004200 */
[----:B------:R-:W-:Y:S01]  /*f9f0*/  MUFU.EX2 R49, R49 ;  /* 0x0000003100317308 */ /* 0x000fe20000000800 */
[--C-:B------:R-:W-:Y:S02]  /*fa00*/  FFMA.FTZ R36, R36, c[0x0][0x2d0], -R196.reuse ;  /* 0x0000b40024247a23 */ /* 0x100fe400000108c4 */
[----:B------:R-:W-:Y:S02]  /*fa10*/  FFMA.FTZ R37, R37, c[0x0][0x2d0], -R196 ;  /* 0x0000b40025257a23 */ /* 0x000fe400000108c4 */
[----:B------:R-:W-:Y:S01]  /*fa20*/  F2FP.BF16.PACK_AB R14, R211, R212 ;  /* 0x000000d4d30e723e */ /* 0x000fe200000010ff */
[--C-:B------:R-:W-:Y:S01]  /*fa30*/  FFMA.FTZ R38, R38, c[0x0][0x2d0], -R174.reuse ;  /* 0x0000b40026267a23 */ /* 0x100fe200000108ae */
[----:B------:R-:W-:Y:S03]  /*fa40*/  F2FP.BF16.PACK_AB R15, R194, R195 ;  /* 0x000000c3c20f723e */ /* 0x000fe600000010ff */
[----:B------:R-:W-:Y:S01]  /*fa50*/  MUFU.EX2 R36, R36 ;  /* 0x0000002400247308 */ /* 0x000fe20000000800 */
[----:B------:R-:W-:Y:S02]  /*fa60*/  FFMA.FTZ R39, R39, c[0x0][0x2d0], -R174 ;  /* 0x0000b40027277a23 */ /* 0x000fe400000108ae */
[--C-:B------:R-:W-:Y:S01]  /*fa70*/  FFMA.FTZ R40, R40, c[0x0][0x2d0], -R196.reuse ;  /* 0x0000b40028287a23 */ /* 0x100fe200000108c4 */
[C---:B---3--:R-:W-:Y:S05]  /*fa80*/  HMMA.16816.F32.BF16 R4, R12.reuse, R184, R4 ;  /* 0x000000b80c04723c */ /* 0x048fea0000041804 */
[----:B------:R-:W-:Y:S01]  /*fa90*/  FFMA.FTZ R41, R41, c[0x0][0x2d0], -R196 ;  /* 0x0000b40029297a23 */ /* 0x000fe200000108c4 */
[----:B------:R-:W-:Y:S01]  /*faa0*/  MUFU.EX2 R37, R37 ;  /* 0x0000002500257308 */ /* 0x000fe20000000800 */
[--C-:B------:R-:W-:Y:S01]  /*fab0*/  FFMA.FTZ R42, R42, c[0x0][0x2d0], -R174.reuse ;  /* 0x0000b4002a2a7a23 */ /* 0x100fe200000108ae */
[C---:B------:R-:W-:Y:S01]  /*fac0*/  HMMA.16816.F32.BF16 R8, R12.reuse, R186, R8 ;  /* 0x000000ba0c08723c */ /* 0x040fe20000041808 */
[----:B------:R-:W2:Y:S03]  /*fad0*/  LDSM.16.MT88.4 R184, [R218+0x3800] ;  /* 0x00380000dab8783b */ /* 0x000ea60000004200 */
[----:B------:R-:W-:Y:S02]  /*fae0*/  FFMA.FTZ R43, R43, c[0x0][0x2d0], -R174 ;  /* 0x0000b4002b2b7a23 */ /* 0x000fe400000108ae */
[--C-:B------:R-:W-:Y:S02]  /*faf0*/  FFMA.FTZ R44, R44, c[0x0][0x2d0], -R196.reuse ;  /* 0x0000b4002c2c7a23 */ /* 0x100fe400000108c4 */
[C---:B------:R-:W-:Y:S01]  /*fb00*/  HMMA.16816.F32.BF16 R132, R12.reuse, R16, R132 ;  /* 0x000000100c84723c */ /* 0x040fe20000041884 */
[----:B------:R-:W-:Y:S03]  /*fb10*/  MUFU.EX2 R38, R38 ;  /* 0x0000002600267308 */ /* 0x000fe60000000800 */
[----:B------:R-:W-:Y:S02]  /*fb20*/  FFMA.FTZ R45, R45, c[0x0][0x2d0], -R196 ;  /* 0x0000b4002d2d7a23 */ /* 0x000fe400000108c4 */
[--C-:B------:R-:W-:Y:S02]  /*fb30*/  FFMA.FTZ R46, R46, c[0x0][0x2d0], -R174.reuse ;  /* 0x0000b4002e2e7a23 */ /* 0x100fe400000108ae */
[C---:B------:R-:W-:Y:S01]  /*fb40*/  HMMA.16816.F32.BF16 R136, R12.reuse, R18, R136 ;  /* 0x000000120c88723c */ /* 0x040fe20000041888 */
[----:B------:R-:W3:Y:S02]  /*fb50*/  LDSM.16.MT88.4 R16, [R221+0x3800] ;  /* 0x00380000dd10783b */ /* 0x000ee40000004200 */
[----:B------:R-:W-:Y:S01]  /*fb60*/  MUFU.EX2 R39, R39 ;  /* 0x0000002700277308 */ /* 0x000fe20000000800 */
[----:B------:R-:W-:Y:S02]  /*fb70*/  FFMA.FTZ R47, R47, c[0x0][0x2d0], -R174 ;  /* 0x0000b4002f2f7a23 */ /* 0x000fe400000108ae */
[----:B------:R-:W-:Y:S02]  /*fb80*/  FFMA.FTZ R48, R48, c[0x0][0x2d0], -R196 ;  /* 0x0000b40030307a23 */ /* 0x000fe400000108c4 */
[C---:B-1----:R-:W-:Y:S04]  /*fb90*/  HMMA.16816.F32.BF16 R140, R12.reuse, R176, R140 ;  /* 0x000000b00c8c723c */ /* 0x042fe8000004188c */
[--C-:B------:R-:W-:Y:S01]  /*fba0*/  FFMA.FTZ R50, R50, c[0x0][0x2d0], -R174.reuse ;  /* 0x0000b40032327a23 */ /* 0x100fe200000108ae */
[----:B------:R-:W-:Y:S01]  /*fbb0*/  MUFU.EX2 R40, R40 ;  /* 0x0000002800287308 */ /* 0x000fe20000000800 */
[----:B------:R-:W-:Y:S02]  /*fbc0*/  FFMA.FTZ R174, R51, c[0x0][0x2d0], -R174 ;  /* 0x0000b40033ae7a23 */ /* 0x000fe400000108ae */
[C---:B------:R-:W-:Y:S01]  /*fbd0*/  HMMA.16816.F32.BF16 R144, R12.reuse, R178, R144 ;  /* 0x000000b20c90723c */ /* 0x040fe20000041890 */
[----:B------:R-:W1:Y:S06]  /*fbe0*/  LDSM.16.MT88.4 R176, [R220+0x3800] ;  /* 0x00380000dcb0783b */ /* 0x000e6c0000004200 */
[----:B------:R-:W-:Y:S01]  /*fbf0*/  MUFU.EX2 R174, R174 ;  /* 0x000000ae00ae7308 */ /* 0x000fe20000000800 */
[C---:B------:R-:W-:Y:S08]  /*fc00*/  HMMA.16816.F32.BF16 R148, R12.reuse, R180, R148 ;  /* 0x000000b40c94723c */ /* 0x040ff00000041894 */
[C---:B------:R-:W-:Y:S01]  /*fc10*/  HMMA.16816.F32.BF16 R152, R12.reuse, R182, R152 ;  /* 0x000000b60c98723c */ /* 0x040fe20000041898 */
[----:B------:R-:W4:Y:S01]  /*fc20*/  LDSM.16.MT88.4 R180, [R217+0x6800] ;  /* 0x00680000d9b4783b */ /* 0x000f220000004200 */
[----:B------:R-:W-:Y:S06]  /*fc30*/  MUFU.EX2 R41, R41 ;  /* 0x0000002900297308 */ /* 0x000fec0000000800 */
[C---:B------:R-:W-:Y:S04]  /*fc40*/  HMMA.16816.F32.BF16 R156, R12.reuse, R188, R156 ;  /* 0x000000bc0c9c723c */ /* 0x040fe8000004189c */
[----:B------:R-:W-:Y:S04]  /*fc50*/  MUFU.EX2 R42, R42 ;  /* 0x0000002a002a7308 */ /* 0x000fe80000000800 */
[C---:B------:R-:W-:Y:S01]  /*fc60*/  HMMA.16816.F32.BF16 R160, R12.reuse, R190, R160 ;  /* 0x000000be0ca0723c */ /* 0x040fe200000418a0 */
[----:B------:R-:W4:Y:S05]  /*fc70*/  LDSM.16.MT88.4 R188, [R218+0x6800] ;  /* 0x00680000dabc783b */ /* 0x000f2a0000004200 */
[----:B------:R-:W-:Y:S02]  /*fc80*/  MUFU.EX2 R43, R43 ;  /* 0x0000002b002b7308 */ /* 0x000fe40000000800 */
[C---:B--2---:R-:W-:Y:S08]  /*fc90*/  HMMA.16816.F32.BF16 R164, R12.reuse, R184, R164 ;  /* 0x000000b80ca4723c */ /* 0x044ff000000418a4 */
[C---:B------:R-:W-:Y:S01]  /*fca0*/  HMMA.16816.F32.BF16 R168, R12.reuse, R186, R168 ;  /* 0x000000ba0ca8723c */ /* 0x040fe200000418a8 */
[----:B------:R-:W2:Y:S01]  /*fcb0*/  LDSM.16.MT88.4 R184, [R221+0x6800] ;  /* 0x00680000ddb8783b */ /* 0x000ea20000004200 */
[----:B------:R-:W-:Y:S06]  /*fcc0*/  MUFU.EX2 R44, R44 ;  /* 0x0000002c002c7308 */ /* 0x000fec0000000800 */
[C---:B---3--:R-:W-:Y:S04]  /*fcd0*/  HMMA.16816.F32.BF16 R52, R12.reuse, R16, R52 ;  /* 0x000000100c34723c */ /* 0x048fe80000041834 */
[----:B------:R-:W-:Y:S04]  /*fce0*/  MUFU.EX2 R45, R45 ;  /* 0x0000002d002d7308 */ /* 0x000fe80000000800 */
[C---:B------:R-:W-:Y:S01]  /*fcf0*/  HMMA.16816.F32.BF16 R56, R12.reuse, R18, R56 ;  /* 0x000000120c38723c */ /* 0x040fe20000041838 */
[----:B------:R-:W3:Y:S05]  /*fd00*/  LDSM.16.MT88.4 R16, [R220+0x6800] ;  /* 0x00680000dc10783b */ /* 0x000eea0000004200 */
[----:B------:R-:W-:Y:S02]  /*fd10*/  MUFU.EX2 R46, R46 ;  /* 0x0000002e002e7308 */ /* 0x000fe40000000800 */
[C---:B-1----:R-:W-:Y:S08]  /*fd20*/  HMMA.16816.F32.BF16 R60, R12.reuse, R176, R60 ;  /* 0x000000b00c3c723c */ /* 0x042ff0000004183c */
[C---:B------:R-:W-:Y:S01]  /*fd30*/  HMMA.16816.F32.BF16 R64, R12.reuse, R178, R64 ;  /* 0x000000b20c40723c */ /* 0x040fe20000041840 */
[----:B------:R-:W1:Y:S01]  /*fd40*/  LDSM.16.MT88.4 R176, [R217+0x9800] ;  /* 0x00980000d9b0783b */ /* 0x000e620000004200 */
[----:B------:R-:W-:Y:S06]  /*fd50*/  MUFU.EX2 R47, R47 ;  /* 0x0000002f002f7308 */ /* 0x000fec0000000800 */
[C---:B----4-:R-:W-:Y:S04]  /*fd60*/  HMMA.16816.F32.BF16 R68, R12.reuse, R180, R68 ;  /* 0x000000b40c44723c */ /* 0x050fe80000041844 */
[----:B------:R-:W-:Y:S04]  /*fd70*/  MUFU.EX2 R48, R48 ;  /* 0x0000003000307308 */ /* 0x000fe80000000800 */
[C---:B------:R-:W-:Y:S01]  /*fd80*/  HMMA.16816.F32.BF16 R72, R12.reuse, R182, R72 ;  /* 0x000000b60c48723c */ /* 0x040fe20000041848 */
[----:B------:R-:W4:Y:S05]  /*fd90*/  LDSM.16.MT88.4 R180, [R218+0x9800] ;  /* 0x00980000dab4783b */ /* 0x000f2a0000004200 */
[----:B------:R-:W-:Y:S02]  /*fda0*/  MUFU.EX2 R50, R50 ;  /* 0x0000003200327308 */ /* 0x000fe40000000800 */
[C---:B------:R-:W-:Y:S08]  /*fdb0*/  HMMA.16816.F32.BF16 R76, R12.reuse, R188, R76 ;  /* 0x000000bc0c4c723c */ /* 0x040ff0000004184c */
[C---:B------:R-:W-:Y:S01]  /*fdc0*/  HMMA.16816.F32.BF16 R80, R12.reuse, R190, R80 ;  /* 0x000000be0c50723c */ /* 0x040fe20000041850 */
[----:B------:R-:W-:Y:S07]  /*fdd0*/  MUFU.EX2 R191, R26 ;  /* 0x0000001a00bf7308 */ /* 0x000fee0000000800 */
[C---:B--2---:R-:W-:Y:S03]  /*fde0*/  HMMA.16816.F32.BF16 R84, R12.reuse, R184, R84 ;  /* 0x000000b80c54723c */ /* 0x044fe60000041854 */
[----:B------:R2:W1:Y:S05]  /*fdf0*/  MUFU.EX2 R190, R27 ;  /* 0x0000001b00be7308 */ /* 0x00046a0000000800 */
[C---:B------:R-:W-:Y:S01]  /*fe00*/  HMMA.16816.F32.BF16 R88, R12.reuse, R186, R88 ;  /* 0x000000ba0c58723c */ /* 0x040fe20000041858 */
[----:B------:R-:W4:Y:S04]  /*fe10*/  LDSM.16.MT88.4 R184, [R221+0x9800] ;  /* 0x00980000ddb8783b */ /* 0x000f280000004200 */
[----:B------:R-:W-:Y:S03]  /*fe20*/  MUFU.EX2 R189, R30 ;  /* 0x0000001e00bd7308 */ /* 0x000fe60000000800 */
[C---:B---3--:R-:W-:Y:S07]  /*fe30*/  HMMA.16816.F32.BF16 R92, R12.reuse, R16, R92 ;  /* 0x000000100c5c723c */ /* 0x048fee000004185c */
[----:B------:R-:W-:Y:S01]  /*fe40*/  MUFU.EX2 R188, R31 ;  /* 0x0000001f00bc7308 */ /* 0x000fe20000000800 */
[C---:B------:R-:W-:Y:S01]  /*fe50*/  HMMA.16816.F32.BF16 R96, R12.reuse, R18, R96 ;  /* 0x000000120c60723c */ /* 0x040fe20000041860 */
[----:B------:R-:W3:Y:S06]  /*fe60*/  LDSM.16.MT88.4 R16, [R220+0x9800] ;  /* 0x00980000dc10783b */ /* 0x000eec0000004200 */
[----:B--2---:R-:W2:Y:S01]  /*fe70*/  LDSM.16.MT88.4 R24, [R218+0x1000] ;  /* 0x00100000da18783b */ /* 0x004ea20000004200 */
[C---:B-1----:R-:W-:Y:S08]  /*fe80*/  HMMA.16816.F32.BF16 R100, R12.reuse, R176, R100 ;  /* 0x000000b00c64723c */ /* 0x042ff00000041864 */
[C---:B------:R-:W-:Y:S01]  /*fe90*/  HMMA.16816.F32.BF16 R104, R12.reuse, R178, R104 ;  /* 0x000000b20c68723c */ /* 0x040fe20000041868 */
[----:B------:R-:W-:Y:S07]  /*fea0*/  LDSM.16.MT88.4 R176, [R220+0x1000] ;  /* 0x00100000dcb0783b */ /* 0x000fee0000004200 */
[C---:B----4-:R-:W-:Y:S08]  /*feb0*/  HMMA.16816.F32.BF16 R108, R12.reuse, R180, R108 ;  /* 0x000000b40c6c723c */ /* 0x050ff0000004186c */
[C---:B------:R-:W-:Y:S01]  /*fec0*/  HMMA.16816.F32.BF16 R112, R12.reuse, R182, R112 ;  /* 0x000000b60c70723c */ /* 0x040fe20000041870 */
[----:B------:R-:W-:Y:S07]  /*fed0*/  LDSM.16.MT88.4 R180, [R217+0x4000] ;  /* 0x00400000d9b4783b */ /* 0x000fee0000004200 */
[C---:B------:R-:W-:Y:S08]  /*fee0*/  HMMA.16816.F32.BF16 R116, R12.reuse, R184, R116 ;  /* 0x000000b80c74723c */ /* 0x040ff00000041874 */
[C---:B------:R-:W-:Y:S01]  /*fef0*/  HMMA.16816.F32.BF16 R120, R12.reuse, R186, R120 ;  /* 0x000000ba0c78723c */ /* 0x040fe20000041878 */
[----:B------:R-:W-:Y:S07]  /*ff00*/  LDSM.16.MT88.4 R184, [R217+0x2800] ;  /* 0x00280000d9b8783b */ /* 0x000fee0000004200 */
[C---:B---3--:R-:W-:Y:S08]  /*ff10*/  HMMA.16816.F32.BF16 R124, R12.reuse, R16, R124 ;  /* 0x000000100c7c723c */ /* 0x048ff0000004187c */
[----:B------:R-:W-:Y:S01]  /*ff20*/  HMMA.16816.F32.BF16 R128, R12, R18, R128 ;  /* 0x000000120c80723c */ /* 0x000fe20000041880 */
[----:B------:R-:W1:Y:S06]  /*ff30*/  LDSM.16.MT88.4 R16, [R221+0x1000] ;  /* 0x00100000dd10783b */ /* 0x000e6c0000004200 */
[----:B------:R-:W-:Y:S02]  /*ff40*/  F2FP.BF16.PACK_AB R12, R209, R210 ;  /* 0x000000d2d10c723e */ /* 0x000fe400000010ff */
[----:B------:R-:W-:Y:S03]  /*ff50*/  F2FP.BF16.PACK_AB R13, R192, R193 ;  /* 0x000000c1c00d723e */ /* 0x000fe600000010ff */
[----:B------:R-:W-:Y:S02]  /*ff60*/  F2FP.BF16.PACK_AB R14, R207, R208 ;  /* 0x000000d0cf0e723e */ /* 0x000fe400000010ff */
[----:B------:R-:W-:Y:S07]  /*ff70*/  F2FP.BF16.PACK_AB R15, R190, R191 ;  /* 0x000000bfbe0f723e */ /* 0x000fee00000010ff */
        /* <DEDUP_REMOVED lines=26> */
[----:B------:R-:W2:Y:S07]  /*10120*/  LDSM.16.MT88.4 R176, [R218+0xa000] ;  /* 0x00a00000dab0783b */ /* 0x000eae0000004200 */
[C---:B------:R-:W-:Y:S07]  /*10130*/  HMMA.16816.F32.BF16 R76, R12.reuse, R180, R76 ;  /* 0x000000b40c4c723c */ /* 0x040fee000004184c */
[----:B------:R-:W-:Y:S01]  /*10140*/  MOV R181, R205 ;  /* 0x000000cd00b57202 */ /* 0x000fe20000000f00 */
[C---:B------:R-:W-:Y:S01]  /*10150*/  HMMA.16816.F32.BF16 R80, R12.reuse, R182, R80 ;  /* 0x000000b60c50723c */ /* 0x040fe20000041850 */
[----:B------:R-:W4:Y:S01]  /*10160*/  LDL.LU R182, [R1+0x8] ;  /* 0x0000080001b67983 */ /* 0x000f220000300800 */
[----:B------:R1:W1:Y:S02]  /*10170*/  MUFU.EX2 R205, R29 ;  /* 0x0000001d00cd7308 */ /* 0x0002640000000800 */
[----:B------:R-:W-:Y:S03]  /*10180*/  MOV R180, R204 ;  /* 0x000000cc00b47202 */ /* 0x000fe60000000f00 */
[----:B------:R-:W-:Y:S01]  /*10190*/  MOV R183, R203 ;  /* 0x000000cb00b77202 */ /* 0x000fe20000000f00 */
[C---:B---3--:R-:W-:Y:S04]  /*101a0*/  HMMA.16816.F32.BF16 R84, R12.reuse, R20, R84 ;  /* 0x000000140c54723c */ /* 0x048fe80000041854 */
[----:B------:R-:W-:Y:S04]  /*101b0*/  MUFU.EX2 R204, R32 ;  /* 0x0000002000cc7308 */ /* 0x000fe80000000800 */
[C---:B------:R-:W-:Y:S01]  /*101c0*/  HMMA.16816.F32.BF16 R88, R12.reuse, R22, R88 ;  /* 0x000000160c58723c */ /* 0x040fe20000041858 */
[----:B------:R-:W3:Y:S05]  /*101d0*/  LDSM.16.MT88.4 R20, [R221+0xa000] ;  /* 0x00a00000dd14783b */ /* 0x000eea0000004200 */
[----:B------:R3:W3:Y:S02]  /*101e0*/  MUFU.EX2 R203, R33 ;  /* 0x0000002100cb7308 */ /* 0x0006e40000000800 */
[C---:B--2---:R-:W-:Y:S01]  /*101f0*/  HMMA.16816.F32.BF16 R92, R12.reuse, R24, R92 ;  /* 0x000000180c5c723c */ /* 0x044fe2000004185c */
[----:B-1----:R-:W-:Y:S07]  /*10200*/  LDSM.16.MT88.4 R28, [R218+0x1800] ;  /* 0x00180000da1c783b */ /* 0x002fee0000004200 */
[C---:B------:R-:W-:Y:S01]  /*10210*/  HMMA.16816.F32.BF16 R96, R12.reuse, R26, R96 ;  /* 0x0000001a0c60723c */ /* 0x040fe20000041860 */
[----:B------:R-:W1:Y:S07]  /*10220*/  LDSM.16.MT88.4 R24, [R220+0xa000] ;  /* 0x00a00000dc18783b */ /* 0x000e6e0000004200 */
[C---:B------:R-:W-:Y:S01]  /*10230*/  HMMA.16816.F32.BF16 R100, R12.reuse, R16, R100 ;  /* 0x000000100c64723c */ /* 0x040fe20000041864 */
[----:B---3--:R-:W-:Y:S07]  /*10240*/  LDSM.16.MT88.4 R32, [R221+0x1800] ;  /* 0x00180000dd20783b */ /* 0x008fee0000004200 */
[C---:B------:R-:W-:Y:S01]  /*10250*/  HMMA.16816.F32.BF16 R104, R12.reuse, R18, R104 ;  /* 0x000000120c68723c */ /* 0x040fe20000041868 */
[----:B------:R-:W2:Y:S07]  /*10260*/  LDSM.16.MT88.4 R16, [R217+0x1800] ;  /* 0x00180000d910783b */ /* 0x000eae0000004200 */
[C---:B------:R-:W-:Y:S01]  /*10270*/  HMMA.16816.F32.BF16 R108, R12.reuse, R176, R108 ;  /* 0x000000b00c6c723c */ /* 0x040fe2000004186c */
[----:B------:R-:W3:Y:S06]  /*10280*/  LDL.LU R177, [R1+0x4] ;  /* 0x0000040001b17983 */ /* 0x000eec0000300800 */
[----:B------:R-:W-:Y:S01]  /*10290*/  MOV R176, R180 ;  /* 0x000000b400b07202 */ /* 0x000fe20000000f00 */
[C---:B------:R-:W-:Y:S07]  /*102a0*/  HMMA.16816.F32.BF16 R112, R12.reuse, R178, R112 ;  /* 0x000000b20c70723c */ /* 0x040fee0000041870 */
[----:B------:R-:W-:Y:S01]  /*102b0*/  MOV R179, R181 ;  /* 0x000000b500b37202 */ /* 0x000fe20000000f00 */
[C---:B------:R-:W-:Y:S08]  /*102c0*/  HMMA.16816.F32.BF16 R116, R12.reuse, R20, R116 ;  /* 0x000000140c74723c */ /* 0x040ff00000041874 */
[C---:B------:R-:W-:Y:S01]  /*102d0*/  HMMA.16816.F32.BF16 R120, R12.reuse, R22, R120 ;  /* 0x000000160c78723c */ /* 0x040fe20000041878 */
[----:B------:R-:W2:Y:S07]  /*102e0*/  LDSM.16.MT88.4 R20, [R220+0x1800] ;  /* 0x00180000dc14783b */ /* 0x000eae0000004200 */
        /* <DEDUP_REMOVED lines=30> */
[----:B------:R-:W-:Y:S07]  /*104d0*/  LDSM.16.MT88.4 R32, [R217+0x5000] ;  /* 0x00500000d920783b */ /* 0x000fee0000004200 */
        /* <DEDUP_REMOVED lines=11> */
[----:B------:R-:W2:Y:S03]  /*10590*/  LDSM.16.MT88.4 R28, [R220+0xa800] ;  /* 0x00a80000dc1c783b */ /* 0x000ea60000004200 */
[----:B----4-:R-:W-:Y:S04]  /*105a0*/  FFMA.FTZ R0, R0, R182, R199 ;  /* 0x000000b600007223 */ /* 0x010fe800000100c7 */
[C---:B------:R-:W-:Y:S04]  /*105b0*/  HMMA.16816.F32.BF16 R100, R12.reuse, R20, R100 ;  /* 0x000000140c64723c */ /* 0x040fe80000041864 */
[----:B------:R-:W-:Y:S04]  /*105c0*/  FADD.FTZ R0, R202, R0 ;  /* 0x00000000ca007221 */ /* 0x000fe80000010000 */
[C---:B------:R-:W-:Y:S01]  /*105d0*/  HMMA.16816.F32.BF16 R104, R12.reuse, R22, R104 ;  /* 0x000000160c68723c */ /* 0x040fe20000041868 */
[----:B------:R-:W4:Y:S03]  /*105e0*/  LDSM.16.MT88.4 R20, [R217+0x2000] ;  /* 0x00200000d914783b */ /* 0x000f260000004200 */
[----:B------:R-:W-:Y:S04]  /*105f0*/  FADD.FTZ R0, R201, R0 ;  /* 0x00000000c9007221 */ /* 0x000fe80000010000 */
[C---:B-1----:R-:W-:Y:S04]  /*10600*/  HMMA.16816.F32.BF16 R108, R12.reuse, R24, R108 ;  /* 0x000000180c6c723c */ /* 0x042fe8000004186c */
[----:B------:R-:W-:Y:S04]  /*10610*/  FADD.FTZ R0, R200, R0 ;  /* 0x00000000c8007221 */ /* 0x000fe80000010000 */
[C---:B------:R-:W-:Y:S01]  /*10620*/  HMMA.16816.F32.BF16 R112, R12.reuse, R26, R112 ;  /* 0x0000001a0c70723c */ /* 0x040fe20000041870 */
[----:B------:R-:W1:Y:S03]  /*10630*/  LDSM.16.MT88.4 R24, [R218+0x2000] ;  /* 0x00200000da18783b */ /* 0x000e660000004200 */
[----:B------:R-:W-:Y:S04]  /*10640*/  FADD.FTZ R0, R198, R0 ;  /* 0x00000000c6007221 */ /* 0x000fe80000010000 */
[C---:B--2---:R-:W-:Y:S04]  /*10650*/  HMMA.16816.F32.BF16 R116, R12.reuse, R16, R116 ;  /* 0x000000100c74723c */ /* 0x044fe80000041874 */
[----:B------:R-:W-:Y:S04]  /*10660*/  FADD.FTZ R0, R197, R0 ;  /* 0x00000000c5007221 */ /* 0x000fe80000010000 */
[C---:B------:R-:W-:Y:S01]  /*10670*/  HMMA.16816.F32.BF16 R120, R12.reuse, R18, R120 ;  /* 0x000000120c78723c */ /* 0x040fe20000041878 */
[----:B------:R-:W2:Y:S03]  /*10680*/  LDSM.16.MT88.4 R16, [R221+0x2000] ;  /* 0x00200000dd10783b */ /* 0x000ea60000004200 */
[----:B------:R-:W-:Y:S04]  /*10690*/  FADD.FTZ R0, R195, R0 ;  /* 0x00000000c3007221 */ /* 0x000fe80000010000 */
[C---:B------:R-:W-:Y:S04]  /*106a0*/  HMMA.16816.F32.BF16 R124, R12.reuse, R28, R124 ;  /* 0x0000001c0c7c723c */ /* 0x040fe8000004187c */
[----:B---3--:R-:W-:Y:S01]  /*106b0*/  FFMA.FTZ R2, R2, R177, R215 ;  /* 0x000000b102027223 */ /* 0x008fe200000100d7 */
[----:B------:R-:W-:Y:S01]  /*106c0*/  MOV R177, R183 ;  /* 0x000000b700b17202 */ /* 0x000fe20000000f00 */
[----:B------:R-:W-:Y:S02]  /*106d0*/  FADD.FTZ R0, R194, R0 ;  /* 0x00000000c2007221 */ /* 0x000fe40000010000 */
[----:B------:R-:W-:Y:S01]  /*106e0*/  HMMA.16816.F32.BF16 R128, R12, R30, R128 ;  /* 0x0000001e0c80723c */ /* 0x000fe20000041880 */
[----:B------:R-:W3:Y:S03]  /*106f0*/  LDSM.16.MT88.4 R28, [R220+0x2000] ;  /* 0x00200000dc1c783b */ /* 0x000ee60000004200 */
[----:B------:R-:W-:Y:S02]  /*10700*/  FADD.FTZ R0, R193, R0 ;  /* 0x00000000c1007221 */ /* 0x000fe40000010000 */
[----:B------:R-:W-:Y:S01]  /*10710*/  FADD.FTZ R2, R179, R2 ;  /* 0x00000002b3027221 */ /* 0x000fe20000010000 */
        /* <DEDUP_REMOVED lines=9> */
[C---:B----4-:R-:W-:Y:S03]  /*107b0*/  HMMA.16816.F32.BF16 R4, R12.reuse, R20, R4 ;  /* 0x000000140c04723c */ /* 0x050fe60000041804 */
[----:B------:R-:W-:Y:S02]  /*107c0*/  FADD.FTZ R0, R189, R0 ;  /* 0x00000000bd007221 */ /* 0x000fe40000010000 */
[----:B------:R-:W-:Y:S02]  /*107d0*/  FADD.FTZ R2, R214, R2 ;  /* 0x00000002d6027221 */ /* 0x000fe40000010000 */
[----:B------:R-:W-:Y:S01]  /*107e0*/  FADD.FTZ R0, R188, R0 ;  /* 0x00000000bc007221 */ /* 0x000fe20000010000 */
[C---:B------:R-:W-:Y:S01]  /*107f0*/  HMMA.16816.F32.BF16 R8, R12.reuse, R22, R8 ;  /* 0x000000160c08723c */ /* 0x040fe20000041808 */
[----:B------:R-:W4:Y:S03]  /*10800*/  LDSM.16.MT88.4 R20, [R218+0x5000] ;  /* 0x00500000da14783b */ /* 0x000f260000004200 */
[----:B------:R-:W-:Y:S01]  /*10810*/  FADD.FTZ R0, R175, R0 ;  /* 0x00000000af007221 */ /* 0x000fe20000010000 */
[----:B------:R-:W-:Y:S01]  /*10820*/  MOV R175, R172 ;  /* 0x000000ac00af7202 */ /* 0x000fe20000000f00 */
        /* <DEDUP_REMOVED lines=26> */
[----:B------:R-:W3:Y:S03]  /*109d0*/  LDSM.16.MT88.4 R32, [R218+0x8000] ;  /* 0x00800000da20783b */ /* 0x000ee60000004200 */
[----:B------:R-:W-:Y:S04]  /*109e0*/  FADD.FTZ R2, R205, R2 ;  /* 0x00000002cd027221 */ /* 0x000fe80000010000 */
[C---:B----4-:R-:W-:Y:S04]  /*109f0*/  HMMA.16816.F32.BF16 R164, R12.reuse, R20, R164 ;  /* 0x000000140ca4723c */ /* 0x050fe800000418a4 */
        /* <DEDUP_REMOVED lines=14> */
[C---:B---3--:R-:W-:Y:S04]  /*10ae0*/  HMMA.16816.F32.BF16 R68, R12.reuse, R28, R68 ;  /* 0x0000001c0c44723c */ /* 0x048fe80000041844 */
[----:B------:R-:W-:Y:S04]  /*10af0*/  FADD.FTZ R0, R44, R2 ;  /* 0x000000022c007221 */ /* 0x000fe80000010000 */
[C---:B------:R-:W-:Y:S01]  /*10b00*/  HMMA.16816.F32.BF16 R72, R12.reuse, R30, R72 ;  /* 0x0000001e0c48723c */ /* 0x040fe20000041848 */
[----:B------:R-:W3:Y:S03]  /*10b10*/  LDSM.16.MT88.4 R28, [R218+0xb000] ;  /* 0x00b00000da1c783b */ /* 0x000ee60000004200 */
[----:B------:R-:W-:Y:S04]  /*10b20*/  FADD.FTZ R0, R45, R0 ;  /* 0x000000002d007221 */ /* 0x000fe80000010000 */
[C---:B------:R-:W-:Y:S04]  /*10b30*/  HMMA.16816.F32.BF16 R76, R12.reuse, R32, R76 ;  /* 0x000000200c4c723c */ /* 0x040fe8000004184c */
[----:B------:R-:W-:Y:S02]  /*10b40*/  FADD.FTZ R2, R48, R0 ;  /* 0x0000000030027221 */ /* 0x000fe40000010000 */
[----:B------:R-:W-:Y:S02]  /*10b50*/  FADD.FTZ R0, R50, R3 ;  /* 0x0000000332007221 */ /* 0x000fe40000010000 */
[C---:B------:R-:W-:Y:S01]  /*10b60*/  HMMA.16816.F32.BF16 R80, R12.reuse, R34, R80 ;  /* 0x000000220c50723c */ /* 0x040fe20000041850 */
[----:B------:R-:W-:Y:S03]  /*10b70*/  LDSM.16.MT88.4 R32, [R217+0x5800] ;  /* 0x00580000d920783b */ /* 0x000fe60000004200 */
[----:B------:R-:W-:Y:S02]  /*10b80*/  FADD.FTZ R2, R49, R2 ;  /* 0x0000000231027221 */ /* 0x000fe40000010000 */
[C---:B------:R-:W-:Y:S02]  /*10b90*/  FADD.FTZ R0, R174.reuse, R0 ;  /* 0x00000000ae007221 */ /* 0x040fe40000010000 */
[C---:B----4-:R-:W-:Y:S01]  /*10ba0*/  HMMA.16816.F32.BF16 R84, R12.reuse, R20, R84 ;  /* 0x000000140c54723c */ /* 0x050fe20000041854 */
[----:B------:R-:W-:Y:S06]  /*10bb0*/  STL [R1+0x4], R2 ;  /* 0x0000040201007387 */ /* 0x000fec0000100800 */
[----:B------:R-:W-:Y:S01]  /*10bc0*/  STL [R1+0x8], R0 ;  /* 0x0000080001007387 */ /* 0x000fe20000100800 */
[C---:B------:R-:W-:Y:S05]  /*10bd0*/  HMMA.16816.F32.BF16 R88, R12.reuse, R22, R88 ;  /* 0x000000160c58723c */ /* 0x040fea0000041858 */
[----:B------:R-:W4:Y:S03]  /*10be0*/  LDSM.16.MT88.4 R20, [R221+0xb000] ;  /* 0x00b00000dd14783b */ /* 0x000f260000004200 */
        /* <DEDUP_REMOVED lines=13> */
[----:B------:R-:W-:Y:S01]  /*10cc0*/  HMMA.16816.F32.BF16 R128, R12, R26, R128 ;  /* 0x0000001a0c80723c */ /* 0x000fe20000041880 */
[----:B------:R-:W1:Y:S06]  /*10cd0*/  LDSM.16.MT88.4 R24, [R218+0x5800] ;  /* 0x00580000da18783b */ /* 0x000e6c0000004200 */
[----:B------:R-:W-:Y:S02]  /*10ce0*/  F2FP.BF16.PACK_AB R12, R45, R44 ;  /* 0x0000002c2d0c723e */ /* 0x000fe400000010ff */
[----:B------:R-:W-:Y:S03]  /*10cf0*/  F2FP.BF16.PACK_AB R13, R47, R46 ;  /* 0x0000002e2f0d723e */ /* 0x000fe600000010ff */
[----:B------:R-:W-:Y:S02]  /*10d00*/  F2FP.BF16.PACK_AB R14, R49, R48 ;  /* 0x00000030310e723e */ /* 0x000fe400000010ff */
[----:B------:R-:W-:Y:S02]  /*10d10*/  F2FP.BF16.PACK_AB R15, R174, R50 ;  /* 0x00000032ae0f723e */ /* 0x000fe400000010ff */
[----:B------:R-:W-:Y:S05]  /*10d20*/  MOV R174, R173 ;  /* 0x000000ad00ae7202 */ /* 0x000fea0000000f00 */
[C---:B------:R-:W-:Y:S01]  /*10d30*/  HMMA.16816.F32.BF16 R180, R12.reuse, R184, R4 ;  /* 0x000000b80cb4723c */ /* 0x040fe20000041804 */
[----:B------:R-:W1:Y:S07]  /*10d40*/  LDSM.16.MT88.4 R4, [R221+0x5800] ;  /* 0x00580000dd04783b */ /* 0x000e6e0000004200 */
        /* <DEDUP_REMOVED lines=11> */
[C---:B------:R-:W-:Y:S08]  /*10e00*/  HMMA.16816.F32.BF16 R156, R12.reuse, R32, R156 ;  /* 0x000000200c9c723c */ /* 0x040ff0000004189c */
[C---:B------:R-:W-:Y:S01]  /*10e10*/  HMMA.16816.F32.BF16 R160, R12.reuse, R34, R160 ;  /* 0x000000220ca0723c */ /* 0x040fe200000418a0 */
[----:B------:R-:W4:Y:S07]  /*10e20*/  LDSM.16.MT88.4 R32, [R220+0x8800] ;  /* 0x00880000dc20783b */ /* 0x000f2e0000004200 */
[C---:B-1----:R-:W-:Y:S08]  /*10e30*/  HMMA.16816.F32.BF16 R164, R12.reuse, R24, R164 ;  /* 0x000000180ca4723c */ /* 0x042ff000000418a4 */
[C---:B------:R-:W-:Y:S08]  /*10e40*/  HMMA.16816.F32.BF16 R168, R12.reuse, R26, R168 ;  /* 0x0000001a0ca8723c */ /* 0x040ff000000418a8 */
[C---:B------:R-:W-:Y:S08]  /*10e50*/  HMMA.16816.F32.BF16 R52, R12.reuse, R4, R52 ;  /* 0x000000040c34723c */ /* 0x040ff00000041834 */
[C---:B------:R-:W-:Y:S01]  /*10e60*/  HMMA.16816.F32.BF16 R56, R12.reuse, R6, R56 ;  /* 0x000000060c38723c */ /* 0x040fe20000041838 */
[----:B------:R-:W1:Y:S07]  /*10e70*/  LDSM.16.MT88.4 R4, [R217+0xb800] ;  /* 0x00b80000d904783b */ /* 0x000e6e0000004200 */
[C---:B------:R-:W-:Y:S08]  /*10e80*/  HMMA.16816.F32.BF16 R60, R12.reuse, R8, R60 ;  /* 0x000000080c3c723c */ /* 0x040ff0000004183c */
[C---:B------:R-:W-:Y:S01]  /*10e90*/  HMMA.16816.F32.BF16 R64, R12.reuse, R10, R64 ;  /* 0x0000000a0c40723c */ /* 0x040fe20000041840 */
[----:B------:R-:W1:Y:S07]  /*10ea0*/  LDSM.16.MT88.4 R8, [R218+0xb800] ;  /* 0x00b80000da08783b */ /* 0x000e6e0000004200 */
[C---:B--2---:R-:W-:Y:S08]  /*10eb0*/  HMMA.16816.F32.BF16 R68, R12.reuse, R16, R68 ;  /* 0x000000100c44723c */ /* 0x044ff00000041844 */
[C---:B------:R-:W-:Y:S01]  /*10ec0*/  HMMA.16816.F32.BF16 R72, R12.reuse, R18, R72 ;  /* 0x000000120c48723c */ /* 0x040fe20000041848 */
[----:B------:R-:W2:Y:S07]  /*10ed0*/  LDSM.16.MT88.4 R16, [R221+0xb800] ;  /* 0x00b80000dd10783b */ /* 0x000eae0000004200 */
[C---:B---3--:R-:W-:Y:S08]  /*10ee0*/  HMMA.16816.F32.BF16 R76, R12.reuse, R20, R76 ;  /* 0x000000140c4c723c */ /* 0x048ff0000004184c */
[C---:B------:R-:W-:Y:S08]  /*10ef0*/  HMMA.16816.F32.BF16 R80, R12.reuse, R22, R80 ;  /* 0x000000160c50723c */ /* 0x040ff00000041850 */
[C---:B------:R-:W-:Y:S08]  /*10f00*/  HMMA.16816.F32.BF16 R84, R12.reuse, R28, R84 ;  /* 0x0000001c0c54723c */ /* 0x040ff00000041854 */
[C---:B------:R-:W-:Y:S08]  /*10f10*/  HMMA.16816.F32.BF16 R88, R12.reuse, R30, R88 ;  /* 0x0000001e0c58723c */ /* 0x040ff00000041858 */
[C---:B----4-:R-:W-:Y:S08]  /*10f20*/  HMMA.16816.F32.BF16 R92, R12.reuse, R32, R92 ;  /* 0x000000200c5c723c */ /* 0x050ff0000004185c */
[C---:B------:R-:W-:Y:S08]  /*10f30*/  HMMA.16816.F32.BF16 R96, R12.reuse, R34, R96 ;  /* 0x000000220c60723c */ /* 0x040ff00000041860 */
[C---:B-1----:R-:W-:Y:S08]  /*10f40*/  HMMA.16816.F32.BF16 R100, R12.reuse, R4, R100 ;  /* 0x000000040c64723c */ /* 0x042ff00000041864 */
[C---:B------:R-:W-:Y:S01]  /*10f50*/  HMMA.16816.F32.BF16 R104, R12.reuse, R6, R104 ;  /* 0x000000060c68723c */ /* 0x040fe20000041868 */
[----:B------:R-:W1:Y:S07]  /*10f60*/  LDSM.16.MT88.4 R4, [R220+0xb800] ;  /* 0x00b80000dc04783b */ /* 0x000e6e0000004200 */
[C---:B------:R-:W-:Y:S08]  /*10f70*/  HMMA.16816.F32.BF16 R108, R12.reuse, R8, R108 ;  /* 0x000000080c6c723c */ /* 0x040ff0000004186c */
[C---:B------:R-:W-:Y:S08]  /*10f80*/  HMMA.16816.F32.BF16 R112, R12.reuse, R10, R112 ;  /* 0x0000000a0c70723c */ /* 0x040ff00000041870 */
[C---:B--2---:R-:W-:Y:S08]  /*10f90*/  HMMA.16816.F32.BF16 R116, R12.reuse, R16, R116 ;  /* 0x000000100c74723c */ /* 0x044ff00000041874 */
[C---:B------:R-:W-:Y:S08]  /*10fa0*/  HMMA.16816.F32.BF16 R120, R12.reuse, R18, R120 ;  /* 0x000000120c78723c */ /* 0x040ff00000041878 */
[C---:B-1----:R-:W-:Y:S08]  /*10fb0*/  HMMA.16816.F32.BF16 R124, R12.reuse, R4, R124 ;  /* 0x000000040c7c723c */ /* 0x042ff0000004187c */
[----:B------:R-:W-:Y:S01]  /*10fc0*/  HMMA.16816.F32.BF16 R128, R12, R6, R128 ;  /* 0x000000060c80723c */ /* 0x000fe20000041880 */
[----:B------:R-:W-:-:S07]  /*10fd0*/  @P0 BRA `(.L_x_2169) ;  /* 0xffffbd2000000947 */ /* 0x000fce000383ffff */
.L_x_2168:
[----:B------:R-:W-:Y:S07]  /*10fe0*/  @!UPT UIADD3 URZ, URZ, URZ, URZ ;  /* 0x0000003f3f3ff290 */ /* 0x000fee000fffe03f */
[----:B------:R-:W-:Y:S02]  /*10ff0*/  MOV R7, 0x1f ;  /* 0x0000001f00077802 */ /* 0x000fe40000000f00 */
[----:B------:R-:W-:Y:S01]  /*11000*/  MOV R6, 0xffffffff ;  /* 0xffffffff00067802 */ /* 0x000fe20000000f00 */
[----:B------:R-:W-:Y:S06]  /*11010*/  BRA.DIV ~URZ, `(.L_x_2170) ;  /* 0x00002e227f007947 */ /* 0x000fec000b800000 */
[----:B------:R-:W2:Y:S04]  /*11020*/  LDL R2, [R1+0x4] ;  /* 0x0000040001027983 */ /* 0x000ea80000100800 */
[----:B--2---:R1:W2:Y:S02]  /*11030*/  SHFL.BFLY PT, R0, R2, 0x2, 0x1f ;  /* 0x0c401f0002007f89 */ /* 0x0042a400000e0000 */
.L_x_2190:
        /* <DEDUP_REMOVED lines=9> */
.L_x_2191:
        /* <DEDUP_REMOVED lines=149> */
.L_x_2151:
[----:B--2---:R-:W2:Y:S04]  /*11a20*/  LDL.LU R2, [R1] ;  /* 0x0000000001027983 */ /* 0x004ea80000300800 */
[----:B------:R-:W3:Y:S04]  /*11a30*/  S2R R6, SR_TID.X ;  /* 0x0000000000067919 */ /* 0x000ee80000002100 */
[----:B------:R4:W5:Y:S01]  /*11a40*/  LDL R7, [R1+0x5c] ;  /* 0x00005c0001077983 */ /* 0x0009620000100800 */
[----:B------:R-:W-:Y:S01]  /*11a50*/  BSSY B0, `(.L_x_2172) ;  /* 0x0000014000007945 */ /* 0x000fe20003800000 */
[----:B---3--:R-:W-:-:S02]  /*11a60*/  LOP3.LUT P0, RZ, R6, 0xff, RZ, 0xc0, !PT ;  /* 0x000000ff06ff7812 */ /* 0x008fc4000780c0ff */
[----:B--2---:R-:W-:-:S11]  /*11a70*/  LOP3.LUT R2, R2, 0xfffffffd, RZ, 0xc0, !PT ;  /* 0xfffffffd02027812 */ /* 0x004fd600078ec0ff */
[----:B------:R-:W-:-:S05]  /*11a80*/  @P0 LOP3.LUT R2, R2, 0x2, RZ, 0xfc, !PT ;  /* 0x0000000202020812 */ /* 0x000fca00078efcff */
[----:B------:R4:W-:Y:S01]  /*11a90*/  STL [R1], R2 ;  /* 0x0000000201007387 */ /* 0x0009e20000100800 */
[----:B------:R-:W-:Y:S05]  /*11aa0*/  @P0 BRA `(.L_x_2173) ;  /* 0x000000e000000947 */ /* 0x000fea0003800000 */
[----:B------:R-:W2:Y:S01]  /*11ab0*/  S2R R4, SR_LANEID ;  /* 0x0000000000047919 */ /* 0x000ea20000000000 */
[----:B------:R-:W-:Y:S01]  /*11ac0*/  VOTEU.ANY UR4, UPT, PT ;  /* 0x0000000000047886 */ /* 0x000fe200038e0100 */
[----:B------:R-:W-:Y:S01]  /*11ad0*/  IMAD.MOV.U32 R5, RZ, RZ, c[0x0][0x584] ;  /* 0x00016100ff057624 */ /* 0x000fe200078e00ff */
[----:B------:R-:W2:Y:S08]  /*11ae0*/  FLO.U32 R3, UR4 ;  /* 0x0000000400037d00 */ /* 0x000eb000080e0000 */
[----:B----4-:R-:W3:Y:S01]  /*11af0*/  POPC R2, UR4 ;  /* 0x0000000400027d09 */ /* 0x010ee20008000000 */
        /* <DEDUP_REMOVED lines=9> */
.L_x_2173:
[----:B------:R-:W-:Y:S05]  /*11b90*/  BSYNC B0 ;  /* 0x0000000000007941 */ /* 0x000fea0003800000 */
.L_x_2172:
[----:B------:R-:W-:Y:S01]  /*11ba0*/  PRMT R0, R0, 0x9910, RZ ;  /* 0x0000991000007816 */ /* 0x000fe200000000ff */
[----:B------:R-:W-:Y:S01]  /*11bb0*/  BSSY B1, `(.L_x_2174) ;  /* 0x00001dd000017945 */ /* 0x000fe20003800000 */
[----:B-----5:R-:W-:Y:S02]  /*11bc0*/  IMAD.MOV.U32 R172, RZ, RZ, R7 ;  /* 0x000000ffffac7224 */ /* 0x020fe400078e0007 */
[----:B------:R-:W-:-:S13]  /*11bd0*/  ISETP.NE.AND P0, PT, R0, RZ, PT ;  /* 0x000000ff0000720c */ /* 0x000fda0003f05270 */
[----:B------:R-:W-:Y:S05]  /*11be0*/  @!P0 BRA `(.L_x_2175) ;  /* 0x00001ad000008947 */ /* 0x000fea0003800000 */
[----:B------:R-:W-:Y:S01]  /*11bf0*/  WARPSYNC 0xffffffff ;  /* 0xffffffff00007948 */ /* 0x000fe20003800000 */
[----:B------:R-:W-:Y:S06]  /*11c00*/  BAR.SYNC.DEFER_BLOCKING 0x1, 0x100 ;  /* 0x0044000000007b1d */ /* 0x000fec0000010000 */
[----:B------:R-:W-:Y:S05]  /*11c10*/  BRA.CONV ~URZ, `(.L_x_2176) ;  /* 0x000000737f007947 */ /* 0x000fea000b800000 */
[----:B-1----:R-:W-:Y:S01]  /*11c20*/  SHF.R.S32.HI R12, RZ, 0x1f, R6 ;  /* 0x0000001fff0c7819 */ /* 0x002fe20000011406 */
[----:B------:R-:W-:Y:S01]  /*11c30*/  IMAD.MOV.U32 R9, RZ, RZ, RZ ;  /* 0x000000ffff097224 */ /* 0x000fe200078e00ff */
[----:B----4-:R-:W-:Y:S01]  /*11c40*/  MOV R2, 0x11c90 ;  /* 0x00011c9000027802 */ /* 0x010fe20000000f00 */
[----:B------:R-:W-:Y:S01]  /*11c50*/  IMAD.MOV.U32 R3, RZ, RZ, 0x1f ;  /* 0x0000001fff037424 */ /* 0x000fe200078e00ff */
[----:B------:R-:W-:-:S04]  /*11c60*/  LEA.HI R12, R12, R6, RZ, 0x7 ;  /* 0x000000060c0c7211 */ /* 0x000fc800078f38ff */
[----:B------:R-:W-:Y:S02]  /*11c70*/  SHF.R.S32.HI R12, RZ, 0x7, R12 ;  /* 0x00000007ff0c7819 */ /* 0x000fe4000001140c */
[----:B--2---:R-:W-:Y:S05]  /*11c80*/  CALL.REL.NOINC `($__internal_43_$__cuda_sm70_shflsync_idx_p) ;  /* 0x000023e000007944 */ /* 0x004fea0003c00000 */
.L_x_2176:
[----:B------:R-:W3:Y:S04]  /*11c90*/  LDL R8, [R1+0x8c] ;  /* 0x00008c0001087983 */ /* 0x000ee80000100800 */
[----:B--2---:R-:W2:Y:S04]  /*11ca0*/  LDL.LU R5, [R1+0x40] ;  /* 0x0000400001057983 */ /* 0x004ea80000300800 */
[----:B-1--4-:R-:W4:Y:S04]  /*11cb0*/  LDL.LU R11, [R1+0x50] ;  /* 0x00005000010b7983 */ /* 0x012f280000300800 */
[----:B------:R-:W3:Y:S04]  /*11cc0*/  LDL.LU R17, [R1+0x54] ;  /* 0x0000540001117983 */ /* 0x000ee80000300800 */
[----:B------:R-:W3:Y:S01]  /*11cd0*/  LDL.LU R19, [R1+0x58] ;  /* 0x0000580001137983 */ /* 0x000ee20000300800 */
[----:B------:R-:W-:-:S03]  /*11ce0*/  IMAD.MOV.U32 R3, RZ, RZ, 0x1 ;  /* 0x00000001ff037424 */ /* 0x000fc600078e00ff */
[----:B------:R-:W3:Y:S02]  /*11cf0*/  LDL R18, [R1+0x90] ;  /* 0x0000900001127983 */ /* 0x000ee40000100800 */
[----:B------:R-:W-:Y:S02]  /*11d00*/  ISETP.NE.AND P0, PT, R3, c[0x0][0x4e8], PT ;  /* 0x00013a0003007a0c */ /* 0x000fe40003f05270 */
        /* <DEDUP_REMOVED lines=14> */
[----:B--2---:R-:W-:Y:S01]  /*11df0*/  SHF.R.S32.HI R0, RZ, 0x1f, R5 ;  /* 0x0000001fff007819 */ /* 0x004fe20000011405 */
[----:B------:R-:W-:-:S04]  /*11e00*/  IMAD.WIDE.U32 R6, R5, c[0x0][0x4d0], RZ ;  /* 0x0001340005067a25 */ /* 0x000fc800078e00ff */
[C---:B------:R-:W-:Y:S02]  /*11e10*/  IMAD R2, R0.reuse, c[0x0][0x4d0], RZ ;  /* 0x0001340000027a24 */ /* 0x040fe400078e02ff */
[----:B------:R-:W-:Y:S02]  /*11e20*/  IMAD R4, R0, c[0x0][0x438], RZ ;  /* 0x00010e0000047a24 */ /* 0x000fe400078e02ff */
[----:B------:R-:W-:Y:S01]  /*11e30*/  IMAD R3, R5, c[0x0][0x4d4], R2 ;  /* 0x0001350005037a24 */ /* 0x000fe200078e0202 */
[----:B----4-:R-:W-:Y:S01]  /*11e40*/  SHF.R.S32.HI R2, RZ, 0x1f, R11 ;  /* 0x0000001fff027819 */ /* 0x010fe2000001140b */
        /* <DEDUP_REMOVED lines=57> */
[----:B------:R-:W-:Y:S02]  /*121e0*/  ISETP.GE.OR P3, PT, R0, UR4, P0 ;  /* 0x0000000400007c0c */ /* 0x000fe40008766670 */
[----:B------:R-:W-:Y:S02]  /*121f0*/  LEA R40, P1, R2, c[0x0][0x400], 0x2 ;  /* 0x0001000002287a11 */ /* 0x000fe400078210ff */
[----:B--2---:R-:W-:-:S05]  /*12200*/  SHF.R.S32.HI R6, RZ, 0x1f, R7 ;  /* 0x0000001fff067819 */ /* 0x004fca0000011407 */
[----:B------:R-:W-:Y:S01]  /*12210*/  IMAD R10, R6, c[0x0][0x428], RZ ;  /* 0x00010a00060a7a24 */ /* 0x000fe200078e02ff */
[----:B------:R-:W-:-:S03]  /*12220*/  IADD3 R6, R0, 0x8, RZ ;  /* 0x0000000800067810 */ /* 0x000fc60007ffe0ff */
[----:B------:R-:W-:Y:S01]  /*12230*/  IMAD R10, R7, c[0x0][0x42c], R10 ;  /* 0x00010b00070a7a24 */ /* 0x000fe200078e020a */
[----:B------:R-:W-:Y:S02]  /*12240*/  ISETP.GE.OR P2, PT, R6, UR4, P0 ;  /* 0x0000000406007c0c */ /* 0x000fe40008746670 */
[----:B------:R-:W-:Y:S01]  /*12250*/  ISETP.GE.AND P0, PT, R0, UR4, PT ;  /* 0x0000000400007c0c */ /* 0x000fe2000bf06270 */
[----:B------:R-:W-:Y:S01]  /*12260*/  IMAD.IADD R3, R3, 0x1, R10 ;  /* 0x0000000103037824 */ /* 0x000fe200078e020a */
[----:B-1----:R1:W-:Y:S01]  /*12270*/  @!P3 ST.E [R8.64], R16 ;  /* 0x000000100800b985 */ /* 0x0023e2000c101908 */
[----:B------:R-:W-:-:S03]  /*12280*/  ISETP.GE.AND P4, PT, R6, UR4, PT ;  /* 0x0000000406007c0c */ /* 0x000fc6000bf86270 */
[----:B------:R-:W-:Y:S02]  /*12290*/  LEA.HI.X R21, R2, c[0x0][0x404], R3, 0x2, P1 ;  /* 0x0001010002157a11 */ /* 0x000fe400008f1403 */
[C---:B------:R-:W-:Y:S01]  /*122a0*/  IADD3 R20, R201.reuse, 0x8, RZ ;  /* 0x00000008c9147810 */ /* 0x040fe20007ffe0ff */
[----:B------:R-:W2:Y:S01]  /*122b0*/  SHFL.IDX PT, R2, R40, RZ, 0x1c1f ;  /* 0x001c1fff28027589 */ /* 0x000ea200000e0000 */
[C---:B------:R-:W-:Y:S02]  /*122c0*/  IADD3 R19, R201.reuse, 0x10, RZ ;  /* 0x00000010c9137810 */ /* 0x040fe40007ffe0ff */
[C---:B------:R-:W-:Y:S01]  /*122d0*/  IADD3 R18, R201.reuse, 0x18, RZ ;  /* 0x00000018c9127810 */ /* 0x040fe20007ffe0ff */
[----:B---3--:R3:W-:Y:S01]  /*122e0*/  @!P2 ST.E [R4.64], R15 ;  /* 0x0000000f0400a985 */ /* 0x0087e2000c101908 */
[C---:B------:R-:W-:Y:S02]  /*122f0*/  IADD3 R17, R201.reuse, 0x20, RZ ;  /* 0x00000020c9117810 */ /* 0x040fe40007ffe0ff */
[C---:B------:R-:W-:Y:S01]  /*12300*/  IADD3 R14, R201.reuse, 0x40, RZ ;  /* 0x00000040c90e7810 */ /* 0x040fe20007ffe0ff */
[----:B------:R4:W2:Y:S01]  /*12310*/  SHFL.IDX PT, R3, R21, RZ, 0x1c1f ;  /* 0x001c1fff15037589 */ /* 0x0008a200000e0000 */
[----:B------:R-:W-:-:S02]  /*12320*/  IADD3 R13, R201, 0x48, RZ ;  /* 0x00000048c90d7810 */ /* 0x000fc40007ffe0ff */
[C---:B------:R-:W-:Y:S02]  /*12330*/  IADD3 R12, R201.reuse, 0x50, RZ ;  /* 0x00000050c90c7810 */ /* 0x040fe40007ffe0ff */
[C---:B------:R-:W-:Y:S02]  /*12340*/  IADD3 R11, R201.reuse, 0x58, RZ ;  /* 0x00000058c90b7810 */ /* 0x040fe40007ffe0ff */
[C---:B------:R-:W-:Y:S02]  /*12350*/  IADD3 R10, R201.reuse, 0x60, RZ ;  /* 0x00000060c90a7810 */ /* 0x040fe40007ffe0ff */
[C---:B------:R-:W-:Y:S02]  /*12360*/  IADD3 R0, R201.reuse, 0x68, RZ ;  /* 0x00000068c9007810 */ /* 0x040fe40007ffe0ff */
[C---:B------:R-:W-:Y:S02]  /*12370*/  IADD3 R7, R201.reuse, 0x80, RZ ;  /* 0x00000080c9077810 */ /* 0x040fe40007ffe0ff */
[----:B-1----:R-:W-:-:S02]  /*12380*/  IADD3 R16, R201, 0x30, RZ ;  /* 0x00000030c9107810 */ /* 0x002fc40007ffe0ff */
[C---:B------:R-:W-:Y:S02]  /*12390*/  IADD3 R9, R201.reuse, 0x70, RZ ;  /* 0x00000070c9097810 */ /* 0x040fe40007ffe0ff */
[C---:B------:R-:W-:Y:S02]  /*123a0*/  IADD3 R8, R201.reuse, 0x78, RZ ;  /* 0x00000078c9087810 */ /* 0x040fe40007ffe0ff */
[C---:B------:R-:W-:Y:S02]  /*123b0*/  IADD3 R6, R201.reuse, 0x88, RZ ;  /* 0x00000088c9067810 */ /* 0x040fe40007ffe0ff */
[C---:B------:R-:W-:Y:S02]  /*123c0*/  IADD3 R28, R201.reuse, 0x98, RZ ;  /* 0x00000098c91c7810 */ /* 0x040fe40007ffe0ff */
[C---:B---3--:R-:W-:Y:S02]  /*123d0*/  IADD3 R4, R201.reuse, 0x28, RZ ;  /* 0x00000028c9047810 */ /* 0x048fe40007ffe0ff */
        /* <DEDUP_REMOVED lines=9> */
[----:B------:R-:W-:Y:S02]  /*12470*/  IADD3 R36, R201, 0xd8, RZ ;  /* 0x000000d8c9247810 */ /* 0x000fe40007ffe0ff */
[----:B------:R-:W-:Y:S02]  /*12480*/  P2R R65, PR, RZ, 0x10 ;  /* 0x00000010ff417803 */ /* 0x000fe40000000000 */
        /* <DEDUP_REMOVED lines=26> */
[----:B------:R-:W-:Y:S01]  /*12630*/  SHF.R.S32.HI R64, RZ, 0x1f, R36 ;  /* 0x0000001fff407819 */ /* 0x000fe20000011424 */
[----:B------:R-:W-:Y:S05]  /*12640*/  @P0 BRA `(.L_x_2178) ;  /* 0x000007f000000947 */ /* 0x000fea0003800000 */
[----:B--2-4-:R-:W-:Y:S02]  /*12650*/  ISETP.GE.AND P0, PT, R201, c[0x0][0x3c8], PT ;  /* 0x0000f200c9007a0c */ /* 0x014fe40003f06270 */
[----:B------:R-:W-:Y:S02]  /*12660*/  ISETP.GE.AND P1, PT, R20, c[0x0][0x3c8], PT ;  /* 0x0000f20014007a0c */ /* 0x000fe40003f26270 */
[----:B------:R-:W-:Y:S02]  /*12670*/  ISETP.GE.AND P2, PT, R19, c[0x0][0x3c8], PT ;  /* 0x0000f20013007a0c */ /* 0x000fe40003f46270 */
[----:B------:R-:W-:Y:S02]  /*12680*/  ISETP.GE.AND P5, PT, R15, c[0x0][0x3c8], PT ;  /* 0x0000f2000f007a0c */ /* 0x000fe40003fa6270 */
[----:B------:R-:W-:Y:S02]  /*12690*/  ISETP.GE.AND P3, PT, R14, c[0x0][0x3c8], PT ;  /* 0x0000f2000e007a0c */ /* 0x000fe40003f66270 */
[----:B------:R-:W-:-:S02]  /*126a0*/  ISETP.GE.AND P4, PT, R13, c[0x0][0x3c8], PT ;  /* 0x0000f2000d007a0c */ /* 0x000fc40003f86270 */
[----:B-----5:R-:W-:Y:S01]  /*126b0*/  ISETP.GE.AND P6, PT, R199, c[0x0][0x3c8], PT ;  /* 0x0000f200c7007a0c */ /* 0x020fe20003fc6270 */
[----:B------:R-:W-:-:S05]  /*126c0*/  @!P0 IMAD.WIDE R22, R201, 0x4, R2 ;  /* 0x00000004c9168825 */ /* 0x000fca00078e0202 */
[----:B------:R1:W-:Y:S02]  /*126d0*/  @!P0 ST.E.64 [R22.64], R180 ;  /* 0x000000b416008985 */ /* 0x0003e4000c101b08 */
[----:B-1----:R-:W-:-:S04]  /*126e0*/  @!P1 LEA R22, P0, R20, R2, 0x2 ;  /* 0x0000000214169211 */ /* 0x002fc800078010ff */
[----:B------:R-:W-:-:S05]  /*126f0*/  @!P1 LEA.HI.X R23, R20, R3, R37, 0x2, P0 ;  /* 0x0000000314179211 */ /* 0x000fca00000f1425 */
[----:B------:R1:W-:Y:S01]  /*12700*/  @!P1 ST.E.64 [R22.64], R184 ;  /* 0x000000b816009985 */ /* 0x0003e2000c101b08 */
[----:B------:R-:W-:Y:S02]  /*12710*/  ISETP.GE.AND P1, PT, R18, c[0x0][0x3c8], PT ;  /* 0x0000f20012007a0c */ /* 0x000fe40003f26270 */
        /* <DEDUP_REMOVED lines=17> */
[----:B------:R-:W-:Y:S02]  /*12830*/  @!P2 LEA.HI.X R23, R16, R3, R43, 0x2, P0 ;  /* 0x000000031017a211 */ /* 0x000fe400000f142b */
[----:B------:R-:W-:-:S03]  /*12840*/  @!P5 LEA R24, P0, R15, R2, 0x2 ;  /* 0x000000020f18d211 */ /* 0x000fc600078010ff */
        /* <DEDUP_REMOVED lines=18> */
[----:B------:R-:W-:-:S05]  /*12970*/  @!P5 LEA.HI.X R25, R11, R3, R48, 0x2, P0 ;  /* 0x000000030b19d211 */ /* 0x000fca00000f1430 */
        /* <DEDUP_REMOVED lines=46> */
[----:B------:R-:W-:-:S05]  /*12c60*/  @!P5 LEA.HI.X R25, R32, R3, R60, 0x2, P0 ;  /* 0x000000032019d211 */ /* 0x000fca00000f143c */
[----:B------:R2:W-:Y:S01]  /*12c70*/  @!P5 ST.E.64 [R24.64], R96 ;  /* 0x000000601800d985 */ /* 0x0005e2000c101b08 */
[----:B------:R-:W-:Y:S02]  /*12c80*/  ISETP.GE.AND P5, PT, R36, c[0x0][0x3c8], PT ;  /* 0x0000f20024007a0c */ /* 0x000fe40003fa6270 */
[----:B-1----:R-:W-:-:S04]  /*12c90*/  @!P3 LEA R22, P0, R33, R2, 0x2 ;  /* 0x000000022116b211 */ /* 0x002fc800078010ff */
[-C--:B------:R-:W-:Y:S02]  /*12ca0*/  @!P3 LEA.HI.X R23, R33, R3.reuse, R61, 0x2, P0 ;  /* 0x000000032117b211 */ /* 0x080fe400000f143d */
[CC--:B------:R-:W-:Y:S02]  /*12cb0*/  @!P4 LEA R26, P0, R34.reuse, R2.reuse, 0x2 ;  /* 0x00000002221ac211 */ /* 0x0c0fe400078010ff */
[C---:B--2---:R-:W-:Y:S01]  /*12cc0*/  @!P2 LEA R24, P1, R35.reuse, R2, 0x2 ;  /* 0x000000022318a211 */ /* 0x044fe200078210ff */
[----:B------:R1:W-:Y:S01]  /*12cd0*/  @!P3 ST.E.64 [R22.64], R100 ;  /* 0x000000641600b985 */ /* 0x0003e2000c101b08 */
[-C--:B------:R-:W-:Y:S02]  /*12ce0*/  @!P4 LEA.HI.X R27, R34, R3.reuse, R62, 0x2, P0 ;  /* 0x00000003221bc211 */ /* 0x080fe400000f143e */
[----:B------:R-:W-:Y:S02]  /*12cf0*/  @!P2 LEA.HI.X R25, R35, R3, R63, 0x2, P1 ;  /* 0x000000032319a211 */ /* 0x000fe400008f143f */
[----:B------:R-:W-:Y:S01]  /*12d00*/  ISETP.GE.AND P3, PT, R197, c[0x0][0x3c8], PT ;  /* 0x0000f200c5007a0c */ /* 0x000fe20003f66270 */
        /* <DEDUP_REMOVED lines=19> */
.L_x_2178:
[----:B--2-4-:R-:W-:Y:S05]  /*12e40*/  BSYNC B0 ;  /* 0x0000000000007941 */ /* 0x014fea0003800000 */
.L_x_2177:
[----:B------:R-:W-:Y:S01]  /*12e50*/  ISETP.NE.AND P0, PT, R65, RZ, PT ;  /* 0x000000ff4100720c */ /* 0x000fe20003f05270 */
[----:B------:R1:W2:Y:S04]  /*12e60*/  SHFL.IDX PT, R3, R21, 0x1, 0x1c1f ;  /* 0x003c1f0015037f89 */ /* 0x0002a800000e0000 */
[----:B------:R1:W3:Y:S08]  /*12e70*/  SHFL.IDX PT, R2, R40, 0x1, 0x1c1f ;  /* 0x003c1f0028027f89 */ /* 0x0002f000000e0000 */
[----:B------:R-:W-:Y:S05]  /*12e80*/  @P0 BRA `(.L_x_2179) ;  /* 0x00000af000000947 */ /* 0x000fea0003800000 */
[----:B------:R-:W-:Y:S02]  /*12e90*/  ISETP.GE.AND P2, PT, R201, c[0x0][0x3c8], PT ;  /* 0x0000f200c9007a0c */ /* 0x000fe40003f46270 */
[----:B------:R-:W-:-:S02]  /*12ea0*/  ISETP.GE.AND P1, PT, R20, c[0x0][0x3c8], PT ;  /* 0x0000f20014007a0c */ /* 0x000fc40003f26270 */
[----:B------:R-:W-:Y:S02]  /*12eb0*/  ISETP.GE.AND P0, PT, R19, c[0x0][0x3c8], PT ;  /* 0x0000f20013007a0c */ /* 0x000fe40003f06270 */
[----:B------:R-:W-:Y:S02]  /*12ec0*/  ISETP.GE.AND P5, PT, R18, c[0x0][0x3c8], PT ;  /* 0x0000f20012007a0c */ /* 0x000fe40003fa6270 */
[----:B------:R-:W-:Y:S02]  /*12ed0*/  ISETP.GE.AND P6, PT, R16, c[0x0][0x3c8], PT ;  /* 0x0000f20010007a0c */ /* 0x000fe40003fc6270 */
[----:B------:R-:W-:-:S03]  /*12ee0*/  ISETP.GE.AND P4, PT, R17, c[0x0][0x3c8], PT ;  /* 0x0000f20011007a0c */ /* 0x000fc60003f86270 */
[----:B--23--:R-:W-:Y:S02]  /*12ef0*/  @!P2 IMAD.WIDE R22, R201, 0x4, R2 ;  /* 0x00000004c916a825 */ /* 0x00cfe400078e0202 */
[----:B------:R-:W-:-:S03]  /*12f00*/  @!P1 LEA R24, P3, R20, R2, 0x2 ;  /* 0x0000000214189211 */ /* 0x000fc600078610ff */
[----:B------:R2:W-:Y:S01]  /*12f10*/  @!P2 ST.E.64 [R22.64], R182 ;  /* 0x000000b61600a985 */ /* 0x0005e2000c101b08 */
[----:B------:R-:W-:Y:S02]  /*12f20*/  @!P1 LEA.HI.X R25, R20, R3, R37, 0x2, P3 ;  /* 0x0000000314199211 */ /* 0x000fe400018f1425 */
[----:B------:R-:W-:-:S03]  /*12f30*/  ISETP.GE.AND P3, PT, R15, c[0x0][0x3c8], PT ;  /* 0x0000f2000f007a0c */ /* 0x000fc60003f66270 */
[----:B------:R3:W-:Y:S01]  /*12f40*/  @!P1 ST.E.64 [R24.64], R186 ;  /* 0x000000ba18009985 */ /* 0x0007e2000c101b08 */
[----:B--2---:R-:W-:-:S04]  /*12f50*/  @!P0 LEA R22, P2, R19, R2, 0x2 ;  /* 0x0000000213168211 */ /* 0x004fc800078410ff */
[-C--:B------:R-:W-:Y:S02]  /*12f60*/  @!P0 LEA.HI.X R23, R19, R3.reuse, R38, 0x2, P2 ;  /* 0x0000000313178211 */ /* 0x080fe400010f1426 */
[CC--:B------:R-:W-:Y:S02]  /*12f70*/  @!P5 LEA R20, P2, R18.reuse, R2.reuse, 0x2 ;  /* 0x000000021214d211 */ /* 0x0c0fe400078410ff */
[C---:B---3--:R-:W-:Y:S01]  /*12f80*/  @!P4 LEA R24, P1, R17.reuse, R2, 0x2 ;  /* 0x000000021118c211 */ /* 0x048fe200078210ff */
[----:B------:R2:W-:Y:S01]  /*12f90*/  @!P0 ST.E.64 [R22.64], R134 ;  /* 0x0000008616008985 */ /* 0x0005e2000c101b08 */
[-C--:B-1----:R-:W-:Y:S02]  /*12fa0*/  @!P5 LEA.HI.X R21, R18, R3.reuse, R39, 0x2, P2 ;  /* 0x000000031215d211 */ /* 0x082fe400010f1427 */
[C---:B------:R-:W-:Y:S02]  /*12fb0*/  ISETP.GE.AND P2, PT, R4.reuse, c[0x0][0x3c8], PT ;  /* 0x0000f20004007a0c */ /* 0x040fe40003f46270 */
[----:B------:R-:W-:Y:S01]  /*12fc0*/  @!P4 LEA.HI.X R25, R17, R3, R42, 0x2, P1 ;  /* 0x000000031119c211 */ /* 0x000fe200008f142a */
[----:B------:R1:W-:Y:S01]  /*12fd0*/  @!P5 ST.E.64 [R20.64], R138 ;  /* 0x0000008a1400d985 */ /* 0x0003e2000c101b08 */
[----:B------:R-:W-:-:S02]  /*12fe0*/  ISETP.GE.AND P5, PT, R4, c[0x0][0x3c8], PT ;  /* 0x0000f20004007a0c */ /* 0x000fc40003fa6270 */
[----:B------:R-:W-:Y:S01]  /*12ff0*/  ISETP.GE.AND P1, PT, R13, c[0x0][0x3c8], PT ;  /* 0x0000f2000d007a0c */ /* 0x000fe20003f26270 */
[----:B------:R-:W-:Y:S06]  /*13000*/  @!P4 ST.E.64 [R24.64], R142 ;  /* 0x0000008e1800c985 */ /* 0x000fec000c101b08 */
[----:B------:R-:W-:-:S04]  /*13010*/  @!P2 LEA R26, P0, R4, R2, 0x2 ;  /* 0x00000002041aa211 */ /* 0x000fc800078010ff */
[----:B------:R-:W-:Y:S02]  /*13020*/  @!P2 LEA.HI.X R27, R4, R3, R41, 0x2, P0 ;  /* 0x00000003041ba211 */ /* 0x000fe400000f1429 */
[----:B------:R-:W-:-:S03]  /*13030*/  ISETP.GE.AND P2, PT, R14, c[0x0][0x3c8], PT ;  /* 0x0000f2000e007a0c */ /* 0x000fc60003f46270 */
[----:B------:R-:W-:Y:S01]  /*13040*/  @!P5 ST.E.64 [R26.64], R146 ;  /* 0x000000921a00d985 */ /* 0x000fe2000c101b08 */
[----:B------:R-:W-:Y:S02]  /*13050*/  ISETP.GE.AND P5, PT, R10, c[0x0][0x3c8], PT ;  /* 0x0000f2000a007a0c */ /* 0x000fe40003fa6270 */
[----:B--2---:R-:W-:-:S04]  /*13060*/  @!P6 LEA R22, P0, R16, R2, 0x2 ;  /* 0x000000021016e211 */ /* 0x004fc800078010ff */
[-C--:B------:R-:W-:Y:S02]  /*13070*/  @!P6 LEA.HI.X R23, R16, R3.reuse, R43, 0x2, P0 ;  /* 0x000000031017e211 */ /* 0x080fe400000f142b */
[-C--:B-1----:R-:W-:Y:S02]  /*13080*/  @!P3 LEA R20, P0, R15, R2.reuse, 0x2 ;  /* 0x000000020f14b211 */ /* 0x082fe400078010ff */
[-C--:B------:R-:W-:Y:S01]  /*13090*/  @!P1 LEA R16, P4, R13, R2.reuse, 0x2 ;  /* 0x000000020d109211 */ /* 0x080fe200078810ff */
[----:B------:R-:W-:Y:S01]  /*130a0*/  @!P6 ST.E.64 [R22.64], R150 ;  /* 0x000000961600e985 */ /* 0x000fe2000c101b08 */
[-C--:B------:R-:W-:Y:S02]  /*130b0*/  @!P3 LEA.HI.X R21, R15, R3.reuse, R44, 0x2, P0 ;  /* 0x000000030f15b211 */ /* 0x080fe400000f142c */
[C---:B------:R-:W-:Y:S02]  /*130c0*/  @!P2 LEA R18, P0, R14.reuse, R2, 0x2 ;  /* 0x000000020e12a211 */ /* 0x040fe400078010ff */
[-C--:B------:R-:W-:Y:S01]  /*130d0*/  @!P1 LEA.HI.X R17, R13, R3.reuse, R46, 0x2, P4 ;  /* 0x000000030d119211 */ /* 0x080fe200020f142e */
[----:B------:R-:W-:Y:S01]  /*130e0*/  @!P3 ST.E.64 [R20.64], R154 ;  /* 0x0000009a1400b985 */ /* 0x000fe2000c101b08 */
[----:B------:R-:W-:-:S02]  /*130f0*/  @!P2 LEA.HI.X R19, R14, R3, R45, 0x2, P0 ;  /* 0x000000030e13a211 */ /* 0x000fc400000f142d */
[----:B------:R-:W-:Y:S02]  /*13100*/  ISETP.GE.AND P0, PT, R12, c[0x0][0x3c8], PT ;  /* 0x0000f2000c007a0c */ /* 0x000fe40003f06270 */
[----:B------:R-:W-:Y:S01]  /*13110*/  ISETP.GE.AND P4, PT, R0, c[0x0][0x3c8], PT ;  /* 0x0000f20000007a0c */ /* 0x000fe20003f86270 */
[----:B------:R1:W-:Y:S01]  /*13120*/  @!P2 ST.E.64 [R18.64], R158 ;  /* 0x0000009e1200a985 */ /* 0x0003e2000c101b08 */
[----:B------:R-:W-:Y:S02]  /*13130*/  ISETP.GE.AND P3, PT, R11, c[0x0][0x3c8], PT ;  /* 0x0000f2000b007a0c */ /* 0x000fe40003f66270 */
[----:B------:R-:W-:Y:S01]  /*13140*/  ISETP.GE.AND P6, PT, R9, c[0x0][0x3c8], PT ;  /* 0x0000f20009007a0c */ /* 0x000fe20003fc6270 */
[----:B------:R2:W-:Y:S06]  /*13150*/  @!P1 ST.E.64 [R16.64], R162 ;  /* 0x000000a210009985 */ /* 0x0005ec000c101b08 */
[----:B------:R-:W-:-:S04]  /*13160*/  @!P0 LEA R14, P2, R12, R2, 0x2 ;  /* 0x000000020c0e8211 */ /* 0x000fc800078410ff */
[----:B------:R-:W-:Y:S02]  /*13170*/  @!P0 LEA.HI.X R15, R12, R3, R47, 0x2, P2 ;  /* 0x000000030c0f8211 */ /* 0x000fe400010f142f */
[----:B------:R-:W-:-:S03]  /*13180*/  @!P3 LEA R12, P2, R11, R2, 0x2 ;  /* 0x000000020b0cb211 */ /* 0x000fc600078410ff */
[----:B------:R3:W-:Y:S01]  /*13190*/  @!P0 ST.E.64 [R14.64], R166 ;  /* 0x000000a60e008985 */ /* 0x0007e2000c101b08 */
[----:B------:R-:W-:Y:S02]  /*131a0*/  @!P3 LEA.HI.X R13, R11, R3, R48, 0x2, P2 ;  /* 0x000000030b0db211 */ /* 0x000fe400010f1430 */
[----:B------:R-:W-:-:S03]  /*131b0*/  ISETP.GE.AND P2, PT, R6, c[0x0][0x3c8], PT ;  /* 0x0000f20006007a0c */ /* 0x000fc60003f46270 */
[----:B------:R4:W-:Y:S01]  /*131c0*/  @!P3 ST.E.64 [R12.64], R170 ;  /* 0x000000aa0c00b985 */ /* 0x0009e2000c101b08 */
[----:B------:R-:W-:Y:S02]  /*131d0*/  ISETP.GE.AND P3, PT, R7, c[0x0][0x3c8], PT ;  /* 0x0000f20007007a0c */ /* 0x000fe40003f66270 */
[-C--:B-1----:R-:W-:Y:S02]  /*131e0*/  @!P4 LEA R18, P0, R0, R2.reuse, 0x2 ;  /* 0x000000020012c211 */ /* 0x082fe400078010ff */
[----:B------:R-:W-:Y:S02]  /*131f0*/  ISETP.GE.AND P4, PT, R8, c[0x0][0x3c8], PT ;  /* 0x0000f20008007a0c */ /* 0x000fe40003f86270 */
[----:B--2---:R-:W-:-:S04]  /*13200*/  @!P5 LEA R16, P1, R10, R2, 0x2 ;  /* 0x000000020a10d211 */ /* 0x004fc800078210ff */
[----:B------:R-:W-:Y:S02]  /*13210*/  @!P5 LEA.HI.X R17, R10, R3, R50, 0x2, P1 ;  /* 0x000000030a11d211 */ /* 0x000fe400008f1432 */
[----:B------:R-:W-:-:S03]  /*13220*/  ISETP.GE.AND P1, PT, R0, c[0x0][0x3c8], PT ;  /* 0x0000f20000007a0c */ /* 0x000fc60003f26270 */
[----:B------:R-:W-:Y:S01]  /*13230*/  @!P5 ST.E.64 [R16.64], R116 ;  /* 0x000000741000d985 */ /* 0x000fe2000c101b08 */
[----:B------:R-:W-:-:S09]  /*13240*/  ISETP.GE.AND P5, PT, R34, c[0x0][0x3c8], PT ;  /* 0x0000f20022007a0c */ /* 0x000fd20003fa6270 */
[----:B------:R-:W-:Y:S02]  /*13250*/  @!P1 LEA.HI.X R19, R0, R3, R49, 0x2, P0 ;  /* 0x0000000300139211 */ /* 0x000fe400000f1431 */
[----:B---3--:R-:W-:-:S03]  /*13260*/  @!P6 LEA R14, P0, R9, R2, 0x2 ;  /* 0x00000002090ee211 */ /* 0x008fc600078010ff */
[----:B------:R-:W-:Y:S01]  /*13270*/  @!P1 ST.E.64 [R18.64], R190 ;  /* 0x000000be12009985 */ /* 0x000fe2000c101b08 */
[-C--:B------:R-:W-:Y:S02]  /*13280*/  @!P6 LEA.HI.X R15, R9, R3.reuse, R51, 0x2, P0 ;  /* 0x00000003090fe211 */ /* 0x080fe400000f1433 */
[CC--:B----4-:R-:W-:Y:S02]  /*13290*/  @!P4 LEA R12, P0, R8.reuse, R2.reuse, 0x2 ;  /* 0x00000002080cc211 */ /* 0x0d0fe400078010ff */
[----:B------:R-:W-:Y:S01]  /*132a0*/  ISETP.GE.AND P1, PT, R5, c[0x0][0x3c8], PT ;  /* 0x0000f20005007a0c */ /* 0x000fe20003f26270 */
[----:B------:R-:W-:Y:S01]  /*132b0*/  @!P6 ST.E.64 [R14.64], R192 ;  /* 0x000000c00e00e985 */ /* 0x000fe2000c101b08 */
[-C--:B------:R-:W-:Y:S02]  /*132c0*/  @!P4 LEA.HI.X R13, R8, R3.reuse, R52, 0x2, P0 ;  /* 0x00000003080dc211 */ /* 0x080fe400000f1434 */
[----:B------:R-:W-:Y:S02]  /*132d0*/  @!P3 LEA R10, P0, R7, R2, 0x2 ;  /* 0x00000002070ab211 */ /* 0x000fe400078010ff */
[----:B------:R-:W-:Y:S01]  /*132e0*/  ISETP.GE.AND P6, PT, R31, c[0x0][0x3c8], PT ;  /* 0x0000f2001f007a0c */ /* 0x000fe20003fc6270 */
[----:B------:R-:W-:Y:S01]  /*132f0*/  @!P4 ST.E.64 [R12.64], R66 ;  /* 0x000000420c00c985 */ /* 0x000fe2000c101b08 */
[----:B------:R-:W-:-:S02]  /*13300*/  @!P3 LEA.HI.X R11, R7, R3, R53, 0x2, P0 ;  /* 0x00000003070bb211 */ /* 0x000fc400000f1435 */
[-C--:B------:R-:W-:Y:S02]  /*13310*/  @!P2 LEA R8, P0, R6, R2.reuse, 0x2 ;  /* 0x000000020608a211 */ /* 0x080fe400078010ff */
[----:B------:R-:W-:Y:S01]  /*13320*/  ISETP.GE.AND P4, PT, R30, c[0x0][0x3c8], PT ;  /* 0x0000f2001e007a0c */ /* 0x000fe20003f86270 */
[----:B------:R1:W-:Y:S01]  /*13330*/  @!P3 ST.E.64 [R10.64], R70 ;  /* 0x000000460a00b985 */ /* 0x0003e2000c101b08 */
[-C--:B------:R-:W-:Y:S02]  /*13340*/  @!P2 LEA.HI.X R9, R6, R3.reuse, R54, 0x2, P0 ;  /* 0x000000030609a211 */ /* 0x080fe400000f1436 */
[----:B------:R-:W-:Y:S02]  /*13350*/  ISETP.GE.AND P0, PT, R28, c[0x0][0x3c8], PT ;  /* 0x0000f2001c007a0c */ /* 0x000fe40003f06270 */
[C---:B------:R-:W-:Y:S01]  /*13360*/  @!P1 LEA R4, P3, R5.reuse, R2, 0x2 ;  /* 0x0000000205049211 */ /* 0x040fe200078610ff */
[----:B------:R2:W-:Y:S03]  /*13370*/  @!P2 ST.E.64 [R8.64], R74 ;  /* 0x0000004a0800a985 */ /* 0x0005e6000c101b08 */
[----:B------:R-:W-:-:S05]  /*13380*/  @!P1 LEA.HI.X R5, R5, R3, R55, 0x2, P3 ;  /* 0x0000000305059211 */ /* 0x000fca00018f1437 */
[----:B------:R3:W-:Y:S02]  /*13390*/  @!P1 ST.E.64 [R4.64], R78 ;  /* 0x0000004e04009985 */ /* 0x0007e4000c101b08 */
[----:B------:R-:W-:-:S04]  /*133a0*/  @!P0 LEA R6, P3, R28, R2, 0x2 ;  /* 0x000000021c068211 */ /* 0x000fc800078610ff */
[----:B------:R-:W-:Y:S02]  /*133b0*/  @!P0 LEA.HI.X R7, R28, R3, R56, 0x2, P3 ;  /* 0x000000031c078211 */ /* 0x000fe400018f1438 */
[----:B------:R-:W-:-:S03]  /*133c0*/  ISETP.GE.AND P3, PT, R29, c[0x0][0x3c8], PT ;  /* 0x0000f2001d007a0c */ /* 0x000fc60003f66270 */
[----:B------:R4:W-:Y:S01]  /*133d0*/  @!P0 ST.E.64 [R6.64], R82 ;  /* 0x0000005206008985 */ /* 0x0009e2000c101b08 */
[----:B-1----:R-:W-:-:S04]  /*133e0*/  @!P6 LEA R10, P0, R31, R2, 0x2 ;  /* 0x000000021f0ae211 */ /* 0x002fc800078010ff */
[----:B------:R-:W-:-:S05]  /*133f0*/  @!P6 LEA.HI.X R11, R31, R3, R59, 0x2, P0 ;  /* 0x000000031f0be211 */ /* 0x000fca00000f143b */
[----:B--2---:R-:W-:-:S04]  /*13400*/  @!P3 LEA R8, P1, R29, R2, 0x2 ;  /* 0x000000021d08b211 */ /* 0x004fc800078210ff */
[----:B------:R-:W-:Y:S02]  /*13410*/  @!P3 LEA.HI.X R9, R29, R3, R57, 0x2, P1 ;  /* 0x000000031d09b211 */ /* 0x000fe400008f1439 */
[----:B------:R-:W-:Y:S02]  /*13420*/  ISETP.GE.AND P1, PT, R33, c[0x0][0x3c8], PT ;  /* 0x0000f20021007a0c */ /* 0x000fe40003f26270 */
[----:B---3--:R-:W-:-:S04]  /*13430*/  @!P4 LEA R4, P2, R30, R2, 0x2 ;  /* 0x000000021e04c211 */ /* 0x008fc800078410ff */
[----:B------:R-:W-:Y:S02]  /*13440*/  @!P4 LEA.HI.X R5, R30, R3, R58, 0x2, P2 ;  /* 0x000000031e05c211 */ /* 0x000fe400010f143a */
[----:B------:R-:W-:-:S03]  /*13450*/  ISETP.GE.AND P2, PT, R32, c[0x0][0x3c8], PT ;  /* 0x0000f20020007a0c */ /* 0x000fc60003f46270 */
[----:B------:R1:W-:Y:S01]  /*13460*/  @!P4 ST.E.64 [R4.64], R86 ;  /* 0x000000560400c985 */ /* 0x0003e2000c101b08 */
[----:B------:R-:W-:-:S03]  /*13470*/  ISETP.GE.AND P4, PT, R35, c[0x0][0x3c8], PT ;  /* 0x0000f20023007a0c */ /* 0x000fc60003f86270 */
[----:B------:R2:W-:Y:S01]  /*13480*/  @!P3 ST.E.64 [R8.64], R90 ;  /* 0x0000005a0800b985 */ /* 0x0005e2000c101b08 */
[----:B------:R-:W-:-:S03]  /*13490*/  ISETP.GE.AND P3, PT, R36, c[0x0][0x3c8], PT ;  /* 0x0000f20024007a0c */ /* 0x000fc60003f66270 */
[----:B------:R3:W-:Y:S02]  /*134a0*/  @!P6 ST.E.64 [R10.64], R94 ;  /* 0x0000005e0a00e985 */ /* 0x0007e4000c101b08 */
[----:B----4-:R-:W-:-:S04]  /*134b0*/  @!P2 LEA R6, P0, R32, R2, 0x2 ;  /* 0x000000022006a211 */ /* 0x010fc800078010ff */
[----:B------:R-:W-:-:S05]  /*134c0*/  @!P2 LEA.HI.X R7, R32, R3, R60, 0x2, P0 ;  /* 0x000000032007a211 */ /* 0x000fca00000f143c */
[----:B------:R4:W-:Y:S01]  /*134d0*/  @!P2 ST.E.64 [R6.64], R98 ;  /* 0x000000620600a985 */ /* 0x0009e2000c101b08 */
[----:B-----5:R-:W-:Y:S02]  /*134e0*/  ISETP.GE.AND P2, PT, R199, c[0x0][0x3c8], PT ;  /* 0x0000f200c7007a0c */ /* 0x020fe40003f46270 */
[----:B-1----:R-:W-:-:S04]  /*134f0*/  @!P1 LEA R4, P0, R33, R2, 0x2 ;  /* 0x0000000221049211 */ /* 0x002fc800078010ff */
[----:B------:R-:W-:Y:S02]  /*13500*/  @!P1 LEA.HI.X R5, R33, R3, R61, 0x2, P0 ;  /* 0x0000000321059211 */ /* 0x000fe400000f143d */
[----:B--2---:R-:W-:-:S03]  /*13510*/  @!P5 LEA R8, P0, R34, R2, 0x2 ;  /* 0x000000022208d211 */ /* 0x004fc600078010ff */
[----:B------:R1:W-:Y:S01]  /*13520*/  @!P1 ST.E.64 [R4.64], R102 ;  /* 0x0000006604009985 */ /* 0x0003e2000c101b08 */
[----:B------:R-:W-:Y:S02]  /*13530*/  @!P5 LEA.HI.X R9, R34, R3, R62, 0x2, P0 ;  /* 0x000000032209d211 */ /* 0x000fe400000f143e */
[----:B------:R-:W-:Y:S02]  /*13540*/  ISETP.GE.AND P1, PT, R197, c[0x0][0x3c8], PT ;  /* 0x0000f200c5007a0c */ /* 0x000fe40003f26270 */
[----:B------:R-:W-:Y:S01]  /*13550*/  ISETP.GE.AND P0, PT, R195, c[0x0][0x3c8], PT ;  /* 0x0000f200c3007a0c */ /* 0x000fe20003f06270 */
[----:B------:R2:W-:Y:S01]  /*13560*/  @!P5 ST.E.64 [R8.64], R106 ;  /* 0x0000006a0800d985 */ /* 0x0005e2000c101b08 */
[----:B---3--:R-:W-:-:S04]  /*13570*/  @!P3 LEA R10, P5, R36, R2, 0x2 ;  /* 0x00000002240ab211 */ /* 0x008fc800078a10ff */
[----:B------:R-:W-:-:S05]  /*13580*/  @!P3 LEA.HI.X R11, R36, R3, R64, 0x2, P5 ;  /* 0x00000003240bb211 */ /* 0x000fca00028f1440 */
[----:B----4-:R-:W-:-:S04]  /*13590*/  @!P1 LEA R6, P5, R197, R2, 0x2 ;  /* 0x00000002c5069211 */ /* 0x010fc800078a10ff */
[----:B------:R-:W-:Y:S02]  /*135a0*/  @!P1 LEA.HI.X R7, R197, R3, R198, 0x2, P5 ;  /* 0x00000003c5079211 */ /* 0x000fe400028f14c6 */
[----:B-1----:R-:W-:-:S04]  /*135b0*/  @!P4 LEA R4, P6, R35, R2, 0x2 ;  /* 0x000000022304c211 */ /* 0x002fc800078c10ff */
[----:B------:R-:W-:-:S05]  /*135c0*/  @!P4 LEA.HI.X R5, R35, R3, R63, 0x2, P6 ;  /* 0x000000032305c211 */ /* 0x000fca00030f143f */
[----:B------:R1:W-:Y:S01]  /*135d0*/  @!P4 ST.E.64 [R4.64], R110 ;  /* 0x0000006e0400c985 */ /* 0x0003e2000c101b08 */
[----:B--2---:R-:W-:-:S03]  /*135e0*/  @!P2 LEA R8, P4, R199, R2, 0x2 ;  /* 0x00000002c708a211 */ /* 0x004fc600078810ff */
[----:B------:R2:W-:Y:S01]  /*135f0*/  @!P3 ST.E.64 [R10.64], R114 ;  /* 0x000000720a00b985 */ /* 0x0005e2000c101b08 */
[----:B------:R-:W-:-:S05]  /*13600*/  @!P2 LEA.HI.X R9, R199, R3, R200, 0x2, P4 ;  /* 0x00000003c709a211 */ /* 0x000fca00020f14c8 */
[----:B------:R2:W-:Y:S04]  /*13610*/  @!P2 ST.E.64 [R8.64], R118 ;  /* 0x000000760800a985 */ /* 0x0005e8000c101b08 */
[----:B------:R2:W-:Y:S01]  /*13620*/  @!P1 ST.E.64 [R6.64], R122 ;  /* 0x0000007a06009985 */ /* 0x0005e2000c101b08 */
[----:B-1----:R-:W-:-:S04]  /*13630*/  @!P0 LEA R4, P4, R195, R2, 0x2 ;  /* 0x00000002c3048211 */ /* 0x002fc800078810ff */
        /* <DEDUP_REMOVED lines=8> */
.L_x_2175:
[----:B------:R-:W3:Y:S02]  /*136c0*/  S2R R4, SR_TID.X ;  /* 0x0000000000047919 */ /* 0x000ee40000002100 */
[----:B---3--:R-:W-:-:S13]  /*136d0*/  ISETP.GT.AND P0, PT, R4, 0x7f, PT ;  /* 0x0000007f0400780c */ /* 0x008fda0003f04270 */
[----:B------:R-:W-:Y:S05]  /*136e0*/  @P0 BRA `(.L_x_2179) ;  /* 0x0000029000000947 */ /* 0x000fea0003800000 */
[----:B------:R-:W3:Y:S01]  /*136f0*/  LDL.LU R3, [R1+0x58] ;  /* 0x0000580001037983 */ /* 0x000ee20000300800 */
[----:B----4-:R-:W-:-:S05]  /*13700*/  MOV R2, c[0x0][0x4e8] ;  /* 0x00013a0000027a02 */ /* 0x010fca0000000f00 */
[----:B------:R-:W-:Y:S01]  /*13710*/  IMAD R0, R2, c[0x0][0x388], RZ ;  /* 0x0000e20002007a24 */ /* 0x000fe200078e02ff */
[----:B---3--:R-:W-:-:S04]  /*13720*/  IADD3 R4, R3, R4, RZ ;  /* 0x0000000403047210 */ /* 0x008fc80007ffe0ff */
[----:B------:R-:W-:-:S13]  /*13730*/  ISETP.GE.AND P0, PT, R4, R0, PT ;  /* 0x000000000400720c */ /* 0x000fda0003f06270 */
[----:B------:R-:W-:Y:S05]  /*13740*/  @P0 BRA `(.L_x_2179) ;  /* 0x0000023000000947 */ /* 0x000fea0003800000 */
[----:B------:R-:W3:Y:S04]  /*13750*/  LDL.LU R3, [R1+0x40] ;  /* 0x0000400001037983 */ /* 0x000ee80000300800 */
[----:B------:R-:W4:Y:S04]  /*13760*/  LDL.LU R9, [R1+0x50] ;  /* 0x0000500001097983 */ /* 0x000f280000300800 */
[----:B------:R-:W5:Y:S01]  /*13770*/  LDL.LU R8, [R1+0x54] ;  /* 0x0000540001087983 */ /* 0x000f620000300800 */
[----:B------:R-:W-:-:S13]  /*13780*/  ISETP.NE.AND P0, PT, R2, 0x1, PT ;  /* 0x000000010200780c */ /* 0x000fda0003f05270 */
[----:B--2---:R-:W-:Y:S01]  /*13790*/  @P0 IMAD.HI.U32 R7, R4, c[0x0][0x4ec], RZ ;  /* 0x00013b0004070a27 */ /* 0x004fe200078e00ff */
[----:B---3--:R-:W-:Y:S02]  /*137a0*/  SHF.R.S32.HI R0, RZ, 0x1f, R3 ;  /* 0x0000001fff007819 */ /* 0x008fe40000011403 */
[----:B----4-:R-:W-:-:S03]  /*137b0*/  SHF.R.S32.HI R6, RZ, 0x1f, R9 ;  /* 0x0000001fff067819 */ /* 0x010fc60000011409 */
[----:B------:R-:W-:-:S04]  /*137c0*/  IMAD R0, R0, c[0x0][0x4d0], RZ ;  /* 0x0001340000007a24 */ /* 0x000fc800078e02ff */
[C---:B------:R-:W-:Y:S01]  /*137d0*/  IMAD R5, R3.reuse, c[0x0][0x4d4], R0 ;  /* 0x0001350003057a24 */ /* 0x040fe200078e0200 */
[----:B------:R-:W-:Y:S01]  /*137e0*/  MOV R0, R4 ;  /* 0x0000000400007202 */ /* 0x000fe20000000f00 */
[----:B------:R-:W-:Y:S01]  /*137f0*/  IMAD.WIDE.U32 R2, R3, c[0x0][0x4d0], RZ ;  /* 0x0001340003027a25 */ /* 0x000fe200078e00ff */
[----:B------:R-:W-:-:S03]  /*13800*/  @P0 SHF.R.U32.HI R0, RZ, c[0x0][0x4f0], R7 ;  /* 0x00013c00ff000a19 */ /* 0x000fc60000011607 */
[----:B------:R-:W-:Y:S01]  /*13810*/  IMAD R6, R6, c[0x0][0x4d8], RZ ;  /* 0x0001360006067a24 */ /* 0x000fe200078e02ff */
[----:B------:R-:W-:Y:S02]  /*13820*/  IADD3 R3, R3, R5, RZ ;  /* 0x0000000503037210 */ /* 0x000fe40007ffe0ff */
[----:B-----5:R-:W-:Y:S01]  /*13830*/  SHF.R.S32.HI R5, RZ, 0x1f, R8 ;  /* 0x0000001fff057819 */ /* 0x020fe20000011408 */
        /* <DEDUP_REMOVED lines=20> */
.L_x_2179:
[----:B------:R-:W-:Y:S05]  /*13980*/  BSYNC B1 ;  /* 0x0000000000017941 */ /* 0x000fea0003800000 */
.L_x_2174:
[----:B------:R-:W-:-:S13]  /*13990*/  ISETP.NE.AND P0, PT, RZ, UR6, PT ;  /* 0x00000006ff007c0c */ /* 0x000fda000bf05270 */
[----:B------:R-:W-:Y:S01]  /*139a0*/  @P0 WARPSYNC 0xffffffff ;  /* 0xffffffff00000948 */ /* 0x000fe20003800000 */
[----:B------:R-:W-:Y:S06]  /*139b0*/  @P0 BAR.SYNC.DEFER_BLOCKING 0x5, 0x100 ;  /* 0x0144000000000b1d */ /* 0x000fec0000010000 */
[----:B--2---:R-:W2:Y:S04]  /*139c0*/  @P0 LDS R0, [0x28100] ;  /* 0x02810000ff000984 */ /* 0x004ea80000000800 */
[----:B--2---:R2:W-:Y:S04]  /*139d0*/  @P0 STL [R1+0x5c], R0 ;  /* 0x00005c0001000387 */ /* 0x0045e80000100800 */
[----:B------:R-:W-:Y:S06]  /*139e0*/  @P0 BAR.ARV 0x4, 0x100 ;  /* 0x0104000000000b1d */ /* 0x000fec0000002000 */
[----:B------:R-:W-:Y:S05]  /*139f0*/  @P0 BRA `(.L_x_2180) ;  /* 0x0000009000000947 */ /* 0x000fea0003800000 */
[----:B------:R-:W-:Y:S05]  /*13a00*/  BRA.DIV ~URZ, `(.L_x_2181) ;  /* 0x000005a27f007947 */ /* 0x000fea000b800000 */
[----:B--2---:R2:W1:Y:S02]  /*13a10*/  SHFL.IDX PT, R0, R172, RZ, 0x1f ;  /* 0x00001fffac007589 */ /* 0x00446400000e0000 */
.L_x_2192:
[----:B-1-34-:R-:W1:Y:S01]  /*13a20*/  S2R R2, SR_TID.X ;  /* 0x0000000000027919 */ /* 0x01ae620000002100 */
[----:B------:R-:W-:Y:S03]  /*13a30*/  WARPSYNC 0xffffffff ;  /* 0xffffffff00007948 */ /* 0x000fe60003800000 */
[----:B------:R-:W-:Y:S06]  /*13a40*/  BAR.SYNC.DEFER_BLOCKING 0x4, 0x100 ;  /* 0x0104000000007b1d */ /* 0x000fec0000010000 */
[----:B------:R3:W-:Y:S01]  /*13a50*/  STL [R1+0x5c], R0 ;  /* 0x00005c0001007387 */ /* 0x0007e20000100800 */
[----:B-1----:R-:W-:-:S13]  /*13a60*/  LOP3.LUT P0, RZ, R2, 0xff, RZ, 0xc0, !PT ;  /* 0x000000ff02ff7812 */ /* 0x002fda000780c0ff */
[----:B------:R3:W-:Y:S04]  /*13a70*/  @!P0 STS [0x28100], R172 ;  /* 0x028100acff008388 */ /* 0x0007e80000000800 */
[----:B------:R-:W-:Y:S06]  /*13a80*/  BAR.ARV 0x5, 0x100 ;  /* 0x0144000000007b1d */ /* 0x000fec0000002000 */
.L_x_2180:
[----:B--23--:R-:W2:Y:S02]  /*13a90*/  LDL R0, [R1+0x5c] ;  /* 0x00005c0001007983 */ /* 0x00cea40000100800 */
[----:B--2---:R-:W-:-:S13]  /*13aa0*/  ISETP.GE.AND P0, PT, R0, c[0x0][0x538], PT ;  /* 0x00014e0000007a0c */ /* 0x004fda0003f06270 */
[----:B-1--45:R-:W-:Y:S01]  /*13ab0*/  @P0 CALL.REL.NOINC `(.L_x_2182) ;  /* 0x0000001000000944 */ /* 0x032fe20003c00000 */
[----:B------:R-:W-:Y:S05]  /*13ac0*/  BRA `(.L_x_2183) ;  /* 0xfffeced000007947 */ /* 0x000fea000383ffff */
.L_x_2182:
[----:B------:R-:W-:Y:S05]  /*13ad0*/  EXIT ;  /* 0x000000000000794d */ /* 0x000fea0003800000 */
.L_x_2152:
[----:B------:R-:W-:Y:S01]  /*13ae0*/  IMAD.MOV.U32 R12, RZ, RZ, R10 ;  /* 0x000000ffff0c7224 */ /* 0x000fe200078e000a */
[----:B------:R-:W-:Y:S01]  /*13af0*/  MOV R9, RZ ;  /* 0x000000ff00097202 */ /* 0x000fe20000000f00 */
[----:B-1----:R-:W-:Y:S01]  /*13b00*/  IMAD.MOV.U32 R3, RZ, RZ, 0x181f ;  /* 0x0000181fff037424 */ /* 0x002fe200078e00ff */
[----:B------:R-:W-:Y:S02]  /*13b10*/  MOV R2, 0x13b30 ;  /* 0x00013b3000027802 */ /* 0x000fe40000000f00 */
[----:B------:R-:W-:Y:S05]  /*13b20*/  CALL.REL.NOINC `($__internal_43_$__cuda_sm70_shflsync_idx_p) ;  /* 0x0000054000007944 */ /* 0x000fea0003c00000 */
[----:B------:R-:W-:Y:S01]  /*13b30*/  MOV R6, R9 ;  /* 0x0000000900067202 */ /* 0x000fe20000000f00 */
[----:B------:R-:W-:Y:S05]  /*13b40*/  BRA `(.L_x_2184) ;  /* 0xfffee02000007947 */ /* 0x000fea000383ffff */
.L_x_2153:
[----:B------:R-:W-:Y:S01]  /*13b50*/  IMAD.MOV.U32 R12, RZ, RZ, R11 ;  /* 0x000000ffff0c7224 */ /* 0x000fe200078e000b */
[----:B------:R-:W-:Y:S01]  /*13b60*/  MOV R9, RZ ;  /* 0x000000ff00097202 */ /* 0x000fe20000000f00 */
[----:B-1----:R-:W-:Y:S01]  /*13b70*/  IMAD.MOV.U32 R3, RZ, RZ, 0x181f ;  /* 0x0000181fff037424 */ /* 0x002fe200078e00ff */
[----:B------:R-:W-:Y:S02]  /*13b80*/  MOV R2, 0x13ba0 ;  /* 0x00013ba000027802 */ /* 0x000fe40000000f00 */
[----:B--23--:R-:W-:Y:S05]  /*13b90*/  CALL.REL.NOINC `($__internal_43_$__cuda_sm70_shflsync_idx_p) ;  /* 0x000004d000007944 */ /* 0x00cfea0003c00000 */
[----:B------:R-:W-:Y:S01]  /*13ba0*/  MOV R2, R9 ;  /* 0x0000000900027202 */ /* 0x000fe20000000f00 */
[----:B------:R-:W-:Y:S05]  /*13bb0*/  BRA `(.L_x_2185) ;  /* 0xfffedfd000007947 */ /* 0x000fea000383ffff */
.L_x_2156:
[----:B--2---:R-:W-:Y:S01]  /*13bc0*/  IMAD.MOV.U32 R12, RZ, RZ, R10 ;  /* 0x000000ffff0c7224 */ /* 0x004fe200078e000a */
[----:B------:R-:W-:Y:S01]  /*13bd0*/  MOV R9, 0x1 ;  /* 0x0000000100097802 */ /* 0x000fe20000000f00 */
[----:B------:R-:W-:Y:S01]  /*13be0*/  IMAD.MOV.U32 R3, RZ, RZ, 0x181f ;  /* 0x0000181fff037424 */ /* 0x000fe200078e00ff */
[----:B----4-:R-:W-:-:S02]  /*13bf0*/  MOV R2, 0x13c10 ;  /* 0x00013c1000027802 */ /* 0x010fc40000000f00 */
[----:B-1-3--:R-:W-:Y:S05]  /*13c00*/  CALL.REL.NOINC `($__internal_43_$__cuda_sm70_shflsync_idx_p) ;  /* 0x0000046000007944 */ /* 0x00afea0003c00000 */
[----:B------:R-:W-:Y:S01]  /*13c10*/  IMAD.MOV.U32 R6, RZ, RZ, R9 ;  /* 0x000000ffff067224 */ /* 0x000fe200078e0009 */
[----:B------:R-:W-:Y:S01]  /*13c20*/  MOV R9, 0x1 ;  /* 0x0000000100097802 */ /* 0x000fe20000000f00 */
[----:B------:R-:W-:Y:S01]  /*13c30*/  IMAD.MOV.U32 R12, RZ, RZ, R11 ;  /* 0x000000ffff0c7224 */ /* 0x000fe200078e000b */
[----:B------:R-:W-:-:S02]  /*13c40*/  MOV R3, 0x181f ;  /* 0x0000181f00037802 */ /* 0x000fc40000000f00 */
[----:B------:R-:W-:Y:S02]  /*13c50*/  MOV R2, 0x13c70 ;  /* 0x00013c7000027802 */ /* 0x000fe40000000f00 */
[----:B------:R-:W-:Y:S05]  /*13c60*/  CALL.REL.NOINC `($__internal_43_$__cuda_sm70_shflsync_idx_p) ;  /* 0x0000040000007944 */ /* 0x000fea0003c00000 */
[----:B------:R-:W-:Y:S01]  /*13c70*/  MOV R2, R9 ;  /* 0x0000000900027202 */ /* 0x000fe20000000f00 */
[----:B------:R-:W-:Y:S05]  /*13c80*/  BRA `(.L_x_2186) ;  /* 0xfffee0d000007947 */ /* 0x000fea000383ffff */
.L_x_2159:
[----:B-1----:R-:W-:Y:S01]  /*13c90*/  IMAD.MOV.U32 R12, RZ, RZ, R10 ;  /* 0x000000ffff0c7224 */ /* 0x002fe200078e000a */
[----:B------:R-:W-:Y:S01]  /*13ca0*/  MOV R9, 0x2 ;  /* 0x0000000200097802 */ /* 0x000fe20000000f00 */
[----:B------:R-:W-:Y:S01]  /*13cb0*/  IMAD.MOV.U32 R3, RZ, RZ, 0x181f ;  /* 0x0000181fff037424 */ /* 0x000fe200078e00ff */
[----:B--2---:R-:W-:Y:S02]  /*13cc0*/  MOV R2, 0x13ce0 ;  /* 0x00013ce000027802 */ /* 0x004fe40000000f00 */
[----:B---3--:R-:W-:Y:S05]  /*13cd0*/  CALL.REL.NOINC `($__internal_43_$__cuda_sm70_shflsync_idx_p) ;  /* 0x0000039000007944 */ /* 0x008fea0003c00000 */
[----:B------:R-:W-:Y:S01]  /*13ce0*/  MOV R6, R9 ;  /* 0x0000000900067202 */ /* 0x000fe20000000f00 */
[----:B------:R-:W-:Y:S05]  /*13cf0*/  BRA `(.L_x_2187) ;  /* 0xfffee21000007947 */ /* 0x000fea000383ffff */
.L_x_2160:
[----:B------:R-:W-:Y:S01]  /*13d00*/  IMAD.MOV.U32 R12, RZ, RZ, R11 ;  /* 0x000000ffff0c7224 */ /* 0x000fe200078e000b */
[----:B------:R-:W-:Y:S01]  /*13d10*/  MOV R9, 0x2 ;  /* 0x0000000200097802 */ /* 0x000fe20000000f00 */
[----:B------:R-:W-:Y:S01]  /*13d20*/  IMAD.MOV.U32 R3, RZ, RZ, 0x181f ;  /* 0x0000181fff037424 */ /* 0x000fe200078e00ff */
[----:B--2---:R-:W-:Y:S02]  /*13d30*/  MOV R2, 0x13d50 ;  /* 0x00013d5000027802 */ /* 0x004fe40000000f00 */
[----:B-1-34-:R-:W-:Y:S05]  /*13d40*/  CALL.REL.NOINC `($__internal_43_$__cuda_sm70_shflsync_idx_p) ;  /* 0x0000032000007944 */ /* 0x01afea0003c00000 */
[----:B------:R-:W-:Y:S01]  /*13d50*/  MOV R2, R9 ;  /* 0x0000000900027202 */ /* 0x000fe20000000f00 */
[----:B------:R-:W-:Y:S05]  /*13d60*/  BRA `(.L_x_2188) ;  /* 0xfffee1c000007947 */ /* 0x000fea000383ffff */
.L_x_2163:
[----:B-1----:R-:W-:Y:S01]  /*13d70*/  IMAD.MOV.U32 R12, RZ, RZ, R10 ;  /* 0x000000ffff0c7224 */ /* 0x002fe200078e000a */
[----:B------:R-:W-:Y:S01]  /*13d80*/  MOV R9, 0x3 ;  /* 0x0000000300097802 */ /* 0x000fe20000000f00 */
[----:B------:R-:W-:Y:S01]  /*13d90*/  IMAD.MOV.U32 R3, RZ, RZ, 0x181f ;  /* 0x0000181fff037424 */ /* 0x000fe200078e00ff */
[----:B------:R-:W-:-:S02]  /*13da0*/  MOV R2, 0x13dc0 ;  /* 0x00013dc000027802 */ /* 0x000fc40000000f00 */
[----:B--234-:R-:W-:Y:S05]  /*13db0*/  CALL.REL.NOINC `($__internal_43_$__cuda_sm70_shflsync_idx_p) ;  /* 0x000002b000007944 */ /* 0x01cfea0003c00000 */
        /* <DEDUP_REMOVED lines=8> */
.L_x_2170:
[----:B------:R1:W5:Y:S01]  /*13e40*/  LDL R2, [R1+0x4] ;  /* 0x0000040001027983 */ /* 0x0003620000100800 */
[----:B------:R-:W-:Y:S02]  /*13e50*/  MOV R5, 0x2 ;  /* 0x0000000200057802 */ /* 0x000fe40000000f00 */
[----:B------:R-:W-:Y:S02]  /*13e60*/  MOV R3, 0x13e80 ;  /* 0x00013e8000037802 */ /* 0x000fe40000000f00 */
[----:B-1---5:R-:W-:Y:S05]  /*13e70*/  CALL.REL.NOINC `($__internal_42_$__cuda_sm70_shflsync_bfly_p) ;  /* 0x000001a000007944 */ /* 0x022fea0003c00000 */
[----:B------:R-:W-:Y:S01]  /*13e80*/  MOV R0, R5 ;  /* 0x0000000500007202 */ /* 0x000fe20000000f00 */
[----:B------:R-:W-:Y:S05]  /*13e90*/  BRA `(.L_x_2190) ;  /* 0xffffd1a000007947 */ /* 0x000fea000383ffff */
.L_x_2171:
[----:B------:R-:W-:Y:S01]  /*13ea0*/  IMAD.MOV.U32 R2, RZ, RZ, R0 ;  /* 0x000000ffff027224 */ /* 0x000fe200078e0000 */
[----:B------:R-:W-:Y:S02]  /*13eb0*/  MOV R5, 0x1 ;  /* 0x0000000100057802 */ /* 0x000fe40000000f00 */
[----:B------:R-:W-:Y:S02]  /*13ec0*/  MOV R3, 0x13ee0 ;  /* 0x00013ee000037802 */ /* 0x000fe40000000f00 */
[----:B-----5:R-:W-:Y:S05]  /*13ed0*/  CALL.REL.NOINC `($__internal_42_$__cuda_sm70_shflsync_bfly_p) ;  /* 0x0000014000007944 */ /* 0x020fea0003c00000 */
[----:B------:R1:W5:Y:S01]  /*13ee0*/  LDL R2, [R1+0x8] ;  /* 0x0000080001027983 */ /* 0x0003620000100800 */
[----:B------:R-:W-:Y:S01]  /*13ef0*/  FADD.FTZ R0, R0, R5 ;  /* 0x0000000500007221 */ /* 0x000fe20000010000 */
[----:B------:R-:W-:-:S02]  /*13f00*/  MOV R5, 0x2 ;  /* 0x0000000200057802 */ /* 0x000fc40000000f00 */
[----:B------:R-:W-:Y:S02]  /*13f10*/  MOV R3, 0x13f30 ;  /* 0x00013f3000037802 */ /* 0x000fe40000000f00 */
[----:B-1---5:R-:W-:Y:S05]  /*13f20*/  CALL.REL.NOINC `($__internal_42_$__cuda_sm70_shflsync_bfly_p) ;  /* 0x000000f000007944 */ /* 0x022fea0003c00000 */
[----:B------:R-:W2:Y:S01]  /*13f30*/  LDL.LU R2, [R1+0x8] ;  /* 0x0000080001027983 */ /* 0x000ea20000300800 */
[----:B------:R-:W-:Y:S01]  /*13f40*/  MOV R3, 0x13f90 ;  /* 0x00013f9000037802 */ /* 0x000fe20000000f00 */
[----:B--2---:R-:W-:Y:S01]  /*13f50*/  FADD.FTZ R4, R2, R5 ;  /* 0x0000000502047221 */ /* 0x004fe20000010000 */
[----:B------:R-:W-:-:S04]  /*13f60*/  MOV R5, 0x1 ;  /* 0x0000000100057802 */ /* 0x000fc80000000f00 */
[----:B------:R-:W-:Y:S02]  /*13f70*/  MOV R2, R4 ;  /* 0x0000000400027202 */ /* 0x000fe40000000f00 */
[----:B------:R-:W-:Y:S05]  /*13f80*/  CALL.REL.NOINC `($__internal_42_$__cuda_sm70_shflsync_bfly_p) ;  /* 0x0000009000007944 */ /* 0x000fea0003c00000 */
[----:B------:R-:W-:Y:S01]  /*13f90*/  MOV R3, R5 ;  /* 0x0000000500037202 */ /* 0x000fe20000000f00 */
[----:B------:R-:W-:Y:S05]  /*13fa0*/  BRA `(.L_x_2191) ;  /* 0xffffd12000007947 */ /* 0x000fea000383ffff */
.L_x_2181:
[----:B-1----:R-:W-:Y:S01]  /*13fb0*/  IMAD.MOV.U32 R12, RZ, RZ, R172 ;  /* 0x000000ffff0c7224 */ /* 0x002fe200078e00ac */
[----:B------:R-:W-:Y:S01]  /*13fc0*/  MOV R9, RZ ;  /* 0x000000ff00097202 */ /* 0x000fe20000000f00 */
[----:B------:R-:W-:Y:S01]  /*13fd0*/  IMAD.MOV.U32 R3, RZ, RZ, 0x1f ;  /* 0x0000001fff037424 */ /* 0x000fe200078e00ff */
[----:B---34-:R-:W-:Y:S02]  /*13fe0*/  MOV R2, 0x14000 ;  /* 0x0001400000027802 */ /* 0x018fe40000000f00 */
[----:B--2--5:R-:W-:Y:S05]  /*13ff0*/  CALL.REL.NOINC `($__internal_43_$__cuda_sm70_shflsync_idx_p) ;  /* 0x0000007000007944 */ /* 0x024fea0003c00000 */
[----:B------:R-:W-:Y:S01]  /*14000*/  MOV R0, R9 ;  /* 0x0000000900007202 */ /* 0x000fe20000000f00 */
[----:B------:R-:W-:Y:S05]  /*14010*/  BRA `(.L_x_2192) ;  /* 0xfffffa0000007947 */ /* 0x000fea000383ffff */
        .weak           $__internal_42_$__cuda_sm70_shflsync_bfly_p
        .type           $__internal_42_$__cuda_sm70_shflsync_bfly_p,@function
        .size           $__internal_42_$__cuda_sm70_shflsync_bfly_p,($__internal_43_$__cuda_sm70_shflsync_idx_p - $__internal_42_$__cuda_sm70_shflsync_bfly_p)
$__internal_42_$__cuda_sm70_shflsync_bfly_p:
[----:B------:R-:W-:Y:S04]  /*14020*/  WARPSYNC R6 ;  /* 0x0000000600007348 */ /* 0x000fe80003800000 */
[----:B------:R1:W2:Y:S02]  /*14030*/  SHFL.BFLY PT, R5, R2, R5, R7 ;  /* 0x0c00000502057389 */ /* 0x0002a400000e0007 */
[----:B-1----:R-:W-:-:S02]  /*14040*/  MOV R2, R3 ;  /* 0x0000000300027202 */ /* 0x002fc40000000f00 */
[----:B------:R-:W-:-:S04]  /*14050*/  MOV R3, 0x0 ;  /* 0x0000000000037802 */ /* 0x000fc80000000f00 */
[----:B--2---:R-:W-:Y:S05]  /*14060*/  RET.REL.NODEC R2 `(_ZN7cutlass13device_kernelIN5flash19enable_sm80_to_sm89INS1_16FlashAttnFwdSm80INS1_25CollectiveMainloopFwdSm80ILi8ELi1ELb0EN4cute5tupleIJNS5_1CILi128EEENS7_ILi96EEENS7_ILi256EEEEEELi256ENS_10bfloat16_tEfNS_4arch4Sm80ELb1ELb0ELb0ELb0ELb0ELb0ELb1ELb1EEENS1_21CollectiveEpilogueFwdINS6_IJS8_SA_S9_EEENS6_IJNS7_ILi1EEESI_SI_EEESC_SE_Li256ELb0ELb1ELb1ELb0EEENS1_30DynamicPersistentTileSchedulerILi256ELi256ELb1ELb1ELb0EEEEEEEEEvNT_6ParamsE) ;  /* 0xfffebf9002007950 */ /* 0x004fea0003c3ffff */
        .weak           $__internal_43_$__cuda_sm70_shflsync_idx_p
        .type           $__internal_43_$__cuda_sm70_shflsync_idx_p,@function
        .size           $__internal_43_$__cuda_sm70_shflsync_idx_p,(.L_x_2642 - $__internal_43_$__cuda_sm70_shflsync_idx_p)
$__internal_43_$__cuda_sm70_shflsync_idx_p:
[----:B------:R-:W-:-:S04]  /*14070*/  MOV R13, 0xffffffff ;  /* 0xffffffff000d7802 */ /* 0x000fc80000000f00 */
[----:B------:R-:W-:Y:S04]  /*14080*/  WARPSYNC R13 ;  /* 0x0000000d00007348 */ /* 0x000fe80003800000 */
[----:B------:R1:W2:Y:S02]  /*14090*/  SHFL.IDX PT, R9, R12, R9, R3 ;  /* 0x000000090c097389 */ /* 0x0002a400000e0003 */
[----:B-1----:R-:W-:-:S04]  /*140a0*/  MOV R3, 0x0 ;  /* 0x0000000000037802 */ /* 0x002fc80000000f00 */
[----:B--2---:R-:W-:Y:S05]  /*140b0*/  RET.REL.NODEC R2 `(_ZN7cutlass13device_kernelIN5flash19enable_sm80_to_sm89INS1_16FlashAttnFwdSm80INS1_25CollectiveMainloopFwdSm80ILi8ELi1ELb0EN4cute5tupleIJNS5_1CILi128EEENS7_ILi96EEENS7_ILi256EEEEEELi256ENS_10bfloat16_tEfNS_4arch4Sm80ELb1ELb0ELb0ELb0ELb0ELb0ELb1ELb1EEENS1_21CollectiveEpilogueFwdINS6_IJS8_SA_S9_EEENS6_IJNS7_ILi1EEESI_SI_EEESC_SE_Li256ELb0ELb1ELb1ELb0EEENS1_30DynamicPersistentTileSchedulerILi256ELi256ELb1ELb1ELb0EEEEEEEEEvNT_6ParamsE) ;  /* 0xfffebf4002007950 */ /* 0x004fea0003c3ffff */
.L_x_2193:
        /* <DEDUP_REMOVED lines=12> */
.L_x_2642:


//--------------------- .text._ZN7cutlass13device_kernelIN5flash19enable_sm80_to_sm89INS1_16FlashAttnFwdSm80INS1_25CollectiveMainloopFwdSm80ILi8ELi1ELb0EN4cute5tupleIJNS5_1CILi128EEENS7_ILi64EEENS7_ILi256EEEEEELi256ENS_10bfloat16_tEfNS_4arch4Sm80ELb1ELb0ELb0ELb1ELb0ELb0ELb1ELb1EEENS1_21CollectiveEpilogueFwdINS6_IJS8_SA_S9_EEENS6_IJNS7_ILi1EEESI_SI_EEESC_SE_Li256ELb1ELb1ELb1ELb0EEENS1_36VarlenDynamicPersistentTileSchedulerILi128ELi64ELi256ELi256ELb1ELb1ELb0ELb1ELb1ELb1EEEEEEEEEvNT_6ParamsE --------------------------
	.section	.text._ZN7cutlass13device_kernelIN5flash19enable_sm80_to_sm89INS1_16FlashAttnFwdSm80INS1_25CollectiveMainloopFwdSm80ILi8ELi1ELb0EN4cute5tupleIJNS5_1CILi128EEENS7_ILi64EEENS7_ILi256EEEEEELi256ENS_10bfloat16_tEfNS_4arch4Sm80ELb1ELb0ELb0ELb1ELb0ELb0ELb1ELb1EEENS1_21CollectiveEpilogueFwdINS6_IJS8_SA_S9_EEENS6_IJNS7_ILi1EEESI_SI_EEESC_SE_Li256ELb1ELb1ELb1ELb0EEENS1_36VarlenDynamicPersistentTileSchedulerILi128ELi64ELi256ELi256ELb1ELb1ELb0ELb1ELb1ELb1EEEEEEEEEvNT_6ParamsE,"ax",@progbits
	.sectioninfo	@"SHI_REGISTERS=255"
	.align	128
.text._ZN7cutlass13device_kernelIN5flash19enable_sm80_to_sm89INS1_16FlashAttnFwdSm80INS1_25CollectiveMainloopFwdSm80ILi8ELi1ELb0EN4cute5tupleIJNS5_1CILi128EEENS7_ILi64EEENS7_ILi256EEEEEELi256ENS_10bfloat16_tEfNS_4arch4Sm80ELb1ELb0ELb0ELb1ELb0ELb0ELb1ELb1EEENS1_21CollectiveEpilogueFwdINS6_IJS8_SA_S9_EEENS6_IJNS7_ILi1EEESI_SI_EEESC_SE_Li256ELb1ELb1ELb1ELb0EEENS1_36VarlenDynamicPersistentTileSchedulerILi128ELi64ELi256ELi256ELb1ELb1ELb0ELb1ELb1ELb1EEEEEEEEEvNT_6ParamsE:
        .type           _ZN7cutlass13device_kernelIN5flash19enable_sm80_to_sm89INS1_16FlashAttnFwdSm80INS1_25CollectiveMainloopFwdSm80ILi8ELi1ELb0EN4cute5tupleIJNS5_1CILi128EEENS7_ILi64EEENS7_ILi256EEEEEELi256ENS_10bfloat16_tEfNS_4arch4Sm80ELb1ELb0ELb0ELb1ELb0ELb0ELb1ELb1EEENS1_21CollectiveEpilogueFwdINS6_IJS8_SA_S9_EEENS6_IJNS7_ILi1EEESI_SI_EEESC_SE_Li256ELb1ELb1ELb1ELb0EEENS1_36VarlenDynamicPersistentTileSchedulerILi128ELi64ELi256ELi256ELb1ELb1ELb0ELb1ELb1ELb1EEEEEEEEEvNT_6ParamsE,@function
        .size           _ZN7cutlass13device_kernelIN5flash19enable_sm80_to_sm89INS1_16FlashAttnFwdSm80INS1_25CollectiveMainloopFwdSm80ILi8ELi1ELb0EN4cute5tupleIJNS5_1CILi128EEENS7_ILi64EEENS7_ILi256EEEEEELi256ENS_10bfloat16_tEfNS_4arch4Sm80ELb1ELb0ELb0ELb1ELb0ELb0ELb1ELb1EEENS1_21CollectiveEpilogueFwdINS6_IJS8_SA_S9_EEENS6_IJNS7_ILi1EEESI_SI_EEESC_SE_Li256ELb1ELb1ELb1ELb0EEENS1_36VarlenDynamicPersistentTileSchedulerILi128ELi64ELi256ELi256ELb1ELb1ELb0ELb1ELb1ELb1EEEEEEEEEvNT_6ParamsE,(.L_x_2645 - _ZN7cutlass13device_kernelIN5flash19enable_sm80_to_sm89INS1_16FlashAttnFwdSm80INS1_25CollectiveMainloopFwdSm80ILi8ELi1ELb0EN4cute5tupleIJNS5_1CILi128EEENS7_ILi64EEENS7_ILi256EEEEEELi256ENS_10bfloat16_tEfNS_4arch4Sm80ELb1ELb0ELb0ELb1ELb0ELb0ELb1ELb1EEENS1_21CollectiveEpilogueFwdINS6_IJS8_SA_S9_EEENS6_IJNS7_ILi1EEESI_SI_EEESC_SE_Li256ELb1ELb1ELb1ELb0EEENS1_36VarlenDynamicPersistentTileSchedulerILi128ELi64ELi256ELi256ELb1ELb1ELb0ELb1ELb1ELb1EEEEEEEEEvNT_6ParamsE)
        .other          _ZN7cutlass13device_kernelIN5flash19enable_sm80_to_sm89INS1_16FlashAttnFwdSm80INS1_25CollectiveMainloopFwdSm80ILi8ELi1ELb0EN4cute5tupleIJNS5_1CILi128EEENS7_ILi64EEENS7_ILi256EEEEEELi256ENS_10bfloat16_tEfNS_4arch4Sm80ELb1ELb0ELb0ELb1ELb0ELb0ELb1ELb1EEENS1_21CollectiveEpilogueFwdINS6_IJS8_SA_S9_EEENS6_IJNS7_ILi1EEESI_SI_EEESC_SE_Li256ELb1ELb1ELb1ELb0EEENS1_36VarlenDynamicPersistentTileSchedulerILi128ELi64ELi256ELi256ELb1ELb1ELb0ELb1ELb1ELb1EEEEEEEEEvNT_6ParamsE,@"STO_CUDA_ENTRY STV_DEFAULT"
_ZN7cutlass13device_kernelIN5flash19enable_sm80_to_sm89INS1_16FlashAttnFwdSm80INS1_25CollectiveMainloopFwdSm80ILi8ELi1ELb0EN4cute5tupleIJNS5_1CILi128EEENS7_ILi64EEENS7_ILi256EEEEEELi256ENS_10bfloat16_tEfNS_4arch4Sm80ELb1ELb0ELb0ELb1ELb0ELb0ELb1ELb1EEENS1_21CollectiveEpilogueFwdINS6_IJS8_SA_S9_EEENS6_IJNS7_ILi1EEESI_SI_EEESC_SE_Li256ELb1ELb1ELb1ELb0EEENS1_36VarlenDynamicPersistentTileSchedulerILi128ELi64ELi256ELi256ELb1ELb1ELb0ELb1ELb1ELb1EEEEEEEEEvNT_6ParamsE:
[----:B------:R-:W-:-:S03]  /*0000*/  MOV R1, c[0x0][0x28] ;  /* 0x00000a0000017a02 */ /* 0x000fc60000000f00 */
[----:B------:R-:W1:Y:S01]  /*0010*/  S2R R246, SR_TID.X ;  /* 0x0000000000f67919 */ /* 0x000e620000002100 */
[----:B------:R-:W-:Y:S01]  /*0020*/  IADD3 R1, R1, -0x88, RZ ;  /* 0xffffff7801017810 */ /* 0x000fe20007ffe0ff */
[----:B------:R-:W-:Y:S01]  /*0030*/  ULDC.64 UR6, c[0x0][0x118] ;  /* 0x0000460000067ab9 */ /* 0x000fe20000000a00 */
[----:B------:R-:W-:Y:S01]  /*0040*/  IMAD.MOV.U32 R245, RZ, RZ, RZ ;  /* 0x000000fffff57224 */ /* 0x000fe200078e00ff */
[----:B------:R-:W-:Y:S01]  /*0050*/  MOV R240, 0xffffffff ;  /* 0xffffffff00f07802 */ /* 0x000fe20000000f00 */
[----:B------:R-:W-:Y:S02]  /*0060*/  IMAD.MOV.U32 R244, RZ, RZ, -0x1 ;  /* 0xfffffffffff47424 */ /* 0x000fe400078e00ff */
[----:B------:R-:W-:Y:S01]  /*0070*/  IMAD.MOV.U32 R235, RZ, RZ, -0x1 ;  /* 0xffffffffffeb7424 */ /* 0x000fe200078e00ff */
        /* <DEDUP_REMOVED lines=49> */
.L_x_2199:
[----:B------:R-:W-:-:S04]  /*0390*/  IADD3 R12, R12, 0x1f, RZ ;  /* 0x0000001f0c0c7810 */ /* 0x000fc80007ffe0ff */
[----:B------:R-:W-:-:S13]  /*03a0*/  ISETP.GE.AND P0, PT, R12, c[0x0][0x53c], PT ;  /* 0x00014f000c007a0c */ /* 0x000fda0003f06270 */
[----:B------:R-:W-:Y:S05]  /*03b0*/  @P0 BRA `(.L_x_2196) ;  /* 0x00000af000000947 */ /* 0x000fea0003800000 */
[----:B------:R-:W-:Y:S02]  /*03c0*/  IADD3 R5, R3, R12, RZ ;  /* 0x0000000c03057210 */ /* 0x000fe40007ffe0ff */
[----:B------:R-:W-:Y:S02]  /*03d0*/  MOV R15, RZ ;  /* 0x000000ff000f7202 */ /* 0x000fe40000000f00 */
[----:B------:R-:W-:Y:S02]  /*03e0*/  ISETP.GE.OR P0, PT, R5, c[0x0][0x53c], !P6 ;  /* 0x00014f0005007a0c */ /* 0x000fe40007706670 */
[----:B------:R-:W-:-:S11]  /*03f0*/  MOV R10, RZ ;  /* 0x000000ff000a7202 */ /* 0x000fd60000000f00 */
        /* <DEDUP_REMOVED lines=9> */
.L_x_2296:
        /* <DEDUP_REMOVED lines=16> */
.L_x_2297:
[----:B---3--:R-:W-:-:S05]  /*0590*/  IMAD R5, R5, c[0x0][0x538], RZ ;  /* 0x00014e0005057a24 */ /* 0x008fca00078e02ff */
[----:B------:R-:W-:-:S04]  /*05a0*/  IADD3 R2, R5, R2, RZ ;  /* 0x0000000205027210 */ /* 0x000fc80007ffe0ff */
[----:B------:R-:W-:-:S13]  /*05b0*/  ISETP.GT.AND P0, PT, R2, UR4, PT ;  /* 0x0000000402007c0c */ /* 0x000fda000bf04270 */
[----:B-12---:R-:W-:Y:S05]  /*05c0*/  @!P0 BRA `(.L_x_2199) ;  /* 0xfffffdc000008947 */ /* 0x006fea000383ffff */
.L_x_2195:
[----:B--2---:R-:W-:-:S05]  /*05d0*/  IADD3 R236, -R5, R2, RZ ;  /* 0x0000000205ec7210 */ /* 0x004fca0007ffe1ff */
[----:B------:R-:W-:-:S05]  /*05e0*/  IMAD R0, R13, c[0x0][0x538], R236 ;  /* 0x00014e000d007a24 */ /* 0x000fca00078e02ec */
[----:B------:R-:W-:Y:S01]  /*05f0*/  ISETP.GT.AND P0, PT, R0, UR4, PT ;  /* 0x0000000400007c0c */ /* 0x000fe2000bf04270 */
[----:B------:R-:W-:-:S12]  /*0600*/  BRA.DIV ~URZ, `(.L_x_2200) ;  /* 0x000129c27f007947 */ /* 0x000fd8000b800000 */
[----:B------:R-:W-:-:S04]  /*0610*/  VOTE.ANY R11, PT, !P0 ;  /* 0x00000000000b7806 */ /* 0x000fc800040e0100 */
.L_x_2298:
[----:B------:R-:W1:Y:S02]  /*0620*/  POPC R4, R11 ;  /* 0x0000000b00047309 */ /* 0x000e640000000000 */
[----:B-1----:R-:W-:Y:S01]  /*0630*/  IADD3 R239, R4, R12, RZ ;  /* 0x0000000c04ef7210 */ /* 0x002fe20007ffe0ff */
[----:B------:R-:W-:Y:S05]  /*0640*/  BRA.DIV ~URZ, `(.L_x_2201) ;  /* 0x000129c27f007947 */ /* 0x000fea000b800000 */
[----:B------:R1:W2:Y:S01]  /*0650*/  SHFL.IDX PT, R15, R15, R4, 0x1f ;  /* 0x00001f040f0f7589 */ /* 0x0002a200000e0000 */
[----:B------:R-:W-:-:S03]  /*0660*/  MOV R17, RZ ;  /* 0x000000ff00117202 */ /* 0x000fc60000000f00 */
[----:B------:R1:W3:Y:S04]  /*0670*/  SHFL.IDX PT, R10, R10, R4, 0x1f ;  /* 0x00001f040a0a7589 */ /* 0x0002e800000e0000 */
.L_x_2299:
[----:B------:R-:W-:Y:S01]  /*0680*/  ISETP.NE.AND P0, PT, R11, RZ, PT ;  /* 0x000000ff0b00720c */ /* 0x000fe20003f05270 */
[----:B------:R-:W-:-:S12]  /*0690*/  BSSY B0, `(.L_x_2202) ;  /* 0x0000005000007945 */ /* 0x000fd80003800000 */
[----:B------:R-:W-:Y:S05]  /*06a0*/  @!P0 BRA `(.L_x_2203) ;  /* 0x0000003000008947 */ /* 0x000fea0003800000 */
[----:B-1----:R-:W-:Y:S01]  /*06b0*/  IADD3 R4, R4, -0x1, RZ ;  /* 0xffffffff04047810 */ /* 0x002fe20007ffe0ff */
[----:B------:R-:W-:Y:S05]  /*06c0*/  BRA.DIV ~URZ, `(.L_x_2204) ;  /* 0x00012a027f007947 */ /* 0x000fea000b800000 */
[----:B------:R1:W4:Y:S02]  /*06d0*/  SHFL.IDX PT, R17, R13, R4, 0x1f ;  /* 0x00001f040d117589 */ /* 0x00032400000e0000 */
.L_x_2203:
[----:B------:R-:W-:Y:S05]  /*06e0*/  BSYNC B0 ;  /* 0x0000000000007941 */ /* 0x000fea0003800000 */
.L_x_2202:
[----:B---3--:R-:W-:Y:S01]  /*06f0*/  ISETP.NE.AND P0, PT, R10, 0x1, PT ;  /* 0x000000010a00780c */ /* 0x008fe20003f05270 */
[----:B----4-:R-:W-:Y:S01]  /*0700*/  IMAD R236, R17, c[0x0][0x538], R236 ;  /* 0x00014e0011ec7a24 */ /* 0x010fe200078e02ec */
[----:B------:R-:W-:Y:S04]  /*0710*/  BSSY B0, `(.L_x_2205) ;  /* 0x0000076000007945 */ /* 0x000fe80003800000 */
[----:B-1----:R-:W-:-:S07]  /*0720*/  IADD3 R4, -R236, UR4, RZ ;  /* 0x00000004ec047c10 */ /* 0x002fce000fffe1ff */
[----:B------:R-:W-:Y:S05]  /*0730*/  @!P0 BRA `(.L_x_2206) ;  /* 0x0000037000008947 */ /* 0x000fea0003800000 */
[-C--:B--2---:R-:W-:Y:S02]  /*0740*/  IABS R6, R15.reuse ;  /* 0x0000000f00067213 */ /* 0x084fe40000000000 */
[----:B------:R-:W-:Y:S02]  /*0750*/  IABS R7, R10 ;  /* 0x0000000a00077213 */ /* 0x000fe40000000000 */
[----:B------:R-:W1:Y:S01]  /*0760*/  I2F.RP R12, R6 ;  /* 0x00000006000c7306 */ /* 0x000e620000209400 */
[----:B------:R-:W-:Y:S02]  /*0770*/  IABS R2, R4 ;  /* 0x0000000400027213 */ /* 0x000fe40000000000 */
[----:B------:R-:W-:-:S05]  /*0780*/  IABS R0, R15 ;  /* 0x0000000f00007213 */ /* 0x000fca0000000000 */
[----:B------:R-:W-:Y:S01]  /*0790*/  I2F.RP R11, R7 ;  /* 0x00000007000b7306 */ /* 0x000fe20000209400 */
[----:B------:R-:W-:-:S07]  /*07a0*/  IMAD.MOV R0, RZ, RZ, -R0 ;  /* 0x000000ffff007224 */ /* 0x000fce00078e0a00 */
[----:B-1----:R-:W1:Y:S02]  /*07b0*/  MUFU.RCP R8, R12 ;  /* 0x0000000c00087308 */ /* 0x002e640000001000 */
[----:B-1----:R-:W-:-:S06]  /*07c0*/  IADD3 R8, R8, 0xffffffe, RZ ;  /* 0x0ffffffe08087810 */ /* 0x002fcc0007ffe0ff */
[----:B------:R-:W1:Y:S02]  /*07d0*/  F2I.FTZ.U32.TRUNC.NTZ R9, R8 ;  /* 0x0000000800097305 */ /* 0x000e64000021f000 */
[----:B-1----:R-:W-:Y:S02]  /*07e0*/  IMAD.MOV R5, RZ, RZ, -R9 ;  /* 0x000000ffff057224 */ /* 0x002fe400078e0a09 */
[----:B------:R-:W-:Y:S02]  /*07f0*/  IMAD.MOV.U32 R8, RZ, RZ, RZ ;  /* 0x000000ffff087224 */ /* 0x000fe400078e00ff */
[----:B------:R-:W-:-:S04]  /*0800*/  IMAD R5, R5, R6, RZ ;  /* 0x0000000605057224 */ /* 0x000fc800078e02ff */
[----:B------:R-:W-:Y:S02]  /*0810*/  IMAD.HI.U32 R5, R9, R5, R8 ;  /* 0x0000000509057227 */ /* 0x000fe400078e0008 */
[----:B------:R-:W1:Y:S04]  /*0820*/  MUFU.RCP R8, R11 ;  /* 0x0000000b00087308 */ /* 0x000e680000001000 */
[----:B------:R-:W-:-:S04]  /*0830*/  IMAD.HI.U32 R5, R5, R2, RZ ;  /* 0x0000000205057227 */ /* 0x000fc800078e00ff */
[----:B------:R-:W-:Y:S01]  /*0840*/  IMAD R9, R5, R0, R2 ;  /* 0x0000000005097224 */ /* 0x000fe200078e0202 */
[----:B------:R-:W-:-:S04]  /*0850*/  LOP3.LUT R0, R4, R15, RZ, 0x3c, !PT ;  /* 0x0000000f04007212 */ /* 0x000fc800078e3cff */
[----:B------:R-:W-:Y:S02]  /*0860*/  ISETP.GT.U32.AND P1, PT, R6, R9, PT ;  /* 0x000000090600720c */ /* 0x000fe40003f24070 */
[----:B------:R-:W-:Y:S02]  /*0870*/  ISETP.GE.AND P0, PT, R0, RZ, PT ;  /* 0x000000ff0000720c */ /* 0x000fe40003f06270 */
[----:B-1----:R-:W-:Y:S02]  /*0880*/  IADD3 R8, R8, 0xffffffe, RZ ;  /* 0x0ffffffe08087810 */ /* 0x002fe40007ffe0ff */
[----:B------:R-:W-:-:S05]  /*0890*/  IABS R0, R10 ;  /* 0x0000000a00007213 */ /* 0x000fca0000000000 */
[----:B------:R-:W-:Y:S02]  /*08a0*/  IMAD.MOV R0, RZ, RZ, -R0 ;  /* 0x000000ffff007224 */ /* 0x000fe400078e0a00 */
[----:B------:R-:W-:Y:S01]  /*08b0*/  @!P1 IMAD.IADD R9, R9, 0x1, -R6 ;  /* 0x0000000109099824 */ /* 0x000fe200078e0a06 */
[----:B------:R-:W-:Y:S02]  /*08c0*/  @!P1 IADD3 R5, R5, 0x1, RZ ;  /* 0x0000000105059810 */ /* 0x000fe40007ffe0ff */
[----:B------:R-:W-:Y:S02]  /*08d0*/  ISETP.NE.AND P1, PT, R15, RZ, PT ;  /* 0x000000ff0f00720c */ /* 0x000fe40003f25270 */
[----:B------:R-:W-:Y:S02]  /*08e0*/  ISETP.GE.U32.AND P2, PT, R9, R6, PT ;  /* 0x000000060900720c */ /* 0x000fe40003f46070 */
[----:B------:R-:W1:Y:S11]  /*08f0*/  F2I.FTZ.U32.TRUNC.NTZ R9, R8 ;  /* 0x0000000800097305 */ /* 0x000e76000021f000 */
[----:B------:R-:W-:Y:S01]  /*0900*/  @P2 IADD3 R5, R5, 0x1, RZ ;  /* 0x0000000105052810 */ /* 0x000fe20007ffe0ff */
[----:B-1----:R-:W-:-:S04]  /*0910*/  IMAD.MOV R6, RZ, RZ, -R9 ;  /* 0x000000ffff067224 */ /* 0x002fc800078e0a09 */
[----:B------:R-:W-:Y:S01]  /*0920*/  @!P0 IMAD.MOV R5, RZ, RZ, -R5 ;  /* 0x000000ffff058224 */ /* 0x000fe200078e0a05 */
[----:B------:R-:W-:Y:S01]  /*0930*/  @!P1 LOP3.LUT R5, RZ, R15, RZ, 0x33, !PT ;  /* 0x0000000fff059212 */ /* 0x000fe200078e33ff */
[----:B------:R-:W-:Y:S02]  /*0940*/  IMAD R6, R6, R7, RZ ;  /* 0x0000000706067224 */ /* 0x000fe400078e02ff */
[----:B------:R-:W-:Y:S01]  /*0950*/  IMAD.MOV.U32 R8, RZ, RZ, RZ ;  /* 0x000000ffff087224 */ /* 0x000fe200078e00ff */
[----:B------:R-:W-:-:S03]  /*0960*/  IABS R2, R5 ;  /* 0x0000000500027213 */ /* 0x000fc60000000000 */
[----:B------:R-:W-:-:S06]  /*0970*/  IMAD.HI.U32 R6, R9, R6, R8 ;  /* 0x0000000609067227 */ /* 0x000fcc00078e0008 */
[----:B------:R-:W-:-:S04]  /*0980*/  IMAD.HI.U32 R9, R6, R2, RZ ;  /* 0x0000000206097227 */ /* 0x000fc800078e00ff */
[----:B------:R-:W-:Y:S02]  /*0990*/  IMAD R0, R9, R0, R2 ;  /* 0x0000000009007224 */ /* 0x000fe400078e0202 */
[----:B------:R-:W-:-:S03]  /*09a0*/  IMAD.MOV R2, RZ, RZ, -R5 ;  /* 0x000000ffff027224 */ /* 0x000fc600078e0a05 */
[----:B------:R-:W-:Y:S01]  /*09b0*/  ISETP.GT.U32.AND P1, PT, R7, R0, PT ;  /* 0x000000000700720c */ /* 0x000fe20003f24070 */
[----:B------:R-:W-:-:S12]  /*09c0*/  IMAD R11, R15, R2, R4 ;  /* 0x000000020f0b7224 */ /* 0x000fd800078e0204 */
        /* <DEDUP_REMOVED lines=9> */
[--C-:B------:R-:W-:Y:S02]  /*0a60*/  IMAD.MOV R0, RZ, RZ, -R9.reuse ;  /* 0x000000ffff007224 */ /* 0x100fe400078e0a09 */
[C---:B------:R-:W-:Y:S02]  /*0a70*/  IMAD R9, R10.reuse, 0x1000000, R9 ;  /* 0x010000000a097824 */ /* 0x040fe400078e0209 */
[----:B------:R-:W-:-:S04]  /*0a80*/  IMAD R0, R10, R0, R5 ;  /* 0x000000000a007224 */ /* 0x000fc800078e0205 */
[----:B------:R-:W-:Y:S01]  /*0a90*/  IMAD R238, R0, 0x10000, R9 ;  /* 0x0001000000ee7824 */ /* 0x000fe200078e0209 */
[----:B------:R-:W-:Y:S05]  /*0aa0*/  BRA `(.L_x_2207) ;  /* 0x000003c000007947 */ /* 0x000fea0003800000 */
.L_x_2206:
[----:B------:R-:W-:-:S04]  /*0ab0*/  IMAD.MOV.U32 R0, RZ, RZ, 0x4 ;  /* 0x00000004ff007424 */ /* 0x000fc800078e00ff */
[----:B------:R-:W-:-:S05]  /*0ac0*/  IMAD.WIDE R12, R239, R0, c[0x0][0x590] ;  /* 0x00016400ef0c7625 */ /* 0x000fca00078e0200 */
[----:B------:R-:W3:Y:S01]  /*0ad0*/  LDG.E R6, [R12.64] ;  /* 0x000000060c067981 */ /* 0x000ee2000c1e1900 */
[----:B------:R-:W-:Y:S01]  /*0ae0*/  IABS R2, R4 ;  /* 0x0000000400027213 */ /* 0x000fe20000000000 */
[----:B--23--:R-:W-:-:S05]  /*0af0*/  IMAD R5, R6, R15, RZ ;  /* 0x0000000f06057224 */ /* 0x00cfca00078e02ff */
[-C--:B------:R-:W-:Y:S02]  /*0b00*/  IABS R8, R5.reuse ;  /* 0x0000000500087213 */ /* 0x080fe40000000000 */
[----:B------:R-:W-:Y:S02]  /*0b10*/  IABS R0, R5 ;  /* 0x0000000500007213 */ /* 0x000fe40000000000 */
[----:B------:R-:W1:Y:S03]  /*0b20*/  I2F.RP R9, R8 ;  /* 0x0000000800097306 */ /* 0x000e660000209400 */
[----:B------:R-:W-:-:S05]  /*0b30*/  IMAD.MOV R0, RZ, RZ, -R0 ;  /* 0x000000ffff007224 */ /* 0x000fca00078e0a00 */
[----:B-1----:R-:W1:Y:S02]  /*0b40*/  MUFU.RCP R10, R9 ;  /* 0x00000009000a7308 */ /* 0x002e640000001000 */
[----:B-1----:R-:W-:-:S06]  /*0b50*/  IADD3 R10, R10, 0xffffffe, RZ ;  /* 0x0ffffffe0a0a7810 */ /* 0x002fcc0007ffe0ff */
[----:B------:R-:W1:Y:S02]  /*0b60*/  F2I.FTZ.U32.TRUNC.NTZ R11, R10 ;  /* 0x0000000a000b7305 */ /* 0x000e64000021f000 */
[----:B-1----:R-:W-:Y:S02]  /*0b70*/  IMAD.MOV R7, RZ, RZ, -R11 ;  /* 0x000000ffff077224 */ /* 0x002fe400078e0a0b */
[----:B------:R-:W-:Y:S02]  /*0b80*/  IMAD.MOV.U32 R10, RZ, RZ, RZ ;  /* 0x000000ffff0a7224 */ /* 0x000fe400078e00ff */
[----:B------:R-:W-:-:S04]  /*0b90*/  IMAD R7, R7, R8, RZ ;  /* 0x0000000807077224 */ /* 0x000fc800078e02ff */
[----:B------:R-:W-:-:S06]  /*0ba0*/  IMAD.HI.U32 R7, R11, R7, R10 ;  /* 0x000000070b077227 */ /* 0x000fcc00078e000a */
[----:B------:R-:W-:-:S04]  /*0bb0*/  IMAD.HI.U32 R11, R7, R2, RZ ;  /* 0x00000002070b7227 */ /* 0x000fc800078e00ff */
[----:B------:R-:W-:Y:S01]  /*0bc0*/  IMAD R7, R11, R0, R2 ;  /* 0x000000000b077224 */ /* 0x000fe200078e0202 */
[----:B------:R-:W-:-:S04]  /*0bd0*/  LOP3.LUT R0, R4, R5, RZ, 0x3c, !PT ;  /* 0x0000000504007212 */ /* 0x000fc800078e3cff */
[----:B------:R-:W-:Y:S02]  /*0be0*/  ISETP.GT.U32.AND P1, PT, R8, R7, PT ;  /* 0x000000070800720c */ /* 0x000fe40003f24070 */
[----:B------:R-:W-:-:S11]  /*0bf0*/  ISETP.GE.AND P0, PT, R0, RZ, PT ;  /* 0x000000ff0000720c */ /* 0x000fd60003f06270 */
[----:B------:R-:W-:Y:S01]  /*0c00*/  @!P1 IMAD.IADD R7, R7, 0x1, -R8 ;  /* 0x0000000107079824 */ /* 0x000fe200078e0a08 */
[----:B------:R-:W-:Y:S02]  /*0c10*/  @!P1 IADD3 R11, R11, 0x1, RZ ;  /* 0x000000010b0b9810 */ /* 0x000fe40007ffe0ff */
[----:B------:R-:W-:Y:S02]  /*0c20*/  ISETP.NE.AND P1, PT, R5, RZ, PT ;  /* 0x000000ff0500720c */ /* 0x000fe40003f25270 */
[----:B------:R-:W-:-:S13]  /*0c30*/  ISETP.GE.U32.AND P2, PT, R7, R8, PT ;  /* 0x000000080700720c */ /* 0x000fda0003f46070 */
[----:B------:R-:W-:-:S05]  /*0c40*/  @P2 IADD3 R11, R11, 0x1, RZ ;  /* 0x000000010b0b2810 */ /* 0x000fca0007ffe0ff */
[----:B------:R-:W-:Y:S01]  /*0c50*/  @!P0 IMAD.MOV R11, RZ, RZ, -R11 ;  /* 0x000000ffff0b8224 */ /* 0x000fe200078e0a0b */
[----:B------:R-:W-:-:S05]  /*0c60*/  @!P1 LOP3.LUT R11, RZ, R5, RZ, 0x33, !PT ;  /* 0x00000005ff0b9212 */ /* 0x000fca00078e33ff */
[----:B------:R-:W-:Y:S02]  /*0c70*/  IMAD R0, R6, R11, RZ ;  /* 0x0000000b06007224 */ /* 0x000fe400078e02ff */
[----:B------:R-:W-:-:S03]  /*0c80*/  IMAD.MOV R8, RZ, RZ, -R11 ;  /* 0x000000ffff087224 */ /* 0x000fc600078e0a0b */
[----:B------:R-:W-:Y:S01]  /*0c90*/  IADD3 R7, -R0, c[0x0][0x538], RZ ;  /* 0x00014e0000077a10 */ /* 0x000fe20007ffe1ff */
[----:B------:R-:W-:Y:S02]  /*0ca0*/  IMAD R5, R5, R8, R4 ;  /* 0x0000000805057224 */ /* 0x000fe400078e0204 */
[----:B------:R-:W-:Y:S01]  /*0cb0*/  IMAD.MOV.U32 R8, RZ, RZ, RZ ;  /* 0x000000ffff087224 */ /* 0x000fe200078e00ff */
[----:B------:R-:W-:Y:S02]  /*0cc0*/  IMNMX R6, R6, R7, PT ;  /* 0x0000000706067217 */ /* 0x000fe40003800200 */
[----:B------:R-:W-:Y:S02]  /*0cd0*/  IABS R4, R5 ;  /* 0x0000000500047213 */ /* 0x000fe40000000000 */
[----:B------:R-:W-:Y:S01]  /*0ce0*/  IABS R7, R6 ;  /* 0x0000000600077213 */ /* 0x000fe20000000000 */
[----:B------:R-:W-:Y:S01]  /*0cf0*/  IMAD.MOV R238, RZ, RZ, -R6 ;  /* 0x000000ffffee7224 */ /* 0x000fe200078e0a06 */
[----:B------:R-:W-:-:S02]  /*0d00*/  IADD3 R0, R0, 0x1000000, R5 ;  /* 0x0100000000007810 */ /* 0x000fc40007ffe005 */
[----:B------:R-:W1:Y:S08]  /*0d10*/  I2F.RP R10, R7 ;  /* 0x00000007000a7306 */ /* 0x000e700000209400 */
[----:B-1----:R-:W1:Y:S02]  /*0d20*/  MUFU.RCP R9, R10 ;  /* 0x0000000a00097308 */ /* 0x002e640000001000 */
[----:B-1----:R-:W-:-:S06]  /*0d30*/  IADD3 R9, R9, 0xffffffe, RZ ;  /* 0x0ffffffe09097810 */ /* 0x002fcc0007ffe0ff */
[----:B------:R-:W1:Y:S02]  /*0d40*/  F2I.FTZ.U32.TRUNC.NTZ R9, R9 ;  /* 0x0000000900097305 */ /* 0x000e64000021f000 */
[----:B-1----:R-:W-:-:S04]  /*0d50*/  IMAD.MOV R2, RZ, RZ, -R9 ;  /* 0x000000ffff027224 */ /* 0x002fc800078e0a09 */
[----:B------:R-:W-:Y:S01]  /*0d60*/  IMAD R11, R2, R7, RZ ;  /* 0x00000007020b7224 */ /* 0x000fe200078e02ff */
[----:B------:R-:W-:-:S03]  /*0d70*/  IABS R2, R6 ;  /* 0x0000000600027213 */ /* 0x000fc60000000000 */
        /* <DEDUP_REMOVED lines=14> */
[----:B------:R-:W-:Y:S02]  /*0e60*/  IMAD R238, R11, R238, R0 ;  /* 0x000000ee0bee7224 */ /* 0x000fe400078e0200 */
.L_x_2207:
[----:B------:R-:W-:Y:S05]  /*0e70*/  BSYNC B0 ;  /* 0x0000000000007941 */ /* 0x000fea0003800000 */
.L_x_2205:
[----:B------:R-:W-:-:S04]  /*0e80*/  LOP3.LUT R0, RZ, R11, RZ, 0x33, !PT ;  /* 0x0000000bff007212 */ /* 0x000fc800078e33ff */
[----:B------:R-:W-:Y:S01]  /*0e90*/  IADD3 R237, R0, R15, RZ ;  /* 0x0000000f00ed7210 */ /* 0x000fe20007ffe0ff */
[----:B------:R-:W-:Y:S05]  /*0ea0*/  BRA `(.L_x_2208) ;  /* 0x0000004000007947 */ /* 0x000fea0003800000 */
.L_x_2196:
[----:B--2---:R-:W-:Y:S01]  /*0eb0*/  IMAD.MOV.U32 R237, RZ, RZ, RZ ;  /* 0x000000ffffed7224 */ /* 0x004fe200078e00ff */
[----:B------:R-:W-:Y:S01]  /*0ec0*/  MOV R238, RZ ;  /* 0x000000ff00ee7202 */ /* 0x000fe20000000f00 */
[----:B------:R-:W-:Y:S01]  /*0ed0*/  IMAD.U32 R236, RZ, RZ, UR4 ;  /* 0x00000004ffec7e24 */ /* 0x000fe2000f8e00ff */
[----:B------:R-:W-:Y:S02]  /*0ee0*/  MOV R239, c[0x0][0x53c] ;  /* 0x00014f0000ef7a02 */ /* 0x000fe40000000f00 */
.L_x_2208:
[----:B------:R-:W-:Y:S01]  /*0ef0*/  ISETP.NE.AND P0, PT, R3, RZ, PT ;  /* 0x000000ff0300720c */ /* 0x000fe20003f05270 */
[----:B------:R-:W-:-:S12]  /*0f00*/  WARPSYNC 0xffffffff ;  /* 0xffffffff00007948 */ /* 0x000fd80003800000 */
[----:B------:R1:W-:Y:S04]  /*0f10*/  @!P0 STS.128 [0x20100], R236 ;  /* 0x020100ecff008388 */ /* 0x0003e80000000c00 */
[----:B------:R-:W-:Y:S06]  /*0f20*/  BAR.ARV 0x5, 0x100 ;  /* 0x0144000000007b1d */ /* 0x000fec0000002000 */
.L_x_2194:
[----:B-12---:R-:W-:-:S13]  /*0f30*/  ISETP.GE.AND P0, PT, R239, c[0x0][0x53c], PT ;  /* 0x00014f00ef007a0c */ /* 0x006fda0003f06270 */
[----:B------:R-:W-:Y:S05]  /*0f40*/  @P0 EXIT ;  /* 0x000000000000094d */ /* 0x000fea0003800000 */
[----:B------:R-:W-:-:S04]  /*0f50*/  SHF.R.S32.HI R11, RZ, 0x1f, R246 ;  /* 0x0000001fff0b7819 */ /* 0x000fc800000114f6 */
[CC--:B------:R-:W-:Y:S02]  /*0f60*/  LEA.HI R9, R11.reuse, R246.reuse, RZ, 0x4 ;  /* 0x000000f60b097211 */ /* 0x0c0fe400078f20ff */
[----:B------:R-:W-:Y:S02]  /*0f70*/  LEA.HI R2, R11, R246, RZ, 0x3 ;  /* 0x000000f60b027211 */ /* 0x000fe400078f18ff */
[----:B------:R-:W-:Y:S02]  /*0f80*/  SHF.R.S32.HI R0, RZ, 0x4, R9 ;  /* 0x00000004ff007819 */ /* 0x000fe40000011409 */
[----:B------:R-:W-:Y:S02]  /*0f90*/  LOP3.LUT R5, R2, 0xfffffff8, RZ, 0xc0, !PT ;  /* 0xfffffff802057812 */ /* 0x000fe400078ec0ff */
[----:B------:R-:W-:Y:S02]  /*0fa0*/  SHF.R.S32.HI R18, RZ, 0x3, R2 ;  /* 0x00000003ff127819 */ /* 0x000fe40000011402 */
[C---:B------:R-:W-:Y:S01]  /*0fb0*/  LEA.HI R4, R9.reuse, R0, RZ, 0x1 ;  /* 0x0000000009047211 */ /* 0x040fe200078f08ff */
[----:B------:R-:W-:Y:S01]  /*0fc0*/  IMAD.IADD R5, R246, 0x1, -R5 ;  /* 0x00000001f6057824 */ /* 0x000fe200078e0a05 */
[----:B------:R-:W-:Y:S01]  /*0fd0*/  LOP3.LUT R9, R9, 0xfffffff0, RZ, 0xc0, !PT ;  /* 0xfffffff009097812 */ /* 0x000fe200078ec0ff */
[----:B------:R-:W-:Y:S01]  /*0fe0*/  IMAD.SHL.U32 R249, R18, 0x40, RZ ;  /* 0x0000004012f97824 */ /* 0x000fe200078e00ff */
[----:B------:R-:W-:Y:S01]  /*0ff0*/  LOP3.LUT R4, R4, 0xfffffffe, RZ, 0xc0, !PT ;  /* 0xfffffffe04047812 */ /* 0x000fe200078ec0ff */
[----:B------:R-:W-:Y:S01]  /*1000*/  IMAD.SHL.U32 R16, R5, 0x8, RZ ;  /* 0x0000000805107824 */ /* 0x000fe200078e00ff */
[-C--:B------:R-:W-:Y:S01]  /*1010*/  LEA.HI R7, R11, R246.reuse, RZ, 0x2 ;  /* 0x000000f60b077211 */ /* 0x080fe200078f10ff */
[----:B------:R-:W-:Y:S01]  /*1020*/  IMAD.IADD R9, R246, 0x1, -R9 ;  /* 0x00000001f6097824 */ /* 0x000fe200078e0a09 */
[----:B------:R-:W-:Y:S01]  /*1030*/  LOP3.LUT R249, R249, 0x1c0, RZ, 0xc0, !PT ;  /* 0x000001c0f9f97812 */ /* 0x000fe200078ec0ff */
[----:B------:R-:W-:Y:S01]  /*1040*/  IMAD.IADD R4, R0, 0x1, -R4 ;  /* 0x0000000100047824 */ /* 0x000fe200078e0a04 */
[----:B------:R-:W-:Y:S01]  /*1050*/  LEA.HI R12, R11, R246, RZ, 0x5 ;  /* 0x000000f60b0c7211 */ /* 0x000fe200078f28ff */
[----:B------:R-:W-:Y:S01]  /*1060*/  IMAD.SHL.U32 R3, R5, 0x40, RZ ;  /* 0x0000004005037824 */ /* 0x000fe200078e00ff */
[----:B------:R-:W-:-:S02]  /*1070*/  SHF.R.S32.HI R10, RZ, 0x1f, R9 ;  /* 0x0000001fff0a7819 */ /* 0x000fc40000011409 */
[----:B------:R-:W-:Y:S02]  /*1080*/  LOP3.LUT R0, R249, 0x38, R16, 0xf8, !PT ;  /* 0x00000038f9007812 */ /* 0x000fe400078ef810 */
[----:B------:R-:W-:Y:S02]  /*1090*/  SHF.R.U32.HI R249, RZ, 0x3, R249 ;  /* 0x00000003fff97819 */ /* 0x000fe400000116f9 */
[----:B------:R-:W-:Y:S02]  /*10a0*/  LEA.HI R10, R10, R9, RZ, 0x3 ;  /* 0x000000090a0a7211 */ /* 0x000fe400078f18ff */
[----:B------:R-:W-:Y:S02]  /*10b0*/  LOP3.LUT R249, R0, R249, RZ, 0x3c, !PT ;  /* 0x000000f900f97212 */ /* 0x000fe400078e3cff */
[C---:B------:R-:W-:Y:S01]  /*10c0*/  LOP3.LUT R6, R10.reuse, 0xfffffff8, RZ, 0xc0, !PT ;  /* 0xfffffff80a067812 */ /* 0x040fe200078ec0ff */
[----:B------:R-:W-:Y:S01]  /*10d0*/  IMAD.SHL.U32 R10, R10, 0x40, RZ ;  /* 0x000000400a0a7824 */ /* 0x000fe200078e00ff */
[----:B------:R-:W-:-:S02]  /*10e0*/  LEA.HI R0, R11, R246, RZ, 0x6 ;  /* 0x000000f60b007211 */ /* 0x000fc400078f30ff */
[--C-:B------:R-:W-:Y:S01]  /*10f0*/  SHF.R.S32.HI R13, RZ, 0x2, R7.reuse ;  /* 0x00000002ff0d7819 */ /* 0x100fe20000011407 */
[----:B------:R-:W-:Y:S01]  /*1100*/  IMAD.IADD R6, R9, 0x1, -R6 ;  /* 0x0000000109067824 */ /* 0x000fe200078e0a06 */
[----:B------:R-:W-:Y:S01]  /*1110*/  SHF.R.S32.HI R8, RZ, 0x1f, R7 ;  /* 0x0000001fff087819 */ /* 0x000fe20000011407 */
[----:B------:R-:W-:Y:S01]  /*1120*/  IMAD.SHL.U32 R0, R0, 0x8, RZ ;  /* 0x0000000800007824 */ /* 0x000fe200078e00ff */
[----:B------:R-:W-:Y:S02]  /*1130*/  LOP3.LUT R11, R12, 0xffffffe0, RZ, 0xc0, !PT ;  /* 0xffffffe00c0b7812 */ /* 0x000fe400078ec0ff */
[----:B------:R-:W-:Y:S02]  /*1140*/  LEA.HI R8, R8, R13, RZ, 0x3 ;  /* 0x0000000d08087211 */ /* 0x000fe400078f18ff */
[--C-:B------:R-:W-:Y:S01]  /*1150*/  SHF.R.S32.HI R9, RZ, 0x5, R12.reuse ;  /* 0x00000005ff097819 */ /* 0x100fe2000001140c */
[----:B------:R-:W-:Y:S01]  /*1160*/  IMAD.IADD R15, R246, 0x1, -R11 ;  /* 0x00000001f60f7824 */ /* 0x000fe200078e0a0b */
[----:B------:R-:W-:Y:S01]  /*1170*/  SHF.R.S32.HI R12, RZ, 0x1f, R12 ;  /* 0x0000001fff0c7819 */ /* 0x000fe2000001140c */
[----:B------:R-:W-:Y:S01]  /*1180*/  IMAD.SHL.U32 R11, R4, 0x8, RZ ;  /* 0x00000008040b7824 */ /* 0x000fe200078e00ff */
[----:B------:R-:W-:-:S02]  /*1190*/  LOP3.LUT R8, R8, 0xfffffff8, RZ, 0xc0, !PT ;  /* 0xfffffff808087812 */ /* 0x000fc400078ec0ff */
[----:B------:R-:W-:Y:S02]  /*11a0*/  LOP3.LUT R3, R3, 0x1c0, RZ, 0xc0, !PT ;  /* 0x000001c003037812 */ /* 0x000fe400078ec0ff */
[----:B------:R-:W-:Y:S01]  /*11b0*/  LEA.HI R12, R12, R9, RZ, 0x3 ;  /* 0x000000090c0c7211 */ /* 0x000fe200078f18ff */
[----:B------:R-:W-:Y:S01]  /*11c0*/  IMAD.IADD R8, R13, 0x1, -R8 ;  /* 0x000000010d087824 */ /* 0x000fe200078e0a08 */
[----:B------:R-:W-:Y:S02]  /*11d0*/  SHF.R.S32.HI R251, RZ, 0x1f, R15 ;  /* 0x0000001ffffb7819 */ /* 0x000fe4000001140f */
[----:B------:R-:W-:Y:S02]  /*11e0*/  LOP3.LUT R7, R7, 0xfffffffc, RZ, 0xc0, !PT ;  /* 0xfffffffc07077812 */ /* 0x000fe400078ec0ff */
[----:B------:R-:W-:Y:S02]  /*11f0*/  LOP3.LUT R2, R3, 0x8, R2, 0xf8, !PT ;  /* 0x0000000803027812 */ /* 0x000fe400078ef802 */
[----:B------:R-:W-:-:S02]  /*1200*/  LOP3.LUT R12, R12, 0xffffff8, RZ, 0xc0, !PT ;  /* 0x0ffffff80c0c7812 */ /* 0x000fc400078ec0ff */
[----:B------:R-:W-:Y:S02]  /*1210*/  LEA.HI R251, R251, R15, RZ, 0x2 ;  /* 0x0000000ffbfb7211 */ /* 0x000fe400078f10ff */
[----:B------:R-:W-:Y:S01]  /*1220*/  SHF.R.U32.HI R3, RZ, 0x3, R3 ;  /* 0x00000003ff037819 */ /* 0x000fe20000011603 */
[----:B------:R-:W-:Y:S01]  /*1230*/  IMAD.IADD R12, R9, 0x1, -R12 ;  /* 0x00000001090c7824 */ /* 0x000fe200078e0a0c */
[----:B------:R-:W-:Y:S01]  /*1240*/  LOP3.LUT R249, R249, 0x7ffffe00, R0, 0xf8, !PT ;  /* 0x7ffffe00f9f97812 */ /* 0x000fe200078ef800 */
[----:B------:R-:W-:Y:S01]  /*1250*/  IMAD.IADD R0, R246, 0x1, -R7 ;  /* 0x00000001f6007824 */ /* 0x000fe200078e0a07 */
[----:B------:R-:W-:Y:S01]  /*1260*/  LOP3.LUT R13, R8, 0x1, RZ, 0xc0, !PT ;  /* 0x00000001080d7812 */ /* 0x000fe200078ec0ff */
[----:B------:R-:W-:Y:S01]  /*1270*/  IMAD.SHL.U32 R9, R9, 0x400, RZ ;  /* 0x0000040009097824 */ /* 0x000fe200078e00ff */
[----:B------:R-:W-:Y:S01]  /*1280*/  SHF.R.S32.HI R7, RZ, 0x2, R251 ;  /* 0x00000002ff077819 */ /* 0x000fe200000114fb */
[----:B------:R-:W-:Y:S01]  /*1290*/  IMAD.SHL.U32 R249, R249, 0x2, RZ ;  /* 0x00000002f9f97824 */ /* 0x000fe200078e00ff */
[----:B------:R-:W-:Y:S01]  /*12a0*/  LOP3.LUT R3, R2, R3, RZ, 0x3c, !PT ;  /* 0x0000000302037212 */ /* 0x000fe200078e3cff */
[----:B------:R-:W-:Y:S01]  /*12b0*/  IMAD.SHL.U32 R2, R6, 0x40, RZ ;  /* 0x0000004006027824 */ /* 0x000fe200078e00ff */
[----:B------:R-:W-:Y:S01]  /*12c0*/  ISETP.NE.U32.AND P0, PT, R13, 0x1, PT ;  /* 0x000000010d00780c */ /* 0x000fe20003f05070 */
[----:B------:R-:W-:Y:S01]  /*12d0*/  IMAD R14, R12, 0x10, R7 ;  /* 0x000000100c0e7824 */ /* 0x000fe200078e0207 */
[----:B------:R-:W-:-:S02]  /*12e0*/  LEA.HI R7, R0, R0, RZ, 0x1 ;  /* 0x0000000000077211 */ /* 0x000fc400078f08ff */
[----:B------:R-:W-:Y:S02]  /*12f0*/  LOP3.LUT R2, R2, 0x1c0, RZ, 0xc0, !PT ;  /* 0x000001c002027812 */ /* 0x000fe400078ec0ff */
[C---:B------:R-:W-:Y:S01]  /*1300*/  R2P PR, R8.reuse, 0x6 ;  /* 0x0000000608007804 */ /* 0x040fe20000000000 */
[----:B------:R-:W-:Y:S01]  /*1310*/  IMAD.SHL.U32 R8, R8, 0x40, RZ ;  /* 0x0000004008087824 */ /* 0x000fe200078e00ff */
[----:B------:R-:W-:Y:S01]  /*1320*/  LOP3.LUT R7, R7, 0x1ffffffe, RZ, 0xc0, !PT ;  /* 0x1ffffffe07077812 */ /* 0x000fe200078ec0ff */
[----:B------:R1:W-:Y:S01]  /*1330*/  STL [R1], R14 ;  /* 0x0000000e01007387 */ /* 0x0003e20000100800 */
[----:B------:R-:W-:Y:S02]  /*1340*/  LOP3.LUT R11, R2, 0x8, R11, 0xf8, !PT ;  /* 0x00000008020b7812 */ /* 0x000fe400078ef80b */
[----:B------:R-:W-:Y:S01]  /*1350*/  SHF.R.U32.HI R2, RZ, 0x3, R2 ;  /* 0x00000003ff027819 */ /* 0x000fe20000011602 */
[----:B------:R-:W-:Y:S01]  /*1360*/  IMAD.IADD R252, R0, 0x1, -R7 ;  /* 0x0000000100fc7824 */ /* 0x000fe200078e0a07 */
[----:B------:R-:W-:-:S02]  /*1370*/  LOP3.LUT R251, R251, 0x7ffffffc, RZ, 0xc0, !PT ;  /* 0x7ffffffcfbfb7812 */ /* 0x000fc400078ec0ff */
[----:B------:R-:W-:Y:S01]  /*1380*/  LOP3.LUT R8, R8, 0x1c0, RZ, 0xc0, !PT ;  /* 0x000001c008087812 */ /* 0x000fe200078ec0ff */
[----:B------:R-:W-:Y:S01]  /*1390*/  IMAD R252, R252, 0x8, R14 ;  /* 0x00000008fcfc7824 */ /* 0x000fe200078e020e */
[----:B------:R-:W-:Y:S01]  /*13a0*/  LOP3.LUT R2, R11, R2, RZ, 0x3c, !PT ;  /* 0x000000020b027212 */ /* 0x000fe200078e3cff */
[----:B------:R-:W-:Y:S01]  /*13b0*/  IMAD R11, R0, 0x2, R9 ;  /* 0x00000002000b7824 */ /* 0x000fe200078e0209 */
[----:B------:R-:W-:Y:S01]  /*13c0*/  LOP3.LUT R7, R10, 0xfffffe00, RZ, 0xc0, !PT ;  /* 0xfffffe000a077812 */ /* 0x000fe200078ec0ff */
[----:B------:R-:W-:Y:S01]  /*13d0*/  IMAD.IADD R251, R15, 0x1, -R251 ;  /* 0x000000010ffb7824 */ /* 0x000fe200078e0afb */
[----:B------:R-:W-:Y:S01]  /*13e0*/  LEA.HI R8, R8, R8, RZ, 0x1d ;  /* 0x0000000808087211 */ /* 0x000fe200078fe8ff */
[----:B------:R-:W-:Y:S01]  /*13f0*/  IMAD R0, R4, 0x200, R3 ;  /* 0x0000020004007824 */ /* 0x000fe200078e0203 */
[----:B------:R-:W-:Y:S01]  /*1400*/  LOP3.LUT P4, RZ, R5, 0x2, RZ, 0xc0, !PT ;  /* 0x0000000205ff7812 */ /* 0x000fe2000788c0ff */
[----:B------:R-:W-:Y:S01]  /*1410*/  IMAD.SHL.U32 R251, R251, 0x2, RZ ;  /* 0x00000002fbfb7824 */ /* 0x000fe200078e00ff */
[-C--:B------:R-:W-:Y:S01]  /*1420*/  IADD3 R4, R2, R7.reuse, R9 ;  /* 0x0000000702047210 */ /* 0x080fe20007ffe009 */
[----:B------:R-:W-:Y:S01]  /*1430*/  IMAD.MOV.U32 R9, RZ, RZ, 0x20 ;  /* 0x00000020ff097424 */ /* 0x000fe200078e00ff */
[C---:B------:R-:W-:Y:S01]  /*1440*/  LOP3.LUT P3, RZ, R5.reuse, 0x4, RZ, 0xc0, !PT ;  /* 0x0000000405ff7812 */ /* 0x040fe2000786c0ff */
[----:B------:R-:W-:Y:S01]  /*1450*/  IMAD R5, R5, 0x20, R18 ;  /* 0x0000002005057824 */ /* 0x000fe200078e0212 */
[----:B------:R-:W-:Y:S01]  /*1460*/  LOP3.LUT P6, RZ, R6, 0x2, RZ, 0xc0, !PT ;  /* 0x0000000206ff7812 */ /* 0x000fe200078cc0ff */
[----:B------:R-:W-:Y:S01]  /*1470*/  IMAD.IADD R8, R11, 0x1, R8 ;  /* 0x000000010b087824 */ /* 0x000fe200078e0208 */
[----:B------:R-:W-:Y:S01]  /*1480*/  SHF.R.S32.HI R17, RZ, 0x1f, R16 ;  /* 0x0000001fff117819 */ /* 0x000fe20000011410 */
[----:B------:R-:W-:Y:S01]  /*1490*/  IMAD.MOV.U32 R3, RZ, RZ, 0x40 ;  /* 0x00000040ff037424 */ /* 0x000fe200078e00ff */
[----:B------:R-:W-:Y:S01]  /*14a0*/  LOP3.LUT R2, R2, R7, RZ, 0xfc, !PT ;  /* 0x0000000702027212 */ /* 0x000fe200078efcff */
[----:B------:R2:W-:Y:S01]  /*14b0*/  STL [R1+0x4], R5 ;  /* 0x0000040501007387 */ /* 0x0005e20000100800 */
[----:B------:R-:W-:-:S02]  /*14c0*/  LEA R233, R0, 0x8100, 0x1 ;  /* 0x0000810000e97811 */ /* 0x000fc400078e08ff */
[C---:B------:R-:W-:Y:S01]  /*14d0*/  SEL R7, R9.reuse, 0xffffffe0, !P1 ;  /* 0xffffffe009077807 */ /* 0x040fe20004800000 */
[----:B------:R3:W-:Y:S01]  /*14e0*/  STL.64 [R1+0x10], R16 ;  /* 0x0000101001007387 */ /* 0x0007e20000100a00 */
[----:B------:R-:W-:Y:S02]  /*14f0*/  SEL R0, R9, 0xffffffe0, !P6 ;  /* 0xffffffe009007807 */ /* 0x000fe40007000000 */
[C---:B------:R-:W-:Y:S02]  /*1500*/  IADD3 R10, R251.reuse, 0x8, RZ ;  /* 0x00000008fb0a7810 */ /* 0x040fe40007ffe0ff */
[C---:B------:R-:W-:Y:S02]  /*1510*/  IADD3 R9, R251.reuse, 0x10, RZ ;  /* 0x00000010fb097810 */ /* 0x040fe40007ffe0ff */
[C---:B------:R-:W-:Y:S02]  /*1520*/  IADD3 R19, R251.reuse, 0xb0, RZ ;  /* 0x000000b0fb137810 */ /* 0x040fe40007ffe0ff */
[----:B------:R-:W-:-:S02]  /*1530*/  IADD3 R9, R251, 0xf8, RZ ;  /* 0x000000f8fb097810 */ /* 0x000fc40007ffe0ff */
[----:B------:R-:W-:Y:S02]  /*1540*/  LEA R10, R8, 0x80, 0x1 ;  /* 0x00000080080a7811 */ /* 0x000fe400078e08ff */
[C---:B-1----:R-:W-:Y:S02]  /*1550*/  IADD3 R14, R251.reuse, 0xd8, RZ ;  /* 0x000000d8fb0e7810 */ /* 0x042fe40007ffe0ff */
[----:B------:R-:W-:Y:S01]  /*1560*/  LOP3.LUT P5, RZ, R6, 0x4, RZ, 0xc0, !PT ;  /* 0x0000000406ff7812 */ /* 0x000fe200078ac0ff */
[----:B------:R-:W-:Y:S01]  /*1570*/  STL [R1+0x24], R10 ;  /* 0x0000240a01007387 */ /* 0x000fe20000100800 */
[----:B------:R-:W-:Y:S02]  /*1580*/  IADD3 R11, R251, 0xf0, RZ ;  /* 0x000000f0fb0b7810 */ /* 0x000fe40007ffe0ff */
[----:B------:R-:W-:Y:S02]  /*1590*/  IADD3 R231, R233, 0x20, RZ ;  /* 0x00000020e9e77810 */ /* 0x000fe40007ffe0ff */
[----:B--2---:R-:W-:-:S02]  /*15a0*/  SEL R5, R3, 0xffffffc0, !P2 ;  /* 0xffffffc003057807 */ /* 0x004fc40005000000 */
[----:B------:R-:W-:Y:S02]  /*15b0*/  SEL R6, R3, 0xffffffc0, !P3 ;  /* 0xffffffc003067807 */ /* 0x000fe40005800000 */
[----:B------:R-:W-:Y:S02]  /*15c0*/  SHF.R.S32.HI R8, RZ, 0x1f, R19 ;  /* 0x0000001fff087819 */ /* 0x000fe40000011413 */
[----:B---3--:R-:W-:Y:S01]  /*15d0*/  IADD3 R17, R251, 0xc0, RZ ;  /* 0x000000c0fb117810 */ /* 0x008fe20007ffe0ff */
[C---:B------:R-:W-:Y:S01]  /*15e0*/  IMAD.IADD R229, R233.reuse, 0x1, R6 ;  /* 0x00000001e9e57824 */ /* 0x040fe200078e0206 */
[----:B------:R-:W-:Y:S02]  /*15f0*/  @P4 IADD3 R231, R233, -0x20, RZ ;  /* 0xffffffe0e9e74810 */ /* 0x000fe40007ffe0ff */
[----:B------:R-:W-:Y:S02]  /*1600*/  SHF.R.S32.HI R8, RZ, 0x1f, R17 ;  /* 0x0000001fff087819 */ /* 0x000fe40000011411 */
[----:B------:R-:W-:Y:S01]  /*1610*/  SHF.R.S32.HI R9, RZ, 0x1f, R9 ;  /* 0x0000001fff097819 */ /* 0x000fe20000011409 */
[----:B------:R-:W-:Y:S01]  /*1620*/  IMAD.IADD R9, R10, 0x1, R7 ;  /* 0x000000010a097824 */ /* 0x000fe200078e0207 */
[----:B------:R-:W-:Y:S01]  /*1630*/  SHF.R.S32.HI R8, RZ, 0x1f, R14 ;  /* 0x0000001fff087819 */ /* 0x000fe2000001140e */
[----:B------:R-:W-:Y:S01]  /*1640*/  IMAD.IADD R220, R6, 0x1, R231 ;  /* 0x0000000106dc7824 */ /* 0x000fe200078e02e7 */
[----:B------:R-:W-:Y:S01]  /*1650*/  SHF.R.S32.HI R8, RZ, 0x1f, R11 ;  /* 0x0000001fff087819 */ /* 0x000fe2000001140b */
[C-C-:B------:R-:W-:Y:S01]  /*1660*/  IMAD.IADD R11, R10.reuse, 0x1, R5.reuse ;  /* 0x000000010a0b7824 */ /* 0x140fe200078e0205 */
[C---:B------:R-:W-:Y:S01]  /*1670*/  IADD3 R8, R10.reuse, -0x10, RZ ;  /* 0xfffffff00a087810 */ /* 0x040fe20007ffe0ff */
[----:B------:R-:W-:Y:S01]  /*1680*/  IMAD.IADD R6, R9, 0x1, R5 ;  /* 0x0000000109067824 */ /* 0x000fe200078e0205 */
[----:B------:R-:W-:-:S02]  /*1690*/  @P0 IADD3 R8, R10, 0x10, RZ ;  /* 0x000000100a080810 */ /* 0x000fc40007ffe0ff */
[----:B------:R-:W-:Y:S01]  /*16a0*/  STL [R1+0x18], R11 ;  /* 0x0000180b01007387 */ /* 0x000fe20000100800 */
[----:B------:R-:W-:Y:S02]  /*16b0*/  LEA R234, R4, 0x10100, 0x1 ;  /* 0x0001010004ea7811 */ /* 0x000fe400078e08ff */
[----:B------:R-:W-:Y:S01]  /*16c0*/  LEA R227, R2, 0x100, 0x1 ;  /* 0x0000010002e37811 */ /* 0x000fe200078e08ff */
[----:B------:R-:W-:Y:S01]  /*16d0*/  STL [R1+0x1c], R9 ;  /* 0x00001c0901007387 */ /* 0x000fe20000100800 */
[----:B------:R-:W-:Y:S01]  /*16e0*/  IMAD.IADD R2, R5, 0x1, R8 ;  /* 0x0000000105027824 */ /* 0x000fe200078e0208 */
[----:B------:R-:W-:Y:S01]  /*16f0*/  IADD3 R250, R16, 0x40, RZ ;  /* 0x0000004010fa7810 */ /* 0x000fe20007ffe0ff */
[----:B------:R-:W-:Y:S01]  /*1700*/  IMAD.IADD R232, R234, 0x1, R0 ;  /* 0x00000001eae87824 */ /* 0x000fe200078e0200 */
[----:B------:R1:W-:Y:S01]  /*1710*/  STL [R1+0x28], R6 ;  /* 0x0000280601007387 */ /* 0x0003e20000100800 */
[----:B------:R-:W-:Y:S01]  /*1720*/  IMAD.IADD R226, R0, 0x1, R227 ;  /* 0x0000000100e27824 */ /* 0x000fe200078e02e3 */
[----:B------:R-:W-:-:S02]  /*1730*/  IADD3 R247, R16, 0x80, RZ ;  /* 0x0000008010f77810 */ /* 0x000fc40007ffe0ff */
[----:B------:R2:W-:Y:S01]  /*1740*/  STL [R1+0x20], R8 ;  /* 0x0000200801007387 */ /* 0x0005e20000100800 */
[----:B------:R-:W-:Y:S02]  /*1750*/  IADD3 R248, R16, 0xc0, RZ ;  /* 0x000000c010f87810 */ /* 0x000fe40007ffe0ff */
[----:B------:R-:W-:Y:S01]  /*1760*/  SEL R3, R3, 0xffffffc0, !P5 ;  /* 0xffffffc003037807 */ /* 0x000fe20006800000 */
[----:B------:R2:W-:Y:S01]  /*1770*/  STL [R1+0x2c], R2 ;  /* 0x00002c0201007387 */ /* 0x0005e20000100800 */
[C---:B------:R-:W-:Y:S02]  /*1780*/  IADD3 R18, R251.reuse, 0xb8, RZ ;  /* 0x000000b8fb127810 */ /* 0x040fe40007ffe0ff */
[C---:B------:R-:W-:Y:S01]  /*1790*/  IADD3 R16, R251.reuse, 0xc8, RZ ;  /* 0x000000c8fb107810 */ /* 0x040fe20007ffe0ff */
[----:B------:R-:W-:Y:S01]  /*17a0*/  IMAD.IADD R230, R234, 0x1, R3 ;  /* 0x00000001eae67824 */ /* 0x000fe200078e0203 */
[----:B------:R-:W-:Y:S01]  /*17b0*/  IADD3 R15, R251, 0xd0, RZ ;  /* 0x000000d0fb0f7810 */ /* 0x000fe20007ffe0ff */
[----:B------:R-:W-:Y:S01]  /*17c0*/  IMAD.IADD R225, R3, 0x1, R227 ;  /* 0x0000000103e17824 */ /* 0x000fe200078e02e3 */
[C---:B------:R-:W-:Y:S01]  /*17d0*/  IADD3 R13, R251.reuse, 0xe0, RZ ;  /* 0x000000e0fb0d7810 */ /* 0x040fe20007ffe0ff */
[----:B------:R-:W-:Y:S01]  /*17e0*/  IMAD.IADD R228, R232, 0x1, R3 ;  /* 0x00000001e8e47824 */ /* 0x000fe200078e0203 */
[----:B------:R-:W-:Y:S01]  /*17f0*/  IADD3 R12, R251, 0xe8, RZ ;  /* 0x000000e8fb0c7810 */ /* 0x000fe20007ffe0ff */
[----:B------:R-:W-:Y:S01]  /*1800*/  IMAD.IADD R224, R3, 0x1, R226 ;  /* 0x0000000103e07824 */ /* 0x000fe200078e02e2 */
[----:B------:R-:W-:-:S02]  /*1810*/  SHF.R.S32.HI R243, RZ, 0x1f, R250 ;  /* 0x0000001ffff37819 */ /* 0x000fc400000114fa */
[----:B------:R-:W-:Y:S02]  /*1820*/  SHF.R.S32.HI R242, RZ, 0x1f, R247 ;  /* 0x0000001ffff27819 */ /* 0x000fe400000114f7 */
[----:B------:R-:W-:Y:S01]  /*1830*/  SHF.R.S32.HI R241, RZ, 0x1f, R248 ;  /* 0x0000001ffff17819 */ /* 0x000fe200000114f8 */
[----:B-1----:R-:W-:Y:S01]  /*1840*/  IMAD.IADD R6, R7, 0x1, R8 ;  /* 0x0000000107067824 */ /* 0x002fe200078e0208 */
[----:B------:R-:W-:Y:S02]  /*1850*/  SHF.R.S32.HI R18, RZ, 0x1f, R18 ;  /* 0x0000001fff127819 */ /* 0x000fe40000011412 */
[----:B------:R-:W-:Y:S01]  /*1860*/  SHF.R.S32.HI R16, RZ, 0x1f, R16 ;  /* 0x0000001fff107819 */ /* 0x000fe20000011410 */
[----:B------:R-:W-:Y:S01]  /*1870*/  IMAD.IADD R0, R6, 0x1, R5 ;  /* 0x0000000106007824 */ /* 0x000fe200078e0205 */
[----:B------:R2:W-:Y:S01]  /*1880*/  STL [R1+0x30], R6 ;  /* 0x0000300601007387 */ /* 0x0005e20000100800 */
[----:B------:R-:W-:Y:S02]  /*1890*/  SHF.R.S32.HI R15, RZ, 0x1f, R15 ;  /* 0x0000001fff0f7819 */ /* 0x000fe4000001140f */
[----:B------:R-:W-:Y:S01]  /*18a0*/  SHF.R.S32.HI R13, RZ, 0x1f, R13 ;  /* 0x0000001fff0d7819 */ /* 0x000fe2000001140d */
[----:B------:R2:W-:Y:S01]  /*18b0*/  STL [R1+0x34], R0 ;  /* 0x0000340001007387 */ /* 0x0005e20000100800 */
[----:B------:R-:W-:-:S02]  /*18c0*/  SHF.R.S32.HI R12, RZ, 0x1f, R12 ;  /* 0x0000001fff0c7819 */ /* 0x000fc4000001140c */
        /* <DEDUP_REMOVED lines=14> */
[----:B--2---:R-:W-:Y:S02]  /*19b0*/  IADD3 R208, R231, 0x7800, RZ ;  /* 0x00007800e7d07810 */ /* 0x004fe40007ffe0ff */
.L_x_2295:
[----:B------:R-:W-:-:S04]  /*19c0*/  IMAD.MOV.U32 R2, RZ, RZ, 0x4 ;  /* 0x00000004ff027424 */ /* 0x000fc800078e00ff */
[----:B------:R-:W-:-:S05]  /*19d0*/  IMAD.WIDE R4, R239, R2, c[0x0][0x588] ;  /* 0x00016200ef047625 */ /* 0x000fca00078e0202 */
[----:B------:R1:W2:Y:S01]  /*19e0*/  LDG.E R24, [R4.64] ;  /* 0x0000000604187981 */ /* 0x0002a2000c1e1900 */
        /* <DEDUP_REMOVED lines=9> */
[----:B-1----:R-:W-:Y:S01]  /*1a80*/  IMAD.MOV.U32 R5, RZ, RZ, RZ ;  /* 0x000000ffff057224 */ /* 0x002fe200078e00ff */
[----:B--2---:R-:W-:Y:S01]  /*1a90*/  SHF.R.S32.HI R23, RZ, 0x1f, R24 ;  /* 0x0000001fff177819 */ /* 0x004fe20000011418 */
[----:B------:R1:W-:Y:S01]  /*1aa0*/  STL [R1+0x3c], R24 ;  /* 0x00003c1801007387 */ /* 0x0003e20000100800 */
[C---:B------:R-:W-:Y:S02]  /*1ab0*/  @P0 LEA R14, P1, R24.reuse, c[0x0][0x370], 0x2 ;  /* 0x0000dc00180e0a11 */ /* 0x040fe400078210ff */
[C---:B------:R-:W-:Y:S01]  /*1ac0*/  LEA R10, P3, R24.reuse, c[0x0][0x348], 0x2 ;  /* 0x0000d200180a7a11 */ /* 0x040fe200078610ff */
[----:B------:R1:W-:Y:S01]  /*1ad0*/  STL [R1+0x38], R23 ;  /* 0x0000381701007387 */ /* 0x0003e20000100800 */
[----:B------:R-:W-:-:S05]  /*1ae0*/  @P0 LEA.HI.X R15, R24, c[0x0][0x374], R23, 0x2, P1 ;  /* 0x0000dd00180f0a11 */ /* 0x000fca00008f1417 */
[----:B------:R1:W5:Y:S01]  /*1af0*/  @P0 LDG.E R7, [R14.64] ;  /* 0x000000060e070981 */ /* 0x000362000c1e1900 */
[C---:B------:R-:W-:Y:S02]  /*1b00*/  @P4 LEA R12, P0, R24.reuse, c[0x0][0x360], 0x2 ;  /* 0x0000d800180c4a11 */ /* 0x040fe400078010ff */
[C---:B------:R-:W-:Y:S02]  /*1b10*/  LEA R8, P1, R24.reuse, c[0x0][0x350], 0x2 ;  /* 0x0000d40018087a11 */ /* 0x040fe400078210ff */
[C-C-:B------:R-:W-:Y:S02]  /*1b20*/  @P4 LEA.HI.X R13, R24.reuse, c[0x0][0x364], R23.reuse, 0x2, P0 ;  /* 0x0000d900180d4a11 */ /* 0x140fe400000f1417 */
[C-C-:B------:R-:W-:Y:S02]  /*1b30*/  LEA.HI.X R11, R24.reuse, c[0x0][0x34c], R23.reuse, 0x2, P3 ;  /* 0x0000d300180b7a11 */ /* 0x140fe400018f1417 */
[----:B------:R-:W-:Y:S01]  /*1b40*/  LEA.HI.X R9, R24, c[0x0][0x354], R23, 0x2, P1 ;  /* 0x0000d50018097a11 */ /* 0x000fe200008f1417 */
[----:B------:R-:W2:Y:S04]  /*1b50*/  @P4 LDG.E R0, [R12.64] ;  /* 0x000000060c004981 */ /* 0x000ea8000c1e1900 */
[----:B------:R1:W5:Y:S04]  /*1b60*/  @P2 LDG.E R5, [R10.64] ;  /* 0x000000060a052981 */ /* 0x000368000c1e1900 */
[----:B------:R1:W5:Y:S01]  /*1b70*/  @P6 LDG.E R6, [R8.64] ;  /* 0x0000000608066981 */ /* 0x000362000c1e1900 */
[----:B------:R-:W-:Y:S01]  /*1b80*/  LOP3.LUT R22, R238, 0xffff, RZ, 0xc0, !PT ;  /* 0x0000ffffee167812 */ /* 0x000fe200078ec0ff */
[----:B------:R-:W-:Y:S04]  /*1b90*/  YIELD ;  /* 0x0000000000007946 */ /* 0x000fe80003800000 */
[----:B------:R1:W-:Y:S04]  /*1ba0*/  STL [R1+0x40], R22 ;  /* 0x0000401601007387 */ /* 0x0003e80000100800 */
[----:B--2---:R1:W-:Y:S01]  /*1bb0*/  @P4 STL [R1+0x74], R0 ;  /* 0x0000740001004387 */ /* 0x0043e20000100800 */
[----:B------:R-:W-:Y:S05]  /*1bc0*/  @P4 BRA `(.L_x_2209) ;  /* 0x0000007000004947 */ /* 0x000fea0003800000 */
[----:B-1----:R-:W-:-:S05]  /*1bd0*/  MOV R0, c[0x0][0x168] ;  /* 0x00005a0000007a02 */ /* 0x002fca0000000f00 */
[----:B------:R1:W-:Y:S01]  /*1be0*/  STL [R1+0x74], R0 ;  /* 0x0000740001007387 */ /* 0x0003e20000100800 */
[----:B------:R-:W-:Y:S05]  /*1bf0*/  @!P2 BRA `(.L_x_2209) ;  /* 0x000000400000a947 */ /* 0x000fea0003800000 */
[----:B-1----:R-:W2:Y:S04]  /*1c00*/  LDG.E R0, [R10.64] ;  /* 0x000000060a007981 */ /* 0x002ea8000c1e1900 */
[----:B------:R-:W2:Y:S02]  /*1c10*/  LDG.E R3, [R10.64+0x4] ;  /* 0x000004060a037981 */ /* 0x000ea4000c1e1900 */
[----:B--2---:R-:W-:-:S05]  /*1c20*/  IADD3 R0, -R0, R3, RZ ;  /* 0x0000000300007210 */ /* 0x004fca0007ffe1ff */
[----:B------:R1:W-:Y:S02]  /*1c30*/  STL [R1+0x74], R0 ;  /* 0x0000740001007387 */ /* 0x0003e40000100800 */
.L_x_2209:
[----:B------:R-:W-:-:S04]  /*1c40*/  ISETP.NE.U32.AND P0, PT, RZ, c[0x0][0x368], PT ;  /* 0x0000da00ff007a0c */ /* 0x000fc80003f05070 */
[----:B------:R-:W-:-:S13]  /*1c50*/  ISETP.NE.AND.EX P0, PT, RZ, c[0x0][0x36c], PT, P0 ;  /* 0x0000db00ff007a0c */ /* 0x000fda0003f05300 */
[----:B------:R-:W-:Y:S05]  /*1c60*/  @!P0 BRA `(.L_x_2210) ;  /* 0x0000004000008947 */ /* 0x000fea0003800000 */
[----:B-1----:R-:W-:-:S04]  /*1c70*/  LEA R8, P0, R24, c[0x0][0x368], 0x2 ;  /* 0x0000da0018087a11 */ /* 0x002fc800078010ff */
[----:B------:R-:W-:-:S05]  /*1c80*/  LEA.HI.X R9, R24, c[0x0][0x36c], R23, 0x2, P0 ;  /* 0x0000db0018097a11 */ /* 0x000fca00000f1417 */
[----:B------:R1:W5:Y:S01]  /*1c90*/  LDG.E R4, [R8.64] ;  /* 0x0000000608047981 */ /* 0x000362000c1e1900 */
[----:B------:R-:W-:Y:S05]  /*1ca0*/  BRA `(.L_x_2211) ;  /* 0x0000005000007947 */ /* 0x000fea0003800000 */
.L_x_2210:
[----:B------:R-:W-:Y:S01]  /*1cb0*/  MOV R4, c[0x0][0x1d0] ;  /* 0x0000740000047a02 */ /* 0x000fe20000000f00 */
[----:B------:R-:W-:Y:S05]  /*1cc0*/  @!P6 BRA `(.L_x_2211) ;  /* 0x000000300000e947 */ /* 0x000fea0003800000 */
[----:B------:R-:W2:Y:S04]  /*1cd0*/  LDG.E R4, [R8.64] ;  /* 0x0000000608047981 */ /* 0x000ea8000c1e1900 */
[----:B------:R-:W2:Y:S02]  /*1ce0*/  LDG.E R3, [R8.64+0x4] ;  /* 0x0000040608037981 */ /* 0x000ea4000c1e1900 */
[----:B--2---:R-:W-:Y:S02]  /*1cf0*/  IADD3 R4, -R4, R3, RZ ;  /* 0x0000000304047210 */ /* 0x004fe40007ffe1ff */
.L_x_2211:
[----:B------:R-:W2:Y:S01]  /*1d00*/  LDL R3, [R1+0x74] ;  /* 0x0000740001037983 */ /* 0x000ea20000100800 */
[----:B-1----:R-:W-:Y:S01]  /*1d10*/  IMAD.MOV.U32 R0, RZ, RZ, c[0x0][0x2c4] ;  /* 0x0000b100ff007624 */ /* 0x002fe200078e00ff */
[----:B------:R-:W-:Y:S01]  /*1d20*/  BSSY B0, `(.L_x_2212) ;  /* 0x000003a000007945 */ /* 0x000fe20003800000 */
[----:B------:R-:W-:-:S02]  /*1d30*/  IMAD.SHL.U32 R237, R237, 0x80, RZ ;  /* 0x00000080eded7824 */ /* 0x000fc400078e00ff */
[--C-:B-----5:R-:W-:Y:S01]  /*1d40*/  IMAD.IADD R8, R4, 0x1, -R7.reuse ;  /* 0x0000000104087824 */ /* 0x120fe200078e0a07 */
[----:B------:R-:W-:Y:S01]  /*1d50*/  ISETP.NE.AND P1, PT, R0, 0x1, PT ;  /* 0x000000010000780c */ /* 0x000fe20003f25270 */
[----:B------:R-:W-:Y:S01]  /*1d60*/  IMAD.IADD R6, R6, 0x1, R7 ;  /* 0x0000000106067824 */ /* 0x000fe200078e0207 */
[----:B------:R-:W-:Y:S02]  /*1d70*/  IADD3 R0, R237, 0x7f, RZ ;  /* 0x0000007fed007810 */ /* 0x000fe40007ffe0ff */
[----:B------:R-:W-:Y:S01]  /*1d80*/  IADD3 R9, R8, 0x3f, RZ ;  /* 0x0000003f08097810 */ /* 0x000fe20007ffe0ff */
[----:B------:R1:W-:Y:S08]  /*1d90*/  STL [R1+0x78], R8 ;  /* 0x0000780801007387 */ /* 0x0003f00000100800 */
[----:B------:R-:W-:-:S05]  /*1da0*/  @P1 IMAD.HI.U32 R4, R0, c[0x0][0x2c8], RZ ;  /* 0x0000b20000041a27 */ /* 0x000fca00078e00ff */
[----:B------:R-:W-:Y:S02]  /*1db0*/  @P1 SHF.R.U32.HI R0, RZ, c[0x0][0x2cc], R4 ;  /* 0x0000b300ff001a19 */ /* 0x000fe40000011604 */
[----:B------:R-:W-:-:S04]  /*1dc0*/  SHF.R.S32.HI R4, RZ, 0x1f, R9 ;  /* 0x0000001fff047819 */ /* 0x000fc80000011409 */
[----:B------:R-:W-:-:S04]  /*1dd0*/  LEA.HI R4, R4, R9, RZ, 0x6 ;  /* 0x0000000904047211 */ /* 0x000fc800078f30ff */
[----:B------:R-:W-:Y:S02]  /*1de0*/  SHF.R.S32.HI R4, RZ, 0x6, R4 ;  /* 0x00000006ff047819 */ /* 0x000fe40000011404 */
[----:B--2---:R-:W-:-:S05]  /*1df0*/  IADD3 R3, R8, 0x40, -R3 ;  /* 0x0000004008037810 */ /* 0x004fca0007ffe803 */
[----:B------:R-:W-:-:S05]  /*1e00*/  IMAD.IADD R3, R3, 0x1, R0 ;  /* 0x0000000103037824 */ /* 0x000fca00078e0200 */
[----:B------:R-:W-:-:S04]  /*1e10*/  SHF.R.S32.HI R0, RZ, 0x1f, R3 ;  /* 0x0000001fff007819 */ /* 0x000fc80000011403 */
[----:B------:R-:W-:Y:S02]  /*1e20*/  LEA.HI R3, R0, R3, RZ, 0x6 ;  /* 0x0000000300037211 */ /* 0x000fe400078f30ff */
[C---:B------:R-:W-:Y:S02]  /*1e30*/  LOP3.LUT R0, R238.reuse, 0xff000000, RZ, 0xc0, !PT ;  /* 0xff000000ee007812 */ /* 0x040fe400078ec0ff */
[----:B------:R-:W-:Y:S02]  /*1e40*/  LOP3.LUT R238, R238, 0xff0000, RZ, 0xc0, !PT ;  /* 0x00ff0000eeee7812 */ /* 0x000fe400078ec0ff */
[----:B------:R-:W-:Y:S02]  /*1e50*/  SHF.R.U32.HI R9, RZ, 0x8, R0 ;  /* 0x00000008ff097819 */ /* 0x000fe40000011600 */
[----:B------:R-:W-:Y:S02]  /*1e60*/  SHF.R.S32.HI R3, RZ, 0x6, R3 ;  /* 0x00000006ff037819 */ /* 0x000fe40000011403 */
[----:B------:R-:W-:-:S02]  /*1e70*/  LEA.HI R0, R238, R9, RZ, 0x10 ;  /* 0x00000009ee007211 */ /* 0x000fc400078f80ff */
[----:B------:R-:W-:Y:S01]  /*1e80*/  IMNMX R3, R4, R3, PT ;  /* 0x0000000304037217 */ /* 0x000fe20003800200 */
[----:B------:R-:W-:Y:S01]  /*1e90*/  IMAD.MOV.U32 R4, RZ, RZ, RZ ;  /* 0x000000ffff047224 */ /* 0x000fe200078e00ff */
[----:B------:R-:W-:Y:S02]  /*1ea0*/  LOP3.LUT R14, R0, 0xff, RZ, 0xc0, !PT ;  /* 0x000000ff000e7812 */ /* 0x000fe400078ec0ff */
[----:B-1----:R-:W-:Y:S02]  /*1eb0*/  SHF.R.U32.HI R8, RZ, 0x10, R0 ;  /* 0x00000010ff087819 */ /* 0x002fe40000011600 */
[----:B------:R-:W-:Y:S01]  /*1ec0*/  ISETP.GE.AND P0, PT, R3, 0x1, PT ;  /* 0x000000010300780c */ /* 0x000fe20003f06270 */
[----:B------:R1:W-:Y:S04]  /*1ed0*/  STL [R1+0x54], R14 ;  /* 0x0000540e01007387 */ /* 0x0003e80000100800 */
[----:B------:R1:W-:Y:S08]  /*1ee0*/  STL [R1+0x50], R8 ;  /* 0x0000500801007387 */ /* 0x0003f00000100800 */
[----:B------:R-:W-:Y:S05]  /*1ef0*/  @!P0 BRA `(.L_x_2213) ;  /* 0x000001c000008947 */ /* 0x000fea0003800000 */
[----:B------:R-:W-:-:S04]  /*1f00*/  ISETP.NE.AND P0, PT, R8, RZ, PT ;  /* 0x000000ff0800720c */ /* 0x000fc80003f05270 */
[----:B-1----:R-:W-:-:S04]  /*1f10*/  SEL R8, R8, c[0x0][0x338], P0 ;  /* 0x0000ce0008087a07 */ /* 0x002fc80000000000 */
[-C--:B------:R-:W-:Y:S02]  /*1f20*/  IABS R9, R8.reuse ;  /* 0x0000000800097213 */ /* 0x080fe40000000000 */
[----:B------:R-:W-:Y:S02]  /*1f30*/  IADD3 R11, R8, -0x1, R3 ;  /* 0xffffffff080b7810 */ /* 0x000fe40007ffe003 */
[----:B------:R-:W1:Y:S01]  /*1f40*/  I2F.RP R10, R9 ;  /* 0x00000009000a7306 */ /* 0x000e620000209400 */
[----:B------:R-:W-:-:S05]  /*1f50*/  IABS R0, R8 ;  /* 0x0000000800007213 */ /* 0x000fca0000000000 */
[----:B------:R-:W-:Y:S02]  /*1f60*/  IMAD.MOV R0, RZ, RZ, -R0 ;  /* 0x000000ffff007224 */ /* 0x000fe400078e0a00 */
[----:B-1----:R-:W1:Y:S02]  /*1f70*/  MUFU.RCP R12, R10 ;  /* 0x0000000a000c7308 */ /* 0x002e640000001000 */
[----:B-1----:R-:W-:-:S06]  /*1f80*/  IADD3 R12, R12, 0xffffffe, RZ ;  /* 0x0ffffffe0c0c7810 */ /* 0x002fcc0007ffe0ff */
[----:B------:R-:W1:Y:S02]  /*1f90*/  F2I.FTZ.U32.TRUNC.NTZ R13, R12 ;  /* 0x0000000c000d7305 */ /* 0x000e64000021f000 */
[--C-:B-1----:R-:W-:Y:S02]  /*1fa0*/  IMAD.MOV R4, RZ, RZ, -R13.reuse ;  /* 0x000000ffff047224 */ /* 0x102fe400078e0a0d */
[----:B------:R-:W-:Y:S02]  /*1fb0*/  IMAD.MOV.U32 R12, RZ, RZ, RZ ;  /* 0x000000ffff0c7224 */ /* 0x000fe400078e00ff */
[----:B------:R-:W-:Y:S01]  /*1fc0*/  IMAD R7, R4, R9, RZ ;  /* 0x0000000904077224 */ /* 0x000fe200078e02ff */
[----:B------:R-:W-:Y:S02]  /*1fd0*/  IABS R4, R11 ;  /* 0x0000000b00047213 */ /* 0x000fe40000000000 */
[----:B------:R-:W-:Y:S01]  /*1fe0*/  LOP3.LUT R11, R11, R8, RZ, 0x3c, !PT ;  /* 0x000000080b0b7212 */ /* 0x000fe200078e3cff */
[----:B------:R-:W-:-:S03]  /*1ff0*/  IMAD.HI.U32 R7, R13, R7, R12 ;  /* 0x000000070d077227 */ /* 0x000fc600078e000c */
[----:B------:R-:W-:-:S03]  /*2000*/  ISETP.GE.AND P0, PT, R11, RZ, PT ;  /* 0x000000ff0b00720c */ /* 0x000fc60003f06270 */
        /* <DEDUP_REMOVED lines=8> */
[----:B------:R-:W-:-:S04]  /*2090*/  IMAD.MOV.U32 R4, RZ, RZ, R7 ;  /* 0x000000ffff047224 */ /* 0x000fc800078e0007 */
[----:B------:R-:W-:Y:S01]  /*20a0*/  @!P0 IMAD.MOV R4, RZ, RZ, -R4 ;  /* 0x000000ffff048224 */ /* 0x000fe200078e0a04 */
[----:B------:R-:W-:Y:S02]  /*20b0*/  @!P3 LOP3.LUT R4, RZ, R8, RZ, 0x33, !PT ;  /* 0x00000008ff04b212 */ /* 0x000fe400078e33ff */
.L_x_2213:
[----:B------:R-:W-:Y:S05]  /*20c0*/  BSYNC B0 ;  /* 0x0000000000007941 */ /* 0x000fea0003800000 */
.L_x_2212:
[----:B-1----:R-:W-:Y:S01]  /*20d0*/  IMAD R8, R14, R4, RZ ;  /* 0x000000040e087224 */ /* 0x002fe200078e02ff */
[----:B------:R-:W-:Y:S01]  /*20e0*/  PRMT R7, RZ, 0x7610, R7 ;  /* 0x00007610ff077816 */ /* 0x000fe20000000007 */
[----:B------:R-:W-:Y:S01]  /*20f0*/  CS2R R130, SRZ ;  /* 0x0000000000827805 */ /* 0x000fe2000001ff00 */
[----:B------:R-:W-:Y:S01]  /*2100*/  MOV R0, RZ ;  /* 0x000000ff00007202 */ /* 0x000fe20000000f00 */
[----:B------:R-:W-:Y:S01]  /*2110*/  IMAD.IADD R4, R8, 0x1, R4 ;  /* 0x0000000108047824 */ /* 0x000fe200078e0204 */
[----:B------:R1:W-:Y:S01]  /*2120*/  STL [R1+0x4c], R8 ;  /* 0x00004c0801007387 */ /* 0x0003e20000100800 */
[----:B------:R-:W-:Y:S01]  /*2130*/  CS2R R128, SRZ ;  /* 0x0000000000807805 */ /* 0x000fe2000001ff00 */
[----:B------:R-:W-:Y:S01]  /*2140*/  CS2R R126, SRZ ;  /* 0x00000000007e7805 */ /* 0x000fe2000001ff00 */
[----:B------:R-:W-:Y:S01]  /*2150*/  CS2R R124, SRZ ;  /* 0x00000000007c7805 */ /* 0x000fe2000001ff00 */
[----:B------:R-:W-:Y:S01]  /*2160*/  IMNMX R3, R3, R4, PT ;  /* 0x0000000403037217 */ /* 0x000fe20003800200 */
[----:B------:R-:W-:Y:S01]  /*2170*/  IMAD.MOV.U32 R4, RZ, RZ, RZ ;  /* 0x000000ffff047224 */ /* 0x000fe200078e00ff */
        /* <DEDUP_REMOVED lines=62> */
[----:B-1----:R-:W2:Y:S01]  /*2560*/  LDL R12, [R1+0x4] ;  /* 0x00000400010c7983 */ /* 0x002ea20000100800 */
[----:B------:R-:W-:-:S03]  /*2570*/  ISETP.NE.U32.AND P0, PT, RZ, c[0x0][0x340], PT ;  /* 0x0000d000ff007a0c */ /* 0x000fc60003f05070 */
[----:B------:R-:W3:Y:S01]  /*2580*/  LDL.64 R20, [R1+0x10] ;  /* 0x0000100001147983 */ /* 0x000ee20000100a00 */
[----:B------:R-:W-:-:S03]  /*2590*/  ISETP.NE.AND.EX P0, PT, RZ, c[0x0][0x344], PT, P0 ;  /* 0x0000d100ff007a0c */ /* 0x000fc60003f05300 */
[----:B------:R-:W4:Y:S10]  /*25a0*/  LDL.LU R18, [R1+0x44] ;  /* 0x0000440001127983 */ /* 0x000f340000300800 */
[----:B------:R-:W-:-:S05]  /*25b0*/  @P0 IMAD.WIDE R10, R24, R2, c[0x0][0x340] ;  /* 0x0000d000180a0625 */ /* 0x000fca00078e0202 */
[----:B------:R1:W5:Y:S01]  /*25c0*/  @P0 LDG.E R0, [R10.64] ;  /* 0x000000060a000981 */ /* 0x000362000c1e1900 */
[----:B------:R-:W-:Y:S01]  /*25d0*/  SHF.R.S32.HI R2, RZ, 0x1f, R5 ;  /* 0x0000001fff027819 */ /* 0x000fe20000011405 */
[----:B------:R-:W-:-:S04]  /*25e0*/  IMAD.WIDE.U32 R8, R5, c[0x0][0x178], RZ ;  /* 0x00005e0005087a25 */ /* 0x000fc800078e00ff */
[----:B------:R-:W-:-:S04]  /*25f0*/  IMAD R2, R2, c[0x0][0x178], RZ ;  /* 0x00005e0002027a24 */ /* 0x000fc800078e02ff */
[----:B------:R-:W-:Y:S01]  /*2600*/  IMAD R5, R5, c[0x0][0x17c], R2 ;  /* 0x00005f0005057a24 */ /* 0x000fe200078e0202 */
[----:B------:R-:W-:-:S03]  /*2610*/  SHF.R.S32.HI R19, RZ, 0x1f, R246 ;  /* 0x0000001fff137819 */ /* 0x000fc600000114f6 */
[----:B------:R-:W-:Y:S01]  /*2620*/  IMAD.IADD R9, R9, 0x1, R5 ;  /* 0x0000000109097824 */ /* 0x000fe200078e0205 */
[----:B------:R-:W-:Y:S02]  /*2630*/  SEL R4, R23, RZ, !P2 ;  /* 0x000000ff17047207 */ /* 0x000fe40005000000 */
[----:B------:R-:W-:Y:S01]  /*2640*/  LEA.HI R19, R19, R246, RZ, 0x3 ;  /* 0x000000f613137211 */ /* 0x000fe200078f18ff */
[----:B------:R-:W-:-:S03]  /*2650*/  IMAD.WIDE.U32 R8, R22, c[0x0][0x1b8], R8 ;  /* 0x00006e0016087a25 */ /* 0x000fc600078e0008 */
[----:B------:R-:W-:Y:S01]  /*2660*/  SHF.R.S32.HI R19, RZ, 0x3, R19 ;  /* 0x00000003ff137819 */ /* 0x000fe20000011413 */
[----:B------:R-:W-:Y:S02]  /*2670*/  IMAD R9, R22, c[0x0][0x1bc], R9 ;  /* 0x00006f0016097a24 */ /* 0x000fe400078e0209 */
[----:B-1----:R-:W-:Y:S01]  /*2680*/  IMAD R11, R4, c[0x0][0x1c0], RZ ;  /* 0x00007000040b7a24 */ /* 0x002fe200078e02ff */
[----:B------:R-:W-:Y:S02]  /*2690*/  ISETP.GE.AND P4, PT, R250, c[0x0][0x1d4], PT ;  /* 0x00007500fa007a0c */ /* 0x000fe40003f86270 */
[----:B------:R-:W-:Y:S01]  /*26a0*/  ISETP.GE.AND P3, PT, R247, c[0x0][0x1d4], PT ;  /* 0x00007500f7007a0c */ /* 0x000fe20003f66270 */
[----:B--2---:R-:W-:Y:S01]  /*26b0*/  IMAD.IADD R2, R12, 0x1, R237 ;  /* 0x000000010c027824 */ /* 0x004fe200078e02ed */
[----:B------:R-:W-:-:S03]  /*26c0*/  SEL R12, R24, RZ, !P2 ;  /* 0x000000ff180c7207 */ /* 0x000fc60005000000 */
[----:B------:R-:W-:-:S04]  /*26d0*/  @P1 IMAD.HI.U32 R7, R2, c[0x0][0x2c8], RZ ;  /* 0x0000b20002071a27 */ /* 0x000fc800078e00ff */
[----:B------:R-:W-:Y:S01]  /*26e0*/  IMAD.MOV.U32 R5, RZ, RZ, R2 ;  /* 0x000000ffff057224 */ /* 0x000fe200078e0002 */
[----:B------:R-:W-:Y:S01]  /*26f0*/  @P1 SHF.R.U32.HI R5, RZ, c[0x0][0x2cc], R7 ;  /* 0x0000b300ff051a19 */ /* 0x000fe20000011607 */
[C---:B------:R-:W-:Y:S01]  /*2700*/  IMAD R4, R12.reuse, c[0x0][0x1c4], R11 ;  /* 0x000071000c047a24 */ /* 0x040fe200078e020b */
[----:B------:R-:W-:Y:S01]  /*2710*/  SHF.R.S32.HI R7, RZ, 0x1f, R6 ;  /* 0x0000001fff077819 */ /* 0x000fe20000011406 */
[----:B------:R-:W-:Y:S01]  /*2720*/  IMAD.WIDE.U32 R12, R12, c[0x0][0x1c0], R8 ;  /* 0x000070000c0c7a25 */ /* 0x000fe200078e0008 */
[----:B------:R-:W-:-:S04]  /*2730*/  IADD3 R9, P2, R19, R6, RZ ;  /* 0x0000000613097210 */ /* 0x000fc80007f5e0ff */
[----:B------:R-:W-:-:S05]  /*2740*/  LEA.HI.X.SX32 R7, R19, R7, 0x1, P2 ;  /* 0x0000000713077211 */ /* 0x000fca00010f0eff */
[C---:B------:R-:W-:Y:S02]  /*2750*/  IMAD R8, R7.reuse, c[0x0][0x1e0], RZ ;  /* 0x0000780007087a24 */ /* 0x040fe400078e02ff */
[----:B------:R-:W-:Y:S02]  /*2760*/  IMAD R7, R7, c[0x0][0x208], RZ ;  /* 0x0000820007077a24 */ /* 0x000fe400078e02ff */
[----:B---3--:R-:W-:-:S04]  /*2770*/  IMAD.WIDE.U32 R16, R9, c[0x0][0x1e0], R20 ;  /* 0x0000780009107a25 */ /* 0x008fc800078e0014 */
[----:B------:R-:W-:-:S04]  /*2780*/  IMAD.WIDE.U32 R14, R9, c[0x0][0x208], R20 ;  /* 0x00008200090e7a25 */ /* 0x000fc800078e0014 */
[C---:B------:R-:W-:Y:S02]  /*2790*/  IMAD R8, R9.reuse, c[0x0][0x1e4], R8 ;  /* 0x0000790009087a24 */ /* 0x040fe400078e0208 */
[----:B------:R-:W-:Y:S02]  /*27a0*/  IMAD R7, R9, c[0x0][0x20c], R7 ;  /* 0x0000830009077a24 */ /* 0x000fe400078e0207 */
[----:B------:R-:W-:Y:S01]  /*27b0*/  IMAD.IADD R13, R13, 0x1, R4 ;  /* 0x000000010d0d7824 */ /* 0x000fe200078e0204 */
[--C-:B------:R-:W-:Y:S01]  /*27c0*/  SHF.R.S32.HI R4, RZ, 0x1f, R5.reuse ;  /* 0x0000001fff047819 */ /* 0x100fe20000011405 */
[----:B------:R-:W-:Y:S01]  /*27d0*/  IMAD.MOV R9, RZ, RZ, -R5 ;  /* 0x000000ffff097224 */ /* 0x000fe200078e0a05 */
[----:B------:R-:W-:Y:S02]  /*27e0*/  ISETP.GE.AND P5, PT, R20, c[0x0][0x1d4], PT ;  /* 0x0000750014007a0c */ /* 0x000fe40003fa6270 */
[----:B------:R-:W-:Y:S01]  /*27f0*/  SEL R6, RZ, 0xffffffff, P4 ;  /* 0xffffffffff067807 */ /* 0x000fe20002000000 */
[----:B------:R-:W-:-:S02]  /*2800*/  IMAD R9, R9, c[0x0][0x2c4], R2 ;  /* 0x0000b10009097a24 */ /* 0x000fc400078e0202 */
[----:B------:R-:W-:Y:S01]  /*2810*/  IMAD R4, R4, c[0x0][0x1b0], RZ ;  /* 0x00006c0004047a24 */ /* 0x000fe200078e02ff */
[----:B------:R-:W-:Y:S01]  /*2820*/  SEL R11, RZ, 0x1, P5 ;  /* 0x00000001ff0b7807 */ /* 0x000fe20002800000 */
[C---:B------:R-:W-:Y:S01]  /*2830*/  IMAD.WIDE.U32 R12, R5.reuse, c[0x0][0x1b0], R12 ;  /* 0x00006c00050c7a25 */ /* 0x040fe200078e000c */
[----:B------:R-:W-:Y:S02]  /*2840*/  SHF.L.U32 R6, R6, 0x1, RZ ;  /* 0x0000000106067819 */ /* 0x000fe400000006ff */
[----:B------:R-:W-:Y:S01]  /*2850*/  SHF.R.S32.HI R2, RZ, 0x1f, R9 ;  /* 0x0000001fff027819 */ /* 0x000fe20000011409 */
[----:B------:R-:W-:Y:S01]  /*2860*/  IMAD R4, R5, c[0x0][0x1b4], R4 ;  /* 0x00006d0005047a24 */ /* 0x000fe200078e0204 */
[----:B------:R-:W-:Y:S01]  /*2870*/  LOP3.LUT R6, R6, 0x2, R11, 0xe2, !PT ;  /* 0x0000000206067812 */ /* 0x000fe200078ee20b */
[----:B------:R-:W-:Y:S01]  /*2880*/  IMAD.IADD R15, R15, 0x1, R7 ;  /* 0x000000010f0f7824 */ /* 0x000fe200078e0207 */
[----:B------:R-:W-:Y:S01]  /*2890*/  MOV R10, R12 ;  /* 0x0000000c000a7202 */ /* 0x000fe20000000f00 */
[----:B------:R-:W-:Y:S01]  /*28a0*/  IMAD.IADD R11, R13, 0x1, R4 ;  /* 0x000000010d0b7824 */ /* 0x000fe200078e0204 */
[----:B-----5:R-:W-:Y:S01]  /*28b0*/  @P0 SHF.R.S32.HI R7, RZ, 0x1f, R0 ;  /* 0x0000001fff070819 */ /* 0x020fe20000011400 */
[----:B------:R-:W-:-:S02]  /*28c0*/  IMAD R2, R2, c[0x0][0x1a8], RZ ;  /* 0x00006a0002027a24 */ /* 0x000fc400078e02ff */
[----:B------:R-:W-:Y:S02]  /*28d0*/  @!P0 IMAD.MOV.U32 R0, RZ, RZ, R24 ;  /* 0x000000ffff008224 */ /* 0x000fe400078e0018 */
[----:B------:R-:W-:Y:S02]  /*28e0*/  @!P0 IMAD.MOV.U32 R7, RZ, RZ, R23 ;  /* 0x000000ffff078224 */ /* 0x000fe400078e0017 */
[C---:B------:R-:W-:Y:S01]  /*28f0*/  IMAD R12, R9.reuse, c[0x0][0x1ac], R2 ;  /* 0x00006b00090c7a24 */ /* 0x040fe200078e0202 */
[----:B------:R-:W-:Y:S01]  /*2900*/  SEL R2, R0, RZ, !P6 ;  /* 0x000000ff00027207 */ /* 0x000fe20007000000 */
[----:B------:R-:W-:Y:S01]  /*2910*/  IMAD.WIDE.U32 R10, R9, c[0x0][0x1a8], R10 ;  /* 0x00006a00090a7a25 */ /* 0x000fe200078e000a */
[----:B------:R-:W-:Y:S02]  /*2920*/  SEL R7, R7, RZ, !P6 ;  /* 0x000000ff07077207 */ /* 0x000fe40007000000 */
[----:B------:R-:W-:Y:S02]  /*2930*/  ISETP.GE.AND P6, PT, R20, c[0x0][0x198], PT ;  /* 0x0000660014007a0c */ /* 0x000fe40003fc6270 */
[----:B------:R-:W-:-:S02]  /*2940*/  IADD3 R12, R11, R12, RZ ;  /* 0x0000000c0b0c7210 */ /* 0x000fc40007ffe0ff */
[----:B------:R-:W-:Y:S02]  /*2950*/  LEA R13, P0, R10, c[0x0][0x160], 0x1 ;  /* 0x000058000a0d7a11 */ /* 0x000fe400078008ff */
[----:B----4-:R-:W-:Y:S02]  /*2960*/  LOP3.LUT R18, R18, 0xfffffff7, RZ, 0xc0, !PT ;  /* 0xfffffff712127812 */ /* 0x010fe400078ec0ff */
[----:B------:R-:W-:Y:S02]  /*2970*/  LEA.HI.X R12, R10, c[0x0][0x164], R12, 0x1, P0 ;  /* 0x000059000a0c7a11 */ /* 0x000fe400000f0c0c */
[----:B------:R-:W-:-:S03]  /*2980*/  ISETP.GE.AND P0, PT, R250, c[0x0][0x198], PT ;  /* 0x00006600fa007a0c */ /* 0x000fc60003f06270 */
[----:B------:R-:W-:Y:S02]  /*2990*/  @P6 LOP3.LUT R18, R18, 0x8, RZ, 0xfc, !PT ;  /* 0x0000000812126812 */ /* 0x000fe400078efcff */
[----:B------:R-:W-:Y:S02]  /*29a0*/  ISETP.GE.AND P2, PT, R248, c[0x0][0x1d4], PT ;  /* 0x00007500f8007a0c */ /* 0x000fe40003f46270 */
[----:B------:R-:W-:Y:S02]  /*29b0*/  LOP3.LUT R18, R18, 0xfffffffb, RZ, 0xc0, !PT ;  /* 0xfffffffb12127812 */ /* 0x000fe400078ec0ff */
[----:B------:R-:W-:Y:S02]  /*29c0*/  SEL R5, RZ, 0x4, P3 ;  /* 0x00000004ff057807 */ /* 0x000fe40001800000 */
[----:B------:R-:W-:Y:S02]  /*29d0*/  SEL R29, RZ, 0x8, P2 ;  /* 0x00000008ff1d7807 */ /* 0x000fe40001000000 */
[----:B------:R-:W-:-:S02]  /*29e0*/  IADD3 R17, R17, R8, RZ ;  /* 0x0000000811117210 */ /* 0x000fc40007ffe0ff */
[----:B------:R-:W-:Y:S02]  /*29f0*/  ISETP.GE.AND P6, PT, R247, c[0x0][0x198], PT ;  /* 0x00006600f7007a0c */ /* 0x000fe40003fc6270 */
[----:B------:R-:W-:Y:S02]  /*2a00*/  @P0 LOP3.LUT R18, R18, 0x4, RZ, 0xfc, !PT ;  /* 0x0000000412120812 */ /* 0x000fe400078efcff */
[----:B------:R-:W-:Y:S01]  /*2a10*/  LOP3.LUT R29, R29, R6, R5, 0xfe, !PT ;  /* 0x000000061d1d7212 */ /* 0x000fe200078efe05 */
[----:B------:R-:W-:Y:S01]  /*2a20*/  IMAD.WIDE.U32 R4, R22, c[0x0][0x1e8], R16 ;  /* 0x00007a0016047a25 */ /* 0x000fe200078e0010 */
[----:B------:R-:W-:Y:S02]  /*2a30*/  ISETP.GE.AND P0, PT, R248, c[0x0][0x198], PT ;  /* 0x00006600f8007a0c */ /* 0x000fe40003f06270 */
[----:B------:R-:W-:Y:S01]  /*2a40*/  LOP3.LUT R18, R18, 0xfffffffe, RZ, 0xc0, !PT ;  /* 0xfffffffe12127812 */ /* 0x000fe200078ec0ff */
[----:B------:R-:W-:-:S03]  /*2a50*/  IMAD.WIDE.U32 R8, R22, c[0x0][0x210], R14 ;  /* 0x0000840016087a25 */ /* 0x000fc600078e000e */
[----:B------:R-:W-:Y:S01]  /*2a60*/  LOP3.LUT R18, R18, 0xfffffffd, RZ, 0xc0, !PT ;  /* 0xfffffffd12127812 */ /* 0x000fe200078ec0ff */
[C---:B------:R-:W-:Y:S02]  /*2a70*/  IMAD R5, R22.reuse, c[0x0][0x1ec], R5 ;  /* 0x00007b0016057a24 */ /* 0x040fe400078e0205 */
[----:B------:R-:W-:Y:S02]  /*2a80*/  IMAD R11, R7, c[0x0][0x1f0], RZ ;  /* 0x00007c00070b7a24 */ /* 0x000fe400078e02ff */
[----:B------:R-:W-:Y:S01]  /*2a90*/  IMAD R9, R22, c[0x0][0x214], R9 ;  /* 0x0000850016097a24 */ /* 0x000fe200078e0209 */
[----:B------:R-:W-:Y:S01]  /*2aa0*/  @P6 LOP3.LUT R18, R18, 0x2, RZ, 0xfc, !PT ;  /* 0x0000000212126812 */ /* 0x000fe200078efcff */
[C---:B------:R-:W-:Y:S02]  /*2ab0*/  IMAD R0, R2.reuse, c[0x0][0x1f4], R11 ;  /* 0x00007d0002007a24 */ /* 0x040fe400078e020b */
[----:B------:R-:W-:Y:S01]  /*2ac0*/  IMAD.WIDE.U32 R4, R2, c[0x0][0x1f0], R4 ;  /* 0x00007c0002047a25 */ /* 0x000fe200078e0004 */
[----:B------:R-:W-:-:S03]  /*2ad0*/  @P0 LOP3.LUT R18, R18, 0x1, RZ, 0xfc, !PT ;  /* 0x0000000112120812 */ /* 0x000fc600078efcff */
[----:B------:R-:W-:Y:S01]  /*2ae0*/  IMAD.WIDE.U32 R14, R2, c[0x0][0x218], R8 ;  /* 0x00008600020e7a25 */ /* 0x000fe200078e0008 */
[----:B------:R1:W-:Y:S03]  /*2af0*/  STL.64 [R1+0x68], R4 ;  /* 0x0000680401007387 */ /* 0x0003e60000100a00 */
[----:B------:R-:W-:Y:S01]  /*2b00*/  IMAD.IADD R0, R5, 0x1, R0 ;  /* 0x0000000105007824 */ /* 0x000fe200078e0200 */
[----:B------:R1:W-:Y:S04]  /*2b10*/  STL.64 [R1+0x60], R14 ;  /* 0x0000600e01007387 */ /* 0x0003e80000100a00 */
[----:B------:R1:W-:Y:S04]  /*2b20*/  STL [R1+0x48], R0 ;  /* 0x0000480001007387 */ /* 0x0003e80000100800 */
[----:B------:R1:W-:Y:S01]  /*2b30*/  STL [R1+0x44], R18 ;  /* 0x0000441201007387 */ /* 0x0003e20000100800 */
[----:B------:R-:W-:-:S04]  /*2b40*/  IMAD R7, R7, c[0x0][0x218], RZ ;  /* 0x0000860007077a24 */ /* 0x000fc800078e02ff */
[----:B------:R-:W-:Y:S01]  /*2b50*/  IMAD R238, R2, c[0x0][0x21c], R7 ;  /* 0x0000870002ee7a24 */ /* 0x000fe200078e0207 */
[----:B------:R-:W-:Y:S01]  /*2b60*/  IADD3 R2, R3, -0x1, RZ ;  /* 0xffffffff03027810 */ /* 0x000fe20007ffe0ff */
[----:B------:R-:W-:-:S03]  /*2b70*/  IMAD.IADD R11, R19, 0x1, R237 ;  /* 0x00000001130b7824 */ /* 0x000fc600078e02ed */
[----:B------:R-:W-:Y:S01]  /*2b80*/  IADD3 R238, R15, R238, RZ ;  /* 0x000000ee0fee7210 */ /* 0x000fe20007ffe0ff */
[----:B------:R-:W-:Y:S05]  /*2b90*/  BRA.DIV ~URZ, `(.L_x_2215) ;  /* 0x000105927f007947 */ /* 0x000fea000b800000 */
[----:B-1----:R1:W2:Y:S02]  /*2ba0*/  SHFL.IDX PT, R14, R12, RZ, 0x181f ;  /* 0x00181fff0c0e7589 */ /* 0x0022a400000e0000 */
.L_x_2300:
[----:B------:R-:W-:Y:S05]  /*2bb0*/  BRA.DIV ~URZ, `(.L_x_2216) ;  /* 0x000105e27f007947 */ /* 0x000fea000b800000 */
[----:B------:R3:W4:Y:S02]  /*2bc0*/  SHFL.IDX PT, R5, R13, RZ, 0x181f ;  /* 0x00181fff0d057589 */ /* 0x00072400000e0000 */
.L_x_2301:
[----:B------:R-:W5:Y:S01]  /*2bd0*/  LDL R0, [R1+0x74] ;  /* 0x0000740001007983 */ /* 0x000f620000100800 */
[----:B------:R-:W-:Y:S01]  /*2be0*/  BSSY B0, `(.L_x_2217) ;  /* 0x000001d000007945 */ /* 0x000fe20003800000 */
[----:B-----5:R-:W-:-:S05]  /*2bf0*/  IMAD R10, R0, c[0x0][0x2c4], RZ ;  /* 0x0000b100000a7a24 */ /* 0x020fca00078e02ff */
[----:B------:R-:W-:-:S13]  /*2c00*/  ISETP.GE.AND P0, PT, R11, R10, PT ;  /* 0x0000000a0b00720c */ /* 0x000fda0003f06270 */
[----:B------:R-:W-:Y:S05]  /*2c10*/  @P0 BRA `(.L_x_2218) ;  /* 0x0000019000000947 */ /* 0x000fea0003800000 */
[----:B------:R-:W5:Y:S04]  /*2c20*/  LDL.64 R6, [R1+0x10] ;  /* 0x0000100001067983 */ /* 0x000f680000100a00 */
[----:B---3--:R-:W3:Y:S01]  /*2c30*/  LDL R15, [R1+0x44] ;  /* 0x00004400010f7983 */ /* 0x008ee20000100800 */
[----:B------:R-:W-:Y:S02]  /*2c40*/  P2R R4, PR, RZ, 0x4 ;  /* 0x00000004ff047803 */ /* 0x000fe40000000000 */
[----:B------:R-:W-:Y:S02]  /*2c50*/  P2R R0, PR, RZ, 0x2 ;  /* 0x00000002ff007803 */ /* 0x000fe40000000000 */
[----:B----45:R-:W-:-:S04]  /*2c60*/  LEA R16, P0, R6, R5, 0x1 ;  /* 0x0000000506107211 */ /* 0x030fc800078008ff */
[-C--:B--2---:R-:W-:Y:S02]  /*2c70*/  LEA.HI.X R17, R6, R14.reuse, R7, 0x1, P0 ;  /* 0x0000000e06117211 */ /* 0x084fe400000f0c07 */
[CC--:B------:R-:W-:Y:S02]  /*2c80*/  LEA R8, P0, R250.reuse, R5.reuse, 0x1 ;  /* 0x00000005fa087211 */ /* 0x0c0fe400078008ff */
[----:B---3--:R-:W-:Y:S02]  /*2c90*/  LOP3.LUT P2, RZ, R15, 0x8, RZ, 0xc0, !PT ;  /* 0x000000080fff7812 */ /* 0x008fe4000784c0ff */
[----:B------:R-:W-:Y:S02]  /*2ca0*/  LEA.HI.X R9, R250, R14, R243, 0x1, P0 ;  /* 0x0000000efa097211 */ /* 0x000fe400000f0cf3 */
[----:B------:R-:W-:Y:S02]  /*2cb0*/  LEA R6, P0, R247, R5, 0x1 ;  /* 0x00000005f7067211 */ /* 0x000fe400078008ff */
[----:B------:R-:W-:-:S02]  /*2cc0*/  LOP3.LUT P1, RZ, R15, 0x4, RZ, 0xc0, !PT ;  /* 0x000000040fff7812 */ /* 0x000fc4000782c0ff */
[-C--:B------:R-:W-:Y:S02]  /*2cd0*/  LEA.HI.X R7, R247, R14.reuse, R242, 0x1, P0 ;  /* 0x0000000ef7077211 */ /* 0x080fe400000f0cf2 */
[C---:B------:R-:W-:Y:S02]  /*2ce0*/  LEA R18, P0, R248.reuse, R5, 0x1 ;  /* 0x00000005f8127211 */ /* 0x040fe400078008ff */
[C---:B------:R-:W-:Y:S01]  /*2cf0*/  LOP3.LUT P6, RZ, R15.reuse, 0x1, RZ, 0xc0, !PT ;  /* 0x000000010fff7812 */ /* 0x040fe200078cc0ff */
[----:B------:R-:W-:Y:S01]  /*2d00*/  @!PT LDS RZ, [RZ] ;  /* 0x00000000fffff984 */ /* 0x000fe20000000800 */
[----:B------:R-:W-:Y:S01]  /*2d10*/  @!PT LDS RZ, [RZ] ;  /* 0x00000000fffff984 */ /* 0x000fe20000000800 */
[----:B------:R-:W-:Y:S01]  /*2d20*/  @!PT LDS RZ, [RZ] ;  /* 0x00000000fffff984 */ /* 0x000fe20000000800 */
[----:B------:R2:W-:Y:S01]  /*2d30*/  LDGSTS.E.BYPASS.LTC128B.128 [R249+0x10100], [R16.64], !P2 ;  /* 0x1010000010f97fae */ /* 0x0005e2000d101d46 */
[----:B------:R-:W-:Y:S02]  /*2d40*/  LEA.HI.X R19, R248, R14, R241, 0x1, P0 ;  /* 0x0000000ef8137211 */ /* 0x000fe400000f0cf1 */
[----:B------:R-:W-:Y:S02]  /*2d50*/  LOP3.LUT P0, RZ, R15, 0x2, RZ, 0xc0, !PT ;  /* 0x000000020fff7812 */ /* 0x000fe4000780c0ff */
[----:B------:R-:W-:Y:S01]  /*2d60*/  ISETP.NE.AND P2, PT, R4, RZ, PT ;  /* 0x000000ff0400720c */ /* 0x000fe20003f45270 */
[----:B------:R2:W-:Y:S01]  /*2d70*/  LDGSTS.E.BYPASS.LTC128B.128 [R249+0x14100], [R8.64], !P1 ;  /* 0x1410000008f97fae */ /* 0x0005e2000c901d46 */
[----:B------:R-:W-:-:S09]  /*2d80*/  ISETP.NE.AND P1, PT, R0, RZ, PT ;  /* 0x000000ff0000720c */ /* 0x000fd20003f25270 */
[----:B------:R2:W-:Y:S04]  /*2d90*/  LDGSTS.E.BYPASS.LTC128B.128 [R249+0x18100], [R6.64], !P0 ;  /* 0x1810000006f97fae */ /* 0x0005e8000c101d46 */
[----:B------:R2:W-:Y:S02]  /*2da0*/  LDGSTS.E.BYPASS.LTC128B.128 [R249+0x1c100], [R18.64], !P6 ;  /* 0x1c10000012f97fae */ /* 0x0005e4000f101d46 */
.L_x_2218:
[----:B------:R-:W-:Y:S05]  /*2db0*/  BSYNC B0 ;  /* 0x0000000000007941 */ /* 0x000fea0003800000 */
.L_x_2217:
[----:B------:R-:W-:Y:S05]  /*2dc0*/  BRA.DIV ~URZ, `(.L_x_2219) ;  /* 0x000104327f007947 */ /* 0x000fea000b800000 */
[----:B--2---:R2:W1:Y:S04]  /*2dd0*/  SHFL.IDX PT, R14, R12, 0x1, 0x181f ;  /* 0x00381f000c0e7f89 */ /* 0x00446800000e0000 */
[----:B----4-:R2:W4:Y:S02]  /*2de0*/  SHFL.IDX PT, R5, R13, 0x1, 0x181f ;  /* 0x00381f000d057f89 */ /* 0x01052400000e0000 */
.L_x_2302:
[----:B------:R-:W-:Y:S01]  /*2df0*/  IADD3 R7, R11, 0x20, RZ ;  /* 0x000000200b077810 */ /* 0x000fe20007ffe0ff */
[----:B------:R-:W-:Y:S03]  /*2e00*/  BSSY B0, `(.L_x_2220) ;  /* 0x000001c000007945 */ /* 0x000fe60003800000 */
[----:B------:R-:W-:-:S13]  /*2e10*/  ISETP.GE.AND P0, PT, R7, R10, PT ;  /* 0x0000000a0700720c */ /* 0x000fda0003f06270 */
[----:B------:R-:W-:Y:S05]  /*2e20*/  @P0 BRA `(.L_x_2221) ;  /* 0x0000019000000947 */ /* 0x000fea0003800000 */
[----:B------:R-:W5:Y:S04]  /*2e30*/  LDL.64 R8, [R1+0x10] ;  /* 0x0000100001087983 */ /* 0x000f680000100a00 */
[----:B--2---:R-:W2:Y:S01]  /*2e40*/  LDL R15, [R1+0x44] ;  /* 0x00004400010f7983 */ /* 0x004ea20000100800 */
[----:B------:R-:W-:Y:S02]  /*2e50*/  P2R R4, PR, RZ, 0x4 ;  /* 0x00000004ff047803 */ /* 0x000fe40000000000 */
[----:B------:R-:W-:Y:S02]  /*2e60*/  P2R R0, PR, RZ, 0x2 ;  /* 0x00000002ff007803 */ /* 0x000fe40000000000 */
[----:B----45:R-:W-:-:S04]  /*2e70*/  LEA R16, P0, R8, R5, 0x1 ;  /* 0x0000000508107211 */ /* 0x030fc800078008ff */
[-C--:B-1----:R-:W-:Y:S02]  /*2e80*/  LEA.HI.X R17, R8, R14.reuse, R9, 0x1, P0 ;  /* 0x0000000e08117211 */ /* 0x082fe400000f0c09 */
[CC--:B------:R-:W-:Y:S02]  /*2e90*/  LEA R8, P0, R250.reuse, R5.reuse, 0x1 ;  /* 0x00000005fa087211 */ /* 0x0c0fe400078008ff */
[----:B--2---:R-:W-:Y:S02]  /*2ea0*/  LOP3.LUT P2, RZ, R15, 0x8, RZ, 0xc0, !PT ;  /* 0x000000080fff7812 */ /* 0x004fe4000784c0ff */
        /* <DEDUP_REMOVED lines=17> */
.L_x_2221:
[----:B------:R-:W-:Y:S05]  /*2fc0*/  BSYNC B0 ;  /* 0x0000000000007941 */ /* 0x000fea0003800000 */
.L_x_2220:
[----:B------:R-:W-:Y:S05]  /*2fd0*/  BRA.DIV ~URZ, `(.L_x_2222) ;  /* 0x000102e27f007947 */ /* 0x000fea000b800000 */
[----:B-1----:R1:W2:Y:S02]  /*2fe0*/  SHFL.IDX PT, R14, R12, 0x2, 0x181f ;  /* 0x00581f000c0e7f89 */ /* 0x0022a400000e0000 */
.L_x_2303:
[----:B------:R-:W-:Y:S05]  /*2ff0*/  BRA.DIV ~URZ, `(.L_x_2223) ;  /* 0x000103327f007947 */ /* 0x000fea000b800000 */
[----:B----4-:R4:W1:Y:S02]  /*3000*/  SHFL.IDX PT, R5, R13, 0x2, 0x181f ;  /* 0x00581f000d057f89 */ /* 0x01086400000e0000 */
.L_x_2304:
[----:B------:R-:W-:Y:S01]  /*3010*/  IADD3 R7, R11, 0x40, RZ ;  /* 0x000000400b077810 */ /* 0x000fe20007ffe0ff */
[----:B------:R-:W-:Y:S03]  /*3020*/  BSSY B0, `(.L_x_2224) ;  /* 0x000001c000007945 */ /* 0x000fe60003800000 */
[----:B------:R-:W-:-:S13]  /*3030*/  ISETP.GE.AND P0, PT, R7, R10, PT ;  /* 0x0000000a0700720c */ /* 0x000fda0003f06270 */
[----:B------:R-:W-:Y:S05]  /*3040*/  @P0 BRA `(.L_x_2225) ;  /* 0x0000019000000947 */ /* 0x000fea0003800000 */
[----:B------:R-:W5:Y:S04]  /*3050*/  LDL.64 R8, [R1+0x10] ;  /* 0x0000100001087983 */ /* 0x000f680000100a00 */
[----:B---3--:R-:W3:Y:S01]  /*3060*/  LDL R15, [R1+0x44] ;  /* 0x00004400010f7983 */ /* 0x008ee20000100800 */
[----:B------:R-:W-:Y:S02]  /*3070*/  P2R R4, PR, RZ, 0x4 ;  /* 0x00000004ff047803 */ /* 0x000fe40000000000 */
[----:B------:R-:W-:Y:S02]  /*3080*/  P2R R0, PR, RZ, 0x2 ;  /* 0x00000002ff007803 */ /* 0x000fe40000000000 */
[----:B-1---5:R-:W-:-:S04]  /*3090*/  LEA R16, P0, R8, R5, 0x1 ;  /* 0x0000000508107211 */ /* 0x022fc800078008ff */
        /* <DEDUP_REMOVED lines=20> */
.L_x_2225:
[----:B------:R-:W-:Y:S05]  /*31e0*/  BSYNC B0 ;  /* 0x0000000000007941 */ /* 0x000fea0003800000 */
.L_x_2224:
[----:B------:R-:W-:Y:S05]  /*31f0*/  BRA.DIV ~URZ, `(.L_x_2226) ;  /* 0x000101927f007947 */ /* 0x000fea000b800000 */
[----:B-12---:R-:W1:Y:S04]  /*3200*/  SHFL.IDX PT, R12, R12, 0x3, 0x181f ;  /* 0x00781f000c0c7f89 */ /* 0x006e6800000e0000 */
[----:B------:R2:W3:Y:S02]  /*3210*/  SHFL.IDX PT, R5, R13, 0x3, 0x181f ;  /* 0x00781f000d057f89 */ /* 0x0004e400000e0000 */
.L_x_2305:
[----:B------:R-:W5:Y:S04]  /*3220*/  LDL.64 R6, [R1+0x10] ;  /* 0x0000100001067983 */ /* 0x000f680000100a00 */
[----:B--2---:R-:W2:Y:S04]  /*3230*/  LDL R4, [R1+0x44] ;  /* 0x0000440001047983 */ /* 0x004ea80000100800 */
[----:B----4-:R-:W4:Y:S04]  /*3240*/  LDL R170, [R1+0x78] ;  /* 0x0000780001aa7983 */ /* 0x010f280000100800 */
[----:B---3--:R-:W3:Y:S04]  /*3250*/  LDL.64 R80, [R1+0x68] ;  /* 0x0000680001507983 */ /* 0x008ee80000100a00 */
[----:B------:R-:W2:Y:S04]  /*3260*/  LDL R78, [R1+0x48] ;  /* 0x00004800014e7983 */ /* 0x000ea80000100800 */
[----:B------:R-:W3:Y:S01]  /*3270*/  LDL.64 R20, [R1+0x60] ;  /* 0x0000600001147983 */ /* 0x000ee20000100a00 */
[----:B------:R-:W-:-:S02]  /*3280*/  IADD3 R11, R11, 0x60, RZ ;  /* 0x000000600b0b7810 */ /* 0x000fc40007ffe0ff */
[----:B------:R-:W-:Y:S01]  /*3290*/  SHF.R.S32.HI R18, RZ, 0x1f, R246 ;  /* 0x0000001fff127819 */ /* 0x000fe200000114f6 */
[----:B------:R-:W3:Y:S01]  /*32a0*/  LDL R168, [R1+0x4c] ;  /* 0x00004c0001a87983 */ /* 0x000ee20000100800 */
[----:B------:R-:W-:Y:S02]  /*32b0*/  ISETP.GE.AND P6, PT, R11, R10, PT ;  /* 0x0000000a0b00720c */ /* 0x000fe40003fc6270 */
[----:B------:R-:W-:Y:S02]  /*32c0*/  LEA.HI R18, R18, R246, RZ, 0x3 ;  /* 0x000000f612127211 */ /* 0x000fe400078f18ff */
[----:B------:R-:W-:Y:S02]  /*32d0*/  P2R R0, PR, RZ, 0x4 ;  /* 0x00000004ff007803 */ /* 0x000fe40000000000 */
[----:B------:R-:W-:Y:S02]  /*32e0*/  P2R R30, PR, RZ, 0x2 ;  /* 0x00000002ff1e7803 */ /* 0x000fe40000000000 */
[----:B------:R-:W-:-:S02]  /*32f0*/  SHF.R.S32.HI R18, RZ, 0x3, R18 ;  /* 0x00000003ff127819 */ /* 0x000fc40000011412 */
[----:B------:R-:W-:Y:S02]  /*3300*/  P2R R31, PR, RZ, 0x20 ;  /* 0x00000020ff1f7803 */ /* 0x000fe40000000000 */
[----:B------:R-:W-:Y:S02]  /*3310*/  P2R R36, PR, RZ, 0x10 ;  /* 0x00000010ff247803 */ /* 0x000fe40000000000 */
[----:B-----5:R-:W-:-:S04]  /*3320*/  @!P6 LEA R8, P0, R6, R5, 0x1 ;  /* 0x000000050608e211 */ /* 0x020fc800078008ff */
[----:B-1----:R-:W-:Y:S02]  /*3330*/  @!P6 LEA.HI.X R9, R6, R12, R7, 0x1, P0 ;  /* 0x0000000c0609e211 */ /* 0x002fe400000f0c07 */
[----:B------:R-:W-:-:S04]  /*3340*/  @!P6 LEA R16, P0, R250, R5, 0x1 ;  /* 0x00000005fa10e211 */ /* 0x000fc800078008ff */
[----:B------:R-:W-:Y:S02]  /*3350*/  @!P6 LEA.HI.X R17, R250, R12, R243, 0x1, P0 ;  /* 0x0000000cfa11e211 */ /* 0x000fe400000f0cf3 */
[----:B------:R-:W-:-:S04]  /*3360*/  @!P6 LEA R14, P0, R247, R5, 0x1 ;  /* 0x00000005f70ee211 */ /* 0x000fc800078008ff */
[----:B------:R-:W-:Y:S02]  /*3370*/  @!P6 LEA.HI.X R15, R247, R12, R242, 0x1, P0 ;  /* 0x0000000cf70fe211 */ /* 0x000fe400000f0cf2 */
[C---:B--2---:R-:W-:Y:S02]  /*3380*/  LOP3.LUT P0, RZ, R4.reuse, 0x8, RZ, 0xc0, !PT ;  /* 0x0000000804ff7812 */ /* 0x044fe4000780c0ff */
[C---:B------:R-:W-:Y:S02]  /*3390*/  LOP3.LUT P2, RZ, R4.reuse, 0x4, RZ, 0xc0, !PT ;  /* 0x0000000404ff7812 */ /* 0x040fe4000784c0ff */
[----:B------:R-:W-:-:S09]  /*33a0*/  LOP3.LUT P1, RZ, R4, 0x1, RZ, 0xc0, !PT ;  /* 0x0000000104ff7812 */ /* 0x000fd2000782c0ff */
[----:B------:R-:W-:Y:S01]  /*33b0*/  @!PT LDS RZ, [RZ] ;  /* 0x00000000fffff984 */ /* 0x000fe20000000800 */
[----:B------:R-:W-:Y:S01]  /*33c0*/  @!PT LDS RZ, [RZ] ;  /* 0x00000000fffff984 */ /* 0x000fe20000000800 */
[----:B------:R-:W-:Y:S01]  /*33d0*/  @!PT LDS RZ, [RZ] ;  /* 0x00000000fffff984 */ /* 0x000fe20000000800 */
[----:B------:R1:W-:Y:S01]  /*33e0*/  @!P6 LDGSTS.E.BYPASS.LTC128B.128 [R249+0x13100], [R8.64], !P0 ;  /* 0x1310000008f9efae */ /* 0x0003e2000c101d46 */
[C---:B------:R-:W-:Y:S02]  /*33f0*/  @!P6 LEA R10, P0, R248.reuse, R5, 0x1 ;  /* 0x00000005f80ae211 */ /* 0x040fe400078008ff */
[----:B------:R-:W-:Y:S01]  /*3400*/  SHF.R.S32.HI R7, RZ, 0x1f, R2 ;  /* 0x0000001fff077819 */ /* 0x000fe20000011402 */
[----:B------:R2:W-:Y:S01]  /*3410*/  @!P6 LDGSTS.E.BYPASS.LTC128B.128 [R249+0x17100], [R16.64], !P2 ;  /* 0x1710000010f9efae */ /* 0x0005e2000d101d46 */
[----:B------:R-:W-:Y:S02]  /*3420*/  @!P6 LEA.HI.X R11, R248, R12, R241, 0x1, P0 ;  /* 0x0000000cf80be211 */ /* 0x000fe400000f0cf1 */
[----:B------:R-:W-:Y:S01]  /*3430*/  LOP3.LUT P0, RZ, R4, 0x2, RZ, 0xc0, !PT ;  /* 0x0000000204ff7812 */ /* 0x000fe2000780c0ff */
[----:B----4-:R-:W-:-:S04]  /*3440*/  IMAD.IADD R5, R170, 0x1, -R18 ;  /* 0x00000001aa057824 */ /* 0x010fc800078e0a12 */
[----:B------:R-:W-:Y:S02]  /*3450*/  IMAD R6, R2, -0x40, R5 ;  /* 0xffffffc002067824 */ /* 0x000fe400078e0205 */
[----:B------:R-:W-:Y:S01]  /*3460*/  IMAD R5, R7, c[0x0][0x1e0], RZ ;  /* 0x0000780007057a24 */ /* 0x000fe200078e02ff */
[----:B------:R-:W-:-:S05]  /*3470*/  ISETP.NE.AND P2, PT, R0, RZ, PT ;  /* 0x000000ff0000720c */ /* 0x000fca0003f45270 */
[----:B------:R4:W-:Y:S01]  /*3480*/  @!P6 LDGSTS.E.BYPASS.LTC128B.128 [R249+0x1b100], [R14.64], !P0 ;  /* 0x1b1000000ef9efae */ /* 0x0009e2000c101d46 */
[----:B------:R-:W-:-:S03]  /*3490*/  ISETP.GE.AND P0, PT, R6, 0x1, PT ;  /* 0x000000010600780c */ /* 0x000fc60003f06270 */
[----:B------:R5:W-:Y:S01]  /*34a0*/  @!P6 LDGSTS.E.BYPASS.LTC128B.128 [R249+0x1f100], [R10.64], !P1 ;  /* 0x1f1000000af9efae */ /* 0x000be2000c901d46 */
[----:B------:R-:W-:-:S03]  /*34b0*/  IMAD R0, R2, c[0x0][0x1e4], R5 ;  /* 0x0000790002007a24 */ /* 0x000fc600078e0205 */
[----:B------:R-:W0:Y:S01]  /*34c0*/  LDGDEPBAR ;  /* 0x00000000000079af */ /* 0x000e220000000000 */
[----:B------:R-:W-:Y:S01]  /*34d0*/  WARPSYNC 0xffffffff ;  /* 0xffffffff00007948 */ /* 0x000fe20003800000 */
[----:B-1----:R-:W-:Y:S02]  /*34e0*/  IMAD.WIDE.U32 R8, R2, c[0x0][0x1e0], RZ ;  /* 0x0000780002087a25 */ /* 0x002fe400078e00ff */
[----:B------:R-:W-:Y:S02]  /*34f0*/  BAR.SYNC.DEFER_BLOCKING 0x0 ;  /* 0x0000000000007b1d */ /* 0x000fe40000010000 */
[----:B------:R-:W-:Y:S01]  /*3500*/  IMAD.IADD R0, R9, 0x1, R0 ;  /* 0x0000000109007824 */ /* 0x000fe200078e0200 */
[----:B---3--:R-:W-:-:S04]  /*3510*/  LEA R5, P6, R8, R80, 0x6 ;  /* 0x0000005008057211 */ /* 0x008fc800078c30ff */
[----:B------:R-:W-:Y:S02]  /*3520*/  LEA.HI.X R0, R8, R78, R0, 0x6, P6 ;  /* 0x0000004e08007211 */ /* 0x000fe400030f3400 */
[----:B------:R-:W-:-:S04]  /*3530*/  @P0 LEA R12, P6, R5, c[0x0][0x1c8], 0x1 ;  /* 0x00007200050c0a11 */ /* 0x000fc800078c08ff */
[----:B------:R-:W-:Y:S02]  /*3540*/  @P0 LEA.HI.X R13, R5, c[0x0][0x1cc], R0, 0x1, P6 ;  /* 0x00007300050d0a11 */ /* 0x000fe400030f0c00 */
[----:B------:R-:W-:Y:S01]  /*3550*/  ISETP.GE.AND P6, PT, R6, 0x21, PT ;  /* 0x000000210600780c */ /* 0x000fe20003fc6270 */
[----:B------:R-:W-:-:S04]  /*3560*/  IMAD.MOV.U32 R4, RZ, RZ, 0x20 ;  /* 0x00000020ff047424 */ /* 0x000fc800078e00ff */
[C---:B-----5:R-:W-:Y:S01]  /*3570*/  IMAD.WIDE.U32 R10, R4.reuse, c[0x0][0x1e0], RZ ;  /* 0x00007800040a7a25 */ /* 0x060fe200078e00ff */
[----:B------:R-:W-:Y:S01]  /*3580*/  @!PT LDS RZ, [RZ] ;  /* 0x00000000fffff984 */ /* 0x000fe20000000800 */
[----:B------:R-:W-:Y:S01]  /*3590*/  @!PT LDS RZ, [RZ] ;  /* 0x00000000fffff984 */ /* 0x000fe20000000800 */
[----:B------:R-:W-:Y:S01]  /*35a0*/  @!PT LDS RZ, [RZ] ;  /* 0x00000000fffff984 */ /* 0x000fe20000000800 */
[----:B------:R4:W-:Y:S03]  /*35b0*/  @P0 LDGSTS.E.BYPASS.LTC128B.128 [R249+0x8100], [R12.64], !P5 ;  /* 0x081000000cf90fae */ /* 0x0009e6000e901d46 */
[----:B------:R-:W-:Y:S01]  /*35c0*/  IMAD R9, R4, c[0x0][0x1e4], RZ ;  /* 0x0000790004097a24 */ /* 0x000fe200078e02ff */
[----:B------:R4:W-:Y:S04]  /*35d0*/  @P0 LDGSTS.E.BYPASS.LTC128B.128 [R249+0xa100], [R12.64+0x80], !P4 ;  /* 0x0a1000800cf90fae */ /* 0x0009e8000e101d46 */
[----:B------:R4:W-:Y:S04]  /*35e0*/  @P0 LDGSTS.E.BYPASS.LTC128B.128 [R249+0xc100], [R12.64+0x100], !P3 ;  /* 0x0c1001000cf90fae */ /* 0x0009e8000d901d46 */
[----:B------:R4:W-:Y:S01]  /*35f0*/  @P0 LDGSTS.E.BYPASS.LTC128B.128 [R249+0xe100], [R12.64+0x180], !P2 ;  /* 0x0e1001800cf90fae */ /* 0x0009e2000d101d46 */
[----:B------:R-:W-:-:S04]  /*3600*/  @P6 IADD3 R5, P0, R5, R10, RZ ;  /* 0x0000000a05056210 */ /* 0x000fc80007f1e0ff */
[----:B------:R-:W-:Y:S02]  /*3610*/  @P6 IADD3.X R0, R0, R11, R9, P0, !PT ;  /* 0x0000000b00006210 */ /* 0x000fe400007fe409 */
[----:B------:R-:W-:-:S04]  /*3620*/  @P6 LEA R10, P0, R5, c[0x0][0x1c8], 0x1 ;  /* 0x00007200050a6a11 */ /* 0x000fc800078008ff */
[----:B------:R-:W-:-:S05]  /*3630*/  @P6 LEA.HI.X R11, R5, c[0x0][0x1cc], R0, 0x1, P0 ;  /* 0x00007300050b6a11 */ /* 0x000fca00000f0c00 */
[----:B------:R1:W-:Y:S04]  /*3640*/  @P6 LDGSTS.E.BYPASS.LTC128B.128 [R249+0x9100], [R10.64], !P5 ;  /* 0x091000000af96fae */ /* 0x0003e8000e901d46 */
[----:B------:R1:W-:Y:S04]  /*3650*/  @P6 LDGSTS.E.BYPASS.LTC128B.128 [R249+0xb100], [R10.64+0x80], !P4 ;  /* 0x0b1000800af96fae */ /* 0x0003e8000e101d46 */
[----:B------:R1:W-:Y:S04]  /*3660*/  @P6 LDGSTS.E.BYPASS.LTC128B.128 [R249+0xd100], [R10.64+0x100], !P3 ;  /* 0x0d1001000af96fae */ /* 0x0003e8000d901d46 */
[----:B------:R1:W-:Y:S04]  /*3670*/  @P6 LDGSTS.E.BYPASS.LTC128B.128 [R249+0xf100], [R10.64+0x180], !P2 ;  /* 0x0f1001800af96fae */ /* 0x0003e8000d101d46 */
[----:B------:R-:W0:Y:S01]  /*3680*/  LDGDEPBAR ;  /* 0x00000000000079af */ /* 0x000e220000000000 */
[----:B------:R-:W-:-:S02]  /*3690*/  IMAD R7, R7, c[0x0][0x208], RZ ;  /* 0x0000820007077a24 */ /* 0x000fc400078e02ff */
[----:B------:R-:W-:-:S04]  /*36a0*/  IMAD.WIDE.U32 R8, R2, c[0x0][0x208], RZ ;  /* 0x0000820002087a25 */ /* 0x000fc800078e00ff */
[----:B------:R-:W-:Y:S01]  /*36b0*/  IMAD R7, R2, c[0x0][0x20c], R7 ;  /* 0x0000830002077a24 */ /* 0x000fe200078e0207 */
[----:B------:R-:W-:-:S03]  /*36c0*/  LEA R5, P0, R8, R20, 0x6 ;  /* 0x0000001408057211 */ /* 0x000fc600078030ff */
[----:B------:R-:W-:Y:S01]  /*36d0*/  IMAD.IADD R7, R9, 0x1, R7 ;  /* 0x0000000109077824 */ /* 0x000fe200078e0207 */
[----:B------:R-:W-:Y:S01]  /*36e0*/  LOP3.LUT R6, R29, 0x1, RZ, 0xc0, !PT ;  /* 0x000000011d067812 */ /* 0x000fe200078ec0ff */
[----:B------:R-:W-:-:S03]  /*36f0*/  IMAD R0, R2, -0x40, R170 ;  /* 0xffffffc002007824 */ /* 0x000fc600078e02aa */
[----:B------:R-:W-:Y:S01]  /*3700*/  LEA.HI.X R4, R8, R238, R7, 0x6, P0 ;  /* 0x000000ee08047211 */ /* 0x000fe200000f3407 */
[----:B------:R-:W-:Y:S01]  /*3710*/  IMAD.MOV.U32 R7, RZ, RZ, c[0x0][0x208] ;  /* 0x00008200ff077624 */ /* 0x000fe200078e00ff */
[----:B------:R-:W-:Y:S01]  /*3720*/  LEA R38, P0, R5, c[0x0][0x1f8], 0x1 ;  /* 0x00007e0005267a11 */ /* 0x000fe200078008ff */
[----:B------:R-:W-:-:S04]  /*3730*/  DEPBAR.LE SB0, 0x1 ;  /* 0x000080400000791a */ /* 0x000fc80000000000 */
[----:B------:R-:W-:-:S04]  /*3740*/  DEPBAR.LE SB0, 0x0 ;  /* 0x000080000000791a */ /* 0x000fc80000000000 */
[----:B------:R-:W-:Y:S01]  /*3750*/  BAR.SYNC.DEFER_BLOCKING 0x0 ;  /* 0x0000000000007b1d */ /* 0x000fe20000010000 */
[----:B------:R-:W-:Y:S01]  /*3760*/  LEA.HI.X R39, R5, c[0x0][0x1fc], R4, 0x1, P0 ;  /* 0x00007f0005277a11 */ /* 0x000fe200000f0c04 */
[----:B------:R-:W-:Y:S01]  /*3770*/  IMAD.MOV.U32 R5, RZ, RZ, c[0x0][0x20c] ;  /* 0x00008300ff057624 */ /* 0x000fe200078e00ff */
[C---:B------:R-:W-:Y:S01]  /*3780*/  LEA R76, P0, R7.reuse, R38, 0x6 ;  /* 0x00000026074c7211 */ /* 0x040fe200078030ff */
[----:B------:R-:W-:Y:S01]  /*3790*/  IMAD.IADD R28, R0, 0x1, -R18 ;  /* 0x00000001001c7824 */ /* 0x000fe200078e0a12 */
[----:B------:R-:W-:Y:S02]  /*37a0*/  ISETP.NE.U32.AND P5, PT, R6, 0x1, PT ;  /* 0x000000010600780c */ /* 0x000fe40003fa5070 */
[----:B------:R-:W-:Y:S02]  /*37b0*/  LEA.HI.X R77, R7, R39, R5, 0x6, P0 ;  /* 0x00000027074d7211 */ /* 0x000fe400000f3405 */
[C---:B------:R-:W-:Y:S02]  /*37c0*/  ISETP.LT.OR P0, PT, R28.reuse, 0x1, P5 ;  /* 0x000000011c00780c */ /* 0x040fe40002f01670 */
[----:B------:R-:W-:Y:S01]  /*37d0*/  LOP3.LUT P1, RZ, R29, 0x2, RZ, 0xc0, !PT ;  /* 0x000000021dff7812 */ /* 0x000fe2000782c0ff */
[----:B------:R-:W-:Y:S04]  /*37e0*/  LDSM.16.M88.4 R24, [R234] ;  /* 0x00000000ea18783b */ /* 0x000fe80000000200 */
[----:B------:R-:W3:Y:S04]  /*37f0*/  LDSM.16.M88.4 R48, [R233] ;  /* 0x00000000e930783b */ /* 0x000ee80000000200 */
[----:B------:R-:W5:Y:S04]  /*3800*/  LDSM.16.M88.4 R40, [R233+0x800] ;  /* 0x00080000e928783b */ /* 0x000f680000000200 */
[----:B------:R-:W-:Y:S04]  /*3810*/  LDSM.16.M88.4 R32, [R233+0x1000] ;  /* 0x00100000e920783b */ /* 0x000fe80000000200 */
[----:B------:R-:W3:Y:S04]  /*3820*/  LDSM.16.M88.4 R56, [R233+0x1800] ;  /* 0x00180000e938783b */ /* 0x000ee80000000200 */
[----:B------:R-:W-:Y:S04]  /*3830*/  LDSM.16.M88.4 R4, [R232] ;  /* 0x00000000e804783b */ /* 0x000fe80000000200 */
[----:B------:R-:W3:Y:S04]  /*3840*/  LDSM.16.M88.4 R20, [R231] ;  /* 0x00000000e714783b */ /* 0x000ee80000000200 */
[----:B--2---:R-:W2:Y:S04]  /*3850*/  LDSM.16.M88.4 R16, [R223] ;  /* 0x00000000df10783b */ /* 0x004ea80000000200 */
[----:B----4-:R-:W4:Y:S04]  /*3860*/  LDSM.16.M88.4 R12, [R222] ;  /* 0x00000000de0c783b */ /* 0x010f280000000200 */
[----:B-1----:R-:W1:Y:S04]  /*3870*/  LDSM.16.M88.4 R8, [R221] ;  /* 0x00000000dd08783b */ /* 0x002e680000000200 */
        /* <DEDUP_REMOVED lines=8> */
[C---:B------:R-:W-:Y:S02]  /*3900*/  ISETP.LT.OR P5, PT, R28.reuse, 0x21, P5 ;  /* 0x000000211c00780c */ /* 0x040fe40002fa1670 */
[----:B------:R-:W-:-:S09]  /*3910*/  ISETP.LT.OR P1, PT, R28, 0x21, !P1 ;  /* 0x000000211c00780c */ /* 0x000fd20004f21670 */
[----:B------:R1:W-:Y:S01]  /*3920*/  LDGSTS.E.BYPASS.LTC128B.128 [R249+0x4100], [R38.64+0x100], !P0 ;  /* 0x0410010026f97fae */ /* 0x0003e2000c101d46 */
[----:B------:R-:W-:-:S04]  /*3930*/  LOP3.LUT P0, RZ, R29, 0x8, RZ, 0xc0, !PT ;  /* 0x000000081dff7812 */ /* 0x000fc8000780c0ff */
[C---:B------:R-:W-:Y:S02]  /*3940*/  ISETP.LT.OR P4, PT, R28.reuse, 0x1, !P0 ;  /* 0x000000011c00780c */ /* 0x040fe40004781670 */
[C---:B------:R-:W-:Y:S02]  /*3950*/  ISETP.LT.OR P6, PT, R28.reuse, 0x21, !P6 ;  /* 0x000000211c00780c */ /* 0x040fe400077c1670 */
[----:B------:R-:W-:Y:S01]  /*3960*/  ISETP.LT.OR P0, PT, R28, 0x21, !P0 ;  /* 0x000000211c00780c */ /* 0x000fe20004701670 */
[C---:B---3--:R-:W-:Y:S08]  /*3970*/  HMMA.16816.F32.BF16 R52, R24.reuse, R48, RZ ;  /* 0x000000301834723c */ /* 0x048ff000000418ff */
[----:B------:R1:W-:Y:S01]  /*3980*/  LDGSTS.E.BYPASS.LTC128B.128 [R249+0x6100], [R38.64+0x180], !P4 ;  /* 0x0610018026f97fae */ /* 0x0003e2000e101d46 */
[----:B------:R-:W-:Y:S01]  /*3990*/  ISETP.NE.AND P4, PT, R36, RZ, PT ;  /* 0x000000ff2400720c */ /* 0x000fe20003f85270 */
[----:B-----5:R-:W-:Y:S02]  /*39a0*/  HMMA.16816.F32.BF16 R44, R24, R40, RZ ;  /* 0x00000028182c723c */ /* 0x020fe400000418ff */
[----:B------:R3:W-:Y:S01]  /*39b0*/  LDGSTS.E.BYPASS.LTC128B.128 [R249+0x1100], [R76.64], !P5 ;  /* 0x011000004cf97fae */ /* 0x0007e2000e901d46 */
[----:B------:R-:W-:-:S03]  /*39c0*/  ISETP.NE.AND P5, PT, R31, RZ, PT ;  /* 0x000000ff1f00720c */ /* 0x000fc60003fa5270 */
[----:B------:R3:W-:Y:S01]  /*39d0*/  LDGSTS.E.BYPASS.LTC128B.128 [R249+0x3100], [R76.64+0x80], !P1 ;  /* 0x031000804cf97fae */ /* 0x0007e2000c901d46 */
[----:B------:R-:W-:Y:S01]  /*39e0*/  ISETP.NE.AND P1, PT, R30, RZ, PT ;  /* 0x000000ff1e00720c */ /* 0x000fe20003f25270 */
[C---:B------:R-:W-:Y:S02]  /*39f0*/  HMMA.16816.F32.BF16 R48, R24.reuse, R50, RZ ;  /* 0x000000321830723c */ /* 0x040fe400000418ff */
[----:B------:R3:W-:Y:S04]  /*3a00*/  LDGSTS.E.BYPASS.LTC128B.128 [R249+0x5100], [R76.64+0x100], !P6 ;  /* 0x051001004cf97fae */ /* 0x0007e8000f101d46 */
[----:B------:R3:W-:Y:S02]  /*3a10*/  LDGSTS.E.BYPASS.LTC128B.128 [R249+0x7100], [R76.64+0x180], !P0 ;  /* 0x071001804cf97fae */ /* 0x0007e4000c101d46 */
[C---:B------:R-:W-:Y:S02]  /*3a20*/  HMMA.16816.F32.BF16 R40, R24.reuse, R42, RZ ;  /* 0x0000002a1828723c */ /* 0x040fe400000418ff */
[----:B------:R-:W-:Y:S04]  /*3a30*/  LDSM.16.M88.4 R72, [R229] ;  /* 0x00000000e548783b */ /* 0x000fe80000000200 */
[----:B------:R-:W-:Y:S02]  /*3a40*/  LDSM.16.M88.4 R68, [R229+0x800] ;  /* 0x00080000e544783b */ /* 0x000fe40000000200 */
[C---:B------:R-:W-:Y:S02]  /*3a50*/  HMMA.16816.F32.BF16 R28, R24.reuse, R56, RZ ;  /* 0x00000038181c723c */ /* 0x040fe400000418ff */
[----:B------:R-:W-:Y:S04]  /*3a60*/  LDSM.16.M88.4 R64, [R229+0x1000] ;  /* 0x00100000e540783b */ /* 0x000fe80000000200 */
[----:B------:R-:W-:Y:S02]  /*3a70*/  LDSM.16.M88.4 R60, [R229+0x1800] ;  /* 0x00180000e53c783b */ /* 0x000fe40000000200 */
[C---:B-1----:R-:W-:Y:S02]  /*3a80*/  HMMA.16816.F32.BF16 R36, R24.reuse, R32, RZ ;  /* 0x000000201824723c */ /* 0x042fe400000418ff */
[----:B------:R-:W0:Y:S06]  /*3a90*/  LDGDEPBAR ;  /* 0x00000000000079af */ /* 0x000e2c0000000000 */
[C---:B------:R-:W-:Y:S08]  /*3aa0*/  HMMA.16816.F32.BF16 R32, R24.reuse, R34, RZ ;  /* 0x000000221820723c */ /* 0x040ff000000418ff */
[----:B------:R-:W-:Y:S01]  /*3ab0*/  HMMA.16816.F32.BF16 R24, R24, R58, RZ ;  /* 0x0000003a1818723c */ /* 0x000fe200000418ff */
[----:B------:R-:W1:Y:S07]  /*3ac0*/  LDSM.16.M88.4 R56, [R230] ;  /* 0x00000000e638783b */ /* 0x000e6e0000000200 */
[C---:B------:R-:W-:Y:S08]  /*3ad0*/  HMMA.16816.F32.BF16 R52, R4.reuse, R20, R52 ;  /* 0x000000140434723c */ /* 0x040ff00000041834 */
[C---:B------:R-:W-:Y:S01]  /*3ae0*/  HMMA.16816.F32.BF16 R48, R4.reuse, R22, R48 ;  /* 0x000000160430723c */ /* 0x040fe20000041830 */
[----:B------:R-:W-:Y:S07]  /*3af0*/  LDSM.16.M88.4 R20, [R220] ;  /* 0x00000000dc14783b */ /* 0x000fee0000000200 */
[C---:B--2---:R-:W-:Y:S08]  /*3b00*/  HMMA.16816.F32.BF16 R44, R4.reuse, R16, R44 ;  /* 0x00000010042c723c */ /* 0x044ff0000004182c */
[C---:B------:R-:W-:Y:S01]  /*3b10*/  HMMA.16816.F32.BF16 R40, R4.reuse, R18, R40 ;  /* 0x000000120428723c */ /* 0x040fe20000041828 */
[----:B------:R-:W-:Y:S07]  /*3b20*/  LDSM.16.M88.4 R16, [R220+0x800] ;  /* 0x00080000dc10783b */ /* 0x000fee0000000200 */
[C---:B----4-:R-:W-:Y:S08]  /*3b30*/  HMMA.16816.F32.BF16 R36, R4.reuse, R12, R36 ;  /* 0x0000000c0424723c */ /* 0x050ff00000041824 */
[C---:B------:R-:W-:Y:S01]  /*3b40*/  HMMA.16816.F32.BF16 R32, R4.reuse, R14, R32 ;  /* 0x0000000e0420723c */ /* 0x040fe20000041820 */
[----:B------:R-:W-:Y:S07]  /*3b50*/  LDSM.16.M88.4 R12, [R220+0x1000] ;  /* 0x00100000dc0c783b */ /* 0x000fee0000000200 */
[C---:B------:R-:W-:Y:S08]  /*3b60*/  HMMA.16816.F32.BF16 R28, R4.reuse, R8, R28 ;  /* 0x00000008041c723c */ /* 0x040ff0000004181c */
[----:B------:R-:W-:Y:S01]  /*3b70*/  HMMA.16816.F32.BF16 R24, R4, R10, R24 ;  /* 0x0000000a0418723c */ /* 0x000fe20000041818 */
[----:B------:R-:W2:Y:S04]  /*3b80*/  LDSM.16.M88.4 R4, [R228] ;  /* 0x00000000e404783b */ /* 0x000ea80000000200 */
[----:B------:R-:W4:Y:S03]  /*3b90*/  LDSM.16.M88.4 R8, [R220+0x1800] ;  /* 0x00180000dc08783b */ /* 0x000f260000000200 */
        /* <DEDUP_REMOVED lines=12> */
[----:B------:R-:W5:Y:S03]  /*3c60*/  LDSM.16.M88.4 R60, [R233+0x3800] ;  /* 0x00380000e93c783b */ /* 0x000f660000000200 */
        /* <DEDUP_REMOVED lines=12> */
[----:B------:R-:W4:Y:S03]  /*3d30*/  LDSM.16.M88.4 R8, [R216] ;  /* 0x00000000d808783b */ /* 0x000f260000000200 */
        /* <DEDUP_REMOVED lines=9> */
[C---:B-----5:R-:W-:Y:S08]  /*3dd0*/  HMMA.16816.F32.BF16 R28, R56.reuse, R60, R28 ;  /* 0x0000003c381c723c */ /* 0x060ff0000004181c */
[----:B------:R-:W-:Y:S01]  /*3de0*/  HMMA.16816.F32.BF16 R24, R56, R62, R24 ;  /* 0x0000003e3818723c */ /* 0x000fe20000041818 */
[----:B------:R-:W1:Y:S04]  /*3df0*/  LDSM.16.M88.4 R56, [R230+0x4000] ;  /* 0x00400000e638783b */ /* 0x000e680000000200 */
[----:B------:R-:W5:Y:S03]  /*3e00*/  LDSM.16.M88.4 R60, [R229+0x3800] ;  /* 0x00380000e53c783b */ /* 0x000f660000000200 */
        /* <DEDUP_REMOVED lines=100> */
[C---:B-----5:R-:W-:Y:S08]  /*4450*/  HMMA.16816.F32.BF16 R28, R56.reuse, R60, R28 ;  /* 0x0000003c381c723c */ /* 0x060ff0000004181c */
[----:B------:R-:W-:Y:S01]  /*4460*/  HMMA.16816.F32.BF16 R24, R56, R62, R24 ;  /* 0x0000003e3818723c */ /* 0x000fe20000041818 */
[----:B------:R-:W5:Y:S04]  /*4470*/  LDSM.16.M88.4 R60, [R229+0x7000] ;  /* 0x00700000e53c783b */ /* 0x000f680000000200 */
[----:B------:R-:W1:Y:S03]  /*4480*/  LDSM.16.M88.4 R56, [R229+0x7800] ;  /* 0x00780000e538783b */ /* 0x000e660000000200 */
[C---:B--2---:R-:W-:Y:S08]  /*4490*/  HMMA.16816.F32.BF16 R52, R4.reuse, R20, R52 ;  /* 0x000000140434723c */ /* 0x044ff00000041834 */
[C---:B------:R-:W-:Y:S01]  /*44a0*/  HMMA.16816.F32.BF16 R48, R4.reuse, R22, R48 ;  /* 0x000000160430723c */ /* 0x040fe20000041830 */
[----:B------:R-:W-:Y:S07]  /*44b0*/  LDSM.16.M88.4 R20, [R228+0xc000] ;  /* 0x00c00000e414783b */ /* 0x000fee0000000200 */
        /* <DEDUP_REMOVED lines=8> */
[----:B------:R-:W4:Y:S04]  /*4540*/  LDSM.16.M88.4 R8, [R220+0x7000] ;  /* 0x00700000dc08783b */ /* 0x000f280000000200 */
[----:B------:R-:W2:Y:S01]  /*4550*/  LDSM.16.M88.4 R4, [R220+0x7800] ;  /* 0x00780000dc04783b */ /* 0x000ea20000000200 */
[----:B------:R-:W-:Y:S01]  /*4560*/  ISETP.GT.AND P0, PT, R2, R168, PT ;  /* 0x000000a80200720c */ /* 0x000fe20003f04270 */
[----:B------:R-:W-:-:S04]  /*4570*/  DEPBAR.LE SB0, 0x0 ;  /* 0x000080000000791a */ /* 0x000fc80000000000 */
[C---:B-1----:R-:W-:Y:S08]  /*4580*/  HMMA.16816.F32.BF16 R52, R72.reuse, R68, R52 ;  /* 0x000000444834723c */ /* 0x042ff00000041834 */
[C---:B------:R-:W-:Y:S08]  /*4590*/  HMMA.16816.F32.BF16 R48, R72.reuse, R70, R48 ;  /* 0x000000464830723c */ /* 0x040ff00000041830 */
[C---:B------:R-:W-:Y:S08]  /*45a0*/  HMMA.16816.F32.BF16 R44, R72.reuse, R64, R44 ;  /* 0x00000040482c723c */ /* 0x040ff0000004182c */
[C---:B------:R-:W-:Y:S08]  /*45b0*/  HMMA.16816.F32.BF16 R40, R72.reuse, R66, R40 ;  /* 0x000000424828723c */ /* 0x040ff00000041828 */
[C---:B-----5:R-:W-:Y:S08]  /*45c0*/  HMMA.16816.F32.BF16 R36, R72.reuse, R60, R36 ;  /* 0x0000003c4824723c */ /* 0x060ff00000041824 */
        /* <DEDUP_REMOVED lines=8> */
[C---:B----4-:R-:W-:Y:S08]  /*4650*/  HMMA.16816.F32.BF16 R36, R20.reuse, R8, R36 ;  /* 0x000000081424723c */ /* 0x050ff00000041824 */
[C---:B------:R-:W-:Y:S08]  /*4660*/  HMMA.16816.F32.BF16 R32, R20.reuse, R10, R32 ;  /* 0x0000000a1420723c */ /* 0x040ff00000041820 */
[C---:B------:R-:W-:Y:S08]  /*4670*/  HMMA.16816.F32.BF16 R28, R20.reuse, R4, R28 ;  /* 0x00000004141c723c */ /* 0x040ff0000004181c */
[----:B------:R-:W-:Y:S01]  /*4680*/  HMMA.16816.F32.BF16 R24, R20, R6, R24 ;  /* 0x000000061418723c */ /* 0x000fe20000041818 */
[----:B------:R-:W-:Y:S06]  /*4690*/  BAR.SYNC.DEFER_BLOCKING 0x0 ;  /* 0x0000000000007b1d */ /* 0x000fec0000010000 */
[----:B------:R-:W-:Y:S01]  /*46a0*/  @!UPT UIADD3 URZ, URZ, URZ, URZ ;  /* 0x0000003f3f3ff290 */ /* 0x000fe2000fffe03f */
[----:B------:R-:W-:Y:S11]  /*46b0*/  @!P0 BRA `(.L_x_2228) ;  /* 0x0000019000008947 */ /* 0x000ff60003800000 */
[----:B---3--:R-:W-:-:S04]  /*46c0*/  IADD3 R7, R3, -0x2, RZ ;  /* 0xfffffffe03077810 */ /* 0x008fc80007ffe0ff */
        /* <DEDUP_REMOVED lines=8> */
[----:B------:R-:W-:Y:S01]  /*4750*/  LEA.HI.X R6, R4, R78, R6, 0x6, P0 ;  /* 0x0000004e04067211 */ /* 0x000fe200000f3406 */
[----:B------:R-:W-:Y:S01]  /*4760*/  IMAD.MOV.U32 R4, RZ, RZ, c[0x0][0x1e4] ;  /* 0x00007900ff047624 */ /* 0x000fe200078e00ff */
        /* <DEDUP_REMOVED lines=14> */
.L_x_2228:
[----:B---3--:R-:W-:Y:S05]  /*4850*/  BSYNC B0 ;  /* 0x0000000000007941 */ /* 0x008fea0003800000 */
.L_x_2227:
[----:B------:R-:W2:Y:S01]  /*4860*/  LDL R172, [R1+0x74] ;  /* 0x0000740001ac7983 */ /* 0x000ea20000100800 */
[----:B------:R-:W-:Y:S01]  /*4870*/  IMAD.IADD R7, R252, 0x1, R237 ;  /* 0x00000001fc077824 */ /* 0x000fe200078e02ed */
[----:B------:R-:W-:Y:S01]  /*4880*/  IADD3 R200, R3, -0x2, RZ ;  /* 0xfffffffe03c87810 */ /* 0x000fe20007ffe0ff */
[----:B------:R-:W-:Y:S01]  /*4890*/  IMAD.MOV.U32 R5, RZ, RZ, -0x40 ;  /* 0xffffffc0ff057424 */ /* 0x000fe200078e00ff */
[----:B------:R-:W-:Y:S01]  /*48a0*/  LDSM.16.MT88.4 R72, [R227+0x4000] ;  /* 0x00400000e348783b */ /* 0x000fe20000004200 */
[----:B------:R-:W-:-:S03]  /*48b0*/  @P1 IMAD.HI.U32 R4, R7, c[0x0][0x2c8], RZ ;  /* 0x0000b20007041a27 */ /* 0x000fc600078e00ff */
[----:B------:R-:W-:Y:S01]  /*48c0*/  LDSM.16.MT88.4 R152, [R224] ;  /* 0x00000000e098783b */ /* 0x000fe20000004200 */
[----:B------:R-:W-:Y:S01]  /*48d0*/  IMAD R2, R2, R5, 0x1 ;  /* 0x0000000102027424 */ /* 0x000fe200078e0205 */
[----:B------:R-:W-:Y:S01]  /*48e0*/  @P1 SHF.R.U32.HI R7, RZ, c[0x0][0x2cc], R4 ;  /* 0x0000b300ff071a19 */ /* 0x000fe20000011604 */
[----:B------:R-:W-:Y:S01]  /*48f0*/  IMAD.IADD R0, R0, 0x1, -R251 ;  /* 0x0000000100007824 */ /* 0x000fe200078e0afb */
[----:B------:R-:W-:Y:S02]  /*4900*/  LDSM.16.MT88.4 R88, [R225+0x4000] ;  /* 0x00400000e158783b */ /* 0x000fe40000004200 */
[----:B------:R-:W-:Y:S02]  /*4910*/  IADD3 R2, -R251, R2, R170 ;  /* 0x00000002fb027210 */ /* 0x000fe40007ffe1aa */
[----:B------:R-:W3:Y:S04]  /*4920*/  SHFL.IDX PT, R6, R7, RZ, 0x1c1f ;  /* 0x001c1fff07067589 */ /* 0x000ee800000e0000 */
[----:B------:R-:W4:Y:S04]  /*4930*/  SHFL.IDX PT, R4, R7, 0x1, 0x1c1f ;  /* 0x003c1f0007047f89 */ /* 0x000f2800000e0000 */
[----:B------:R-:W-:Y:S04]  /*4940*/  LDSM.16.MT88.4 R64, [R224+0x2000] ;  /* 0x00200000e040783b */ /* 0x000fe80000004200 */
[----:B------:R-:W-:Y:S04]  /*4950*/  LDSM.16.MT88.4 R104, [R227+0x6000] ;  /* 0x00600000e368783b */ /* 0x000fe80000004200 */
[----:B------:R-:W-:Y:S04]  /*4960*/  LDSM.16.MT88.4 R96, [R224+0x4000] ;  /* 0x00400000e060783b */ /* 0x000fe80000004200 */
[----:B------:R-:W-:Y:S04]  /*4970*/  LDSM.16.MT88.4 R136, [R226] ;  /* 0x00000000e288783b */ /* 0x000fe80000004200 */
[----:B------:R-:W-:Y:S04]  /*4980*/  LDSM.16.MT88.4 R144, [R225] ;  /* 0x00000000e190783b */ /* 0x000fe80000004200 */
[----:B------:R-:W-:Y:S04]  /*4990*/  LDSM.16.MT88.4 R20, [R226+0x800] ;  /* 0x00080000e214783b */ /* 0x000fe80000004200 */
[----:B------:R-:W-:Y:S04]  /*49a0*/  LDSM.16.MT88.4 R56, [R225+0x2000] ;  /* 0x00200000e138783b */ /* 0x000fe80000004200 */
[----:B------:R-:W-:Y:S04]  /*49b0*/  LDSM.16.MT88.4 R80, [R226+0x4000] ;  /* 0x00400000e250783b */ /* 0x000fe80000004200 */
[----:B------:R-:W-:Y:S04]  /*49c0*/  LDSM.16.MT88.4 R156, [R227] ;  /* 0x00000000e39c783b */ /* 0x000fe80000004200 */
[----:B------:R-:W0:Y:S01]  /*49d0*/  LDGDEPBAR ;  /* 0x00000000000079af */ /* 0x000e220000000000 */
[----:B--2---:R-:W-:-:S04]  /*49e0*/  IMAD.IADD R5, R2, 0x1, -R172 ;  /* 0x0000000102057824 */ /* 0x004fc800078e0aac */
[C---:B-1-3--:R-:W-:Y:S02]  /*49f0*/  IMAD.IADD R9, R5.reuse, 0x1, R6 ;  /* 0x0000000105097824 */ /* 0x04afe400078e0206 */
[----:B----4-:R-:W-:-:S03]  /*4a00*/  IMAD.IADD R5, R5, 0x1, R4 ;  /* 0x0000000105057824 */ /* 0x010fc600078e0204 */
[C---:B------:R-:W-:Y:S02]  /*4a10*/  IMNMX R2, R0.reuse, R9, PT ;  /* 0x0000000900027217 */ /* 0x040fe40003800200 */
[----:B------:R-:W-:Y:S02]  /*4a20*/  IMNMX R0, R0, R5, PT ;  /* 0x0000000500007217 */ /* 0x000fe40003800200 */
[C---:B------:R-:W-:Y:S02]  /*4a30*/  ISETP.GT.AND P6, PT, R2.reuse, RZ, PT ;  /* 0x000000ff0200720c */ /* 0x040fe40003fc4270 */
[----:B------:R-:W-:Y:S02]  /*4a40*/  ISETP.GT.AND P0, PT, R2, 0x1, PT ;  /* 0x000000010200780c */ /* 0x000fe40003f04270 */
[----:B------:R-:W-:Y:S02]  /*4a50*/  FSEL R52, R52, -INF , P6 ;  /* 0xff80000034347808 */ /* 0x000fe40003000000 */
[----:B------:R-:W-:-:S02]  /*4a60*/  ISETP.GT.AND P6, PT, R2, 0x8, PT ;  /* 0x000000080200780c */ /* 0x000fc40003fc4270 */
[----:B------:R-:W-:Y:S02]  /*4a70*/  FSEL R53, R53, -INF , P0 ;  /* 0xff80000035357808 */ /* 0x000fe40000000000 */
[----:B------:R-:W-:Y:S02]  /*4a80*/  FSEL R13, R48, -INF , P6 ;  /* 0xff800000300d7808 */ /* 0x000fe40003000000 */
[C---:B------:R-:W-:Y:S02]  /*4a90*/  ISETP.GT.AND P0, PT, R2.reuse, 0x9, PT ;  /* 0x000000090200780c */ /* 0x040fe40003f04270 */
[----:B------:R-:W-:Y:S02]  /*4aa0*/  ISETP.GT.AND P6, PT, R2, 0x10, PT ;  /* 0x000000100200780c */ /* 0x000fe40003fc4270 */
[----:B------:R-:W-:Y:S02]  /*4ab0*/  FMNMX.FTZ R4, R52, R53, !PT ;  /* 0x0000003534047209 */ /* 0x000fe40007810000 */
[----:B------:R-:W-:-:S02]  /*4ac0*/  FSEL R49, R49, -INF , P0 ;  /* 0xff80000031317808 */ /* 0x000fc40000000000 */
[----:B------:R-:W-:Y:S02]  /*4ad0*/  FSEL R11, R44, -INF , P6 ;  /* 0xff8000002c0b7808 */ /* 0x000fe40003000000 */
[C---:B------:R-:W-:Y:S02]  /*4ae0*/  ISETP.GT.AND P0, PT, R2.reuse, 0x11, PT ;  /* 0x000000110200780c */ /* 0x040fe40003f04270 */
[----:B------:R-:W-:Y:S02]  /*4af0*/  ISETP.GT.AND P6, PT, R2, 0x18, PT ;  /* 0x000000180200780c */ /* 0x000fe40003fc4270 */
[----:B------:R-:W-:Y:S02]  /*4b00*/  FMNMX.FTZ R4, R13, R4, !PT ;  /* 0x000000040d047209 */ /* 0x000fe40007810000 */
[----:B------:R-:W-:Y:S02]  /*4b10*/  FSEL R45, R45, -INF , P0 ;  /* 0xff8000002d2d7808 */ /* 0x000fe40000000000 */
[----:B------:R-:W-:-:S02]  /*4b20*/  FSEL R7, R40, -INF , P6 ;  /* 0xff80000028077808 */ /* 0x000fc40003000000 */
[----:B------:R-:W-:Y:S02]  /*4b30*/  FMNMX.FTZ R4, R49, R4, !PT ;  /* 0x0000000431047209 */ /* 0x000fe40007810000 */
[C---:B------:R-:W-:Y:S02]  /*4b40*/  ISETP.GT.AND P0, PT, R2.reuse, 0x19, PT ;  /* 0x000000190200780c */ /* 0x040fe40003f04270 */
[----:B------:R-:W-:Y:S02]  /*4b50*/  ISETP.GT.AND P6, PT, R2, 0x20, PT ;  /* 0x000000200200780c */ /* 0x000fe40003fc4270 */
[----:B------:R-:W-:Y:S02]  /*4b60*/  FMNMX.FTZ R4, R11, R4, !PT ;  /* 0x000000040b047209 */ /* 0x000fe40007810000 */
[----:B------:R-:W-:Y:S02]  /*4b70*/  FSEL R41, R41, -INF , P0 ;  /* 0xff80000029297808 */ /* 0x000fe40000000000 */
[----:B------:R-:W-:-:S02]  /*4b80*/  FSEL R116, R36, -INF , P6 ;  /* 0xff80000024747808 */ /* 0x000fc40003000000 */
        /* <DEDUP_REMOVED lines=10> */
[----:B------:R-:W-:Y:S02]  /*4c30*/  ISETP.GT.AND P0, PT, R2, 0x31, PT ;  /* 0x000000310200780c */ /* 0x000fe40003f04270 */
[----:B------:R-:W-:-:S02]  /*4c40*/  ISETP.GT.AND P6, PT, R0, RZ, PT ;  /* 0x000000ff0000720c */ /* 0x000fc40003fc4270 */
[----:B------:R-:W-:Y:S02]  /*4c50*/  FMNMX.FTZ R5, R41, R4, !PT ;  /* 0x0000000429057209 */ /* 0x000fe40007810000 */
[----:B------:R-:W-:Y:S02]  /*4c60*/  FSEL R125, R29, -INF , P0 ;  /* 0xff8000001d7d7808 */ /* 0x000fe40000000000 */
[----:B------:R-:W-:Y:S02]  /*4c70*/  FSEL R54, R54, -INF , P6 ;  /* 0xff80000036367808 */ /* 0x000fe40003000000 */
[----:B------:R-:W-:Y:S02]  /*4c80*/  FMNMX.FTZ R4, R116, R5, !PT ;  /* 0x0000000574047209 */ /* 0x000fe40007810000 */
[C---:B------:R-:W-:Y:S02]  /*4c90*/  ISETP.GT.AND P0, PT, R0.reuse, 0x1, PT ;  /* 0x000000010000780c */ /* 0x040fe40003f04270 */
[----:B------:R-:W-:-:S02]  /*4ca0*/  ISETP.GT.AND P6, PT, R0, 0x8, PT ;  /* 0x000000080000780c */ /* 0x000fc40003fc4270 */
[----:B------:R-:W-:Y:S02]  /*4cb0*/  FMNMX.FTZ R5, R117, R4, !PT ;  /* 0x0000000475057209 */ /* 0x000fe40007810000 */
[----:B------:R-:W-:Y:S02]  /*4cc0*/  FSEL R55, R55, -INF , P0 ;  /* 0xff80000037377808 */ /* 0x000fe40000000000 */
[----:B------:R-:W-:Y:S02]  /*4cd0*/  FSEL R9, R50, -INF , P6 ;  /* 0xff80000032097808 */ /* 0x000fe40003000000 */
[----:B------:R-:W-:Y:S02]  /*4ce0*/  ISETP.GT.AND P6, PT, R2, 0x38, PT ;  /* 0x000000380200780c */ /* 0x000fe40003fc4270 */
[----:B------:R-:W-:Y:S02]  /*4cf0*/  FMNMX.FTZ R4, R118, R5, !PT ;  /* 0x0000000576047209 */ /* 0x000fe40007810000 */
[----:B------:R-:W-:-:S02]  /*4d00*/  ISETP.GT.AND P0, PT, R0, 0x9, PT ;  /* 0x000000090000780c */ /* 0x000fc40003f04270 */
[----:B------:R-:W-:Y:S02]  /*4d10*/  FMNMX.FTZ R6, R54, R55, !PT ;  /* 0x0000003736067209 */ /* 0x000fe40007810000 */
[----:B------:R-:W-:Y:S02]  /*4d20*/  FSEL R126, R24, -INF , P6 ;  /* 0xff800000187e7808 */ /* 0x000fe40003000000 */
[----:B------:R-:W-:Y:S02]  /*4d30*/  ISETP.GT.AND P6, PT, R0, 0x10, PT ;  /* 0x000000100000780c */ /* 0x000fe40003fc4270 */
[----:B------:R-:W-:Y:S02]  /*4d40*/  FMNMX.FTZ R5, R119, R4, !PT ;  /* 0x0000000477057209 */ /* 0x000fe40007810000 */
[----:B------:R-:W-:Y:S02]  /*4d50*/  FSEL R51, R51, -INF , P0 ;  /* 0xff80000033337808 */ /* 0x000fe40000000000 */
[----:B------:R-:W-:-:S02]  /*4d60*/  FMNMX.FTZ R6, R9, R6, !PT ;  /* 0x0000000609067209 */ /* 0x000fc40007810000 */
[----:B------:R-:W-:Y:S02]  /*4d70*/  FSEL R15, R46, -INF , P6 ;  /* 0xff8000002e0f7808 */ /* 0x000fe40003000000 */
[----:B------:R-:W-:Y:S02]  /*4d80*/  FMNMX.FTZ R4, R124, R5, !PT ;  /* 0x000000057c047209 */ /* 0x000fe40007810000 */
[----:B------:R-:W-:Y:S02]  /*4d90*/  ISETP.GT.AND P6, PT, R2, 0x39, PT ;  /* 0x000000390200780c */ /* 0x000fe40003fc4270 */
[----:B------:R-:W-:Y:S02]  /*4da0*/  ISETP.GT.AND P0, PT, R0, 0x11, PT ;  /* 0x000000110000780c */ /* 0x000fe40003f04270 */
[----:B------:R-:W-:Y:S02]  /*4db0*/  FMNMX.FTZ R6, R51, R6, !PT ;  /* 0x0000000633067209 */ /* 0x000fe40007810000 */
[----:B------:R-:W-:-:S02]  /*4dc0*/  FMNMX.FTZ R5, R125, R4, !PT ;  /* 0x000000047d057209 */ /* 0x000fc40007810000 */
[----:B------:R-:W-:Y:S02]  /*4dd0*/  FSEL R127, R25, -INF , P6 ;  /* 0xff800000197f7808 */ /* 0x000fe40003000000 */
[----:B------:R-:W-:Y:S02]  /*4de0*/  FSEL R47, R47, -INF , P0 ;  /* 0xff8000002f2f7808 */ /* 0x000fe40000000000 */
[----:B------:R-:W-:Y:S02]  /*4df0*/  ISETP.GT.AND P6, PT, R0, 0x18, PT ;  /* 0x000000180000780c */ /* 0x000fe40003fc4270 */
[----:B------:R-:W-:Y:S02]  /*4e00*/  FMNMX.FTZ R4, R15, R6, !PT ;  /* 0x000000060f047209 */ /* 0x000fe40007810000 */
[----:B------:R-:W-:Y:S02]  /*4e10*/  FMNMX.FTZ R2, R126, R5, !PT ;  /* 0x000000057e027209 */ /* 0x000fe40007810000 */
[----:B------:R-:W-:-:S02]  /*4e20*/  ISETP.GT.AND P0, PT, R0, 0x19, PT ;  /* 0x000000190000780c */ /* 0x000fc40003f04270 */
[----:B------:R-:W-:Y:S02]  /*4e30*/  FSEL R5, R42, -INF , P6 ;  /* 0xff8000002a057808 */ /* 0x000fe40003000000 */
        /* <DEDUP_REMOVED lines=10> */
[----:B------:R-:W-:-:S02]  /*4ee0*/  FMNMX.FTZ R2, R127, R2, !PT ;  /* 0x000000027f027209 */ /* 0x000fc40007810000 */
[----:B------:R-:W-:Y:S02]  /*4ef0*/  ISETP.GT.AND P0, PT, R0, 0x29, PT ;  /* 0x000000290000780c */ /* 0x000fe40003f04270 */
[----:B------:R-:W-:Y:S01]  /*4f00*/  FSEL R165, R34, -INF , P6 ;  /* 0xff80000022a57808 */ /* 0x000fe20003000000 */
[----:B------:R-:W1:Y:S01]  /*4f10*/  SHFL.BFLY PT, R17, R2, 0x2, 0x1f ;  /* 0x0c401f0002117f89 */ /* 0x000e6200000e0000 */
[----:B------:R-:W-:Y:S02]  /*4f20*/  FMNMX.FTZ R4, R171, R4, !PT ;  /* 0x00000004ab047209 */ /* 0x000fe40007810000 */
[----:B------:R-:W-:Y:S02]  /*4f30*/  FSEL R167, R35, -INF , P0 ;  /* 0xff80000023a77808 */ /* 0x000fe40000000000 */
[----:B------:R-:W-:Y:S02]  /*4f40*/  ISETP.GT.AND P6, PT, R0, 0x30, PT ;  /* 0x000000300000780c */ /* 0x000fe40003fc4270 */
[----:B------:R-:W-:-:S02]  /*4f50*/  FMNMX.FTZ R4, R165, R4, !PT ;  /* 0x00000004a5047209 */ /* 0x000fc40007810000 */
[----:B------:R-:W-:Y:S02]  /*4f60*/  ISETP.GT.AND P0, PT, R0, 0x31, PT ;  /* 0x000000310000780c */ /* 0x000fe40003f04270 */
[----:B------:R-:W-:Y:S02]  /*4f70*/  FSEL R35, R30, -INF , P6 ;  /* 0xff8000001e237808 */ /* 0x000fe40003000000 */
        /* <DEDUP_REMOVED lines=8> */
[----:B------:R-:W-:Y:S01]  /*5000*/  FMNMX.FTZ R4, R31, R4, !PT ;  /* 0x000000041f047209 */ /* 0x000fe20007810000 */
[----:B------:R-:W-:Y:S01]  /*5010*/  LDSM.16.MT88.4 R24, [R227+0x800] ;  /* 0x00080000e318783b */ /* 0x000fe20000004200 */
[----:B-1----:R-:W-:-:S02]  /*5020*/  FMNMX.FTZ R17, R2, R17, !PT ;  /* 0x0000001102117209 */ /* 0x002fc40007810000 */
        /* <DEDUP_REMOVED lines=9> */
[--C-:B------:R-:W-:Y:S02]  /*50c0*/  FFMA.FTZ R32, R41, c[0x0][0x2d0], -R166.reuse ;  /* 0x0000b40029207a23 */ /* 0x100fe400000108a6 */
[--C-:B------:R-:W-:Y:S02]  /*50d0*/  FFMA.FTZ R113, R52, c[0x0][0x2d0], -R166.reuse ;  /* 0x0000b40034717a23 */ /* 0x100fe400000108a6 */
[--C-:B------:R-:W-:Y:S02]  /*50e0*/  FFMA.FTZ R110, R53, c[0x0][0x2d0], -R166.reuse ;  /* 0x0000b400356e7a23 */ /* 0x100fe400000108a6 */
[--C-:B------:R-:W-:Y:S01]  /*50f0*/  FFMA.FTZ R111, R13, c[0x0][0x2d0], -R166.reuse ;  /* 0x0000b4000d6f7a23 */ /* 0x100fe200000108a6 */
[----:B------:R-:W-:Y:S01]  /*5100*/  MUFU.EX2 R32, R32 ;  /* 0x0000002000207308 */ /* 0x000fe20000000800 */
[--C-:B------:R-:W-:Y:S02]  /*5110*/  FFMA.FTZ R122, R49, c[0x0][0x2d0], -R166.reuse ;  /* 0x0000b400317a7a23 */ /* 0x100fe400000108a6 */
[----:B------:R-:W-:-:S02]  /*5120*/  FFMA.FTZ R121, R11, c[0x0][0x2d0], -R166 ;  /* 0x0000b4000b797a23 */ /* 0x000fc400000108a6 */
[--C-:B------:R-:W-:Y:S02]  /*5130*/  FFMA.FTZ R164, R45, c[0x0][0x2d0], -R166.reuse ;  /* 0x0000b4002da47a23 */ /* 0x100fe400000108a6 */
[----:B------:R-:W-:Y:S01]  /*5140*/  FFMA.FTZ R173, R7, c[0x0][0x2d0], -R166 ;  /* 0x0000b40007ad7a23 */ /* 0x000fe200000108a6 */
[----:B------:R-:W-:Y:S01]  /*5150*/  MUFU.EX2 R113, R113 ;  /* 0x0000007100717308 */ /* 0x000fe20000000800 */
[----:B-1----:R-:W-:Y:S02]  /*5160*/  FMNMX.FTZ R2, R4, R17, !PT ;  /* 0x0000001104027209 */ /* 0x002fe40007810000 */
[----:B------:R-:W-:Y:S02]  /*5170*/  LDSM.16.MT88.4 R16, [R225+0x800] ;  /* 0x00080000e110783b */ /* 0x000fe40000004200 */
[C---:B------:R-:W-:Y:S01]  /*5180*/  FSETP.NEU.FTZ.AND P0, PT, R2.reuse, -INF , PT ;  /* 0xff8000000200780b */ /* 0x040fe20003f1d000 */
[----:B------:R-:W-:Y:S02]  /*5190*/  FMUL.FTZ R28, R2, c[0x0][0x2d0] ;  /* 0x0000b400021c7a20 */ /* 0x000fe40000410000 */
[----:B------:R-:W1:Y:S03]  /*51a0*/  MUFU.EX2 R110, R110 ;  /* 0x0000006e006e7308 */ /* 0x000e660000000800 */
[----:B------:R-:W-:-:S05]  /*51b0*/  FSEL R28, R28, RZ, P0 ;  /* 0x000000ff1c1c7208 */ /* 0x000fca0000000000 */
[----:B------:R-:W-:Y:S01]  /*51c0*/  MUFU.EX2 R111, R111 ;  /* 0x0000006f006f7308 */ /* 0x000fe20000000800 */
[--C-:B------:R-:W-:Y:S02]  /*51d0*/  FFMA.FTZ R175, R43, c[0x0][0x2d0], -R28.reuse ;  /* 0x0000b4002baf7a23 */ /* 0x100fe4000001081c */
[----:B------:R-:W2:Y:S01]  /*51e0*/  LDSM.16.MT88.4 R40, [R227+0x2000] ;  /* 0x00200000e328783b */ /* 0x000ea20000004200 */
[--C-:B------:R-:W-:Y:S02]  /*51f0*/  FFMA.FTZ R109, R54, c[0x0][0x2d0], -R28.reuse ;  /* 0x0000b400366d7a23 */ /* 0x100fe4000001081c */
[--C-:B------:R-:W-:Y:S02]  /*5200*/  FFMA.FTZ R108, R55, c[0x0][0x2d0], -R28.reuse ;  /* 0x0000b400376c7a23 */ /* 0x100fe4000001081c */
[--C-:B------:R-:W-:Y:S01]  /*5210*/  FFMA.FTZ R123, R9, c[0x0][0x2d0], -R28.reuse ;  /* 0x0000b400097b7a23 */ /* 0x100fe2000001081c */
[----:B------:R-:W3:Y:S01]  /*5220*/  MUFU.EX2 R122, R122 ;  /* 0x0000007a007a7308 */ /* 0x000ee20000000800 */
[--C-:B------:R-:W-:Y:S01]  /*5230*/  FFMA.FTZ R120, R51, c[0x0][0x2d0], -R28.reuse ;  /* 0x0000b40033787a23 */ /* 0x100fe2000001081c */
[----:B------:R-:W4:Y:S01]  /*5240*/  LDSM.16.MT88.4 R8, [R227+0x2800] ;  /* 0x00280000e308783b */ /* 0x000f220000004200 */
[----:B-1----:R-:W-:Y:S01]  /*5250*/  F2FP.BF16.PACK_AB R128, R110, R113 ;  /* 0x000000716e80723e */ /* 0x002fe200000010ff */
[----:B------:R-:W-:-:S02]  /*5260*/  FFMA.FTZ R177, R15, c[0x0][0x2d0], -R28 ;  /* 0x0000b4000fb17a23 */ /* 0x000fc4000001081c */
[--C-:B------:R-:W-:Y:S01]  /*5270*/  FFMA.FTZ R34, R47, c[0x0][0x2d0], -R28.reuse ;  /* 0x0000b4002f227a23 */ /* 0x100fe2000001081c */
[----:B------:R-:W1:Y:S01]  /*5280*/  LDSM.16.MT88.4 R12, [R224+0x800] ;  /* 0x00080000e00c783b */ /* 0x000e620000004200 */
[----:B------:R-:W-:Y:S01]  /*5290*/  MUFU.EX2 R109, R109 ;  /* 0x0000006d006d7308 */ /* 0x000fe20000000800 */
[----:B------:R-:W-:Y:S02]  /*52a0*/  FFMA.FTZ R30, R5, c[0x0][0x2d0], -R28 ;  /* 0x0000b400051e7a23 */ /* 0x000fe4000001081c */
[----:B------:R-:W-:Y:S01]  /*52b0*/  FADD.FTZ R110, R113, R110 ;  /* 0x0000006e716e7221 */ /* 0x000fe20000010000 */
[----:B------:R-:W-:Y:S04]  /*52c0*/  LDSM.16.MT88.4 R48, [R226+0x2000] ;  /* 0x00200000e230783b */ /* 0x000fe80000004200 */
[----:B------:R-:W5:Y:S01]  /*52d0*/  MUFU.EX2 R108, R108 ;  /* 0x0000006c006c7308 */ /* 0x000f620000000800 */
[----:B---3--:R-:W-:Y:S01]  /*52e0*/  F2FP.BF16.PACK_AB R130, R122, R111 ;  /* 0x0000006f7a82723e */ /* 0x008fe200000010ff */
[----:B------:R-:W-:Y:S06]  /*52f0*/  LDSM.16.MT88.4 R112, [R226+0x6000] ;  /* 0x00600000e270783b */ /* 0x000fec0000004200 */
[----:B------:R-:W-:Y:S08]  /*5300*/  MUFU.EX2 R123, R123 ;  /* 0x0000007b007b7308 */ /* 0x000ff00000000800 */
[----:B------:R-:W3:Y:S01]  /*5310*/  MUFU.EX2 R120, R120 ;  /* 0x0000007800787308 */ /* 0x000ee20000000800 */
[----:B-----5:R-:W-:-:S07]  /*5320*/  F2FP.BF16.PACK_AB R129, R108, R109 ;  /* 0x0000006d6c81723e */ /* 0x020fce00000010ff */
[----:B------:R-:W-:Y:S01]  /*5330*/  MUFU.EX2 R121, R121 ;  /* 0x0000007900797308 */ /* 0x000fe20000000800 */
[----:B---3--:R-:W-:-:S07]  /*5340*/  F2FP.BF16.PACK_AB R131, R120, R123 ;  /* 0x0000007b7883723e */ /* 0x008fce00000010ff */
[----:B------:R-:W3:Y:S01]  /*5350*/  MUFU.EX2 R164, R164 ;  /* 0x000000a400a47308 */ /* 0x000ee20000000800 */
[C---:B--2---:R-:W-:Y:S07]  /*5360*/  HMMA.16816.F32.BF16 R36, R128.reuse, R40, RZ ;  /* 0x000000288024723c */ /* 0x044fee00000418ff */
[----:B------:R-:W2:Y:S01]  /*5370*/  MUFU.EX2 R173, R173 ;  /* 0x000000ad00ad7308 */ /* 0x000ea20000000800 */
[C---:B------:R-:W-:Y:S07]  /*5380*/  HMMA.16816.F32.BF16 R40, R128.reuse, R42, RZ ;  /* 0x0000002a8028723c */ /* 0x040fee00000418ff */
[----:B------:R-:W-:Y:S01]  /*5390*/  MUFU.EX2 R177, R177 ;  /* 0x000000b100b17308 */ /* 0x000fe20000000800 */
[----:B---3--:R-:W-:Y:S01]  /*53a0*/  F2FP.BF16.PACK_AB R4, R164, R121 ;  /* 0x00000079a404723e */ /* 0x008fe200000010ff */
[C---:B------:R-:W-:Y:S06]  /*53b0*/  HMMA.16816.F32.BF16 R68, R128.reuse, R72, RZ ;  /* 0x000000488044723c */ /* 0x040fec00000418ff */
[----:B------:R-:W3:Y:S01]  /*53c0*/  MUFU.EX2 R34, R34 ;  /* 0x0000002200227308 */ /* 0x000ee20000000800 */
[----:B--2---:R-:W-:Y:S01]  /*53d0*/  F2FP.BF16.PACK_AB R6, R32, R173 ;  /* 0x000000ad2006723e */ /* 0x004fe200000010ff */
[C---:B------:R-:W-:Y:S06]  /*53e0*/  HMMA.16816.F32.BF16 R72, R128.reuse, R74, RZ ;  /* 0x0000004a8048723c */ /* 0x040fec00000418ff */
[----:B------:R-:W-:Y:S02]  /*53f0*/  MUFU.EX2 R30, R30 ;  /* 0x0000001e001e7308 */ /* 0x000fe40000000800 */
[C---:B------:R-:W-:Y:S06]  /*5400*/  HMMA.16816.F32.BF16 R148, R128.reuse, R152, RZ ;  /* 0x000000988094723c */ /* 0x040fec00000418ff */
[----:B------:R-:W2:Y:S01]  /*5410*/  MUFU.EX2 R175, R175 ;  /* 0x000000af00af7308 */ /* 0x000ea20000000800 */
[----:B---3--:R-:W-:Y:S01]  /*5420*/  F2FP.BF16.PACK_AB R5, R34, R177 ;  /* 0x000000b12205723e */ /* 0x008fe200000010ff */
[C---:B------:R-:W-:Y:S08]  /*5430*/  HMMA.16816.F32.BF16 R152, R128.reuse, R154, RZ ;  /* 0x0000009a8098723c */ /* 0x040ff000000418ff */
[----:B------:R-:W-:Y:S01]  /*5440*/  HMMA.16816.F32.BF16 R84, R128, R88, RZ ;  /* 0x000000588054723c */ /* 0x000fe200000418ff */
[----:B--2---:R-:W-:-:S07]  /*5450*/  F2FP.BF16.PACK_AB R7, R175, R30 ;  /* 0x0000001eaf07723e */ /* 0x004fce00000010ff */
[----:B------:R-:W-:Y:S08]  /*5460*/  HMMA.16816.F32.BF16 R88, R128, R90, RZ ;  /* 0x0000005a8058723c */ /* 0x000ff000000418ff */
[C---:B----4-:R-:W-:Y:S08]  /*5470*/  HMMA.16816.F32.BF16 R36, R4.reuse, R8, R36 ;  /* 0x000000080424723c */ /* 0x050ff00000041824 */
[C---:B------:R-:W-:Y:S01]  /*5480*/  HMMA.16816.F32.BF16 R40, R4.reuse, R10, R40 ;  /* 0x0000000a0428723c */ /* 0x040fe20000041828 */
[----:B------:R-:W2:Y:S07]  /*5490*/  LDSM.16.MT88.4 R8, [R227+0x4800] ;  /* 0x00480000e308783b */ /* 0x000eae0000004200 */
[C---:B-1----:R-:W-:Y:S08]  /*54a0*/  HMMA.16816.F32.BF16 R148, R4.reuse, R12, R148 ;  /* 0x0000000c0494723c */ /* 0x042ff00000041894 */
[----:B------:R-:W-:Y:S01]  /*54b0*/  HMMA.16816.F32.BF16 R152, R4, R14, R152 ;  /* 0x0000000e0498723c */ /* 0x000fe20000041898 */
[----:B------:R-:W1:Y:S07]  /*54c0*/  LDSM.16.MT88.4 R12, [R224+0x2800] ;  /* 0x00280000e00c783b */ /* 0x000e6e0000004200 */
[C---:B------:R-:W-:Y:S08]  /*54d0*/  HMMA.16816.F32.BF16 R60, R128.reuse, R64, RZ ;  /* 0x00000040803c723c */ /* 0x040ff000000418ff */
[C---:B------:R-:W-:Y:S08]  /*54e0*/  HMMA.16816.F32.BF16 R64, R128.reuse, R66, RZ ;  /* 0x000000428040723c */ /* 0x040ff000000418ff */
[----:B------:R-:W-:Y:S08]  /*54f0*/  HMMA.16816.F32.BF16 R100, R128, R104, RZ ;  /* 0x000000688064723c */ /* 0x000ff000000418ff */
[C---:B--2---:R-:W-:Y:S08]  /*5500*/  HMMA.16816.F32.BF16 R68, R4.reuse, R8, R68 ;  /* 0x000000080444723c */ /* 0x044ff00000041844 */
        /* <DEDUP_REMOVED lines=9> */
[----:B------:R-:W-:Y:S01]  /*55a0*/  HMMA.16816.F32.BF16 R88, R4, R10, R88 ;  /* 0x0000000a0458723c */ /* 0x000fe20000041858 */
[----:B------:R-:W2:Y:S07]  /*55b0*/  LDSM.16.MT88.4 R8, [R227+0x6800] ;  /* 0x00680000e308783b */ /* 0x000eae0000004200 */
[C---:B------:R-:W-:Y:S08]  /*55c0*/  HMMA.16816.F32.BF16 R136, R128.reuse, R138, RZ ;  /* 0x0000008a8088723c */ /* 0x040ff000000418ff */
[----:B------:R-:W-:Y:S08]  /*55d0*/  HMMA.16816.F32.BF16 R140, R128, R144, RZ ;  /* 0x00000090808c723c */ /* 0x000ff000000418ff */
[----:B-1----:R-:W-:Y:S07]  /*55e0*/  HMMA.16816.F32.BF16 R92, R4, R12, R92 ;  /* 0x0000000c045c723c */ /* 0x002fee000004185c */
[----:B------:R-:W-:Y:S01]  /*55f0*/  FADD.FTZ R12, R109, R108 ;  /* 0x0000006c6d0c7221 */ /* 0x000fe20000010000 */
[----:B------:R-:W-:Y:S01]  /*5600*/  HMMA.16816.F32.BF16 R144, R128, R146, RZ ;  /* 0x000000928090723c */ /* 0x000fe200000418ff */
[----:B------:R-:W-:-:S02]  /*5610*/  FADD.FTZ R13, R111, R110 ;  /* 0x0000006e6f0d7221 */ /* 0x000fc40000010000 */
[----:B------:R-:W-:Y:S02]  /*5620*/  FADD.FTZ R123, R123, R12 ;  /* 0x0000000c7b7b7221 */ /* 0x000fe40000010000 */
[----:B------:R-:W-:Y:S02]  /*5630*/  FADD.FTZ R122, R122, R13 ;  /* 0x0000000d7a7a7221 */ /* 0x000fe40000010000 */
[--C-:B------:R-:W-:Y:S01]  /*5640*/  FFMA.FTZ R12, R124, c[0x0][0x2d0], -R166.reuse ;  /* 0x0000b4007c0c7a23 */ /* 0x100fe200000108a6 */
[----:B------:R-:W-:Y:S01]  /*5650*/  HMMA.16816.F32.BF16 R108, R128, R112, RZ ;  /* 0x00000070806c723c */ /* 0x000fe200000418ff */
[----:B------:R-:W-:-:S06]  /*5660*/  FFMA.FTZ R13, R125, c[0x0][0x2d0], -R166 ;  /* 0x0000b4007d0d7a23 */ /* 0x000fcc00000108a6 */
[----:B------:R-:W-:Y:S01]  /*5670*/  MUFU.EX2 R13, R13 ;  /* 0x0000000d000d7308 */ /* 0x000fe20000000800 */
[C---:B--2---:R-:W-:Y:S08]  /*5680*/  HMMA.16816.F32.BF16 R100, R4.reuse, R8, R100 ;  /* 0x000000080464723c */ /* 0x044ff00000041864 */
[C---:B------:R-:W-:Y:S01]  /*5690*/  HMMA.16816.F32.BF16 R104, R4.reuse, R10, R104 ;  /* 0x0000000a0468723c */ /* 0x040fe20000041868 */
[----:B------:R-:W1:Y:S07]  /*56a0*/  LDSM.16.MT88.4 R8, [R226+0x6800] ;  /* 0x00680000e208783b */ /* 0x000e6e0000004200 */
[C---:B------:R-:W-:Y:S08]  /*56b0*/  HMMA.16816.F32.BF16 R132, R4.reuse, R20, R132 ;  /* 0x000000140484723c */ /* 0x040ff00000041884 */
[C---:B------:R-:W-:Y:S01]  /*56c0*/  HMMA.16816.F32.BF16 R136, R4.reuse, R22, R136 ;  /* 0x000000160488723c */ /* 0x040fe20000041888 */
[----:B------:R-:W2:Y:S07]  /*56d0*/  LDSM.16.MT88.4 R20, [R225+0x2800] ;  /* 0x00280000e114783b */ /* 0x000eae0000004200 */
[C---:B------:R-:W-:Y:S08]  /*56e0*/  HMMA.16816.F32.BF16 R140, R4.reuse, R16, R140 ;  /* 0x00000010048c723c */ /* 0x040ff0000004188c */
[----:B------:R-:W-:Y:S01]  /*56f0*/  HMMA.16816.F32.BF16 R144, R4, R18, R144 ;  /* 0x000000120490723c */ /* 0x000fe20000041890 */
[----:B------:R-:W3:Y:S07]  /*5700*/  LDSM.16.MT88.4 R16, [R226+0x4800] ;  /* 0x00480000e210783b */ /* 0x000eee0000004200 */
[----:B------:R-:W-:Y:S08]  /*5710*/  HMMA.16816.F32.BF16 R52, R128, R56, RZ ;  /* 0x000000388034723c */ /* 0x000ff000000418ff */
[----:B-1----:R-:W-:Y:S07]  /*5720*/  HMMA.16816.F32.BF16 R108, R4, R8, R108 ;  /* 0x00000008046c723c */ /* 0x002fee000004186c */
[----:B------:R-:W-:Y:S01]  /*5730*/  FADD.FTZ R8, R120, R123 ;  /* 0x0000007b78087221 */ /* 0x000fe20000010000 */
[----:B------:R-:W-:Y:S01]  /*5740*/  HMMA.16816.F32.BF16 R112, R128, R114, RZ ;  /* 0x000000728070723c */ /* 0x000fe200000418ff */
[----:B------:R-:W-:-:S02]  /*5750*/  FADD.FTZ R9, R121, R122 ;  /* 0x0000007a79097221 */ /* 0x000fc40000010000 */
[----:B------:R-:W1:Y:S02]  /*5760*/  LDSM.16.MT88.4 R120, [R225+0x6000] ;  /* 0x00600000e178783b */ /* 0x000e640000004200 */
[----:B------:R-:W-:-:S03]  /*5770*/  FADD.FTZ R164, R164, R9 ;  /* 0x00000009a4a47221 */ /* 0x000fc60000010000 */
[C---:B------:R-:W-:Y:S08]  /*5780*/  HMMA.16816.F32.BF16 R76, R128.reuse, R80, RZ ;  /* 0x00000050804c723c */ /* 0x040ff000000418ff */
[----:B------:R-:W-:Y:S08]  /*5790*/  HMMA.16816.F32.BF16 R80, R128, R82, RZ ;  /* 0x000000528050723c */ /* 0x000ff000000418ff */
[C---:B--2---:R-:W-:Y:S07]  /*57a0*/  HMMA.16816.F32.BF16 R52, R4.reuse, R20, R52 ;  /* 0x000000140434723c */ /* 0x044fee0000041834 */
[----:B------:R-:W-:Y:S01]  /*57b0*/  FADD.FTZ R21, R177, R8 ;  /* 0x00000008b1157221 */ /* 0x000fe20000010000 */
[----:B------:R-:W-:Y:S01]  /*57c0*/  HMMA.16816.F32.BF16 R112, R4, R10, R112 ;  /* 0x0000000a0470723c */ /* 0x000fe20000041870 */
[----:B------:R-:W2:Y:S02]  /*57d0*/  LDSM.16.MT88.4 R8, [R225+0x6800] ;  /* 0x00680000e108783b */ /* 0x000ea40000004200 */
[----:B------:R-:W-:-:S04]  /*57e0*/  FADD.FTZ R21, R34, R21 ;  /* 0x0000001522157221 */ /* 0x000fc80000010000 */
[----:B------:R-:W-:Y:S01]  /*57f0*/  FADD.FTZ R20, R30, R21 ;  /* 0x000000151e147221 */ /* 0x000fe20000010000 */
[----:B---3--:R-:W-:Y:S01]  /*5800*/  HMMA.16816.F32.BF16 R76, R4, R16, R76 ;  /* 0x00000010044c723c */ /* 0x008fe2000004184c */
[----:B------:R-:W-:Y:S02]  /*5810*/  FFMA.FTZ R21, R167, c[0x0][0x2d0], -R28 ;  /* 0x0000b400a7157a23 */ /* 0x000fe4000001081c */
[----:B------:R-:W-:-:S04]  /*5820*/  FADD.FTZ R20, R175, R20 ;  /* 0x00000014af147221 */ /* 0x000fc80000010000 */
[--C-:B------:R-:W-:Y:S01]  /*5830*/  FFMA.FTZ R17, R118, c[0x0][0x2d0], -R166.reuse ;  /* 0x0000b40076117a23 */ /* 0x100fe200000108a6 */
[----:B------:R-:W-:Y:S01]  /*5840*/  HMMA.16816.F32.BF16 R80, R4, R18, R80 ;  /* 0x000000120450723c */ /* 0x000fe20000041850 */
[--C-:B------:R-:W-:Y:S01]  /*5850*/  FFMA.FTZ R16, R119, c[0x0][0x2d0], -R166.reuse ;  /* 0x0000b40077107a23 */ /* 0x100fe200000108a6 */
[----:B------:R-:W-:Y:S05]  /*5860*/  MUFU.EX2 R21, R21 ;  /* 0x0000001500157308 */ /* 0x000fea0000000800 */
[--C-:B------:R-:W-:Y:S01]  /*5870*/  FFMA.FTZ R18, R116, c[0x0][0x2d0], -R166.reuse ;  /* 0x0000b40074127a23 */ /* 0x100fe200000108a6 */
[C---:B------:R-:W-:Y:S01]  /*5880*/  HMMA.16816.F32.BF16 R96, R128.reuse, R98, RZ ;  /* 0x000000628060723c */ /* 0x040fe200000418ff */
[--C-:B------:R-:W-:Y:S01]  /*5890*/  FFMA.FTZ R19, R117, c[0x0][0x2d0], -R166.reuse ;  /* 0x0000b40075137a23 */ /* 0x100fe200000108a6 */
[----:B------:R-:W-:Y:S06]  /*58a0*/  MUFU.EX2 R17, R17 ;  /* 0x0000001100117308 */ /* 0x000fec0000000800 */
[C---:B-1----:R-:W-:Y:S02]  /*58b0*/  HMMA.16816.F32.BF16 R116, R128.reuse, R120, RZ ;  /* 0x000000788074723c */ /* 0x042fe400000418ff */
[----:B------:R-:W-:Y:S06]  /*58c0*/  MUFU.EX2 R19, R19 ;  /* 0x0000001300137308 */ /* 0x000fec0000000800 */
[C---:B------:R-:W-:Y:S02]  /*58d0*/  HMMA.16816.F32.BF16 R120, R128.reuse, R122, RZ ;  /* 0x0000007a8078723c */ /* 0x040fe400000418ff */
[----:B------:R-:W-:Y:S06]  /*58e0*/  MUFU.EX2 R16, R16 ;  /* 0x0000001000107308 */ /* 0x000fec0000000800 */
[----:B------:R-:W-:Y:S08]  /*58f0*/  HMMA.16816.F32.BF16 R160, R128, R156, RZ ;  /* 0x0000009c80a0723c */ /* 0x000ff000000418ff */
[C---:B--2---:R-:W-:Y:S08]  /*5900*/  HMMA.16816.F32.BF16 R116, R4.reuse, R8, R116 ;  /* 0x000000080474723c */ /* 0x044ff00000041874 */
[----:B------:R-:W-:Y:S01]  /*5910*/  HMMA.16816.F32.BF16 R120, R4, R10, R120 ;  /* 0x0000000a0478723c */ /* 0x000fe20000041878 */
[----:B------:R-:W1:Y:S07]  /*5920*/  LDSM.16.MT88.4 R8, [R224+0x6000] ;  /* 0x00600000e008783b */ /* 0x000e6e0000004200 */
[----:B------:R-:W-:Y:S08]  /*5930*/  HMMA.16816.F32.BF16 R156, R128, R158, RZ ;  /* 0x0000009e809c723c */ /* 0x000ff000000418ff */
[----:B------:R-:W-:Y:S07]  /*5940*/  HMMA.16816.F32.BF16 R96, R4, R14, R96 ;  /* 0x0000000e0460723c */ /* 0x000fee0000041860 */
[--C-:B------:R-:W-:Y:S01]  /*5950*/  FFMA.FTZ R14, R126, c[0x0][0x2d0], -R166.reuse ;  /* 0x0000b4007e0e7a23 */ /* 0x100fe200000108a6 */
[----:B------:R-:W-:Y:S01]  /*5960*/  HMMA.16816.F32.BF16 R44, R128, R48, RZ ;  /* 0x00000030802c723c */ /* 0x000fe200000418ff */
[----:B------:R-:W-:-:S07]  /*5970*/  FFMA.FTZ R15, R127, c[0x0][0x2d0], -R166 ;  /* 0x0000b4007f0f7a23 */ /* 0x000fce00000108a6 */
[C---:B------:R-:W-:Y:S08]  /*5980*/  HMMA.16816.F32.BF16 R48, R128.reuse, R50, RZ ;  /* 0x000000328030723c */ /* 0x040ff000000418ff */
[C---:B------:R-:W-:Y:S08]  /*5990*/  HMMA.16816.F32.BF16 R56, R128.reuse, R58, RZ ;  /* 0x0000003a8038723c */ /* 0x040ff000000418ff */
[C---:B-1----:R-:W-:Y:S08]  /*59a0*/  HMMA.16816.F32.BF16 R124, R128.reuse, R8, RZ ;  /* 0x00000008807c723c */ /* 0x042ff000000418ff */
[----:B------:R-:W-:Y:S01]  /*59b0*/  HMMA.16816.F32.BF16 R128, R128, R10, RZ ;  /* 0x0000000a8080723c */ /* 0x000fe200000418ff */
[----:B------:R-:W1:Y:S07]  /*59c0*/  LDSM.16.MT88.4 R8, [R224+0x6800] ;  /* 0x00680000e008783b */ /* 0x000e6e0000004200 */
[C---:B------:R-:W-:Y:S08]  /*59d0*/  HMMA.16816.F32.BF16 R160, R4.reuse, R24, R160 ;  /* 0x0000001804a0723c */ /* 0x040ff000000418a0 */
[C---:B------:R-:W-:Y:S01]  /*59e0*/  HMMA.16816.F32.BF16 R156, R4.reuse, R26, R156 ;  /* 0x0000001a049c723c */ /* 0x040fe2000004189c */
[----:B------:R-:W2:Y:S07]  /*59f0*/  LDSM.16.MT88.4 R24, [R226+0x2800] ;  /* 0x00280000e218783b */ /* 0x000eae0000004200 */
[C---:B------:R-:W-:Y:S01]  /*5a00*/  HMMA.16816.F32.BF16 R56, R4.reuse, R22, R56 ;  /* 0x000000160438723c */ /* 0x040fe20000041838 */
[----:B------:R-:W-:Y:S07]  /*5a10*/  MUFU.EX2 R23, R15 ;  /* 0x0000000f00177308 */ /* 0x000fee0000000800 */
[C---:B-1----:R-:W-:Y:S08]  /*5a20*/  HMMA.16816.F32.BF16 R124, R4.reuse, R8, R124 ;  /* 0x00000008047c723c */ /* 0x042ff0000004187c */
[C---:B------:R-:W-:Y:S01]  /*5a30*/  HMMA.16816.F32.BF16 R128, R4.reuse, R10, R128 ;  /* 0x0000000a0480723c */ /* 0x040fe20000041880 */
[----:B------:R-:W1:Y:S07]  /*5a40*/  LDSM.16.MT88.4 R8, [R227+0x1000] ;  /* 0x00100000e308783b */ /* 0x000e6e0000004200 */
[C---:B--2---:R-:W-:Y:S07]  /*5a50*/  HMMA.16816.F32.BF16 R44, R4.reuse, R24, R44 ;  /* 0x00000018042c723c */ /* 0x044fee000004182c */
[--C-:B------:R-:W-:Y:S01]  /*5a60*/  FFMA.FTZ R24, R33, c[0x0][0x2d0], -R28.reuse ;  /* 0x0000b40021187a23 */ /* 0x100fe2000001081c */
[----:B------:R-:W-:Y:S01]  /*5a70*/  HMMA.16816.F32.BF16 R48, R4, R26, R48 ;  /* 0x0000001a0430723c */ /* 0x000fe20000041830 */
[----:B------:R2:W3:Y:S01]  /*5a80*/  MUFU.EX2 R4, R18 ;  /* 0x0000001200047308 */ /* 0x0004e20000000800 */
[----:B------:R-:W-:-:S05]  /*5a90*/  FFMA.FTZ R25, R31, c[0x0][0x2d0], -R28 ;  /* 0x0000b4001f197a23 */ /* 0x000fca000001081c */
[--C-:B------:R-:W-:Y:S02]  /*5aa0*/  FFMA.FTZ R5, R169, c[0x0][0x2d0], -R28.reuse ;  /* 0x0000b400a9057a23 */ /* 0x100fe4000001081c */
[----:B------:R-:W-:Y:S01]  /*5ab0*/  FFMA.FTZ R6, R171, c[0x0][0x2d0], -R28 ;  /* 0x0000b400ab067a23 */ /* 0x000fe2000001081c */
[----:B------:R-:W-:Y:S01]  /*5ac0*/  MUFU.EX2 R24, R24 ;  /* 0x0000001800187308 */ /* 0x000fe20000000800 */
[----:B------:R-:W-:-:S04]  /*5ad0*/  FADD.FTZ R7, R173, R164 ;  /* 0x000000a4ad077221 */ /* 0x000fc80000010000 */
[----:B------:R-:W-:Y:S02]  /*5ae0*/  FADD.FTZ R7, R32, R7 ;  /* 0x0000000720077221 */ /* 0x000fe40000010000 */
[----:B--2---:R-:W-:Y:S01]  /*5af0*/  FFMA.FTZ R18, R165, c[0x0][0x2d0], -R28 ;  /* 0x0000b400a5127a23 */ /* 0x004fe2000001081c */
[----:B------:R-:W2:Y:S01]  /*5b00*/  MUFU.EX2 R5, R5 ;  /* 0x0000000500057308 */ /* 0x000ea20000000800 */
[----:B---3--:R-:W-:Y:S01]  /*5b10*/  FADD.FTZ R22, R4, R7 ;  /* 0x0000000704167221 */ /* 0x008fe20000010000 */
[----:B------:R-:W-:-:S06]  /*5b20*/  F2FP.BF16.PACK_AB R4, R19, R4 ;  /* 0x000000041304723e */ /* 0x000fcc00000010ff */
[----:B------:R-:W3:Y:S08]  /*5b30*/  MUFU.EX2 R6, R6 ;  /* 0x0000000600067308 */ /* 0x000ef00000000800 */
[----:B------:R-:W4:Y:S01]  /*5b40*/  MUFU.EX2 R18, R18 ;  /* 0x0000001200127308 */ /* 0x000f220000000800 */
[----:B--2---:R-:W-:Y:S02]  /*5b50*/  FADD.FTZ R7, R5, R20 ;  /* 0x0000001405077221 */ /* 0x004fe40000010000 */
[----:B------:R-:W-:-:S02]  /*5b60*/  FADD.FTZ R20, R19, R22 ;  /* 0x0000001613147221 */ /* 0x000fc40000010000 */
[C---:B---3--:R-:W-:Y:S01]  /*5b70*/  FADD.FTZ R19, R6.reuse, R7 ;  /* 0x0000000706137221 */ /* 0x048fe20000010000 */
[----:B------:R-:W-:Y:S02]  /*5b80*/  F2FP.BF16.PACK_AB R5, R6, R5 ;  /* 0x000000050605723e */ /* 0x000fe400000010ff */
[----:B------:R-:W-:Y:S01]  /*5b90*/  MUFU.EX2 R22, R14 ;  /* 0x0000000e00167308 */ /* 0x000fe20000000800 */
[----:B------:R-:W-:Y:S01]  /*5ba0*/  F2FP.BF16.PACK_AB R6, R16, R17 ;  /* 0x000000111006723e */ /* 0x000fe200000010ff */
[----:B------:R-:W-:Y:S01]  /*5bb0*/  FADD.FTZ R17, R17, R20 ;  /* 0x0000001411117221 */ /* 0x000fe20000010000 */
[----:B----4-:R-:W-:Y:S01]  /*5bc0*/  F2FP.BF16.PACK_AB R7, R21, R18 ;  /* 0x000000121507723e */ /* 0x010fe200000010ff */
[----:B------:R-:W-:-:S04]  /*5bd0*/  FADD.FTZ R18, R18, R19 ;  /* 0x0000001312127221 */ /* 0x000fc80000010000 */
[----:B------:R-:W-:Y:S01]  /*5be0*/  MUFU.EX2 R25, R25 ;  /* 0x0000001900197308 */ /* 0x000fe20000000800 */
[----:B------:R-:W-:Y:S02]  /*5bf0*/  FADD.FTZ R17, R16, R17 ;  /* 0x0000001110117221 */ /* 0x000fe40000010000 */
        /* <DEDUP_REMOVED lines=49> */
[----:B------:R-:W2:Y:S05]  /*5f10*/  MUFU.EX2 R4, R12 ;  /* 0x0000000c00047308 */ /* 0x000eaa0000000800 */
[----:B------:R-:W-:-:S02]  /*5f20*/  FFMA.FTZ R5, R35, c[0x0][0x2d0], -R28 ;  /* 0x0000b40023057a23 */ /* 0x000fc4000001081c */
[----:B------:R-:W-:-:S04]  /*5f30*/  FFMA.FTZ R28, R29, c[0x0][0x2d0], -R28 ;  /* 0x0000b4001d1c7a23 */ /* 0x000fc8000001081c */
[----:B------:R-:W3:Y:S01]  /*5f40*/  MUFU.EX2 R5, R5 ;  /* 0x0000000500057308 */ /* 0x000ee20000000800 */
[----:B--2---:R-:W-:Y:S01]  /*5f50*/  FADD.FTZ R6, R4, R17 ;  /* 0x0000001104067221 */ /* 0x004fe20000010000 */
[----:B------:R-:W-:-:S06]  /*5f60*/  F2FP.BF16.PACK_AB R4, R13, R4 ;  /* 0x000000040d04723e */ /* 0x000fcc00000010ff */
[----:B------:R-:W2:Y:S01]  /*5f70*/  MUFU.EX2 R20, R28 ;  /* 0x0000001c00147308 */ /* 0x000ea20000000800 */
[----:B------:R-:W-:Y:S01]  /*5f80*/  FADD.FTZ R21, R13, R6 ;  /* 0x000000060d157221 */ /* 0x000fe20000010000 */
[----:B------:R-:W-:Y:S01]  /*5f90*/  F2FP.BF16.PACK_AB R6, R23, R22 ;  /* 0x000000161706723e */ /* 0x000fe200000010ff */
[----:B------:R-:W4:Y:S02]  /*5fa0*/  LDSM.16.MT88.4 R12, [R225+0x1800] ;  /* 0x00180000e10c783b */ /* 0x000f240000004200 */
[----:B------:R-:W-:Y:S02]  /*5fb0*/  FADD.FTZ R22, R22, R21 ;  /* 0x0000001516167221 */ /* 0x000fe40000010000 */
[----:B---3--:R-:W-:Y:S01]  /*5fc0*/  FADD.FTZ R27, R5, R18 ;  /* 0x00000012051b7221 */ /* 0x008fe20000010000 */
[C---:B------:R-:W-:Y:S01]  /*5fd0*/  F2FP.BF16.PACK_AB R5, R24.reuse, R5 ;  /* 0x000000051805723e */ /* 0x040fe200000010ff */
[----:B------:R-:W3:Y:S02]  /*5fe0*/  LDSM.16.MT88.4 R16, [R226+0x1800] ;  /* 0x00180000e210783b */ /* 0x000ee40000004200 */
[----:B------:R-:W-:Y:S01]  /*5ff0*/  FADD.FTZ R24, R24, R27 ;  /* 0x0000001b18187221 */ /* 0x000fe20000010000 */
[----:B--2---:R-:W-:-:S03]  /*6000*/  F2FP.BF16.PACK_AB R7, R20, R25 ;  /* 0x000000191407723e */ /* 0x004fc600000010ff */
[----:B------:R-:W-:-:S04]  /*6010*/  FADD.FTZ R25, R25, R24 ;  /* 0x0000001819197221 */ /* 0x000fc80000010000 */
[----:B------:R-:W-:Y:S01]  /*6020*/  FADD.FTZ R3, R20, R25 ;  /* 0x0000001914037221 */ /* 0x000fe20000010000 */
[C---:B-1----:R-:W-:Y:S08]  /*6030*/  HMMA.16816.F32.BF16 R160, R4.reuse, R8, R160 ;  /* 0x0000000804a0723c */ /* 0x042ff000000418a0 */
[C---:B------:R-:W-:Y:S01]  /*6040*/  HMMA.16816.F32.BF16 R156, R4.reuse, R10, R156 ;  /* 0x0000000a049c723c */ /* 0x040fe2000004189c */
[----:B------:R-:W1:Y:S07]  /*6050*/  LDSM.16.MT88.4 R8, [R224+0x1800] ;  /* 0x00180000e008783b */ /* 0x000e6e0000004200 */
[C---:B----4-:R-:W-:Y:S08]  /*6060*/  HMMA.16816.F32.BF16 R140, R4.reuse, R12, R140 ;  /* 0x0000000c048c723c */ /* 0x050ff0000004188c */
[C---:B---3--:R-:W-:Y:S08]  /*6070*/  HMMA.16816.F32.BF16 R132, R4.reuse, R16, R132 ;  /* 0x000000100484723c */ /* 0x048ff00000041884 */
[C---:B------:R-:W-:Y:S01]  /*6080*/  HMMA.16816.F32.BF16 R136, R4.reuse, R18, R136 ;  /* 0x000000120488723c */ /* 0x040fe20000041888 */
[----:B------:R-:W2:Y:S07]  /*6090*/  LDSM.16.MT88.4 R16, [R227+0x3800] ;  /* 0x00380000e310783b */ /* 0x000eae0000004200 */
        /* <DEDUP_REMOVED lines=37> */
[----:B------:R-:W-:Y:S07]  /*62f0*/  HMMA.16816.F32.BF16 R128, R4, R10, R128 ;  /* 0x0000000a0480723c */ /* 0x000fee0000041880 */
[----:B------:R-:W-:-:S04]  /*6300*/  @P1 IMAD.HI.U32 R4, R237, c[0x0][0x2c8], RZ ;  /* 0x0000b200ed041a27 */ /* 0x000fc800078e00ff */
[----:B------:R-:W-:Y:S01]  /*6310*/  IMAD.MOV.U32 R5, RZ, RZ, R237 ;  /* 0x000000ffff057224 */ /* 0x000fe200078e00ed */
[----:B------:R-:W-:-:S04]  /*6320*/  @P1 SHF.R.U32.HI R5, RZ, c[0x0][0x2cc], R4 ;  /* 0x0000b300ff051a19 */ /* 0x000fc80000011604 */
[----:B------:R-:W-:-:S04]  /*6330*/  IADD3 R5, R5, R170, -R172 ;  /* 0x000000aa05057210 */ /* 0x000fc80007ffe8ac */
[----:B------:R-:W-:-:S04]  /*6340*/  SHF.R.S32.HI R4, RZ, 0x1f, R5 ;  /* 0x0000001fff047819 */ /* 0x000fc80000011405 */
[----:B------:R-:W-:-:S04]  /*6350*/  LEA.HI R4, R4, R5, RZ, 0x6 ;  /* 0x0000000504047211 */ /* 0x000fc800078f30ff */
[----:B------:R-:W-:-:S04]  /*6360*/  SHF.R.S32.HI R4, RZ, 0x6, R4 ;  /* 0x00000006ff047819 */ /* 0x000fc80000011404 */
[----:B------:R-:W-:Y:S01]  /*6370*/  IMNMX R6, R168, R4, !PT ;  /* 0x00000004a8067217 */ /* 0x000fe20007800200 */
[----:B------:R-:W-:-:S03]  /*6380*/  FADD.FTZ R4, R23, R22 ;  /* 0x0000001617047221 */ /* 0x000fc60000010000 */
[----:B------:R-:W-:Y:S01]  /*6390*/  ISETP.GE.AND P0, PT, R200, R6, PT ;  /* 0x00000006c800720c */ /* 0x000fe20003f06270 */
[----:B------:R1:W-:Y:S04]  /*63a0*/  STL [R1+0x7c], R6 ;  /* 0x00007c0601007387 */ /* 0x0003e80000100800 */
[----:B------:R1:W-:Y:S04]  /*63b0*/  STL [R1+0x58], R3 ;  /* 0x0000580301007387 */ /* 0x0003e80000100800 */
[----:B------:R1:W-:Y:S04]  /*63c0*/  STL [R1+0x70], R4 ;  /* 0x0000700401007387 */ /* 0x0003e80000100800 */
[----:B------:R-:W-:Y:S05]  /*63d0*/  @!P0 BRA `(.L_x_2229) ;  /* 0x00003a0000008947 */ /* 0x000fea0003800000 */
[----:B------:R2:W-:Y:S01]  /*63e0*/  STL [R1+0x80], R200 ;  /* 0x000080c801007387 */ /* 0x0005e20000100800 */
[----:B------:R-:W-:-:S02]  /*63f0*/  MOV R165, R2 ;  /* 0x0000000200a57202 */ /* 0x000fc40000000f00 */
[----:B-1----:R-:W-:Y:S02]  /*6400*/  MOV R3, R0 ;  /* 0x0000000000037202 */ /* 0x002fe40000000f00 */
.L_x_2230:
[----:B------:R-:W3:Y:S01]  /*6410*/  LDL.64 R16, [R1+0x60] ;  /* 0x0000600001107983 */ /* 0x000ee20000100a00 */
[----:B------:R-:W-:Y:S04]  /*6420*/  DEPBAR.LE SB0, 0x0 ;  /* 0x000080000000791a */ /* 0x000fe80000000000 */
[----:B------:R-:W-:Y:S01]  /*6430*/  WARPSYNC 0xffffffff ;  /* 0xffffffff00007948 */ /* 0x000fe20003800000 */
[----:B------:R-:W4:Y:S06]  /*6440*/  LDL.LU R14, [R1+0x80] ;  /* 0x00008000010e7983 */ /* 0x000f2c0000300800 */
[----:B------:R-:W4:Y:S06]  /*6450*/  LDL R164, [R1+0x4c] ;  /* 0x00004c0001a47983 */ /* 0x000f2c0000100800 */
[----:B------:R-:W-:Y:S06]  /*6460*/  BAR.SYNC.DEFER_BLOCKING 0x0 ;  /* 0x0000000000007b1d */ /* 0x000fec0000010000 */
[----:B------:R-:W-:Y:S06]  /*6470*/  LDSM.16.M88.4 R168, [R234] ;  /* 0x00000000eaa8783b */ /* 0x000fec0000000200 */
[----:B------:R-:W1:Y:S06]  /*6480*/  LDSM.16.M88.4 R172, [R233] ;  /* 0x00000000e9ac783b */ /* 0x000e6c0000000200 */
[----:B------:R-:W5:Y:S06]  /*6490*/  LDSM.16.M88.4 R176, [R233+0x800] ;  /* 0x00080000e9b0783b */ /* 0x000f6c0000000200 */
[----:B--2---:R-:W2:Y:S06]  /*64a0*/  LDSM.16.M88.4 R180, [R233+0x1000] ;  /* 0x00100000e9b4783b */ /* 0x004eac0000000200 */
[----:B------:R-:W1:Y:S06]  /*64b0*/  LDSM.16.M88.4 R184, [R233+0x1800] ;  /* 0x00180000e9b8783b */ /* 0x000e6c0000000200 */
[----:B------:R-:W-:Y:S06]  /*64c0*/  LDSM.16.M88.4 R188, [R232] ;  /* 0x00000000e8bc783b */ /* 0x000fec0000000200 */
[----:B------:R-:W1:Y:S06]  /*64d0*/  LDSM.16.M88.4 R192, [R231] ;  /* 0x00000000e7c0783b */ /* 0x000e6c0000000200 */
[----:B------:R-:W1:Y:S06]  /*64e0*/  LDSM.16.M88.4 R196, [R223] ;  /* 0x00000000dfc4783b */ /* 0x000e6c0000000200 */
[----:B--2---:R-:W2:Y:S06]  /*64f0*/  LDSM.16.M88.4 R200, [R222] ;  /* 0x00000000dec8783b */ /* 0x004eac0000000200 */
[----:B------:R-:W1:Y:S01]  /*6500*/  LDSM.16.M88.4 R204, [R221] ;  /* 0x00000000ddcc783b */ /* 0x000e620000000200 */
[----:B----4-:R-:W-:Y:S11]  /*6510*/  ISETP.GT.AND P6, PT, R164, R14, PT ;  /* 0x0000000ea400720c */ /* 0x010ff60003fc4270 */
[----:B------:R-:W-:Y:S02]  /*6520*/  @!UPT UIADD3 URZ, URZ, URZ, URZ ;  /* 0x0000003f3f3ff290 */ /* 0x000fe4000fffe03f */
[----:B------:R-:W-:Y:S01]  /*6530*/  @!P6 SHF.R.S32.HI R5, RZ, 0x1f, R14 ;  /* 0x0000001fff05e819 */ /* 0x000fe2000001140e */
[----:B------:R-:W-:Y:S01]  /*6540*/  @!P6 IMAD.WIDE.U32 R6, R14, c[0x0][0x208], RZ ;  /* 0x000082000e06ea25 */ /* 0x000fe200078e00ff */
[----:B---3--:R-:W-:Y:S02]  /*6550*/  @!P6 IADD3 R10, P0, R16, 0x40, RZ ;  /* 0x00000040100ae810 */ /* 0x008fe40007f1e0ff */
[----:B------:R-:W-:Y:S01]  /*6560*/  @!P6 MOV R2, c[0x0][0x208] ;  /* 0x000082000002ea02 */ /* 0x000fe20000000f00 */
[----:B------:R-:W-:Y:S01]  /*6570*/  @!P6 IMAD R5, R5, c[0x0][0x208], RZ ;  /* 0x000082000505ea24 */ /* 0x000fe200078e02ff */
[----:B------:R-:W-:Y:S02]  /*6580*/  @!P6 MOV R0, c[0x0][0x20c] ;  /* 0x000083000000ea02 */ /* 0x000fe40000000f00 */
[----:B------:R-:W-:Y:S01]  /*6590*/  @!P6 IADD3.X R4, RZ, R238, RZ, P0, !PT ;  /* 0x000000eeff04e210 */ /* 0x000fe200007fe4ff */
[----:B------:R-:W-:Y:S05]  /*65a0*/  @!P6 IMAD R5, R14, c[0x0][0x20c], R5 ;  /* 0x000083000e05ea24 */ /* 0x000fea00078e0205 */
[----:B------:R-:W-:Y:S01]  /*65b0*/  @!P6 IADD3 R5, R7, R5, RZ ;  /* 0x000000050705e210 */ /* 0x000fe20007ffe0ff */
[C---:B------:R-:W-:Y:S03]  /*65c0*/  @!P6 IMAD.SHL.U32 R7, R6.reuse, 0x40, RZ ;  /* 0x000000400607e824 */ /* 0x040fe600078e00ff */
[----:B------:R-:W-:Y:S02]  /*65d0*/  @!P6 SHF.L.U64.HI R5, R6, 0x6, R5 ;  /* 0x000000060605e819 */ /* 0x000fe40000010205 */
[C---:B------:R-:W-:Y:S04]  /*65e0*/  @!P6 LEA R11, P0, R2.reuse, R7, 0x5 ;  /* 0x00000007020be211 */ /* 0x040fe800078028ff */
[----:B------:R-:W-:Y:S02]  /*65f0*/  @!P6 LEA.HI.X R13, R2, R5, R0, 0x5, P0 ;  /* 0x00000005020de211 */ /* 0x000fe400000f2c00 */
[----:B------:R-:W-:Y:S05]  /*6600*/  @!P6 IADD3 R15, P0, R7, R16, RZ ;  /* 0x00000010070fe210 */ /* 0x000fea0007f1e0ff */
[----:B------:R-:W-:Y:S01]  /*6610*/  @!P6 IMAD.X R2, R5, 0x1, R238, P0 ;  /* 0x000000010502e824 */ /* 0x000fe200000e06ee */
[----:B------:R-:W-:Y:S04]  /*6620*/  @!P6 IADD3 R9, P0, R7, R10, RZ ;  /* 0x0000000a0709e210 */ /* 0x000fe80007f1e0ff */
[----:B------:R-:W-:Y:S02]  /*6630*/  @!P6 IADD3.X R0, R5, R4, RZ, P0, !PT ;  /* 0x000000040500e210 */ /* 0x000fe400007fe4ff */
[C---:B------:R-:W-:Y:S04]  /*6640*/  @!P6 LEA R20, P0, R15.reuse, c[0x0][0x1f8], 0x1 ;  /* 0x00007e000f14ea11 */ /* 0x040fe800078008ff */
[----:B------:R-:W-:Y:S02]  /*6650*/  @!P6 LEA.HI.X R21, R15, c[0x0][0x1fc], R2, 0x1, P0 ;  /* 0x00007f000f15ea11 */ /* 0x000fe400000f0c02 */
[C---:B------:R-:W-:Y:S03]  /*6660*/  @!P6 LEA R28, P0, R9.reuse, c[0x0][0x1f8], 0x1 ;  /* 0x00007e00091cea11 */ /* 0x040fe600078008ff */
[----:B------:R-:W-:Y:S01]  /*6670*/  @!PT LDS RZ, [RZ] ;  /* 0x00000000fffff984 */ /* 0x000fe20000000800 */
[----:B------:R-:W-:Y:S01]  /*6680*/  @!PT LDS RZ, [RZ] ;  /* 0x00000000fffff984 */ /* 0x000fe20000000800 */
[----:B------:R-:W-:Y:S01]  /*6690*/  @!PT LDS RZ, [RZ] ;  /* 0x00000000fffff984 */ /* 0x000fe20000000800 */
[----:B------:R3:W-:Y:S01]  /*66a0*/  @!P6 LDGSTS.E.BYPASS.LTC128B.128 [R249+0x100], [R20.64], !P5 ;  /* 0x0010000014f9efae */ /* 0x0007e2000e901d46 */
[----:B------:R-:W-:Y:S02]  /*66b0*/  @!P6 LEA.HI.X R29, R9, c[0x0][0x1fc], R0, 0x1, P0 ;  /* 0x00007f00091dea11 */ /* 0x000fe400000f0c00 */
[C---:B------:R-:W-:Y:S03]  /*66c0*/  @!P6 IADD3 R8, P0, R16.reuse, 0x80, RZ ;  /* 0x000000801008e810 */ /* 0x040fe60007f1e0ff */
[----:B------:R4:W-:Y:S01]  /*66d0*/  @!P6 LDGSTS.E.BYPASS.LTC128B.128 [R249+0x2100], [R28.64], !P4 ;  /* 0x021000001cf9efae */ /* 0x0009e2000e101d46 */
[----:B------:R-:W-:Y:S02]  /*66e0*/  @!P6 IADD3.X R2, RZ, R238, RZ, P0, !PT ;  /* 0x000000eeff02e210 */ /* 0x000fe400007fe4ff */
[----:B------:R-:W-:Y:S05]  /*66f0*/  @!P6 IADD3 R9, P0, R7, R8, RZ ;  /* 0x000000080709e210 */ /* 0x000fea0007f1e0ff */
[----:B------:R-:W-:Y:S01]  /*6700*/  @!P6 IMAD.X R0, R5, 0x1, R2, P0 ;  /* 0x000000010500e824 */ /* 0x000fe200000e0602 */
[C---:B------:R-:W-:Y:S04]  /*6710*/  @!P6 LEA R26, P0, R9.reuse, c[0x0][0x1f8], 0x1 ;  /* 0x00007e00091aea11 */ /* 0x040fe800078008ff */
[----:B------:R-:W-:Y:S02]  /*6720*/  @!P6 LEA.HI.X R27, R9, c[0x0][0x1fc], R0, 0x1, P0 ;  /* 0x00007f00091bea11 */ /* 0x000fe400000f0c00 */
[----:B------:R-:W-:Y:S03]  /*6730*/  @!P6 IADD3 R6, P0, R16, 0xc0, RZ ;  /* 0x000000c01006e810 */ /* 0x000fe60007f1e0ff */
[----:B------:R1:W-:Y:S01]  /*6740*/  @!P6 LDGSTS.E.BYPASS.LTC128B.128 [R249+0x4100], [R26.64], !P3 ;  /* 0x041000001af9efae */ /* 0x0003e2000d901d46 */
[----:B------:R-:W-:Y:S02]  /*6750*/  @!P6 IADD3.X R0, RZ, R238, RZ, P0, !PT ;  /* 0x000000eeff00e210 */ /* 0x000fe400007fe4ff */
[----:B------:R-:W-:Y:S04]  /*6760*/  @!P6 IADD3 R12, P0, R7, R6, RZ ;  /* 0x00000006070ce210 */ /* 0x000fe80007f1e0ff */
[----:B------:R-:W-:Y:S02]  /*6770*/  @!P6 IADD3.X R5, R5, R0, RZ, P0, !PT ;  /* 0x000000000505e210 */ /* 0x000fe400007fe4ff */
[C---:B------:R-:W-:Y:S04]  /*6780*/  @!P6 LEA R32, P0, R12.reuse, c[0x0][0x1f8], 0x1 ;  /* 0x00007e000c20ea11 */ /* 0x040fe800078008ff */
[----:B------:R-:W-:Y:S02]  /*6790*/  @!P6 LEA.HI.X R33, R12, c[0x0][0x1fc], R5, 0x1, P0 ;  /* 0x00007f000c21ea11 */ /* 0x000fe400000f0c05 */
[----:B------:R-:W-:Y:S03]  /*67a0*/  @!P6 IADD3 R9, P0, R11, R10, RZ ;  /* 0x0000000a0b09e210 */ /* 0x000fe60007f1e0ff */
[----:B------:R1:W-:Y:S02]  /*67b0*/  @!P6 LDGSTS.E.BYPASS.LTC128B.128 [R249+0x6100], [R32.64], !P2 ;  /* 0x0610000020f9efae */ /* 0x0003e4000d101d46 */
[----:B------:R-:W-:Y:S01]  /*67c0*/  @!P6 IMAD.X R4, R13, 0x1, R4, P0 ;  /* 0x000000010d04e824 */ /* 0x000fe200000e0604 */
[----:B------:R-:W-:Y:S04]  /*67d0*/  @!P6 IADD3 R7, P0, R11, R8, RZ ;  /* 0x000000080b07e210 */ /* 0x000fe80007f1e0ff */
[----:B------:R-:W-:Y:S02]  /*67e0*/  @!P6 IADD3.X R2, R13, R2, RZ, P0, !PT ;  /* 0x000000020d02e210 */ /* 0x000fe400007fe4ff */
[----:B------:R-:W-:Y:S04]  /*67f0*/  @!P6 IADD3 R5, P0, R11, R6, RZ ;  /* 0x000000060b05e210 */ /* 0x000fe80007f1e0ff */
[----:B------:R-:W-:Y:S02]  /*6800*/  @!P6 IADD3.X R0, R13, R0, RZ, P0, !PT ;  /* 0x000000000d00e210 */ /* 0x000fe400007fe4ff */
[----:B------:R-:W-:Y:S05]  /*6810*/  @!P6 IADD3 R11, P0, R11, R16, RZ ;  /* 0x000000100b0be210 */ /* 0x000fea0007f1e0ff */
[----:B------:R-:W-:Y:S01]  /*6820*/  @!P6 IMAD.X R6, R13, 0x1, R238, P0 ;  /* 0x000000010d06e824 */ /* 0x000fe200000e06ee */
[C---:B------:R-:W-:Y:S04]  /*6830*/  @!P6 LEA R12, P0, R11.reuse, c[0x0][0x1f8], 0x1 ;  /* 0x00007e000b0cea11 */ /* 0x040fe800078008ff */
[----:B------:R-:W-:Y:S02]  /*6840*/  @!P6 LEA.HI.X R13, R11, c[0x0][0x1fc], R6, 0x1, P0 ;  /* 0x00007f000b0dea11 */ /* 0x000fe400000f0c06 */
[C---:B------:R-:W-:Y:S03]  /*6850*/  @!P6 LEA R16, P0, R9.reuse, c[0x0][0x1f8], 0x1 ;  /* 0x00007e000910ea11 */ /* 0x040fe600078008ff */
[----:B------:R5:W-:Y:S01]  /*6860*/  @!P6 LDGSTS.E.BYPASS.LTC128B.128 [R249+0x1100], [R12.64], !P5 ;  /* 0x011000000cf9efae */ /* 0x000be2000e901d46 */
[----:B------:R-:W-:Y:S02]  /*6870*/  @!P6 LEA.HI.X R17, R9, c[0x0][0x1fc], R4, 0x1, P0 ;  /* 0x00007f000911ea11 */ /* 0x000fe400000f0c04 */
[C---:B------:R-:W-:Y:S03]  /*6880*/  @!P6 LEA R24, P0, R7.reuse, c[0x0][0x1f8], 0x1 ;  /* 0x00007e000718ea11 */ /* 0x040fe600078008ff */
[----:B------:R2:W-:Y:S01]  /*6890*/  @!P6 LDGSTS.E.BYPASS.LTC128B.128 [R249+0x3100], [R16.64], !P4 ;  /* 0x0310000010f9efae */ /* 0x0005e2000e101d46 */
[----:B------:R-:W-:Y:S02]  /*68a0*/  @!P6 LEA.HI.X R25, R7, c[0x0][0x1fc], R2, 0x1, P0 ;  /* 0x00007f000719ea11 */ /* 0x000fe400000f0c02 */
[C---:B------:R-:W-:Y:S02]  /*68b0*/  @!P6 LEA R166, P0, R5.reuse, c[0x0][0x1f8], 0x1 ;  /* 0x00007e0005a6ea11 */ /* 0x040fe400078008ff */
[----:B------:R-:W-:Y:S01]  /*68c0*/  MOV R2, R14 ;  /* 0x0000000e00027202 */ /* 0x000fe20000000f00 */
[----:B------:R2:W-:Y:S01]  /*68d0*/  @!P6 LDGSTS.E.BYPASS.LTC128B.128 [R249+0x5100], [R24.64], !P3 ;  /* 0x0510000018f9efae */ /* 0x0005e2000d901d46 */
[----:B------:R-:W-:Y:S02]  /*68e0*/  @!P6 LEA.HI.X R167, R5, c[0x0][0x1fc], R0, 0x1, P0 ;  /* 0x00007f0005a7ea11 */ /* 0x000fe400000f0c00 */
[C---:B-1----:R-:W-:Y:S03]  /*68f0*/  HMMA.16816.F32.BF16 R4, R168.reuse, R172, RZ ;  /* 0x000000aca804723c */ /* 0x042fe600000418ff */
[----:B------:R1:W-:Y:S05]  /*6900*/  @!P6 LDGSTS.E.BYPASS.LTC128B.128 [R249+0x7100], [R166.64], !P2 ;  /* 0x07100000a6f9efae */ /* 0x0003ea000d101d46 */
[C---:B------:R-:W-:Y:S01]  /*6910*/  HMMA.16816.F32.BF16 R8, R168.reuse, R174, RZ ;  /* 0x000000aea808723c */ /* 0x040fe200000418ff */
[----:B------:R-:W-:Y:S06]  /*6920*/  LDSM.16.M88.4 R172, [R229] ;  /* 0x00000000e5ac783b */ /* 0x000fec0000000200 */
[----:B------:R-:W0:Y:S01]  /*6930*/  LDGDEPBAR ;  /* 0x00000000000079af */ /* 0x000e220000000000 */
[C---:B-----5:R-:W-:Y:S08]  /*6940*/  HMMA.16816.F32.BF16 R12, R168.reuse, R176, RZ ;  /* 0x000000b0a80c723c */ /* 0x060ff000000418ff */
[C---:B--2---:R-:W-:Y:S01]  /*6950*/  HMMA.16816.F32.BF16 R16, R168.reuse, R178, RZ ;  /* 0x000000b2a810723c */ /* 0x044fe200000418ff */
[----:B------:R-:W-:Y:S07]  /*6960*/  LDSM.16.M88.4 R176, [R229+0x800] ;  /* 0x00080000e5b0783b */ /* 0x000fee0000000200 */
[C---:B---3--:R-:W-:Y:S08]  /*6970*/  HMMA.16816.F32.BF16 R20, R168.reuse, R180, RZ ;  /* 0x000000b4a814723c */ /* 0x048ff000000418ff */
[C---:B------:R-:W-:Y:S01]  /*6980*/  HMMA.16816.F32.BF16 R24, R168.reuse, R182, RZ ;  /* 0x000000b6a818723c */ /* 0x040fe200000418ff */
[----:B------:R-:W-:Y:S07]  /*6990*/  LDSM.16.M88.4 R180, [R229+0x1000] ;  /* 0x00100000e5b4783b */ /* 0x000fee0000000200 */
[C---:B----4-:R-:W-:Y:S08]  /*69a0*/  HMMA.16816.F32.BF16 R28, R168.reuse, R184, RZ ;  /* 0x000000b8a81c723c */ /* 0x050ff000000418ff */
[----:B------:R-:W-:Y:S01]  /*69b0*/  HMMA.16816.F32.BF16 R32, R168, R186, RZ ;  /* 0x000000baa820723c */ /* 0x000fe200000418ff */
[----:B------:R-:W2:Y:S06]  /*69c0*/  LDSM.16.M88.4 R168, [R230] ;  /* 0x00000000e6a8783b */ /* 0x000eac0000000200 */
[----:B------:R-:W3:Y:S01]  /*69d0*/  LDSM.16.M88.4 R184, [R229+0x1800] ;  /* 0x00180000e5b8783b */ /* 0x000ee20000000200 */
[C---:B------:R-:W-:Y:S07]  /*69e0*/  HMMA.16816.F32.BF16 R4, R188.reuse, R192, R4 ;  /* 0x000000c0bc04723c */ /* 0x040fee0000041804 */
[----:B------:R-:W-:Y:S01]  /*69f0*/  MOV R192, R2 ;  /* 0x0000000200c07202 */ /* 0x000fe20000000f00 */
[C---:B------:R-:W-:Y:S03]  /*6a00*/  HMMA.16816.F32.BF16 R8, R188.reuse, R194, R8 ;  /* 0x000000c2bc08723c */ /* 0x040fe60000041808 */
[C---:B------:R-:W-:Y:S05]  /*6a10*/  ISETP.GT.AND P6, PT, R192.reuse, R164, PT ;  /* 0x000000a4c000720c */ /* 0x040fea0003fc4270 */
[C---:B------:R-:W-:Y:S01]  /*6a20*/  HMMA.16816.F32.BF16 R12, R188.reuse, R196, R12 ;  /* 0x000000c4bc0c723c */ /* 0x040fe2000004180c */
[----:B------:R-:W4:Y:S07]  /*6a30*/  LDL R196, [R1+0x48] ;  /* 0x0000480001c47983 */ /* 0x000f2e0000100800 */
[C---:B------:R-:W-:Y:S01]  /*6a40*/  HMMA.16816.F32.BF16 R16, R188.reuse, R198, R16 ;  /* 0x000000c6bc10723c */ /* 0x040fe20000041810 */
[----:B------:R-:W-:Y:S07]  /*6a50*/  @P6 IMAD.MOV.U32 R2, RZ, RZ, c[0x0][0x1e4] ;  /* 0x00007900ff026624 */ /* 0x000fee00078e00ff */
[C---:B------:R-:W-:Y:S07]  /*6a60*/  HMMA.16816.F32.BF16 R20, R188.reuse, R200, R20 ;  /* 0x000000c8bc14723c */ /* 0x040fee0000041814 */
[----:B------:R-:W-:Y:S01]  /*6a70*/  IADD3 R200, R192, -0x1, RZ ;  /* 0xffffffffc0c87810 */ /* 0x000fe20007ffe0ff */
[C---:B------:R-:W-:Y:S04]  /*6a80*/  HMMA.16816.F32.BF16 R24, R188.reuse, R202, R24 ;  /* 0x000000cabc18723c */ /* 0x040fe80000041818 */
[----:B-1----:R-:W-:Y:S03]  /*6a90*/  @P6 SHF.R.S32.HI R167, RZ, 0x1f, R200 ;  /* 0x0000001fffa76819 */ /* 0x002fe600000114c8 */
[----:B------:R-:W-:Y:S01]  /*6aa0*/  @P6 IMAD.WIDE.U32 R202, R200, c[0x0][0x1e0], RZ ;  /* 0x00007800c8ca6a25 */ /* 0x000fe200078e00ff */
[C---:B------:R-:W-:Y:S04]  /*6ab0*/  HMMA.16816.F32.BF16 R28, R188.reuse, R204, R28 ;  /* 0x000000ccbc1c723c */ /* 0x040fe8000004181c */
[----:B------:R-:W-:Y:S01]  /*6ac0*/  @P6 SHF.L.U32 R0, R202, 0x6, RZ ;  /* 0x00000006ca006819 */ /* 0x000fe200000006ff */
[----:B------:R-:W-:Y:S03]  /*6ad0*/  @P6 IMAD R167, R167, c[0x0][0x1e0], RZ ;  /* 0x00007800a7a76a24 */ /* 0x000fe600078e02ff */
[----:B------:R-:W-:Y:S04]  /*6ae0*/  HMMA.16816.F32.BF16 R32, R188, R206, R32 ;  /* 0x000000cebc20723c */ /* 0x000fe80000041820 */
[----:B------:R-:W-:Y:S03]  /*6af0*/  @P6 IMAD R167, R200, c[0x0][0x1e4], R167 ;  /* 0x00007900c8a76a24 */ /* 0x000fe600078e02a7 */
[----:B------:R-:W-:Y:S01]  /*6b00*/  IADD3 R206, R252, R237, RZ ;  /* 0x000000edfcce7210 */ /* 0x000fe20007ffe0ff */
[C---:B--2---:R-:W-:Y:S05]  /*6b10*/  HMMA.16816.F32.BF16 R4, R168.reuse, R172, R4 ;  /* 0x000000aca804723c */ /* 0x044fea0000041804 */
[----:B------:R-:W-:Y:S01]  /*6b20*/  @P6 IMAD.IADD R164, R203, 0x1, R167 ;  /* 0x00000001cba46824 */ /* 0x000fe200078e02a7 */
[----:B------:R-:W-:Y:S01]  /*6b30*/  @P6 MOV R167, c[0x0][0x1e0] ;  /* 0x0000780000a76a02 */ /* 0x000fe20000000f00 */
[----:B------:R-:W-:Y:S01]  /*6b40*/  @P1 IMAD.HI.U32 R205, R206, c[0x0][0x2c8], RZ ;  /* 0x0000b200cecd1a27 */ /* 0x000fe200078e00ff */
[C---:B------:R-:W-:Y:S01]  /*6b50*/  HMMA.16816.F32.BF16 R8, R168.reuse, R174, R8 ;  /* 0x000000aea808723c */ /* 0x040fe20000041808 */
[----:B------:R-:W-:Y:S03]  /*6b60*/  LDSM.16.M88.4 R172, [R228] ;  /* 0x00000000e4ac783b */ /* 0x000fe60000000200 */
[----:B------:R-:W-:Y:S02]  /*6b70*/  @P6 SHF.L.U64.HI R164, R202, 0x6, R164 ;  /* 0x00000006caa46819 */ /* 0x000fe400000102a4 */
[C---:B------:R-:W-:Y:S02]  /*6b80*/  @P6 LEA R166, P0, R167.reuse, R0, 0x5 ;  /* 0x00000000a7a66211 */ /* 0x040fe400078028ff */
[C---:B------:R-:W-:Y:S04]  /*6b90*/  HMMA.16816.F32.BF16 R12, R168.reuse, R176, R12 ;  /* 0x000000b0a80c723c */ /* 0x040fe8000004180c */
[----:B------:R-:W-:Y:S02]  /*6ba0*/  @P6 LEA.HI.X R2, R167, R164, R2, 0x5, P0 ;  /* 0x000000a4a7026211 */ /* 0x000fe400000f2c02 */
[----:B------:R-:W-:Y:S02]  /*6bb0*/  @P1 SHF.R.U32.HI R206, RZ, c[0x0][0x2cc], R205 ;  /* 0x0000b300ffce1a19 */ /* 0x000fe400000116cd */
[C---:B------:R-:W-:Y:S01]  /*6bc0*/  HMMA.16816.F32.BF16 R16, R168.reuse, R178, R16 ;  /* 0x000000b2a810723c */ /* 0x040fe20000041810 */
[----:B------:R-:W1:Y:S07]  /*6bd0*/  LDSM.16.M88.4 R176, [R220] ;  /* 0x00000000dcb0783b */ /* 0x000e6e0000000200 */
[C---:B------:R-:W-:Y:S08]  /*6be0*/  HMMA.16816.F32.BF16 R20, R168.reuse, R180, R20 ;  /* 0x000000b4a814723c */ /* 0x040ff00000041814 */
[C---:B------:R-:W-:Y:S01]  /*6bf0*/  HMMA.16816.F32.BF16 R24, R168.reuse, R182, R24 ;  /* 0x000000b6a818723c */ /* 0x040fe20000041818 */
[----:B------:R-:W2:Y:S07]  /*6c00*/  LDSM.16.M88.4 R180, [R220+0x800] ;  /* 0x00080000dcb4783b */ /* 0x000eae0000000200 */
[C---:B---3--:R-:W-:Y:S08]  /*6c10*/  HMMA.16816.F32.BF16 R28, R168.reuse, R184, R28 ;  /* 0x000000b8a81c723c */ /* 0x048ff0000004181c */
[----:B------:R-:W-:Y:S01]  /*6c20*/  HMMA.16816.F32.BF16 R32, R168, R186, R32 ;  /* 0x000000baa820723c */ /* 0x000fe20000041820 */
[----:B------:R-:W3:Y:S06]  /*6c30*/  LDSM.16.M88.4 R168, [R220+0x1000] ;  /* 0x00100000dca8783b */ /* 0x000eec0000000200 */
[----:B------:R-:W5:Y:S01]  /*6c40*/  LDSM.16.M88.4 R184, [R220+0x1800] ;  /* 0x00180000dcb8783b */ /* 0x000f620000000200 */
[C---:B-1----:R-:W-:Y:S08]  /*6c50*/  HMMA.16816.F32.BF16 R4, R172.reuse, R176, R4 ;  /* 0x000000b0ac04723c */ /* 0x042ff00000041804 */
[C---:B------:R-:W-:Y:S01]  /*6c60*/  HMMA.16816.F32.BF16 R8, R172.reuse, R178, R8 ;  /* 0x000000b2ac08723c */ /* 0x040fe20000041808 */
[----:B------:R-:W-:Y:S07]  /*6c70*/  LDSM.16.M88.4 R176, [R233+0x2000] ;  /* 0x00200000e9b0783b */ /* 0x000fee0000000200 */
[C---:B--2---:R-:W-:Y:S08]  /*6c80*/  HMMA.16816.F32.BF16 R12, R172.reuse, R180, R12 ;  /* 0x000000b4ac0c723c */ /* 0x044ff0000004180c */
[C---:B------:R-:W-:Y:S01]  /*6c90*/  HMMA.16816.F32.BF16 R16, R172.reuse, R182, R16 ;  /* 0x000000b6ac10723c */ /* 0x040fe20000041810 */
[----:B------:R-:W-:Y:S07]  /*6ca0*/  LDSM.16.M88.4 R180, [R233+0x2800] ;  /* 0x00280000e9b4783b */ /* 0x000fee0000000200 */
[C---:B---3--:R-:W-:Y:S08]  /*6cb0*/  HMMA.16816.F32.BF16 R20, R172.reuse, R168, R20 ;  /* 0x000000a8ac14723c */ /* 0x048ff00000041814 */
[C---:B------:R-:W-:Y:S01]  /*6cc0*/  HMMA.16816.F32.BF16 R24, R172.reuse, R170, R24 ;  /* 0x000000aaac18723c */ /* 0x040fe20000041818 */
[----:B------:R-:W1:Y:S07]  /*6cd0*/  LDSM.16.M88.4 R168, [R234+0x4000] ;  /* 0x00400000eaa8783b */ /* 0x000e6e0000000200 */
[C---:B-----5:R-:W-:Y:S08]  /*6ce0*/  HMMA.16816.F32.BF16 R28, R172.reuse, R184, R28 ;  /* 0x000000b8ac1c723c */ /* 0x060ff0000004181c */
        /* <DEDUP_REMOVED lines=21> */
[----:B------:R-:W-:Y:S07]  /*6e40*/  LDSM.16.M88.4 R180, [R229+0x2800] ;  /* 0x00280000e5b4783b */ /* 0x000fee0000000200 */
[C---:B--2---:R-:W-:Y:S08]  /*6e50*/  HMMA.16816.F32.BF16 R20, R172.reuse, R168, R20 ;  /* 0x000000a8ac14723c */ /* 0x044ff00000041814 */
        /* <DEDUP_REMOVED lines=89> */
[----:B------:R-:W1:Y:S07]  /*73f0*/  LDSM.16.M88.4 R180, [R211] ;  /* 0x00000000d3b4783b */ /* 0x000e6e0000000200 */
[C---:B--2---:R-:W-:Y:S08]  /*7400*/  HMMA.16816.F32.BF16 R20, R168.reuse, R172, R20 ;  /* 0x000000aca814723c */ /* 0x044ff00000041814 */
[C---:B------:R-:W-:Y:S01]  /*7410*/  HMMA.16816.F32.BF16 R24, R168.reuse, R174, R24 ;  /* 0x000000aea818723c */ /* 0x040fe20000041818 */
[----:B------:R-:W2:Y:S07]  /*7420*/  LDSM.16.M88.4 R172, [R210] ;  /* 0x00000000d2ac783b */ /* 0x000eae0000000200 */
[C---:B---3--:R-:W-:Y:S08]  /*7430*/  HMMA.16816.F32.BF16 R28, R168.reuse, R184, R28 ;  /* 0x000000b8a81c723c */ /* 0x048ff0000004181c */
[----:B------:R-:W-:Y:S01]  /*7440*/  HMMA.16816.F32.BF16 R32, R168, R186, R32 ;  /* 0x000000baa820723c */ /* 0x000fe20000041820 */
[----:B------:R-:W3:Y:S06]  /*7450*/  LDSM.16.M88.4 R168, [R209] ;  /* 0x00000000d1a8783b */ /* 0x000eec0000000200 */
[----:B------:R-:W5:Y:S01]  /*7460*/  LDSM.16.M88.4 R184, [R208] ;  /* 0x00000000d0b8783b */ /* 0x000f620000000200 */
        /* <DEDUP_REMOVED lines=9> */
[C---:B-----5:R-:W-:Y:S08]  /*7500*/  HMMA.16816.F32.BF16 R28, R176.reuse, R184, R28 ;  /* 0x000000b8b01c723c */ /* 0x060ff0000004181c */
        /* <DEDUP_REMOVED lines=12> */
[C---:B-----5:R-:W-:Y:S01]  /*75d0*/  HMMA.16816.F32.BF16 R28, R172.reuse, R184, R28 ;  /* 0x000000b8ac1c723c */ /* 0x060fe2000004181c */
[----:B------:R-:W3:Y:S07]  /*75e0*/  LDL.64 R184, [R1+0x68] ;  /* 0x0000680001b87983 */ /* 0x000eee0000100a00 */
[----:B------:R-:W-:Y:S01]  /*75f0*/  HMMA.16816.F32.BF16 R32, R172, R186, R32 ;  /* 0x000000baac20723c */ /* 0x000fe20000041820 */
[----:B------:R-:W5:Y:S06]  /*7600*/  LDL R187, [R1+0x78] ;  /* 0x0000780001bb7983 */ /* 0x000f6c0000100800 */
[----:B------:R-:W5:Y:S01]  /*7610*/  LDL R186, [R1+0x74] ;  /* 0x0000740001ba7983 */ /* 0x000f620000100800 */
[C---:B-1----:R-:W-:Y:S05]  /*7620*/  HMMA.16816.F32.BF16 R4, R168.reuse, R180, R4 ;  /* 0x000000b4a804723c */ /* 0x042fea0000041804 */
[----:B------:R-:W1:Y:S03]  /*7630*/  LDSM.16.M88.4 R172, [R220+0x7000] ;  /* 0x00700000dcac783b */ /* 0x000e660000000200 */
[C---:B------:R-:W-:Y:S03]  /*7640*/  HMMA.16816.F32.BF16 R8, R168.reuse, R182, R8 ;  /* 0x000000b6a808723c */ /* 0x040fe60000041808 */
[----:B------:R-:W4:Y:S01]  /*7650*/  LDSM.16.M88.4 R180, [R220+0x7800] ;  /* 0x00780000dcb4783b */ /* 0x000f220000000200 */
[----:B------:R-:W-:Y:S04]  /*7660*/  DEPBAR.LE SB0, 0x0 ;  /* 0x000080000000791a */ /* 0x000fe80000000000 */
[C---:B--2---:R-:W-:Y:S01]  /*7670*/  HMMA.16816.F32.BF16 R12, R168.reuse, R176, R12 ;  /* 0x000000b0a80c723c */ /* 0x044fe2000004180c */
[----:B------:R-:W-:Y:S07]  /*7680*/  BAR.SYNC.DEFER_BLOCKING 0x0 ;  /* 0x0000000000007b1d */ /* 0x000fee0000010000 */
[C---:B------:R-:W-:Y:S08]  /*7690*/  HMMA.16816.F32.BF16 R16, R168.reuse, R178, R16 ;  /* 0x000000b2a810723c */ /* 0x040ff00000041810 */
[C---:B-1----:R-:W-:Y:S08]  /*76a0*/  HMMA.16816.F32.BF16 R20, R168.reuse, R172, R20 ;  /* 0x000000aca814723c */ /* 0x042ff00000041814 */
[C---:B------:R-:W-:Y:S08]  /*76b0*/  HMMA.16816.F32.BF16 R24, R168.reuse, R174, R24 ;  /* 0x000000aea818723c */ /* 0x040ff00000041818 */
[C---:B----4-:R-:W-:Y:S08]  /*76c0*/  HMMA.16816.F32.BF16 R28, R168.reuse, R180, R28 ;  /* 0x000000b4a81c723c */ /* 0x050ff0000004181c */
[----:B------:R-:W-:Y:S07]  /*76d0*/  HMMA.16816.F32.BF16 R32, R168, R182, R32 ;  /* 0x000000b6a820723c */ /* 0x000fee0000041820 */
[----:B------:R-:W-:Y:S05]  /*76e0*/  IMAD.MOV.U32 R169, RZ, RZ, -0x40 ;  /* 0xffffffc0ffa97424 */ /* 0x000fea00078e00ff */
[----:B------:R-:W-:Y:S01]  /*76f0*/  IMAD R174, R192, R169, 0x1 ;  /* 0x00000001c0ae7424 */ /* 0x000fe200078e02a9 */
[----:B---3--:R-:W-:Y:S04]  /*7700*/  @P6 IADD3 R204, P0, R0, R184, RZ ;  /* 0x000000b800cc6210 */ /* 0x008fe80007f1e0ff */
[-C--:B------:R-:W-:Y:S02]  /*7710*/  @P6 IADD3.X R167, R164, R196.reuse, RZ, P0, !PT ;  /* 0x000000c4a4a76210 */ /* 0x080fe400007fe4ff */
[C---:B------:R-:W-:Y:S04]  /*7720*/  @P6 LEA R202, P0, R204.reuse, c[0x0][0x1c8], 0x1 ;  /* 0x00007200ccca6a11 */ /* 0x040fe800078008ff */
[----:B------:R-:W-:Y:S02]  /*7730*/  @P6 LEA.HI.X R203, R204, c[0x0][0x1cc], R167, 0x1, P0 ;  /* 0x00007300cccb6a11 */ /* 0x000fe400000f0ca7 */
[----:B------:R-:W-:Y:S03]  /*7740*/  @P6 IADD3 R201, P0, R184, 0x40, RZ ;  /* 0x00000040b8c96810 */ /* 0x000fe60007f1e0ff */
[----:B------:R-:W-:Y:S01]  /*7750*/  @!PT LDS RZ, [RZ] ;  /* 0x00000000fffff984 */ /* 0x000fe20000000800 */
[----:B------:R-:W-:Y:S01]  /*7760*/  @!PT LDS RZ, [RZ] ;  /* 0x00000000fffff984 */ /* 0x000fe20000000800 */
[----:B------:R-:W-:Y:S01]  /*7770*/  @!PT LDS RZ, [RZ] ;  /* 0x00000000fffff984 */ /* 0x000fe20000000800 */
[----:B------:R1:W-:Y:S02]  /*7780*/  @P6 LDGSTS.E.BYPASS.LTC128B.128 [R249+0x8100], [R202.64], !P5 ;  /* 0x08100000caf96fae */ /* 0x0003e4000e901d46 */
[----:B------:R-:W-:Y:S01]  /*7790*/  @P6 IMAD.X R167, RZ, RZ, R196, P0 ;  /* 0x000000ffffa76224 */ /* 0x000fe200000e06c4 */
[----:B------:R-:W-:Y:S04]  /*77a0*/  @P6 IADD3 R204, P0, R0, R201, RZ ;  /* 0x000000c900cc6210 */ /* 0x000fe80007f1e0ff */
[----:B------:R-:W-:Y:S02]  /*77b0*/  @P6 IADD3.X R207, R164, R167, RZ, P0, !PT ;  /* 0x000000a7a4cf6210 */ /* 0x000fe400007fe4ff */
[C---:B------:R-:W-:Y:S04]  /*77c0*/  @P6 LEA R198, P0, R204.reuse, c[0x0][0x1c8], 0x1 ;  /* 0x00007200ccc66a11 */ /* 0x040fe800078008ff */
[----:B------:R-:W-:Y:S02]  /*77d0*/  @P6 LEA.HI.X R199, R204, c[0x0][0x1cc], R207, 0x1, P0 ;  /* 0x00007300ccc76a11 */ /* 0x000fe400000f0ccf */
[----:B------:R-:W2:Y:S01]  /*77e0*/  SHFL.IDX PT, R204, R206, RZ, 0x1c1f ;  /* 0x001c1fffcecc7589 */ /* 0x000ea200000e0000 */
[----:B------:R-:W-:Y:S04]  /*77f0*/  @P6 IADD3 R205, P0, R184, 0x80, RZ ;  /* 0x00000080b8cd6810 */ /* 0x000fe80007f1e0ff */
[----:B------:R-:W-:Y:S01]  /*7800*/  @P6 IADD3.X R188, RZ, R196, RZ, P0, !PT ;  /* 0x000000c4ffbc6210 */ /* 0x000fe200007fe4ff */
[----:B------:R3:W4:Y:S01]  /*7810*/  SHFL.IDX PT, R207, R206, 0x1, 0x1c1f ;  /* 0x003c1f00cecf7f89 */ /* 0x00072200000e0000 */
[----:B------:R-:W-:Y:S04]  /*7820*/  @P6 IADD3 R171, P0, R0, R205, RZ ;  /* 0x000000cd00ab6210 */ /* 0x000fe80007f1e0ff */
[----:B------:R-:W-:Y:S02]  /*7830*/  @P6 IADD3.X R170, R164, R188, RZ, P0, !PT ;  /* 0x000000bca4aa6210 */ /* 0x000fe400007fe4ff */
[C---:B------:R-:W-:Y:S04]  /*7840*/  @P6 LEA R168, P0, R171.reuse, c[0x0][0x1c8], 0x1 ;  /* 0x00007200aba86a11 */ /* 0x040fe800078008ff */
[----:B------:R-:W-:Y:S02]  /*7850*/  @P6 LEA.HI.X R169, R171, c[0x0][0x1cc], R170, 0x1, P0 ;  /* 0x00007300aba96a11 */ /* 0x000fe400000f0caa */
[----:B-----5:R-:W-:Y:S02]  /*7860*/  IADD3 R170, R187, R174, -R251 ;  /* 0x000000aebbaa7210 */ /* 0x020fe40007ffe8fb */
[----:B------:R-:W-:Y:S04]  /*7870*/  @P6 IADD3 R191, P0, R184, 0xc0, RZ ;  /* 0x000000c0b8bf6810 */ /* 0x000fe80007f1e0ff */
[----:B------:R-:W-:Y:S02]  /*7880*/  @P6 IADD3.X R189, RZ, R196, RZ, P0, !PT ;  /* 0x000000c4ffbd6210 */ /* 0x000fe400007fe4ff */
[----:B---3--:R-:W-:Y:S01]  /*7890*/  @P6 IADD3 R206, P0, R0, R191, RZ ;  /* 0x000000bf00ce6210 */ /* 0x008fe20007f1e0ff */
[----:B------:R-:W-:Y:S03]  /*78a0*/  IMAD.IADD R0, R170, 0x1, -R186 ;  /* 0x00000001aa007824 */ /* 0x000fe600078e0aba */
[----:B------:R-:W-:Y:S02]  /*78b0*/  @P6 IADD3.X R171, R164, R189, RZ, P0, !PT ;  /* 0x000000bda4ab6210 */ /* 0x000fe400007fe4ff */
[----:B------:R-:W-:Y:S02]  /*78c0*/  @P6 LEA R170, P0, R206, c[0x0][0x1c8], 0x1 ;  /* 0x00007200ceaa6a11 */ /* 0x000fe400078008ff */
[C---:B--2---:R-:W-:Y:S01]  /*78d0*/  IADD3 R164, R0.reuse, R204, RZ ;  /* 0x000000cc00a47210 */ /* 0x044fe20007ffe0ff */
[----:B----4-:R-:W-:Y:S01]  /*78e0*/  IMAD.IADD R0, R0, 0x1, R207 ;  /* 0x0000000100007824 */ /* 0x010fe200078e02cf */
[----:B------:R-:W-:Y:S02]  /*78f0*/  @P6 LEA.HI.X R171, R206, c[0x0][0x1cc], R171, 0x1, P0 ;  /* 0x00007300ceab6a11 */ /* 0x000fe400000f0cab */
[----:B------:R-:W-:Y:S04]  /*7900*/  ISETP.GT.AND P0, PT, R164, RZ, PT ;  /* 0x000000ffa400720c */ /* 0x000fe80003f04270 */
[----:B------:R-:W-:Y:S02]  /*7910*/  FSEL R204, R4, -INF , P0 ;  /* 0xff80000004cc7808 */ /* 0x000fe40000000000 */
[----:B------:R-:W-:Y:S04]  /*7920*/  ISETP.GT.AND P0, PT, R164, 0x1, PT ;  /* 0x00000001a400780c */ /* 0x000fe80003f04270 */
[----:B------:R-:W-:Y:S02]  /*7930*/  FSEL R4, R5, -INF , P0 ;  /* 0xff80000005047808 */ /* 0x000fe40000000000 */
[----:B------:R-:W-:Y:S02]  /*7940*/  ISETP.GT.AND P0, PT, R0, RZ, PT ;  /* 0x000000ff0000720c */ /* 0x000fe40003f04270 */
[----:B------:R-:W-:Y:S02]  /*7950*/  FMNMX.FTZ R5, R204, R3, !PT ;  /* 0x00000003cc057209 */ /* 0x000fe40007810000 */
[----:B------:R-:W-:Y:S02]  /*7960*/  FSEL R206, R6, -INF , P0 ;  /* 0xff80000006ce7808 */ /* 0x000fe40000000000 */
        /* <DEDUP_REMOVED lines=25> */
[----:B------:R-:W-:Y:S02]  /*7b00*/  MOV R16, R198 ;  /* 0x000000c600107202 */ /* 0x000fe40000000f00 */
        /* <DEDUP_REMOVED lines=35> */
[----:B------:R-:W-:Y:S02]  /*7d40*/  FMNMX.FTZ R5, R179, R14, !PT ;  /* 0x0000000eb3057209 */ /* 0x000fe40007810000 */
[----:B------:R-:W-:Y:S02]  /*7d50*/  FMNMX.FTZ R12, R180, R7, !PT ;  /* 0x00000007b40c7209 */ /* 0x000fe40007810000 */
[----:B------:R-:W-:Y:S02]  /*7d60*/  MOV R19, R185 ;  /* 0x000000b900137202 */ /* 0x000fe40000000f00 */
        /* <DEDUP_REMOVED lines=17> */
[C---:B------:R-:W-:Y:S02]  /*7e80*/  ISETP.GT.AND P0, PT, R0.reuse, 0x31, PT ;  /* 0x000000310000780c */ /* 0x040fe40003f04270 */
[----:B------:R-:W-:Y:S02]  /*7e90*/  FMNMX.FTZ R12, R185, R12, !PT ;  /* 0x0000000cb90c7209 */ /* 0x000fe40007810000 */
[----:B------:R-:W-:Y:S02]  /*7ea0*/  FMNMX.FTZ R5, R193, R14, !PT ;  /* 0x0000000ec1057209 */ /* 0x000fe40007810000 */
[----:B------:R-:W-:Y:S02]  /*7eb0*/  FSEL R178, R31, -INF , P0 ;  /* 0xff8000001fb27808 */ /* 0x000fe40000000000 */
[----:B------:R-:W-:Y:S02]  /*7ec0*/  ISETP.GT.AND P0, PT, R0, 0x38, PT ;  /* 0x000000380000780c */ /* 0x000fe40003f04270 */
[----:B------:R-:W-:Y:S02]  /*7ed0*/  FMNMX.FTZ R5, R182, R5, !PT ;  /* 0x00000005b6057209 */ /* 0x000fe40007810000 */
[----:B------:R-:W-:Y:S02]  /*7ee0*/  FMNMX.FTZ R11, R187, R12, !PT ;  /* 0x0000000cbb0b7209 */ /* 0x000fe40007810000 */
[----:B------:R-:W-:Y:S02]  /*7ef0*/  FSEL R174, R34, -INF , P0 ;  /* 0xff80000022ae7808 */ /* 0x000fe40000000000 */
[----:B------:R-:W-:Y:S01]  /*7f00*/  ISETP.GT.AND P0, PT, R0, 0x39, PT ;  /* 0x000000390000780c */ /* 0x000fe20003f04270 */
[----:B------:R-:W2:Y:S01]  /*7f10*/  SHFL.BFLY PT, R12, R11, 0x2, 0x1f ;  /* 0x0c401f000b0c7f89 */ /* 0x000ea200000e0000 */
[----:B------:R-:W-:Y:S02]  /*7f20*/  FMNMX.FTZ R7, R178, R5, !PT ;  /* 0x00000005b2077209 */ /* 0x000fe40007810000 */
[----:B------:R-:W-:Y:S02]  /*7f30*/  FSEL R164, R35, -INF , P0 ;  /* 0xff80000023a47808 */ /* 0x000fe40000000000 */
[----:B------:R-:W-:Y:S02]  /*7f40*/  @P6 IADD3 R0, P0, R166, R18, RZ ;  /* 0x00000012a6006210 */ /* 0x000fe40007f1e0ff */
[----:B------:R-:W-:Y:S02]  /*7f50*/  FMNMX.FTZ R7, R174, R7, !PT ;  /* 0x00000007ae077209 */ /* 0x000fe40007810000 */
[----:B------:R-:W-:Y:S02]  /*7f60*/  @P6 IADD3.X R13, R2, R196, RZ, P0, !PT ;  /* 0x000000c4020d6210 */ /* 0x000fe400007fe4ff */
[----:B------:R-:W-:Y:S02]  /*7f70*/  @P6 LEA R16, P0, R0, c[0x0][0x1c8], 0x1 ;  /* 0x0000720000106a11 */ /* 0x000fe400078008ff */
[----:B------:R-:W-:Y:S02]  /*7f80*/  FMNMX.FTZ R5, R164, R7, !PT ;  /* 0x00000007a4057209 */ /* 0x000fe40007810000 */
[----:B------:R-:W-:Y:S02]  /*7f90*/  MOV R21, R17 ;  /* 0x0000001100157202 */ /* 0x000fe40000000f00 */
[----:B------:R-:W-:Y:S02]  /*7fa0*/  @P6 LEA.HI.X R17, R0, c[0x0][0x1cc], R13, 0x1, P0 ;  /* 0x0000730000116a11 */ /* 0x000fe400000f0c0d */
[----:B------:R-:W3:Y:S01]  /*7fb0*/  SHFL.BFLY PT, R0, R5, 0x2, 0x1f ;  /* 0x0c401f0005007f89 */ /* 0x000ee200000e0000 */
[----:B------:R-:W-:Y:S02]  /*7fc0*/  @P6 IADD3 R201, P0, R166, R201, RZ ;  /* 0x000000c9a6c96210 */ /* 0x000fe40007f1e0ff */
[----:B--2---:R-:W-:Y:S03]  /*7fd0*/  FMNMX.FTZ R11, R11, R12, !PT ;  /* 0x0000000c0b0b7209 */ /* 0x004fe60007810000 */
[----:B------:R2:W-:Y:S01]  /*7fe0*/  @P6 LDGSTS.E.BYPASS.LTC128B.128 [R249+0xa100], [R20.64], !P4 ;  /* 0x0a10000014f96fae */ /* 0x0005e2000e101d46 */
[----:B------:R-:W-:Y:S02]  /*7ff0*/  @P6 IADD3.X R14, R2, R167, RZ, P0, !PT ;  /* 0x000000a7020e6210 */ /* 0x000fe400007fe4ff */
[C---:B------:R-:W-:Y:S03]  /*8000*/  @P6 LEA R18, P0, R201.reuse, c[0x0][0x1c8], 0x1 ;  /* 0x00007200c9126a11 */ /* 0x040fe600078008ff */
[----:B------:R-:W4:Y:S01]  /*8010*/  SHFL.BFLY PT, R12, R11, 0x1, 0x1f ;  /* 0x0c201f000b0c7f89 */ /* 0x000f2200000e0000 */
[----:B------:R-:W-:Y:S02]  /*8020*/  @P6 LEA.HI.X R19, R201, c[0x0][0x1cc], R14, 0x1, P0 ;  /* 0x00007300c9136a11 */ /* 0x000fe400000f0c0e */
[----:B------:R-:W-:Y:S03]  /*8030*/  @P6 IADD3 R205, P0, R166, R205, RZ ;  /* 0x000000cda6cd6210 */ /* 0x000fe60007f1e0ff */
[----:B------:R5:W-:Y:S02]  /*8040*/  @P6 LDGSTS.E.BYPASS.LTC128B.128 [R249+0xc100], [R168.64], !P3 ;  /* 0x0c100000a8f96fae */ /* 0x000be4000d901d46 */
[----:B------:R-:W-:Y:S01]  /*8050*/  @P6 IMAD.X R14, R2, 0x1, R188, P0 ;  /* 0x00000001020e6824 */ /* 0x000fe200000e06bc */
[----:B------:R-:W-:Y:S02]  /*8060*/  @P6 IADD3 R166, P0, R166, R191, RZ ;  /* 0x000000bfa6a66210 */ /* 0x000fe40007f1e0ff */
[----:B---3--:R-:W-:Y:S01]  /*8070*/  FMNMX.FTZ R5, R5, R0, !PT ;  /* 0x0000000005057209 */ /* 0x008fe20007810000 */
[----:B------:R3:W-:Y:S01]  /*8080*/  @P6 LDGSTS.E.BYPASS.LTC128B.128 [R249+0xe100], [R170.64], !P2 ;  /* 0x0e100000aaf96fae */ /* 0x0007e2000d101d46 */
[----:B------:R-:W-:Y:S02]  /*8090*/  @P6 IADD3.X R7, R2, R189, RZ, P0, !PT ;  /* 0x000000bd02076210 */ /* 0x000fe400007fe4ff */
[C---:B------:R-:W-:Y:S03]  /*80a0*/  @P6 LEA R24, P0, R205.reuse, c[0x0][0x1c8], 0x1 ;  /* 0x00007200cd186a11 */ /* 0x040fe600078008ff */
[----:B------:R-:W1:Y:S01]  /*80b0*/  SHFL.BFLY PT, R2, R5, 0x1, 0x1f ;  /* 0x0c201f0005027f89 */ /* 0x000e6200000e0000 */
[----:B------:R-:W-:Y:S02]  /*80c0*/  @P6 LEA.HI.X R25, R205, c[0x0][0x1cc], R14, 0x1, P0 ;  /* 0x00007300cd196a11 */ /* 0x000fe400000f0c0e */
[C---:B------:R-:W-:Y:S02]  /*80d0*/  @P6 LEA R26, P0, R166.reuse, c[0x0][0x1c8], 0x1 ;  /* 0x00007200a61a6a11 */ /* 0x040fe400078008ff */
[----:B----4-:R-:W-:Y:S01]  /*80e0*/  FMNMX.FTZ R0, R11, R12, !PT ;  /* 0x0000000c0b007209 */ /* 0x010fe20007810000 */
[----:B------:R4:W-:Y:S01]  /*80f0*/  @P6 LDGSTS.E.BYPASS.LTC128B.128 [R249+0x9100], [R16.64], !P5 ;  /* 0x0910000010f96fae */ /* 0x0009e2000e901d46 */
[----:B------:R-:W-:Y:S02]  /*8100*/  @P6 LEA.HI.X R27, R166, c[0x0][0x1cc], R7, 0x1, P0 ;  /* 0x00007300a61b6a11 */ /* 0x000fe400000f0c07 */
[C---:B------:R-:W-:Y:S01]  /*8110*/  FSETP.NEU.FTZ.AND P0, PT, R0.reuse, -INF , PT ;  /* 0xff8000000000780b */ /* 0x040fe20003f1d000 */
[----:B------:R-:W-:Y:S02]  /*8120*/  FMUL.FTZ R11, R0, c[0x0][0x2d0] ;  /* 0x0000b400000b7a20 */ /* 0x000fe40000410000 */
[----:B------:R2:W-:Y:S03]  /*8130*/  @P6 LDGSTS.E.BYPASS.LTC128B.128 [R249+0xb100], [R18.64], !P4 ;  /* 0x0b10000012f96fae */ /* 0x0005e6000e101d46 */
[----:B------:R-:W-:Y:S03]  /*8140*/  FSEL R191, R11, RZ, P0 ;  /* 0x000000ff0bbf7208 */ /* 0x000fe60000000000 */
[----:B------:R3:W-:Y:S02]  /*8150*/  @P6 LDGSTS.E.BYPASS.LTC128B.128 [R249+0xd100], [R24.64], !P3 ;  /* 0x0d10000018f96fae */ /* 0x0007e4000d901d46 */
[--C-:B------:R-:W-:Y:S01]  /*8160*/  FFMA.FTZ R205, R4, c[0x0][0x2d0], -R191.reuse ;  /* 0x0000b40004cd7a23 */ /* 0x100fe200000108bf */
[----:B------:R-:W-:Y:S01]  /*8170*/  FSEL R4, R0, RZ, P0 ;  /* 0x000000ff00047208 */ /* 0x000fe20000000000 */
[--C-:B------:R-:W-:Y:S01]  /*8180*/  FFMA.FTZ R7, R204, c[0x0][0x2d0], -R191.reuse ;  /* 0x0000b400cc077a23 */ /* 0x100fe200000108bf */
[----:B-1----:R-:W-:Y:S01]  /*8190*/  FMNMX.FTZ R2, R5, R2, !PT ;  /* 0x0000000205027209 */ /* 0x002fe20007810000 */
[----:B------:R-:W-:Y:S01]  /*81a0*/  FFMA.FTZ R204, R207, c[0x0][0x2d0], -R191 ;  /* 0x0000b400cfcc7a23 */ /* 0x000fe200000108bf */
[----:B------:R1:W-:Y:S01]  /*81b0*/  @P6 LDGSTS.E.BYPASS.LTC128B.128 [R249+0xf100], [R26.64], !P2 ;  /* 0x0f1000001af96fae */ /* 0x0003e2000d101d46 */
[----:B------:R-:W-:Y:S01]  /*81c0*/  FADD.FTZ R3, -R4, R3 ;  /* 0x0000000304037221 */ /* 0x000fe20000010100 */
[C---:B------:R-:W-:Y:S01]  /*81d0*/  FSETP.NEU.FTZ.AND P0, PT, R2.reuse, -INF , PT ;  /* 0xff8000000200780b */ /* 0x040fe20003f1d000 */
[C---:B------:R-:W-:Y:S01]  /*81e0*/  FMUL.FTZ R207, R2.reuse, c[0x0][0x2d0] ;  /* 0x0000b40002cf7a20 */ /* 0x040fe20000410000 */
[----:B------:R-:W-:Y:S01]  /*81f0*/  MUFU.EX2 R189, R7 ;  /* 0x0000000700bd7308 */ /* 0x000fe20000000800 */
[----:B------:R-:W-:Y:S01]  /*8200*/  FMUL.FTZ R5, R3, c[0x0][0x2d0] ;  /* 0x0000b40003057a20 */ /* 0x000fe20000410000 */
[----:B------:R-:W-:Y:S01]  /*8210*/  FSEL R4, R2, RZ, P0 ;  /* 0x000000ff02047208 */ /* 0x000fe20000000000 */
[----:B------:R-:W1:Y:S01]  /*8220*/  LDSM.16.MT88.4 R12, [R227] ;  /* 0x00000000e30c783b */ /* 0x000e620000004200 */
[----:B------:R-:W-:Y:S01]  /*8230*/  FSEL R207, R207, RZ, P0 ;  /* 0x000000ffcfcf7208 */ /* 0x000fe20000000000 */
[----:B------:R-:W-:Y:S02]  /*8240*/  FFMA.FTZ R9, R9, c[0x0][0x2d0], -R191 ;  /* 0x0000b40009097a23 */ /* 0x000fe400000108bf */
[----:B------:R-:W-:Y:S02]  /*8250*/  FADD.FTZ R3, -R4, R165 ;  /* 0x000000a504037221 */ /* 0x000fe40000010100 */
[--C-:B------:R-:W-:Y:S01]  /*8260*/  FFMA.FTZ R202, R10, c[0x0][0x2d0], -R207.reuse ;  /* 0x0000b4000aca7a23 */ /* 0x100fe200000108cf */
[----:B------:R-:W-:Y:S01]  /*8270*/  MUFU.EX2 R203, R9 ;  /* 0x0000000900cb7308 */ /* 0x000fe20000000800 */
[--C-:B------:R-:W-:Y:S01]  /*8280*/  FFMA.FTZ R167, R6, c[0x0][0x2d0], -R207.reuse ;  /* 0x0000b40006a77a23 */ /* 0x100fe200000108cf */
[----:B--2---:R-:W5:Y:S01]  /*8290*/  LDSM.16.MT88.4 R20, [R226] ;  /* 0x00000000e214783b */ /* 0x004f620000004200 */
[--C-:B------:R-:W-:Y:S02]  /*82a0*/  FFMA.FTZ R201, R8, c[0x0][0x2d0], -R207.reuse ;  /* 0x0000b40008c97a23 */ /* 0x100fe400000108cf */
[--C-:B------:R-:W-:Y:S02]  /*82b0*/  FFMA.FTZ R206, R206, c[0x0][0x2d0], -R207.reuse ;  /* 0x0000b400cece7a23 */ /* 0x100fe400000108cf */
[----:B------:R-:W-:Y:S01]  /*82c0*/  FMUL.FTZ R8, R3, c[0x0][0x2d0] ;  /* 0x0000b40003087a20 */ /* 0x000fe20000410000 */
[----:B------:R-:W1:Y:S02]  /*82d0*/  LDSM.16.MT88.4 R28, [R225] ;  /* 0x00000000e11c783b */ /* 0x000e640000004200 */
[----:B------:R-:W3:Y:S04]  /*82e0*/  MUFU.EX2 R166, R5 ;  /* 0x0000000500a67308 */ /* 0x000ee80000000800 */
[----:B------:R-:W2:Y:S06]  /*82f0*/  LDL.LU R188, [R1+0x70] ;  /* 0x0000700001bc7983 */ /* 0x000eac0000300800 */
[----:B------:R-:W5:Y:S01]  /*8300*/  MUFU.EX2 R3, R8 ;  /* 0x0000000800037308 */ /* 0x000f620000000800 */
[----:B------:R-:W0:Y:S09]  /*8310*/  LDGDEPBAR ;  /* 0x00000000000079af */ /* 0x000e320000000000 */
[----:B------:R-:W1:Y:S01]  /*8320*/  MUFU.EX2 R205, R205 ;  /* 0x000000cd00cd7308 */ /* 0x000e620000000800 */
[C---:B---3--:R-:W-:Y:S02]  /*8330*/  FMUL.FTZ R4, R166.reuse, R160 ;  /* 0x000000a0a6047220 */ /* 0x048fe40000410000 */
[C---:B------:R-:W-:Y:S01]  /*8340*/  FMUL.FTZ R5, R166.reuse, R161 ;  /* 0x000000a1a6057220 */ /* 0x040fe20000410000 */
[----:B------:R-:W3:Y:S01]  /*8350*/  LDL.LU R160, [R1+0x58] ;  /* 0x0000580001a07983 */ /* 0x000ee20000300800 */
[C---:B------:R-:W-:Y:S05]  /*8360*/  FMUL.FTZ R9, R166.reuse, R157 ;  /* 0x0000009da6097220 */ /* 0x040fea0000410000 */
[----:B------:R-:W1:Y:S01]  /*8370*/  MUFU.EX2 R204, R204 ;  /* 0x000000cc00cc7308 */ /* 0x000e620000000800 */
[C---:B----4-:R-:W-:Y:S02]  /*8380*/  FMUL.FTZ R16, R166.reuse, R136 ;  /* 0x00000088a6107220 */ /* 0x050fe40000410000 */
[C---:B------:R-:W-:Y:S02]  /*8390*/  FMUL.FTZ R17, R166.reuse, R137 ;  /* 0x00000089a6117220 */ /* 0x040fe40000410000 */
[C---:B-----5:R-:W-:Y:S02]  /*83a0*/  FMUL.FTZ R6, R3.reuse, R162 ;  /* 0x000000a203067220 */ /* 0x060fe40000410000 */
[C---:B------:R-:W-:Y:S02]  /*83b0*/  FMUL.FTZ R7, R3.reuse, R163 ;  /* 0x000000a303077220 */ /* 0x040fe40000410000 */
[C---:B------:R-:W-:Y:S01]  /*83c0*/  FMUL.FTZ R8, R166.reuse, R156 ;  /* 0x0000009ca6087220 */ /* 0x040fe20000410000 */
[----:B------:R-:W-:Y:S01]  /*83d0*/  MUFU.EX2 R206, R206 ;  /* 0x000000ce00ce7308 */ /* 0x000fe20000000800 */
[C---:B------:R-:W-:Y:S02]  /*83e0*/  FMUL.FTZ R10, R3.reuse, R158 ;  /* 0x0000009e030a7220 */ /* 0x040fe40000410000 */
[----:B------:R-:W-:Y:S01]  /*83f0*/  FMUL.FTZ R11, R3, R159 ;  /* 0x0000009f030b7220 */ /* 0x000fe20000410000 */
[----:B-1----:R-:W-:Y:S01]  /*8400*/  F2FP.BF16.PACK_AB R168, R205, R189 ;  /* 0x000000bdcda8723e */ /* 0x002fe200000010ff */
[C---:B------:R-:W-:Y:S01]  /*8410*/  FMUL.FTZ R18, R3.reuse, R138 ;  /* 0x0000008a03127220 */ /* 0x040fe20000410000 */
[----:B------:R-:W-:Y:S01]  /*8420*/  LDSM.16.MT88.4 R156, [R227+0x1800] ;  /* 0x00180000e39c783b */ /* 0x000fe20000004200 */
[C---:B------:R-:W-:Y:S02]  /*8430*/  FMUL.FTZ R19, R3.reuse, R139 ;  /* 0x0000008b03137220 */ /* 0x040fe40000410000 */
[C---:B------:R-:W-:Y:S01]  /*8440*/  FMUL.FTZ R26, R3.reuse, R146 ;  /* 0x00000092031a7220 */ /* 0x040fe20000410000 */
[----:B------:R-:W1:Y:S01]  /*8450*/  MUFU.EX2 R167, R167 ;  /* 0x000000a700a77308 */ /* 0x000e620000000800 */
[----:B------:R-:W-:Y:S01]  /*8460*/  FMUL.FTZ R27, R3, R147 ;  /* 0x00000093031b7220 */ /* 0x000fe20000410000 */
[----:B------:R-:W-:Y:S01]  /*8470*/  LDSM.16.MT88.4 R136, [R227+0x2000] ;  /* 0x00200000e388783b */ /* 0x000fe20000004200 */
[C---:B------:R-:W-:Y:S01]  /*8480*/  FMUL.FTZ R25, R166.reuse, R145 ;  /* 0x00000091a6197220 */ /* 0x040fe20000410000 */
[----:B------:R-:W-:Y:S01]  /*8490*/  F2FP.BF16.PACK_AB R170, R203, R204 ;  /* 0x000000cccbaa723e */ /* 0x000fe200000010ff */
        /* <DEDUP_REMOVED lines=9> */
[----:B------:R-:W4:Y:S01]  /*8530*/  MUFU.EX2 R201, R201 ;  /* 0x000000c900c97308 */ /* 0x000f220000000800 */
[----:B------:R-:W-:Y:S02]  /*8540*/  FMUL.FTZ R39, R3, R39 ;  /* 0x0000002703277220 */ /* 0x000fe40000410000 */
[C---:B------:R-:W-:Y:S01]  /*8550*/  FMUL.FTZ R40, R166.reuse, R40 ;  /* 0x00000028a6287220 */ /* 0x040fe20000410000 */
        /* <DEDUP_REMOVED lines=11> */
[----:B----4-:R-:W-:Y:S01]  /*8610*/  F2FP.BF16.PACK_AB R171, R201, R202 ;  /* 0x000000cac9ab723e */ /* 0x010fe200000010ff */
[----:B------:R-:W-:Y:S02]  /*8620*/  FFMA.FTZ R145, R179, c[0x0][0x2d0], -R207 ;  /* 0x0000b400b3917a23 */ /* 0x000fe400000108cf */
[----:B------:R-:W-:Y:S02]  /*8630*/  FFMA.FTZ R154, R181, c[0x0][0x2d0], -R191 ;  /* 0x0000b400b59a7a23 */ /* 0x000fe400000108bf */
[----:B------:R-:W-:Y:S01]  /*8640*/  MUFU.EX2 R179, R145 ;  /* 0x0000009100b37308 */ /* 0x000fe20000000800 */
[C---:B------:R-:W-:Y:S01]  /*8650*/  FMUL.FTZ R51, R3.reuse, R51 ;  /* 0x0000003303337220 */ /* 0x040fe20000410000 */
[C---:B------:R-:W-:Y:S03]  /*8660*/  HMMA.16816.F32.BF16 R4, R168.reuse, R12, R4 ;  /* 0x0000000ca804723c */ /* 0x040fe60000041804 */
[C---:B------:R-:W-:Y:S02]  /*8670*/  FMUL.FTZ R52, R166.reuse, R52 ;  /* 0x00000034a6347220 */ /* 0x040fe40000410000 */
[C---:B------:R-:W-:Y:S02]  /*8680*/  FMUL.FTZ R53, R166.reuse, R53 ;  /* 0x00000035a6357220 */ /* 0x040fe40000410000 */
[C---:B------:R-:W-:Y:S01]  /*8690*/  FMUL.FTZ R12, R166.reuse, R132 ;  /* 0x00000084a60c7220 */ /* 0x040fe20000410000 */
[C---:B------:R-:W-:Y:S01]  /*86a0*/  HMMA.16816.F32.BF16 R8, R168.reuse, R14, R8 ;  /* 0x0000000ea808723c */ /* 0x040fe20000041808 */
[----:B------:R-:W-:Y:S03]  /*86b0*/  MUFU.EX2 R181, R154 ;  /* 0x0000009a00b57308 */ /* 0x000fe60000000800 */
[C---:B------:R-:W-:Y:S02]  /*86c0*/  FMUL.FTZ R13, R166.reuse, R133 ;  /* 0x00000085a60d7220 */ /* 0x040fe40000410000 */
[C---:B------:R-:W-:Y:S02]  /*86d0*/  FMUL.FTZ R54, R3.reuse, R54 ;  /* 0x0000003603367220 */ /* 0x040fe40000410000 */
[C---:B------:R-:W-:Y:S04]  /*86e0*/  FMUL.FTZ R14, R3.reuse, R134 ;  /* 0x00000086030e7220 */ /* 0x040fe80000410000 */
[C---:B------:R-:W-:Y:S02]  /*86f0*/  FMUL.FTZ R15, R3.reuse, R135 ;  /* 0x00000087030f7220 */ /* 0x040fe40000410000 */
[----:B------:R-:W1:Y:S01]  /*8700*/  LDSM.16.MT88.4 R132, [R224] ;  /* 0x00000000e084783b */ /* 0x000e620000004200 */
[C---:B------:R-:W-:Y:S02]  /*8710*/  FMUL.FTZ R55, R3.reuse, R55 ;  /* 0x0000003703377220 */ /* 0x040fe40000410000 */
[C---:B------:R-:W-:Y:S02]  /*8720*/  FMUL.FTZ R56, R166.reuse, R56 ;  /* 0x00000038a6387220 */ /* 0x040fe40000410000 */
[C---:B------:R-:W-:Y:S03]  /*8730*/  HMMA.16816.F32.BF16 R12, R168.reuse, R20, R12 ;  /* 0x00000014a80c723c */ /* 0x040fe6000004180c */
[C---:B------:R-:W-:Y:S02]  /*8740*/  FMUL.FTZ R57, R166.reuse, R57 ;  /* 0x00000039a6397220 */ /* 0x040fe40000410000 */
[C---:B------:R-:W-:Y:S02]  /*8750*/  FMUL.FTZ R58, R3.reuse, R58 ;  /* 0x0000003a033a7220 */ /* 0x040fe40000410000 */
[C---:B------:R-:W-:Y:S01]  /*8760*/  FMUL.FTZ R20, R166.reuse, R140 ;  /* 0x0000008ca6147220 */ /* 0x040fe20000410000 */
[C---:B------:R-:W-:Y:S04]  /*8770*/  HMMA.16816.F32.BF16 R16, R168.reuse, R22, R16 ;  /* 0x00000016a810723c */ /* 0x040fe80000041810 */
[C---:B------:R-:W-:Y:S02]  /*8780*/  FMUL.FTZ R21, R166.reuse, R141 ;  /* 0x0000008da6157220 */ /* 0x040fe40000410000 */
[C---:B------:R-:W-:Y:S02]  /*8790*/  FMUL.FTZ R59, R3.reuse, R59 ;  /* 0x0000003b033b7220 */ /* 0x040fe40000410000 */
[C---:B------:R-:W-:Y:S04]  /*87a0*/  FMUL.FTZ R22, R3.reuse, R142 ;  /* 0x0000008e03167220 */ /* 0x040fe80000410000 */
[C---:B------:R-:W-:Y:S02]  /*87b0*/  FMUL.FTZ R23, R3.reuse, R143 ;  /* 0x0000008f03177220 */ /* 0x040fe40000410000 */
[----:B------:R-:W4:Y:S01]  /*87c0*/  LDSM.16.MT88.4 R140, [R226+0x2000] ;  /* 0x00200000e28c783b */ /* 0x000f220000004200 */
        /* <DEDUP_REMOVED lines=8> */
[----:B------:R-:W-:Y:S02]  /*8850*/  FMUL.FTZ R64, R166, R64 ;  /* 0x00000040a6407220 */ /* 0x000fe40000410000 */
[C---:B------:R-:W-:Y:S04]  /*8860*/  FMUL.FTZ R30, R3.reuse, R150 ;  /* 0x00000096031e7220 */ /* 0x040fe80000410000 */
[----:B------:R-:W-:Y:S02]  /*8870*/  FMUL.FTZ R31, R3, R151 ;  /* 0x00000097031f7220 */ /* 0x000fe40000410000 */
[--C-:B------:R-:W-:Y:S02]  /*8880*/  FFMA.FTZ R149, R172, c[0x0][0x2d0], -R207.reuse ;  /* 0x0000b400ac957a23 */ /* 0x100fe400000108cf */
[----:B------:R-:W5:Y:S01]  /*8890*/  LDL R172, [R1+0x7c] ;  /* 0x00007c0001ac7983 */ /* 0x000f620000100800 */
[----:B------:R-:W-:Y:S02]  /*88a0*/  FFMA.FTZ R148, R176, c[0x0][0x2d0], -R207 ;  /* 0x0000b400b0947a23 */ /* 0x000fe400000108cf */
[C---:B-1----:R-:W-:Y:S03]  /*88b0*/  HMMA.16816.F32.BF16 R28, R168.reuse, R132, R28 ;  /* 0x00000084a81c723c */ /* 0x042fe6000004181c */
[--C-:B------:R-:W-:Y:S02]  /*88c0*/  FFMA.FTZ R151, R199, c[0x0][0x2d0], -R191.reuse ;  /* 0x0000b400c7977a23 */ /* 0x100fe400000108bf */
[C---:B------:R-:W-:Y:S02]  /*88d0*/  FMUL.FTZ R65, R166.reuse, R65 ;  /* 0x00000041a6417220 */ /* 0x040fe40000410000 */
[----:B------:R-:W-:Y:S01]  /*88e0*/  MUFU.EX2 R199, R151 ;  /* 0x0000009700c77308 */ /* 0x000fe20000000800 */
[C---:B------:R-:W-:Y:S01]  /*88f0*/  HMMA.16816.F32.BF16 R32, R168.reuse, R134, R32 ;  /* 0x00000086a820723c */ /* 0x040fe20000041820 */
[----:B------:R-:W1:Y:S03]  /*8900*/  LDSM.16.MT88.4 R132, [R225+0x2000] ;  /* 0x00200000e184783b */ /* 0x000e660000004200 */
[C---:B------:R-:W-:Y:S02]  /*8910*/  FMUL.FTZ R66, R3.reuse, R66 ;  /* 0x0000004203427220 */ /* 0x040fe40000410000 */
[C---:B------:R-:W-:Y:S02]  /*8920*/  FMUL.FTZ R67, R3.reuse, R67 ;  /* 0x0000004303437220 */ /* 0x040fe40000410000 */
[C---:B------:R-:W-:Y:S04]  /*8930*/  HMMA.16816.F32.BF16 R36, R168.reuse, R136, R36 ;  /* 0x00000088a824723c */ /* 0x040fe80000041824 */
[C---:B------:R-:W-:Y:S02]  /*8940*/  FMUL.FTZ R68, R166.reuse, R68 ;  /* 0x00000044a6447220 */ /* 0x040fe40000410000 */
[C---:B------:R-:W-:Y:S02]  /*8950*/  FMUL.FTZ R69, R166.reuse, R69 ;  /* 0x00000045a6457220 */ /* 0x040fe40000410000 */
[C---:B------:R-:W-:Y:S01]  /*8960*/  HMMA.16816.F32.BF16 R40, R168.reuse, R138, R40 ;  /* 0x0000008aa828723c */ /* 0x040fe20000041828 */
[----:B------:R-:W1:Y:S03]  /*8970*/  LDSM.16.MT88.4 R136, [R224+0x2000] ;  /* 0x00200000e088783b */ /* 0x000e660000004200 */
[C---:B------:R-:W-:Y:S02]  /*8980*/  FMUL.FTZ R70, R3.reuse, R70 ;  /* 0x0000004603467220 */ /* 0x040fe40000410000 */
[C---:B------:R-:W-:Y:S02]  /*8990*/  FMUL.FTZ R71, R3.reuse, R71 ;  /* 0x0000004703477220 */ /* 0x040fe40000410000 */
[C---:B----4-:R-:W-:Y:S04]  /*89a0*/  HMMA.16816.F32.BF16 R44, R168.reuse, R140, R44 ;  /* 0x0000008ca82c723c */ /* 0x050fe8000004182c */
[C---:B------:R-:W-:Y:S02]  /*89b0*/  FMUL.FTZ R72, R166.reuse, R72 ;  /* 0x00000048a6487220 */ /* 0x040fe40000410000 */
[C---:B------:R-:W-:Y:S02]  /*89c0*/  FMUL.FTZ R73, R166.reuse, R73 ;  /* 0x00000049a6497220 */ /* 0x040fe40000410000 */
[C---:B------:R-:W-:Y:S01]  /*89d0*/  HMMA.16816.F32.BF16 R48, R168.reuse, R142, R48 ;  /* 0x0000008ea830723c */ /* 0x040fe20000041830 */
[----:B------:R-:W4:Y:S03]  /*89e0*/  LDSM.16.MT88.4 R140, [R227+0x4000] ;  /* 0x00400000e38c783b */ /* 0x000f260000004200 */
        /* <DEDUP_REMOVED lines=15> */
[----:B------:R-:W2:Y:S03]  /*8ae0*/  LDSM.16.MT88.4 R136, [R225+0x4000] ;  /* 0x00400000e188783b */ /* 0x000ea60000004200 */
        /* <DEDUP_REMOVED lines=17> */
[----:B------:R-:W-:Y:S02]  /*8c00*/  FMUL.FTZ R95, R3, R95 ;  /* 0x0000005f035f7220 */ /* 0x000fe40000410000 */
[C---:B--2---:R-:W-:Y:S04]  /*8c10*/  HMMA.16816.F32.BF16 R84, R168.reuse, R136, R84 ;  /* 0x00000088a854723c */ /* 0x044fe80000041854 */
[C---:B------:R-:W-:Y:S02]  /*8c20*/  FMUL.FTZ R96, R166.reuse, R96 ;  /* 0x00000060a6607220 */ /* 0x040fe40000410000 */
[C---:B------:R-:W-:Y:S02]  /*8c30*/  FMUL.FTZ R97, R166.reuse, R97 ;  /* 0x00000061a6617220 */ /* 0x040fe40000410000 */
[C---:B------:R-:W-:Y:S01]  /*8c40*/  HMMA.16816.F32.BF16 R88, R168.reuse, R138, R88 ;  /* 0x0000008aa858723c */ /* 0x040fe20000041858 */
[----:B------:R-:W2:Y:S03]  /*8c50*/  LDSM.16.MT88.4 R136, [R226+0x6000] ;  /* 0x00600000e288783b */ /* 0x000ea60000004200 */
[--C-:B------:R-:W-:Y:S02]  /*8c60*/  FFMA.FTZ R144, R173, c[0x0][0x2d0], -R191.reuse ;  /* 0x0000b400ad907a23 */ /* 0x100fe400000108bf */
[C---:B------:R-:W-:Y:S02]  /*8c70*/  FMUL.FTZ R98, R3.reuse, R98 ;  /* 0x0000006203627220 */ /* 0x040fe40000410000 */
[C---:B----4-:R-:W-:Y:S01]  /*8c80*/  HMMA.16816.F32.BF16 R92, R168.reuse, R140, R92 ;  /* 0x0000008ca85c723c */ /* 0x050fe2000004185c */
[----:B------:R4:W-:Y:S03]  /*8c90*/  MUFU.EX2 R173, R144 ;  /* 0x0000009000ad7308 */ /* 0x0009e60000000800 */
[C---:B------:R-:W-:Y:S02]  /*8ca0*/  FMUL.FTZ R99, R3.reuse, R99 ;  /* 0x0000006303637220 */ /* 0x040fe40000410000 */
[----:B------:R-:W-:Y:S02]  /*8cb0*/  FMUL.FTZ R100, R166, R100 ;  /* 0x00000064a6647220 */ /* 0x000fe40000410000 */
[----:B------:R-:W-:Y:S03]  /*8cc0*/  FFMA.FTZ R140, R186, c[0x0][0x2d0], -R191 ;  /* 0x0000b400ba8c7a23 */ /* 0x000fe600000108bf */
[C---:B------:R-:W-:Y:S01]  /*8cd0*/  HMMA.16816.F32.BF16 R96, R168.reuse, R142, R96 ;  /* 0x0000008ea860723c */ /* 0x040fe20000041860 */
[----:B------:R2:W2:Y:S02]  /*8ce0*/  MUFU.EX2 R186, R140 ;  /* 0x0000008c00ba7308 */ /* 0x0004a40000000800 */
[C---:B------:R-:W-:Y:S02]  /*8cf0*/  FMUL.FTZ R101, R166.reuse, R101 ;  /* 0x00000065a6657220 */ /* 0x040fe40000410000 */
[C---:B------:R-:W-:Y:S02]  /*8d00*/  FMUL.FTZ R102, R3.reuse, R102 ;  /* 0x0000006603667220 */ /* 0x040fe40000410000 */
[----:B------:R-:W-:Y:S02]  /*8d10*/  FMUL.FTZ R103, R3, R103 ;  /* 0x0000006703677220 */ /* 0x000fe40000410000 */
[C---:B------:R-:W-:Y:S03]  /*8d20*/  FMUL.FTZ R104, R166.reuse, R104 ;  /* 0x00000068a6687220 */ /* 0x040fe60000410000 */
[----:B------:R-:W-:Y:S02]  /*8d30*/  FMUL.FTZ R105, R166, R105 ;  /* 0x00000069a6697220 */ /* 0x000fe40000410000 */
[C---:B-1----:R-:W-:Y:S03]  /*8d40*/  HMMA.16816.F32.BF16 R100, R168.reuse, R132, R100 ;  /* 0x00000084a864723c */ /* 0x042fe60000041864 */
[--C-:B----4-:R-:W-:Y:S02]  /*8d50*/  FFMA.FTZ R144, R175, c[0x0][0x2d0], -R207.reuse ;  /* 0x0000b400af907a23 */ /* 0x110fe400000108cf */
[C---:B------:R-:W-:Y:S02]  /*8d60*/  FMUL.FTZ R106, R3.reuse, R106 ;  /* 0x0000006a036a7220 */ /* 0x040fe40000410000 */
[----:B------:R-:W-:Y:S01]  /*8d70*/  FFMA.FTZ R132, R190, c[0x0][0x2d0], -R207 ;  /* 0x0000b400be847a23 */ /* 0x000fe200000108cf */
[----:B------:R1:W-:Y:S01]  /*8d80*/  MUFU.EX2 R175, R144 ;  /* 0x0000009000af7308 */ /* 0x0003e20000000800 */
[C---:B------:R-:W-:Y:S01]  /*8d90*/  FMUL.FTZ R107, R3.reuse, R107 ;  /* 0x0000006b036b7220 */ /* 0x040fe20000410000 */
[----:B--2---:R-:W2:Y:S02]  /*8da0*/  LDSM.16.MT88.4 R140, [R225+0x6000] ;  /* 0x00600000e18c783b */ /* 0x004ea40000004200 */
[C---:B------:R-:W-:Y:S02]  /*8db0*/  FMUL.FTZ R108, R166.reuse, R108 ;  /* 0x0000006ca66c7220 */ /* 0x040fe40000410000 */
[C---:B------:R-:W-:Y:S02]  /*8dc0*/  FMUL.FTZ R109, R166.reuse, R109 ;  /* 0x0000006da66d7220 */ /* 0x040fe40000410000 */
[C---:B------:R-:W-:Y:S02]  /*8dd0*/  HMMA.16816.F32.BF16 R104, R168.reuse, R134, R104 ;  /* 0x00000086a868723c */ /* 0x040fe40000041868 */
[----:B------:R4:W2:Y:S01]  /*8de0*/  MUFU.EX2 R190, R132 ;  /* 0x0000008400be7308 */ /* 0x0008a20000000800 */
[C---:B------:R-:W-:Y:S02]  /*8df0*/  FMUL.FTZ R110, R3.reuse, R110 ;  /* 0x0000006e036e7220 */ /* 0x040fe40000410000 */
[C---:B------:R-:W-:Y:S02]  /*8e00*/  FMUL.FTZ R111, R3.reuse, R111 ;  /* 0x0000006f036f7220 */ /* 0x040fe40000410000 */
[C---:B------:R-:W-:Y:S02]  /*8e10*/  FMUL.FTZ R112, R166.reuse, R112 ;  /* 0x00000070a6707220 */ /* 0x040fe40000410000 */
[----:B------:R-:W-:Y:S03]  /*8e20*/  FMUL.FTZ R113, R166, R113 ;  /* 0x00000071a6717220 */ /* 0x000fe60000410000 */
[C---:B------:R-:W-:Y:S03]  /*8e30*/  HMMA.16816.F32.BF16 R108, R168.reuse, R136, R108 ;  /* 0x00000088a86c723c */ /* 0x040fe6000004186c */
[----:B------:R-:W-:Y:S02]  /*8e40*/  FMUL.FTZ R114, R3, R114 ;  /* 0x0000007203727220 */ /* 0x000fe40000410000 */
[--C-:B-1----:R-:W-:Y:S02]  /*8e50*/  FFMA.FTZ R144, R177, c[0x0][0x2d0], -R191.reuse ;  /* 0x0000b400b1907a23 */ /* 0x102fe400000108bf */
[----:B------:R-:W-:Y:S02]  /*8e60*/  FFMA.FTZ R136, R194, c[0x0][0x2d0], -R191 ;  /* 0x0000b400c2887a23 */ /* 0x000fe400000108bf */
[----:B------:R1:W-:Y:S03]  /*8e70*/  MUFU.EX2 R177, R144 ;  /* 0x0000009000b17308 */ /* 0x0003e60000000800 */
[C---:B------:R-:W-:Y:S01]  /*8e80*/  FMUL.FTZ R115, R3.reuse, R115 ;  /* 0x0000007303737220 */ /* 0x040fe20000410000 */
[----:B----4-:R-:W4:Y:S01]  /*8e90*/  LDSM.16.MT88.4 R132, [R224+0x6000] ;  /* 0x00600000e084783b */ /* 0x010f220000004200 */
[C---:B------:R-:W-:Y:S02]  /*8ea0*/  FMUL.FTZ R116, R166.reuse, R116 ;  /* 0x00000074a6747220 */ /* 0x040fe40000410000 */
[C---:B------:R-:W-:Y:S03]  /*8eb0*/  FMUL.FTZ R117, R166.reuse, R117 ;  /* 0x00000075a6757220 */ /* 0x040fe60000410000 */
[C---:B------:R-:W-:Y:S01]  /*8ec0*/  HMMA.16816.F32.BF16 R112, R168.reuse, R138, R112 ;  /* 0x0000008aa870723c */ /* 0x040fe20000041870 */
[----:B------:R3:W3:Y:S02]  /*8ed0*/  MUFU.EX2 R194, R136 ;  /* 0x0000008800c27308 */ /* 0x0006e40000000800 */
[C---:B------:R-:W-:Y:S02]  /*8ee0*/  FMUL.FTZ R118, R3.reuse, R118 ;  /* 0x0000007603767220 */ /* 0x040fe40000410000 */
[C---:B------:R-:W-:Y:S02]  /*8ef0*/  FMUL.FTZ R119, R3.reuse, R119 ;  /* 0x0000007703777220 */ /* 0x040fe40000410000 */
[C---:B------:R-:W-:Y:S02]  /*8f00*/  FMUL.FTZ R120, R166.reuse, R120 ;  /* 0x00000078a6787220 */ /* 0x040fe40000410000 */
[----:B------:R-:W-:Y:S03]  /*8f10*/  FMUL.FTZ R121, R166, R121 ;  /* 0x00000079a6797220 */ /* 0x000fe60000410000 */
[C---:B--2---:R-:W-:Y:S03]  /*8f20*/  HMMA.16816.F32.BF16 R116, R168.reuse, R140, R116 ;  /* 0x0000008ca874723c */ /* 0x044fe60000041874 */
[C---:B------:R-:W-:Y:S02]  /*8f30*/  FMUL.FTZ R122, R3.reuse, R122 ;  /* 0x0000007a037a7220 */ /* 0x040fe40000410000 */
[C---:B------:R-:W-:Y:S02]  /*8f40*/  FMUL.FTZ R123, R3.reuse, R123 ;  /* 0x0000007b037b7220 */ /* 0x040fe40000410000 */
[----:B-1----:R-:W-:Y:S02]  /*8f50*/  FFMA.FTZ R144, R198, c[0x0][0x2d0], -R207 ;  /* 0x0000b400c6907a23 */ /* 0x002fe400000108cf */
[----:B------:R-:W-:Y:S02]  /*8f60*/  FFMA.FTZ R150, R184, c[0x0][0x2d0], -R191 ;  /* 0x0000b400b8967a23 */ /* 0x000fe400000108bf */
[----:B------:R1:W2:Y:S01]  /*8f70*/  MUFU.EX2 R198, R144 ;  /* 0x0000009000c67308 */ /* 0x0002a20000000800 */
[C---:B------:R-:W-:Y:S01]  /*8f80*/  HMMA.16816.F32.BF16 R120, R168.reuse, R142, R120 ;  /* 0x0000008ea878723c */ /* 0x040fe20000041878 */
[----:B---3--:R-:W3:Y:S02]  /*8f90*/  LDSM.16.MT88.4 R136, [R227+0x800] ;  /* 0x00080000e388783b */ /* 0x008ee40000004200 */
[C---:B------:R-:W-:Y:S02]  /*8fa0*/  FMUL.FTZ R124, R166.reuse, R124 ;  /* 0x0000007ca67c7220 */ /* 0x040fe40000410000 */
[C---:B------:R-:W-:Y:S02]  /*8fb0*/  FMUL.FTZ R125, R166.reuse, R125 ;  /* 0x0000007da67d7220 */ /* 0x040fe40000410000 */
[C---:B------:R-:W-:Y:S01]  /*8fc0*/  FMUL.FTZ R126, R3.reuse, R126 ;  /* 0x0000007e037e7220 */ /* 0x040fe20000410000 */
[----:B------:R-:W3:Y:S01]  /*8fd0*/  LDSM.16.MT88.4 R140, [R226+0x800] ;  /* 0x00080000e28c783b */ /* 0x000ee20000004200 */
[----:B------:R-:W-:Y:S03]  /*8fe0*/  FMUL.FTZ R127, R3, R127 ;  /* 0x0000007f037f7220 */ /* 0x000fe60000410000 */
[----:B------:R-:W-:Y:S02]  /*8ff0*/  FFMA.FTZ R155, R193, c[0x0][0x2d0], -R207 ;  /* 0x0000b400c19b7a23 */ /* 0x000fe400000108cf */
[--C-:B------:R-:W-:Y:S02]  /*9000*/  FFMA.FTZ R153, R183, c[0x0][0x2d0], -R191.reuse ;  /* 0x0000b400b7997a23 */ /* 0x100fe400000108bf */
[C---:B----4-:R-:W-:Y:S01]  /*9010*/  HMMA.16816.F32.BF16 R124, R168.reuse, R132, R124 ;  /* 0x00000084a87c723c */ /* 0x050fe2000004187c */
[----:B------:R4:W-:Y:S02]  /*9020*/  MUFU.EX2 R193, R155 ;  /* 0x0000009b00c17308 */ /* 0x0009e40000000800 */
[C---:B------:R-:W-:Y:S02]  /*9030*/  FMUL.FTZ R128, R166.reuse, R128 ;  /* 0x00000080a6807220 */ /* 0x040fe40000410000 */
[----:B------:R-:W-:Y:S02]  /*9040*/  FMUL.FTZ R129, R166, R129 ;  /* 0x00000081a6817220 */ /* 0x000fe40000410000 */
[C---:B------:R-:W-:Y:S01]  /*9050*/  FMUL.FTZ R130, R3.reuse, R130 ;  /* 0x0000008203827220 */ /* 0x040fe20000410000 */
[----:B-1----:R-:W1:Y:S01]  /*9060*/  LDSM.16.MT88.4 R144, [R225+0x800] ;  /* 0x00080000e190783b */ /* 0x002e620000004200 */
[C---:B------:R-:W-:Y:S02]  /*9070*/  FMUL.FTZ R131, R3.reuse, R131 ;  /* 0x0000008303837220 */ /* 0x040fe40000410000 */
[----:B------:R3:W-:Y:S01]  /*9080*/  MUFU.EX2 R183, R153 ;  /* 0x0000009900b77308 */ /* 0x0007e20000000800 */
[----:B------:R-:W-:Y:S01]  /*9090*/  F2FP.BF16.PACK_AB R132, R186, R173 ;  /* 0x000000adba84723e */ /* 0x000fe200000010ff */
[----:B------:R-:W-:Y:S01]  /*90a0*/  FFMA.FTZ R206, R3, R160, R206 ;  /* 0x000000a003ce7223 */ /* 0x000fe200000100ce */
[----:B------:R-:W-:Y:S01]  /*90b0*/  F2FP.BF16.PACK_AB R133, R190, R175 ;  /* 0x000000afbe85723e */ /* 0x000fe200000010ff */
[----:B------:R-:W-:Y:S01]  /*90c0*/  FFMA.FTZ R152, R180, c[0x0][0x2d0], -R191 ;  /* 0x0000b400b4987a23 */ /* 0x000fe200000108bf */
[----:B------:R-:W-:Y:S03]  /*90d0*/  HMMA.16816.F32.BF16 R128, R168, R134, R128 ;  /* 0x00000086a880723c */ /* 0x000fe60000041880 */
[----:B------:R-:W-:Y:S02]  /*90e0*/  FADD.FTZ R167, R167, R206 ;  /* 0x000000cea7a77221 */ /* 0x000fe40000010000 */
[----:B------:R-:W-:Y:S01]  /*90f0*/  MUFU.EX2 R168, R149 ;  /* 0x0000009500a87308 */ /* 0x000fe20000000800 */
[----:B------:R-:W-:Y:S01]  /*9100*/  FFMA.FTZ R189, R166, R188, R189 ;  /* 0x000000bca6bd7223 */ /* 0x000fe200000100bd */
[----:B------:R-:W-:Y:S01]  /*9110*/  F2FP.BF16.PACK_AB R134, R194, R177 ;  /* 0x000000b1c286723e */ /* 0x000fe200000010ff */
[----:B------:R-:W-:Y:S01]  /*9120*/  FADD.FTZ R202, R202, R167 ;  /* 0x000000a7caca7221 */ /* 0x000fe20000010000 */
[----:B--2---:R-:W-:Y:S03]  /*9130*/  F2FP.BF16.PACK_AB R135, R198, R179 ;  /* 0x000000b3c687723e */ /* 0x004fe600000010ff */
[--C-:B----4-:R-:W-:Y:S02]  /*9140*/  FFMA.FTZ R155, R182, c[0x0][0x2d0], -R207.reuse ;  /* 0x0000b400b69b7a23 */ /* 0x110fe400000108cf */
[----:B------:R-:W-:Y:S01]  /*9150*/  FADD.FTZ R202, R201, R202 ;  /* 0x000000cac9ca7221 */ /* 0x000fe20000010000 */
[----:B------:R-:W-:Y:S01]  /*9160*/  MUFU.EX2 R171, R148 ;  /* 0x0000009400ab7308 */ /* 0x000fe20000000800 */
[C---:B---3--:R-:W-:Y:S05]  /*9170*/  HMMA.16816.F32.BF16 R4, R132.reuse, R136, R4 ;  /* 0x000000888404723c */ /* 0x048fea0000041804 */
[----:B------:R-:W-:Y:S02]  /*9180*/  FFMA.FTZ R153, R174, c[0x0][0x2d0], -R207 ;  /* 0x0000b400ae997a23 */ /* 0x000fe400000108cf */
[----:B------:R-:W-:Y:S01]  /*9190*/  FADD.FTZ R205, R205, R189 ;  /* 0x000000bdcdcd7221 */ /* 0x000fe20000010000 */
[C---:B------:R-:W-:Y:S01]  /*91a0*/  HMMA.16816.F32.BF16 R8, R132.reuse, R138, R8 ;  /* 0x0000008a8408723c */ /* 0x040fe20000041808 */
[----:B------:R-:W2:Y:S01]  /*91b0*/  LDSM.16.MT88.4 R136, [R224+0x800] ;  /* 0x00080000e088783b */ /* 0x000ea20000004200 */
[----:B------:R-:W-:Y:S02]  /*91c0*/  MUFU.EX2 R174, R153 ;  /* 0x0000009900ae7308 */ /* 0x000fe40000000800 */
[----:B------:R-:W-:Y:S04]  /*91d0*/  FADD.FTZ R204, R204, R205 ;  /* 0x000000cdcccc7221 */ /* 0x000fe80000010000 */
[C---:B------:R-:W-:Y:S04]  /*91e0*/  HMMA.16816.F32.BF16 R12, R132.reuse, R140, R12 ;  /* 0x0000008c840c723c */ /* 0x040fe8000004180c */
[----:B------:R3:W-:Y:S01]  /*91f0*/  MUFU.EX2 R169, R150 ;  /* 0x0000009600a97308 */ /* 0x0007e20000000800 */
[----:B------:R-:W-:Y:S01]  /*9200*/  FADD.FTZ R204, R203, R204 ;  /* 0x000000cccbcc7221 */ /* 0x000fe20000010000 */
[----:B-----5:R-:W-:Y:S02]  /*9210*/  ISETP.GT.AND P0, PT, R192, R172, PT ;  /* 0x000000acc000720c */ /* 0x020fe40003f04270 */
[C---:B------:R-:W-:Y:S01]  /*9220*/  HMMA.16816.F32.BF16 R16, R132.reuse, R142, R16 ;  /* 0x0000008e8410723c */ /* 0x040fe20000041810 */
[----:B------:R-:W4:Y:S03]  /*9230*/  LDSM.16.MT88.4 R140, [R227+0x2800] ;  /* 0x00280000e38c783b */ /* 0x000f260000004200 */
[----:B------:R-:W-:Y:S02]  /*9240*/  FADD.FTZ R3, R173, R204 ;  /* 0x000000ccad037221 */ /* 0x000fe40000010000 */
[----:B------:R5:W-:Y:S02]  /*9250*/  MUFU.EX2 R170, R152 ;  /* 0x0000009800aa7308 */ /* 0x000be40000000800 */
[C---:B-1----:R-:W-:Y:S08]  /*9260*/  HMMA.16816.F32.BF16 R20, R132.reuse, R144, R20 ;  /* 0x000000908414723c */ /* 0x042ff00000041814 */
[C---:B------:R-:W-:Y:S01]  /*9270*/  HMMA.16816.F32.BF16 R24, R132.reuse, R146, R24 ;  /* 0x000000928418723c */ /* 0x040fe20000041818 */
[----:B------:R-:W1:Y:S03]  /*9280*/  LDSM.16.MT88.4 R144, [R226+0x2800] ;  /* 0x00280000e290783b */ /* 0x000e660000004200 */
[----:B---3--:R-:W-:Y:S04]  /*9290*/  FFMA.FTZ R150, R197, c[0x0][0x2d0], -R207 ;  /* 0x0000b400c5967a23 */ /* 0x008fe800000108cf */
[----:B------:R3:W-:Y:S01]  /*92a0*/  MUFU.EX2 R197, R150 ;  /* 0x0000009600c57308 */ /* 0x0007e20000000800 */
[C---:B--2---:R-:W-:Y:S03]  /*92b0*/  HMMA.16816.F32.BF16 R28, R132.reuse, R136, R28 ;  /* 0x00000088841c723c */ /* 0x044fe6000004181c */
[--C-:B-----5:R-:W-:Y:S05]  /*92c0*/  FFMA.FTZ R152, R195, c[0x0][0x2d0], -R191.reuse ;  /* 0x0000b400c3987a23 */ /* 0x120fea00000108bf */
[C---:B------:R-:W-:Y:S01]  /*92d0*/  HMMA.16816.F32.BF16 R32, R132.reuse, R138, R32 ;  /* 0x0000008a8420723c */ /* 0x040fe20000041820 */
[----:B------:R-:W2:Y:S01]  /*92e0*/  LDSM.16.MT88.4 R136, [R225+0x2800] ;  /* 0x00280000e188783b */ /* 0x000ea20000004200 */
[----:B------:R5:W-:Y:S06]  /*92f0*/  MUFU.EX2 R195, R152 ;  /* 0x0000009800c37308 */ /* 0x000bec0000000800 */
[C---:B----4-:R-:W-:Y:S01]  /*9300*/  HMMA.16816.F32.BF16 R36, R132.reuse, R140, R36 ;  /* 0x0000008c8424723c */ /* 0x050fe20000041824 */
[----:B---3--:R-:W-:Y:S07]  /*9310*/  LDSM.16.MT88.4 R148, [R224+0x1000] ;  /* 0x00100000e094783b */ /* 0x008fee0000004200 */
[C---:B------:R-:W-:Y:S01]  /*9320*/  HMMA.16816.F32.BF16 R40, R132.reuse, R142, R40 ;  /* 0x0000008e8428723c */ /* 0x040fe20000041828 */
[----:B------:R-:W3:Y:S07]  /*9330*/  LDSM.16.MT88.4 R140, [R224+0x2800] ;  /* 0x00280000e08c783b */ /* 0x000eee0000004200 */
[C---:B-1----:R-:W-:Y:S04]  /*9340*/  HMMA.16816.F32.BF16 R44, R132.reuse, R144, R44 ;  /* 0x00000090842c723c */ /* 0x042fe8000004182c */
[--C-:B-----5:R-:W-:Y:S02]  /*9350*/  FFMA.FTZ R152, R185, c[0x0][0x2d0], -R191.reuse ;  /* 0x0000b400b9987a23 */ /* 0x120fe400000108bf */
[----:B------:R-:W-:Y:S01]  /*9360*/  MUFU.EX2 R185, R155 ;  /* 0x0000009b00b97308 */ /* 0x000fe20000000800 */
[----:B------:R-:W-:Y:S01]  /*9370*/  FFMA.FTZ R191, R187, c[0x0][0x2d0], -R191 ;  /* 0x0000b400bbbf7a23 */ /* 0x000fe200000108bf */
[C---:B------:R-:W-:Y:S01]  /*9380*/  HMMA.16816.F32.BF16 R48, R132.reuse, R146, R48 ;  /* 0x000000928430723c */ /* 0x040fe20000041830 */
[----:B------:R-:W1:Y:S07]  /*9390*/  LDSM.16.MT88.4 R144, [R227+0x4800] ;  /* 0x00480000e390783b */ /* 0x000e6e0000004200 */
[----:B------:R4:W-:Y:S01]  /*93a0*/  MUFU.EX2 R182, R152 ;  /* 0x0000009800b67308 */ /* 0x0009e20000000800 */
[C---:B--2---:R-:W-:Y:S08]  /*93b0*/  HMMA.16816.F32.BF16 R52, R132.reuse, R136, R52 ;  /* 0x000000888434723c */ /* 0x044ff00000041834 */
[C---:B------:R-:W-:Y:S01]  /*93c0*/  HMMA.16816.F32.BF16 R56, R132.reuse, R138, R56 ;  /* 0x0000008a8438723c */ /* 0x040fe20000041838 */
[----:B------:R-:W2:Y:S01]  /*93d0*/  LDSM.16.MT88.4 R136, [R226+0x4800] ;  /* 0x00480000e288783b */ /* 0x000ea20000004200 */
[----:B------:R-:W5:Y:S06]  /*93e0*/  MUFU.EX2 R191, R191 ;  /* 0x000000bf00bf7308 */ /* 0x000f6c0000000800 */
[C---:B---3--:R-:W-:Y:S01]  /*93f0*/  HMMA.16816.F32.BF16 R60, R132.reuse, R140, R60 ;  /* 0x0000008c843c723c */ /* 0x048fe2000004183c */
[----:B----4-:R-:W-:Y:S07]  /*9400*/  LDSM.16.MT88.4 R152, [R224+0x1800] ;  /* 0x00180000e098783b */ /* 0x010fee0000004200 */
[C---:B------:R-:W-:Y:S01]  /*9410*/  HMMA.16816.F32.BF16 R64, R132.reuse, R142, R64 ;  /* 0x0000008e8440723c */ /* 0x040fe20000041840 */
[----:B------:R-:W3:Y:S03]  /*9420*/  LDSM.16.MT88.4 R140, [R225+0x4800] ;  /* 0x00480000e18c783b */ /* 0x000ee60000004200 */
[----:B-----5:R-:W-:Y:S04]  /*9430*/  F2FP.BF16.PACK_AB R166, R191, R182 ;  /* 0x000000b6bfa6723e */ /* 0x020fe800000010ff */
        /* <DEDUP_REMOVED lines=64> */
[C---:B---3--:R-:W-:Y:S07]  /*9840*/  HMMA.16816.F32.BF16 R100, R132.reuse, R140, R100 ;  /* 0x0000008c8464723c */ /* 0x048fee0000041864 */
[--C-:B------:R-:W-:Y:S01]  /*9850*/  FFMA.FTZ R140, R178, c[0x0][0x2d0], -R207.reuse ;  /* 0x0000b400b28c7a23 */ /* 0x100fe200000108cf */
[C---:B------:R-:W-:Y:S03]  /*9860*/  HMMA.16816.F32.BF16 R104, R132.reuse, R142, R104 ;  /* 0x0000008e8468723c */ /* 0x040fe60000041868 */
[----:B------:R3:W5:Y:S01]  /*9870*/  MUFU.EX2 R178, R140 ;  /* 0x0000008c00b27308 */ /* 0x0007620000000800 */
[----:B------:R-:W-:Y:S01]  /*9880*/  FFMA.FTZ R207, R164, c[0x0][0x2d0], -R207 ;  /* 0x0000b400a4cf7a23 */ /* 0x000fe200000108cf */
[----:B------:R-:W-:Y:S03]  /*9890*/  F2FP.BF16.PACK_AB R164, R183, R181 ;  /* 0x000000b5b7a4723e */ /* 0x000fe600000010ff */
[C---:B-1----:R-:W-:Y:S05]  /*98a0*/  HMMA.16816.F32.BF16 R108, R132.reuse, R144, R108 ;  /* 0x00000090846c723c */ /* 0x042fea000004186c */
[----:B------:R-:W1:Y:S03]  /*98b0*/  MUFU.EX2 R207, R207 ;  /* 0x000000cf00cf7308 */ /* 0x000e660000000800 */
[C---:B------:R-:W-:Y:S01]  /*98c0*/  HMMA.16816.F32.BF16 R112, R132.reuse, R146, R112 ;  /* 0x000000928470723c */ /* 0x040fe20000041870 */
[----:B------:R-:W-:Y:S07]  /*98d0*/  LDSM.16.MT88.4 R144, [R225+0x1800] ;  /* 0x00180000e190783b */ /* 0x000fee0000004200 */
[C---:B--2---:R-:W-:Y:S01]  /*98e0*/  HMMA.16816.F32.BF16 R116, R132.reuse, R136, R116 ;  /* 0x000000888474723c */ /* 0x044fe20000041874 */
[----:B---3--:R-:W2:Y:S03]  /*98f0*/  LDSM.16.MT88.4 R140, [R226+0x1800] ;  /* 0x00180000e28c783b */ /* 0x008ea60000004200 */
[----:B-----5:R-:W-:Y:S04]  /*9900*/  F2FP.BF16.PACK_AB R165, R178, R185 ;  /* 0x000000b9b2a5723e */ /* 0x020fe800000010ff */
[C---:B------:R-:W-:Y:S04]  /*9910*/  HMMA.16816.F32.BF16 R120, R132.reuse, R138, R120 ;  /* 0x0000008a8478723c */ /* 0x040fe80000041878 */
[----:B-1----:R-:W-:Y:S04]  /*9920*/  F2FP.BF16.PACK_AB R167, R207, R174 ;  /* 0x000000aecfa7723e */ /* 0x002fe800000010ff */
[C---:B----4-:R-:W-:Y:S08]  /*9930*/  HMMA.16816.F32.BF16 R124, R132.reuse, R148, R124 ;  /* 0x00000094847c723c */ /* 0x050ff0000004187c */
[----:B------:R-:W-:Y:S08]  /*9940*/  HMMA.16816.F32.BF16 R128, R132, R150, R128 ;  /* 0x000000968480723c */ /* 0x000ff00000041880 */
[C---:B------:R-:W-:Y:S01]  /*9950*/  HMMA.16816.F32.BF16 R160, R164.reuse, R156, R4 ;  /* 0x0000009ca4a0723c */ /* 0x040fe20000041804 */
[----:B------:R-:W1:Y:S07]  /*9960*/  LDSM.16.MT88.4 R4, [R227+0x3800] ;  /* 0x00380000e304783b */ /* 0x000e6e0000004200 */
[C---:B------:R-:W-:Y:S01]  /*9970*/  HMMA.16816.F32.BF16 R156, R164.reuse, R158, R8 ;  /* 0x0000009ea49c723c */ /* 0x040fe20000041808 */
[----:B------:R-:W3:Y:S07]  /*9980*/  LDSM.16.MT88.4 R8, [R226+0x3800] ;  /* 0x00380000e208783b */ /* 0x000eee0000004200 */
[C---:B--2---:R-:W-:Y:S01]  /*9990*/  HMMA.16816.F32.BF16 R132, R164.reuse, R140, R12 ;  /* 0x0000008ca484723c */ /* 0x044fe2000004180c */
[----:B------:R-:W2:Y:S07]  /*99a0*/  LDSM.16.MT88.4 R12, [R225+0x3800] ;  /* 0x00380000e10c783b */ /* 0x000eae0000004200 */
        /* <DEDUP_REMOVED lines=26> */
[C---:B---3--:R-:W-:Y:S07]  /*9b50*/  HMMA.16816.F32.BF16 R84, R164.reuse, R8, R84 ;  /* 0x00000008a454723c */ /* 0x048fee0000041854 */
[----:B------:R-:W-:Y:S01]  /*9b60*/  FADD.FTZ R9, R175, R202 ;  /* 0x000000caaf097221 */ /* 0x000fe20000010000 */
[C---:B------:R-:W-:Y:S04]  /*9b70*/  HMMA.16816.F32.BF16 R88, R164.reuse, R10, R88 ;  /* 0x0000000aa458723c */ /* 0x040fe80000041858 */
[----:B------:R-:W-:Y:S03]  /*9b80*/  FADD.FTZ R8, R186, R3 ;  /* 0x00000003ba087221 */ /* 0x000fe60000010000 */
[----:B------:R-:W-:Y:S01]  /*9b90*/  FADD.FTZ R10, R190, R9 ;  /* 0x00000009be0a7221 */ /* 0x000fe20000010000 */
[C---:B--2---:R-:W-:Y:S04]  /*9ba0*/  HMMA.16816.F32.BF16 R92, R164.reuse, R12, R92 ;  /* 0x0000000ca45c723c */ /* 0x044fe8000004185c */
        /* <DEDUP_REMOVED lines=15> */
[----:B------:R-:W-:Y:S04]  /*9ca0*/  FADD.FTZ R10, R193, R10 ;  /* 0x0000000ac10a7221 */ /* 0x000fe80000010000 */
[C---:B-----5:R-:W-:Y:S04]  /*9cb0*/  HMMA.16816.F32.BF16 R116, R164.reuse, R20, R116 ;  /* 0x00000014a474723c */ /* 0x060fe80000041874 */
[----:B------:R-:W-:Y:S04]  /*9cc0*/  FADD.FTZ R3, R185, R10 ;  /* 0x0000000ab9037221 */ /* 0x000fe80000010000 */
[C---:B------:R-:W-:Y:S04]  /*9cd0*/  HMMA.16816.F32.BF16 R120, R164.reuse, R22, R120 ;  /* 0x00000016a478723c */ /* 0x040fe80000041878 */
[----:B------:R-:W-:Y:S04]  /*9ce0*/  FADD.FTZ R3, R178, R3 ;  /* 0x00000003b2037221 */ /* 0x000fe80000010000 */
[C---:B-1----:R-:W-:Y:S07]  /*9cf0*/  HMMA.16816.F32.BF16 R124, R164.reuse, R4, R124 ;  /* 0x00000004a47c723c */ /* 0x042fee000004187c */
[----:B------:R-:W-:Y:S01]  /*9d00*/  FADD.FTZ R4, R195, R8 ;  /* 0x00000008c3047221 */ /* 0x000fe20000010000 */
[----:B------:R-:W-:Y:S04]  /*9d10*/  HMMA.16816.F32.BF16 R128, R164, R6, R128 ;  /* 0x00000006a480723c */ /* 0x000fe80000041880 */
[----:B------:R-:W-:Y:S03]  /*9d20*/  FADD.FTZ R4, R181, R4 ;  /* 0x00000004b5047221 */ /* 0x000fe60000010000 */
[----:B------:R-:W-:Y:S01]  /*9d30*/  FADD.FTZ R6, R174, R3 ;  /* 0x00000003ae067221 */ /* 0x000fe20000010000 */
[----:B------:R-:W-:Y:S01]  /*9d40*/  MOV R165, R2 ;  /* 0x0000000200a57202 */ /* 0x000fe20000000f00 */
[----:B------:R-:W-:Y:S03]  /*9d50*/  FADD.FTZ R5, R183, R4 ;  /* 0x00000004b7057221 */ /* 0x000fe60000010000 */
[----:B------:R-:W-:Y:S02]  /*9d60*/  FADD.FTZ R3, R207, R6 ;  /* 0x00000006cf037221 */ /* 0x000fe40000010000 */
[----:B------:R-:W-:Y:S04]  /*9d70*/  FADD.FTZ R4, R182, R5 ;  /* 0x00000005b6047221 */ /* 0x000fe80000010000 */
[----:B------:R-:W-:Y:S05]  /*9d80*/  FADD.FTZ R4, R191, R4 ;  /* 0x00000004bf047221 */ /* 0x000fea0000010000 */
[----:B------:R-:W-:Y:S06]  /*9d90*/  STL [R1+0x70], R4 ;  /* 0x0000700401007387 */ /* 0x000fec0000100800 */
[----:B------:R1:W-:Y:S06]  /*9da0*/  STL [R1+0x58], R3 ;  /* 0x0000580301007387 */ /* 0x0003ec0000100800 */
[----:B------:R2:W-:Y:S01]  /*9db0*/  STL [R1+0x80], R200 ;  /* 0x000080c801007387 */ /* 0x0005e20000100800 */
[----:B-1----:R-:W-:Y:S01]  /*9dc0*/  MOV R3, R0 ;  /* 0x0000000000037202 */ /* 0x002fe20000000f00 */
[----:B------:R-:W-:-:S05]  /*9dd0*/  @P0 BRA `(.L_x_2230) ;  /* 0xffffc63000000947 */ /* 0x000fca000383ffff */
.L_x_2229:
[----:B-1----:R-:W3:Y:S02]  /*9de0*/  LDL R4, [R1+0x4c] ;  /* 0x00004c0001047983 */ /* 0x002ee40000100800 */
[----:B---3--:R-:W-:-:S13]  /*9df0*/  ISETP.GE.AND P0, PT, R200, R4, PT ;  /* 0x00000004c800720c */ /* 0x008fda0003f06270 */
[----:B------:R-:W-:Y:S05]  /*9e00*/  @!P0 BRA `(.L_x_2231) ;  /* 0x000033b000008947 */ /* 0x000fea0003800000 */
[----:B------:R-:W-:Y:S02]  /*9e10*/  MOV R3, R2 ;  /* 0x0000000200037202 */ /* 0x000fe40000000f00 */
[----:B------:R-:W-:Y:S02]  /*9e20*/  MOV R165, R0 ;  /* 0x0000000000a57202 */ /* 0x000fe40000000f00 */
.L_x_2232:
[----:B------:R-:W3:Y:S01]  /*9e30*/  LDL.64 R166, [R1+0x60] ;  /* 0x0000600001a67983 */ /* 0x000ee20000100a00 */
[----:B------:R-:W-:Y:S01]  /*9e40*/  SHF.R.S32.HI R5, RZ, 0x1f, R200 ;  /* 0x0000001fff057819 */ /* 0x000fe200000114c8 */
[----:B------:R-:W-:Y:S04]  /*9e50*/  DEPBAR.LE SB0, 0x0 ;  /* 0x000080000000791a */ /* 0x000fe80000000000 */
[----:B------:R-:W-:Y:S01]  /*9e60*/  WARPSYNC 0xffffffff ;  /* 0xffffffff00007948 */ /* 0x000fe20003800000 */
[----:B------:R-:W-:Y:S01]  /*9e70*/  BAR.SYNC.DEFER_BLOCKING 0x0 ;  /* 0x0000000000007b1d */ /* 0x000fe20000010000 */
[----:B------:R-:W-:Y:S01]  /*9e80*/  IMAD R5, R5, c[0x0][0x208], RZ ;  /* 0x0000820005057a24 */ /* 0x000fe200078e02ff */
[----:B------:R-:W-:Y:S01]  /*9e90*/  MOV R21, c[0x0][0x208] ;  /* 0x0000820000157a02 */ /* 0x000fe20000000f00 */
[C---:B------:R-:W-:Y:S01]  /*9ea0*/  IMAD.WIDE.U32 R8, R200.reuse, c[0x0][0x208], RZ ;  /* 0x00008200c8087a25 */ /* 0x040fe200078e00ff */
[----:B------:R-:W-:Y:S03]  /*9eb0*/  MOV R14, c[0x0][0x20c] ;  /* 0x00008300000e7a02 */ /* 0x000fe60000000f00 */
[----:B------:R-:W-:Y:S01]  /*9ec0*/  IMAD R5, R200, c[0x0][0x20c], R5 ;  /* 0x00008300c8057a24 */ /* 0x000fe200078e0205 */
[C---:B------:R-:W-:Y:S04]  /*9ed0*/  SHF.L.U32 R7, R8.reuse, 0x6, RZ ;  /* 0x0000000608077819 */ /* 0x040fe800000006ff */
[----:B------:R-:W-:Y:S04]  /*9ee0*/  IADD3 R5, R9, R5, RZ ;  /* 0x0000000509057210 */ /* 0x000fe80007ffe0ff */
[----:B------:R-:W-:Y:S01]  /*9ef0*/  SHF.L.U64.HI R5, R8, 0x6, R5 ;  /* 0x0000000608057819 */ /* 0x000fe20000010205 */
[----:B------:R-:W-:Y:S06]  /*9f00*/  LDSM.16.M88.4 R32, [R234] ;  /* 0x00000000ea20783b */ /* 0x000fec0000000200 */
[----:B------:R-:W-:Y:S06]  /*9f10*/  LDSM.16.M88.4 R16, [R233+0x800] ;  /* 0x00080000e910783b */ /* 0x000fec0000000200 */
[----:B------:R-:W-:Y:S06]  /*9f20*/  LDSM.16.M88.4 R24, [R233+0x1000] ;  /* 0x00100000e918783b */ /* 0x000fec0000000200 */
[----:B------:R-:W-:Y:S06]  /*9f30*/  LDSM.16.M88.4 R168, [R233+0x1800] ;  /* 0x00180000e9a8783b */ /* 0x000fec0000000200 */
[----:B------:R-:W-:Y:S06]  /*9f40*/  LDSM.16.M88.4 R172, [R232] ;  /* 0x00000000e8ac783b */ /* 0x000fec0000000200 */
[----:B------:R-:W-:Y:S06]  /*9f50*/  LDSM.16.M88.4 R176, [R231] ;  /* 0x00000000e7b0783b */ /* 0x000fec0000000200 */
[----:B------:R-:W-:Y:S06]  /*9f60*/  LDSM.16.M88.4 R180, [R223] ;  /* 0x00000000dfb4783b */ /* 0x000fec0000000200 */
[----:B------:R-:W-:Y:S06]  /*9f70*/  LDSM.16.M88.4 R184, [R222] ;  /* 0x00000000deb8783b */ /* 0x000fec0000000200 */
[----:B------:R-:W-:Y:S06]  /*9f80*/  LDSM.16.M88.4 R188, [R221] ;  /* 0x00000000ddbc783b */ /* 0x000fec0000000200 */
[----:B------:R-:W4:Y:S06]  /*9f90*/  LDL R197, [R1+0x4c] ;  /* 0x00004c0001c57983 */ /* 0x000f2c0000100800 */
[----:B------:R-:W5:Y:S06]  /*9fa0*/  LDL.64 R198, [R1+0x68] ;  /* 0x0000680001c67983 */ /* 0x000f6c0000100a00 */
[----:B--2---:R-:W2:Y:S01]  /*9fb0*/  LDL R196, [R1+0x48] ;  /* 0x0000480001c47983 */ /* 0x004ea20000100800 */
[C---:B---3--:R-:W-:Y:S02]  /*9fc0*/  IADD3 R20, P0, R166.reuse, 0x40, RZ ;  /* 0x00000040a6147810 */ /* 0x048fe40007f1e0ff */
[C---:B------:R-:W-:Y:S02]  /*9fd0*/  IADD3 R11, P6, R7.reuse, R166, RZ ;  /* 0x000000a6070b7210 */ /* 0x040fe40007fde0ff */
[----:B------:R-:W-:Y:S02]  /*9fe0*/  IADD3 R9, P1, R7, R20, RZ ;  /* 0x0000001407097210 */ /* 0x000fe40007f3e0ff */
[-C--:B------:R-:W-:Y:S02]  /*9ff0*/  IADD3.X R4, RZ, R238.reuse, RZ, P0, !PT ;  /* 0x000000eeff047210 */ /* 0x080fe400007fe4ff */
[----:B------:R-:W-:Y:S02]  /*a000*/  LEA R22, P0, R11, c[0x0][0x1f8], 0x1 ;  /* 0x00007e000b167a11 */ /* 0x000fe400078008ff */
[----:B------:R-:W-:Y:S02]  /*a010*/  IADD3.X R2, R5, R238, RZ, P6, !PT ;  /* 0x000000ee05027210 */ /* 0x000fe400037fe4ff */
[----:B------:R-:W-:Y:S02]  /*a020*/  LEA R30, P6, R9, c[0x0][0x1f8], 0x1 ;  /* 0x00007e00091e7a11 */ /* 0x000fe400078c08ff */
[----:B------:R-:W-:Y:S02]  /*a030*/  IADD3.X R0, R5, R4, RZ, P1, !PT ;  /* 0x0000000405007210 */ /* 0x000fe40000ffe4ff */
[----:B------:R-:W-:Y:S02]  /*a040*/  LEA.HI.X R23, R11, c[0x0][0x1fc], R2, 0x1, P0 ;  /* 0x00007f000b177a11 */ /* 0x000fe400000f0c02 */
[----:B------:R-:W-:Y:S02]  /*a050*/  LEA.HI.X R31, R9, c[0x0][0x1fc], R0, 0x1, P6 ;  /* 0x00007f00091f7a11 */ /* 0x000fe400030f0c00 */
[----:B------:R-:W1:Y:S01]  /*a060*/  LDSM.16.M88.4 R8, [R233] ;  /* 0x00000000e908783b */ /* 0x000e620000000200 */
[C---:B------:R-:W-:Y:S04]  /*a070*/  IADD3 R12, P0, R166.reuse, 0x80, RZ ;  /* 0x00000080a60c7810 */ /* 0x040fe80007f1e0ff */
[----:B------:R-:W-:Y:S01]  /*a080*/  IADD3.X R6, RZ, R238, RZ, P0, !PT ;  /* 0x000000eeff067210 */ /* 0x000fe200007fe4ff */
[----:B------:R-:W-:Y:S01]  /*a090*/  @!PT LDS RZ, [RZ] ;  /* 0x00000000fffff984 */ /* 0x000fe20000000800 */
[----:B------:R-:W-:Y:S01]  /*a0a0*/  @!PT LDS RZ, [RZ] ;  /* 0x00000000fffff984 */ /* 0x000fe20000000800 */
[----:B------:R-:W-:Y:S01]  /*a0b0*/  @!PT LDS RZ, [RZ] ;  /* 0x00000000fffff984 */ /* 0x000fe20000000800 */
[----:B------:R3:W-:Y:S01]  /*a0c0*/  LDGSTS.E.BYPASS.LTC128B.128 [R249+0x100], [R22.64], !P5 ;  /* 0x0010000016f97fae */ /* 0x0007e2000e901d46 */
[----:B------:R-:W-:Y:S04]  /*a0d0*/  IADD3 R13, P1, R7, R12, RZ ;  /* 0x0000000c070d7210 */ /* 0x000fe80007f3e0ff */
[----:B------:R-:W-:Y:S01]  /*a0e0*/  LEA R28, P0, R13, c[0x0][0x1f8], 0x1 ;  /* 0x00007e000d1c7a11 */ /* 0x000fe200078008ff */
[----:B------:R1:W-:Y:S01]  /*a0f0*/  LDGSTS.E.BYPASS.LTC128B.128 [R249+0x2100], [R30.64], !P4 ;  /* 0x021000001ef97fae */ /* 0x0003e2000e101d46 */
[----:B------:R-:W-:Y:S04]  /*a100*/  IADD3.X R0, R5, R6, RZ, P1, !PT ;  /* 0x0000000605007210 */ /* 0x000fe80000ffe4ff */
[----:B------:R-:W-:Y:S02]  /*a110*/  LEA.HI.X R29, R13, c[0x0][0x1fc], R0, 0x1, P0 ;  /* 0x00007f000d1d7a11 */ /* 0x000fe400000f0c00 */
[----:B------:R-:W-:Y:S02]  /*a120*/  IADD3 R0, P0, R166, 0xc0, RZ ;  /* 0x000000c0a6007810 */ /* 0x000fe40007f1e0ff */
[----:B------:R-:W-:Y:S01]  /*a130*/  LEA R13, P1, R21, R7, 0x5 ;  /* 0x00000007150d7211 */ /* 0x000fe200078228ff */
[----:B------:R1:W-:Y:S01]  /*a140*/  LDGSTS.E.BYPASS.LTC128B.128 [R249+0x4100], [R28.64], !P3 ;  /* 0x041000001cf97fae */ /* 0x0003e2000d901d46 */
[----:B------:R-:W-:Y:S02]  /*a150*/  IADD3 R7, P6, R7, R0, RZ ;  /* 0x0000000007077210 */ /* 0x000fe40007fde0ff */
[----:B------:R-:W-:Y:S02]  /*a160*/  IADD3.X R2, RZ, R238, RZ, P0, !PT ;  /* 0x000000eeff027210 */ /* 0x000fe400007fe4ff */
[----:B------:R-:W-:Y:S02]  /*a170*/  LEA.HI.X R21, R21, R5, R14, 0x5, P1 ;  /* 0x0000000515157211 */ /* 0x000fe400008f2c0e */
[----:B------:R-:W-:Y:S02]  /*a180*/  IADD3.X R14, R5, R2, RZ, P6, !PT ;  /* 0x00000002050e7210 */ /* 0x000fe400037fe4ff */
[----:B------:R-:W-:Y:S02]  /*a190*/  IADD3 R5, P6, R13, R20, RZ ;  /* 0x000000140d057210 */ /* 0x000fe40007fde0ff */
[----:B---3--:R-:W-:Y:S02]  /*a1a0*/  LEA R22, P0, R7, c[0x0][0x1f8], 0x1 ;  /* 0x00007e0007167a11 */ /* 0x008fe400078008ff */
[----:B------:R-:W-:Y:S02]  /*a1b0*/  IADD3.X R4, R21, R4, RZ, P6, !PT ;  /* 0x0000000415047210 */ /* 0x000fe400037fe4ff */
[----:B------:R-:W-:Y:S02]  /*a1c0*/  LEA.HI.X R23, R7, c[0x0][0x1fc], R14, 0x1, P0 ;  /* 0x00007f0007177a11 */ /* 0x000fe400000f0c0e */
[----:B------:R-:W-:Y:S02]  /*a1d0*/  IADD3 R14, P1, R13, R166, RZ ;  /* 0x000000a60d0e7210 */ /* 0x000fe40007f3e0ff */
[----:B------:R-:W-:Y:S01]  /*a1e0*/  LEA R192, P6, R5, c[0x0][0x1f8], 0x1 ;  /* 0x00007e0005c07a11 */ /* 0x000fe200078c08ff */
[----:B------:R3:W-:Y:S01]  /*a1f0*/  LDGSTS.E.BYPASS.LTC128B.128 [R249+0x6100], [R22.64], !P2 ;  /* 0x0610000016f97fae */ /* 0x0007e2000d101d46 */
[----:B------:R-:W-:Y:S02]  /*a200*/  IADD3.X R7, R21, R238, RZ, P1, !PT ;  /* 0x000000ee15077210 */ /* 0x000fe40000ffe4ff */
[----:B------:R-:W-:Y:S02]  /*a210*/  LEA.HI.X R193, R5, c[0x0][0x1fc], R4, 0x1, P6 ;  /* 0x00007f0005c17a11 */ /* 0x000fe400030f0c04 */
[C---:B-1----:R-:W-:Y:S04]  /*a220*/  LEA R28, P0, R14.reuse, c[0x0][0x1f8], 0x1 ;  /* 0x00007e000e1c7a11 */ /* 0x042fe800078008ff */
[----:B------:R-:W-:Y:S02]  /*a230*/  LEA.HI.X R29, R14, c[0x0][0x1fc], R7, 0x1, P0 ;  /* 0x00007f000e1d7a11 */ /* 0x000fe400000f0c07 */
[C---:B------:R-:W-:Y:S02]  /*a240*/  IADD3 R7, P1, R13.reuse, R12, RZ ;  /* 0x0000000c0d077210 */ /* 0x040fe40007f3e0ff */
[----:B------:R-:W-:Y:S01]  /*a250*/  IADD3 R0, P0, R13, R0, RZ ;  /* 0x000000000d007210 */ /* 0x000fe20007f1e0ff */
[----:B------:R1:W-:Y:S01]  /*a260*/  LDGSTS.E.BYPASS.LTC128B.128 [R249+0x1100], [R28.64], !P5 ;  /* 0x011000001cf97fae */ /* 0x0003e2000e901d46 */
[----:B------:R-:W-:Y:S02]  /*a270*/  IADD3.X R6, R21, R6, RZ, P1, !PT ;  /* 0x0000000615067210 */ /* 0x000fe40000ffe4ff */
[----:B------:R-:W-:Y:S02]  /*a280*/  LEA R166, P1, R7, c[0x0][0x1f8], 0x1 ;  /* 0x00007e0007a67a11 */ /* 0x000fe400078208ff */
[----:B------:R-:W-:Y:S01]  /*a290*/  IADD3.X R21, R21, R2, RZ, P0, !PT ;  /* 0x0000000215157210 */ /* 0x000fe200007fe4ff */
[----:B------:R1:W-:Y:S01]  /*a2a0*/  LDGSTS.E.BYPASS.LTC128B.128 [R249+0x3100], [R192.64], !P4 ;  /* 0x03100000c0f97fae */ /* 0x0003e2000e101d46 */
[----:B------:R-:W-:Y:S02]  /*a2b0*/  LEA.HI.X R167, R7, c[0x0][0x1fc], R6, 0x1, P1 ;  /* 0x00007f0007a77a11 */ /* 0x000fe400008f0c06 */
[C---:B------:R-:W-:Y:S03]  /*a2c0*/  HMMA.16816.F32.BF16 R4, R32.reuse, R8, RZ ;  /* 0x000000082004723c */ /* 0x040fe600000418ff */
[----:B------:R1:W-:Y:S01]  /*a2d0*/  LDGSTS.E.BYPASS.LTC128B.128 [R249+0x5100], [R166.64], !P3 ;  /* 0x05100000a6f97fae */ /* 0x0003e2000d901d46 */
[----:B------:R-:W-:Y:S02]  /*a2e0*/  LEA R194, P0, R0, c[0x0][0x1f8], 0x1 ;  /* 0x00007e0000c27a11 */ /* 0x000fe400078008ff */
[----:B----4-:R-:W-:Y:S02]  /*a2f0*/  ISETP.GT.AND P6, PT, R200, R197, PT ;  /* 0x000000c5c800720c */ /* 0x010fe40003fc4270 */
[C---:B------:R-:W-:Y:S01]  /*a300*/  HMMA.16816.F32.BF16 R8, R32.reuse, R10, RZ ;  /* 0x0000000a2008723c */ /* 0x040fe200000418ff */
[----:B------:R-:W-:Y:S03]  /*a310*/  LEA.HI.X R195, R0, c[0x0][0x1fc], R21, 0x1, P0 ;  /* 0x00007f0000c37a11 */ /* 0x000fe600000f0c15 */
[----:B------:R-:W-:Y:S02]  /*a320*/  IADD3 R200, R200, -0x1, RZ ;  /* 0xffffffffc8c87810 */ /* 0x000fe40007ffe0ff */
[----:B------:R4:W-:Y:S02]  /*a330*/  LDGSTS.E.BYPASS.LTC128B.128 [R249+0x7100], [R194.64], !P2 ;  /* 0x07100000c2f97fae */ /* 0x0009e4000d101d46 */
[C---:B------:R-:W-:Y:S04]  /*a340*/  HMMA.16816.F32.BF16 R12, R32.reuse, R16, RZ ;  /* 0x00000010200c723c */ /* 0x040fe800000418ff */
[----:B------:R-:W0:Y:S04]  /*a350*/  LDGDEPBAR ;  /* 0x00000000000079af */ /* 0x000e280000000000 */
[C---:B------:R-:W-:Y:S08]  /*a360*/  HMMA.16816.F32.BF16 R16, R32.reuse, R18, RZ ;  /* 0x000000122010723c */ /* 0x040ff000000418ff */
[C---:B---3--:R-:W-:Y:S08]  /*a370*/  HMMA.16816.F32.BF16 R20, R32.reuse, R24, RZ ;  /* 0x000000182014723c */ /* 0x048ff000000418ff */
        /* <DEDUP_REMOVED lines=15> */
[----:B------:R-:W2:Y:S06]  /*a470*/  LDSM.16.M88.4 R172, [R229+0x1000] ;  /* 0x00100000e5ac783b */ /* 0x000eac0000000200 */
[----:B------:R-:W4:Y:S01]  /*a480*/  LDL.LU R191, [R1+0x70] ;  /* 0x0000700001bf7983 */ /* 0x000f220000300800 */
[C---:B-1----:R-:W-:Y:S08]  /*a490*/  HMMA.16816.F32.BF16 R4, R168.reuse, R176, R4 ;  /* 0x000000b0a804723c */ /* 0x042ff00000041804 */
[C---:B------:R-:W-:Y:S01]  /*a4a0*/  HMMA.16816.F32.BF16 R8, R168.reuse, R178, R8 ;  /* 0x000000b2a808723c */ /* 0x040fe20000041808 */
[----:B------:R-:W-:Y:S07]  /*a4b0*/  LDSM.16.M88.4 R176, [R220] ;  /* 0x00000000dcb0783b */ /* 0x000fee0000000200 */
[C---:B---3--:R-:W-:Y:S08]  /*a4c0*/  HMMA.16816.F32.BF16 R12, R168.reuse, R180, R12 ;  /* 0x000000b4a80c723c */ /* 0x048ff0000004180c */
[C---:B------:R-:W-:Y:S01]  /*a4d0*/  HMMA.16816.F32.BF16 R16, R168.reuse, R182, R16 ;  /* 0x000000b6a810723c */ /* 0x040fe20000041810 */
[----:B------:R-:W-:Y:S07]  /*a4e0*/  LDSM.16.M88.4 R180, [R220+0x800] ;  /* 0x00080000dcb4783b */ /* 0x000fee0000000200 */
[C---:B--2---:R-:W-:Y:S08]  /*a4f0*/  HMMA.16816.F32.BF16 R20, R168.reuse, R172, R20 ;  /* 0x000000aca814723c */ /* 0x044ff00000041814 */
[C---:B------:R-:W-:Y:S01]  /*a500*/  HMMA.16816.F32.BF16 R24, R168.reuse, R174, R24 ;  /* 0x000000aea818723c */ /* 0x040fe20000041818 */
[----:B------:R-:W1:Y:S07]  /*a510*/  LDSM.16.M88.4 R172, [R228] ;  /* 0x00000000e4ac783b */ /* 0x000e6e0000000200 */
[C---:B------:R-:W-:Y:S08]  /*a520*/  HMMA.16816.F32.BF16 R28, R168.reuse, R184, R28 ;  /* 0x000000b8a81c723c */ /* 0x040ff0000004181c */
        /* <DEDUP_REMOVED lines=157> */
[----:B------:R-:W3:Y:S06]  /*af00*/  LDSM.16.M88.4 R168, [R220+0x7000] ;  /* 0x00700000dca8783b */ /* 0x000eec0000000200 */
[----:B------:R-:W4:Y:S01]  /*af10*/  LDSM.16.M88.4 R184, [R220+0x7800] ;  /* 0x00780000dcb8783b */ /* 0x000f220000000200 */
[----:B------:R-:W-:Y:S04]  /*af20*/  DEPBAR.LE SB0, 0x0 ;  /* 0x000080000000791a */ /* 0x000fe80000000000 */
[C---:B-1----:R-:W-:Y:S01]  /*af30*/  HMMA.16816.F32.BF16 R4, R176.reuse, R180, R4 ;  /* 0x000000b4b004723c */ /* 0x042fe20000041804 */
[----:B------:R-:W-:Y:S06]  /*af40*/  BAR.SYNC.DEFER_BLOCKING 0x0 ;  /* 0x0000000000007b1d */ /* 0x000fec0000010000 */
[----:B------:R-:W-:Y:S01]  /*af50*/  @P6 SHF.R.S32.HI R180, RZ, 0x1f, R200 ;  /* 0x0000001fffb46819 */ /* 0x000fe200000114c8 */
[C---:B------:R-:W-:Y:S04]  /*af60*/  HMMA.16816.F32.BF16 R8, R176.reuse, R182, R8 ;  /* 0x000000b6b008723c */ /* 0x040fe80000041808 */
[----:B------:R-:W-:Y:S03]  /*af70*/  @P6 IMAD R180, R180, c[0x0][0x1e0], RZ ;  /* 0x00007800b4b46a24 */ /* 0x000fe600078e02ff */
[----:B------:R-:W-:Y:S01]  /*af80*/  @P6 MOV R182, c[0x0][0x1e0] ;  /* 0x0000780000b66a02 */ /* 0x000fe20000000f00 */
[C---:B--2---:R-:W-:Y:S01]  /*af90*/  HMMA.16816.F32.BF16 R12, R176.reuse, R172, R12 ;  /* 0x000000acb00c723c */ /* 0x044fe2000004180c */
[----:B------:R-:W-:Y:S03]  /*afa0*/  @P6 MOV R183, c[0x0][0x1e4] ;  /* 0x0000790000b76a02 */ /* 0x000fe60000000f00 */
[----:B------:R-:W-:Y:S04]  /*afb0*/  @P6 IMAD R180, R200, c[0x0][0x1e4], R180 ;  /* 0x00007900c8b46a24 */ /* 0x000fe800078e02b4 */
[C---:B------:R-:W-:Y:S04]  /*afc0*/  HMMA.16816.F32.BF16 R16, R176.reuse, R174, R16 ;  /* 0x000000aeb010723c */ /* 0x040fe80000041810 */
[----:B------:R-:W-:Y:S04]  /*afd0*/  FMNMX.FTZ R0, R4, R165, !PT ;  /* 0x000000a504007209 */ /* 0x000fe80007810000 */
[C---:B---3--:R-:W-:Y:S04]  /*afe0*/  HMMA.16816.F32.BF16 R20, R176.reuse, R168, R20 ;  /* 0x000000a8b014723c */ /* 0x048fe80000041814 */
[----:B------:R-:W-:Y:S02]  /*aff0*/  FMNMX.FTZ R167, R5, R0, !PT ;  /* 0x0000000005a77209 */ /* 0x000fe40007810000 */
[----:B------:R-:W-:Y:S02]  /*b000*/  FMNMX.FTZ R0, R6, R3, !PT ;  /* 0x0000000306007209 */ /* 0x000fe40007810000 */
[C---:B------:R-:W-:Y:S04]  /*b010*/  HMMA.16816.F32.BF16 R24, R176.reuse, R170, R24 ;  /* 0x000000aab018723c */ /* 0x040fe80000041818 */
[----:B------:R-:W-:Y:S02]  /*b020*/  FMNMX.FTZ R2, R8, R167, !PT ;  /* 0x000000a708027209 */ /* 0x000fe40007810000 */
[----:B------:R-:W-:Y:S02]  /*b030*/  FMNMX.FTZ R169, R7, R0, !PT ;  /* 0x0000000007a97209 */ /* 0x000fe40007810000 */
[C---:B----4-:R-:W-:Y:S04]  /*b040*/  HMMA.16816.F32.BF16 R28, R176.reuse, R184, R28 ;  /* 0x000000b8b01c723c */ /* 0x050fe8000004181c */
        /* <DEDUP_REMOVED lines=23> */
[----:B------:R-:W-:Y:S01]  /*b1c0*/  FMNMX.FTZ R164, R30, R171, !PT ;  /* 0x000000ab1ea47209 */ /* 0x000fe20007810000 */
[----:B------:R-:W-:Y:S01]  /*b1d0*/  @P6 IMAD.WIDE.U32 R170, R200, c[0x0][0x1e0], RZ ;  /* 0x00007800c8aa6a25 */ /* 0x000fe200078e00ff */
[----:B------:R-:W-:Y:S02]  /*b1e0*/  FMNMX.FTZ R2, R33, R0, !PT ;  /* 0x0000000021027209 */ /* 0x000fe40007810000 */
[----:B------:R-:W-:Y:S02]  /*b1f0*/  FMNMX.FTZ R167, R31, R164, !PT ;  /* 0x000000a41fa77209 */ /* 0x000fe40007810000 */
[----:B------:R-:W-:Y:S01]  /*b200*/  @P6 SHF.L.U32 R175, R170, 0x6, RZ ;  /* 0x00000006aaaf6819 */ /* 0x000fe200000006ff */
[----:B------:R-:W1:Y:S01]  /*b210*/  SHFL.BFLY PT, R173, R2, 0x2, 0x1f ;  /* 0x0c401f0002ad7f89 */ /* 0x000e6200000e0000 */
[----:B------:R-:W-:Y:S02]  /*b220*/  FMNMX.FTZ R0, R34, R167, !PT ;  /* 0x000000a722007209 */ /* 0x000fe40007810000 */
[----:B------:R-:W-:Y:S02]  /*b230*/  @P6 IADD3 R180, R171, R180, RZ ;  /* 0x000000b4abb46210 */ /* 0x000fe40007ffe0ff */
[----:B------:R-:W-:Y:S02]  /*b240*/  FMNMX.FTZ R169, R35, R0, !PT ;  /* 0x0000000023a97209 */ /* 0x000fe40007810000 */
[----:B------:R-:W-:Y:S03]  /*b250*/  @P6 SHF.L.U64.HI R180, R170, 0x6, R180 ;  /* 0x00000006aab46819 */ /* 0x000fe600000102b4 */
[----:B------:R-:W2:Y:S01]  /*b260*/  SHFL.BFLY PT, R0, R169, 0x2, 0x1f ;  /* 0x0c401f00a9007f89 */ /* 0x000ea200000e0000 */
[----:B-1----:R-:W-:Y:S05]  /*b270*/  FMNMX.FTZ R173, R2, R173, !PT ;  /* 0x000000ad02ad7209 */ /* 0x002fea0007810000 */
[----:B------:R-:W1:Y:S01]  /*b280*/  SHFL.BFLY PT, R164, R173, 0x1, 0x1f ;  /* 0x0c201f00ada47f89 */ /* 0x000e6200000e0000 */
[----:B--2---:R-:W-:Y:S02]  /*b290*/  FMNMX.FTZ R167, R169, R0, !PT ;  /* 0x00000000a9a77209 */ /* 0x004fe40007810000 */
[----:B-----5:R-:W-:Y:S03]  /*b2a0*/  @P6 IADD3 R169, P0, R175, R198, RZ ;  /* 0x000000c6afa96210 */ /* 0x020fe60007f1e0ff */
[----:B------:R-:W2:Y:S01]  /*b2b0*/  SHFL.BFLY PT, R2, R167, 0x1, 0x1f ;  /* 0x0c201f00a7027f89 */ /* 0x000ea200000e0000 */
[C---:B------:R-:W-:Y:S02]  /*b2c0*/  @P6 LEA R178, P1, R169.reuse, c[0x0][0x1c8], 0x1 ;  /* 0x00007200a9b26a11 */ /* 0x040fe400078208ff */
[-C--:B------:R-:W-:Y:S02]  /*b2d0*/  @P6 IADD3.X R0, R180, R196.reuse, RZ, P0, !PT ;  /* 0x000000c4b4006210 */ /* 0x080fe400007fe4ff */
[C---:B------:R-:W-:Y:S02]  /*b2e0*/  @P6 IADD3 R174, P0, R198.reuse, 0x40, RZ ;  /* 0x00000040c6ae6810 */ /* 0x040fe40007f1e0ff */
[----:B------:R-:W-:Y:S02]  /*b2f0*/  @P6 LEA.HI.X R179, R169, c[0x0][0x1cc], R0, 0x1, P1 ;  /* 0x00007300a9b36a11 */ /* 0x000fe400008f0c00 */
[----:B------:R-:W-:Y:S02]  /*b300*/  @P6 IADD3.X R171, RZ, R196, RZ, P0, !PT ;  /* 0x000000c4ffab6210 */ /* 0x000fe400007fe4ff */
[----:B------:R-:W-:Y:S01]  /*b310*/  @P6 IADD3 R177, P0, R175, R174, RZ ;  /* 0x000000aeafb16210 */ /* 0x000fe20007f1e0ff */
[----:B------:R3:W-:Y:S01]  /*b320*/  @P6 LDGSTS.E.BYPASS.LTC128B.128 [R249+0x8100], [R178.64], !P5 ;  /* 0x08100000b2f96fae */ /* 0x0007e2000e901d46 */
[----:B------:R-:W-:Y:S02]  /*b330*/  @P6 IADD3 R169, P1, R198, 0x80, RZ ;  /* 0x00000080c6a96810 */ /* 0x000fe40007f3e0ff */
[----:B-1----:R-:W-:Y:S02]  /*b340*/  FMNMX.FTZ R0, R173, R164, !PT ;  /* 0x000000a4ad007209 */ /* 0x002fe40007810000 */
[----:B------:R-:W-:Y:S02]  /*b350*/  @P6 IADD3.X R166, R180, R171, RZ, P0, !PT ;  /* 0x000000abb4a66210 */ /* 0x000fe400007fe4ff */
[C---:B------:R-:W-:Y:S01]  /*b360*/  @P6 LEA R176, P0, R177.reuse, c[0x0][0x1c8], 0x1 ;  /* 0x00007200b1b06a11 */ /* 0x040fe200078008ff */
[C---:B------:R-:W-:Y:S01]  /*b370*/  FADD.FTZ R164, -R0.reuse, R165 ;  /* 0x000000a500a47221 */ /* 0x040fe20000010100 */
[----:B------:R-:W-:Y:S01]  /*b380*/  @P6 IADD3.X R168, RZ, R196, RZ, P1, !PT ;  /* 0x000000c4ffa86210 */ /* 0x000fe20000ffe4ff */
[----:B------:R-:W-:Y:S01]  /*b390*/  FMUL.FTZ R190, R0, c[0x0][0x2d0] ;  /* 0x0000b40000be7a20 */ /* 0x000fe20000410000 */
[----:B------:R-:W-:Y:S01]  /*b3a0*/  @P6 LEA.HI.X R177, R177, c[0x0][0x1cc], R166, 0x1, P0 ;  /* 0x00007300b1b16a11 */ /* 0x000fe200000f0ca6 */
[----:B------:R-:W-:Y:S01]  /*b3b0*/  FMUL.FTZ R166, R164, c[0x0][0x2d0] ;  /* 0x0000b400a4a67a20 */ /* 0x000fe20000410000 */
[----:B------:R-:W-:Y:S01]  /*b3c0*/  @P6 IADD3 R181, P1, R175, R169, RZ ;  /* 0x000000a9afb56210 */ /* 0x000fe20007f3e0ff */
[----:B------:R-:W-:Y:S01]  /*b3d0*/  FFMA.FTZ R187, R4, c[0x0][0x2d0], -R190 ;  /* 0x0000b40004bb7a23 */ /* 0x000fe200000108be */
[----:B--2---:R-:W-:Y:S01]  /*b3e0*/  FMNMX.FTZ R2, R167, R2, !PT ;  /* 0x00000002a7027209 */ /* 0x004fe20007810000 */
[----:B------:R1:W2:Y:S01]  /*b3f0*/  MUFU.EX2 R164, R166 ;  /* 0x000000a600a47308 */ /* 0x0002a20000000800 */
[----:B------:R-:W-:Y:S01]  /*b400*/  @P6 IADD3.X R170, R180, R168, RZ, P1, !PT ;  /* 0x000000a8b4aa6210 */ /* 0x000fe20000ffe4ff */
[----:B------:R3:W-:Y:S01]  /*b410*/  @P6 LDGSTS.E.BYPASS.LTC128B.128 [R249+0xa100], [R176.64], !P4 ;  /* 0x0a100000b0f96fae */ /* 0x0007e2000e101d46 */
[C---:B------:R-:W-:Y:S01]  /*b420*/  @P6 LEA R172, P1, R181.reuse, c[0x0][0x1c8], 0x1 ;  /* 0x00007200b5ac6a11 */ /* 0x040fe200078208ff */
[C---:B------:R-:W-:Y:S02]  /*b430*/  FADD.FTZ R165, -R2.reuse, R3 ;  /* 0x0000000302a57221 */ /* 0x040fe40000010100 */
[----:B------:R-:W-:Y:S01]  /*b440*/  FMUL.FTZ R189, R2, c[0x0][0x2d0] ;  /* 0x0000b40002bd7a20 */ /* 0x000fe20000410000 */
[----:B------:R-:W-:Y:S01]  /*b450*/  @P6 LEA.HI.X R173, R181, c[0x0][0x1cc], R170, 0x1, P1 ;  /* 0x00007300b5ad6a11 */ /* 0x000fe200008f0caa */
[----:B------:R-:W-:Y:S01]  /*b460*/  FMUL.FTZ R3, R165, c[0x0][0x2d0] ;  /* 0x0000b400a5037a20 */ /* 0x000fe20000410000 */
[----:B------:R-:W-:Y:S01]  /*b470*/  @P6 IADD3 R170, P0, R198, 0xc0, RZ ;  /* 0x000000c0c6aa6810 */ /* 0x000fe20007f1e0ff */
[----:B------:R-:W-:Y:S01]  /*b480*/  MUFU.EX2 R187, R187 ;  /* 0x000000bb00bb7308 */ /* 0x000fe20000000800 */
[--C-:B------:R-:W-:Y:S01]  /*b490*/  FFMA.FTZ R186, R17, c[0x0][0x2d0], -R190.reuse ;  /* 0x0000b40011ba7a23 */ /* 0x100fe200000108be */
[----:B------:R4:W-:Y:S01]  /*b4a0*/  @P6 LDGSTS.E.BYPASS.LTC128B.128 [R249+0xc100], [R172.64], !P3 ;  /* 0x0c100000acf96fae */ /* 0x0009e2000d901d46 */
[----:B------:R-:W-:Y:S01]  /*b4b0*/  @P6 IADD3.X R167, RZ, R196, RZ, P0, !PT ;  /* 0x000000c4ffa76210 */ /* 0x000fe200007fe4ff */
[--C-:B------:R-:W-:Y:S01]  /*b4c0*/  FFMA.FTZ R185, R18, c[0x0][0x2d0], -R189.reuse ;  /* 0x0000b40012b97a23 */ /* 0x100fe200000108bd */
[----:B------:R-:W-:Y:S01]  /*b4d0*/  @P6 IADD3 R181, P1, R175, R170, RZ ;  /* 0x000000aaafb56210 */ /* 0x000fe20007f3e0ff */
[----:B------:R-:W-:Y:S01]  /*b4e0*/  FFMA.FTZ R188, R19, c[0x0][0x2d0], -R189 ;  /* 0x0000b40013bc7a23 */ /* 0x000fe200000108bd */
[----:B------:R-:W-:Y:S02]  /*b4f0*/  @P6 LEA R175, P0, R182, R175, 0x5 ;  /* 0x000000afb6af6211 */ /* 0x000fe400078028ff */
[----:B------:R-:W-:Y:S01]  /*b500*/  @P6 IADD3.X R184, R180, R167, RZ, P1, !PT ;  /* 0x000000a7b4b86210 */ /* 0x000fe20000ffe4ff */
[----:B------:R-:W5:Y:S01]  /*b510*/  MUFU.EX2 R3, R3 ;  /* 0x0000000300037308 */ /* 0x000f620000000800 */
[----:B------:R-:W-:Y:S02]  /*b520*/  @P6 LEA R192, P1, R181, c[0x0][0x1c8], 0x1 ;  /* 0x00007200b5c06a11 */ /* 0x000fe400078208ff */
[----:B------:R-:W-:Y:S01]  /*b530*/  @P6 LEA.HI.X R180, R182, R180, R183, 0x5, P0 ;  /* 0x000000b4b6b46211 */ /* 0x000fe200000f2cb7 */
[----:B------:R-:W-:Y:S01]  /*b540*/  FFMA.FTZ R182, R5, c[0x0][0x2d0], -R190 ;  /* 0x0000b40005b67a23 */ /* 0x000fe200000108be */
[----:B------:R-:W-:Y:S01]  /*b550*/  @P6 LEA.HI.X R193, R181, c[0x0][0x1cc], R184, 0x1, P1 ;  /* 0x00007300b5c16a11 */ /* 0x000fe200008f0cb8 */
[--C-:B------:R-:W-:Y:S01]  /*b560*/  FFMA.FTZ R181, R11, c[0x0][0x2d0], -R189.reuse ;  /* 0x0000b4000bb57a23 */ /* 0x100fe200000108bd */
[----:B------:R-:W-:Y:S01]  /*b570*/  @P6 IADD3 R165, P1, R175, R198, RZ ;  /* 0x000000c6afa56210 */ /* 0x000fe20007f3e0ff */
[----:B------:R-:W-:Y:S02]  /*b580*/  FFMA.FTZ R184, R6, c[0x0][0x2d0], -R189 ;  /* 0x0000b40006b87a23 */ /* 0x000fe400000108bd */
[----:B------:R3:W-:Y:S01]  /*b590*/  @P6 LDGSTS.E.BYPASS.LTC128B.128 [R249+0xe100], [R192.64], !P2 ;  /* 0x0e100000c0f96fae */ /* 0x0007e2000d101d46 */
[----:B------:R-:W-:Y:S01]  /*b5a0*/  @P6 LEA R194, P0, R165, c[0x0][0x1c8], 0x1 ;  /* 0x00007200a5c26a11 */ /* 0x000fe200078008ff */
[----:B------:R-:W4:Y:S01]  /*b5b0*/  MUFU.EX2 R182, R182 ;  /* 0x000000b600b67308 */ /* 0x000f220000000800 */
[----:B-1----:R-:W-:Y:S01]  /*b5c0*/  @P6 IADD3.X R166, R180, R196, RZ, P1, !PT ;  /* 0x000000c4b4a66210 */ /* 0x002fe20000ffe4ff */
[C---:B--2---:R-:W-:Y:S01]  /*b5d0*/  FMUL.FTZ R4, R164.reuse, R160 ;  /* 0x000000a0a4047220 */ /* 0x044fe20000410000 */
[----:B------:R-:W-:Y:S01]  /*b5e0*/  @P6 IADD3 R174, P1, R175, R174, RZ ;  /* 0x000000aeafae6210 */ /* 0x000fe20007f3e0ff */
[----:B------:R-:W-:Y:S01]  /*b5f0*/  FMUL.FTZ R5, R164, R161 ;  /* 0x000000a1a4057220 */ /* 0x000fe20000410000 */
[----:B------:R-:W-:Y:S01]  /*b600*/  @P6 LEA.HI.X R195, R165, c[0x0][0x1cc], R166, 0x1, P0 ;  /* 0x00007300a5c36a11 */ /* 0x000fe200000f0ca6 */
[--C-:B------:R-:W-:Y:S01]  /*b610*/  FFMA.FTZ R165, R8, c[0x0][0x2d0], -R190.reuse ;  /* 0x0000b40008a57a23 */ /* 0x100fe200000108be */
[----:B------:R-:W-:Y:S01]  /*b620*/  @P6 IADD3.X R171, R180, R171, RZ, P1, !PT ;  /* 0x000000abb4ab6210 */ /* 0x000fe20000ffe4ff */
[----:B------:R-:W-:Y:S01]  /*b630*/  FFMA.FTZ R166, R9, c[0x0][0x2d0], -R190 ;  /* 0x0000b40009a67a23 */ /* 0x000fe200000108be */
[C---:B------:R-:W-:Y:S01]  /*b640*/  @P6 LEA R196, P0, R174.reuse, c[0x0][0x1c8], 0x1 ;  /* 0x00007200aec46a11 */ /* 0x040fe200078008ff */
[----:B------:R1:W-:Y:S01]  /*b650*/  @P6 LDGSTS.E.BYPASS.LTC128B.128 [R249+0x9100], [R194.64], !P5 ;  /* 0x09100000c2f96fae */ /* 0x0003e2000e901d46 */
[----:B------:R-:W-:Y:S01]  /*b660*/  @P6 IADD3 R169, P1, R175, R169, RZ ;  /* 0x000000a9afa96210 */ /* 0x000fe20007f3e0ff */
[----:B------:R-:W-:Y:S01]  /*b670*/  MUFU.EX2 R165, R165 ;  /* 0x000000a500a57308 */ /* 0x000fe20000000800 */
[----:B------:R-:W-:Y:S01]  /*b680*/  @P6 LEA.HI.X R197, R174, c[0x0][0x1cc], R171, 0x1, P0 ;  /* 0x00007300aec56a11 */ /* 0x000fe200000f0cab */
[----:B-----5:R-:W-:Y:S01]  /*b690*/  FMUL.FTZ R6, R3, R162 ;  /* 0x000000a203067220 */ /* 0x020fe20000410000 */
[----:B------:R-:W-:Y:S01]  /*b6a0*/  @P6 IADD3 R170, P0, R175, R170, RZ ;  /* 0x000000aaafaa6210 */ /* 0x000fe20007f1e0ff */
[----:B------:R-:W-:Y:S01]  /*b6b0*/  FMUL.FTZ R11, R3, R159 ;  /* 0x0000009f030b7220 */ /* 0x000fe20000410000 */
[C---:B------:R-:W-:Y:S01]  /*b6c0*/  @P6 IADD3.X R168, R180.reuse, R168, RZ, P1, !PT ;  /* 0x000000a8b4a86210 */ /* 0x040fe20000ffe4ff */
[----:B------:R1:W-:Y:S01]  /*b6d0*/  @P6 LDGSTS.E.BYPASS.LTC128B.128 [R249+0xb100], [R196.64], !P4 ;  /* 0x0b100000c4f96fae */ /* 0x0003e2000e101d46 */
[----:B------:R-:W-:Y:S01]  /*b6e0*/  @P6 IADD3.X R167, R180, R167, RZ, P0, !PT ;  /* 0x000000a7b4a76210 */ /* 0x000fe200007fe4ff */
[----:B------:R-:W-:Y:S01]  /*b6f0*/  FFMA.FTZ R180, R10, c[0x0][0x2d0], -R189 ;  /* 0x0000b4000ab47a23 */ /* 0x000fe200000108bd */
[----:B------:R-:W-:Y:S01]  /*b700*/  @P6 LEA R8, P0, R169, c[0x0][0x1c8], 0x1 ;  /* 0x00007200a9086a11 */ /* 0x000fe200078008ff */
[----:B------:R-:W2:Y:S01]  /*b710*/  MUFU.EX2 R166, R166 ;  /* 0x000000a600a67308 */ /* 0x000ea20000000800 */
[----:B------:R-:W-:Y:S01]  /*b720*/  FMUL.FTZ R10, R3, R158 ;  /* 0x0000009e030a7220 */ /* 0x000fe20000410000 */
[----:B----4-:R-:W-:Y:S01]  /*b730*/  F2FP.BF16.PACK_AB R160, R182, R187 ;  /* 0x000000bbb6a0723e */ /* 0x010fe200000010ff */
[C---:B------:R-:W-:Y:S01]  /*b740*/  FMUL.FTZ R132, R164.reuse, R132 ;  /* 0x00000084a4847220 */ /* 0x040fe20000410000 */
[----:B------:R-:W-:Y:S01]  /*b750*/  @P6 LEA.HI.X R9, R169, c[0x0][0x1cc], R168, 0x1, P0 ;  /* 0x00007300a9096a11 */ /* 0x000fe200000f0ca8 */
[----:B------:R-:W-:Y:S01]  /*b760*/  FMUL.FTZ R133, R164, R133 ;  /* 0x00000085a4857220 */ /* 0x000fe20000410000 */
[C---:B------:R-:W-:Y:S01]  /*b770*/  @P6 LEA R198, P0, R170.reuse, c[0x0][0x1c8], 0x1 ;  /* 0x00007200aac66a11 */ /* 0x040fe200078008ff */
[----:B------:R-:W-:Y:S02]  /*b780*/  FMUL.FTZ R134, R3, R134 ;  /* 0x0000008603867220 */ /* 0x000fe40000410000 */
[----:B------:R4:W-:Y:S01]  /*b790*/  @P6 LDGSTS.E.BYPASS.LTC128B.128 [R249+0xd100], [R8.64], !P3 ;  /* 0x0d10000008f96fae */ /* 0x0009e2000d901d46 */
[----:B------:R-:W-:Y:S01]  /*b7a0*/  @P6 LEA.HI.X R199, R170, c[0x0][0x1cc], R167, 0x1, P0 ;  /* 0x00007300aac76a11 */ /* 0x000fe200000f0ca7 */
[--C-:B------:R-:W-:Y:S01]  /*b7b0*/  FFMA.FTZ R167, R7, c[0x0][0x2d0], -R189.reuse ;  /* 0x0000b40007a77a23 */ /* 0x100fe200000108bd */
[----:B------:R-:W-:Y:S01]  /*b7c0*/  MUFU.EX2 R184, R184 ;  /* 0x000000b800b87308 */ /* 0x000fe20000000800 */
[C---:B------:R-:W-:Y:S02]  /*b7d0*/  FMUL.FTZ R7, R3.reuse, R163 ;  /* 0x000000a303077220 */ /* 0x040fe40000410000 */
[----:B------:R1:W-:Y:S01]  /*b7e0*/  @P6 LDGSTS.E.BYPASS.LTC128B.128 [R249+0xf100], [R198.64], !P2 ;  /* 0x0f100000c6f96fae */ /* 0x0003e2000d101d46 */
[C---:B------:R-:W-:Y:S02]  /*b7f0*/  FMUL.FTZ R135, R3.reuse, R135 ;  /* 0x0000008703877220 */ /* 0x040fe40000410000 */
[C---:B------:R-:W-:Y:S02]  /*b800*/  FMUL.FTZ R136, R164.reuse, R136 ;  /* 0x00000088a4887220 */ /* 0x040fe40000410000 */
[----:B------:R-:W-:Y:S01]  /*b810*/  FMUL.FTZ R137, R164, R137 ;  /* 0x00000089a4897220 */ /* 0x000fe20000410000 */
[----:B------:R-:W5:Y:S01]  /*b820*/  LDSM.16.MT88.4 R168, [R227] ;  /* 0x00000000e3a8783b */ /* 0x000f620000004200 */
[----:B------:R-:W1:Y:S01]  /*b830*/  MUFU.EX2 R167, R167 ;  /* 0x000000a700a77308 */ /* 0x000e620000000800 */
[C---:B------:R-:W-:Y:S01]  /*b840*/  FMUL.FTZ R138, R3.reuse, R138 ;  /* 0x0000008a038a7220 */ /* 0x040fe20000410000 */
[----:B--2---:R-:W-:Y:S01]  /*b850*/  F2FP.BF16.PACK_AB R162, R166, R165 ;  /* 0x000000a5a6a2723e */ /* 0x004fe200000010ff */
[C---:B------:R-:W-:Y:S02]  /*b860*/  FMUL.FTZ R139, R3.reuse, R139 ;  /* 0x0000008b038b7220 */ /* 0x040fe40000410000 */
[----:B------:R-:W2:Y:S01]  /*b870*/  LDSM.16.MT88.4 R172, [R226] ;  /* 0x00000000e2ac783b */ /* 0x000ea20000004200 */
[C---:B------:R-:W-:Y:S02]  /*b880*/  FMUL.FTZ R140, R164.reuse, R140 ;  /* 0x0000008ca48c7220 */ /* 0x040fe40000410000 */
[C---:B------:R-:W-:Y:S02]  /*b890*/  FMUL.FTZ R141, R164.reuse, R141 ;  /* 0x0000008da48d7220 */ /* 0x040fe40000410000 */
[----:B------:R-:W-:Y:S01]  /*b8a0*/  MUFU.EX2 R180, R180 ;  /* 0x000000b400b47308 */ /* 0x000fe20000000800 */
[----:B---3--:R-:W3:Y:S01]  /*b8b0*/  LDSM.16.MT88.4 R176, [R225] ;  /* 0x00000000e1b0783b */ /* 0x008ee20000004200 */
[C---:B------:R-:W-:Y:S02]  /*b8c0*/  FMUL.FTZ R142, R3.reuse, R142 ;  /* 0x0000008e038e7220 */ /* 0x040fe40000410000 */
[C---:B----4-:R-:W-:Y:S02]  /*b8d0*/  FMUL.FTZ R8, R164.reuse, R156 ;  /* 0x0000009ca4087220 */ /* 0x050fe40000410000 */
[C---:B------:R-:W-:Y:S01]  /*b8e0*/  FMUL.FTZ R9, R164.reuse, R157 ;  /* 0x0000009da4097220 */ /* 0x040fe20000410000 */
[----:B------:R-:W0:Y:S01]  /*b8f0*/  LDGDEPBAR ;  /* 0x00000000000079af */ /* 0x000e220000000000 */
[----:B------:R-:W-:Y:S02]  /*b900*/  FMUL.FTZ R143, R3, R143 ;  /* 0x0000008f038f7220 */ /* 0x000fe40000410000 */
[----:B------:R-:W4:Y:S01]  /*b910*/  MUFU.EX2 R181, R181 ;  /* 0x000000b500b57308 */ /* 0x000f220000000800 */
[C---:B------:R-:W-:Y:S02]  /*b920*/  FMUL.FTZ R144, R164.reuse, R144 ;  /* 0x00000090a4907220 */ /* 0x040fe40000410000 */
[----:B------:R-:W2:Y:S01]  /*b930*/  LDSM.16.MT88.4 R156, [R224] ;  /* 0x00000000e09c783b */ /* 0x000ea20000004200 */
[----:B-1----:R-:W-:Y:S01]  /*b940*/  F2FP.BF16.PACK_AB R161, R167, R184 ;  /* 0x000000b8a7a1723e */ /* 0x002fe200000010ff */
[----:B------:R-:W-:Y:S02]  /*b950*/  FMUL.FTZ R145, R164, R145 ;  /* 0x00000091a4917220 */ /* 0x000fe40000410000 */
[C---:B------:R-:W-:Y:S02]  /*b960*/  FMUL.FTZ R146, R3.reuse, R146 ;  /* 0x0000009203927220 */ /* 0x040fe40000410000 */
[C---:B------:R-:W-:Y:S01]  /*b970*/  FMUL.FTZ R147, R3.reuse, R147 ;  /* 0x0000009303937220 */ /* 0x040fe20000410000 */
[----:B------:R-:W-:Y:S01]  /*b980*/  MUFU.EX2 R186, R186 ;  /* 0x000000ba00ba7308 */ /* 0x000fe20000000800 */
[--C-:B------:R-:W-:Y:S02]  /*b990*/  FFMA.FTZ R183, R16, c[0x0][0x2d0], -R190.reuse ;  /* 0x0000b40010b77a23 */ /* 0x100fe400000108be */
[----:B------:R-:W-:Y:S01]  /*b9a0*/  LDSM.16.MT88.4 R16, [R225+0x800] ;  /* 0x00080000e110783b */ /* 0x000fe20000004200 */
[C---:B------:R-:W-:Y:S02]  /*b9b0*/  FMUL.FTZ R148, R164.reuse, R148 ;  /* 0x00000094a4947220 */ /* 0x040fe40000410000 */
[C---:B------:R-:W-:Y:S02]  /*b9c0*/  FMUL.FTZ R149, R164.reuse, R149 ;  /* 0x00000095a4957220 */ /* 0x040fe40000410000 */
[C---:B------:R-:W-:Y:S02]  /*b9d0*/  FMUL.FTZ R150, R3.reuse, R150 ;  /* 0x0000009603967220 */ /* 0x040fe40000410000 */
[----:B------:R-:W-:Y:S01]  /*b9e0*/  FMUL.FTZ R151, R3, R151 ;  /* 0x0000009703977220 */ /* 0x000fe20000410000 */
[----:B------:R-:W1:Y:S01]  /*b9f0*/  MUFU.EX2 R183, R183 ;  /* 0x000000b700b77308 */ /* 0x000e620000000800 */
[C---:B------:R-:W-:Y:S01]  /*ba00*/  FMUL.FTZ R152, R164.reuse, R152 ;  /* 0x00000098a4987220 */ /* 0x040fe20000410000 */
[----:B----4-:R-:W-:Y:S01]  /*ba10*/  F2FP.BF16.PACK_AB R163, R181, R180 ;  /* 0x000000b4b5a3723e */ /* 0x010fe200000010ff */
[C---:B------:R-:W-:Y:S02]  /*ba20*/  FMUL.FTZ R153, R164.reuse, R153 ;  /* 0x00000099a4997220 */ /* 0x040fe40000410000 */
[C---:B------:R-:W-:Y:S02]  /*ba30*/  FMUL.FTZ R154, R3.reuse, R154 ;  /* 0x0000009a039a7220 */ /* 0x040fe40000410000 */
[C---:B------:R-:W-:Y:S02]  /*ba40*/  FMUL.FTZ R155, R3.reuse, R155 ;  /* 0x0000009b039b7220 */ /* 0x040fe40000410000 */
[C---:B-----5:R-:W-:Y:S01]  /*ba50*/  HMMA.16816.F32.BF16 R4, R160.reuse, R168, R4 ;  /* 0x000000a8a004723c */ /* 0x060fe20000041804 */
[----:B------:R-:W-:Y:S04]  /*ba60*/  MUFU.EX2 R185, R185 ;  /* 0x000000b900b97308 */ /* 0x000fe80000000800 */
[C---:B------:R-:W-:Y:S02]  /*ba70*/  FMUL.FTZ R36, R164.reuse, R36 ;  /* 0x00000024a4247220 */ /* 0x040fe40000410000 */
[C---:B------:R-:W-:Y:S01]  /*ba80*/  FMUL.FTZ R37, R164.reuse, R37 ;  /* 0x00000025a4257220 */ /* 0x040fe20000410000 */
[C---:B------:R-:W-:Y:S01]  /*ba90*/  HMMA.16816.F32.BF16 R8, R160.reuse, R170, R8 ;  /* 0x000000aaa008723c */ /* 0x040fe20000041808 */
[----:B------:R-:W4:Y:S02]  /*baa0*/  LDSM.16.MT88.4 R168, [R227+0x2000] ;  /* 0x00200000e3a8783b */ /* 0x000f240000004200 */
[----:B------:R-:W5:Y:S01]  /*bab0*/  MUFU.EX2 R188, R188 ;  /* 0x000000bc00bc7308 */ /* 0x000f620000000800 */
[C---:B------:R-:W-:Y:S02]  /*bac0*/  FMUL.FTZ R38, R3.reuse, R38 ;  /* 0x0000002603267220 */ /* 0x040fe40000410000 */
[C---:B------:R-:W-:Y:S02]  /*bad0*/  FMUL.FTZ R39, R3.reuse, R39 ;  /* 0x0000002703277220 */ /* 0x040fe40000410000 */
[C---:B--2---:R-:W-:Y:S04]  /*bae0*/  HMMA.16816.F32.BF16 R132, R160.reuse, R172, R132 ;  /* 0x000000aca084723c */ /* 0x044fe80000041884 */
        /* <DEDUP_REMOVED lines=8> */
[C---:B------:R-:W-:Y:S02]  /*bb70*/  FMUL.FTZ R45, R164.reuse, R45 ;  /* 0x0000002da42d7220 */ /* 0x040fe40000410000 */
[C---:B------:R-:W-:Y:S04]  /*bb80*/  HMMA.16816.F32.BF16 R144, R160.reuse, R178, R144 ;  /* 0x000000b2a090723c */ /* 0x040fe80000041890 */
        /* <DEDUP_REMOVED lines=23> */
[C---:B------:R-:W-:Y:S01]  /*bd00*/  FMUL.FTZ R60, R164.reuse, R60 ;  /* 0x0000003ca43c7220 */ /* 0x040fe20000410000 */
[C---:B---3--:R-:W-:Y:S03]  /*bd10*/  HMMA.16816.F32.BF16 R52, R160.reuse, R156, R52 ;  /* 0x0000009ca034723c */ /* 0x048fe60000041834 */
[C---:B------:R-:W-:Y:S02]  /*bd20*/  FMUL.FTZ R61, R164.reuse, R61 ;  /* 0x0000003da43d7220 */ /* 0x040fe40000410000 */
[C---:B------:R-:W-:Y:S02]  /*bd30*/  FMUL.FTZ R62, R3.reuse, R62 ;  /* 0x0000003e033e7220 */ /* 0x040fe40000410000 */
[C---:B------:R-:W-:Y:S01]  /*bd40*/  FMUL.FTZ R63, R3.reuse, R63 ;  /* 0x0000003f033f7220 */ /* 0x040fe20000410000 */
[C---:B------:R-:W-:Y:S01]  /*bd50*/  HMMA.16816.F32.BF16 R56, R160.reuse, R158, R56 ;  /* 0x0000009ea038723c */ /* 0x040fe20000041838 */
[----:B------:R-:W3:Y:S03]  /*bd60*/  LDSM.16.MT88.4 R156, [R226+0x4000] ;  /* 0x00400000e29c783b */ /* 0x000ee60000004200 */
[C---:B------:R-:W-:Y:S02]  /*bd70*/  FMUL.FTZ R64, R164.reuse, R64 ;  /* 0x00000040a4407220 */ /* 0x040fe40000410000 */
[C---:B------:R-:W-:Y:S02]  /*bd80*/  FMUL.FTZ R65, R164.reuse, R65 ;  /* 0x00000041a4417220 */ /* 0x040fe40000410000 */
[C---:B----4-:R-:W-:Y:S04]  /*bd90*/  HMMA.16816.F32.BF16 R60, R160.reuse, R168, R60 ;  /* 0x000000a8a03c723c */ /* 0x050fe8000004183c */
[C---:B------:R-:W-:Y:S02]  /*bda0*/  FMUL.FTZ R66, R3.reuse, R66 ;  /* 0x0000004203427220 */ /* 0x040fe40000410000 */
[C---:B------:R-:W-:Y:S02]  /*bdb0*/  FMUL.FTZ R67, R3.reuse, R67 ;  /* 0x0000004303437220 */ /* 0x040fe40000410000 */
[C---:B------:R-:W-:Y:S04]  /*bdc0*/  FMUL.FTZ R68, R164.reuse, R68 ;  /* 0x00000044a4447220 */ /* 0x040fe80000410000 */
[C---:B------:R-:W-:Y:S01]  /*bdd0*/  FMUL.FTZ R69, R164.reuse, R69 ;  /* 0x00000045a4457220 */ /* 0x040fe20000410000 */
[C---:B------:R-:W-:Y:S01]  /*bde0*/  HMMA.16816.F32.BF16 R64, R160.reuse, R170, R64 ;  /* 0x000000aaa040723c */ /* 0x040fe20000041840 */
[----:B------:R-:W4:Y:S02]  /*bdf0*/  LDSM.16.MT88.4 R168, [R225+0x4000] ;  /* 0x00400000e1a8783b */ /* 0x000f240000004200 */
[C---:B------:R-:W-:Y:S02]  /*be00*/  FMUL.FTZ R70, R3.reuse, R70 ;  /* 0x0000004603467220 */ /* 0x040fe40000410000 */
[C---:B------:R-:W-:Y:S02]  /*be10*/  FMUL.FTZ R71, R3.reuse, R71 ;  /* 0x0000004703477220 */ /* 0x040fe40000410000 */
[C---:B------:R-:W-:Y:S02]  /*be20*/  FMUL.FTZ R72, R164.reuse, R72 ;  /* 0x00000048a4487220 */ /* 0x040fe40000410000 */
[C---:B------:R-:W-:Y:S03]  /*be30*/  FMUL.FTZ R73, R164.reuse, R73 ;  /* 0x00000049a4497220 */ /* 0x040fe60000410000 */
[C---:B--2---:R-:W-:Y:S03]  /*be40*/  HMMA.16816.F32.BF16 R68, R160.reuse, R172, R68 ;  /* 0x000000aca044723c */ /* 0x044fe60000041844 */
[C---:B------:R-:W-:Y:S02]  /*be50*/  FMUL.FTZ R74, R3.reuse, R74 ;  /* 0x0000004a034a7220 */ /* 0x040fe40000410000 */
[C---:B------:R-:W-:Y:S02]  /*be60*/  FMUL.FTZ R75, R3.reuse, R75 ;  /* 0x0000004b034b7220 */ /* 0x040fe40000410000 */
[C---:B------:R-:W-:Y:S02]  /*be70*/  FMUL.FTZ R76, R164.reuse, R76 ;  /* 0x0000004ca44c7220 */ /* 0x040fe40000410000 */
[C---:B------:R-:W-:Y:S03]  /*be80*/  FMUL.FTZ R77, R164.reuse, R77 ;  /* 0x0000004da44d7220 */ /* 0x040fe60000410000 */
[C---:B------:R-:W-:Y:S01]  /*be90*/  HMMA.16816.F32.BF16 R72, R160.reuse, R174, R72 ;  /* 0x000000aea048723c */ /* 0x040fe20000041848 */
[----:B------:R-:W2:Y:S02]  /*bea0*/  LDSM.16.MT88.4 R172, [R224+0x4000] ;  /* 0x00400000e0ac783b */ /* 0x000ea40000004200 */
[C---:B------:R-:W-:Y:S02]  /*beb0*/  FMUL.FTZ R78, R3.reuse, R78 ;  /* 0x0000004e034e7220 */ /* 0x040fe40000410000 */
[C---:B------:R-:W-:Y:S02]  /*bec0*/  FMUL.FTZ R79, R3.reuse, R79 ;  /* 0x0000004f034f7220 */ /* 0x040fe40000410000 */
[C---:B------:R-:W-:Y:S02]  /*bed0*/  FMUL.FTZ R80, R164.reuse, R80 ;  /* 0x00000050a4507220 */ /* 0x040fe40000410000 */
[C---:B------:R-:W-:Y:S03]  /*bee0*/  FMUL.FTZ R81, R164.reuse, R81 ;  /* 0x00000051a4517220 */ /* 0x040fe60000410000 */
[C---:B---3--:R-:W-:Y:S03]  /*bef0*/  HMMA.16816.F32.BF16 R76, R160.reuse, R156, R76 ;  /* 0x0000009ca04c723c */ /* 0x048fe6000004184c */
[C---:B------:R-:W-:Y:S02]  /*bf00*/  FMUL.FTZ R82, R3.reuse, R82 ;  /* 0x0000005203527220 */ /* 0x040fe40000410000 */
[C---:B------:R-:W-:Y:S02]  /*bf10*/  FMUL.FTZ R83, R3.reuse, R83 ;  /* 0x0000005303537220 */ /* 0x040fe40000410000 */
[C---:B------:R-:W-:Y:S02]  /*bf20*/  FMUL.FTZ R84, R164.reuse, R84 ;  /* 0x00000054a4547220 */ /* 0x040fe40000410000 */
[C---:B------:R-:W-:Y:S03]  /*bf30*/  FMUL.FTZ R85, R164.reuse, R85 ;  /* 0x00000055a4557220 */ /* 0x040fe60000410000 */
[C---:B------:R-:W-:Y:S01]  /*bf40*/  HMMA.16816.F32.BF16 R80, R160.reuse, R158, R80 ;  /* 0x0000009ea050723c */ /* 0x040fe20000041850 */
[----:B------:R-:W3:Y:S02]  /*bf50*/  LDSM.16.MT88.4 R156, [R227+0x6000] ;  /* 0x00600000e39c783b */ /* 0x000ee40000004200 */
[C---:B------:R-:W-:Y:S02]  /*bf60*/  FMUL.FTZ R86, R3.reuse, R86 ;  /* 0x0000005603567220 */ /* 0x040fe40000410000 */
[C---:B------:R-:W-:Y:S02]  /*bf70*/  FMUL.FTZ R87, R3.reuse, R87 ;  /* 0x0000005703577220 */ /* 0x040fe40000410000 */
[C---:B------:R-:W-:Y:S02]  /*bf80*/  FMUL.FTZ R88, R164.reuse, R88 ;  /* 0x00000058a4587220 */ /* 0x040fe40000410000 */
[C---:B------:R-:W-:Y:S03]  /*bf90*/  FMUL.FTZ R89, R164.reuse, R89 ;  /* 0x00000059a4597220 */ /* 0x040fe60000410000 */
[C---:B----4-:R-:W-:Y:S03]  /*bfa0*/  HMMA.16816.F32.BF16 R84, R160.reuse, R168, R84 ;  /* 0x000000a8a054723c */ /* 0x050fe60000041854 */
[C---:B------:R-:W-:Y:S02]  /*bfb0*/  FMUL.FTZ R90, R3.reuse, R90 ;  /* 0x0000005a035a7220 */ /* 0x040fe40000410000 */
[C---:B------:R-:W-:Y:S02]  /*bfc0*/  FMUL.FTZ R91, R3.reuse, R91 ;  /* 0x0000005b035b7220 */ /* 0x040fe40000410000 */
[C---:B------:R-:W-:Y:S02]  /*bfd0*/  FMUL.FTZ R92, R164.reuse, R92 ;  /* 0x0000005ca45c7220 */ /* 0x040fe40000410000 */
[C---:B------:R-:W-:Y:S03]  /*bfe0*/  FMUL.FTZ R93, R164.reuse, R93 ;  /* 0x0000005da45d7220 */ /* 0x040fe60000410000 */
        /* <DEDUP_REMOVED lines=32> */
[----:B------:R-:W-:Y:S03]  /*c1f0*/  FMUL.FTZ R117, R164, R117 ;  /* 0x00000075a4757220 */ /* 0x000fe60000410000 */
[C---:B------:R-:W-:Y:S01]  /*c200*/  HMMA.16816.F32.BF16 R112, R160.reuse, R170, R112 ;  /* 0x000000aaa070723c */ /* 0x040fe20000041870 */
[----:B------:R-:W4:Y:S02]  /*c210*/  LDSM.16.MT88.4 R168, [R227+0x800] ;  /* 0x00080000e3a8783b */ /* 0x000f240000004200 */
[C---:B------:R-:W-:Y:S02]  /*c220*/  FMUL.FTZ R118, R3.reuse, R118 ;  /* 0x0000007603767220 */ /* 0x040fe40000410000 */
[----:B------:R-:W-:Y:S02]  /*c230*/  FMUL.FTZ R119, R3, R119 ;  /* 0x0000007703777220 */ /* 0x000fe40000410000 */
[--C-:B------:R-:W-:Y:S02]  /*c240*/  FFMA.FTZ R176, R12, c[0x0][0x2d0], -R190.reuse ;  /* 0x0000b4000cb07a23 */ /* 0x100fe400000108be */
[--C-:B------:R-:W-:Y:S03]  /*c250*/  FFMA.FTZ R177, R13, c[0x0][0x2d0], -R190.reuse ;  /* 0x0000b4000db17a23 */ /* 0x100fe600000108be */
[C---:B--2---:R-:W-:Y:S01]  /*c260*/  HMMA.16816.F32.BF16 R116, R160.reuse, R172, R116 ;  /* 0x000000aca074723c */ /* 0x044fe20000041874 */
[----:B------:R-:W-:Y:S02]  /*c270*/  MUFU.EX2 R176, R176 ;  /* 0x000000b000b07308 */ /* 0x000fe40000000800 */
[--C-:B------:R-:W-:Y:S01]  /*c280*/  FFMA.FTZ R178, R14, c[0x0][0x2d0], -R189.reuse ;  /* 0x0000b4000eb27a23 */ /* 0x100fe200000108bd */
[----:B-1----:R-:W-:Y:S01]  /*c290*/  F2FP.BF16.PACK_AB R14, R186, R183 ;  /* 0x000000b7ba0e723e */ /* 0x002fe200000010ff */
[----:B------:R-:W-:Y:S01]  /*c2a0*/  FFMA.FTZ R179, R15, c[0x0][0x2d0], -R189 ;  /* 0x0000b4000fb37a23 */ /* 0x000fe200000108bd */
[----:B-----5:R-:W-:Y:S01]  /*c2b0*/  F2FP.BF16.PACK_AB R15, R188, R185 ;  /* 0x000000b9bc0f723e */ /* 0x020fe200000010ff */
[C---:B------:R-:W-:Y:S02]  /*c2c0*/  FMUL.FTZ R120, R164.reuse, R120 ;  /* 0x00000078a4787220 */ /* 0x040fe40000410000 */
[C---:B------:R-:W-:Y:S02]  /*c2d0*/  FMUL.FTZ R121, R164.reuse, R121 ;  /* 0x00000079a4797220 */ /* 0x040fe40000410000 */
[----:B------:R-:W1:Y:S01]  /*c2e0*/  MUFU.EX2 R177, R177 ;  /* 0x000000b100b17308 */ /* 0x000e620000000800 */
[C---:B------:R-:W-:Y:S02]  /*c2f0*/  FMUL.FTZ R122, R3.reuse, R122 ;  /* 0x0000007a037a7220 */ /* 0x040fe40000410000 */
[C---:B------:R-:W-:Y:S02]  /*c300*/  FMUL.FTZ R123, R3.reuse, R123 ;  /* 0x0000007b037b7220 */ /* 0x040fe40000410000 */
[C---:B------:R-:W-:Y:S02]  /*c310*/  FMUL.FTZ R124, R164.reuse, R124 ;  /* 0x0000007ca47c7220 */ /* 0x040fe40000410000 */
[C---:B------:R-:W-:Y:S02]  /*c320*/  FMUL.FTZ R125, R164.reuse, R125 ;  /* 0x0000007da47d7220 */ /* 0x040fe40000410000 */
[C---:B------:R-:W-:Y:S01]  /*c330*/  FMUL.FTZ R126, R3.reuse, R126 ;  /* 0x0000007e037e7220 */ /* 0x040fe20000410000 */
[C---:B------:R-:W-:Y:S01]  /*c340*/  HMMA.16816.F32.BF16 R120, R160.reuse, R174, R120 ;  /* 0x000000aea078723c */ /* 0x040fe20000041878 */
[----:B------:R-:W-:Y:S01]  /*c350*/  MUFU.EX2 R178, R178 ;  /* 0x000000b200b27308 */ /* 0x000fe20000000800 */
[----:B------:R-:W2:Y:S01]  /*c360*/  LDSM.16.MT88.4 R172, [R226+0x800] ;  /* 0x00080000e2ac783b */ /* 0x000ea20000004200 */
[C---:B------:R-:W-:Y:S02]  /*c370*/  FMUL.FTZ R127, R3.reuse, R127 ;  /* 0x0000007f037f7220 */ /* 0x040fe40000410000 */
[C---:B------:R-:W-:Y:S02]  /*c380*/  FMUL.FTZ R128, R164.reuse, R128 ;  /* 0x00000080a4807220 */ /* 0x040fe40000410000 */
[C---:B------:R-:W-:Y:S02]  /*c390*/  FMUL.FTZ R129, R164.reuse, R129 ;  /* 0x00000081a4817220 */ /* 0x040fe40000410000 */
[C---:B------:R-:W-:Y:S01]  /*c3a0*/  FMUL.FTZ R130, R3.reuse, R130 ;  /* 0x0000008203827220 */ /* 0x040fe20000410000 */
[C---:B---3--:R-:W-:Y:S01]  /*c3b0*/  HMMA.16816.F32.BF16 R124, R160.reuse, R156, R124 ;  /* 0x0000009ca07c723c */ /* 0x048fe2000004187c */
[----:B------:R-:W3:Y:S02]  /*c3c0*/  MUFU.EX2 R179, R179 ;  /* 0x000000b300b37308 */ /* 0x000ee40000000800 */
[----:B------:R-:W-:Y:S01]  /*c3d0*/  FMUL.FTZ R131, R3, R131 ;  /* 0x0000008303837220 */ /* 0x000fe20000410000 */
[----:B-1----:R-:W-:Y:S01]  /*c3e0*/  F2FP.BF16.PACK_AB R12, R177, R176 ;  /* 0x000000b0b10c723e */ /* 0x002fe200000010ff */
[----:B------:R-:W-:Y:S02]  /*c3f0*/  FFMA.FTZ R187, R164, R191, R187 ;  /* 0x000000bfa4bb7223 */ /* 0x000fe400000100bb */
[----:B------:R-:W-:Y:S02]  /*c400*/  FFMA.FTZ R192, R34, c[0x0][0x2d0], -R189 ;  /* 0x0000b40022c07a23 */ /* 0x000fe400000108bd */
[----:B------:R-:W-:Y:S01]  /*c410*/  FADD.FTZ R182, R182, R187 ;  /* 0x000000bbb6b67221 */ /* 0x000fe20000010000 */
[----:B------:R-:W-:Y:S01]  /*c420*/  HMMA.16816.F32.BF16 R128, R160, R158, R128 ;  /* 0x0000009ea080723c */ /* 0x000fe20000041880 */
[----:B------:R-:W1:Y:S02]  /*c430*/  LDSM.16.MT88.4 R156, [R224+0x800] ;  /* 0x00080000e09c783b */ /* 0x000e640000004200 */
[----:B------:R-:W-:Y:S04]  /*c440*/  MUFU.EX2 R192, R192 ;  /* 0x000000c000c07308 */ /* 0x000fe80000000800 */
[----:B------:R-:W5:Y:S01]  /*c450*/  LDSM.16.MT88.4 R160, [R227+0x2800] ;  /* 0x00280000e3a0783b */ /* 0x000f620000004200 */
[----:B---3--:R-:W-:Y:S07]  /*c460*/  F2FP.BF16.PACK_AB R13, R179, R178 ;  /* 0x000000b2b30d723e */ /* 0x008fee00000010ff */
[C---:B----4-:R-:W-:Y:S07]  /*c470*/  HMMA.16816.F32.BF16 R4, R12.reuse, R168, R4 ;  /* 0x000000a80c04723c */ /* 0x050fee0000041804 */
[--C-:B------:R-:W-:Y:S01]  /*c480*/  FFMA.FTZ R168, R20, c[0x0][0x2d0], -R190.reuse ;  /* 0x0000b40014a87a23 */ /* 0x100fe200000108be */
[C---:B------:R-:W-:Y:S04]  /*c490*/  HMMA.16816.F32.BF16 R8, R12.reuse, R170, R8 ;  /* 0x000000aa0c08723c */ /* 0x040fe80000041808 */
[--C-:B------:R-:W-:Y:S01]  /*c4a0*/  FFMA.FTZ R169, R21, c[0x0][0x2d0], -R190.reuse ;  /* 0x0000b40015a97a23 */ /* 0x100fe200000108be */
[----:B------:R-:W-:Y:S02]  /*c4b0*/  MUFU.EX2 R168, R168 ;  /* 0x000000a800a87308 */ /* 0x000fe40000000800 */
[--C-:B------:R-:W-:Y:S01]  /*c4c0*/  FFMA.FTZ R170, R22, c[0x0][0x2d0], -R189.reuse ;  /* 0x0000b40016aa7a23 */ /* 0x100fe200000108bd */
[C---:B--2---:R-:W-:Y:S04]  /*c4d0*/  HMMA.16816.F32.BF16 R132, R12.reuse, R172, R132 ;  /* 0x000000ac0c84723c */ /* 0x044fe80000041884 */
[--C-:B------:R-:W-:Y:S02]  /*c4e0*/  FFMA.FTZ R171, R23, c[0x0][0x2d0], -R189.reuse ;  /* 0x0000b40017ab7a23 */ /* 0x100fe400000108bd */
[----:B------:R-:W-:Y:S01]  /*c4f0*/  LDSM.16.MT88.4 R20, [R226+0x1000] ;  /* 0x00100000e214783b */ /* 0x000fe20000004200 */
[--C-:B------:R-:W-:Y:S01]  /*c500*/  FFMA.FTZ R172, R24, c[0x0][0x2d0], -R190.reuse ;  /* 0x0000b40018ac7a23 */ /* 0x100fe200000108be */
[C---:B------:R-:W-:Y:S01]  /*c510*/  HMMA.16816.F32.BF16 R136, R12.reuse, R174, R136 ;  /* 0x000000ae0c88723c */ /* 0x040fe20000041888 */
[----:B------:R-:W2:Y:S03]  /*c520*/  MUFU.EX2 R169, R169 ;  /* 0x000000a900a97308 */ /* 0x000ea60000000800 */
[--C-:B------:R-:W-:Y:S03]  /*c530*/  FFMA.FTZ R173, R25, c[0x0][0x2d0], -R190.reuse ;  /* 0x0000b40019ad7a23 */ /* 0x100fe600000108be */
[--C-:B------:R-:W-:Y:S01]  /*c540*/  FFMA.FTZ R174, R26, c[0x0][0x2d0], -R189.reuse ;  /* 0x0000b4001aae7a23 */ /* 0x100fe200000108bd */
[C---:B------:R-:W-:Y:S03]  /*c550*/  HMMA.16816.F32.BF16 R140, R12.reuse, R16, R140 ;  /* 0x000000100c8c723c */ /* 0x040fe6000004188c */
[----:B------:R-:W-:Y:S01]  /*c560*/  MUFU.EX2 R170, R170 ;  /* 0x000000aa00aa7308 */ /* 0x000fe20000000800 */
[--C-:B------:R-:W-:Y:S02]  /*c570*/  FFMA.FTZ R175, R27, c[0x0][0x2d0], -R189.reuse ;  /* 0x0000b4001baf7a23 */ /* 0x100fe400000108bd */
[----:B------:R-:W-:Y:S02]  /*c580*/  LDSM.16.MT88.4 R24, [R225+0x1000] ;  /* 0x00100000e118783b */ /* 0x000fe40000004200 */
[C---:B------:R-:W-:Y:S04]  /*c590*/  HMMA.16816.F32.BF16 R144, R12.reuse, R18, R144 ;  /* 0x000000120c90723c */ /* 0x040fe80000041890 */
[----:B------:R-:W3:Y:S01]  /*c5a0*/  LDSM.16.MT88.4 R16, [R226+0x2800] ;  /* 0x00280000e210783b */ /* 0x000ee20000004200 */
[----:B------:R-:W4:Y:S03]  /*c5b0*/  MUFU.EX2 R171, R171 ;  /* 0x000000ab00ab7308 */ /* 0x000f260000000800 */
[C---:B-1----:R-:W-:Y:S07]  /*c5c0*/  HMMA.16816.F32.BF16 R148, R12.reuse, R156, R148 ;  /* 0x0000009c0c94723c */ /* 0x042fee0000041894 */
[----:B------:R-:W-:Y:S01]  /*c5d0*/  MUFU.EX2 R172, R172 ;  /* 0x000000ac00ac7308 */ /* 0x000fe20000000800 */
[C---:B------:R-:W-:Y:S01]  /*c5e0*/  HMMA.16816.F32.BF16 R152, R12.reuse, R158, R152 ;  /* 0x0000009e0c98723c */ /* 0x040fe20000041898 */
[----:B------:R-:W1:Y:S07]  /*c5f0*/  LDSM.16.MT88.4 R156, [R225+0x2800] ;  /* 0x00280000e19c783b */ /* 0x000e6e0000004200 */
[C---:B-----5:R-:W-:Y:S01]  /*c600*/  HMMA.16816.F32.BF16 R36, R12.reuse, R160, R36 ;  /* 0x000000a00c24723c */ /* 0x060fe20000041824 */
[----:B------:R-:W5:Y:S07]  /*c610*/  MUFU.EX2 R173, R173 ;  /* 0x000000ad00ad7308 */ /* 0x000f6e0000000800 */
[C---:B------:R-:W-:Y:S01]  /*c620*/  HMMA.16816.F32.BF16 R40, R12.reuse, R162, R40 ;  /* 0x000000a20c28723c */ /* 0x040fe20000041828 */
[----:B------:R-:W2:Y:S02]  /*c630*/  LDSM.16.MT88.4 R160, [R224+0x2800] ;  /* 0x00280000e0a0783b */ /* 0x000ea40000004200 */
[----:B------:R-:W-:Y:S05]  /*c640*/  MUFU.EX2 R174, R174 ;  /* 0x000000ae00ae7308 */ /* 0x000fea0000000800 */
[C---:B---3--:R-:W-:Y:S05]  /*c650*/  HMMA.16816.F32.BF16 R44, R12.reuse, R16, R44 ;  /* 0x000000100c2c723c */ /* 0x048fea000004182c */
[----:B------:R-:W3:Y:S03]  /*c660*/  MUFU.EX2 R175, R175 ;  /* 0x000000af00af7308 */ /* 0x000ee60000000800 */
        /* <DEDUP_REMOVED lines=25> */
[C---:B------:R-:W-:Y:S01]  /*c800*/  HMMA.16816.F32.BF16 R112, R12.reuse, R162, R112 ;  /* 0x000000a20c70723c */ /* 0x040fe20000041870 */
[----:B------:R-:W2:Y:S03]  /*c810*/  LDL.LU R162, [R1+0x58] ;  /* 0x0000580001a27983 */ /* 0x000ea60000300800 */
[--C-:B------:R-:W-:Y:S02]  /*c820*/  FFMA.FTZ R160, R32, c[0x0][0x2d0], -R190.reuse ;  /* 0x0000b40020a07a23 */ /* 0x100fe400000108be */
[--C-:B------:R-:W-:Y:S02]  /*c830*/  FFMA.FTZ R32, R31, c[0x0][0x2d0], -R189.reuse ;  /* 0x0000b4001f207a23 */ /* 0x100fe400000108bd */
[----:B------:R-:W-:Y:S01]  /*c840*/  MUFU.EX2 R34, R160 ;  /* 0x000000a000227308 */ /* 0x000fe20000000800 */
[C---:B---3--:R-:W-:Y:S08]  /*c850*/  HMMA.16816.F32.BF16 R116, R12.reuse, R16, R116 ;  /* 0x000000100c74723c */ /* 0x048ff00000041874 */
[C---:B------:R-:W-:Y:S01]  /*c860*/  HMMA.16816.F32.BF16 R120, R12.reuse, R18, R120 ;  /* 0x000000120c78723c */ /* 0x040fe20000041878 */
[----:B------:R-:W3:Y:S01]  /*c870*/  LDSM.16.MT88.4 R16, [R227+0x1000] ;  /* 0x00100000e310783b */ /* 0x000ee20000004200 */
[----:B------:R-:W-:Y:S06]  /*c880*/  MUFU.EX2 R32, R32 ;  /* 0x0000002000207308 */ /* 0x000fec0000000800 */
[C---:B-1----:R-:W-:Y:S07]  /*c890*/  HMMA.16816.F32.BF16 R124, R12.reuse, R156, R124 ;  /* 0x0000009c0c7c723c */ /* 0x042fee000004187c */
[--C-:B------:R-:W-:Y:S01]  /*c8a0*/  FFMA.FTZ R156, R28, c[0x0][0x2d0], -R190.reuse ;  /* 0x0000b4001c9c7a23 */ /* 0x100fe200000108be */
[----:B------:R-:W-:Y:S03]  /*c8b0*/  HMMA.16816.F32.BF16 R128, R12, R158, R128 ;  /* 0x0000009e0c80723c */ /* 0x000fe60000041880 */
[----:B------:R1:W-:Y:S01]  /*c8c0*/  MUFU.EX2 R164, R156 ;  /* 0x0000009c00a47308 */ /* 0x0003e20000000800 */
[----:B------:R-:W-:Y:S02]  /*c8d0*/  FFMA.FTZ R190, R33, c[0x0][0x2d0], -R190 ;  /* 0x0000b40021be7a23 */ /* 0x000fe400000108be */
[--C-:B------:R-:W-:Y:S01]  /*c8e0*/  FFMA.FTZ R33, R30, c[0x0][0x2d0], -R189.reuse ;  /* 0x0000b4001e217a23 */ /* 0x100fe200000108bd */
[----:B------:R-:W-:Y:S01]  /*c8f0*/  F2FP.BF16.PACK_AB R12, R169, R168 ;  /* 0x000000a8a90c723e */ /* 0x000fe200000010ff */
[----:B------:R-:W1:Y:S01]  /*c900*/  LDSM.16.MT88.4 R28, [R224+0x1000] ;  /* 0x00100000e01c783b */ /* 0x000e620000004200 */
[----:B----4-:R-:W-:Y:S03]  /*c910*/  F2FP.BF16.PACK_AB R13, R171, R170 ;  /* 0x000000aaab0d723e */ /* 0x010fe600000010ff */
[----:B-----5:R-:W-:Y:S01]  /*c920*/  F2FP.BF16.PACK_AB R14, R173, R172 ;  /* 0x000000acad0e723e */ /* 0x020fe200000010ff */
[----:B------:R-:W-:Y:S01]  /*c930*/  MUFU.EX2 R191, R190 ;  /* 0x000000be00bf7308 */ /* 0x000fe20000000800 */
[----:B------:R-:W-:Y:S01]  /*c940*/  F2FP.BF16.PACK_AB R15, R175, R174 ;  /* 0x000000aeaf0f723e */ /* 0x000fe200000010ff */
[----:B------:R-:W-:Y:S08]  /*c950*/  FFMA.FTZ R189, R35, c[0x0][0x2d0], -R189 ;  /* 0x0000b40023bd7a23 */ /* 0x000ff000000108bd */
[----:B------:R-:W4:Y:S01]  /*c960*/  MUFU.EX2 R35, R161 ;  /* 0x000000a100237308 */ /* 0x000f220000000800 */
[C---:B---3--:R-:W-:Y:S01]  /*c970*/  HMMA.16816.F32.BF16 R4, R12.reuse, R16, R4 ;  /* 0x000000100c04723c */ /* 0x048fe20000041804 */
[----:B-1----:R-:W-:Y:S07]  /*c980*/  LDSM.16.MT88.4 R156, [R227+0x1800] ;  /* 0x00180000e39c783b */ /* 0x002fee0000004200 */
[C---:B------:R-:W-:Y:S01]  /*c990*/  HMMA.16816.F32.BF16 R8, R12.reuse, R18, R8 ;  /* 0x000000120c08723c */ /* 0x040fe20000041808 */
[----:B------:R-:W1:Y:S01]  /*c9a0*/  LDSM.16.MT88.4 R16, [R227+0x3000] ;  /* 0x00300000e310783b */ /* 0x000e620000004200 */
[----:B------:R-:W-:Y:S06]  /*c9b0*/  MUFU.EX2 R189, R189 ;  /* 0x000000bd00bd7308 */ /* 0x000fec0000000800 */
[C---:B------:R-:W-:Y:S04]  /*c9c0*/  HMMA.16816.F32.BF16 R132, R12.reuse, R20, R132 ;  /* 0x000000140c84723c */ /* 0x040fe80000041884 */
[----:B------:R-:W3:Y:S04]  /*c9d0*/  MUFU.EX2 R33, R33 ;  /* 0x0000002100217308 */ /* 0x000ee80000000800 */
[C---:B------:R-:W-:Y:S01]  /*c9e0*/  HMMA.16816.F32.BF16 R136, R12.reuse, R22, R136 ;  /* 0x000000160c88723c */ /* 0x040fe20000041888 */
[----:B------:R-:W5:Y:S07]  /*c9f0*/  LDSM.16.MT88.4 R20, [R226+0x3000] ;  /* 0x00300000e214783b */ /* 0x000f6e0000004200 */
[C---:B------:R-:W-:Y:S08]  /*ca00*/  HMMA.16816.F32.BF16 R140, R12.reuse, R24, R140 ;  /* 0x000000180c8c723c */ /* 0x040ff0000004188c */
[C---:B------:R-:W-:Y:S01]  /*ca10*/  HMMA.16816.F32.BF16 R144, R12.reuse, R26, R144 ;  /* 0x0000001a0c90723c */ /* 0x040fe20000041890 */
[----:B------:R-:W3:Y:S07]  /*ca20*/  LDSM.16.MT88.4 R24, [R225+0x3000] ;  /* 0x00300000e118783b */ /* 0x000eee0000004200 */
[C---:B------:R-:W-:Y:S08]  /*ca30*/  HMMA.16816.F32.BF16 R148, R12.reuse, R28, R148 ;  /* 0x0000001c0c94723c */ /* 0x040ff00000041894 */
[C---:B------:R-:W-:Y:S01]  /*ca40*/  HMMA.16816.F32.BF16 R152, R12.reuse, R30, R152 ;  /* 0x0000001e0c98723c */ /* 0x040fe20000041898 */
[----:B------:R-:W-:Y:S07]  /*ca50*/  LDSM.16.MT88.4 R28, [R227+0x5000] ;  /* 0x00500000e31c783b */ /* 0x000fee0000004200 */
[C---:B-1----:R-:W-:Y:S08]  /*ca60*/  HMMA.16816.F32.BF16 R36, R12.reuse, R16, R36 ;  /* 0x000000100c24723c */ /* 0x042ff00000041824 */
[C---:B------:R-:W-:Y:S01]  /*ca70*/  HMMA.16816.F32.BF16 R40, R12.reuse, R18, R40 ;  /* 0x000000120c28723c */ /* 0x040fe20000041828 */
[----:B------:R-:W1:Y:S07]  /*ca80*/  LDSM.16.MT88.4 R16, [R224+0x3000] ;  /* 0x00300000e010783b */ /* 0x000e6e0000004200 */
[C---:B-----5:R-:W-:Y:S08]  /*ca90*/  HMMA.16816.F32.BF16 R44, R12.reuse, R20, R44 ;  /* 0x000000140c2c723c */ /* 0x060ff0000004182c */
[C---:B------:R-:W-:Y:S01]  /*caa0*/  HMMA.16816.F32.BF16 R48, R12.reuse, R22, R48 ;  /* 0x000000160c30723c */ /* 0x040fe20000041830 */
[----:B------:R-:W5:Y:S07]  /*cab0*/  LDSM.16.MT88.4 R20, [R226+0x5000] ;  /* 0x00500000e214783b */ /* 0x000f6e0000004200 */
        /* <DEDUP_REMOVED lines=9> */
[C---:B-----5:R-:W-:Y:S08]  /*cb50*/  HMMA.16816.F32.BF16 R76, R12.reuse, R20, R76 ;  /* 0x000000140c4c723c */ /* 0x060ff0000004184c */
[C---:B------:R-:W-:Y:S01]  /*cb60*/  HMMA.16816.F32.BF16 R80, R12.reuse, R22, R80 ;  /* 0x000000160c50723c */ /* 0x040fe20000041850 */
[----:B------:R-:W-:Y:S07]  /*cb70*/  LDSM.16.MT88.4 R20, [R225+0x7000] ;  /* 0x00700000e114783b */ /* 0x000fee0000004200 */
[C---:B-1----:R-:W-:Y:S08]  /*cb80*/  HMMA.16816.F32.BF16 R84, R12.reuse, R16, R84 ;  /* 0x000000100c54723c */ /* 0x042ff00000041854 */
[C---:B------:R-:W-:Y:S01]  /*cb90*/  HMMA.16816.F32.BF16 R88, R12.reuse, R18, R88 ;  /* 0x000000120c58723c */ /* 0x040fe20000041858 */
[----:B------:R-:W1:Y:S07]  /*cba0*/  LDSM.16.MT88.4 R16, [R226+0x7000] ;  /* 0x00700000e210783b */ /* 0x000e6e0000004200 */
[C---:B------:R-:W-:Y:S08]  /*cbb0*/  HMMA.16816.F32.BF16 R92, R12.reuse, R24, R92 ;  /* 0x000000180c5c723c */ /* 0x040ff0000004185c */
        /* <DEDUP_REMOVED lines=11> */
[C---:B-----5:R-:W-:Y:S04]  /*cc70*/  HMMA.16816.F32.BF16 R124, R12.reuse, R24, R124 ;  /* 0x000000180c7c723c */ /* 0x060fe8000004187c */
[----:B--2---:R-:W-:Y:S02]  /*cc80*/  FFMA.FTZ R184, R3, R162, R184 ;  /* 0x000000a203b87223 */ /* 0x004fe400000100b8 */
[----:B------:R-:W-:Y:S01]  /*cc90*/  FADD.FTZ R3, R165, R182 ;  /* 0x000000b6a5037221 */ /* 0x000fe20000010000 */
[----:B------:R-:W-:Y:S01]  /*cca0*/  MOV R165, R0 ;  /* 0x0000000000a57202 */ /* 0x000fe20000000f00 */
[----:B------:R-:W-:Y:S01]  /*ccb0*/  HMMA.16816.F32.BF16 R128, R12, R26, R128 ;  /* 0x0000001a0c80723c */ /* 0x000fe20000041880 */
[----:B------:R-:W2:Y:S03]  /*ccc0*/  LDSM.16.MT88.4 R24, [R227+0x3800] ;  /* 0x00380000e318783b */ /* 0x000ea60000004200 */
[----:B------:R-:W-:Y:S02]  /*ccd0*/  FADD.FTZ R3, R166, R3 ;  /* 0x00000003a6037221 */ /* 0x000fe40000010000 */
[----:B------:R-:W-:Y:S01]  /*cce0*/  FADD.FTZ R167, R167, R184 ;  /* 0x000000b8a7a77221 */ /* 0x000fe20000010000 */
[----:B----4-:R-:W-:Y:S02]  /*ccf0*/  F2FP.BF16.PACK_AB R12, R35, R164 ;  /* 0x000000a4230c723e */ /* 0x010fe400000010ff */
[----:B------:R-:W-:Y:S03]  /*cd00*/  F2FP.BF16.PACK_AB R13, R32, R33 ;  /* 0x00000021200d723e */ /* 0x000fe600000010ff */
[----:B------:R-:W-:Y:S01]  /*cd10*/  F2FP.BF16.PACK_AB R14, R191, R34 ;  /* 0x00000022bf0e723e */ /* 0x000fe200000010ff */
[----:B------:R-:W-:Y:S01]  /*cd20*/  FADD.FTZ R180, R180, R167 ;  /* 0x000000a7b4b47221 */ /* 0x000fe20000010000 */
[----:B------:R-:W-:Y:S03]  /*cd30*/  F2FP.BF16.PACK_AB R15, R189, R192 ;  /* 0x000000c0bd0f723e */ /* 0x000fe600000010ff */
[----:B------:R-:W-:Y:S04]  /*cd40*/  FADD.FTZ R181, R181, R180 ;  /* 0x000000b4b5b57221 */ /* 0x000fe80000010000 */
[C---:B------:R-:W-:Y:S01]  /*cd50*/  HMMA.16816.F32.BF16 R160, R12.reuse, R156, R4 ;  /* 0x0000009c0ca0723c */ /* 0x040fe20000041804 */
[----:B------:R-:W4:Y:S07]  /*cd60*/  LDSM.16.MT88.4 R4, [R226+0x3800] ;  /* 0x00380000e204783b */ /* 0x000f2e0000004200 */
[C---:B------:R-:W-:Y:S01]  /*cd70*/  HMMA.16816.F32.BF16 R156, R12.reuse, R158, R8 ;  /* 0x0000009e0c9c723c */ /* 0x040fe20000041808 */
[----:B------:R-:W5:Y:S07]  /*cd80*/  LDSM.16.MT88.4 R8, [R225+0x3800] ;  /* 0x00380000e108783b */ /* 0x000f6e0000004200 */
[C---:B-1----:R-:W-:Y:S08]  /*cd90*/  HMMA.16816.F32.BF16 R132, R12.reuse, R16, R132 ;  /* 0x000000100c84723c */ /* 0x042ff00000041884 */
[C---:B------:R-:W-:Y:S01]  /*cda0*/  HMMA.16816.F32.BF16 R136, R12.reuse, R18, R136 ;  /* 0x000000120c88723c */ /* 0x040fe20000041888 */
[----:B------:R-:W1:Y:S07]  /*cdb0*/  LDSM.16.MT88.4 R16, [R224+0x3800] ;  /* 0x00380000e010783b */ /* 0x000e6e0000004200 */
[C---:B---3--:R-:W-:Y:S08]  /*cdc0*/  HMMA.16816.F32.BF16 R140, R12.reuse, R20, R140 ;  /* 0x000000140c8c723c */ /* 0x048ff0000004188c */
[C---:B------:R-:W-:Y:S01]  /*cdd0*/  HMMA.16816.F32.BF16 R144, R12.reuse, R22, R144 ;  /* 0x000000160c90723c */ /* 0x040fe20000041890 */
[----:B------:R-:W3:Y:S07]  /*cde0*/  LDSM.16.MT88.4 R20, [R227+0x5800] ;  /* 0x00580000e314783b */ /* 0x000eee0000004200 */
[C---:B------:R-:W-:Y:S08]  /*cdf0*/  HMMA.16816.F32.BF16 R148, R12.reuse, R28, R148 ;  /* 0x0000001c0c94723c */ /* 0x040ff00000041894 */
[C---:B------:R-:W-:Y:S01]  /*ce00*/  HMMA.16816.F32.BF16 R152, R12.reuse, R30, R152 ;  /* 0x0000001e0c98723c */ /* 0x040fe20000041898 */
[----:B------:R-:W1:Y:S07]  /*ce10*/  LDSM.16.MT88.4 R28, [R226+0x5800] ;  /* 0x00580000e21c783b */ /* 0x000e6e0000004200 */
[C---:B--2---:R-:W-:Y:S08]  /*ce20*/  HMMA.16816.F32.BF16 R36, R12.reuse, R24, R36 ;  /* 0x000000180c24723c */ /* 0x044ff00000041824 */
[C---:B------:R-:W-:Y:S01]  /*ce30*/  HMMA.16816.F32.BF16 R40, R12.reuse, R26, R40 ;  /* 0x0000001a0c28723c */ /* 0x040fe20000041828 */
[----:B------:R-:W-:Y:S07]  /*ce40*/  LDSM.16.MT88.4 R24, [R225+0x7800] ;  /* 0x00780000e118783b */ /* 0x000fee0000004200 */
[C---:B----4-:R-:W-:Y:S08]  /*ce50*/  HMMA.16816.F32.BF16 R44, R12.reuse, R4, R44 ;  /* 0x000000040c2c723c */ /* 0x050ff0000004182c */
[C---:B------:R-:W-:Y:S01]  /*ce60*/  HMMA.16816.F32.BF16 R48, R12.reuse, R6, R48 ;  /* 0x000000060c30723c */ /* 0x040fe20000041830 */
[----:B------:R-:W2:Y:S07]  /*ce70*/  LDSM.16.MT88.4 R4, [R225+0x5800] ;  /* 0x00580000e104783b */ /* 0x000eae0000004200 */
[C---:B-----5:R-:W-:Y:S08]  /*ce80*/  HMMA.16816.F32.BF16 R52, R12.reuse, R8, R52 ;  /* 0x000000080c34723c */ /* 0x060ff00000041834 */
[C---:B------:R-:W-:Y:S01]  /*ce90*/  HMMA.16816.F32.BF16 R56, R12.reuse, R10, R56 ;  /* 0x0000000a0c38723c */ /* 0x040fe20000041838 */
[----:B------:R-:W4:Y:S07]  /*cea0*/  LDSM.16.MT88.4 R8, [R224+0x5800] ;  /* 0x00580000e008783b */ /* 0x000f2e0000004200 */
        /* <DEDUP_REMOVED lines=8> */
[----:B------:R-:W5:Y:S07]  /*cf30*/  LDSM.16.MT88.4 R28, [R224+0x7800] ;  /* 0x00780000e01c783b */ /* 0x000f6e0000004200 */
[C---:B--2---:R-:W-:Y:S07]  /*cf40*/  HMMA.16816.F32.BF16 R84, R12.reuse, R4, R84 ;  /* 0x000000040c54723c */ /* 0x044fee0000041854 */
[----:B------:R-:W-:Y:S01]  /*cf50*/  FADD.FTZ R4, R176, R3 ;  /* 0x00000003b0047221 */ /* 0x000fe20000010000 */
[C---:B------:R-:W-:Y:S04]  /*cf60*/  HMMA.16816.F32.BF16 R88, R12.reuse, R6, R88 ;  /* 0x000000060c58723c */ /* 0x040fe80000041858 */
[----:B------:R-:W-:Y:S03]  /*cf70*/  FADD.FTZ R4, R177, R4 ;  /* 0x00000004b1047221 */ /* 0x000fe60000010000 */
[----:B------:R-:W-:Y:S01]  /*cf80*/  FADD.FTZ R6, R178, R181 ;  /* 0x000000b5b2067221 */ /* 0x000fe20000010000 */
[C---:B----4-:R-:W-:Y:S04]  /*cf90*/  HMMA.16816.F32.BF16 R92, R12.reuse, R8, R92 ;  /* 0x000000080c5c723c */ /* 0x050fe8000004185c */
[----:B------:R-:W-:Y:S02]  /*cfa0*/  FADD.FTZ R3, R183, R4 ;  /* 0x00000004b7037221 */ /* 0x000fe40000010000 */
[----:B------:R-:W-:Y:S02]  /*cfb0*/  FADD.FTZ R6, R179, R6 ;  /* 0x00000006b3067221 */ /* 0x000fe40000010000 */
[C---:B------:R-:W-:Y:S04]  /*cfc0*/  HMMA.16816.F32.BF16 R96, R12.reuse, R10, R96 ;  /* 0x0000000a0c60723c */ /* 0x040fe80000041860 */
[----:B------:R-:W-:Y:S02]  /*cfd0*/  FADD.FTZ R3, R186, R3 ;  /* 0x00000003ba037221 */ /* 0x000fe40000010000 */
[----:B------:R-:W-:Y:S02]  /*cfe0*/  FADD.FTZ R5, R185, R6 ;  /* 0x00000006b9057221 */ /* 0x000fe40000010000 */
[C---:B-1----:R-:W-:Y:S04]  /*cff0*/  HMMA.16816.F32.BF16 R100, R12.reuse, R16, R100 ;  /* 0x000000100c64723c */ /* 0x042fe80000041864 */
[----:B------:R-:W-:Y:S02]  /*d000*/  FADD.FTZ R168, R168, R3 ;  /* 0x00000003a8a87221 */ /* 0x000fe40000010000 */
[----:B------:R-:W-:Y:S02]  /*d010*/  FADD.FTZ R5, R188, R5 ;  /* 0x00000005bc057221 */ /* 0x000fe40000010000 */
        /* <DEDUP_REMOVED lines=15> */
[C---:B-----5:R-:W-:Y:S04]  /*d110*/  HMMA.16816.F32.BF16 R124, R12.reuse, R28, R124 ;  /* 0x0000001c0c7c723c */ /* 0x060fe8000004187c */
[----:B------:R-:W-:Y:S02]  /*d120*/  FADD.FTZ R34, R34, R35 ;  /* 0x0000002322227221 */ /* 0x000fe40000010000 */
[----:B------:R-:W-:Y:S02]  /*d130*/  FADD.FTZ R33, R32, R33 ;  /* 0x0000002120217221 */ /* 0x000fe40000010000 */
[----:B------:R-:W-:Y:S01]  /*d140*/  FADD.FTZ R3, R191, R34 ;  /* 0x00000022bf037221 */ /* 0x000fe20000010000 */
[----:B------:R-:W-:Y:S03]  /*d150*/  HMMA.16816.F32.BF16 R128, R12, R30, R128 ;  /* 0x0000001e0c80723c */ /* 0x000fe60000041880 */
[----:B------:R-:W-:Y:S01]  /*d160*/  FADD.FTZ R192, R192, R33 ;  /* 0x00000021c0c07221 */ /* 0x000fe20000010000 */
[----:B------:R1:W-:Y:S03]  /*d170*/  STL [R1+0x70], R3 ;  /* 0x0000700301007387 */ /* 0x0003e60000100800 */
[----:B------:R-:W-:Y:S05]  /*d180*/  FADD.FTZ R4, R189, R192 ;  /* 0x000000c0bd047221 */ /* 0x000fea0000010000 */
[----:B------:R2:W-:Y:S01]  /*d190*/  STL [R1+0x58], R4 ;  /* 0x0000580401007387 */ /* 0x0005e20000100800 */
[----:B-1----:R-:W-:Y:S01]  /*d1a0*/  MOV R3, R2 ;  /* 0x0000000200037202 */ /* 0x002fe20000000f00 */
[----:B------:R-:W-:-:S05]  /*d1b0*/  @P6 BRA `(.L_x_2232) ;  /* 0xffffcc7000006947 */ /* 0x000fca000383ffff */
.L_x_2231:
[----:B--2---:R-:W-:Y:S02]  /*d1c0*/  MOV R4, 0x1f ;  /* 0x0000001f00047802 */ /* 0x004fe40000000f00 */
[----:B------:R-:W-:Y:S01]  /*d1d0*/  MOV R3, 0xffffffff ;  /* 0xffffffff00037802 */ /* 0x000fe20000000f00 */
[----:B------:R-:W-:Y:S05]  /*d1e0*/  BRA.DIV ~URZ, `(.L_x_2233) ;  /* 0x000062627f007947 */ /* 0x000fea000b800000 */
[----:B------:R-:W2:Y:S04]  /*d1f0*/  LDL R6, [R1+0x70] ;  /* 0x0000700001067983 */ /* 0x000ea80000100800 */
[----:B--2---:R1:W2:Y:S02]  /*d200*/  SHFL.BFLY PT, R5, R6, 0x2, 0x1f ;  /* 0x0c401f0006057f89 */ /* 0x0042a400000e0000 */
.L_x_2306:
        /* <DEDUP_REMOVED lines=9> */
.L_x_2307:
[----:B--2---:R-:W-:Y:S01]  /*d2a0*/  FADD.FTZ R5, R5, R8 ;  /* 0x0000000805057221 */ /* 0x004fe20000010000 */
[----:B------:R-:W-:Y:S02]  /*d2b0*/  FSETP.NE.FTZ.AND P1, PT, R7, RZ, PT ;  /* 0x000000ff0700720b */ /* 0x000fe40003f35000 */
[----:B------:R-:W-:Y:S02]  /*d2c0*/  MOV R6, RZ ;  /* 0x000000ff00067202 */ /* 0x000fe40000000f00 */
[----:B------:R-:W-:Y:S02]  /*d2d0*/  FSETP.NE.FTZ.AND P0, PT, R5, RZ, PT ;  /* 0x000000ff0500720b */ /* 0x000fe40003f15000 */
[----:B------:R-:W-:Y:S02]  /*d2e0*/  MOV R3, RZ ;  /* 0x000000ff00037202 */ /* 0x000fe40000000f00 */
[----:B------:R-:W-:-:S05]  /*d2f0*/  MOV R4, 0xff800000 ;  /* 0xff80000000047802 */ /* 0x000fca0000000f00 */
[----:B------:R-:W2:Y:S01]  /*d300*/  @P1 MUFU.LG2 R9, R7 ;  /* 0x0000000700091308 */ /* 0x000ea20000000c00 */
[----:B-1----:R-:W-:-:S05]  /*d310*/  @P1 MOV R8, 0x3f317218 ;  /* 0x3f31721800081802 */ /* 0x002fca0000000f00 */
[----:B------:R-:W-:Y:S02]  /*d320*/  @P1 FMUL.FTZ R8, R8, c[0x0][0x2d0] ;  /* 0x0000b40008081a20 */ /* 0x000fe40000410000 */
[----:B------:R1:W3:Y:S08]  /*d330*/  @P1 MUFU.RCP R6, R7 ;  /* 0x0000000700061308 */ /* 0x0002f00000001000 */
[----:B------:R-:W-:Y:S01]  /*d340*/  @P0 MUFU.RCP R3, R5 ;  /* 0x0000000500030308 */ /* 0x000fe20000001000 */
[----:B--2---:R-:W-:-:S04]  /*d350*/  @P1 FMUL.FTZ R9, R9, 0.69314718246459960938 ;  /* 0x3f31721809091820 */ /* 0x004fc80000410000 */
[----:B------:R-:W-:Y:S01]  /*d360*/  @P1 FFMA.FTZ R4, R8, R0, R9 ;  /* 0x0000000008041223 */ /* 0x000fe20000010009 */
[----:B------:R-:W-:Y:S02]  /*d370*/  MOV R0, 0xff800000 ;  /* 0xff80000000007802 */ /* 0x000fe40000000f00 */
[----:B------:R-:W2:Y:S01]  /*d380*/  @P0 MUFU.LG2 R5, R5 ;  /* 0x0000000500050308 */ /* 0x000ea20000000c00 */
[----:B-1----:R-:W-:Y:S01]  /*d390*/  @P0 MOV R7, 0x3f317218 ;  /* 0x3f31721800070802 */ /* 0x002fe20000000f00 */
[C---:B---3--:R-:W-:Y:S02]  /*d3a0*/  FMUL.FTZ R160, R6.reuse, R160 ;  /* 0x000000a006a07220 */ /* 0x048fe40000410000 */
        /* <DEDUP_REMOVED lines=63> */
[----:B--2---:R-:W-:Y:S02]  /*d7a0*/  @P0 FMUL.FTZ R6, R5, 0.69314718246459960938 ;  /* 0x3f31721805060820 */ /* 0x004fe40000410000 */
[----:B------:R-:W-:Y:S01]  /*d7b0*/  @P0 FMUL.FTZ R5, R7, c[0x0][0x2d0] ;  /* 0x0000b40007050a20 */ /* 0x000fe20000410000 */
[----:B------:R-:W-:Y:S01]  /*d7c0*/  MOV R7, 0x1 ;  /* 0x0000000100077802 */ /* 0x000fe20000000f00 */
        /* <DEDUP_REMOVED lines=64> */
[----:B------:R-:W-:Y:S02]  /*dbd0*/  @P0 FFMA.FTZ R0, R5, R2, R6 ;  /* 0x0000000205000223 */ /* 0x000fe40000010006 */
.L_x_2214:
[----:B-1----:R-:W-:Y:S01]  /*dbe0*/  LOP3.LUT P0, RZ, R246, 0xff, RZ, 0xc0, !PT ;  /* 0x000000fff6ff7812 */ /* 0x002fe2000780c0ff */
[----:B------:R-:W-:-:S12]  /*dbf0*/  BSSY B0, `(.L_x_2235) ;  /* 0x000000f000007945 */ /* 0x000fd80003800000 */
[----:B------:R-:W-:Y:S05]  /*dc00*/  @P0 BRA `(.L_x_2236) ;  /* 0x000000d000000947 */ /* 0x000fea0003800000 */
[----:B------:R-:W1:Y:S01]  /*dc10*/  S2R R3, SR_LANEID ;  /* 0x0000000000037919 */ /* 0x000e620000000000 */
[----:B------:R-:W-:Y:S01]  /*dc20*/  VOTEU.ANY UR4, UPT, PT ;  /* 0x0000000000047886 */ /* 0x000fe200038e0100 */
[----:B------:R-:W-:Y:S01]  /*dc30*/  IMAD.MOV.U32 R8, RZ, RZ, c[0x0][0x560] ;  /* 0x00015800ff087624 */ /* 0x000fe200078e00ff */
[----:B------:R-:W1:Y:S01]  /*dc40*/  FLO.U32 R6, UR4 ;  /* 0x0000000400067d00 */ /* 0x000e6200080e0000 */
[----:B------:R-:W-:-:S07]  /*dc50*/  IMAD.MOV.U32 R9, RZ, RZ, c[0x0][0x564] ;  /* 0x00015900ff097624 */ /* 0x000fce00078e00ff */
[----:B------:R-:W2:Y:S01]  /*dc60*/  POPC R5, UR4 ;  /* 0x0000000400057d09 */ /* 0x000ea20008000000 */
[----:B-1----:R-:W-:-:S13]  /*dc70*/  ISETP.EQ.U32.AND P0, PT, R6, R3, PT ;  /* 0x000000030600720c */ /* 0x002fda0003f02070 */
[----:B--2---:R-:W2:Y:S04]  /*dc80*/  @P0 ATOMG.E.ADD.STRONG.GPU PT, R3, [R8.64], R5 ;  /* 0x00000005080309a8 */ /* 0x004ea800081ee1c6 */
[----:B------:R-:W1:Y:S02]  /*dc90*/  S2R R2, SR_LTMASK ;  /* 0x0000000000027919 */ /* 0x000e640000003900 */
[----:B-1----:R-:W-:-:S04]  /*dca0*/  LOP3.LUT R2, R2, UR4, RZ, 0xc0, !PT ;  /* 0x0000000402027c12 */ /* 0x002fc8000f8ec0ff */
[----:B------:R-:W1:Y:S01]  /*dcb0*/  POPC R236, R2 ;  /* 0x0000000200ec7309 */ /* 0x000e620000000000 */
[----:B--2---:R-:W1:Y:S02]  /*dcc0*/  SHFL.IDX PT, R3, R3, R6, 0x1f ;  /* 0x00001f0603037589 */ /* 0x004e6400000e0000 */
[----:B-1----:R-:W-:-:S05]  /*dcd0*/  IADD3 R236, R3, c[0x0][0xc], R236 ;  /* 0x0000030003ec7a10 */ /* 0x002fca0007ffe0ec */
.L_x_2236:
[----:B------:R-:W-:Y:S05]  /*dce0*/  BSYNC B0 ;  /* 0x0000000000007941 */ /* 0x000fea0003800000 */
.L_x_2235:
        /* <DEDUP_REMOVED lines=19> */
[----:B------:R-:W4:Y:S01]  /*de20*/  LDL R20, [R1+0x3c] ;  /* 0x00003c0001147983 */ /* 0x000f220000100800 */
[----:B------:R-:W-:Y:S02]  /*de30*/  F2FP.BF16.PACK_AB R3, R133, R132 ;  /* 0x000000848503723e */ /* 0x000fe400000010ff */
[----:B------:R-:W-:Y:S02]  /*de40*/  F2FP.BF16.PACK_AB R10, R135, R134 ;  /* 0x00000086870a723e */ /* 0x000fe400000010ff */
[----:B------:R-:W-:-:S02]  /*de50*/  F2FP.BF16.PACK_AB R9, R137, R136 ;  /* 0x000000888909723e */ /* 0x000fc400000010ff */
[----:B------:R-:W-:Y:S01]  /*de60*/  F2FP.BF16.PACK_AB R8, R139, R138 ;  /* 0x0000008a8b08723e */ /* 0x000fe200000010ff */
[----:B--2---:R1:W-:Y:S04]  /*de70*/  STS [R16], R7 ;  /* 0x0000000710007388 */ /* 0x0043e80000000800 */
[----:B------:R2:W-:Y:S04]  /*de80*/  STS [R16+0x400], R6 ;  /* 0x0004000610007388 */ /* 0x0005e80000000800 */
[----:B---3--:R3:W-:Y:S04]  /*de90*/  STS [R19], R5 ;  /* 0x0000000513007388 */ /* 0x0087e80000000800 */
[----:B------:R4:W-:Y:S04]  /*dea0*/  STS [R19+0x400], R11 ;  /* 0x0004000b13007388 */ /* 0x0009e80000000800 */
[----:B----4-:R4:W-:Y:S04]  /*deb0*/  STS [R15], R3 ;  /* 0x000000030f007388 */ /* 0x0109e80000000800 */
[----:B------:R4:W-:Y:S04]  /*dec0*/  STS [R15+0x400], R10 ;  /* 0x0004000a0f007388 */ /* 0x0009e80000000800 */
[----:B------:R4:W-:Y:S01]  /*ded0*/  STS [R14], R9 ;  /* 0x000000090e007388 */ /* 0x0009e20000000800 */
[----:B-1----:R-:W-:-:S03]  /*dee0*/  F2FP.BF16.PACK_AB R7, R141, R140 ;  /* 0x0000008c8d07723e */ /* 0x002fc600000010ff */
[----:B------:R1:W-:Y:S01]  /*def0*/  STS [R14+0x400], R8 ;  /* 0x000400080e007388 */ /* 0x0003e20000000800 */
[----:B--2---:R-:W-:-:S03]  /*df00*/  F2FP.BF16.PACK_AB R6, R143, R142 ;  /* 0x0000008e8f06723e */ /* 0x004fc600000010ff */
[----:B------:R2:W-:Y:S01]  /*df10*/  STS [R13], R7 ;  /* 0x000000070d007388 */ /* 0x0005e20000000800 */
[----:B---3--:R-:W-:-:S03]  /*df20*/  F2FP.BF16.PACK_AB R5, R145, R144 ;  /* 0x000000909105723e */ /* 0x008fc600000010ff */
[----:B------:R3:W-:Y:S01]  /*df30*/  STS [R13+0x400], R6 ;  /* 0x000400060d007388 */ /* 0x0007e20000000800 */
[----:B------:R-:W-:-:S03]  /*df40*/  F2FP.BF16.PACK_AB R11, R147, R146 ;  /* 0x00000092930b723e */ /* 0x000fc600000010ff */
[----:B------:R3:W-:Y:S01]  /*df50*/  STS [R12], R5 ;  /* 0x000000050c007388 */ /* 0x0007e20000000800 */
[----:B----4-:R-:W-:-:S03]  /*df60*/  F2FP.BF16.PACK_AB R3, R149, R148 ;  /* 0x000000949503723e */ /* 0x010fc600000010ff */
[----:B------:R4:W-:Y:S01]  /*df70*/  STS [R12+0x400], R11 ;  /* 0x0004000b0c007388 */ /* 0x0009e20000000800 */
[----:B------:R-:W-:-:S03]  /*df80*/  F2FP.BF16.PACK_AB R10, R151, R150 ;  /* 0x00000096970a723e */ /* 0x000fc600000010ff */
[----:B------:R4:W-:Y:S01]  /*df90*/  STS [R18], R3 ;  /* 0x0000000312007388 */ /* 0x0009e20000000800 */
[----:B------:R-:W-:-:S03]  /*dfa0*/  F2FP.BF16.PACK_AB R9, R153, R152 ;  /* 0x000000989909723e */ /* 0x000fc600000010ff */
[----:B------:R4:W-:Y:S01]  /*dfb0*/  STS [R18+0x400], R10 ;  /* 0x0004000a12007388 */ /* 0x0009e20000000800 */
[----:B-1----:R-:W-:-:S03]  /*dfc0*/  F2FP.BF16.PACK_AB R8, R155, R154 ;  /* 0x0000009a9b08723e */ /* 0x002fc600000010ff */
[----:B------:R1:W-:Y:S01]  /*dfd0*/  STS [R17], R9 ;  /* 0x0000000911007388 */ /* 0x0003e20000000800 */
[----:B--2---:R-:W-:-:S03]  /*dfe0*/  F2FP.BF16.PACK_AB R7, R37, R36 ;  /* 0x000000242507723e */ /* 0x004fc600000010ff */
[----:B------:R2:W-:Y:S01]  /*dff0*/  STS [R17+0x400], R8 ;  /* 0x0004000811007388 */ /* 0x0005e20000000800 */
[----:B---3--:R-:W-:-:S03]  /*e000*/  F2FP.BF16.PACK_AB R6, R39, R38 ;  /* 0x000000262706723e */ /* 0x008fc600000010ff */
[----:B------:R3:W-:Y:S01]  /*e010*/  STS [R16+0x4000], R7 ;  /* 0x0040000710007388 */ /* 0x0007e20000000800 */
[----:B------:R-:W-:-:S03]  /*e020*/  F2FP.BF16.PACK_AB R5, R41, R40 ;  /* 0x000000282905723e */ /* 0x000fc600000010ff */
[----:B------:R3:W-:Y:S01]  /*e030*/  STS [R16+0x4400], R6 ;  /* 0x0044000610007388 */ /* 0x0007e20000000800 */
[----:B----4-:R-:W-:-:S03]  /*e040*/  F2FP.BF16.PACK_AB R11, R43, R42 ;  /* 0x0000002a2b0b723e */ /* 0x010fc600000010ff */
[----:B------:R4:W-:Y:S01]  /*e050*/  STS [R19+0x4000], R5 ;  /* 0x0040000513007388 */ /* 0x0009e20000000800 */
[----:B------:R-:W-:-:S03]  /*e060*/  F2FP.BF16.PACK_AB R3, R45, R44 ;  /* 0x0000002c2d03723e */ /* 0x000fc600000010ff */
[----:B------:R4:W-:Y:S01]  /*e070*/  STS [R19+0x4400], R11 ;  /* 0x0044000b13007388 */ /* 0x0009e20000000800 */
[----:B------:R-:W-:-:S03]  /*e080*/  F2FP.BF16.PACK_AB R10, R47, R46 ;  /* 0x0000002e2f0a723e */ /* 0x000fc600000010ff */
[----:B------:R4:W-:Y:S01]  /*e090*/  STS [R15+0x4000], R3 ;  /* 0x004000030f007388 */ /* 0x0009e20000000800 */
[----:B-1----:R-:W-:-:S03]  /*e0a0*/  F2FP.BF16.PACK_AB R9, R49, R48 ;  /* 0x000000303109723e */ /* 0x002fc600000010ff */
[----:B------:R1:W-:Y:S01]  /*e0b0*/  STS [R15+0x4400], R10 ;  /* 0x0044000a0f007388 */ /* 0x0003e20000000800 */
        /* <DEDUP_REMOVED lines=45> */
[----:B------:R-:W-:Y:S01]  /*e390*/  STS [R18+0x8000], R3 ;  /* 0x0080000312007388 */ /* 0x000fe20000000800 */
[----:B------:R-:W-:-:S03]  /*e3a0*/  F2FP.BF16.PACK_AB R9, R97, R96 ;  /* 0x000000606109723e */ /* 0x000fc600000010ff */
[----:B------:R-:W-:Y:S01]  /*e3b0*/  STS [R18+0x8400], R10 ;  /* 0x0084000a12007388 */ /* 0x000fe20000000800 */
[----:B----4-:R-:W-:-:S03]  /*e3c0*/  F2FP.BF16.PACK_AB R8, R99, R98 ;  /* 0x000000626308723e */ /* 0x010fc600000010ff */
[----:B------:R-:W-:Y:S01]  /*e3d0*/  STS [R17+0x8000], R9 ;  /* 0x0080000911007388 */ /* 0x000fe20000000800 */
[----:B------:R-:W-:-:S03]  /*e3e0*/  F2FP.BF16.PACK_AB R7, R101, R100 ;  /* 0x000000646507723e */ /* 0x000fc600000010ff */
[----:B------:R-:W-:Y:S01]  /*e3f0*/  STS [R17+0x8400], R8 ;  /* 0x0084000811007388 */ /* 0x000fe20000000800 */
[----:B------:R-:W-:-:S03]  /*e400*/  F2FP.BF16.PACK_AB R6, R103, R102 ;  /* 0x000000666706723e */ /* 0x000fc600000010ff */
[----:B------:R-:W-:Y:S01]  /*e410*/  STS [R16+0xc000], R7 ;  /* 0x00c0000710007388 */ /* 0x000fe20000000800 */
[----:B-1----:R-:W-:-:S03]  /*e420*/  F2FP.BF16.PACK_AB R5, R105, R104 ;  /* 0x000000686905723e */ /* 0x002fc600000010ff */
[----:B------:R1:W-:Y:S01]  /*e430*/  STS [R16+0xc400], R6 ;  /* 0x00c4000610007388 */ /* 0x0003e20000000800 */
[----:B--2---:R-:W-:-:S03]  /*e440*/  F2FP.BF16.PACK_AB R11, R107, R106 ;  /* 0x0000006a6b0b723e */ /* 0x004fc600000010ff */
[----:B-1----:R-:W2:Y:S01]  /*e450*/  LDL R16, [R1+0x38] ;  /* 0x0000380001107983 */ /* 0x002ea20000100800 */
[----:B------:R-:W-:Y:S02]  /*e460*/  F2FP.BF16.PACK_AB R3, R109, R108 ;  /* 0x0000006c6d03723e */ /* 0x000fe400000010ff */
[----:B------:R-:W-:Y:S01]  /*e470*/  F2FP.BF16.PACK_AB R10, R111, R110 ;  /* 0x0000006e6f0a723e */ /* 0x000fe200000010ff */
[----:B------:R1:W-:Y:S01]  /*e480*/  STS [R19+0xc000], R5 ;  /* 0x00c0000513007388 */ /* 0x0003e20000000800 */
[----:B------:R-:W-:Y:S02]  /*e490*/  F2FP.BF16.PACK_AB R9, R113, R112 ;  /* 0x000000707109723e */ /* 0x000fe400000010ff */
[----:B------:R-:W-:Y:S01]  /*e4a0*/  F2FP.BF16.PACK_AB R8, R115, R114 ;  /* 0x000000727308723e */ /* 0x000fe200000010ff */
[----:B------:R-:W-:Y:S01]  /*e4b0*/  STS [R19+0xc400], R11 ;  /* 0x00c4000b13007388 */ /* 0x000fe20000000800 */
[----:B------:R-:W-:Y:S02]  /*e4c0*/  F2FP.BF16.PACK_AB R7, R117, R116 ;  /* 0x000000747507723e */ /* 0x000fe400000010ff */
[----:B------:R-:W-:Y:S01]  /*e4d0*/  F2FP.BF16.PACK_AB R6, R119, R118 ;  /* 0x000000767706723e */ /* 0x000fe200000010ff */
[----:B------:R3:W-:Y:S04]  /*e4e0*/  STS [R15+0xc000], R3 ;  /* 0x00c000030f007388 */ /* 0x0007e80000000800 */
[----:B------:R4:W-:Y:S04]  /*e4f0*/  STS [R15+0xc400], R10 ;  /* 0x00c4000a0f007388 */ /* 0x0009e80000000800 */
[----:B------:R-:W-:Y:S04]  /*e500*/  STS [R14+0xc000], R9 ;  /* 0x00c000090e007388 */ /* 0x000fe80000000800 */
[----:B------:R4:W-:Y:S01]  /*e510*/  STS [R14+0xc400], R8 ;  /* 0x00c400080e007388 */ /* 0x0009e20000000800 */
[----:B-1----:R-:W-:-:S03]  /*e520*/  F2FP.BF16.PACK_AB R5, R121, R120 ;  /* 0x000000787905723e */ /* 0x002fc600000010ff */
[----:B------:R1:W-:Y:S04]  /*e530*/  STS [R13+0xc000], R7 ;  /* 0x00c000070d007388 */ /* 0x0003e80000000800 */
[----:B------:R1:W-:Y:S01]  /*e540*/  STS [R13+0xc400], R6 ;  /* 0x00c400060d007388 */ /* 0x0003e20000000800 */
[----:B---3--:R-:W-:-:S03]  /*e550*/  F2FP.BF16.PACK_AB R3, R123, R122 ;  /* 0x0000007a7b03723e */ /* 0x008fc600000010ff */
[----:B------:R3:W-:Y:S04]  /*e560*/  STS [R12+0xc000], R5 ;  /* 0x00c000050c007388 */ /* 0x0007e80000000800 */
[----:B------:R3:W-:Y:S01]  /*e570*/  STS [R12+0xc400], R3 ;  /* 0x00c400030c007388 */ /* 0x0007e20000000800 */
[----:B------:R-:W-:Y:S02]  /*e580*/  ISETP.NE.U32.AND P2, PT, RZ, c[0x0][0x508], PT ;  /* 0x00014200ff007a0c */ /* 0x000fe40003f45070 */
[----:B------:R-:W-:Y:S01]  /*e590*/  ISETP.NE.U32.AND P1, PT, RZ, c[0x0][0x500], PT ;  /* 0x00014000ff007a0c */ /* 0x000fe20003f25070 */
[----:B----4-:R-:W4:Y:S01]  /*e5a0*/  LDL.LU R15, [R1+0x50] ;  /* 0x00005000010f7983 */ /* 0x010f220000300800 */
[----:B------:R-:W-:Y:S02]  /*e5b0*/  ISETP.NE.AND.EX P2, PT, RZ, c[0x0][0x50c], PT, P2 ;  /* 0x00014300ff007a0c */ /* 0x000fe40003f45320 */
[----:B------:R-:W-:-:S02]  /*e5c0*/  F2FP.BF16.PACK_AB R14, R125, R124 ;  /* 0x0000007c7d0e723e */ /* 0x000fc400000010ff */
[----:B------:R-:W-:-:S03]  /*e5d0*/  ISETP.NE.AND.EX P1, PT, RZ, c[0x0][0x504], PT, P1 ;  /* 0x00014100ff007a0c */ /* 0x000fc60003f25310 */
[----:B------:R2:W-:Y:S01]  /*e5e0*/  STS [R18+0xc000], R14 ;  /* 0x00c0000e12007388 */ /* 0x0005e20000000800 */
[----:B-1----:R-:W-:Y:S02]  /*e5f0*/  F2FP.BF16.PACK_AB R7, R131, R130 ;  /* 0x000000828307723e */ /* 0x002fe400000010ff */
[----:B------:R-:W-:Y:S01]  /*e600*/  F2FP.BF16.PACK_AB R13, R127, R126 ;  /* 0x0000007e7f0d723e */ /* 0x000fe200000010ff */
[----:B------:R-:W-:Y:S02]  /*e610*/  IMAD.MOV.U32 R6, RZ, RZ, 0x4 ;  /* 0x00000004ff067424 */ /* 0x000fe400078e00ff */
[C---:B------:R-:W-:Y:S01]  /*e620*/  @P2 LEA R8, P0, R20.reuse, c[0x0][0x508], 0x2 ;  /* 0x0001420014082a11 */ /* 0x040fe200078010ff */
[----:B---3--:R-:W-:Y:S01]  /*e630*/  IMAD.MOV.U32 R5, RZ, RZ, RZ ;  /* 0x000000ffff057224 */ /* 0x008fe200078e00ff */
[----:B------:R1:W-:Y:S01]  /*e640*/  STS [R18+0xc400], R13 ;  /* 0x00c4000d12007388 */ /* 0x0003e20000000800 */
[----:B------:R-:W-:Y:S01]  /*e650*/  IMAD.WIDE R10, R20, R6, c[0x0][0x500] ;  /* 0x00014000140a7625 */ /* 0x000fe200078e0206 */
[----:B------:R-:W-:-:S03]  /*e660*/  F2FP.BF16.PACK_AB R12, R129, R128 ;  /* 0x00000080810c723e */ /* 0x000fc600000010ff */
[----:B------:R-:W-:Y:S02]  /*e670*/  IMAD.MOV.U32 R3, RZ, RZ, c[0x0][0x388] ;  /* 0x0000e200ff037624 */ /* 0x000fe400078e00ff */
[----:B------:R1:W-:Y:S04]  /*e680*/  STS [R17+0xc000], R12 ;  /* 0x00c0000c11007388 */ /* 0x0003e80000000800 */
[----:B------:R1:W-:Y:S04]  /*e690*/  STS [R17+0xc400], R7 ;  /* 0x00c4000711007388 */ /* 0x0003e80000000800 */
[----:B------:R-:W-:Y:S06]  /*e6a0*/  BAR.SYNC.DEFER_BLOCKING 0x1, 0x100 ;  /* 0x0044000000007b1d */ /* 0x000fec0000010000 */
[----:B------:R1:W5:Y:S01]  /*e6b0*/  @P1 LDG.E R5, [R10.64] ;  /* 0x000000060a051981 */ /* 0x000362000c1e1900 */
[----:B--2---:R-:W-:-:S05]  /*e6c0*/  @P2 LEA.HI.X R9, R20, c[0x0][0x50c], R16, 0x2, P0 ;  /* 0x0001430014092a11 */ /* 0x004fca00000f1410 */
[----:B------:R1:W5:Y:S01]  /*e6d0*/  @P2 LDG.E R3, [R8.64] ;  /* 0x0000000608032981 */ /* 0x000362000c1e1900 */
[----:B----4-:R-:W-:-:S04]  /*e6e0*/  ISETP.NE.AND P0, PT, R15, RZ, PT ;  /* 0x000000ff0f00720c */ /* 0x010fc80003f05270 */
[----:B------:R-:W-:Y:S01]  /*e6f0*/  SEL R6, R15, c[0x0][0x3d4], P0 ;  /* 0x0000f5000f067a07 */ /* 0x000fe20000000000 */
[----:B------:R-:W-:Y:S05]  /*e700*/  @P2 BRA `(.L_x_2239) ;  /* 0x0000004000002947 */ /* 0x000fea0003800000 */
[----:B-1----:R-:W-:Y:S05]  /*e710*/  @!P1 BRA `(.L_x_2239) ;  /* 0x0000003000009947 */ /* 0x002fea0003800000 */
[----:B-----5:R-:W2:Y:S04]  /*e720*/  LDG.E R3, [R10.64] ;  /* 0x000000060a037981 */ /* 0x020ea8000c1e1900 */
[----:B------:R-:W2:Y:S02]  /*e730*/  LDG.E R8, [R10.64+0x4] ;  /* 0x000004060a087981 */ /* 0x000ea4000c1e1900 */
[----:B--2---:R-:W-:Y:S02]  /*e740*/  IADD3 R3, -R3, R8, RZ ;  /* 0x0000000803037210 */ /* 0x004fe40007ffe1ff */
.L_x_2239:
[----:B-1----:R-:W2:Y:S04]  /*e750*/  LDL R23, [R1+0x40] ;  /* 0x0000400001177983 */ /* 0x002ea80000100800 */
[----:B------:R-:W3:Y:S04]  /*e760*/  LDL R17, [R1+0x54] ;  /* 0x0000540001117983 */ /* 0x000ee80000100800 */
[----:B------:R-:W4:Y:S01]  /*e770*/  LDL R24, [R1] ;  /* 0x0000000001187983 */ /* 0x000f220000100800 */
[----:B------:R-:W-:Y:S01]  /*e780*/  IMAD.MOV.U32 R22, RZ, RZ, 0x368 ;  /* 0x00000368ff167424 */ /* 0x000fe200078e00ff */
[----:B------:R-:W-:-:S04]  /*e790*/  ISETP.GT.AND P3, PT, R6, 0x1, PT ;  /* 0x000000010600780c */ /* 0x000fc80003f64270 */
[----:B------:R-:W-:-:S04]  /*e7a0*/  SEL R22, R22, 0x328, P3 ;  /* 0x0000032816167807 */ /* 0x000fc80001800000 */
[----:B------:R-:W1:Y:S08]  /*e7b0*/  LDC.64 R14, c[0x0][R22+0x170] ;  /* 0x00005c00160e7b82 */ /* 0x000e700000000a00 */
[----:B------:R1:W2:Y:S08]  /*e7c0*/  LDC.64 R10, c[0x0][R22+0x168] ;  /* 0x00005a00160a7b82 */ /* 0x0002b00000000a00 */
[----:B------:R1:W2:Y:S08]  /*e7d0*/  LDC.64 R18, c[0x0][R22+0x178] ;  /* 0x00005e0016127b82 */ /* 0x0002b00000000a00 */
[----:B------:R1:W2:Y:S01]  /*e7e0*/  LDC.64 R12, c[0x0][R22+0x160] ;  /* 0x00005800160c7b82 */ /* 0x0002a20000000a00 */
[----:B------:R-:W-:Y:S01]  /*e7f0*/  ISETP.NE.U32.AND P0, PT, RZ, c[0x0][0x500], PT ;  /* 0x00014000ff007a0c */ /* 0x000fe20003f05070 */
[----:B------:R-:W-:-:S03]  /*e800*/  IMAD.MOV.U32 R6, RZ, RZ, c[0x0][0x4e8] ;  /* 0x00013a00ff067624 */ /* 0x000fc600078e00ff */
[----:B------:R-:W-:Y:S02]  /*e810*/  ISETP.NE.AND.EX P0, PT, RZ, c[0x0][0x504], PT, P0 ;  /* 0x00014100ff007a0c */ /* 0x000fe40003f05300 */
[----:B------:R-:W-:Y:S02]  /*e820*/  ISETP.NE.AND P2, PT, R6, 0x1, PT ;  /* 0x000000010600780c */ /* 0x000fe40003f45270 */
[----:B------:R-:W-:Y:S02]  /*e830*/  SEL R7, R20, RZ, !P0 ;  /* 0x000000ff14077207 */ /* 0x000fe40004000000 */
[----:B------:R-:W-:Y:S01]  /*e840*/  SEL R8, R16, RZ, !P0 ;  /* 0x000000ff10087207 */ /* 0x000fe20004000000 */
[----:B------:R-:W-:Y:S02]  /*e850*/  IMAD.IADD R6, R252, 0x1, R237 ;  /* 0x00000001fc067824 */ /* 0x000fe400078e02ed */
[----:B-1----:R-:W-:-:S04]  /*e860*/  IMAD R9, R15, R7, RZ ;  /* 0x000000070f097224 */ /* 0x002fc800078e02ff */
[----:B------:R-:W-:Y:S02]  /*e870*/  IMAD R9, R14, R8, R9 ;  /* 0x000000080e097224 */ /* 0x000fe400078e0209 */
[----:B------:R-:W-:-:S04]  /*e880*/  @P2 IMAD.HI.U32 R8, R6, c[0x0][0x4ec], RZ ;  /* 0x00013b0006082a27 */ /* 0x000fc800078e00ff */
[----:B------:R-:W-:-:S04]  /*e890*/  IMAD.WIDE.U32 R14, R14, R7, RZ ;  /* 0x000000070e0e7225 */ /* 0x000fc800078e00ff */
[----:B------:R-:W-:Y:S01]  /*e8a0*/  IMAD.MOV.U32 R16, RZ, RZ, R6 ;  /* 0x000000ffff107224 */ /* 0x000fe200078e0006 */
[----:B------:R-:W-:Y:S01]  /*e8b0*/  @P2 SHF.R.U32.HI R16, RZ, c[0x0][0x4f0], R8 ;  /* 0x00013c00ff102a19 */ /* 0x000fe20000011608 */
[----:B------:R-:W-:Y:S01]  /*e8c0*/  IMAD.IADD R9, R15, 0x1, R9 ;  /* 0x000000010f097824 */ /* 0x000fe200078e0209 */
[----:B-----5:R-:W-:Y:S02]  /*e8d0*/  SHF.R.S32.HI R8, RZ, 0x1f, R5 ;  /* 0x0000001fff087819 */ /* 0x020fe40000011405 */
[----:B------:R-:W-:-:S04]  /*e8e0*/  SHF.R.S32.HI R22, RZ, 0x1f, R246 ;  /* 0x0000001fff167819 */ /* 0x000fc800000114f6 */
[----:B------:R-:W-:-:S04]  /*e8f0*/  LEA.HI R22, R22, R246, RZ, 0x5 ;  /* 0x000000f616167211 */ /* 0x000fc800078f28ff */
[----:B------:R-:W-:Y:S01]  /*e900*/  LOP3.LUT R22, R22, 0xffffffe0, RZ, 0xc0, !PT ;  /* 0xffffffe016167812 */ /* 0x000fe200078ec0ff */
[----:B------:R-:W-:-:S04]  /*e910*/  IMAD R3, R3, c[0x0][0x4e8], RZ ;  /* 0x00013a0003037a24 */ /* 0x000fc800078e02ff */
[----:B------:R-:W-:Y:S02]  /*e920*/  IMAD.IADD R22, R246, 0x1, -R22 ;  /* 0x00000001f6167824 */ /* 0x000fe400078e0a16 */
[----:B--2---:R-:W-:Y:S01]  /*e930*/  IMAD.WIDE.U32 R20, R10, R23, RZ ;  /* 0x000000170a147225 */ /* 0x004fe200078e00ff */
[----:B---3--:R-:W-:-:S03]  /*e940*/  SEL R17, R17, RZ, P3 ;  /* 0x000000ff11117207 */ /* 0x008fc60001800000 */
[----:B------:R-:W-:Y:S01]  /*e950*/  IMAD R10, R11, R23, RZ ;  /* 0x000000170b0a7224 */ /* 0x000fe200078e02ff */
[----:B------:R-:W-:Y:S01]  /*e960*/  IADD3 R15, P1, P0, R14, R20, R5 ;  /* 0x000000140e0f7210 */ /* 0x000fe2000783e005 */
[----:B------:R-:W-:Y:S02]  /*e970*/  IMAD.MOV R11, RZ, RZ, -R16 ;  /* 0x000000ffff0b7224 */ /* 0x000fe400078e0a10 */
[----:B------:R-:W-:Y:S02]  /*e980*/  IMAD.IADD R10, R21, 0x1, R10 ;  /* 0x00000001150a7824 */ /* 0x000fe400078e020a */
[-C--:B------:R-:W-:Y:S02]  /*e990*/  IMAD R14, R19, R17.reuse, RZ ;  /* 0x00000011130e7224 */ /* 0x080fe400078e02ff */
[----:B------:R-:W-:Y:S01]  /*e9a0*/  IMAD.WIDE.U32 R18, R18, R17, RZ ;  /* 0x0000001112127225 */ /* 0x000fe200078e00ff */
[----:B------:R-:W-:Y:S02]  /*e9b0*/  IADD3.X R9, R9, R10, R8, P1, P0 ;  /* 0x0000000a09097210 */ /* 0x000fe40000fe0408 */
[----:B------:R-:W-:Y:S01]  /*e9c0*/  SHF.R.S32.HI R10, RZ, 0x1f, R16 ;  /* 0x0000001fff0a7819 */ /* 0x000fe20000011410 */
[----:B------:R-:W-:Y:S01]  /*e9d0*/  IMAD R11, R11, c[0x0][0x4e8], R6 ;  /* 0x00013a000b0b7a24 */ /* 0x000fe200078e0206 */
[----:B------:R-:W-:Y:S01]  /*e9e0*/  IADD3 R18, P1, P0, R16, R15, R18 ;  /* 0x0000000f10127210 */ /* 0x000fe2000783e012 */
[----:B------:R-:W-:-:S02]  /*e9f0*/  IMAD.IADD R14, R19, 0x1, R14 ;  /* 0x00000001130e7824 */ /* 0x000fc400078e020e */
[----:B------:R-:W-:Y:S01]  /*ea00*/  IMAD R13, R13, R11, RZ ;  /* 0x0000000b0d0d7224 */ /* 0x000fe200078e02ff */
[----:B------:R-:W-:Y:S02]  /*ea10*/  SHF.R.S32.HI R15, RZ, 0x1f, R11 ;  /* 0x0000001fff0f7819 */ /* 0x000fe4000001140b */
[----:B------:R-:W-:Y:S01]  /*ea20*/  IADD3.X R19, R10, R9, R14, P1, P0 ;  /* 0x000000090a137210 */ /* 0x000fe20000fe040e */
[----:B------:R-:W-:Y:S02]  /*ea30*/  IMAD.MOV.U32 R9, RZ, RZ, c[0x0][0x4a8] ;  /* 0x00012a00ff097624 */ /* 0x000fe400078e00ff */
[C---:B------:R-:W-:Y:S02]  /*ea40*/  IMAD R13, R12.reuse, R15, R13 ;  /* 0x0000000f0c0d7224 */ /* 0x040fe400078e020d */
[----:B------:R-:W-:Y:S01]  /*ea50*/  IMAD.WIDE.U32 R18, R12, R11, R18 ;  /* 0x0000000b0c127225 */ /* 0x000fe200078e0012 */
[----:B------:R-:W-:-:S03]  /*ea60*/  SEL R9, R9, c[0x0][0x450], P3 ;  /* 0x0001140009097a07 */ /* 0x000fc60001800000 */
[----:B------:R-:W-:Y:S01]  /*ea70*/  IMAD.MOV.U32 R10, RZ, RZ, c[0x0][0x4ac] ;  /* 0x00012b00ff0a7624 */ /* 0x000fe200078e00ff */
[----:B------:R-:W-:Y:S01]  /*ea80*/  LEA R9, P0, R18, R9, 0x2 ;  /* 0x0000000912097211 */ /* 0x000fe200078010ff */
[----:B------:R-:W-:-:S03]  /*ea90*/  IMAD.IADD R13, R19, 0x1, R13 ;  /* 0x00000001130d7824 */ /* 0x000fc600078e020d */
[----:B------:R-:W-:-:S04]  /*eaa0*/  SEL R10, R10, c[0x0][0x454], P3 ;  /* 0x000115000a0a7a07 */ /* 0x000fc80001800000 */
[----:B------:R-:W-:Y:S01]  /*eab0*/  LEA.HI.X R18, R18, R10, R13, 0x2, P0 ;  /* 0x0000000a12127211 */ /* 0x000fe200000f140d */
[----:B------:R-:W-:Y:S01]  /*eac0*/  SHFL.IDX PT, R12, R9, RZ, 0x1c1f ;  /* 0x001c1fff090c7589 */ /* 0x000fe200000e0000 */
[----:B----4-:R-:W-:-:S03]  /*ead0*/  IMAD.IADD R10, R24, 0x1, R237 ;  /* 0x00000001180a7824 */ /* 0x010fc600078e02ed */
[----:B------:R-:W1:Y:S04]  /*eae0*/  SHFL.IDX PT, R13, R18, RZ, 0x1c1f ;  /* 0x001c1fff120d7589 */ /* 0x000e6800000e0000 */
[----:B------:R-:W-:Y:S04]  /*eaf0*/  SHFL.IDX PT, R16, R9, 0x1, 0x1c1f ;  /* 0x003c1f0009107f89 */ /* 0x000fe800000e0000 */
[----:B------:R-:W2:Y:S01]  /*eb00*/  SHFL.IDX PT, R17, R18, 0x1, 0x1c1f ;  /* 0x003c1f0012117f89 */ /* 0x000ea200000e0000 */
[----:B------:R-:W-:Y:S02]  /*eb10*/  LOP3.LUT P0, RZ, R22, 0x3, RZ, 0xc0, !PT ;  /* 0x0000000316ff7812 */ /* 0x000fe4000780c0ff */
[----:B------:R-:W-:-:S02]  /*eb20*/  IADD3 R14, R10, 0x8, RZ ;  /* 0x000000080a0e7810 */ /* 0x000fc40007ffe0ff */
[-C--:B------:R-:W-:Y:S02]  /*eb30*/  ISETP.GE.OR P1, PT, R10, R3.reuse, P0 ;  /* 0x000000030a00720c */ /* 0x080fe40000726670 */
[----:B------:R-:W-:-:S11]  /*eb40*/  ISETP.GE.OR P0, PT, R14, R3, P0 ;  /* 0x000000030e00720c */ /* 0x000fd60000706670 */
[----:B-1----:R1:W-:Y:S01]  /*eb50*/  @!P1 ST.E [R12.64], R4 ;  /* 0x000000040c009985 */ /* 0x0023e2000c101906 */
[----:B------:R-:W-:-:S03]  /*eb60*/  ISETP.GE.AND P1, PT, R10, R3, PT ;  /* 0x000000030a00720c */ /* 0x000fc60003f26270 */
[----:B--2---:R1:W-:Y:S01]  /*eb70*/  @!P0 ST.E [R16.64], R0 ;  /* 0x0000000010008985 */ /* 0x0043e2000c101906 */
[----:B------:R-:W-:Y:S01]  /*eb80*/  ISETP.GE.AND P0, PT, R14, R3, PT ;  /* 0x000000030e00720c */ /* 0x000fe20003f06270 */
[----:B------:R-:W-:Y:S05]  /*eb90*/  @P3 BRA `(.L_x_2240) ;  /* 0x0000097000003947 */ /* 0x000fea0003800000 */
[----:B------:R-:W2:Y:S01]  /*eba0*/  LDL R22, [R1+0x4] ;  /* 0x0000040001167983 */ /* 0x000ea20000100800 */
[----:B-1----:R-:W-:Y:S01]  /*ebb0*/  IMAD R0, R8, c[0x0][0x3a0], RZ ;  /* 0x0000e80008007a24 */ /* 0x002fe200078e02ff */
[----:B------:R-:W-:Y:S01]  /*ebc0*/  SHF.R.S32.HI R6, RZ, 0x1f, R7 ;  /* 0x0000001fff067819 */ /* 0x000fe20000011407 */
[C---:B------:R-:W-:Y:S01]  /*ebd0*/  IMAD.WIDE.U32 R8, R5.reuse, c[0x0][0x3a0], RZ ;  /* 0x0000e80005087a25 */ /* 0x040fe200078e00ff */
[----:B------:R1:W3:Y:S01]  /*ebe0*/  LDS.128 R72, [R249+0x80] ;  /* 0x00008000f9487984 */ /* 0x0002e20000000c00 */
[----:B------:R-:W-:Y:S02]  /*ebf0*/  SHF.R.S32.HI R76, RZ, 0x1f, R246 ;  /* 0x0000001fff4c7819 */ /* 0x000fe400000114f6 */
[----:B------:R-:W-:Y:S01]  /*ec00*/  IMAD R5, R5, c[0x0][0x3a4], R0 ;  /* 0x0000e90005057a24 */ /* 0x000fe200078e0200 */
[----:B------:R1:W4:Y:S01]  /*ec10*/  LDS.128 R68, [R249+0x1080] ;  /* 0x00108000f9447984 */ /* 0x0003220000000c00 */
[----:B------:R-:W-:Y:S01]  /*ec20*/  IMAD R6, R6, c[0x0][0x3f0], RZ ;  /* 0x0000fc0006067a24 */ /* 0x000fe200078e02ff */
[----:B------:R-:W-:-:S02]  /*ec30*/  LEA.HI R76, R76, R246, RZ, 0x3 ;  /* 0x000000f64c4c7211 */ /* 0x000fc400078f18ff */
[----:B------:R-:W-:Y:S01]  /*ec40*/  IADD3 R9, R9, R5, RZ ;  /* 0x0000000509097210 */ /* 0x000fe20007ffe0ff */
[----:B------:R1:W1:Y:S01]  /*ec50*/  LDS.128 R64, [R249+0x2080] ;  /* 0x00208000f9407984 */ /* 0x0002620000000c00 */
[----:B------:R-:W-:-:S03]  /*ec60*/  SHF.R.S32.HI R76, RZ, 0x3, R76 ;  /* 0x00000003ff4c7819 */ /* 0x000fc6000001144c */
[C---:B------:R-:W-:Y:S01]  /*ec70*/  IMAD.WIDE.U32 R8, R23.reuse, c[0x0][0x3e8], R8 ;  /* 0x0000fa0017087a25 */ /* 0x040fe200078e0008 */
[----:B------:R1:W1:Y:S01]  /*ec80*/  LDS.128 R60, [R249+0x3080] ;  /* 0x00308000f93c7984 */ /* 0x0002620000000c00 */
[-C--:B------:R-:W-:Y:S02]  /*ec90*/  IADD3 R76, R76, R237.reuse, RZ ;  /* 0x000000ed4c4c7210 */ /* 0x080fe40007ffe0ff */
[----:B------:R-:W-:Y:S01]  /*eca0*/  IMAD R9, R23, c[0x0][0x3ec], R9 ;  /* 0x0000fb0017097a24 */ /* 0x000fe200078e0209 */
[----:B------:R1:W1:Y:S03]  /*ecb0*/  LDS.128 R56, [R249+0x4080] ;  /* 0x00408000f9387984 */ /* 0x0002660000000c00 */
[----:B------:R-:W-:Y:S01]  /*ecc0*/  IMAD.WIDE.U32 R8, R7, c[0x0][0x3f0], R8 ;  /* 0x0000fc0007087a25 */ /* 0x000fe200078e0008 */
        /* <DEDUP_REMOVED lines=9> */
[----:B------:R1:W1:Y:S01]  /*ed60*/  LDS.128 R12, [R249+0xf080] ;  /* 0x00f08000f90c7984 */ /* 0x0002620000000c00 */
[----:B--2---:R-:W-:-:S03]  /*ed70*/  IADD3 R0, R22, R237, RZ ;  /* 0x000000ed16007210 */ /* 0x004fc60007ffe0ff */
[----:B------:R2:W1:Y:S01]  /*ed80*/  LDS.128 R20, [R249+0xd080] ;  /* 0x00d08000f9147984 */ /* 0x0004620000000c00 */
        /* <DEDUP_REMOVED lines=20> */
[----:B-1234-:R1:W2:Y:S02]  /*eed0*/  SHFL.IDX PT, R77, R10, RZ, 0x181f ;  /* 0x00181fff0a4d7589 */ /* 0x01e2a400000e0000 */
.L_x_2308:
[----:B------:R-:W-:Y:S05]  /*eee0*/  BRA.DIV ~URZ, `(.L_x_2242) ;  /* 0x000047127f007947 */ /* 0x000fea000b800000 */
[----:B------:R3:W4:Y:S02]  /*eef0*/  SHFL.IDX PT, R5, R11, RZ, 0x181f ;  /* 0x00181fff0b057589 */ /* 0x00072400000e0000 */
.L_x_2309:
[----:B------:R-:W-:Y:S01]  /*ef00*/  ISETP.GE.AND P0, PT, R76, R3, PT ;  /* 0x000000034c00720c */ /* 0x000fe20003f06270 */
[----:B------:R-:W-:-:S12]  /*ef10*/  BSSY B0, `(.L_x_2243) ;  /* 0x0000013000007945 */ /* 0x000fd80003800000 */
[----:B------:R-:W-:Y:S05]  /*ef20*/  @P0 BRA `(.L_x_2244) ;  /* 0x0000011000000947 */ /* 0x000fea0003800000 */
[----:B------:R-:W5:Y:S01]  /*ef30*/  LDL.64 R78, [R1+0x10] ;  /* 0x00001000014e7983 */ /* 0x000f620000100a00 */
[----:B------:R-:W-:Y:S02]  /*ef40*/  ISETP.GE.AND P5, PT, R250, c[0x0][0x3c8], PT ;  /* 0x0000f200fa007a0c */ /* 0x000fe40003fa6270 */
[----:B------:R-:W-:Y:S02]  /*ef50*/  ISETP.GE.AND P4, PT, R247, c[0x0][0x3c8], PT ;  /* 0x0000f200f7007a0c */ /* 0x000fe40003f86270 */
[----:B------:R-:W-:-:S09]  /*ef60*/  ISETP.GE.AND P3, PT, R248, c[0x0][0x3c8], PT ;  /* 0x0000f200f8007a0c */ /* 0x000fd20003f66270 */
[CC--:B----4-:R-:W-:Y:S02]  /*ef70*/  @!P5 LEA R6, P2, R250.reuse, R5.reuse, 0x1 ;  /* 0x00000005fa06d211 */ /* 0x0d0fe400078408ff */
[----:B------:R-:W-:Y:S02]  /*ef80*/  @!P4 LEA R4, P1, R247, R5, 0x1 ;  /* 0x00000005f704c211 */ /* 0x000fe400078208ff */
[----:B--2---:R-:W-:Y:S02]  /*ef90*/  @!P5 LEA.HI.X R7, R250, R77, R243, 0x1, P2 ;  /* 0x0000004dfa07d211 */ /* 0x004fe400010f0cf3 */
[----:B-----5:R-:W-:-:S13]  /*efa0*/  ISETP.GE.AND P6, PT, R78, c[0x0][0x3c8], PT ;  /* 0x0000f2004e007a0c */ /* 0x020fda0003fc6270 */
[----:B------:R-:W-:-:S04]  /*efb0*/  @!P6 LEA R8, P0, R78, R5, 0x1 ;  /* 0x000000054e08e211 */ /* 0x000fc800078008ff */
[----:B------:R-:W-:Y:S02]  /*efc0*/  @!P6 LEA.HI.X R9, R78, R77, R79, 0x1, P0 ;  /* 0x0000004d4e09e211 */ /* 0x000fe400000f0c4f */
[C---:B------:R-:W-:Y:S02]  /*efd0*/  @!P3 LEA R78, P0, R248.reuse, R5, 0x1 ;  /* 0x00000005f84eb211 */ /* 0x040fe400078008ff */
[-C--:B------:R-:W-:Y:S01]  /*efe0*/  @!P4 LEA.HI.X R5, R247, R77.reuse, R242, 0x1, P1 ;  /* 0x0000004df705c211 */ /* 0x080fe200008f0cf2 */
[----:B------:R2:W-:Y:S01]  /*eff0*/  @!P6 ST.E.128 [R8.64], R72 ;  /* 0x000000480800e985 */ /* 0x0005e2000c101d06 */
[----:B------:R-:W-:-:S03]  /*f000*/  @!P3 LEA.HI.X R79, R248, R77, R241, 0x1, P0 ;  /* 0x0000004df84fb211 */ /* 0x000fc600000f0cf1 */
[----:B------:R2:W-:Y:S04]  /*f010*/  @!P5 ST.E.128 [R6.64], R56 ;  /* 0x000000380600d985 */ /* 0x0005e8000c101d06 */
[----:B------:R2:W-:Y:S04]  /*f020*/  @!P4 ST.E.128 [R4.64], R40 ;  /* 0x000000280400c985 */ /* 0x0005e8000c101d06 */
[----:B------:R2:W-:Y:S02]  /*f030*/  @!P3 ST.E.128 [R78.64], R24 ;  /* 0x000000184e00b985 */ /* 0x0005e4000c101d06 */
.L_x_2244:
[----:B------:R-:W-:Y:S05]  /*f040*/  BSYNC B0 ;  /* 0x0000000000007941 */ /* 0x000fea0003800000 */
.L_x_2243:
[----:B------:R-:W-:Y:S05]  /*f050*/  BRA.DIV ~URZ, `(.L_x_2245) ;  /* 0x000046027f007947 */ /* 0x000fea000b800000 */
[----:B--2---:R2:W1:Y:S04]  /*f060*/  SHFL.IDX PT, R24, R10, 0x1, 0x181f ;  /* 0x00381f000a187f89 */ /* 0x00446800000e0000 */
[----:B----4-:R2:W4:Y:S02]  /*f070*/  SHFL.IDX PT, R5, R11, 0x1, 0x181f ;  /* 0x00381f000b057f89 */ /* 0x01052400000e0000 */
.L_x_2310:
[----:B------:R-:W-:Y:S01]  /*f080*/  IADD3 R0, R76, 0x20, RZ ;  /* 0x000000204c007810 */ /* 0x000fe20007ffe0ff */
[----:B------:R-:W-:Y:S03]  /*f090*/  BSSY B0, `(.L_x_2246) ;  /* 0x0000014000007945 */ /* 0x000fe60003800000 */
[----:B------:R-:W-:-:S13]  /*f0a0*/  ISETP.GE.AND P0, PT, R0, R3, PT ;  /* 0x000000030000720c */ /* 0x000fda0003f06270 */
[----:B------:R-:W-:Y:S05]  /*f0b0*/  @P0 BRA `(.L_x_2247) ;  /* 0x0000011000000947 */ /* 0x000fea0003800000 */
[----:B------:R-:W5:Y:S01]  /*f0c0*/  LDL.64 R26, [R1+0x10] ;  /* 0x00001000011a7983 */ /* 0x000f620000100a00 */
[----:B------:R-:W-:Y:S02]  /*f0d0*/  ISETP.GE.AND P2, PT, R250, c[0x0][0x3c8], PT ;  /* 0x0000f200fa007a0c */ /* 0x000fe40003f46270 */
[----:B------:R-:W-:Y:S02]  /*f0e0*/  ISETP.GE.AND P1, PT, R247, c[0x0][0x3c8], PT ;  /* 0x0000f200f7007a0c */ /* 0x000fe40003f26270 */
[----:B------:R-:W-:-:S09]  /*f0f0*/  ISETP.GE.AND P0, PT, R248, c[0x0][0x3c8], PT ;  /* 0x0000f200f8007a0c */ /* 0x000fd20003f06270 */
[CC--:B----4-:R-:W-:Y:S02]  /*f100*/  @!P2 LEA R6, P6, R250.reuse, R5.reuse, 0x1 ;  /* 0x00000005fa06a211 */ /* 0x0d0fe400078c08ff */
[----:B------:R-:W-:Y:S02]  /*f110*/  @!P1 LEA R4, P5, R247, R5, 0x1 ;  /* 0x00000005f7049211 */ /* 0x000fe400078a08ff */
[----:B-1----:R-:W-:Y:S02]  /*f120*/  @!P2 LEA.HI.X R7, R250, R24, R243, 0x1, P6 ;  /* 0x00000018fa07a211 */ /* 0x002fe400030f0cf3 */
[----:B-----5:R-:W-:-:S13]  /*f130*/  ISETP.GE.AND P3, PT, R26, c[0x0][0x3c8], PT ;  /* 0x0000f2001a007a0c */ /* 0x020fda0003f66270 */
[----:B------:R-:W-:-:S04]  /*f140*/  @!P3 LEA R8, P4, R26, R5, 0x1 ;  /* 0x000000051a08b211 */ /* 0x000fc800078808ff */
[-C--:B------:R-:W-:Y:S02]  /*f150*/  @!P3 LEA.HI.X R9, R26, R24.reuse, R27, 0x1, P4 ;  /* 0x000000181a09b211 */ /* 0x080fe400020f0c1b */
[C---:B------:R-:W-:Y:S02]  /*f160*/  @!P0 LEA R26, P4, R248.reuse, R5, 0x1 ;  /* 0x00000005f81a8211 */ /* 0x040fe400078808ff */
[-C--:B------:R-:W-:Y:S01]  /*f170*/  @!P1 LEA.HI.X R5, R247, R24.reuse, R242, 0x1, P5 ;  /* 0x00000018f7059211 */ /* 0x080fe200028f0cf2 */
[----:B------:R1:W-:Y:S01]  /*f180*/  @!P3 ST.E.128 [R8.64], R68 ;  /* 0x000000440800b985 */ /* 0x0003e2000c101d06 */
[----:B------:R-:W-:-:S03]  /*f190*/  @!P0 LEA.HI.X R27, R248, R24, R241, 0x1, P4 ;  /* 0x00000018f81b8211 */ /* 0x000fc600020f0cf1 */
[----:B------:R1:W-:Y:S04]  /*f1a0*/  @!P2 ST.E.128 [R6.64], R52 ;  /* 0x000000340600a985 */ /* 0x0003e8000c101d06 */
[----:B------:R1:W-:Y:S04]  /*f1b0*/  @!P1 ST.E.128 [R4.64], R36 ;  /* 0x0000002404009985 */ /* 0x0003e8000c101d06 */
[----:B------:R1:W-:Y:S02]  /*f1c0*/  @!P0 ST.E.128 [R26.64], R20 ;  /* 0x000000141a008985 */ /* 0x0003e4000c101d06 */
.L_x_2247:
[----:B------:R-:W-:Y:S05]  /*f1d0*/  BSYNC B0 ;  /* 0x0000000000007941 */ /* 0x000fea0003800000 */
.L_x_2246:
[----:B------:R-:W-:Y:S05]  /*f1e0*/  BRA.DIV ~URZ, `(.L_x_2248) ;  /* 0x000045327f007947 */ /* 0x000fea000b800000 */
[----:B-1----:R1:W2:Y:S02]  /*f1f0*/  SHFL.IDX PT, R20, R10, 0x2, 0x181f ;  /* 0x00581f000a147f89 */ /* 0x0022a400000e0000 */
.L_x_2311:
[----:B------:R-:W-:Y:S05]  /*f200*/  BRA.DIV ~URZ, `(.L_x_2249) ;  /* 0x000045827f007947 */ /* 0x000fea000b800000 */
[----:B----4-:R4:W1:Y:S02]  /*f210*/  SHFL.IDX PT, R5, R11, 0x2, 0x181f ;  /* 0x00581f000b057f89 */ /* 0x01086400000e0000 */
.L_x_2312:
        /* <DEDUP_REMOVED lines=8> */
[CC--:B-1----:R-:W-:Y:S02]  /*f2a0*/  @!P2 LEA R6, P6, R250.reuse, R5.reuse, 0x1 ;  /* 0x00000005fa06a211 */ /* 0x0c2fe400078c08ff */
[----:B------:R-:W-:Y:S02]  /*f2b0*/  @!P1 LEA R4, P5, R247, R5, 0x1 ;  /* 0x00000005f7049211 */ /* 0x000fe400078a08ff */
[----:B--2---:R-:W-:Y:S02]  /*f2c0*/  @!P2 LEA.HI.X R7, R250, R20, R243, 0x1, P6 ;  /* 0x00000014fa07a211 */ /* 0x004fe400030f0cf3 */
        /* <DEDUP_REMOVED lines=10> */
.L_x_2251:
[----:B------:R-:W-:Y:S05]  /*f370*/  BSYNC B0 ;  /* 0x0000000000007941 */ /* 0x000fea0003800000 */
.L_x_2250:
[----:B------:R-:W-:Y:S05]  /*f380*/  BRA.DIV ~URZ, `(.L_x_2252) ;  /* 0x000044627f007947 */ /* 0x000fea000b800000 */
[----:B-12---:R-:W1:Y:S04]  /*f390*/  SHFL.IDX PT, R10, R10, 0x3, 0x181f ;  /* 0x00781f000a0a7f89 */ /* 0x006e6800000e0000 */
[----:B------:R2:W3:Y:S02]  /*f3a0*/  SHFL.IDX PT, R5, R11, 0x3, 0x181f ;  /* 0x00781f000b057f89 */ /* 0x0004e400000e0000 */
.L_x_2313:
[----:B------:R-:W-:-:S04]  /*f3b0*/  IADD3 R76, R76, 0x60, RZ ;  /* 0x000000604c4c7810 */ /* 0x000fc80007ffe0ff */
[----:B------:R-:W-:-:S13]  /*f3c0*/  ISETP.GE.AND P0, PT, R76, R3, PT ;  /* 0x000000034c00720c */ /* 0x000fda0003f06270 */
[----:B------:R-:W-:Y:S05]  /*f3d0*/  @P0 BRA `(.L_x_2253) ;  /* 0x00002ab000000947 */ /* 0x000fea0003800000 */
[----:B------:R-:W5:Y:S01]  /*f3e0*/  LDL.64 R18, [R1+0x10] ;  /* 0x0000100001127983 */ /* 0x000f620000100a00 */
[----:B------:R-:W-:Y:S02]  /*f3f0*/  ISETP.GE.AND P1, PT, R250, c[0x0][0x3c8], PT ;  /* 0x0000f200fa007a0c */ /* 0x000fe40003f26270 */
[----:B------:R-:W-:-:S11]  /*f400*/  ISETP.GE.AND P0, PT, R247, c[0x0][0x3c8], PT ;  /* 0x0000f200f7007a0c */ /* 0x000fd60003f06270 */
[CC--:B---3--:R-:W-:Y:S02]  /*f410*/  @!P1 LEA R8, P4, R250.reuse, R5.reuse, 0x1 ;  /* 0x00000005fa089211 */ /* 0x0c8fe400078808ff */
[C---:B------:R-:W-:Y:S02]  /*f420*/  @!P0 LEA R6, P3, R247.reuse, R5, 0x1 ;  /* 0x00000005f7068211 */ /* 0x040fe400078608ff */
[-C--:B-1----:R-:W-:Y:S02]  /*f430*/  @!P1 LEA.HI.X R9, R250, R10.reuse, R243, 0x1, P4 ;  /* 0x0000000afa099211 */ /* 0x082fe400020f0cf3 */
[----:B------:R-:W-:Y:S02]  /*f440*/  @!P0 LEA.HI.X R7, R247, R10, R242, 0x1, P3 ;  /* 0x0000000af7078211 */ /* 0x000fe400018f0cf2 */
[----:B-----5:R-:W-:-:S13]  /*f450*/  ISETP.GE.AND P2, PT, R18, c[0x0][0x3c8], PT ;  /* 0x0000f20012007a0c */ /* 0x020fda0003f46270 */
[----:B------:R-:W-:-:S04]  /*f460*/  @!P2 LEA R16, P5, R18, R5, 0x1 ;  /* 0x000000051210a211 */ /* 0x000fc800078a08ff */
[----:B------:R-:W-:-:S05]  /*f470*/  @!P2 LEA.HI.X R17, R18, R10, R19, 0x1, P5 ;  /* 0x0000000a1211a211 */ /* 0x000fca00028f0c13 */
[----:B------:R1:W-:Y:S04]  /*f480*/  @!P2 ST.E.128 [R16.64], R60 ;  /* 0x0000003c1000a985 */ /* 0x0003e8000c101d06 */
        /* <DEDUP_REMOVED lines=8> */
.L_x_2240:
[----:B------:R-:W2:Y:S04]  /*f510*/  LDL.LU R3, [R1+0x40] ;  /* 0x0000400001037983 */ /* 0x000ea80000300800 */
[----:B-1----:R-:W3:Y:S01]  /*f520*/  LDL.LU R12, [R1+0x54] ;  /* 0x00005400010c7983 */ /* 0x002ee20000300800 */
[----:B------:R-:W-:Y:S01]  /*f530*/  IMAD R8, R8, c[0x0][0x408], RZ ;  /* 0x0001020008087a24 */ /* 0x000fe200078e02ff */
[----:B------:R-:W-:Y:S01]  /*f540*/  SHF.R.S32.HI R0, RZ, 0x1f, R7 ;  /* 0x0000001fff007819 */ /* 0x000fe20000011407 */
[----:B------:R-:W-:-:S04]  /*f550*/  IMAD.WIDE.U32 R10, R5, c[0x0][0x408], RZ ;  /* 0x00010200050a7a25 */ /* 0x000fc800078e00ff */
[----:B------:R-:W-:Y:S02]  /*f560*/  IMAD R5, R5, c[0x0][0x40c], R8 ;  /* 0x0001030005057a24 */ /* 0x000fe400078e0208 */
[----:B------:R-:W-:-:S03]  /*f570*/  IMAD R0, R0, c[0x0][0x440], RZ ;  /* 0x0001100000007a24 */ /* 0x000fc600078e02ff */
[----:B------:R-:W-:Y:S01]  /*f580*/  IADD3 R11, R11, R5, RZ ;  /* 0x000000050b0b7210 */ /* 0x000fe20007ffe0ff */
[----:B------:R-:W-:-:S04]  /*f590*/  IMAD R0, R7, c[0x0][0x444], R0 ;  /* 0x0001110007007a24 */ /* 0x000fc800078e0200 */
[----:B--2---:R-:W-:-:S04]  /*f5a0*/  IMAD.WIDE.U32 R4, R3, c[0x0][0x438], R10 ;  /* 0x00010e0003047a25 */ /* 0x004fc800078e000a */
[----:B------:R-:W-:Y:S02]  /*f5b0*/  IMAD R5, R3, c[0x0][0x43c], R5 ;  /* 0x00010f0003057a24 */ /* 0x000fe400078e0205 */
[----:B------:R-:W-:-:S04]  /*f5c0*/  @P2 IMAD.HI.U32 R3, R6, c[0x0][0x4ec], RZ ;  /* 0x00013b0006032a27 */ /* 0x000fc800078e00ff */
        /* <DEDUP_REMOVED lines=22> */
.L_x_2314:
[----:B------:R-:W-:Y:S05]  /*f730*/  BRA.DIV ~URZ, `(.L_x_2255) ;  /* 0x000041e27f007947 */ /* 0x000fea000b800000 */
[----:B------:R3:W4:Y:S02]  /*f740*/  SHFL.IDX PT, R5, R10, RZ, 0x1c1f ;  /* 0x001c1fff0a057589 */ /* 0x00072400000e0000 */
.L_x_2315:
        /* <DEDUP_REMOVED lines=8> */
[----:B------:R-:W-:Y:S01]  /*f7d0*/  IADD3 R0, R251, 0x20, RZ ;  /* 0x00000020fb007810 */ /* 0x000fe20007ffe0ff */
[----:B----4-:R-:W-:Y:S01]  /*f7e0*/  @!P1 IMAD.MOV.U32 R6, RZ, RZ, R5 ;  /* 0x000000ffff069224 */ /* 0x010fe200078e0005 */
[----:B------:R-:W-:Y:S01]  /*f7f0*/  ISETP.GE.AND P5, PT, R9, c[0x0][0x3c8], PT ;  /* 0x0000f20009007a0c */ /* 0x000fe20003fa6270 */
[----:B--2---:R-:W-:Y:S01]  /*f800*/  @!P1 IMAD.MOV.U32 R7, RZ, RZ, R11 ;  /* 0x000000ffff079224 */ /* 0x004fe200078e000b */
[----:B------:R-:W-:Y:S02]  /*f810*/  ISETP.GE.AND P6, PT, R0, c[0x0][0x3c8], PT ;  /* 0x0000f20000007a0c */ /* 0x000fe40003fc6270 */
[----:B------:R-:W-:Y:S01]  /*f820*/  SHF.R.S32.HI R8, RZ, 0x1f, R16 ;  /* 0x0000001fff087819 */ /* 0x000fe20000011410 */
[----:B------:R-:W-:Y:S01]  /*f830*/  @!P1 IMAD.WIDE R14, R251, 0x4, R6 ;  /* 0x00000004fb0e9825 */ /* 0x000fe200078e0206 */
[----:B------:R-:W-:-:S02]  /*f840*/  SHF.R.S32.HI R7, RZ, 0x1f, R4 ;  /* 0x0000001fff077819 */ /* 0x000fc40000011404 */
[----:B------:R-:W-:Y:S02]  /*f850*/  IADD3 R6, R251, 0x28, RZ ;  /* 0x00000028fb067810 */ /* 0x000fe40007ffe0ff */
[----:B------:R2:W-:Y:S01]  /*f860*/  @!P1 ST.E.64 [R14.64], R160 ;  /* 0x000000a00e009985 */ /* 0x0005e2000c101b06 */
[-C--:B------:R-:W-:Y:S02]  /*f870*/  @!P4 LEA R12, P1, R4, R5.reuse, 0x2 ;  /* 0x00000005040cc211 */ /* 0x080fe400078210ff */
[----:B------:R-:W-:Y:S02]  /*f880*/  @!P2 LEA R18, P3, R16, R5, 0x2 ;  /* 0x000000051012a211 */ /* 0x000fe400078610ff */
[-C--:B------:R-:W-:Y:S02]  /*f890*/  @!P4 LEA.HI.X R13, R4, R11.reuse, R7, 0x2, P1 ;  /* 0x0000000b040dc211 */ /* 0x080fe400008f1407 */
[----:B------:R-:W-:Y:S02]  /*f8a0*/  ISETP.GE.AND P1, PT, R6, c[0x0][0x3c8], PT ;  /* 0x0000f20006007a0c */ /* 0x000fe40003f26270 */
[----:B------:R-:W-:-:S02]  /*f8b0*/  @!P2 LEA.HI.X R19, R16, R11, R8, 0x2, P3 ;  /* 0x0000000b1013a211 */ /* 0x000fc400018f1408 */
[----:B------:R-:W-:Y:S02]  /*f8c0*/  SHF.R.S32.HI R8, RZ, 0x1f, R9 ;  /* 0x0000001fff087819 */ /* 0x000fe40000011409 */
[----:B------:R-:W-:Y:S01]  /*f8d0*/  SHF.R.S32.HI R7, RZ, 0x1f, R0 ;  /* 0x0000001fff077819 */ /* 0x000fe20000011400 */
[----:B------:R4:W-:Y:S01]  /*f8e0*/  @!P2 ST.E.64 [R18.64], R156 ;  /* 0x0000009c1200a985 */ /* 0x0009e2000c101b06 */
[----:B------:R-:W-:Y:S02]  /*f8f0*/  @!P5 LEA R16, P3, R9, R5, 0x2 ;  /* 0x000000050910d211 */ /* 0x000fe400078610ff */
[----:B------:R-:W-:Y:S02]  /*f900*/  IADD3 R4, R251, 0x30, RZ ;  /* 0x00000030fb047810 */ /* 0x000fe40007ffe0ff */
[----:B------:R-:W-:Y:S02]  /*f910*/  @!P5 LEA.HI.X R17, R9, R11, R8, 0x2, P3 ;  /* 0x0000000b0911d211 */ /* 0x000fe400018f1408 */
[----:B------:R-:W-:-:S02]  /*f920*/  ISETP.GE.AND P3, PT, R4, c[0x0][0x3c8], PT ;  /* 0x0000f20004007a0c */ /* 0x000fc40003f66270 */
[C---:B------:R-:W-:Y:S01]  /*f930*/  IADD3 R29, R251.reuse, 0xb0, RZ ;  /* 0x000000b0fb1d7810 */ /* 0x040fe20007ffe0ff */
[----:B------:R-:W-:Y:S01]  /*f940*/  @!P5 ST.E.64 [R16.64], R132 ;  /* 0x000000841000d985 */ /* 0x000fe2000c101b06 */
[C---:B------:R-:W-:Y:S02]  /*f950*/  IADD3 R27, R251.reuse, 0xb8, RZ ;  /* 0x000000b8fb1b7810 */ /* 0x040fe40007ffe0ff */
[C---:B------:R-:W-:Y:S01]  /*f960*/  IADD3 R25, R251.reuse, 0xc0, RZ ;  /* 0x000000c0fb197810 */ /* 0x040fe20007ffe0ff */
[----:B------:R5:W-:Y:S01]  /*f970*/  @!P4 ST.E.64 [R12.64], R136 ;  /* 0x000000880c00c985 */ /* 0x000be2000c101b06 */
[C---:B--2---:R-:W-:Y:S02]  /*f980*/  @!P6 LEA R14, P2, R0.reuse, R5, 0x2 ;  /* 0x00000005000ee211 */ /* 0x044fe400078410ff */
[----:B------:R-:W-:Y:S02]  /*f990*/  IADD3 R26, R251, 0xc8, RZ ;  /* 0x000000c8fb1a7810 */ /* 0x000fe40007ffe0ff */
[----:B------:R-:W-:-:S02]  /*f9a0*/  @!P6 LEA.HI.X R15, R0, R11, R7, 0x2, P2 ;  /* 0x0000000b000fe211 */ /* 0x000fc400010f1407 */
[----:B------:R-:W-:Y:S02]  /*f9b0*/  SHF.R.S32.HI R0, RZ, 0x1f, R6 ;  /* 0x0000001fff007819 */ /* 0x000fe40000011406 */
[C---:B------:R-:W-:Y:S01]  /*f9c0*/  @!P1 LEA R8, P2, R6.reuse, R5, 0x2 ;  /* 0x0000000506089211 */ /* 0x040fe200078410ff */
[----:B------:R-:W-:Y:S01]  /*f9d0*/  @!P6 ST.E.64 [R14.64], R140 ;  /* 0x0000008c0e00e985 */ /* 0x000fe2000c101b06 */
[----:B------:R-:W-:Y:S02]  /*f9e0*/  SHF.R.S32.HI R7, RZ, 0x1f, R4 ;  /* 0x0000001fff077819 */ /* 0x000fe40000011404 */
[----:B------:R-:W-:Y:S02]  /*f9f0*/  @!P1 LEA.HI.X R9, R6, R11, R0, 0x2, P2 ;  /* 0x0000000b06099211 */ /* 0x000fe400010f1400 */
[C---:B------:R-:W-:Y:S02]  /*fa00*/  IADD3 R0, R251.reuse, 0x38, RZ ;  /* 0x00000038fb007810 */ /* 0x040fe40007ffe0ff */
[----:B----4-:R-:W-:Y:S01]  /*fa10*/  IADD3 R18, R251, 0x40, RZ ;  /* 0x00000040fb127810 */ /* 0x010fe20007ffe0ff */
[----:B------:R2:W-:Y:S01]  /*fa20*/  @!P1 ST.E.64 [R8.64], R144 ;  /* 0x0000009008009985 */ /* 0x0005e2000c101b06 */
[----:B------:R-:W-:-:S02]  /*fa30*/  ISETP.GE.AND P5, PT, R0, c[0x0][0x3c8], PT ;  /* 0x0000f20000007a0c */ /* 0x000fc40003fa6270 */
[----:B------:R-:W-:Y:S02]  /*fa40*/  ISETP.GE.AND P4, PT, R18, c[0x0][0x3c8], PT ;  /* 0x0000f20012007a0c */ /* 0x000fe40003f86270 */
[C---:B------:R-:W-:Y:S02]  /*fa50*/  @!P3 LEA R20, P2, R4.reuse, R5, 0x2 ;  /* 0x000000050414b211 */ /* 0x040fe400078410ff */
[----:B------:R-:W-:Y:S02]  /*fa60*/  IADD3 R6, R251, 0x48, RZ ;  /* 0x00000048fb067810 */ /* 0x000fe40007ffe0ff */
[----:B------:R-:W-:Y:S02]  /*fa70*/  @!P3 LEA.HI.X R21, R4, R11, R7, 0x2, P2 ;  /* 0x0000000b0415b211 */ /* 0x000fe400010f1407 */
[----:B------:R-:W-:Y:S02]  /*fa80*/  ISETP.GE.AND P6, PT, R6, c[0x0][0x3c8], PT ;  /* 0x0000f20006007a0c */ /* 0x000fe40003fc6270 */
[----:B-----5:R-:W-:Y:S01]  /*fa90*/  SHF.R.S32.HI R12, RZ, 0x1f, R0 ;  /* 0x0000001fff0c7819 */ /* 0x020fe20000011400 */
[----:B------:R4:W-:Y:S01]  /*faa0*/  @!P3 ST.E.64 [R20.64], R148 ;  /* 0x000000941400b985 */ /* 0x0009e2000c101b06 */
[----:B------:R-:W-:-:S02]  /*fab0*/  @!P5 LEA R22, P1, R0, R5, 0x2 ;  /* 0x000000050016d211 */ /* 0x000fc400078210ff */
[C---:B------:R-:W-:Y:S02]  /*fac0*/  IADD3 R4, R251.reuse, 0x50, RZ ;  /* 0x00000050fb047810 */ /* 0x040fe40007ffe0ff */
[----:B------:R-:W-:Y:S02]  /*fad0*/  @!P5 LEA.HI.X R23, R0, R11, R12, 0x2, P1 ;  /* 0x0000000b0017d211 */ /* 0x000fe400008f140c */
[----:B------:R-:W-:Y:S02]  /*fae0*/  ISETP.GE.AND P1, PT, R4, c[0x0][0x3c8], PT ;  /* 0x0000f20004007a0c */ /* 0x000fe40003f26270 */
[----:B------:R-:W-:Y:S01]  /*faf0*/  SHF.R.S32.HI R7, RZ, 0x1f, R18 ;  /* 0x0000001fff077819 */ /* 0x000fe20000011412 */
[----:B------:R-:W-:Y:S01]  /*fb00*/  @!P5 ST.E.64 [R22.64], R152 ;  /* 0x000000981600d985 */ /* 0x000fe2000c101b06 */
[----:B------:R-:W-:Y:S02]  /*fb10*/  @!P4 LEA R16, P2, R18, R5, 0x2 ;  /* 0x000000051210c211 */ /* 0x000fe400078410ff */
[----:B------:R-:W-:-:S02]  /*fb20*/  IADD3 R0, R251, 0x58, RZ ;  /* 0x00000058fb007810 */ /* 0x000fc40007ffe0ff */
[----:B------:R-:W-:Y:S02]  /*fb30*/  @!P4 LEA.HI.X R17, R18, R11, R7, 0x2, P2 ;  /* 0x0000000b1211c211 */ /* 0x000fe400010f1407 */
[----:B------:R-:W-:Y:S02]  /*fb40*/  SHF.R.S32.HI R7, RZ, 0x1f, R6 ;  /* 0x0000001fff077819 */ /* 0x000fe40000011406 */
[----:B------:R-:W-:Y:S01]  /*fb50*/  @!P6 LEA R12, P2, R6, R5, 0x2 ;  /* 0x00000005060ce211 */ /* 0x000fe200078410ff */
[----:B------:R5:W-:Y:S01]  /*fb60*/  @!P4 ST.E.64 [R16.64], R36 ;  /* 0x000000241000c985 */ /* 0x000be2000c101b06 */
[----:B------:R-:W-:Y:S02]  /*fb70*/  ISETP.GE.AND P3, PT, R0, c[0x0][0x3c8], PT ;  /* 0x0000f20000007a0c */ /* 0x000fe40003f66270 */
[----:B------:R-:W-:Y:S02]  /*fb80*/  @!P6 LEA.HI.X R13, R6, R11, R7, 0x2, P2 ;  /* 0x0000000b060de211 */ /* 0x000fe400010f1407 */
[----:B------:R-:W-:-:S02]  /*fb90*/  SHF.R.S32.HI R6, RZ, 0x1f, R4 ;  /* 0x0000001fff067819 */ /* 0x000fc40000011404 */
[C---:B--2---:R-:W-:Y:S01]  /*fba0*/  @!P1 LEA R8, P2, R4.reuse, R5, 0x2 ;  /* 0x0000000504089211 */ /* 0x044fe200078410ff */
[----:B------:R2:W-:Y:S01]  /*fbb0*/  @!P6 ST.E.64 [R12.64], R40 ;  /* 0x000000280c00e985 */ /* 0x0005e2000c101b06 */
[C---:B------:R-:W-:Y:S02]  /*fbc0*/  IADD3 R14, R251.reuse, 0x68, RZ ;  /* 0x00000068fb0e7810 */ /* 0x040fe40007ffe0ff */
[----:B------:R-:W-:Y:S02]  /*fbd0*/  @!P1 LEA.HI.X R9, R4, R11, R6, 0x2, P2 ;  /* 0x0000000b04099211 */ /* 0x000fe400010f1406 */
[----:B------:R-:W-:Y:S02]  /*fbe0*/  IADD3 R4, R251, 0x60, RZ ;  /* 0x00000060fb047810 */ /* 0x000fe40007ffe0ff */
[----:B------:R-:W-:Y:S01]  /*fbf0*/  SHF.R.S32.HI R7, RZ, 0x1f, R0 ;  /* 0x0000001fff077819 */ /* 0x000fe20000011400 */
[----:B------:R1:W-:Y:S01]  /*fc00*/  @!P1 ST.E.64 [R8.64], R44 ;  /* 0x0000002c08009985 */ /* 0x0003e2000c101b06 */
[----:B------:R-:W-:-:S02]  /*fc10*/  ISETP.GE.AND P5, PT, R4, c[0x0][0x3c8], PT ;  /* 0x0000f20004007a0c */ /* 0x000fc40003fa6270 */
[----:B------:R-:W-:Y:S02]  /*fc20*/  @!P3 LEA R18, P2, R0, R5, 0x2 ;  /* 0x000000050012b211 */ /* 0x000fe400078410ff */
[----:B------:R-:W-:Y:S02]  /*fc30*/  ISETP.GE.AND P4, PT, R14, c[0x0][0x3c8], PT ;  /* 0x0000f2000e007a0c */ /* 0x000fe40003f86270 */
[----:B------:R-:W-:Y:S02]  /*fc40*/  IADD3 R6, R251, 0x70, RZ ;  /* 0x00000070fb067810 */ /* 0x000fe40007ffe0ff */
[----:B------:R-:W-:Y:S02]  /*fc50*/  @!P3 LEA.HI.X R19, R0, R11, R7, 0x2, P2 ;  /* 0x0000000b0013b211 */ /* 0x000fe400010f1407 */
[----:B------:R-:W-:Y:S02]  /*fc60*/  ISETP.GE.AND P6, PT, R6, c[0x0][0x3c8], PT ;  /* 0x0000f20006007a0c */ /* 0x000fe40003fc6270 */
[----:B------:R-:W-:Y:S01]  /*fc70*/  SHF.R.S32.HI R15, RZ, 0x1f, R4 ;  /* 0x0000001fff0f7819 */ /* 0x000fe20000011404 */
[----:B------:R3:W-:Y:S01]  /*fc80*/  @!P3 ST.E.64 [R18.64], R48 ;  /* 0x000000301200b985 */ /* 0x0007e2000c101b06 */
[----:B----4-:R-:W-:-:S02]  /*fc90*/  @!P5 LEA R20, P2, R4, R5, 0x2 ;  /* 0x000000050414d211 */ /* 0x010fc400078410ff */
[C---:B------:R-:W-:Y:S02]  /*fca0*/  IADD3 R0, R251.reuse, 0x78, RZ ;  /* 0x00000078fb007810 */ /* 0x040fe40007ffe0ff */
[----:B------:R-:W-:Y:S02]  /*fcb0*/  @!P5 LEA.HI.X R21, R4, R11, R15, 0x2, P2 ;  /* 0x0000000b0415d211 */ /* 0x000fe400010f140f */
[----:B------:R-:W-:Y:S02]  /*fcc0*/  ISETP.GE.AND P2, PT, R0, c[0x0][0x3c8], PT ;  /* 0x0000f20000007a0c */ /* 0x000fe40003f46270 */
[----:B------:R-:W-:Y:S01]  /*fcd0*/  SHF.R.S32.HI R7, RZ, 0x1f, R14 ;  /* 0x0000001fff077819 */ /* 0x000fe2000001140e */
[----:B------:R4:W-:Y:S01]  /*fce0*/  @!P5 ST.E.64 [R20.64], R52 ;  /* 0x000000341400d985 */ /* 0x0009e2000c101b06 */
[----:B-----5:R-:W-:Y:S02]  /*fcf0*/  @!P4 LEA R16, P1, R14, R5, 0x2 ;  /* 0x000000050e10c211 */ /* 0x020fe400078210ff */
[----:B------:R-:W-:-:S02]  /*fd00*/  IADD3 R4, R251, 0x80, RZ ;  /* 0x00000080fb047810 */ /* 0x000fc40007ffe0ff */
[----:B------:R-:W-:Y:S02]  /*fd10*/  @!P4 LEA.HI.X R17, R14, R11, R7, 0x2, P1 ;  /* 0x0000000b0e11c211 */ /* 0x000fe400008f1407 */
[----:B------:R-:W-:Y:S02]  /*fd20*/  SHF.R.S32.HI R7, RZ, 0x1f, R6 ;  /* 0x0000001fff077819 */ /* 0x000fe40000011406 */
[----:B--2---:R-:W-:Y:S01]  /*fd30*/  @!P6 LEA R12, P1, R6, R5, 0x2 ;  /* 0x00000005060ce211 */ /* 0x004fe200078210ff */
[----:B------:R2:W-:Y:S01]  /*fd40*/  @!P4 ST.E.64 [R16.64], R56 ;  /* 0x000000381000c985 */ /* 0x0005e2000c101b06 */
[----:B------:R-:W-:Y:S02]  /*fd50*/  ISETP.GE.AND P3, PT, R4, c[0x0][0x3c8], PT ;  /* 0x0000f20004007a0c */ /* 0x000fe40003f66270 */
[----:B------:R-:W-:Y:S02]  /*fd60*/  @!P6 LEA.HI.X R13, R6, R11, R7, 0x2, P1 ;  /* 0x0000000b060de211 */ /* 0x000fe400008f1407 */
[----:B------:R-:W-:-:S02]  /*fd70*/  SHF.R.S32.HI R6, RZ, 0x1f, R0 ;  /* 0x0000001fff067819 */ /* 0x000fc40000011400 */
[C---:B-1----:R-:W-:Y:S01]  /*fd80*/  @!P2 LEA R8, P1, R0.reuse, R5, 0x2 ;  /* 0x000000050008a211 */ /* 0x042fe200078210ff */
[----:B------:R1:W-:Y:S01]  /*fd90*/  @!P6 ST.E.64 [R12.64], R60 ;  /* 0x0000003c0c00e985 */ /* 0x0003e2000c101b06 */
[C---:B------:R-:W-:Y:S02]  /*fda0*/  IADD3 R14, R251.reuse, 0x90, RZ ;  /* 0x00000090fb0e7810 */ /* 0x040fe40007ffe0ff */
[----:B------:R-:W-:Y:S02]  /*fdb0*/  @!P2 LEA.HI.X R9, R0, R11, R6, 0x2, P1 ;  /* 0x0000000b0009a211 */ /* 0x000fe400008f1406 */
[----:B------:R-:W-:Y:S02]  /*fdc0*/  IADD3 R0, R251, 0x88, RZ ;  /* 0x00000088fb007810 */ /* 0x000fe40007ffe0ff */
[----:B------:R-:W-:Y:S01]  /*fdd0*/  ISETP.GE.AND P1, PT, R14, c[0x0][0x3c8], PT ;  /* 0x0000f2000e007a0c */ /* 0x000fe20003f26270 */
[----:B------:R5:W-:Y:S01]  /*fde0*/  @!P2 ST.E.64 [R8.64], R64 ;  /* 0x000000400800a985 */ /* 0x000be2000c101b06 */
[----:B------:R-:W-:-:S02]  /*fdf0*/  ISETP.GE.AND P5, PT, R0, c[0x0][0x3c8], PT ;  /* 0x0000f20000007a0c */ /* 0x000fc40003fa6270 */
[----:B------:R-:W-:Y:S02]  /*fe00*/  IADD3 R6, R251, 0x98, RZ ;  /* 0x00000098fb067810 */ /* 0x000fe40007ffe0ff */
[----:B------:R-:W-:Y:S02]  /*fe10*/  SHF.R.S32.HI R7, RZ, 0x1f, R4 ;  /* 0x0000001fff077819 */ /* 0x000fe40000011404 */
[----:B------:R-:W-:Y:S02]  /*fe20*/  ISETP.GE.AND P6, PT, R6, c[0x0][0x3c8], PT ;  /* 0x0000f20006007a0c */ /* 0x000fe40003fc6270 */
[C---:B---3--:R-:W-:Y:S02]  /*fe30*/  @!P3 LEA R18, P4, R4.reuse, R5, 0x2 ;  /* 0x000000050412b211 */ /* 0x048fe400078810ff */
[----:B------:R-:W-:Y:S02]  /*fe40*/  SHF.R.S32.HI R15, RZ, 0x1f, R0 ;  /* 0x0000001fff0f7819 */ /* 0x000fe40000011400 */
[----:B------:R-:W-:-:S02]  /*fe50*/  @!P3 LEA.HI.X R19, R4, R11, R7, 0x2, P4 ;  /* 0x0000000b0413b211 */ /* 0x000fc400020f1407 */
[-C--:B----4-:R-:W-:Y:S02]  /*fe60*/  @!P5 LEA R20, P4, R0, R5.reuse, 0x2 ;  /* 0x000000050014d211 */ /* 0x090fe400078810ff */
[----:B------:R-:W-:Y:S01]  /*fe70*/  SHF.R.S32.HI R7, RZ, 0x1f, R14 ;  /* 0x0000001fff077819 */ /* 0x000fe2000001140e */
[----:B------:R-:W-:Y:S01]  /*fe80*/  @!P3 ST.E.64 [R18.64], R68 ;  /* 0x000000441200b985 */ /* 0x000fe2000c101b06 */
[----:B--2---:R-:W-:Y:S02]  /*fe90*/  @!P1 LEA R16, P2, R14, R5, 0x2 ;  /* 0x000000050e109211 */ /* 0x004fe400078410ff */
[----:B------:R-:W-:Y:S02]  /*fea0*/  IADD3 R4, R251, 0xa0, RZ ;  /* 0x000000a0fb047810 */ /* 0x000fe40007ffe0ff */
[-C--:B------:R-:W-:Y:S02]  /*feb0*/  @!P5 LEA.HI.X R21, R0, R11.reuse, R15, 0x2, P4 ;  /* 0x0000000b0015d211 */ /* 0x080fe400020f140f */
[----:B------:R-:W-:-:S02]  /*fec0*/  @!P1 LEA.HI.X R17, R14, R11, R7, 0x2, P2 ;  /* 0x0000000b0e119211 */ /* 0x000fc400010f1407 */
[----:B------:R-:W-:Y:S01]  /*fed0*/  ISETP.GE.AND P4, PT, R4, c[0x0][0x3c8], PT ;  /* 0x0000f20004007a0c */ /* 0x000fe20003f86270 */
[----:B------:R-:W-:Y:S01]  /*fee0*/  @!P5 ST.E.64 [R20.64], R72 ;  /* 0x000000481400d985 */ /* 0x000fe2000c101b06 */
[----:B------:R-:W-:Y:S02]  /*fef0*/  SHF.R.S32.HI R7, RZ, 0x1f, R6 ;  /* 0x0000001fff077819 */ /* 0x000fe40000011406 */
[C---:B-1----:R-:W-:Y:S01]  /*ff00*/  @!P6 LEA R12, P2, R6.reuse, R5, 0x2 ;  /* 0x00000005060ce211 */ /* 0x042fe200078410ff */
[----:B------:R1:W-:Y:S01]  /*ff10*/  @!P1 ST.E.64 [R16.64], R76 ;  /* 0x0000004c10009985 */ /* 0x0003e2000c101b06 */
[----:B------:R-:W-:Y:S02]  /*ff20*/  IADD3 R0, R251, 0xa8, RZ ;  /* 0x000000a8fb007810 */ /* 0x000fe40007ffe0ff */
[----:B------:R-:W-:Y:S02]  /*ff30*/  @!P6 LEA.HI.X R13, R6, R11, R7, 0x2, P2 ;  /* 0x0000000b060de211 */ /* 0x000fe400010f1407 */
[----:B------:R-:W-:-:S02]  /*ff40*/  ISETP.GE.AND P2, PT, R0, c[0x0][0x3c8], PT ;  /* 0x0000f20000007a0c */ /* 0x000fc40003f46270 */
[----:B------:R-:W-:Y:S01]  /*ff50*/  SHF.R.S32.HI R6, RZ, 0x1f, R4 ;  /* 0x0000001fff067819 */ /* 0x000fe20000011404 */
[----:B------:R2:W-:Y:S01]  /*ff60*/  @!P6 ST.E.64 [R12.64], R80 ;  /* 0x000000500c00e985 */ /* 0x0005e2000c101b06 */
[C---:B-----5:R-:W-:Y:S02]  /*ff70*/  @!P4 LEA R8, P3, R4.reuse, R5, 0x2 ;  /* 0x000000050408c211 */ /* 0x060fe400078610ff */
[----:B------:R-:W-:Y:S02]  /*ff80*/  ISETP.GE.AND P5, PT, R29, c[0x0][0x3c8], PT ;  /* 0x0000f2001d007a0c */ /* 0x000fe40003fa6270 */
[----:B------:R-:W-:Y:S02]  /*ff90*/  ISETP.GE.AND P1, PT, R27, c[0x0][0x3c8], PT ;  /* 0x0000f2001b007a0c */ /* 0x000fe40003f26270 */
[----:B------:R-:W-:Y:S02]  /*ffa0*/  @!P4 LEA.HI.X R9, R4, R11, R6, 0x2, P3 ;  /* 0x0000000b0409c211 */ /* 0x000fe400018f1406 */
[----:B------:R-:W-:-:S02]  /*ffb0*/  SHF.R.S32.HI R4, RZ, 0x1f, R0 ;  /* 0x0000001fff047819 */ /* 0x000fc40000011400 */
[C---:B------:R-:W-:Y:S01]  /*ffc0*/  @!P2 LEA R6, P3, R0.reuse, R5, 0x2 ;  /* 0x000000050006a211 */ /* 0x040fe200078610ff */
[----:B------:R3:W-:Y:S01]  /*ffd0*/  @!P4 ST.E.64 [R8.64], R84 ;  /* 0x000000540800c985 */ /* 0x0007e2000c101b06 */
[----:B------:R-:W-:Y:S02]  /*ffe0*/  IADD3 R30, R251, 0xb0, RZ ;  /* 0x000000b0fb1e7810 */ /* 0x000fe40007ffe0ff */
[----:B------:R-:W-:Y:S02]  /*fff0*/  @!P2 LEA.HI.X R7, R0, R11, R4, 0x2, P3 ;  /* 0x0000000b0007a211 */ /* 0x000fe400018f1404 */
[----:B------:R-:W-:Y:S02]  /*10000*/  ISETP.GE.AND P6, PT, R25, c[0x0][0x3c8], PT ;  /* 0x0000f20019007a0c */ /* 0x000fe40003fc6270 */
[----:B------:R-:W-:Y:S01]  /*10010*/  ISETP.GE.AND P4, PT, R26, c[0x0][0x3c8], PT ;  /* 0x0000f2001a007a0c */ /* 0x000fe20003f86270 */
[----:B------:R4:W-:Y:S01]  /*10020*/  @!P2 ST.E.64 [R6.64], R88 ;  /* 0x000000580600a985 */ /* 0x0009e2000c101b06 */
[----:B------:R-:W-:-:S02]  /*10030*/  IADD3 R28, R251, 0xb8, RZ ;  /* 0x000000b8fb1c7810 */ /* 0x000fc40007ffe0ff */
[-C--:B------:R-:W-:Y:S02]  /*10040*/  @!P5 LEA R14, P3, R29, R5.reuse, 0x2 ;  /* 0x000000051d0ed211 */ /* 0x080fe400078610ff */
[----:B------:R-:W-:Y:S02]  /*10050*/  SHF.R.S32.HI R30, RZ, 0x1f, R30 ;  /* 0x0000001fff1e7819 */ /* 0x000fe4000001141e */
[----:B------:R-:W-:Y:S02]  /*10060*/  SHF.R.S32.HI R28, RZ, 0x1f, R28 ;  /* 0x0000001fff1c7819 */ /* 0x000fe4000001141c */
[----:B-1----:R-:W-:Y:S02]  /*10070*/  @!P1 LEA R16, P2, R27, R5, 0x2 ;  /* 0x000000051b109211 */ /* 0x002fe400078410ff */
[----:B------:R-:W-:Y:S02]  /*10080*/  IADD3 R24, R251, 0xd0, RZ ;  /* 0x000000d0fb187810 */ /* 0x000fe40007ffe0ff */
[----:B------:R-:W-:-:S02]  /*10090*/  @!P5 LEA.HI.X R15, R29, R11, R30, 0x2, P3 ;  /* 0x0000000b1d0fd211 */ /* 0x000fc400018f141e */
[----:B------:R-:W-:Y:S02]  /*100a0*/  @!P1 LEA.HI.X R17, R27, R11, R28, 0x2, P2 ;  /* 0x0000000b1b119211 */ /* 0x000fe400010f141c */
[----:B------:R-:W-:Y:S01]  /*100b0*/  ISETP.GE.AND P3, PT, R24, c[0x0][0x3c8], PT ;  /* 0x0000f20018007a0c */ /* 0x000fe20003f66270 */
[----:B------:R1:W-:Y:S01]  /*100c0*/  @!P5 ST.E.64 [R14.64], R92 ;  /* 0x0000005c0e00d985 */ /* 0x0003e2000c101b06 */
[C---:B------:R-:W-:Y:S02]  /*100d0*/  IADD3 R29, R251.reuse, 0xc0, RZ ;  /* 0x000000c0fb1d7810 */ /* 0x040fe40007ffe0ff */
[C---:B------:R-:W-:Y:S01]  /*100e0*/  IADD3 R27, R251.reuse, 0xc8, RZ ;  /* 0x000000c8fb1b7810 */ /* 0x040fe20007ffe0ff */
[----:B------:R5:W-:Y:S01]  /*100f0*/  @!P1 ST.E.64 [R16.64], R96 ;  /* 0x0000006010009985 */ /* 0x000be2000c101b06 */
[----:B------:R-:W-:Y:S02]  /*10100*/  IADD3 R28, R251, 0xd8, RZ ;  /* 0x000000d8fb1c7810 */ /* 0x000fe40007ffe0ff */
[----:B--2---:R-:W-:-:S02]  /*10110*/  @!P6 LEA R12, P2, R25, R5, 0x2 ;  /* 0x00000005190ce211 */ /* 0x004fc400078410ff */
[----:B------:R-:W-:Y:S02]  /*10120*/  SHF.R.S32.HI R29, RZ, 0x1f, R29 ;  /* 0x0000001fff1d7819 */ /* 0x000fe4000001141d */
[----:B---3--:R-:W-:Y:S02]  /*10130*/  @!P4 LEA R8, P5, R26, R5, 0x2 ;  /* 0x000000051a08c211 */ /* 0x008fe400078a10ff */
[----:B------:R-:W-:Y:S02]  /*10140*/  SHF.R.S32.HI R27, RZ, 0x1f, R27 ;  /* 0x0000001fff1b7819 */ /* 0x000fe4000001141b */
[----:B------:R-:W-:Y:S02]  /*10150*/  ISETP.GE.AND P1, PT, R28, c[0x0][0x3c8], PT ;  /* 0x0000f2001c007a0c */ /* 0x000fe40003f26270 */
[-C--:B------:R-:W-:Y:S02]  /*10160*/  @!P6 LEA.HI.X R13, R25, R11.reuse, R29, 0x2, P2 ;  /* 0x0000000b190de211 */ /* 0x080fe400010f141d */
[----:B------:R-:W-:-:S02]  /*10170*/  @!P4 LEA.HI.X R9, R26, R11, R27, 0x2, P5 ;  /* 0x0000000b1a09c211 */ /* 0x000fc400028f141b */
[C---:B------:R-:W-:Y:S01]  /*10180*/  IADD3 R26, R251.reuse, 0xd0, RZ ;  /* 0x000000d0fb1a7810 */ /* 0x040fe20007ffe0ff */
[----:B------:R2:W-:Y:S01]  /*10190*/  @!P6 ST.E.64 [R12.64], R100 ;  /* 0x000000640c00e985 */ /* 0x0005e2000c101b06 */
[----:B------:R-:W-:Y:S02]  /*101a0*/  IADD3 R25, R251, 0xe0, RZ ;  /* 0x000000e0fb197810 */ /* 0x000fe40007ffe0ff */
[----:B----4-:R-:W-:Y:S01]  /*101b0*/  @!P3 LEA R6, P2, R24, R5, 0x2 ;  /* 0x000000051806b211 */ /* 0x010fe200078410ff */
[----:B------:R3:W-:Y:S01]  /*101c0*/  @!P4 ST.E.64 [R8.64], R104 ;  /* 0x000000680800c985 */ /* 0x0007e2000c101b06 */
[----:B------:R-:W-:Y:S02]  /*101d0*/  SHF.R.S32.HI R26, RZ, 0x1f, R26 ;  /* 0x0000001fff1a7819 */ /* 0x000fe4000001141a */
[----:B------:R-:W-:Y:S02]  /*101e0*/  ISETP.GE.AND P6, PT, R25, c[0x0][0x3c8], PT ;  /* 0x0000f20019007a0c */ /* 0x000fe40003fc6270 */
[----:B------:R-:W-:-:S02]  /*101f0*/  IADD3 R27, R251, 0xe8, RZ ;  /* 0x000000e8fb1b7810 */ /* 0x000fc40007ffe0ff */
[C---:B------:R-:W-:Y:S02]  /*10200*/  IADD3 R29, R251.reuse, 0xd8, RZ ;  /* 0x000000d8fb1d7810 */ /* 0x040fe40007ffe0ff */
[----:B------:R-:W-:Y:S02]  /*10210*/  @!P3 LEA.HI.X R7, R24, R11, R26, 0x2, P2 ;  /* 0x0000000b1807b211 */ /* 0x000fe400010f141a */
[----:B------:R-:W-:Y:S02]  /*10220*/  IADD3 R26, R251, 0xf0, RZ ;  /* 0x000000f0fb1a7810 */ /* 0x000fe40007ffe0ff */
[----:B------:R-:W-:Y:S01]  /*10230*/  ISETP.GE.AND P5, PT, R27, c[0x0][0x3c8], PT ;  /* 0x0000f2001b007a0c */ /* 0x000fe20003fa6270 */
[----:B------:R4:W-:Y:S01]  /*10240*/  @!P3 ST.E.64 [R6.64], R108 ;  /* 0x0000006c0600b985 */ /* 0x0009e2000c101b06 */
[----:B------:R-:W-:Y:S02]  /*10250*/  SHF.R.S32.HI R29, RZ, 0x1f, R29 ;  /* 0x0000001fff1d7819 */ /* 0x000fe4000001141d */
[----:B-1----:R-:W-:-:S02]  /*10260*/  @!P1 LEA R14, P2, R28, R5, 0x2 ;  /* 0x000000051c0e9211 */ /* 0x002fc400078410ff */
[C---:B------:R-:W-:Y:S02]  /*10270*/  IADD3 R24, R251.reuse, 0xf8, RZ ;  /* 0x000000f8fb187810 */ /* 0x040fe40007ffe0ff */
[----:B------:R-:W-:Y:S02]  /*10280*/  ISETP.GE.AND P4, PT, R26, c[0x0][0x3c8], PT ;  /* 0x0000f2001a007a0c */ /* 0x000fe40003f86270 */
[----:B------:R-:W-:Y:S02]  /*10290*/  @!P1 LEA.HI.X R15, R28, R11, R29, 0x2, P2 ;  /* 0x0000000b1c0f9211 */ /* 0x000fe400010f141d */
[----:B------:R-:W-:Y:S02]  /*102a0*/  ISETP.GE.AND P3, PT, R24, c[0x0][0x3c8], PT ;  /* 0x0000f20018007a0c */ /* 0x000fe40003f66270 */
[----:B------:R-:W-:Y:S01]  /*102b0*/  IADD3 R28, R251, 0xe0, RZ ;  /* 0x000000e0fb1c7810 */ /* 0x000fe20007ffe0ff */
[----:B------:R4:W-:Y:S01]  /*102c0*/  @!P1 ST.E.64 [R14.64], R112 ;  /* 0x000000700e009985 */ /* 0x0009e2000c101b06 */
[----:B-----5:R-:W-:-:S02]  /*102d0*/  @!P6 LEA R16, P2, R25, R5, 0x2 ;  /* 0x000000051910e211 */ /* 0x020fc400078410ff */
[----:B------:R-:W-:Y:S02]  /*102e0*/  SHF.R.S32.HI R28, RZ, 0x1f, R28 ;  /* 0x0000001fff1c7819 */ /* 0x000fe4000001141c */
[----:B------:R-:W-:Y:S02]  /*102f0*/  IADD3 R18, R251, 0xe8, RZ ;  /* 0x000000e8fb127810 */ /* 0x000fe40007ffe0ff */
[----:B--2---:R-:W-:Y:S02]  /*10300*/  @!P5 LEA R12, P1, R27, R5, 0x2 ;  /* 0x000000051b0cd211 */ /* 0x004fe400078210ff */
[----:B------:R-:W-:Y:S02]  /*10310*/  @!P6 LEA.HI.X R17, R25, R11, R28, 0x2, P2 ;  /* 0x0000000b1911e211 */ /* 0x000fe400010f141c */
[----:B------:R-:W-:Y:S02]  /*10320*/  SHF.R.S32.HI R18, RZ, 0x1f, R18 ;  /* 0x0000001fff127819 */ /* 0x000fe40000011412 */
[C---:B------:R-:W-:Y:S01]  /*10330*/  IADD3 R0, R251.reuse, 0xf0, RZ ;  /* 0x000000f0fb007810 */ /* 0x040fe20007ffe0ff */
[----:B------:R4:W-:Y:S01]  /*10340*/  @!P6 ST.E.64 [R16.64], R116 ;  /* 0x000000741000e985 */ /* 0x0009e2000c101b06 */
[----:B------:R-:W-:-:S02]  /*10350*/  IADD3 R25, R251, 0xf8, RZ ;  /* 0x000000f8fb197810 */ /* 0x000fc40007ffe0ff */
[----:B------:R-:W-:Y:S02]  /*10360*/  @!P4 LEA R4, P2, R26, R5, 0x2 ;  /* 0x000000051a04c211 */ /* 0x000fe400078410ff */
[----:B------:R-:W-:Y:S02]  /*10370*/  SHF.R.S32.HI R0, RZ, 0x1f, R0 ;  /* 0x0000001fff007819 */ /* 0x000fe40000011400 */
[----:B------:R-:W-:Y:S02]  /*10380*/  @!P5 LEA.HI.X R13, R27, R11, R18, 0x2, P1 ;  /* 0x0000000b1b0dd211 */ /* 0x000fe400008f1412 */
[----:B------:R-:W-:Y:S02]  /*10390*/  SHF.R.S32.HI R25, RZ, 0x1f, R25 ;  /* 0x0000001fff197819 */ /* 0x000fe40000011419 */
[----:B---3--:R-:W-:Y:S01]  /*103a0*/  @!P3 LEA R8, P1, R24, R5, 0x2 ;  /* 0x000000051808b211 */ /* 0x008fe200078210ff */
[----:B------:R4:W-:Y:S01]  /*103b0*/  @!P5 ST.E.64 [R12.64], R120 ;  /* 0x000000780c00d985 */ /* 0x0009e2000c101b06 */
[----:B------:R-:W-:-:S02]  /*103c0*/  @!P4 LEA.HI.X R5, R26, R11, R0, 0x2, P2 ;  /* 0x0000000b1a05c211 */ /* 0x000fc400010f1400 */
[----:B------:R-:W-:-:S03]  /*103d0*/  @!P3 LEA.HI.X R9, R24, R11, R25, 0x2, P1 ;  /* 0x0000000b1809b211 */ /* 0x000fc600008f1419 */
[----:B------:R4:W-:Y:S04]  /*103e0*/  @!P4 ST.E.64 [R4.64], R124 ;  /* 0x0000007c0400c985 */ /* 0x0009e8000c101b06 */
[----:B------:R4:W-:Y:S02]  /*103f0*/  @!P3 ST.E.64 [R8.64], R128 ;  /* 0x000000800800b985 */ /* 0x0009e4000c101b06 */
.L_x_2257:
[----:B------:R-:W-:Y:S05]  /*10400*/  BSYNC B0 ;  /* 0x0000000000007941 */ /* 0x000fea0003800000 */
.L_x_2256:
[----:B------:R-:W-:Y:S05]  /*10410*/  BRA.DIV ~URZ, `(.L_x_2258) ;  /* 0x000035627f007947 */ /* 0x000fea000b800000 */
[----:B-1----:R-:W1:Y:S04]  /*10420*/  SHFL.IDX PT, R3, R3, 0x1, 0x1c1f ;  /* 0x003c1f0003037f89 */ /* 0x002e6800000e0000 */
[----:B----4-:R4:W3:Y:S02]  /*10430*/  SHFL.IDX PT, R5, R10, 0x1, 0x1c1f ;  /* 0x003c1f000a057f89 */ /* 0x0108e400000e0000 */
.L_x_2316:
[----:B------:R-:W-:Y:S05]  /*10440*/  @P0 BRA `(.L_x_2253) ;  /* 0x00001a4000000947 */ /* 0x000fea0003800000 */
[C---:B------:R-:W-:Y:S02]  /*10450*/  ISETP.GE.AND P1, PT, R251.reuse, c[0x0][0x3c8], PT ;  /* 0x0000f200fb007a0c */ /* 0x040fe40003f26270 */
[----:B--2---:R-:W-:-:S02]  /*10460*/  IADD3 R11, R251, 0x8, RZ ;  /* 0x00000008fb0b7810 */ /* 0x004fc40007ffe0ff */
[----:B------:R-:W-:Y:S02]  /*10470*/  IADD3 R0, R251, 0x18, RZ ;  /* 0x00000018fb007810 */ /* 0x000fe40007ffe0ff */
[----:B------:R-:W-:Y:S02]  /*10480*/  ISETP.GE.AND P4, PT, R11, c[0x0][0x3c8], PT ;  /* 0x0000f2000b007a0c */ /* 0x000fe40003f86270 */
[----:B------:R-:W-:Y:S02]  /*10490*/  ISETP.GE.AND P3, PT, R0, c[0x0][0x3c8], PT ;  /* 0x0000f20000007a0c */ /* 0x000fe40003f66270 */
[C---:B------:R-:W-:Y:S02]  /*104a0*/  IADD3 R4, R251.reuse, 0x20, RZ ;  /* 0x00000020fb047810 */ /* 0x040fe40007ffe0ff */
[----:B------:R-:W-:Y:S01]  /*104b0*/  IADD3 R9, R251, 0x10, RZ ;  /* 0x00000010fb097810 */ /* 0x000fe20007ffe0ff */
[----:B---3--:R-:W-:Y:S01]  /*104c0*/  @!P1 IMAD.MOV.U32 R6, RZ, RZ, R5 ;  /* 0x000000ffff069224 */ /* 0x008fe200078e0005 */
[----:B------:R-:W-:Y:S01]  /*104d0*/  ISETP.GE.AND P2, PT, R4, c[0x0][0x3c8], PT ;  /* 0x0000f20004007a0c */ /* 0x000fe20003f46270 */
[----:B-1----:R-:W-:Y:S01]  /*104e0*/  @!P1 IMAD.MOV.U32 R7, RZ, RZ, R3 ;  /* 0x000000ffff079224 */ /* 0x002fe200078e0003 */
[----:B------:R-:W-:-:S02]  /*104f0*/  ISETP.GE.AND P0, PT, R9, c[0x0][0x3c8], PT ;  /* 0x0000f20009007a0c */ /* 0x000fc40003f06270 */
[C---:B----4-:R-:W-:Y:S01]  /*10500*/  IADD3 R10, R251.reuse, 0x28, RZ ;  /* 0x00000028fb0a7810 */ /* 0x050fe20007ffe0ff */
[----:B------:R-:W-:Y:S01]  /*10510*/  @!P1 IMAD.WIDE R16, R251, 0x4, R6 ;  /* 0x00000004fb109825 */ /* 0x000fe200078e0206 */
[----:B------:R-:W-:Y:S02]  /*10520*/  SHF.R.S32.HI R6, RZ, 0x1f, R0 ;  /* 0x0000001fff067819 */ /* 0x000fe40000011400 */
[-C--:B------:R-:W-:Y:S02]  /*10530*/  @!P3 LEA R12, P5, R0, R5.reuse, 0x2 ;  /* 0x00000005000cb211 */ /* 0x080fe400078a10ff */
[----:B------:R1:W-:Y:S01]  /*10540*/  @!P1 ST.E.64 [R16.64], R162 ;  /* 0x000000a210009985 */ /* 0x0003e2000c101b06 */
[----:B------:R-:W-:Y:S02]  /*10550*/  ISETP.GE.AND P1, PT, R10, c[0x0][0x3c8], PT ;  /* 0x0000f2000a007a0c */ /* 0x000fe40003f26270 */
[----:B------:R-:W-:Y:S02]  /*10560*/  SHF.R.S32.HI R8, RZ, 0x1f, R11 ;  /* 0x0000001fff087819 */ /* 0x000fe4000001140b */
[----:B------:R-:W-:-:S02]  /*10570*/  @!P4 LEA R14, P6, R11, R5, 0x2 ;  /* 0x000000050b0ec211 */ /* 0x000fc400078c10ff */
[-C--:B------:R-:W-:Y:S02]  /*10580*/  @!P3 LEA.HI.X R13, R0, R3.reuse, R6, 0x2, P5 ;  /* 0x00000003000db211 */ /* 0x080fe400028f1406 */
[----:B------:R-:W-:Y:S02]  /*10590*/  @!P4 LEA.HI.X R15, R11, R3, R8, 0x2, P6 ;  /* 0x000000030b0fc211 */ /* 0x000fe400030f1408 */
[----:B------:R-:W-:Y:S02]  /*105a0*/  SHF.R.S32.HI R6, RZ, 0x1f, R9 ;  /* 0x0000001fff067819 */ /* 0x000fe40000011409 */
[----:B------:R-:W-:Y:S01]  /*105b0*/  SHF.R.S32.HI R0, RZ, 0x1f, R4 ;  /* 0x0000001fff007819 */ /* 0x000fe20000011404 */
[----:B------:R-:W-:Y:S01]  /*105c0*/  @!P4 ST.E.64 [R14.64], R158 ;  /* 0x0000009e0e00c985 */ /* 0x000fe2000c101b06 */
[----:B------:R-:W-:Y:S02]  /*105d0*/  @!P0 LEA R18, P6, R9, R5, 0x2 ;  /* 0x0000000509128211 */ /* 0x000fe400078c10ff */
[----:B------:R-:W-:-:S02]  /*105e0*/  IADD3 R8, R251, 0x30, RZ ;  /* 0x00000030fb087810 */ /* 0x000fc40007ffe0ff */
[----:B------:R-:W-:Y:S02]  /*105f0*/  @!P0 LEA.HI.X R19, R9, R3, R6, 0x2, P6 ;  /* 0x0000000309138211 */ /* 0x000fe400030f1406 */
[-C--:B------:R-:W-:Y:S02]  /*10600*/  @!P1 LEA R6, P6, R10, R5.reuse, 0x2 ;  /* 0x000000050a069211 */ /* 0x080fe400078c10ff */
[C---:B------:R-:W-:Y:S01]  /*10610*/  IADD3 R20, R251.reuse, 0x40, RZ ;  /* 0x00000040fb147810 */ /* 0x040fe20007ffe0ff */
[----:B------:R2:W-:Y:S01]  /*10620*/  @!P0 ST.E.64 [R18.64], R134 ;  /* 0x0000008612008985 */ /* 0x0005e2000c101b06 */
[----:B------:R-:W-:Y:S02]  /*10630*/  IADD3 R29, R251, 0xb0, RZ ;  /* 0x000000b0fb1d7810 */ /* 0x000fe40007ffe0ff */
[----:B------:R-:W-:Y:S01]  /*10640*/  ISETP.GE.AND P4, PT, R20, c[0x0][0x3c8], PT ;  /* 0x0000f20014007a0c */ /* 0x000fe20003f86270 */
[----:B------:R3:W-:Y:S01]  /*10650*/  @!P3 ST.E.64 [R12.64], R138 ;  /* 0x0000008a0c00b985 */ /* 0x0007e2000c101b06 */
[----:B-1----:R-:W-:-:S02]  /*10660*/  @!P2 LEA R16, P5, R4, R5, 0x2 ;  /* 0x000000050410a211 */ /* 0x002fc400078a10ff */
[C---:B------:R-:W-:Y:S02]  /*10670*/  IADD3 R24, R251.reuse, 0xc0, RZ ;  /* 0x000000c0fb187810 */ /* 0x040fe40007ffe0ff */
[-C--:B------:R-:W-:Y:S02]  /*10680*/  @!P2 LEA.HI.X R17, R4, R3.reuse, R0, 0x2, P5 ;  /* 0x000000030411a211 */ /* 0x080fe400028f1400 */
[----:B------:R-:W-:Y:S02]  /*10690*/  SHF.R.S32.HI R0, RZ, 0x1f, R10 ;  /* 0x0000001fff007819 */ /* 0x000fe4000001140a */
[----:B------:R-:W-:Y:S01]  /*106a0*/  ISETP.GE.AND P5, PT, R8, c[0x0][0x3c8], PT ;  /* 0x0000f20008007a0c */ /* 0x000fe20003fa6270 */
[----:B------:R1:W-:Y:S01]  /*106b0*/  @!P2 ST.E.64 [R16.64], R142 ;  /* 0x0000008e1000a985 */ /* 0x0003e2000c101b06 */
[----:B------:R-:W-:Y:S02]  /*106c0*/  @!P1 LEA.HI.X R7, R10, R3, R0, 0x2, P6 ;  /* 0x000000030a079211 */ /* 0x000fe400030f1400 */
[----:B------:R-:W-:-:S02]  /*106d0*/  IADD3 R0, R251, 0x38, RZ ;  /* 0x00000038fb007810 */ /* 0x000fc40007ffe0ff */
[----:B------:R-:W-:Y:S01]  /*106e0*/  SHF.R.S32.HI R4, RZ, 0x1f, R8 ;  /* 0x0000001fff047819 */ /* 0x000fe20000011408 */
[----:B------:R4:W-:Y:S01]  /*106f0*/  @!P1 ST.E.64 [R6.64], R146 ;  /* 0x0000009206009985 */ /* 0x0009e2000c101b06 */
[----:B------:R-:W-:Y:S02]  /*10700*/  ISETP.GE.AND P0, PT, R0, c[0x0][0x3c8], PT ;  /* 0x0000f20000007a0c */ /* 0x000fe40003f06270 */
[----:B------:R-:W-:Y:S02]  /*10710*/  IADD3 R10, R251, 0x48, RZ ;  /* 0x00000048fb0a7810 */ /* 0x000fe40007ffe0ff */
[----:B------:R-:W-:Y:S02]  /*10720*/  SHF.R.S32.HI R9, RZ, 0x1f, R0 ;  /* 0x0000001fff097819 */ /* 0x000fe40000011400 */
[----:B------:R-:W-:Y:S02]  /*10730*/  @!P5 LEA R22, P6, R8, R5, 0x2 ;  /* 0x000000050816d211 */ /* 0x000fe400078c10ff */
[----:B------:R-:W-:-:S02]  /*10740*/  ISETP.GE.AND P3, PT, R10, c[0x0][0x3c8], PT ;  /* 0x0000f2000a007a0c */ /* 0x000fc40003f66270 */
[----:B------:R-:W-:Y:S02]  /*10750*/  @!P5 LEA.HI.X R23, R8, R3, R4, 0x2, P6 ;  /* 0x000000030817d211 */ /* 0x000fe400030f1404 */
[----:B------:R-:W-:Y:S02]  /*10760*/  IADD3 R4, R251, 0x50, RZ ;  /* 0x00000050fb047810 */ /* 0x000fe40007ffe0ff */
[C---:B--2---:R-:W-:Y:S01]  /*10770*/  @!P0 LEA R18, P2, R0.reuse, R5, 0x2 ;  /* 0x0000000500128211 */ /* 0x044fe200078410ff */
[----:B------:R2:W-:Y:S01]  /*10780*/  @!P5 ST.E.64 [R22.64], R150 ;  /* 0x000000961600d985 */ /* 0x0005e2000c101b06 */
[----:B------:R-:W-:Y:S02]  /*10790*/  SHF.R.S32.HI R8, RZ, 0x1f, R20 ;  /* 0x0000001fff087819 */ /* 0x000fe40000011414 */
[----:B------:R-:W-:Y:S02]  /*107a0*/  @!P0 LEA.HI.X R19, R0, R3, R9, 0x2, P2 ;  /* 0x0000000300138211 */ /* 0x000fe400010f1409 */
[----:B------:R-:W-:-:S02]  /*107b0*/  ISETP.GE.AND P2, PT, R4, c[0x0][0x3c8], PT ;  /* 0x0000f20004007a0c */ /* 0x000fc40003f46270 */
[C---:B------:R-:W-:Y:S01]  /*107c0*/  @!P4 LEA R14, P6, R20.reuse, R5, 0x2 ;  /* 0x00000005140ec211 */ /* 0x040fe200078c10ff */
[----:B------:R5:W-:Y:S01]  /*107d0*/  @!P0 ST.E.64 [R18.64], R154 ;  /* 0x0000009a12008985 */ /* 0x000be2000c101b06 */
[----:B------:R-:W-:Y:S02]  /*107e0*/  IADD3 R0, R251, 0x58, RZ ;  /* 0x00000058fb007810 */ /* 0x000fe40007ffe0ff */
[----:B------:R-:W-:Y:S02]  /*107f0*/  @!P4 LEA.HI.X R15, R20, R3, R8, 0x2, P6 ;  /* 0x00000003140fc211 */ /* 0x000fe400030f1408 */
[----:B------:R-:W-:Y:S02]  /*10800*/  SHF.R.S32.HI R8, RZ, 0x1f, R10 ;  /* 0x0000001fff087819 */ /* 0x000fe4000001140a */
[----:B---3--:R-:W-:Y:S01]  /*10810*/  @!P3 LEA R12, P6, R10, R5, 0x2 ;  /* 0x000000050a0cb211 */ /* 0x008fe200078c10ff */
[----:B------:R-:W-:Y:S01]  /*10820*/  @!P4 ST.E.64 [R14.64], R38 ;  /* 0x000000260e00c985 */ /* 0x000fe2000c101b06 */
[----:B------:R-:W-:-:S02]  /*10830*/  ISETP.GE.AND P1, PT, R0, c[0x0][0x3c8], PT ;  /* 0x0000f20000007a0c */ /* 0x000fc40003f26270 */
[----:B------:R-:W-:Y:S02]  /*10840*/  @!P3 LEA.HI.X R13, R10, R3, R8, 0x2, P6 ;  /* 0x000000030a0db211 */ /* 0x000fe400030f1408 */
[----:B------:R-:W-:Y:S02]  /*10850*/  SHF.R.S32.HI R8, RZ, 0x1f, R4 ;  /* 0x0000001fff087819 */ /* 0x000fe40000011404 */
[C---:B------:R-:W-:Y:S01]  /*10860*/  @!P2 LEA R10, P6, R4.reuse, R5, 0x2 ;  /* 0x00000005040aa211 */ /* 0x040fe200078c10ff */
[----:B------:R3:W-:Y:S01]  /*10870*/  @!P3 ST.E.64 [R12.64], R42 ;  /* 0x0000002a0c00b985 */ /* 0x0007e2000c101b06 */
[C---:B-1----:R-:W-:Y:S02]  /*10880*/  IADD3 R16, R251.reuse, 0x68, RZ ;  /* 0x00000068fb107810 */ /* 0x042fe40007ffe0ff */
[----:B------:R-:W-:Y:S02]  /*10890*/  @!P2 LEA.HI.X R11, R4, R3, R8, 0x2, P6 ;  /* 0x00000003040ba211 */ /* 0x000fe400030f1408 */
[----:B------:R-:W-:-:S02]  /*108a0*/  IADD3 R4, R251, 0x60, RZ ;  /* 0x00000060fb047810 */ /* 0x000fc40007ffe0ff */
[----:B------:R-:W-:Y:S01]  /*108b0*/  SHF.R.S32.HI R8, RZ, 0x1f, R0 ;  /* 0x0000001fff087819 */ /* 0x000fe20000011400 */
[----:B------:R1:W-:Y:S01]  /*108c0*/  @!P2 ST.E.64 [R10.64], R46 ;  /* 0x0000002e0a00a985 */ /* 0x0003e2000c101b06 */
[----:B------:R-:W-:Y:S02]  /*108d0*/  ISETP.GE.AND P0, PT, R4, c[0x0][0x3c8], PT ;  /* 0x0000f20004007a0c */ /* 0x000fe40003f06270 */
[----:B------:R-:W-:Y:S02]  /*108e0*/  @!P1 LEA R20, P6, R0, R5, 0x2 ;  /* 0x0000000500149211 */ /* 0x000fe400078c10ff */
[----:B------:R-:W-:Y:S02]  /*108f0*/  ISETP.GE.AND P5, PT, R16, c[0x0][0x3c8], PT ;  /* 0x0000f20010007a0c */ /* 0x000fe40003fa6270 */
[----:B----4-:R-:W-:Y:S02]  /*10900*/  IADD3 R6, R251, 0x70, RZ ;  /* 0x00000070fb067810 */ /* 0x010fe40007ffe0ff */
[----:B------:R-:W-:-:S02]  /*10910*/  @!P1 LEA.HI.X R21, R0, R3, R8, 0x2, P6 ;  /* 0x0000000300159211 */ /* 0x000fc400030f1408 */
[----:B------:R-:W-:Y:S02]  /*10920*/  ISETP.GE.AND P4, PT, R6, c[0x0][0x3c8], PT ;  /* 0x0000f20006007a0c */ /* 0x000fe40003f86270 */
[----:B------:R-:W-:Y:S01]  /*10930*/  SHF.R.S32.HI R8, RZ, 0x1f, R4 ;  /* 0x0000001fff087819 */ /* 0x000fe20000011404 */
[----:B------:R4:W-:Y:S01]  /*10940*/  @!P1 ST.E.64 [R20.64], R50 ;  /* 0x0000003214009985 */ /* 0x0009e2000c101b06 */
[C---:B--2---:R-:W-:Y:S02]  /*10950*/  @!P0 LEA R22, P3, R4.reuse, R5, 0x2 ;  /* 0x0000000504168211 */ /* 0x044fe400078610ff */
[----:B------:R-:W-:Y:S02]  /*10960*/  IADD3 R0, R251, 0x78, RZ ;  /* 0x00000078fb007810 */ /* 0x000fe40007ffe0ff */
[----:B------:R-:W-:Y:S02]  /*10970*/  @!P0 LEA.HI.X R23, R4, R3, R8, 0x2, P3 ;  /* 0x0000000304178211 */ /* 0x000fe400018f1408 */
[----:B------:R-:W-:-:S02]  /*10980*/  ISETP.GE.AND P3, PT, R0, c[0x0][0x3c8], PT ;  /* 0x0000f20000007a0c */ /* 0x000fc40003f66270 */
[----:B------:R-:W-:Y:S01]  /*10990*/  SHF.R.S32.HI R7, RZ, 0x1f, R16 ;  /* 0x0000001fff077819 */ /* 0x000fe20000011410 */
[----:B------:R-:W-:Y:S01]  /*109a0*/  @!P0 ST.E.64 [R22.64], R54 ;  /* 0x0000003616008985 */ /* 0x000fe2000c101b06 */
[C---:B-----5:R-:W-:Y:S02]  /*109b0*/  @!P5 LEA R18, P6, R16.reuse, R5, 0x2 ;  /* 0x000000051012d211 */ /* 0x060fe400078c10ff */
[----:B------:R-:W-:Y:S02]  /*109c0*/  IADD3 R4, R251, 0x80, RZ ;  /* 0x00000080fb047810 */ /* 0x000fe40007ffe0ff */
[----:B------:R-:W-:Y:S02]  /*109d0*/  @!P5 LEA.HI.X R19, R16, R3, R7, 0x2, P6 ;  /* 0x000000031013d211 */ /* 0x000fe400030f1407 */
[----:B------:R-:W-:Y:S02]  /*109e0*/  SHF.R.S32.HI R7, RZ, 0x1f, R6 ;  /* 0x0000001fff077819 */ /* 0x000fe40000011406 */
[----:B------:R-:W-:Y:S01]  /*109f0*/  @!P4 LEA R8, P6, R6, R5, 0x2 ;  /* 0x000000050608c211 */ /* 0x000fe200078c10ff */
[----:B------:R-:W-:Y:S01]  /*10a00*/  @!P5 ST.E.64 [R18.64], R58 ;  /* 0x0000003a1200d985 */ /* 0x000fe2000c101b06 */
[----:B------:R-:W-:-:S02]  /*10a10*/  ISETP.GE.AND P2, PT, R4, c[0x0][0x3c8], PT ;  /* 0x0000f20004007a0c */ /* 0x000fc40003f46270 */
[----:B------:R-:W-:Y:S02]  /*10a20*/  @!P4 LEA.HI.X R9, R6, R3, R7, 0x2, P6 ;  /* 0x000000030609c211 */ /* 0x000fe400030f1407 */
[----:B------:R-:W-:Y:S02]  /*10a30*/  SHF.R.S32.HI R6, RZ, 0x1f, R0 ;  /* 0x0000001fff067819 */ /* 0x000fe40000011400 */
[C---:B---3--:R-:W-:Y:S01]  /*10a40*/  @!P3 LEA R12, P6, R0.reuse, R5, 0x2 ;  /* 0x00000005000cb211 */ /* 0x048fe200078c10ff */
[----:B------:R2:W-:Y:S01]  /*10a50*/  @!P4 ST.E.64 [R8.64], R62 ;  /* 0x0000003e0800c985 */ /* 0x0005e2000c101b06 */
[C---:B------:R-:W-:Y:S02]  /*10a60*/  IADD3 R14, R251.reuse, 0x90, RZ ;  /* 0x00000090fb0e7810 */ /* 0x040fe40007ffe0ff */
[----:B------:R-:W-:Y:S02]  /*10a70*/  @!P3 LEA.HI.X R13, R0, R3, R6, 0x2, P6 ;  /* 0x00000003000db211 */ /* 0x000fe400030f1406 */
[----:B------:R-:W-:-:S02]  /*10a80*/  IADD3 R0, R251, 0x88, RZ ;  /* 0x00000088fb007810 */ /* 0x000fc40007ffe0ff */
[----:B------:R-:W-:Y:S01]  /*10a90*/  ISETP.GE.AND P0, PT, R14, c[0x0][0x3c8], PT ;  /* 0x0000f2000e007a0c */ /* 0x000fe20003f06270 */
[----:B------:R-:W-:Y:S01]  /*10aa0*/  @!P3 ST.E.64 [R12.64], R66 ;  /* 0x000000420c00b985 */ /* 0x000fe2000c101b06 */
[----:B------:R-:W-:Y:S02]  /*10ab0*/  ISETP.GE.AND P1, PT, R0, c[0x0][0x3c8], PT ;  /* 0x0000f20000007a0c */ /* 0x000fe40003f26270 */
[----:B------:R-:W-:Y:S02]  /*10ac0*/  IADD3 R6, R251, 0x98, RZ ;  /* 0x00000098fb067810 */ /* 0x000fe40007ffe0ff */
[----:B------:R-:W-:Y:S02]  /*10ad0*/  SHF.R.S32.HI R7, RZ, 0x1f, R4 ;  /* 0x0000001fff077819 */ /* 0x000fe40000011404 */
[----:B------:R-:W-:Y:S02]  /*10ae0*/  ISETP.GE.AND P5, PT, R6, c[0x0][0x3c8], PT ;  /* 0x0000f20006007a0c */ /* 0x000fe40003fa6270 */
[----:B-1----:R-:W-:-:S02]  /*10af0*/  @!P2 LEA R10, P6, R4, R5, 0x2 ;  /* 0x00000005040aa211 */ /* 0x002fc400078c10ff */
[----:B------:R-:W-:Y:S02]  /*10b00*/  SHF.R.S32.HI R15, RZ, 0x1f, R0 ;  /* 0x0000001fff0f7819 */ /* 0x000fe40000011400 */
[----:B------:R-:W-:Y:S02]  /*10b10*/  @!P2 LEA.HI.X R11, R4, R3, R7, 0x2, P6 ;  /* 0x00000003040ba211 */ /* 0x000fe400030f1407 */
[-C--:B----4-:R-:W-:Y:S02]  /*10b20*/  @!P1 LEA R20, P4, R0, R5.reuse, 0x2 ;  /* 0x0000000500149211 */ /* 0x090fe400078810ff */
[----:B------:R-:W-:Y:S01]  /*10b30*/  SHF.R.S32.HI R7, RZ, 0x1f, R14 ;  /* 0x0000001fff077819 */ /* 0x000fe2000001140e */
[----:B------:R1:W-:Y:S01]  /*10b40*/  @!P2 ST.E.64 [R10.64], R70 ;  /* 0x000000460a00a985 */ /* 0x0003e2000c101b06 */
[----:B------:R-:W-:Y:S02]  /*10b50*/  @!P0 LEA R16, P6, R14, R5, 0x2 ;  /* 0x000000050e108211 */ /* 0x000fe400078c10ff */
[----:B------:R-:W-:-:S02]  /*10b60*/  @!P1 LEA.HI.X R21, R0, R3, R15, 0x2, P4 ;  /* 0x0000000300159211 */ /* 0x000fc400020f140f */
[----:B------:R-:W-:Y:S02]  /*10b70*/  @!P0 LEA.HI.X R17, R14, R3, R7, 0x2, P6 ;  /* 0x000000030e118211 */ /* 0x000fe400030f1407 */
[----:B------:R-:W-:Y:S01]  /*10b80*/  IADD3 R4, R251, 0xa0, RZ ;  /* 0x000000a0fb047810 */ /* 0x000fe20007ffe0ff */
[----:B------:R-:W-:Y:S01]  /*10b90*/  @!P1 ST.E.64 [R20.64], R74 ;  /* 0x0000004a14009985 */ /* 0x000fe2000c101b06 */
[----:B------:R-:W-:Y:S02]  /*10ba0*/  SHF.R.S32.HI R0, RZ, 0x1f, R6 ;  /* 0x0000001fff007819 */ /* 0x000fe40000011406 */
[----:B------:R-:W-:Y:S01]  /*10bb0*/  @!P5 LEA R14, P6, R6, R5, 0x2 ;  /* 0x00000005060ed211 */ /* 0x000fe200078c10ff */
[----:B------:R-:W-:Y:S01]  /*10bc0*/  @!P0 ST.E.64 [R16.64], R78 ;  /* 0x0000004e10008985 */ /* 0x000fe2000c101b06 */
[----:B------:R-:W-:Y:S02]  /*10bd0*/  ISETP.GE.AND P4, PT, R4, c[0x0][0x3c8], PT ;  /* 0x0000f20004007a0c */ /* 0x000fe40003f86270 */
[----:B------:R-:W-:-:S02]  /*10be0*/  @!P5 LEA.HI.X R15, R6, R3, R0, 0x2, P6 ;  /* 0x00000003060fd211 */ /* 0x000fc400030f1400 */
[----:B------:R-:W-:Y:S02]  /*10bf0*/  IADD3 R0, R251, 0xa8, RZ ;  /* 0x000000a8fb007810 */ /* 0x000fe40007ffe0ff */
[----:B------:R-:W-:Y:S01]  /*10c00*/  ISETP.GE.AND P2, PT, R29, c[0x0][0x3c8], PT ;  /* 0x0000f2001d007a0c */ /* 0x000fe20003f46270 */
[----:B------:R-:W-:Y:S01]  /*10c10*/  @!P5 ST.E.64 [R14.64], R82 ;  /* 0x000000520e00d985 */ /* 0x000fe2000c101b06 */
[----:B------:R-:W-:Y:S02]  /*10c20*/  ISETP.GE.AND P3, PT, R0, c[0x0][0x3c8], PT ;  /* 0x0000f20000007a0c */ /* 0x000fe40003f66270 */
[----:B------:R-:W-:Y:S02]  /*10c30*/  IADD3 R26, R251, 0xb8, RZ ;  /* 0x000000b8fb1a7810 */ /* 0x000fe40007ffe0ff */
[----:B------:R-:W-:Y:S02]  /*10c40*/  SHF.R.S32.HI R6, RZ, 0x1f, R4 ;  /* 0x0000001fff067819 */ /* 0x000fe40000011404 */
[----:B--2---:R-:W-:-:S02]  /*10c50*/  @!P4 LEA R8, P6, R4, R5, 0x2 ;  /* 0x000000050408c211 */ /* 0x004fc400078c10ff */
[----:B------:R-:W-:Y:S02]  /*10c60*/  ISETP.GE.AND P0, PT, R24, c[0x0][0x3c8], PT ;  /* 0x0000f20018007a0c */ /* 0x000fe40003f06270 */
[----:B------:R-:W-:Y:S02]  /*10c70*/  ISETP.GE.AND P1, PT, R26, c[0x0][0x3c8], PT ;  /* 0x0000f2001a007a0c */ /* 0x000fe40003f26270 */
[----:B------:R-:W-:Y:S02]  /*10c80*/  @!P4 LEA.HI.X R9, R4, R3, R6, 0x2, P6 ;  /* 0x000000030409c211 */ /* 0x000fe400030f1406 */
[----:B------:R-:W-:Y:S02]  /*10c90*/  SHF.R.S32.HI R4, RZ, 0x1f, R0 ;  /* 0x0000001fff047819 */ /* 0x000fe40000011400 */
[----:B------:R-:W-:Y:S01]  /*10ca0*/  @!P3 LEA R6, P6, R0, R5, 0x2 ;  /* 0x000000050006b211 */ /* 0x000fe200078c10ff */
[----:B------:R2:W-:Y:S01]  /*10cb0*/  @!P4 ST.E.64 [R8.64], R86 ;  /* 0x000000560800c985 */ /* 0x0005e2000c101b06 */
[----:B------:R-:W-:-:S02]  /*10cc0*/  IADD3 R31, R251, 0xb0, RZ ;  /* 0x000000b0fb1f7810 */ /* 0x000fc40007ffe0ff */
[----:B------:R-:W-:Y:S02]  /*10cd0*/  @!P3 LEA.HI.X R7, R0, R3, R4, 0x2, P6 ;  /* 0x000000030007b211 */ /* 0x000fe400030f1404 */
[----:B------:R-:W-:Y:S02]  /*10ce0*/  IADD3 R30, R251, 0xc8, RZ ;  /* 0x000000c8fb1e7810 */ /* 0x000fe40007ffe0ff */
[----:B------:R-:W-:Y:S01]  /*10cf0*/  @!P2 LEA R18, P5, R29, R5, 0x2 ;  /* 0x000000051d12a211 */ /* 0x000fe200078a10ff */
[----:B------:R3:W-:Y:S01]  /*10d00*/  @!P3 ST.E.64 [R6.64], R90 ;  /* 0x0000005a0600b985 */ /* 0x0007e2000c101b06 */
[----:B------:R-:W-:Y:S02]  /*10d10*/  SHF.R.S32.HI R31, RZ, 0x1f, R31 ;  /* 0x0000001fff1f7819 */ /* 0x000fe4000001141f */
[C---:B------:R-:W-:Y:S02]  /*10d20*/  IADD3 R27, R251.reuse, 0xd0, RZ ;  /* 0x000000d0fb1b7810 */ /* 0x040fe40007ffe0ff */
[----:B------:R-:W-:-:S02]  /*10d30*/  IADD3 R25, R251, 0xc0, RZ ;  /* 0x000000c0fb197810 */ /* 0x000fc40007ffe0ff */
[----:B------:R-:W-:Y:S02]  /*10d40*/  IADD3 R28, R251, 0xb8, RZ ;  /* 0x000000b8fb1c7810 */ /* 0x000fe40007ffe0ff */
[----:B------:R-:W-:Y:S02]  /*10d50*/  ISETP.GE.AND P4, PT, R30, c[0x0][0x3c8], PT ;  /* 0x0000f2001e007a0c */ /* 0x000fe40003f86270 */
[----:B------:R-:W-:Y:S02]  /*10d60*/  @!P2 LEA.HI.X R19, R29, R3, R31, 0x2, P5 ;  /* 0x000000031d13a211 */ /* 0x000fe400028f141f */
[----:B-1----:R-:W-:Y:S02]  /*10d70*/  @!P0 LEA R10, P3, R24, R5, 0x2 ;  /* 0x00000005180a8211 */ /* 0x002fe400078610ff */
[----:B------:R-:W-:Y:S01]  /*10d80*/  SHF.R.S32.HI R25, RZ, 0x1f, R25 ;  /* 0x0000001fff197819 */ /* 0x000fe20000011419 */
[----:B------:R-:W-:Y:S01]  /*10d90*/  @!P2 ST.E.64 [R18.64], R94 ;  /* 0x0000005e1200a985 */ /* 0x000fe2000c101b06 */
[----:B------:R-:W-:-:S02]  /*10da0*/  ISETP.GE.AND P5, PT, R27, c[0x0][0x3c8], PT ;  /* 0x0000f2001b007a0c */ /* 0x000fc40003fa6270 */
[----:B------:R-:W-:Y:S02]  /*10db0*/  @!P1 LEA R12, P6, R26, R5, 0x2 ;  /* 0x000000051a0c9211 */ /* 0x000fe400078c10ff */
[----:B------:R-:W-:Y:S02]  /*10dc0*/  SHF.R.S32.HI R28, RZ, 0x1f, R28 ;  /* 0x0000001fff1c7819 */ /* 0x000fe4000001141c */
[-C--:B------:R-:W-:Y:S02]  /*10dd0*/  @!P0 LEA.HI.X R11, R24, R3.reuse, R25, 0x2, P3 ;  /* 0x00000003180b8211 */ /* 0x080fe400018f1419 */
[----:B------:R-:W-:Y:S02]  /*10de0*/  @!P1 LEA.HI.X R13, R26, R3, R28, 0x2, P6 ;  /* 0x000000031a0d9211 */ /* 0x000fe400030f141c */
[C---:B------:R-:W-:Y:S02]  /*10df0*/  IADD3 R25, R251.reuse, 0xd8, RZ ;  /* 0x000000d8fb197810 */ /* 0x040fe40007ffe0ff */
[----:B------:R-:W-:Y:S01]  /*10e00*/  IADD3 R31, R251, 0xc8, RZ ;  /* 0x000000c8fb1f7810 */ /* 0x000fe20007ffe0ff */
[----:B------:R1:W-:Y:S01]  /*10e10*/  @!P1 ST.E.64 [R12.64], R98 ;  /* 0x000000620c009985 */ /* 0x0003e2000c101b06 */
[----:B------:R-:W-:-:S02]  /*10e20*/  ISETP.GE.AND P3, PT, R25, c[0x0][0x3c8], PT ;  /* 0x0000f20019007a0c */ /* 0x000fc40003f66270 */
[C---:B------:R-:W-:Y:S01]  /*10e30*/  IADD3 R29, R251.reuse, 0xd0, RZ ;  /* 0x000000d0fb1d7810 */ /* 0x040fe20007ffe0ff */
[----:B------:R4:W-:Y:S01]  /*10e40*/  @!P0 ST.E.64 [R10.64], R102 ;  /* 0x000000660a008985 */ /* 0x0009e2000c101b06 */
[-C--:B--2---:R-:W-:Y:S02]  /*10e50*/  @!P4 LEA R8, P0, R30, R5.reuse, 0x2 ;  /* 0x000000051e08c211 */ /* 0x084fe400078010ff */
[----:B------:R-:W-:Y:S02]  /*10e60*/  SHF.R.S32.HI R31, RZ, 0x1f, R31 ;  /* 0x0000001fff1f7819 */ /* 0x000fe4000001141f */
[----:B------:R-:W-:Y:S02]  /*10e70*/  IADD3 R28, R251, 0xe0, RZ ;  /* 0x000000e0fb1c7810 */ /* 0x000fe40007ffe0ff */
[----:B------:R-:W-:Y:S02]  /*10e80*/  SHF.R.S32.HI R29, RZ, 0x1f, R29 ;  /* 0x0000001fff1d7819 */ /* 0x000fe4000001141d */
[----:B---3--:R-:W-:-:S02]  /*10e90*/  @!P5 LEA R6, P6, R27, R5, 0x2 ;  /* 0x000000051b06d211 */ /* 0x008fc400078c10ff */
[C---:B------:R-:W-:Y:S02]  /*10ea0*/  IADD3 R26, R251.reuse, 0xe8, RZ ;  /* 0x000000e8fb1a7810 */ /* 0x040fe40007ffe0ff */
[----:B------:R-:W-:Y:S02]  /*10eb0*/  IADD3 R24, R251, 0xf0, RZ ;  /* 0x000000f0fb187810 */ /* 0x000fe40007ffe0ff */
[-C--:B------:R-:W-:Y:S02]  /*10ec0*/  @!P4 LEA.HI.X R9, R30, R3.reuse, R31, 0x2, P0 ;  /* 0x000000031e09c211 */ /* 0x080fe400000f141f */
[----:B------:R-:W-:Y:S02]  /*10ed0*/  ISETP.GE.AND P2, PT, R28, c[0x0][0x3c8], PT ;  /* 0x0000f2001c007a0c */ /* 0x000fe40003f46270 */
[----:B------:R-:W-:Y:S01]  /*10ee0*/  @!P5 LEA.HI.X R7, R27, R3, R29, 0x2, P6 ;  /* 0x000000031b07d211 */ /* 0x000fe200030f141d */
[----:B------:R2:W-:Y:S01]  /*10ef0*/  @!P4 ST.E.64 [R8.64], R106 ;  /* 0x0000006a0800c985 */ /* 0x0005e2000c101b06 */
[----:B------:R-:W-:-:S02]  /*10f00*/  ISETP.GE.AND P1, PT, R26, c[0x0][0x3c8], PT ;  /* 0x0000f2001a007a0c */ /* 0x000fc40003f26270 */
[----:B------:R-:W-:Y:S01]  /*10f10*/  IADD3 R27, R251, 0xd8, RZ ;  /* 0x000000d8fb1b7810 */ /* 0x000fe20007ffe0ff */
[----:B------:R2:W-:Y:S01]  /*10f20*/  @!P5 ST.E.64 [R6.64], R110 ;  /* 0x0000006e0600d985 */ /* 0x0005e2000c101b06 */
[----:B------:R-:W-:Y:S02]  /*10f30*/  ISETP.GE.AND P0, PT, R24, c[0x0][0x3c8], PT ;  /* 0x0000f20018007a0c */ /* 0x000fe40003f06270 */
[----:B-1----:R-:W-:Y:S02]  /*10f40*/  @!P3 LEA R12, P4, R25, R5, 0x2 ;  /* 0x00000005190cb211 */ /* 0x002fe400078810ff */
[----:B------:R-:W-:Y:S02]  /*10f50*/  SHF.R.S32.HI R27, RZ, 0x1f, R27 ;  /* 0x0000001fff1b7819 */ /* 0x000fe4000001141b */
[----:B------:R-:W-:Y:S02]  /*10f60*/  IADD3 R29, R251, 0xe0, RZ ;  /* 0x000000e0fb1d7810 */ /* 0x000fe40007ffe0ff */
[----:B------:R-:W-:-:S02]  /*10f70*/  @!P3 LEA.HI.X R13, R25, R3, R27, 0x2, P4 ;  /* 0x00000003190db211 */ /* 0x000fc400020f141b */
[C---:B------:R-:W-:Y:S02]  /*10f80*/  IADD3 R27, R251.reuse, 0xe8, RZ ;  /* 0x000000e8fb1b7810 */ /* 0x040fe40007ffe0ff */
[----:B------:R-:W-:Y:S01]  /*10f90*/  IADD3 R25, R251, 0xf0, RZ ;  /* 0x000000f0fb197810 */ /* 0x000fe20007ffe0ff */
[----:B------:R2:W-:Y:S01]  /*10fa0*/  @!P3 ST.E.64 [R12.64], R114 ;  /* 0x000000720c00b985 */ /* 0x0005e2000c101b06 */
[-C--:B------:R-:W-:Y:S02]  /*10fb0*/  @!P2 LEA R16, P6, R28, R5.reuse, 0x2 ;  /* 0x000000051c10a211 */ /* 0x080fe400078c10ff */
[----:B------:R-:W-:Y:S02]  /*10fc0*/  SHF.R.S32.HI R29, RZ, 0x1f, R29 ;  /* 0x0000001fff1d7819 */ /* 0x000fe4000001141d */
[----:B------:R-:W-:Y:S02]  /*10fd0*/  @!P1 LEA R14, P5, R26, R5, 0x2 ;  /* 0x000000051a0e9211 */ /* 0x000fe400078a10ff */
[----:B------:R-:W-:-:S02]  /*10fe0*/  SHF.R.S32.HI R27, RZ, 0x1f, R27 ;  /* 0x0000001fff1b7819 */ /* 0x000fc4000001141b */
[----:B------:R-:W-:Y:S02]  /*10ff0*/  SHF.R.S32.HI R25, RZ, 0x1f, R25 ;  /* 0x0000001fff197819 */ /* 0x000fe40000011419 */
[----:B----4-:R-:W-:Y:S02]  /*11000*/  @!P0 LEA R10, P4, R24, R5, 0x2 ;  /* 0x00000005180a8211 */ /* 0x010fe400078810ff */
[-C--:B------:R-:W-:Y:S02]  /*11010*/  @!P2 LEA.HI.X R17, R28, R3.reuse, R29, 0x2, P6 ;  /* 0x000000031c11a211 */ /* 0x080fe400030f141d */
[-C--:B------:R-:W-:Y:S02]  /*11020*/  @!P1 LEA.HI.X R15, R26, R3.reuse, R27, 0x2, P5 ;  /* 0x000000031a0f9211 */ /* 0x080fe400028f141b */
[----:B------:R-:W-:Y:S01]  /*11030*/  @!P0 LEA.HI.X R11, R24, R3, R25, 0x2, P4 ;  /* 0x00000003180b8211 */ /* 0x000fe200020f1419 */
[----:B------:R2:W-:Y:S01]  /*11040*/  @!P2 ST.E.64 [R16.64], R118 ;  /* 0x000000761000a985 */ /* 0x0005e2000c101b06 */
[----:B------:R-:W-:-:S03]  /*11050*/  IADD3 R24, R251, 0xf8, RZ ;  /* 0x000000f8fb187810 */ /* 0x000fc60007ffe0ff */
[----:B------:R2:W-:Y:S04]  /*11060*/  @!P1 ST.E.64 [R14.64], R122 ;  /* 0x0000007a0e009985 */ /* 0x0005e8000c101b06 */
[----:B------:R2:W-:Y:S01]  /*11070*/  @!P0 ST.E.64 [R10.64], R126 ;  /* 0x0000007e0a008985 */ /* 0x0005e2000c101b06 */
[----:B------:R-:W-:-:S13]  /*11080*/  ISETP.GE.AND P0, PT, R24, c[0x0][0x3c8], PT ;  /* 0x0000f20018007a0c */ /* 0x000fda0003f06270 */
[----:B------:R-:W-:Y:S05]  /*11090*/  @P0 BRA `(.L_x_2253) ;  /* 0x00000df000000947 */ /* 0x000fea0003800000 */
[----:B------:R-:W-:Y:S02]  /*110a0*/  IADD3 R0, R251, 0xf8, RZ ;  /* 0x000000f8fb007810 */ /* 0x000fe40007ffe0ff */
[----:B------:R-:W-:Y:S02]  /*110b0*/  LEA R4, P0, R24, R5, 0x2 ;  /* 0x0000000518047211 */ /* 0x000fe400078010ff */
[----:B------:R-:W-:-:S04]  /*110c0*/  SHF.R.S32.HI R0, RZ, 0x1f, R0 ;  /* 0x0000001fff007819 */ /* 0x000fc80000011400 */
[----:B------:R-:W-:-:S05]  /*110d0*/  LEA.HI.X R5, R24, R3, R0, 0x2, P0 ;  /* 0x0000000318057211 */ /* 0x000fca00000f1400 */
[----:B------:R1:W-:Y:S01]  /*110e0*/  ST.E.64 [R4.64], R130 ;  /* 0x0000008204007985 */ /* 0x0003e2000c101b06 */
[----:B------:R-:W-:Y:S05]  /*110f0*/  BRA `(.L_x_2253) ;  /* 0x00000d9000007947 */ /* 0x000fea0003800000 */
.L_x_2238:
[----:B------:R-:W2:Y:S04]  /*11100*/  LDL.LU R4, [R1+0x50] ;  /* 0x0000500001047983 */ /* 0x000ea80000300800 */
[----:B------:R-:W3:Y:S04]  /*11110*/  LDL R5, [R1+0x3c] ;  /* 0x00003c0001057983 */ /* 0x000ee80000100800 */
[----:B------:R-:W4:Y:S01]  /*11120*/  LDL R10, [R1+0x38] ;  /* 0x00003800010a7983 */ /* 0x000f220000100800 */
        /* <DEDUP_REMOVED lines=16> */
[----:B-----5:R-:W2:Y:S04]  /*11230*/  LDG.E R3, [R6.64] ;  /* 0x0000000606037981 */ /* 0x020ea8000c1e1900 */
[----:B-1----:R-:W2:Y:S02]  /*11240*/  LDG.E R8, [R6.64+0x4] ;  /* 0x0000040606087981 */ /* 0x002ea4000c1e1900 */
[----:B--2---:R-:W-:Y:S02]  /*11250*/  IADD3 R3, -R3, R8, RZ ;  /* 0x0000000803037210 */ /* 0x004fe40007ffe1ff */
.L_x_2259:
[----:B------:R-:W-:Y:S01]  /*11260*/  ISETP.GT.AND P0, PT, R246, 0x7f, PT ;  /* 0x0000007ff600780c */ /* 0x000fe20003f04270 */
[----:B------:R-:W-:Y:S01]  /*11270*/  BSSY B0, `(.L_x_2260) ;  /* 0x0000036000007945 */ /* 0x000fe20003800000 */
[----:B------:R-:W-:Y:S02]  /*11280*/  SEL R5, R5, RZ, !P2 ;  /* 0x000000ff05057207 */ /* 0x000fe40005000000 */
[----:B-1----:R-:W-:-:S02]  /*11290*/  SEL R7, R10, RZ, !P2 ;  /* 0x000000ff0a077207 */ /* 0x002fc40005000000 */
[----:B-----5:R-:W-:-:S07]  /*112a0*/  SHF.R.S32.HI R8, RZ, 0x1f, R0 ;  /* 0x0000001fff087819 */ /* 0x020fce0000011400 */
        /* <DEDUP_REMOVED lines=8> */
[----:B------:R-:W-:Y:S01]  /*11330*/  ISETP.GT.AND P2, PT, R4, 0x1, PT ;  /* 0x000000010400780c */ /* 0x000fe20003f44270 */
[----:B------:R-:W-:Y:S01]  /*11340*/  IMAD.MOV.U32 R9, RZ, RZ, c[0x0][0x4e8] ;  /* 0x00013a00ff097624 */ /* 0x000fe200078e00ff */
[----:B------:R-:W-:Y:S02]  /*11350*/  MOV R12, R6 ;  /* 0x00000006000c7202 */ /* 0x000fe40000000f00 */
[----:B------:R-:W-:-:S02]  /*11360*/  SEL R26, R26, 0x328, P2 ;  /* 0x000003281a1a7807 */ /* 0x000fc40001000000 */
[----:B------:R-:W-:Y:S02]  /*11370*/  ISETP.NE.AND P0, PT, R9, 0x1, PT ;  /* 0x000000010900780c */ /* 0x000fe40003f05270 */
[----:B------:R-:W1:Y:S08]  /*11380*/  LDC.64 R24, c[0x0][R26+0x170] ;  /* 0x00005c001a187b82 */ /* 0x000e700000000a00 */
[----:B------:R-:W2:Y:S03]  /*11390*/  LDC.64 R18, c[0x0][R26+0x168] ;  /* 0x00005a001a127b82 */ /* 0x000ea60000000a00 */
[----:B------:R-:W-:-:S05]  /*113a0*/  @P0 IMAD.HI.U32 R11, R6, c[0x0][0x4ec], RZ ;  /* 0x00013b00060b0a27 */ /* 0x000fca00078e00ff */
[----:B------:R-:W4:Y:S01]  /*113b0*/  LDC.64 R22, c[0x0][R26+0x178] ;  /* 0x00005e001a167b82 */ /* 0x000f220000000a00 */
[----:B------:R-:W-:-:S07]  /*113c0*/  @P0 SHF.R.U32.HI R12, RZ, c[0x0][0x4f0], R11 ;  /* 0x00013c00ff0c0a19 */ /* 0x000fce000001160b */
[----:B------:R-:W5:Y:S01]  /*113d0*/  LDC.64 R20, c[0x0][R26+0x160] ;  /* 0x000058001a147b82 */ /* 0x000f620000000a00 */
[-C--:B-1----:R-:W-:Y:S02]  /*113e0*/  IMAD R14, R25, R5.reuse, RZ ;  /* 0x00000005190e7224 */ /* 0x082fe400078e02ff */
[----:B------:R-:W-:-:S04]  /*113f0*/  IMAD.WIDE.U32 R16, R24, R5, RZ ;  /* 0x0000000518107225 */ /* 0x000fc800078e00ff */
[----:B------:R-:W-:-:S05]  /*11400*/  IMAD R9, R24, R7, R14 ;  /* 0x0000000718097224 */ /* 0x000fca00078e020e */
[----:B------:R-:W-:Y:S01]  /*11410*/  IADD3 R9, R17, R9, RZ ;  /* 0x0000000911097210 */ /* 0x000fe20007ffe0ff */
[-C--:B--2---:R-:W-:Y:S02]  /*11420*/  IMAD R10, R19, R15.reuse, RZ ;  /* 0x0000000f130a7224 */ /* 0x084fe400078e02ff */
[----:B------:R-:W-:Y:S01]  /*11430*/  IMAD.WIDE.U32 R18, R18, R15, RZ ;  /* 0x0000000f12127225 */ /* 0x000fe200078e00ff */
[----:B---3--:R-:W-:-:S03]  /*11440*/  SEL R11, R13, RZ, P2 ;  /* 0x000000ff0d0b7207 */ /* 0x008fc60001000000 */
[----:B------:R-:W-:Y:S01]  /*11450*/  IMAD.IADD R13, R19, 0x1, R10 ;  /* 0x00000001130d7824 */ /* 0x000fe200078e020a */
[----:B------:R-:W-:Y:S01]  /*11460*/  IADD3 R19, P1, P0, R16, R18, R0 ;  /* 0x0000001210137210 */ /* 0x000fe2000783e000 */
[----:B------:R-:W-:Y:S02]  /*11470*/  IMAD.MOV R15, RZ, RZ, -R12 ;  /* 0x000000ffff0f7224 */ /* 0x000fe400078e0a0c */
[----:B----4-:R-:W-:Y:S01]  /*11480*/  IMAD R10, R23, R11, RZ ;  /* 0x0000000b170a7224 */ /* 0x010fe200078e02ff */
[----:B------:R-:W-:Y:S01]  /*11490*/  IADD3.X R9, R9, R13, R8, P1, P0 ;  /* 0x0000000d09097210 */ /* 0x000fe20000fe0408 */
[----:B------:R-:W-:-:S04]  /*114a0*/  IMAD.WIDE.U32 R22, R22, R11, RZ ;  /* 0x0000000b16167225 */ /* 0x000fc800078e00ff */
[----:B------:R-:W-:Y:S01]  /*114b0*/  IMAD R15, R15, c[0x0][0x4e8], R6 ;  /* 0x00013a000f0f7a24 */ /* 0x000fe200078e0206 */
[----:B------:R-:W-:Y:S02]  /*114c0*/  IADD3 R22, P1, P0, R12, R19, R22 ;  /* 0x000000130c167210 */ /* 0x000fe4000783e016 */
[----:B------:R-:W-:Y:S01]  /*114d0*/  IADD3 R10, R23, R10, RZ ;  /* 0x0000000a170a7210 */ /* 0x000fe20007ffe0ff */
[----:B-----5:R-:W-:Y:S01]  /*114e0*/  IMAD R11, R21, R15, RZ ;  /* 0x0000000f150b7224 */ /* 0x020fe200078e02ff */
[----:B------:R-:W-:Y:S02]  /*114f0*/  SHF.R.S32.HI R12, RZ, 0x1f, R12 ;  /* 0x0000001fff0c7819 */ /* 0x000fe4000001140c */
[----:B------:R-:W-:Y:S02]  /*11500*/  SHF.R.S32.HI R6, RZ, 0x1f, R15 ;  /* 0x0000001fff067819 */ /* 0x000fe4000001140f */
[----:B------:R-:W-:Y:S01]  /*11510*/  IADD3.X R23, R12, R9, R10, P1, P0 ;  /* 0x000000090c177210 */ /* 0x000fe20000fe040a */
[----:B------:R-:W-:Y:S01]  /*11520*/  IMAD.MOV.U32 R9, RZ, RZ, c[0x0][0x4a8] ;  /* 0x00012a00ff097624 */ /* 0x000fe200078e00ff */
[----:B------:R-:W-:Y:S01]  /*11530*/  MOV R10, c[0x0][0x4ac] ;  /* 0x00012b00000a7a02 */ /* 0x000fe20000000f00 */
[----:B------:R-:W-:-:S02]  /*11540*/  IMAD R6, R20, R6, R11 ;  /* 0x0000000614067224 */ /* 0x000fc400078e020b */
[----:B------:R-:W-:Y:S01]  /*11550*/  IMAD.WIDE.U32 R22, R20, R15, R22 ;  /* 0x0000000f14167225 */ /* 0x000fe200078e0016 */
[----:B------:R-:W-:Y:S02]  /*11560*/  SEL R9, R9, c[0x0][0x450], P2 ;  /* 0x0001140009097a07 */ /* 0x000fe40001000000 */
[----:B------:R-:W-:Y:S01]  /*11570*/  SEL R10, R10, c[0x0][0x454], P2 ;  /* 0x000115000a0a7a07 */ /* 0x000fe20001000000 */
[----:B------:R-:W-:Y:S01]  /*11580*/  IMAD.IADD R11, R23, 0x1, R6 ;  /* 0x00000001170b7824 */ /* 0x000fe200078e0206 */
[C---:B------:R-:W-:Y:S02]  /*11590*/  LEA R12, P0, R22.reuse, R9, 0x2 ;  /* 0x00000009160c7211 */ /* 0x040fe400078010ff */
[----:B------:R-:W-:Y:S02]  /*115a0*/  MOV R9, 0xff800000 ;  /* 0xff80000000097802 */ /* 0x000fe40000000f00 */
[----:B------:R-:W-:-:S05]  /*115b0*/  LEA.HI.X R13, R22, R10, R11, 0x2, P0 ;  /* 0x0000000a160d7211 */ /* 0x000fca00000f140b */
[----:B------:R1:W-:Y:S04]  /*115c0*/  STG.E [R12.64], R9 ;  /* 0x000000090c007986 */ /* 0x0003e8000c101906 */
.L_x_2261:
[----:B------:R-:W-:Y:S05]  /*115d0*/  BSYNC B0 ;  /* 0x0000000000007941 */ /* 0x000fea0003800000 */
.L_x_2260:
[----:B------:R-:W-:-:S13]  /*115e0*/  ISETP.GT.AND P0, PT, R4, 0x1, PT ;  /* 0x000000010400780c */ /* 0x000fda0003f04270 */
[----:B------:R-:W-:Y:S05]  /*115f0*/  @P0 BRA `(.L_x_2253) ;  /* 0x0000089000000947 */ /* 0x000fea0003800000 */
[----:B-1----:R-:W2:Y:S04]  /*11600*/  LDL.LU R9, [R1+0x40] ;  /* 0x0000400001097983 */ /* 0x002ea80000300800 */
[----:B------:R-:W3:Y:S01]  /*11610*/  LDL R6, [R1+0x4] ;  /* 0x0000040001067983 */ /* 0x000ee20000100800 */
[----:B------:R-:W-:Y:S01]  /*11620*/  MOV R4, c[0x0][0x4e8] ;  /* 0x00013a0000047a02 */ /* 0x000fe20000000f00 */
[----:B------:R-:W-:-:S03]  /*11630*/  IMAD R11, R8, c[0x0][0x3a0], RZ ;  /* 0x0000e800080b7a24 */ /* 0x000fc600078e02ff */
[----:B------:R-:W-:Y:S01]  /*11640*/  ISETP.NE.AND P0, PT, R4, 0x1, PT ;  /* 0x000000010400780c */ /* 0x000fe20003f05270 */
[C---:B------:R-:W-:Y:S01]  /*11650*/  IMAD R11, R0.reuse, c[0x0][0x3a4], R11 ;  /* 0x0000e900000b7a24 */ /* 0x040fe200078e020b */
[----:B--2---:R-:W-:Y:S01]  /*11660*/  MOV R12, R9 ;  /* 0x00000009000c7202 */ /* 0x004fe20000000f00 */
[----:B------:R-:W-:Y:S01]  /*11670*/  IMAD.WIDE.U32 R8, R0, c[0x0][0x3a0], RZ ;  /* 0x0000e80000087a25 */ /* 0x000fe200078e00ff */
[----:B---3--:R-:W-:-:S04]  /*11680*/  IADD3 R0, R6, R237, RZ ;  /* 0x000000ed06007210 */ /* 0x008fc80007ffe0ff */
[----:B------:R-:W-:Y:S02]  /*11690*/  IADD3 R9, R9, R11, RZ ;  /* 0x0000000b09097210 */ /* 0x000fe40007ffe0ff */
[----:B------:R-:W-:-:S03]  /*116a0*/  MOV R6, R0 ;  /* 0x0000000000067202 */ /* 0x000fc60000000f00 */
[----:B------:R-:W-:-:S04]  /*116b0*/  @P0 IMAD.HI.U32 R4, R0, c[0x0][0x4ec], RZ ;  /* 0x00013b0000040a27 */ /* 0x000fc800078e00ff */
[----:B------:R-:W-:Y:S01]  /*116c0*/  IMAD.WIDE.U32 R10, R12, c[0x0][0x3e8], R8 ;  /* 0x0000fa000c0a7a25 */ /* 0x000fe200078e0008 */
[----:B------:R-:W-:-:S03]  /*116d0*/  @P0 SHF.R.U32.HI R6, RZ, c[0x0][0x4f0], R4 ;  /* 0x00013c00ff060a19 */ /* 0x000fc60000011604 */
[----:B------:R-:W-:Y:S01]  /*116e0*/  IMAD R8, R7, c[0x0][0x3f0], RZ ;  /* 0x0000fc0007087a24 */ /* 0x000fe200078e02ff */
[----:B------:R-:W-:Y:S01]  /*116f0*/  SHF.R.S32.HI R4, RZ, 0x1f, R6 ;  /* 0x0000001fff047819 */ /* 0x000fe20000011406 */
[----:B------:R-:W-:Y:S01]  /*11700*/  IMAD R11, R12, c[0x0][0x3ec], R11 ;  /* 0x0000fb000c0b7a24 */ /* 0x000fe200078e020b */
[----:B------:R-:W-:Y:S01]  /*11710*/  SHF.R.S32.HI R12, RZ, 0x1f, R246 ;  /* 0x0000001fff0c7819 */ /* 0x000fe200000114f6 */
[C---:B------:R-:W-:Y:S02]  /*11720*/  IMAD R8, R5.reuse, c[0x0][0x3f4], R8 ;  /* 0x0000fd0005087a24 */ /* 0x040fe400078e0208 */
[----:B------:R-:W-:Y:S01]  /*11730*/  IMAD.WIDE.U32 R10, R5, c[0x0][0x3f0], R10 ;  /* 0x0000fc00050a7a25 */ /* 0x000fe200078e000a */
[----:B------:R-:W-:Y:S02]  /*11740*/  IADD3 R5, -R6, RZ, RZ ;  /* 0x000000ff06057210 */ /* 0x000fe40007ffe1ff */
[----:B------:R-:W-:Y:S01]  /*11750*/  LEA.HI R12, R12, R246, RZ, 0x3 ;  /* 0x000000f60c0c7211 */ /* 0x000fe200078f18ff */
[----:B------:R-:W-:Y:S01]  /*11760*/  IMAD R7, R4, c[0x0][0x3e0], RZ ;  /* 0x0000f80004077a24 */ /* 0x000fe200078e02ff */
[----:B------:R-:W-:Y:S01]  /*11770*/  IADD3 R11, R11, R8, RZ ;  /* 0x000000080b0b7210 */ /* 0x000fe20007ffe0ff */
[----:B------:R-:W-:Y:S01]  /*11780*/  IMAD R5, R5, c[0x0][0x4e8], R0 ;  /* 0x00013a0005057a24 */ /* 0x000fe200078e0200 */
[----:B------:R-:W-:Y:S01]  /*11790*/  SHF.R.S32.HI R12, RZ, 0x3, R12 ;  /* 0x00000003ff0c7819 */ /* 0x000fe2000001140c */
[----:B------:R-:W-:-:S02]  /*117a0*/  IMAD R7, R6, c[0x0][0x3e4], R7 ;  /* 0x0000f90006077a24 */ /* 0x000fc400078e0207 */
[----:B------:R-:W-:Y:S01]  /*117b0*/  IMAD.WIDE.U32 R10, R6, c[0x0][0x3e0], R10 ;  /* 0x0000f800060a7a25 */ /* 0x000fe200078e000a */
[----:B------:R-:W-:Y:S02]  /*117c0*/  SHF.R.S32.HI R0, RZ, 0x1f, R5 ;  /* 0x0000001fff007819 */ /* 0x000fe40000011405 */
        /* <DEDUP_REMOVED lines=10> */
.L_x_2317:
[----:B------:R-:W-:Y:S05]  /*11870*/  BRA.DIV ~URZ, `(.L_x_2263) ;  /* 0x000022327f007947 */ /* 0x000fea000b800000 */
[----:B------:R3:W4:Y:S02]  /*11880*/  SHFL.IDX PT, R5, R10, RZ, 0x181f ;  /* 0x00181fff0a057589 */ /* 0x00072400000e0000 */
.L_x_2318:
[----:B------:R-:W-:Y:S01]  /*11890*/  IMAD R14, R3, c[0x0][0x4e8], RZ ;  /* 0x00013a00030e7a24 */ /* 0x000fe200078e02ff */
[----:B------:R-:W-:Y:S04]  /*118a0*/  BSSY B0, `(.L_x_2264) ;  /* 0x0000014000007945 */ /* 0x000fe80003800000 */
        /* <DEDUP_REMOVED lines=11> */
[-C--:B------:R-:W-:Y:S02]  /*11960*/  @!P3 LEA.HI.X R9, R16, R12.reuse, R17, 0x1, P4 ;  /* 0x0000000c1009b211 */ /* 0x080fe400020f0c11 */
[C---:B------:R-:W-:Y:S02]  /*11970*/  @!P0 LEA R16, P4, R248.reuse, R5, 0x1 ;  /* 0x00000005f8108211 */ /* 0x040fe400078808ff */
[-C--:B------:R-:W-:Y:S01]  /*11980*/  @!P1 LEA.HI.X R5, R247, R12.reuse, R242, 0x1, P5 ;  /* 0x0000000cf7059211 */ /* 0x080fe200028f0cf2 */
[----:B------:R2:W-:Y:S01]  /*11990*/  @!P3 ST.E.128 [R8.64], RZ ;  /* 0x000000ff0800b985 */ /* 0x0005e2000c101d06 */
[----:B------:R-:W-:-:S03]  /*119a0*/  @!P0 LEA.HI.X R17, R248, R12, R241, 0x1, P4 ;  /* 0x0000000cf8118211 */ /* 0x000fc600020f0cf1 */
[----:B------:R2:W-:Y:S04]  /*119b0*/  @!P2 ST.E.128 [R6.64], RZ ;  /* 0x000000ff0600a985 */ /* 0x0005e8000c101d06 */
[----:B------:R2:W-:Y:S04]  /*119c0*/  @!P1 ST.E.128 [R4.64], RZ ;  /* 0x000000ff04009985 */ /* 0x0005e8000c101d06 */
[----:B------:R2:W-:Y:S02]  /*119d0*/  @!P0 ST.E.128 [R16.64], RZ ;  /* 0x000000ff10008985 */ /* 0x0005e4000c101d06 */
.L_x_2265:
[----:B------:R-:W-:Y:S05]  /*119e0*/  BSYNC B0 ;  /* 0x0000000000007941 */ /* 0x000fea0003800000 */
.L_x_2264:
[----:B------:R-:W-:Y:S05]  /*119f0*/  BRA.DIV ~URZ, `(.L_x_2266) ;  /* 0x000021127f007947 */ /* 0x000fea000b800000 */
[----:B------:R1:W3:Y:S04]  /*11a00*/  SHFL.IDX PT, R3, R11, 0x1, 0x181f ;  /* 0x00381f000b037f89 */ /* 0x0002e800000e0000 */
[----:B--2-4-:R1:W2:Y:S02]  /*11a10*/  SHFL.IDX PT, R5, R10, 0x1, 0x181f ;  /* 0x00381f000a057f89 */ /* 0x0142a400000e0000 */
.L_x_2319:
[----:B------:R-:W-:Y:S01]  /*11a20*/  IADD3 R7, R237, 0x20, RZ ;  /* 0x00000020ed077810 */ /* 0x000fe20007ffe0ff */
[----:B------:R-:W-:Y:S03]  /*11a30*/  BSSY B0, `(.L_x_2267) ;  /* 0x0000014000007945 */ /* 0x000fe60003800000 */
[----:B------:R-:W-:-:S13]  /*11a40*/  ISETP.GE.AND P0, PT, R7, R14, PT ;  /* 0x0000000e0700720c */ /* 0x000fda0003f06270 */
[----:B------:R-:W-:Y:S05]  /*11a50*/  @P0 BRA `(.L_x_2268) ;  /* 0x0000011000000947 */ /* 0x000fea0003800000 */
[----:B------:R-:W4:Y:S01]  /*11a60*/  LDL.64 R12, [R1+0x10] ;  /* 0x00001000010c7983 */ /* 0x000f220000100a00 */
[----:B------:R-:W-:Y:S02]  /*11a70*/  ISETP.GE.AND P2, PT, R250, c[0x0][0x3c8], PT ;  /* 0x0000f200fa007a0c */ /* 0x000fe40003f46270 */
[----:B------:R-:W-:Y:S02]  /*11a80*/  ISETP.GE.AND P1, PT, R247, c[0x0][0x3c8], PT ;  /* 0x0000f200f7007a0c */ /* 0x000fe40003f26270 */
[----:B------:R-:W-:-:S09]  /*11a90*/  ISETP.GE.AND P0, PT, R248, c[0x0][0x3c8], PT ;  /* 0x0000f200f8007a0c */ /* 0x000fd20003f06270 */
[CC--:B--2---:R-:W-:Y:S02]  /*11aa0*/  @!P2 LEA R6, P6, R250.reuse, R5.reuse, 0x1 ;  /* 0x00000005fa06a211 */ /* 0x0c4fe400078c08ff */
[----:B------:R-:W-:Y:S02]  /*11ab0*/  @!P1 LEA R4, P5, R247, R5, 0x1 ;  /* 0x00000005f7049211 */ /* 0x000fe400078a08ff */
[----:B---3--:R-:W-:Y:S02]  /*11ac0*/  @!P2 LEA.HI.X R7, R250, R3, R243, 0x1, P6 ;  /* 0x00000003fa07a211 */ /* 0x008fe400030f0cf3 */
[----:B----4-:R-:W-:-:S13]  /*11ad0*/  ISETP.GE.AND P3, PT, R12, c[0x0][0x3c8], PT ;  /* 0x0000f2000c007a0c */ /* 0x010fda0003f66270 */
[----:B------:R-:W-:-:S04]  /*11ae0*/  @!P3 LEA R8, P4, R12, R5, 0x1 ;  /* 0x000000050c08b211 */ /* 0x000fc800078808ff */
[----:B------:R-:W-:Y:S02]  /*11af0*/  @!P3 LEA.HI.X R9, R12, R3, R13, 0x1, P4 ;  /* 0x000000030c09b211 */ /* 0x000fe400020f0c0d */
[C---:B------:R-:W-:Y:S02]  /*11b00*/  @!P0 LEA R12, P4, R248.reuse, R5, 0x1 ;  /* 0x00000005f80c8211 */ /* 0x040fe400078808ff */
[-C--:B------:R-:W-:Y:S01]  /*11b10*/  @!P1 LEA.HI.X R5, R247, R3.reuse, R242, 0x1, P5 ;  /* 0x00000003f7059211 */ /* 0x080fe200028f0cf2 */
[----:B------:R2:W-:Y:S01]  /*11b20*/  @!P3 ST.E.128 [R8.64], RZ ;  /* 0x000000ff0800b985 */ /* 0x0005e2000c101d06 */
[----:B------:R-:W-:-:S03]  /*11b30*/  @!P0 LEA.HI.X R13, R248, R3, R241, 0x1, P4 ;  /* 0x00000003f80d8211 */ /* 0x000fc600020f0cf1 */
[----:B------:R2:W-:Y:S04]  /*11b40*/  @!P2 ST.E.128 [R6.64], RZ ;  /* 0x000000ff0600a985 */ /* 0x0005e8000c101d06 */
[----:B------:R2:W-:Y:S04]  /*11b50*/  @!P1 ST.E.128 [R4.64], RZ ;  /* 0x000000ff04009985 */ /* 0x0005e8000c101d06 */
[----:B------:R2:W-:Y:S02]  /*11b60*/  @!P0 ST.E.128 [R12.64], RZ ;  /* 0x000000ff0c008985 */ /* 0x0005e4000c101d06 */
.L_x_2268:
[----:B------:R-:W-:Y:S05]  /*11b70*/  BSYNC B0 ;  /* 0x0000000000007941 */ /* 0x000fea0003800000 */
.L_x_2267:
[----:B------:R-:W-:Y:S05]  /*11b80*/  BRA.DIV ~URZ, `(.L_x_2269) ;  /* 0x000020427f007947 */ /* 0x000fea000b800000 */
[----:B---3--:R3:W4:Y:S02]  /*11b90*/  SHFL.IDX PT, R3, R11, 0x2, 0x181f ;  /* 0x00581f000b037f89 */ /* 0x00872400000e0000 */
.L_x_2320:
[----:B------:R-:W-:Y:S05]  /*11ba0*/  BRA.DIV ~URZ, `(.L_x_2270) ;  /* 0x000020927f007947 */ /* 0x000fea000b800000 */
[----:B--2---:R2:W1:Y:S02]  /*11bb0*/  SHFL.IDX PT, R5, R10, 0x2, 0x181f ;  /* 0x00581f000a057f89 */ /* 0x00446400000e0000 */
.L_x_2321:
        /* <DEDUP_REMOVED lines=10> */
[----:B----4-:R-:W-:Y:S02]  /*11c60*/  @!P2 LEA.HI.X R7, R250, R3, R243, 0x1, P6 ;  /* 0x00000003fa07a211 */ /* 0x010fe400030f0cf3 */
[----:B-----5:R-:W-:-:S13]  /*11c70*/  ISETP.GE.AND P3, PT, R12, c[0x0][0x3c8], PT ;  /* 0x0000f2000c007a0c */ /* 0x020fda0003f66270 */
        /* <DEDUP_REMOVED lines=9> */
.L_x_2272:
[----:B------:R-:W-:Y:S05]  /*11d10*/  BSYNC B0 ;  /* 0x0000000000007941 */ /* 0x000fea0003800000 */
.L_x_2271:
[----:B------:R-:W-:Y:S05]  /*11d20*/  BRA.DIV ~URZ, `(.L_x_2273) ;  /* 0x00001f727f007947 */ /* 0x000fea000b800000 */
[----:B-1-3--:R-:W1:Y:S04]  /*11d30*/  SHFL.IDX PT, R11, R11, 0x3, 0x181f ;  /* 0x00781f000b0b7f89 */ /* 0x00ae6800000e0000 */
[----:B------:R3:W2:Y:S02]  /*11d40*/  SHFL.IDX PT, R5, R10, 0x3, 0x181f ;  /* 0x00781f000a057f89 */ /* 0x0006a400000e0000 */
.L_x_2322:
[----:B------:R-:W-:-:S04]  /*11d50*/  IADD3 R237, R237, 0x60, RZ ;  /* 0x00000060eded7810 */ /* 0x000fc80007ffe0ff */
[----:B------:R-:W-:-:S13]  /*11d60*/  ISETP.GE.AND P0, PT, R237, R14, PT ;  /* 0x0000000eed00720c */ /* 0x000fda0003f06270 */
[----:B------:R-:W-:Y:S05]  /*11d70*/  @P0 BRA `(.L_x_2253) ;  /* 0x0000011000000947 */ /* 0x000fea0003800000 */
[----:B------:R-:W5:Y:S01]  /*11d80*/  LDL.64 R12, [R1+0x10] ;  /* 0x00001000010c7983 */ /* 0x000f620000100a00 */
[----:B------:R-:W-:Y:S02]  /*11d90*/  ISETP.GE.AND P2, PT, R250, c[0x0][0x3c8], PT ;  /* 0x0000f200fa007a0c */ /* 0x000fe40003f46270 */
[----:B------:R-:W-:Y:S02]  /*11da0*/  ISETP.GE.AND P1, PT, R247, c[0x0][0x3c8], PT ;  /* 0x0000f200f7007a0c */ /* 0x000fe40003f26270 */
[----:B------:R-:W-:-:S09]  /*11db0*/  ISETP.GE.AND P0, PT, R248, c[0x0][0x3c8], PT ;  /* 0x0000f200f8007a0c */ /* 0x000fd20003f06270 */
[CC--:B--2---:R-:W-:Y:S02]  /*11dc0*/  @!P2 LEA R6, P6, R250.reuse, R5.reuse, 0x1 ;  /* 0x00000005fa06a211 */ /* 0x0c4fe400078c08ff */
[----:B------:R-:W-:Y:S02]  /*11dd0*/  @!P1 LEA R4, P5, R247, R5, 0x1 ;  /* 0x00000005f7049211 */ /* 0x000fe400078a08ff */
[----:B-1----:R-:W-:Y:S02]  /*11de0*/  @!P2 LEA.HI.X R7, R250, R11, R243, 0x1, P6 ;  /* 0x0000000bfa07a211 */ /* 0x002fe400030f0cf3 */
[----:B-----5:R-:W-:-:S13]  /*11df0*/  ISETP.GE.AND P3, PT, R12, c[0x0][0x3c8], PT ;  /* 0x0000f2000c007a0c */ /* 0x020fda0003f66270 */
[----:B------:R-:W-:-:S04]  /*11e00*/  @!P3 LEA R8, P4, R12, R5, 0x1 ;  /* 0x000000050c08b211 */ /* 0x000fc800078808ff */
[----:B------:R-:W-:Y:S02]  /*11e10*/  @!P3 LEA.HI.X R9, R12, R11, R13, 0x1, P4 ;  /* 0x0000000b0c09b211 */ /* 0x000fe400020f0c0d */
[C---:B---3--:R-:W-:Y:S02]  /*11e20*/  @!P0 LEA R10, P4, R248.reuse, R5, 0x1 ;  /* 0x00000005f80a8211 */ /* 0x048fe400078808ff */
[-C--:B------:R-:W-:Y:S01]  /*11e30*/  @!P1 LEA.HI.X R5, R247, R11.reuse, R242, 0x1, P5 ;  /* 0x0000000bf7059211 */ /* 0x080fe200028f0cf2 */
[----:B------:R1:W-:Y:S01]  /*11e40*/  @!P3 ST.E.128 [R8.64], RZ ;  /* 0x000000ff0800b985 */ /* 0x0003e2000c101d06 */
[----:B------:R-:W-:-:S03]  /*11e50*/  @!P0 LEA.HI.X R11, R248, R11, R241, 0x1, P4 ;  /* 0x0000000bf80b8211 */ /* 0x000fc600020f0cf1 */
[----:B------:R1:W-:Y:S04]  /*11e60*/  @!P2 ST.E.128 [R6.64], RZ ;  /* 0x000000ff0600a985 */ /* 0x0003e8000c101d06 */
[----:B------:R1:W-:Y:S04]  /*11e70*/  @!P1 ST.E.128 [R4.64], RZ ;  /* 0x000000ff04009985 */ /* 0x0003e8000c101d06 */
[----:B------:R1:W-:Y:S02]  /*11e80*/  @!P0 ST.E.128 [R10.64], RZ ;  /* 0x000000ff0a008985 */ /* 0x0003e4000c101d06 */
.L_x_2253:
[----:B------:R-:W-:Y:S05]  /*11e90*/  BSYNC B1 ;  /* 0x0000000000017941 */ /* 0x000fea0003800000 */
.L_x_2237:
[----:B------:R-:W5:Y:S02]  /*11ea0*/  LDL R0, [R1+0x8] ;  /* 0x0000080001007983 */ /* 0x000f640000100800 */
[----:B-----5:R-:W-:-:S13]  /*11eb0*/  ISETP.NE.AND P0, PT, R0, RZ, PT ;  /* 0x000000ff0000720c */ /* 0x020fda0003f05270 */
[----:B------:R-:W-:Y:S01]  /*11ec0*/  @P0 WARPSYNC 0xffffffff ;  /* 0xffffffff00000948 */ /* 0x000fe20003800000 */
[----:B------:R-:W-:Y:S06]  /*11ed0*/  @P0 BAR.SYNC.DEFER_BLOCKING 0x5, 0x100 ;  /* 0x0144000000000b1d */ /* 0x000fec0000010000 */
[----:B------:R-:W4:Y:S04]  /*11ee0*/  @P0 LDS.128 R236, [0x20100] ;  /* 0x02010000ffec0984 */ /* 0x000f280000000c00 */
[----:B------:R-:W-:Y:S06]  /*11ef0*/  @P0 BAR.ARV 0x4, 0x100 ;  /* 0x0104000000000b1d */ /* 0x000fec0000002000 */
[----:B------:R-:W-:Y:S05]  /*11f00*/  @P0 BRA `(.L_x_2274) ;  /* 0x00000ea000000947 */ /* 0x000fea0003800000 */
[----:B-1234-:R-:W-:Y:S01]  /*11f10*/  LOP3.LUT R10, R246, 0x1f, RZ, 0xc0, !PT ;  /* 0x0000001ff60a7812 */ /* 0x01efe200078ec0ff */
[----:B------:R-:W-:-:S03]  /*11f20*/  IMAD.MOV.U32 R12, RZ, RZ, RZ ;  /* 0x000000ffff0c7224 */ /* 0x000fc600078e00ff */
[----:B------:R-:W-:Y:S01]  /*11f30*/  ISETP.NE.AND P5, PT, R10, 0x1f, PT ;  /* 0x0000001f0a00780c */ /* 0x000fe20003fa5270 */
[----:B------:R-:W-:Y:S10]  /*11f40*/  BRA.DIV ~URZ, `(.L_x_2275) ;  /* 0x00001e127f007947 */ /* 0x000ff4000b800000 */
[----:B------:R1:W2:Y:S02]  /*11f50*/  SHFL.IDX PT, R3, R2, RZ, 0x1f ;  /* 0x00001fff02037589 */ /* 0x0002a400000e0000 */
.L_x_2323:
[----:B------:R-:W-:Y:S05]  /*11f60*/  BRA.DIV ~URZ, `(.L_x_2276) ;  /* 0x00001e627f007947 */ /* 0x000fea000b800000 */
[----:B-1----:R-:W1:Y:S02]  /*11f70*/  SHFL.IDX PT, R2, R2, 0x1, 0x1f ;  /* 0x00201f0002027f89 */ /* 0x002e6400000e0000 */
.L_x_2324:
[----:B------:R-:W-:Y:S02]  /*11f80*/  IMAD.IADD R5, R239, 0x1, R10 ;  /* 0x00000001ef057824 */ /* 0x000fe400078e020a */
[----:B------:R-:W-:-:S03]  /*11f90*/  IMAD.MOV.U32 R237, RZ, RZ, RZ ;  /* 0x000000ffffed7224 */ /* 0x000fc600078e00ff */
        /* <DEDUP_REMOVED lines=16> */
.L_x_2325:
        /* <DEDUP_REMOVED lines=16> */
.L_x_2326:
[----:B----4-:R-:W-:Y:S01]  /*121a0*/  IMAD R5, R5, c[0x0][0x538], RZ ;  /* 0x00014e0005057a24 */ /* 0x010fe200078e02ff */
[----:B------:R-:W-:Y:S04]  /*121b0*/  BSSY B1, `(.L_x_2279) ;  /* 0x00000ba000017945 */ /* 0x000fe80003800000 */
[----:B-1----:R-:W-:-:S04]  /*121c0*/  IADD3 R236, R5, R2, RZ ;  /* 0x0000000205ec7210 */ /* 0x002fc80007ffe0ff */
[----:B--2---:R-:W-:-:S13]  /*121d0*/  ISETP.GT.AND P6, PT, R236, R3, PT ;  /* 0x00000003ec00720c */ /* 0x004fda0003fc4270 */
[----:B------:R-:W-:Y:S05]  /*121e0*/  @P6 BRA `(.L_x_2280) ;  /* 0x0000024000006947 */ /* 0x000fea0003800000 */
.L_x_2284:
        /* <DEDUP_REMOVED lines=16> */
.L_x_2327:
        /* <DEDUP_REMOVED lines=12> */
[----:B---3--:R-:W1:Y:S02]  /*123b0*/  SHFL.UP PT, R13, R0, 0x10, RZ ;  /* 0x06000000000d7989 */ /* 0x008e6400000e00ff */
[----:B-1----:R-:W-:-:S05]  /*123c0*/  SEL R13, R13, RZ, P4 ;  /* 0x000000ff0d0d7207 */ /* 0x002fca0002000000 */
[----:B------:R-:W-:-:S05]  /*123d0*/  IMAD.IADD R13, R0, 0x1, R13 ;  /* 0x00000001000d7824 */ /* 0x000fca00078e020d */
[----:B------:R1:W2:Y:S02]  /*123e0*/  SHFL.IDX PT, R5, R13, 0x1f, 0x1f ;  /* 0x03e01f000d057f89 */ /* 0x0002a400000e0000 */
.L_x_2328:
[----:B--2---:R-:W-:-:S05]  /*123f0*/  IMAD R5, R5, c[0x0][0x538], RZ ;  /* 0x00014e0005057a24 */ /* 0x004fca00078e02ff */
[----:B------:R-:W-:-:S04]  /*12400*/  IADD3 R236, R5, R236, RZ ;  /* 0x000000ec05ec7210 */ /* 0x000fc80007ffe0ff */
[----:B------:R-:W-:-:S13]  /*12410*/  ISETP.GT.AND P6, PT, R236, R3, PT ;  /* 0x00000003ec00720c */ /* 0x000fda0003fc4270 */
[----:B-1----:R-:W-:Y:S05]  /*12420*/  @!P6 BRA `(.L_x_2284) ;  /* 0xfffffdc00000e947 */ /* 0x002fea000383ffff */
.L_x_2280:
[----:B------:R-:W-:-:S05]  /*12430*/  IADD3 R236, -R5, R236, RZ ;  /* 0x000000ec05ec7210 */ /* 0x000fca0007ffe1ff */
[----:B------:R-:W-:-:S05]  /*12440*/  IMAD R0, R13, c[0x0][0x538], R236 ;  /* 0x00014e000d007a24 */ /* 0x000fca00078e02ec */
[----:B------:R-:W-:Y:S01]  /*12450*/  ISETP.GT.AND P0, PT, R0, R3, PT ;  /* 0x000000030000720c */ /* 0x000fe20003f04270 */
[----:B------:R-:W-:-:S12]  /*12460*/  BRA.DIV ~URZ, `(.L_x_2285) ;  /* 0x00001db27f007947 */ /* 0x000fd8000b800000 */
[----:B------:R-:W-:-:S04]  /*12470*/  VOTE.ANY R11, PT, !P0 ;  /* 0x00000000000b7806 */ /* 0x000fc800040e0100 */
.L_x_2329:
[----:B------:R-:W1:Y:S02]  /*12480*/  POPC R4, R11 ;  /* 0x0000000b00047309 */ /* 0x000e640000000000 */
[----:B-1----:R-:W-:Y:S01]  /*12490*/  IADD3 R239, R4, R239, RZ ;  /* 0x000000ef04ef7210 */ /* 0x002fe20007ffe0ff */
[----:B------:R-:W-:Y:S05]  /*124a0*/  BRA.DIV ~URZ, `(.L_x_2286) ;  /* 0x00001db27f007947 */ /* 0x000fea000b800000 */
[----:B------:R1:W2:Y:S04]  /*124b0*/  SHFL.IDX PT, R237, R237, R4, 0x1f ;  /* 0x00001f04eded7589 */ /* 0x0002a800000e0000 */
[----:B------:R1:W4:Y:S02]  /*124c0*/  SHFL.IDX PT, R2, R12, R4, 0x1f ;  /* 0x00001f040c027589 */ /* 0x00032400000e0000 */
.L_x_2330:
[----:B------:R-:W-:Y:S01]  /*124d0*/  ISETP.NE.AND P0, PT, R11, RZ, PT ;  /* 0x000000ff0b00720c */ /* 0x000fe20003f05270 */
[----:B------:R-:W-:-:S12]  /*124e0*/  BSSY B0, `(.L_x_2287) ;  /* 0x0000005000007945 */ /* 0x000fd80003800000 */
[----:B------:R-:W-:Y:S05]  /*124f0*/  @!P0 BRA `(.L_x_2288) ;  /* 0x0000003000008947 */ /* 0x000fea0003800000 */
[----:B-1----:R-:W-:Y:S01]  /*12500*/  IADD3 R4, R4, -0x1, RZ ;  /* 0xffffffff04047810 */ /* 0x002fe20007ffe0ff */
[----:B------:R-:W-:Y:S05]  /*12510*/  BRA.DIV ~URZ, `(.L_x_2289) ;  /* 0x00001df27f007947 */ /* 0x000fea000b800000 */
[----:B------:R1:W3:Y:S02]  /*12520*/  SHFL.IDX PT, R15, R13, R4, 0x1f ;  /* 0x00001f040d0f7589 */ /* 0x0002e400000e0000 */
.L_x_2288:
[----:B------:R-:W-:Y:S05]  /*12530*/  BSYNC B0 ;  /* 0x0000000000007941 */ /* 0x000fea0003800000 */
.L_x_2287:
[----:B----4-:R-:W-:Y:S01]  /*12540*/  ISETP.NE.AND P0, PT, R2, 0x1, PT ;  /* 0x000000010200780c */ /* 0x010fe20003f05270 */
[----:B---3--:R-:W-:Y:S01]  /*12550*/  IMAD R236, R15, c[0x0][0x538], R236 ;  /* 0x00014e000fec7a24 */ /* 0x008fe200078e02ec */
[----:B------:R-:W-:Y:S04]  /*12560*/  BSSY B0, `(.L_x_2290) ;  /* 0x0000077000007945 */ /* 0x000fe80003800000 */
[----:B------:R-:W-:-:S07]  /*12570*/  IADD3 R6, -R236, R3, RZ ;  /* 0x00000003ec067210 */ /* 0x000fce0007ffe1ff */
[----:B------:R-:W-:Y:S05]  /*12580*/  @!P0 BRA `(.L_x_2291) ;  /* 0x0000037000008947 */ /* 0x000fea0003800000 */
[-C--:B-12---:R-:W-:Y:S02]  /*12590*/  IABS R4, R237.reuse ;  /* 0x000000ed00047213 */ /* 0x086fe40000000000 */
        /* <DEDUP_REMOVED lines=12> */
[----:B------:R-:W-:-:S06]  /*12660*/  IMAD.HI.U32 R8, R13, R8, R12 ;  /* 0x000000080d087227 */ /* 0x000fcc00078e000c */
[----:B------:R-:W-:Y:S02]  /*12670*/  IMAD.HI.U32 R5, R8, R3, RZ ;  /* 0x0000000308057227 */ /* 0x000fe400078e00ff */
[----:B------:R-:W1:Y:S02]  /*12680*/  MUFU.RCP R8, R11 ;  /* 0x0000000b00087308 */ /* 0x000e640000001000 */
[----:B------:R-:W-:Y:S01]  /*12690*/  IMAD R3, R5, R0, R3 ;  /* 0x0000000005037224 */ /* 0x000fe200078e0203 */
[----:B------:R-:W-:-:S04]  /*126a0*/  LOP3.LUT R0, R6, R237, RZ, 0x3c, !PT ;  /* 0x000000ed06007212 */ /* 0x000fc800078e3cff */
[----:B------:R-:W-:Y:S02]  /*126b0*/  ISETP.GT.U32.AND P1, PT, R4, R3, PT ;  /* 0x000000030400720c */ /* 0x000fe40003f24070 */
[----:B------:R-:W-:Y:S02]  /*126c0*/  ISETP.GE.AND P0, PT, R0, RZ, PT ;  /* 0x000000ff0000720c */ /* 0x000fe40003f06270 */
[----:B------:R-:W-:Y:S02]  /*126d0*/  IABS R0, R2 ;  /* 0x0000000200007213 */ /* 0x000fe40000000000 */
[----:B-1----:R-:W-:-:S03]  /*126e0*/  IADD3 R8, R8, 0xffffffe, RZ ;  /* 0x0ffffffe08087810 */ /* 0x002fc60007ffe0ff */
[----:B------:R-:W-:-:S04]  /*126f0*/  IMAD.MOV R0, RZ, RZ, -R0 ;  /* 0x000000ffff007224 */ /* 0x000fc800078e0a00 */
[----:B------:R-:W-:Y:S01]  /*12700*/  @!P1 IMAD.IADD R3, R3, 0x1, -R4 ;  /* 0x0000000103039824 */ /* 0x000fe200078e0a04 */
[----:B------:R-:W1:Y:S01]  /*12710*/  F2I.FTZ.U32.TRUNC.NTZ R9, R8 ;  /* 0x0000000800097305 */ /* 0x000e62000021f000 */
[----:B------:R-:W-:Y:S02]  /*12720*/  @!P1 IADD3 R5, R5, 0x1, RZ ;  /* 0x0000000105059810 */ /* 0x000fe40007ffe0ff */
[----:B------:R-:W-:Y:S02]  /*12730*/  ISETP.NE.AND P1, PT, R237, RZ, PT ;  /* 0x000000ffed00720c */ /* 0x000fe40003f25270 */
[----:B------:R-:W-:Y:S01]  /*12740*/  ISETP.GE.U32.AND P2, PT, R3, R4, PT ;  /* 0x000000040300720c */ /* 0x000fe20003f46070 */
[----:B-1----:R-:W-:-:S12]  /*12750*/  IMAD.MOV R4, RZ, RZ, -R9 ;  /* 0x000000ffff047224 */ /* 0x002fd800078e0a09 */
[----:B------:R-:W-:Y:S01]  /*12760*/  @P2 IADD3 R5, R5, 0x1, RZ ;  /* 0x0000000105052810 */ /* 0x000fe20007ffe0ff */
[----:B------:R-:W-:Y:S02]  /*12770*/  IMAD.MOV.U32 R8, RZ, RZ, RZ ;  /* 0x000000ffff087224 */ /* 0x000fe400078e00ff */
[----:B------:R-:W-:Y:S02]  /*12780*/  IMAD R4, R4, R7, RZ ;  /* 0x0000000704047224 */ /* 0x000fe400078e02ff */
[----:B------:R-:W-:Y:S01]  /*12790*/  @!P0 IMAD.MOV R5, RZ, RZ, -R5 ;  /* 0x000000ffff058224 */ /* 0x000fe200078e0a05 */
[----:B------:R-:W-:Y:S01]  /*127a0*/  @!P1 LOP3.LUT R5, RZ, R237, RZ, 0x33, !PT ;  /* 0x000000edff059212 */ /* 0x000fe200078e33ff */
[----:B------:R-:W-:-:S03]  /*127b0*/  IMAD.HI.U32 R4, R9, R4, R8 ;  /* 0x0000000409047227 */ /* 0x000fc600078e0008 */
[----:B------:R-:W-:-:S05]  /*127c0*/  IABS R3, R5 ;  /* 0x0000000500037213 */ /* 0x000fca0000000000 */
        /* <DEDUP_REMOVED lines=16> */
[----:B------:R-:W-:-:S04]  /*128d0*/  IMAD R5, R2, 0x1000000, R4 ;  /* 0x0100000002057824 */ /* 0x000fc800078e0204 */
[----:B------:R-:W-:Y:S01]  /*128e0*/  IMAD R238, R0, 0x10000, R5 ;  /* 0x0001000000ee7824 */ /* 0x000fe200078e0205 */
[----:B------:R-:W-:Y:S05]  /*128f0*/  BRA `(.L_x_2292) ;  /* 0x000003d000007947 */ /* 0x000fea0003800000 */
.L_x_2291:
[----:B------:R-:W-:-:S04]  /*12900*/  IMAD.MOV.U32 R0, RZ, RZ, 0x4 ;  /* 0x00000004ff007424 */ /* 0x000fc800078e00ff */
[----:B-1----:R-:W-:-:S05]  /*12910*/  IMAD.WIDE R12, R239, R0, c[0x0][0x590] ;  /* 0x00016400ef0c7625 */ /* 0x002fca00078e0200 */
        /* <DEDUP_REMOVED lines=33> */
[----:B------:R-:W-:Y:S01]  /*12b30*/  IABS R7, R3 ;  /* 0x0000000300077213 */ /* 0x000fe20000000000 */
[----:B------:R-:W-:Y:S01]  /*12b40*/  IMAD.MOV R238, RZ, RZ, -R3 ;  /* 0x000000ffffee7224 */ /* 0x000fe200078e0a03 */
[----:B------:R-:W-:Y:S02]  /*12b50*/  IADD3 R4, R4, 0x1000000, R5 ;  /* 0x0100000004047810 */ /* 0x000fe40007ffe005 */
[----:B------:R-:W1:Y:S08]  /*12b60*/  I2F.RP R11, R7 ;  /* 0x00000007000b7306 */ /* 0x000e700000209400 */
[----:B-1----:R-:W1:Y:S02]  /*12b70*/  MUFU.RCP R8, R11 ;  /* 0x0000000b00087308 */ /* 0x002e640000001000 */
[----:B-1----:R-:W-:-:S06]  /*12b80*/  IADD3 R8, R8, 0xffffffe, RZ ;  /* 0x0ffffffe08087810 */ /* 0x002fcc0007ffe0ff */
[----:B------:R-:W1:Y:S02]  /*12b90*/  F2I.FTZ.U32.TRUNC.NTZ R9, R8 ;  /* 0x0000000800097305 */ /* 0x000e64000021f000 */
[----:B-1----:R-:W-:Y:S02]  /*12ba0*/  IMAD.MOV R0, RZ, RZ, -R9 ;  /* 0x000000ffff007224 */ /* 0x002fe400078e0a09 */
[----:B------:R-:W-:Y:S02]  /*12bb0*/  IMAD.MOV.U32 R8, RZ, RZ, RZ ;  /* 0x000000ffff087224 */ /* 0x000fe400078e00ff */
        /* <DEDUP_REMOVED lines=17> */
.L_x_2292:
[----:B------:R-:W-:Y:S05]  /*12cd0*/  BSYNC B0 ;  /* 0x0000000000007941 */ /* 0x000fea0003800000 */
.L_x_2290:
[----:B------:R-:W-:-:S04]  /*12ce0*/  LOP3.LUT R0, RZ, R9, RZ, 0x33, !PT ;  /* 0x00000009ff007212 */ /* 0x000fc800078e33ff */
[----:B------:R-:W-:Y:S01]  /*12cf0*/  IADD3 R237, R0, R237, RZ ;  /* 0x000000ed00ed7210 */ /* 0x000fe20007ffe0ff */
[----:B------:R-:W-:Y:S05]  /*12d00*/  BRA `(.L_x_2293) ;  /* 0x0000004000007947 */ /* 0x000fea0003800000 */
.L_x_2281:
[----:B------:R-:W-:Y:S01]  /*12d10*/  IMAD.MOV.U32 R236, RZ, RZ, R3 ;  /* 0x000000ffffec7224 */ /* 0x000fe200078e0003 */
[----:B------:R-:W-:Y:S01]  /*12d20*/  MOV R238, RZ ;  /* 0x000000ff00ee7202 */ /* 0x000fe20000000f00 */
[----:B------:R-:W-:Y:S01]  /*12d30*/  IMAD.MOV.U32 R237, RZ, RZ, RZ ;  /* 0x000000ffffed7224 */ /* 0x000fe200078e00ff */
[----:B------:R-:W-:Y:S02]  /*12d40*/  MOV R239, c[0x0][0x53c] ;  /* 0x00014f0000ef7a02 */ /* 0x000fe40000000f00 */
.L_x_2293:
[----:B------:R-:W-:Y:S05]  /*12d50*/  BSYNC B1 ;  /* 0x0000000000017941 */ /* 0x000fea0003800000 */
.L_x_2279:
[----:B------:R-:W-:Y:S01]  /*12d60*/  WARPSYNC 0xffffffff ;  /* 0xffffffff00007948 */ /* 0x000fe20003800000 */
[----:B------:R-:W-:Y:S01]  /*12d70*/  BAR.SYNC.DEFER_BLOCKING 0x4, 0x100 ;  /* 0x0104000000007b1d */ /* 0x000fe20000010000 */
[----:B------:R-:W-:-:S13]  /*12d80*/  ISETP.NE.AND P0, PT, R10, RZ, PT ;  /* 0x000000ff0a00720c */ /* 0x000fda0003f05270 */
[----:B------:R1:W-:Y:S04]  /*12d90*/  @!P0 STS.128 [0x20100], R236 ;  /* 0x020100ecff008388 */ /* 0x0003e80000000c00 */
[----:B------:R-:W-:Y:S06]  /*12da0*/  BAR.ARV 0x5, 0x100 ;  /* 0x0144000000007b1d */ /* 0x000fec0000002000 */
.L_x_2274:
[----:B----4-:R-:W-:-:S13]  /*12db0*/  ISETP.GE.AND P0, PT, R239, c[0x0][0x53c], PT ;  /* 0x00014f00ef007a0c */ /* 0x010fda0003f06270 */
[----:B-123--:R-:W-:Y:S01]  /*12dc0*/  @P0 CALL.REL.NOINC `(.L_x_2294) ;  /* 0x0000001000000944 */ /* 0x00efe20003c00000 */
[----:B------:R-:W-:Y:S05]  /*12dd0*/  BRA `(.L_x_2295) ;  /* 0xfffeebe000007947 */ /* 0x000fea000383ffff */
.L_x_2294:
[----:B------:R-:W-:Y:S05]  /*12de0*/  EXIT ;  /* 0x000000000000794d */ /* 0x000fea0003800000 */
.L_x_2197:
[----:B------:R-:W-:Y:S02]  /*12df0*/  MOV R4, 0x1 ;  /* 0x0000000100047802 */ /* 0x000fe40000000f00 */
[----:B------:R-:W-:Y:S02]  /*12e00*/  MOV R0, 0x12e20 ;  /* 0x00012e2000007802 */ /* 0x000fe40000000f00 */
[----:B--2---:R-:W-:Y:S05]  /*12e10*/  CALL.REL.NOINC `($__internal_46_$__cuda_sm70_shflsync_up_p) ;  /* 0x000015f000007944 */ /* 0x004fea0003c00000 */
[----:B-12---:R-:W-:Y:S05]  /*12e20*/  BRA `(.L_x_2296) ;  /* 0xfffed66000007947 */ /* 0x006fea000383ffff */
.L_x_2198:
[----:B------:R-:W-:Y:S02]  /*12e30*/  MOV R4, 0x2 ;  /* 0x0000000200047802 */ /* 0x000fe40000000f00 */
[----:B------:R-:W-:Y:S02]  /*12e40*/  MOV R0, 0x12e60 ;  /* 0x00012e6000007802 */ /* 0x000fe40000000f00 */
[----:B--2---:R-:W-:Y:S05]  /*12e50*/  CALL.REL.NOINC `($__internal_46_$__cuda_sm70_shflsync_up_p) ;  /* 0x000015b000007944 */ /* 0x004fea0003c00000 */
[----:B--2---:R-:W-:Y:S02]  /*12e60*/  SEL R4, R4, RZ, P4 ;  /* 0x000000ff04047207 */ /* 0x004fe40002000000 */
[----:B------:R-:W-:-:S03]  /*12e70*/  MOV R0, 0x12eb0 ;  /* 0x00012eb000007802 */ /* 0x000fc60000000f00 */
[----:B-1----:R-:W-:Y:S02]  /*12e80*/  IMAD.IADD R13, R13, 0x1, R4 ;  /* 0x000000010d0d7824 */ /* 0x002fe400078e0204 */
[----:B------:R-:W-:Y:S02]  /*12e90*/  IMAD.MOV.U32 R4, RZ, RZ, 0x4 ;  /* 0x00000004ff047424 */ /* 0x000fe400078e00ff */
[----:B------:R-:W-:Y:S05]  /*12ea0*/  CALL.REL.NOINC `($__internal_46_$__cuda_sm70_shflsync_up_p) ;  /* 0x0000156000007944 */ /* 0x000fea0003c00000 */
        /* <DEDUP_REMOVED lines=11> */
[----:B------:R-:W-:Y:S02]  /*12f60*/  MOV R5, 0x1f ;  /* 0x0000001f00057802 */ /* 0x000fe40000000f00 */
[----:B------:R-:W-:Y:S01]  /*12f70*/  MOV R0, 0x12fc0 ;  /* 0x00012fc000007802 */ /* 0x000fe20000000f00 */
[----:B-1----:R-:W-:Y:S02]  /*12f80*/  IMAD.IADD R13, R13, 0x1, R4 ;  /* 0x000000010d0d7824 */ /* 0x002fe400078e0204 */
[----:B------:R-:W-:Y:S02]  /*12f90*/  IMAD.MOV.U32 R4, RZ, RZ, 0x1f ;  /* 0x0000001fff047424 */ /* 0x000fe400078e00ff */
[----:B------:R-:W-:-:S02]  /*12fa0*/  IMAD.MOV.U32 R7, RZ, RZ, R13 ;  /* 0x000000ffff077224 */ /* 0x000fc400078e000d */
[----:B------:R-:W-:Y:S05]  /*12fb0*/  CALL.REL.NOINC `($__internal_45_$__cuda_sm70_shflsync_idx_p) ;  /* 0x0000140000007944 */ /* 0x000fea0003c00000 */
[----:B-12---:R-:W-:Y:S05]  /*12fc0*/  BRA `(.L_x_2297) ;  /* 0xfffed5c000007947 */ /* 0x006fea000383ffff */
.L_x_2200:
[----:B------:R-:W-:Y:S02]  /*12fd0*/  SEL R2, RZ, 0x1, P0 ;  /* 0x00000001ff027807 */ /* 0x000fe40000000000 */
[----:B------:R-:W-:-:S02]  /*12fe0*/  MOV R0, 0x13000 ;  /* 0x0001300000007802 */ /* 0x000fc40000000f00 */
[----:B------:R-:W-:Y:S05]  /*12ff0*/  CALL.REL.NOINC `($__internal_47_$__cuda_sm70_votesync_ballot) ;  /* 0x0000146000007944 */ /* 0x000fea0003c00000 */
[----:B------:R-:W-:Y:S05]  /*13000*/  BRA `(.L_x_2298) ;  /* 0xfffed61000007947 */ /* 0x000fea000383ffff */
.L_x_2201:
[----:B------:R-:W-:Y:S01]  /*13010*/  IMAD.MOV.U32 R7, RZ, RZ, R15 ;  /* 0x000000ffff077224 */ /* 0x000fe200078e000f */
[----:B------:R-:W-:-:S02]  /*13020*/  MOV R5, 0x1f ;  /* 0x0000001f00057802 */ /* 0x000fc40000000f00 */
[----:B------:R-:W-:Y:S02]  /*13030*/  MOV R0, 0x13050 ;  /* 0x0001305000007802 */ /* 0x000fe40000000f00 */
[----:B------:R-:W-:Y:S05]  /*13040*/  CALL.REL.NOINC `($__internal_45_$__cuda_sm70_shflsync_idx_p) ;  /* 0x0000137000007944 */ /* 0x000fea0003c00000 */
[----:B--2---:R-:W-:Y:S01]  /*13050*/  IMAD.MOV.U32 R15, RZ, RZ, R5 ;  /* 0x000000ffff0f7224 */ /* 0x004fe200078e0005 */
[----:B------:R-:W-:Y:S01]  /*13060*/  MOV R17, RZ ;  /* 0x000000ff00117202 */ /* 0x000fe20000000f00 */
[----:B-1----:R-:W-:Y:S01]  /*13070*/  IMAD.MOV.U32 R7, RZ, RZ, R10 ;  /* 0x000000ffff077224 */ /* 0x002fe200078e000a */
[----:B------:R-:W-:Y:S02]  /*13080*/  MOV R5, 0x1f ;  /* 0x0000001f00057802 */ /* 0x000fe40000000f00 */
[----:B------:R-:W-:Y:S02]  /*13090*/  MOV R0, 0x130b0 ;  /* 0x000130b000007802 */ /* 0x000fe40000000f00 */
[----:B------:R-:W-:Y:S05]  /*130a0*/  CALL.REL.NOINC `($__internal_45_$__cuda_sm70_shflsync_idx_p) ;  /* 0x0000131000007944 */ /* 0x000fea0003c00000 */
[----:B--2---:R-:W-:Y:S01]  /*130b0*/  MOV R10, R5 ;  /* 0x00000005000a7202 */ /* 0x004fe20000000f00 */
[----:B-1----:R-:W-:Y:S05]  /*130c0*/  BRA `(.L_x_2299) ;  /* 0xfffed5b000007947 */ /* 0x002fea000383ffff */
.L_x_2204:
[----:B------:R-:W-:Y:S01]  /*130d0*/  IMAD.MOV.U32 R7, RZ, RZ, R13 ;  /* 0x000000ffff077224 */ /* 0x000fe200078e000d */
[----:B------:R-:W-:Y:S02]  /*130e0*/  MOV R5, 0x1f ;  /* 0x0000001f00057802 */ /* 0x000fe40000000f00 */
[----:B------:R-:W-:Y:S02]  /*130f0*/  MOV R0, 0x13110 ;  /* 0x0001311000007802 */ /* 0x000fe40000000f00 */
[----:B--23--:R-:W-:Y:S05]  /*13100*/  CALL.REL.NOINC `($__internal_45_$__cuda_sm70_shflsync_idx_p) ;  /* 0x000012b000007944 */ /* 0x00cfea0003c00000 */
[----:B--2---:R-:W-:Y:S01]  /*13110*/  MOV R17, R5 ;  /* 0x0000000500117202 */ /* 0x004fe20000000f00 */
[----:B-1----:R-:W-:Y:S05]  /*13120*/  BRA `(.L_x_2203) ;  /* 0xfffed5b000007947 */ /* 0x002fea000383ffff */
.L_x_2215:
[----:B------:R-:W-:Y:S01]  /*13130*/  IMAD.MOV.U32 R7, RZ, RZ, R12 ;  /* 0x000000ffff077224 */ /* 0x000fe200078e000c */
[----:B-1----:R-:W-:Y:S01]  /*13140*/  MOV R4, RZ ;  /* 0x000000ff00047202 */ /* 0x002fe20000000f00 */
[----:B------:R-:W-:Y:S01]  /*13150*/  IMAD.MOV.U32 R5, RZ, RZ, 0x181f ;  /* 0x0000181fff057424 */ /* 0x000fe200078e00ff */
[----:B------:R-:W-:-:S02]  /*13160*/  MOV R0, 0x13180 ;  /* 0x0001318000007802 */ /* 0x000fc40000000f00 */
[----:B------:R-:W-:Y:S05]  /*13170*/  CALL.REL.NOINC `($__internal_45_$__cuda_sm70_shflsync_idx_p) ;  /* 0x0000124000007944 */ /* 0x000fea0003c00000 */
[----:B--2---:R-:W-:Y:S01]  /*13180*/  MOV R14, R5 ;  /* 0x00000005000e7202 */ /* 0x004fe20000000f00 */
[----:B-1----:R-:W-:Y:S05]  /*13190*/  BRA `(.L_x_2300) ;  /* 0xfffefa1000007947 */ /* 0x002fea000383ffff */
.L_x_2216:
[----:B------:R-:W-:Y:S01]  /*131a0*/  IMAD.MOV.U32 R7, RZ, RZ, R13 ;  /* 0x000000ffff077224 */ /* 0x000fe200078e000d */
[----:B------:R-:W-:Y:S01]  /*131b0*/  MOV R4, RZ ;  /* 0x000000ff00047202 */ /* 0x000fe20000000f00 */
[----:B------:R-:W-:Y:S01]  /*131c0*/  IMAD.MOV.U32 R5, RZ, RZ, 0x181f ;  /* 0x0000181fff057424 */ /* 0x000fe200078e00ff */
[----:B------:R-:W-:-:S02]  /*131d0*/  MOV R0, 0x131f0 ;  /* 0x000131f000007802 */ /* 0x000fc40000000f00 */
[----:B-12---:R-:W-:Y:S05]  /*131e0*/  CALL.REL.NOINC `($__internal_45_$__cuda_sm70_shflsync_idx_p) ;  /* 0x000011d000007944 */ /* 0x006fea0003c00000 */
[----:B-12---:R-:W-:Y:S05]  /*131f0*/  BRA `(.L_x_2301) ;  /* 0xfffef9d000007947 */ /* 0x006fea000383ffff */
.L_x_2219:
[----:B--2---:R-:W-:Y:S01]  /*13200*/  IMAD.MOV.U32 R7, RZ, RZ, R12 ;  /* 0x000000ffff077224 */ /* 0x004fe200078e000c */
[----:B------:R-:W-:Y:S01]  /*13210*/  MOV R4, 0x1 ;  /* 0x0000000100047802 */ /* 0x000fe20000000f00 */
[----:B----4-:R-:W-:Y:S01]  /*13220*/  IMAD.MOV.U32 R5, RZ, RZ, 0x181f ;  /* 0x0000181fff057424 */ /* 0x010fe200078e00ff */
[----:B------:R-:W-:-:S02]  /*13230*/  MOV R0, 0x13250 ;  /* 0x0001325000007802 */ /* 0x000fc40000000f00 */
[----:B-1-3--:R-:W-:Y:S05]  /*13240*/  CALL.REL.NOINC `($__internal_45_$__cuda_sm70_shflsync_idx_p) ;  /* 0x0000117000007944 */ /* 0x00afea0003c00000 */
[----:B--2---:R-:W-:Y:S01]  /*13250*/  IMAD.MOV.U32 R14, RZ, RZ, R5 ;  /* 0x000000ffff0e7224 */ /* 0x004fe200078e0005 */
[----:B-1----:R-:W-:Y:S01]  /*13260*/  MOV R4, 0x1 ;  /* 0x0000000100047802 */ /* 0x002fe20000000f00 */
[----:B------:R-:W-:Y:S01]  /*13270*/  IMAD.MOV.U32 R7, RZ, RZ, R13 ;  /* 0x000000ffff077224 */ /* 0x000fe200078e000d */
[----:B------:R-:W-:-:S02]  /*13280*/  MOV R5, 0x181f ;  /* 0x0000181f00057802 */ /* 0x000fc40000000f00 */
[----:B------:R-:W-:Y:S02]  /*13290*/  MOV R0, 0x132b0 ;  /* 0x000132b000007802 */ /* 0x000fe40000000f00 */
[----:B------:R-:W-:Y:S05]  /*132a0*/  CALL.REL.NOINC `($__internal_45_$__cuda_sm70_shflsync_idx_p) ;  /* 0x0000111000007944 */ /* 0x000fea0003c00000 */
[----:B-12---:R-:W-:Y:S05]  /*132b0*/  BRA `(.L_x_2302) ;  /* 0xfffefb3000007947 */ /* 0x006fea000383ffff */
.L_x_2222:
[----:B-1----:R-:W-:Y:S01]  /*132c0*/  IMAD.MOV.U32 R7, RZ, RZ, R12 ;  /* 0x000000ffff077224 */ /* 0x002fe200078e000c */
[----:B------:R-:W-:Y:S01]  /*132d0*/  MOV R4, 0x2 ;  /* 0x0000000200047802 */ /* 0x000fe20000000f00 */
[----:B----4-:R-:W-:Y:S01]  /*132e0*/  IMAD.MOV.U32 R5, RZ, RZ, 0x181f ;  /* 0x0000181fff057424 */ /* 0x010fe200078e00ff */
[----:B------:R-:W-:Y:S02]  /*132f0*/  MOV R0, 0x13310 ;  /* 0x0001331000007802 */ /* 0x000fe40000000f00 */
[----:B--23--:R-:W-:Y:S05]  /*13300*/  CALL.REL.NOINC `($__internal_45_$__cuda_sm70_shflsync_idx_p) ;  /* 0x000010b000007944 */ /* 0x00cfea0003c00000 */
[----:B--2---:R-:W-:Y:S01]  /*13310*/  MOV R14, R5 ;  /* 0x00000005000e7202 */ /* 0x004fe20000000f00 */
[----:B-1----:R-:W-:Y:S05]  /*13320*/  BRA `(.L_x_2303) ;  /* 0xfffefcc000007947 */ /* 0x002fea000383ffff */
.L_x_2223:
[----:B------:R-:W-:Y:S01]  /*13330*/  IMAD.MOV.U32 R7, RZ, RZ, R13 ;  /* 0x000000ffff077224 */ /* 0x000fe200078e000d */
[----:B------:R-:W-:Y:S01]  /*13340*/  MOV R4, 0x2 ;  /* 0x0000000200047802 */ /* 0x000fe20000000f00 */
[----:B----4-:R-:W-:Y:S01]  /*13350*/  IMAD.MOV.U32 R5, RZ, RZ, 0x181f ;  /* 0x0000181fff057424 */ /* 0x010fe200078e00ff */
[----:B------:R-:W-:Y:S02]  /*13360*/  MOV R0, 0x13380 ;  /* 0x0001338000007802 */ /* 0x000fe40000000f00 */
[----:B-123--:R-:W-:Y:S05]  /*13370*/  CALL.REL.NOINC `($__internal_45_$__cuda_sm70_shflsync_idx_p) ;  /* 0x0000104000007944 */ /* 0x00efea0003c00000 */
[----:B-12---:R-:W-:Y:S05]  /*13380*/  BRA `(.L_x_2304) ;  /* 0xfffefc8000007947 */ /* 0x006fea000383ffff */
.L_x_2226:
[----:B-1----:R-:W-:Y:S01]  /*13390*/  IMAD.MOV.U32 R7, RZ, RZ, R12 ;  /* 0x000000ffff077224 */ /* 0x002fe200078e000c */
[----:B------:R-:W-:Y:S01]  /*133a0*/  MOV R4, 0x3 ;  /* 0x0000000300047802 */ /* 0x000fe20000000f00 */
[----:B------:R-:W-:Y:S01]  /*133b0*/  IMAD.MOV.U32 R5, RZ, RZ, 0x181f ;  /* 0x0000181fff057424 */ /* 0x000fe200078e00ff */
[----:B------:R-:W-:-:S02]  /*133c0*/  MOV R0, 0x133e0 ;  /* 0x000133e000007802 */ /* 0x000fc40000000f00 */
[----:B--234-:R-:W-:Y:S05]  /*133d0*/  CALL.REL.NOINC `($__internal_45_$__cuda_sm70_shflsync_idx_p) ;  /* 0x00000fe000007944 */ /* 0x01cfea0003c00000 */
[----:B--2---:R-:W-:Y:S01]  /*133e0*/  IMAD.MOV.U32 R12, RZ, RZ, R5 ;  /* 0x000000ffff0c7224 */ /* 0x004fe200078e0005 */
[----:B-1----:R-:W-:Y:S01]  /*133f0*/  MOV R4, 0x3 ;  /* 0x0000000300047802 */ /* 0x002fe20000000f00 */
[----:B------:R-:W-:Y:S01]  /*13400*/  IMAD.MOV.U32 R7, RZ, RZ, R13 ;  /* 0x000000ffff077224 */ /* 0x000fe200078e000d */
[----:B------:R-:W-:-:S02]  /*13410*/  MOV R5, 0x181f ;  /* 0x0000181f00057802 */ /* 0x000fc40000000f00 */
[----:B------:R-:W-:Y:S02]  /*13420*/  MOV R0, 0x13440 ;  /* 0x0001344000007802 */ /* 0x000fe40000000f00 */
[----:B------:R-:W-:Y:S05]  /*13430*/  CALL.REL.NOINC `($__internal_45_$__cuda_sm70_shflsync_idx_p) ;  /* 0x00000f8000007944 */ /* 0x000fea0003c00000 */
[----:B-12---:R-:W-:Y:S05]  /*13440*/  BRA `(.L_x_2305) ;  /* 0xfffefdd000007947 */ /* 0x006fea000383ffff */
.L_x_2233:
[----:B------:R1:W5:Y:S01]  /*13450*/  LDL R8, [R1+0x70] ;  /* 0x0000700001087983 */ /* 0x0003620000100800 */
[----:B------:R-:W-:Y:S02]  /*13460*/  MOV R5, 0x2 ;  /* 0x0000000200057802 */ /* 0x000fe40000000f00 */
[----:B------:R-:W-:Y:S02]  /*13470*/  MOV R6, 0x13490 ;  /* 0x0001349000067802 */ /* 0x000fe40000000f00 */
[----:B-1---5:R-:W-:Y:S05]  /*13480*/  CALL.REL.NOINC `($__internal_44_$__cuda_sm70_shflsync_bfly_p) ;  /* 0x00000ee000007944 */ /* 0x022fea0003c00000 */
[----:B-12---:R-:W-:Y:S05]  /*13490*/  BRA `(.L_x_2306) ;  /* 0xffff9d7000007947 */ /* 0x006fea000383ffff */
.L_x_2234:
[----:B------:R-:W-:Y:S01]  /*134a0*/  IMAD.MOV.U32 R8, RZ, RZ, R10 ;  /* 0x000000ffff087224 */ /* 0x000fe200078e000a */
[----:B------:R-:W-:Y:S02]  /*134b0*/  MOV R5, 0x1 ;  /* 0x0000000100057802 */ /* 0x000fe40000000f00 */
[----:B------:R-:W-:Y:S02]  /*134c0*/  MOV R6, 0x134e0 ;  /* 0x000134e000067802 */ /* 0x000fe40000000f00 */
[----:B------:R-:W-:Y:S05]  /*134d0*/  CALL.REL.NOINC `($__internal_44_$__cuda_sm70_shflsync_bfly_p) ;  /* 0x00000e9000007944 */ /* 0x000fea0003c00000 */
[----:B-1----:R1:W5:Y:S01]  /*134e0*/  LDL R8, [R1+0x58] ;  /* 0x0000580001087983 */ /* 0x0023620000100800 */
[----:B--2---:R-:W-:Y:S01]  /*134f0*/  FADD.FTZ R7, R10, R5 ;  /* 0x000000050a077221 */ /* 0x004fe20000010000 */
[----:B------:R-:W-:Y:S02]  /*13500*/  MOV R5, 0x2 ;  /* 0x0000000200057802 */ /* 0x000fe40000000f00 */
[----:B------:R-:W-:-:S02]  /*13510*/  MOV R6, 0x13530 ;  /* 0x0001353000067802 */ /* 0x000fc40000000f00 */
[----:B-1---5:R-:W-:Y:S05]  /*13520*/  CALL.REL.NOINC `($__internal_44_$__cuda_sm70_shflsync_bfly_p) ;  /* 0x00000e4000007944 */ /* 0x022fea0003c00000 */
[----:B------:R-:W3:Y:S02]  /*13530*/  LDL.LU R6, [R1+0x58] ;  /* 0x0000580001067983 */ /* 0x000ee40000300800 */
[----:B-123--:R-:W-:Y:S01]  /*13540*/  FADD.FTZ R8, R6, R5 ;  /* 0x0000000506087221 */ /* 0x00efe20000010000 */
[----:B------:R-:W-:-:S02]  /*13550*/  MOV R5, 0x1 ;  /* 0x0000000100057802 */ /* 0x000fc40000000f00 */
[----:B------:R-:W-:Y:S02]  /*13560*/  MOV R6, 0x13580 ;  /* 0x0001358000067802 */ /* 0x000fe40000000f00 */
[----:B------:R-:W-:Y:S05]  /*13570*/  CALL.REL.NOINC `($__internal_44_$__cuda_sm70_shflsync_bfly_p) ;  /* 0x00000df000007944 */ /* 0x000fea0003c00000 */
[----:B-12---:R-:W-:Y:S05]  /*13580*/  BRA `(.L_x_2307) ;  /* 0xffff9d1000007947 */ /* 0x006fea000383ffff */
.L_x_2241:
[----:B-1234-:R-:W-:Y:S01]  /*13590*/  IMAD.MOV.U32 R7, RZ, RZ, R10 ;  /* 0x000000ffff077224 */ /* 0x01efe200078e000a */
[----:B------:R-:W-:Y:S01]  /*135a0*/  MOV R4, RZ ;  /* 0x000000ff00047202 */ /* 0x000fe20000000f00 */
[----:B------:R-:W-:Y:S01]  /*135b0*/  IMAD.MOV.U32 R5, RZ, RZ, 0x181f ;  /* 0x0000181fff057424 */ /* 0x000fe200078e00ff */
[----:B------:R-:W-:Y:S02]  /*135c0*/  MOV R0, 0x135e0 ;  /* 0x000135e000007802 */ /* 0x000fe40000000f00 */
[----:B------:R-:W-:Y:S05]  /*135d0*/  CALL.REL.NOINC `($__internal_45_$__cuda_sm70_shflsync_idx_p) ;  /* 0x00000de000007944 */ /* 0x000fea0003c00000 */
[----:B--2---:R-:W-:Y:S01]  /*135e0*/  MOV R77, R5 ;  /* 0x00000005004d7202 */ /* 0x004fe20000000f00 */
[----:B-1----:R-:W-:Y:S05]  /*135f0*/  BRA `(.L_x_2308) ;  /* 0xffffb8e000007947 */ /* 0x002fea000383ffff */
.L_x_2242:
[----:B------:R-:W-:Y:S01]  /*13600*/  IMAD.MOV.U32 R7, RZ, RZ, R11 ;  /* 0x000000ffff077224 */ /* 0x000fe200078e000b */
[----:B------:R-:W-:Y:S01]  /*13610*/  MOV R4, RZ ;  /* 0x000000ff00047202 */ /* 0x000fe20000000f00 */
[----:B------:R-:W-:Y:S01]  /*13620*/  IMAD.MOV.U32 R5, RZ, RZ, 0x181f ;  /* 0x0000181fff057424 */ /* 0x000fe200078e00ff */
[----:B------:R-:W-:Y:S02]  /*13630*/  MOV R0, 0x13650 ;  /* 0x0001365000007802 */ /* 0x000fe40000000f00 */
[----:B-12---:R-:W-:Y:S05]  /*13640*/  CALL.REL.NOINC `($__internal_45_$__cuda_sm70_shflsync_idx_p) ;  /* 0x00000d7000007944 */ /* 0x006fea0003c00000 */
[----:B-12---:R-:W-:Y:S05]  /*13650*/  BRA `(.L_x_2309) ;  /* 0xffffb8a000007947 */ /* 0x006fea000383ffff */
.L_x_2245:
        /* <DEDUP_REMOVED lines=12> */
.L_x_2248:
[----:B-1----:R-:W-:Y:S01]  /*13720*/  IMAD.MOV.U32 R7, RZ, RZ, R10 ;  /* 0x000000ffff077224 */ /* 0x002fe200078e000a */
[----:B------:R-:W-:Y:S01]  /*13730*/  MOV R4, 0x2 ;  /* 0x0000000200047802 */ /* 0x000fe20000000f00 */
[----:B----4-:R-:W-:Y:S01]  /*13740*/  IMAD.MOV.U32 R5, RZ, RZ, 0x181f ;  /* 0x0000181fff057424 */ /* 0x010fe200078e00ff */
[----:B------:R-:W-:Y:S02]  /*13750*/  MOV R0, 0x13770 ;  /* 0x0001377000007802 */ /* 0x000fe40000000f00 */
[----:B--23--:R-:W-:Y:S05]  /*13760*/  CALL.REL.NOINC `($__internal_45_$__cuda_sm70_shflsync_idx_p) ;  /* 0x00000c5000007944 */ /* 0x00cfea0003c00000 */
[----:B--2---:R-:W-:Y:S01]  /*13770*/  MOV R20, R5 ;  /* 0x0000000500147202 */ /* 0x004fe20000000f00 */
[----:B-1----:R-:W-:Y:S05]  /*13780*/  BRA `(.L_x_2311) ;  /* 0xffffba7000007947 */ /* 0x002fea000383ffff */
.L_x_2249:
[----:B------:R-:W-:Y:S01]  /*13790*/  IMAD.MOV.U32 R7, RZ, RZ, R11 ;  /* 0x000000ffff077224 */ /* 0x000fe200078e000b */
[----:B------:R-:W-:Y:S01]  /*137a0*/  MOV R4, 0x2 ;  /* 0x0000000200047802 */ /* 0x000fe20000000f00 */
[----:B----4-:R-:W-:Y:S01]  /*137b0*/  IMAD.MOV.U32 R5, RZ, RZ, 0x181f ;  /* 0x0000181fff057424 */ /* 0x010fe200078e00ff */
[----:B------:R-:W-:Y:S02]  /*137c0*/  MOV R0, 0x137e0 ;  /* 0x000137e000007802 */ /* 0x000fe40000000f00 */
[----:B-123--:R-:W-:Y:S05]  /*137d0*/  CALL.REL.NOINC `($__internal_45_$__cuda_sm70_shflsync_idx_p) ;  /* 0x00000be000007944 */ /* 0x00efea0003c00000 */
[----:B-12---:R-:W-:Y:S05]  /*137e0*/  BRA `(.L_x_2312) ;  /* 0xffffba3000007947 */ /* 0x006fea000383ffff */
.L_x_2252:
        /* <DEDUP_REMOVED lines=12> */
.L_x_2254:
[----:B------:R-:W-:Y:S01]  /*138b0*/  IMAD.MOV.U32 R7, RZ, RZ, R3 ;  /* 0x000000ffff077224 */ /* 0x000fe200078e0003 */
[----:B------:R-:W-:Y:S01]  /*138c0*/  MOV R4, RZ ;  /* 0x000000ff00047202 */ /* 0x000fe20000000f00 */
[----:B------:R-:W-:Y:S01]  /*138d0*/  IMAD.MOV.U32 R5, RZ, RZ, 0x1c1f ;  /* 0x00001c1fff057424 */ /* 0x000fe200078e00ff */
[----:B------:R-:W-:Y:S02]  /*138e0*/  MOV R0, 0x13900 ;  /* 0x0001390000007802 */ /* 0x000fe40000000f00 */
[----:B------:R-:W-:Y:S05]  /*138f0*/  CALL.REL.NOINC `($__internal_45_$__cuda_sm70_shflsync_idx_p) ;  /* 0x00000ac000007944 */ /* 0x000fea0003c00000 */
[----:B--2---:R-:W-:Y:S01]  /*13900*/  MOV R11, R5 ;  /* 0x00000005000b7202 */ /* 0x004fe20000000f00 */
[----:B-1----:R-:W-:Y:S05]  /*13910*/  BRA `(.L_x_2314) ;  /* 0xffffbe1000007947 */ /* 0x002fea000383ffff */
.L_x_2255:
[----:B------:R-:W-:Y:S01]  /*13920*/  IMAD.MOV.U32 R7, RZ, RZ, R10 ;  /* 0x000000ffff077224 */ /* 0x000fe200078e000a */
[----:B------:R-:W-:Y:S01]  /*13930*/  MOV R4, RZ ;  /* 0x000000ff00047202 */ /* 0x000fe20000000f00 */
[----:B------:R-:W-:Y:S01]  /*13940*/  IMAD.MOV.U32 R5, RZ, RZ, 0x1c1f ;  /* 0x00001c1fff057424 */ /* 0x000fe200078e00ff */
[----:B------:R-:W-:Y:S02]  /*13950*/  MOV R0, 0x13970 ;  /* 0x0001397000007802 */ /* 0x000fe40000000f00 */
[----:B-12---:R-:W-:Y:S05]  /*13960*/  CALL.REL.NOINC `($__internal_45_$__cuda_sm70_shflsync_idx_p) ;  /* 0x00000a5000007944 */ /* 0x006fea0003c00000 */
[----:B-12---:R-:W-:Y:S05]  /*13970*/  BRA `(.L_x_2315) ;  /* 0xffffbdd000007947 */ /* 0x006fea000383ffff */
.L_x_2258:
[----:B----4-:R-:W-:Y:S01]  /*13980*/  IMAD.MOV.U32 R7, RZ, RZ, R3 ;  /* 0x000000ffff077224 */ /* 0x010fe200078e0003 */
[----:B------:R-:W-:Y:S01]  /*13990*/  MOV R4, 0x1 ;  /* 0x0000000100047802 */ /* 0x000fe20000000f00 */
[----:B------:R-:W-:Y:S01]  /*139a0*/  IMAD.MOV.U32 R5, RZ, RZ, 0x1c1f ;  /* 0x00001c1fff057424 */ /* 0x000fe200078e00ff */
[----:B------:R-:W-:-:S02]  /*139b0*/  MOV R0, 0x139d0 ;  /* 0x000139d000007802 */ /* 0x000fc40000000f00 */
[----:B-123--:R-:W-:Y:S05]  /*139c0*/  CALL.REL.NOINC `($__internal_45_$__cuda_sm70_shflsync_idx_p) ;  /* 0x000009f000007944 */ /* 0x00efea0003c00000 */
[----:B--2---:R-:W-:Y:S01]  /*139d0*/  IMAD.MOV.U32 R3, RZ, RZ, R5 ;  /* 0x000000ffff037224 */ /* 0x004fe200078e0005 */
[----:B-1----:R-:W-:Y:S01]  /*139e0*/  MOV R4, 0x1 ;  /* 0x0000000100047802 */ /* 0x002fe20000000f00 */
[----:B------:R-:W-:Y:S01]  /*139f0*/  IMAD.MOV.U32 R7, RZ, RZ, R10 ;  /* 0x000000ffff077224 */ /* 0x000fe200078e000a */
[----:B------:R-:W-:-:S02]  /*13a00*/  MOV R5, 0x1c1f ;  /* 0x00001c1f00057802 */ /* 0x000fc40000000f00 */
[----:B------:R-:W-:Y:S02]  /*13a10*/  MOV R0, 0x13a30 ;  /* 0x00013a3000007802 */ /* 0x000fe40000000f00 */
[----:B------:R-:W-:Y:S05]  /*13a20*/  CALL.REL.NOINC `($__internal_45_$__cuda_sm70_shflsync_idx_p) ;  /* 0x0000099000007944 */ /* 0x000fea0003c00000 */
[----:B-12---:R-:W-:Y:S05]  /*13a30*/  BRA `(.L_x_2316) ;  /* 0xffffca0000007947 */ /* 0x006fea000383ffff */
.L_x_2262:
[----:B------:R-:W-:Y:S01]  /*13a40*/  IMAD.MOV.U32 R7, RZ, RZ, R11 ;  /* 0x000000ffff077224 */ /* 0x000fe200078e000b */
[----:B------:R-:W-:Y:S01]  /*13a50*/  MOV R4, RZ ;  /* 0x000000ff00047202 */ /* 0x000fe20000000f00 */
[----:B------:R-:W-:Y:S01]  /*13a60*/  IMAD.MOV.U32 R5, RZ, RZ, 0x181f ;  /* 0x0000181fff057424 */ /* 0x000fe200078e00ff */
[----:B------:R-:W-:Y:S02]  /*13a70*/  MOV R0, 0x13a90 ;  /* 0x00013a9000007802 */ /* 0x000fe40000000f00 */
[----:B------:R-:W-:Y:S05]  /*13a80*/  CALL.REL.NOINC `($__internal_45_$__cuda_sm70_shflsync_idx_p) ;  /* 0x0000093000007944 */ /* 0x000fea0003c00000 */
[----:B--2---:R-:W-:Y:S01]  /*13a90*/  MOV R12, R5 ;  /* 0x00000005000c7202 */ /* 0x004fe20000000f00 */
[----:B-1----:R-:W-:Y:S05]  /*13aa0*/  BRA `(.L_x_2317) ;  /* 0xffffddc000007947 */ /* 0x002fea000383ffff */
.L_x_2263:
[----:B------:R-:W-:Y:S01]  /*13ab0*/  IMAD.MOV.U32 R7, RZ, RZ, R10 ;  /* 0x000000ffff077224 */ /* 0x000fe200078e000a */
[----:B------:R-:W-:Y:S01]  /*13ac0*/  MOV R4, RZ ;  /* 0x000000ff00047202 */ /* 0x000fe20000000f00 */
[----:B------:R-:W-:Y:S01]  /*13ad0*/  IMAD.MOV.U32 R5, RZ, RZ, 0x181f ;  /* 0x0000181fff057424 */ /* 0x000fe200078e00ff */
[----:B------:R-:W-:Y:S02]  /*13ae0*/  MOV R0, 0x13b00 ;  /* 0x00013b0000007802 */ /* 0x000fe40000000f00 */
[----:B-12---:R-:W-:Y:S05]  /*13af0*/  CALL.REL.NOINC `($__internal_45_$__cuda_sm70_shflsync_idx_p) ;  /* 0x000008c000007944 */ /* 0x006fea0003c00000 */
[----:B-12---:R-:W-:Y:S05]  /*13b00*/  BRA `(.L_x_2318) ;  /* 0xffffdd8000007947 */ /* 0x006fea000383ffff */
.L_x_2266:
        /* <DEDUP_REMOVED lines=12> */
.L_x_2269:
[----:B--2---:R-:W-:Y:S01]  /*13bd0*/  IMAD.MOV.U32 R7, RZ, RZ, R11 ;  /* 0x000000ffff077224 */ /* 0x004fe200078e000b */
[----:B------:R-:W-:Y:S01]  /*13be0*/  MOV R4, 0x2 ;  /* 0x0000000200047802 */ /* 0x000fe20000000f00 */
[----:B------:R-:W-:Y:S01]  /*13bf0*/  IMAD.MOV.U32 R5, RZ, RZ, 0x181f ;  /* 0x0000181fff057424 */ /* 0x000fe200078e00ff */
[----:B------:R-:W-:Y:S02]  /*13c00*/  MOV R0, 0x13c20 ;  /* 0x00013c2000007802 */ /* 0x000fe40000000f00 */
[----:B-1-3--:R-:W-:Y:S05]  /*13c10*/  CALL.REL.NOINC `($__internal_45_$__cuda_sm70_shflsync_idx_p) ;  /* 0x000007a000007944 */ /* 0x00afea0003c00000 */
[----:B--2---:R-:W-:Y:S01]  /*13c20*/  MOV R3, R5 ;  /* 0x0000000500037202 */ /* 0x004fe20000000f00 */
[----:B-1----:R-:W-:Y:S05]  /*13c30*/  BRA `(.L_x_2320) ;  /* 0xffffdf6000007947 */ /* 0x002fea000383ffff */
.L_x_2270:
[----:B--2---:R-:W-:Y:S01]  /*13c40*/  IMAD.MOV.U32 R7, RZ, RZ, R10 ;  /* 0x000000ffff077224 */ /* 0x004fe200078e000a */
[----:B------:R-:W-:Y:S01]  /*13c50*/  MOV R4, 0x2 ;  /* 0x0000000200047802 */ /* 0x000fe20000000f00 */
[----:B------:R-:W-:Y:S01]  /*13c60*/  IMAD.MOV.U32 R5, RZ, RZ, 0x181f ;  /* 0x0000181fff057424 */ /* 0x000fe200078e00ff */
[----:B------:R-:W-:Y:S02]  /*13c70*/  MOV R0, 0x13c90 ;  /* 0x00013c9000007802 */ /* 0x000fe40000000f00 */
[----:B-1-34-:R-:W-:Y:S05]  /*13c80*/  CALL.REL.NOINC `($__internal_45_$__cuda_sm70_shflsync_idx_p) ;  /* 0x0000073000007944 */ /* 0x01afea0003c00000 */
[----:B-12---:R-:W-:Y:S05]  /*13c90*/  BRA `(.L_x_2321) ;  /* 0xffffdf2000007947 */ /* 0x006fea000383ffff */
.L_x_2273:
        /* <DEDUP_REMOVED lines=12> */
.L_x_2275:
[----:B------:R-:W-:Y:S01]  /*13d60*/  IMAD.MOV.U32 R7, RZ, RZ, R2 ;  /* 0x000000ffff077224 */ /* 0x000fe200078e0002 */
[----:B------:R-:W-:Y:S01]  /*13d70*/  MOV R4, RZ ;  /* 0x000000ff00047202 */ /* 0x000fe20000000f00 */
[----:B------:R-:W-:Y:S01]  /*13d80*/  IMAD.MOV.U32 R5, RZ, RZ, 0x1f ;  /* 0x0000001fff057424 */ /* 0x000fe200078e00ff */
[----:B------:R-:W-:Y:S02]  /*13d90*/  MOV R0, 0x13db0 ;  /* 0x00013db000007802 */ /* 0x000fe40000000f00 */
[----:B------:R-:W-:Y:S05]  /*13da0*/  CALL.REL.NOINC `($__internal_45_$__cuda_sm70_shflsync_idx_p) ;  /* 0x0000061000007944 */ /* 0x000fea0003c00000 */
[----:B--2---:R-:W-:Y:S01]  /*13db0*/  MOV R3, R5 ;  /* 0x0000000500037202 */ /* 0x004fe20000000f00 */
[----:B-1----:R-:W-:Y:S05]  /*13dc0*/  BRA `(.L_x_2323) ;  /* 0xffffe19000007947 */ /* 0x002fea000383ffff */
.L_x_2276:
[----:B------:R-:W-:Y:S01]  /*13dd0*/  IMAD.MOV.U32 R7, RZ, RZ, R2 ;  /* 0x000000ffff077224 */ /* 0x000fe200078e0002 */
[----:B------:R-:W-:Y:S01]  /*13de0*/  MOV R4, 0x1 ;  /* 0x0000000100047802 */ /* 0x000fe20000000f00 */
[----:B------:R-:W-:Y:S01]  /*13df0*/  IMAD.MOV.U32 R5, RZ, RZ, 0x1f ;  /* 0x0000001fff057424 */ /* 0x000fe200078e00ff */
[----:B------:R-:W-:Y:S02]  /*13e00*/  MOV R0, 0x13e20 ;  /* 0x00013e2000007802 */ /* 0x000fe40000000f00 */
[----:B-12---:R-:W-:Y:S05]  /*13e10*/  CALL.REL.NOINC `($__internal_45_$__cuda_sm70_shflsync_idx_p) ;  /* 0x000005a000007944 */ /* 0x006fea0003c00000 */
[----:B--2---:R-:W-:Y:S01]  /*13e20*/  MOV R2, R5 ;  /* 0x0000000500027202 */ /* 0x004fe20000000f00 */
[----:B-1----:R-:W-:Y:S05]  /*13e30*/  BRA `(.L_x_2324) ;  /* 0xffffe14000007947 */ /* 0x002fea000383ffff */
.L_x_2277:
[----:B------:R-:W-:Y:S02]  /*13e40*/  MOV R4, 0x1 ;  /* 0x0000000100047802 */ /* 0x000fe40000000f00 */
[----:B------:R-:W-:-:S02]  /*13e50*/  MOV R0, 0x13e70 ;  /* 0x00013e7000007802 */ /* 0x000fc40000000f00 */
[----:B-12---:R-:W-:Y:S05]  /*13e60*/  CALL.REL.NOINC `($__internal_46_$__cuda_sm70_shflsync_up_p) ;  /* 0x000005a000007944 */ /* 0x006fea0003c00000 */
[----:B-12---:R-:W-:Y:S05]  /*13e70*/  BRA `(.L_x_2325) ;  /* 0xffffe22000007947 */ /* 0x006fea000383ffff */
.L_x_2278:
[----:B------:R-:W-:Y:S02]  /*13e80*/  MOV R4, 0x2 ;  /* 0x0000000200047802 */ /* 0x000fe40000000f00 */
[----:B------:R-:W-:-:S02]  /*13e90*/  MOV R0, 0x13eb0 ;  /* 0x00013eb000007802 */ /* 0x000fc40000000f00 */
[----:B-12---:R-:W-:Y:S05]  /*13ea0*/  CALL.REL.NOINC `($__internal_46_$__cuda_sm70_shflsync_up_p) ;  /* 0x0000056000007944 */ /* 0x006fea0003c00000 */
        /* <DEDUP_REMOVED lines=23> */
.L_x_2282:
[----:B---3--:R-:W-:Y:S01]  /*14020*/  IMAD.MOV.U32 R13, RZ, RZ, R2 ;  /* 0x000000ffff0d7224 */ /* 0x008fe200078e0002 */
[----:B------:R-:W-:-:S02]  /*14030*/  MOV R4, 0x1 ;  /* 0x0000000100047802 */ /* 0x000fc40000000f00 */
[----:B------:R-:W-:Y:S02]  /*14040*/  MOV R0, 0x14060 ;  /* 0x0001406000007802 */ /* 0x000fe40000000f00 */
[----:B------:R-:W-:Y:S05]  /*14050*/  CALL.REL.NOINC `($__internal_46_$__cuda_sm70_shflsync_up_p) ;  /* 0x000003b000007944 */ /* 0x000fea0003c00000 */
[----:B-12---:R-:W-:Y:S05]  /*14060*/  BRA `(.L_x_2327) ;  /* 0xffffe28000007947 */ /* 0x006fea000383ffff */
.L_x_2283:
[----:B---3--:R-:W-:Y:S01]  /*14070*/  IMAD.MOV.U32 R13, RZ, RZ, R2 ;  /* 0x000000ffff0d7224 */ /* 0x008fe200078e0002 */
[----:B------:R-:W-:Y:S02]  /*14080*/  MOV R4, 0x2 ;  /* 0x0000000200047802 */ /* 0x000fe40000000f00 */
[----:B------:R-:W-:Y:S02]  /*14090*/  MOV R0, 0x140b0 ;  /* 0x000140b000007802 */ /* 0x000fe40000000f00 */
[----:B------:R-:W-:Y:S05]  /*140a0*/  CALL.REL.NOINC `($__internal_46_$__cuda_sm70_shflsync_up_p) ;  /* 0x0000036000007944 */ /* 0x000fea0003c00000 */
[----:B-12---:R-:W-:Y:S01]  /*140b0*/  SEL R13, R4, RZ, P1 ;  /* 0x000000ff040d7207 */ /* 0x006fe20000800000 */
[----:B------:R-:W-:Y:S01]  /*140c0*/  IMAD.MOV.U32 R4, RZ, RZ, 0x4 ;  /* 0x00000004ff047424 */ /* 0x000fe200078e00ff */
[----:B------:R-:W-:-:S03]  /*140d0*/  MOV R0, 0x14100 ;  /* 0x0001410000007802 */ /* 0x000fc60000000f00 */
[----:B------:R-:W-:Y:S02]  /*140e0*/  IMAD.IADD R13, R2, 0x1, R13 ;  /* 0x00000001020d7824 */ /* 0x000fe400078e020d */
        /* <DEDUP_REMOVED lines=19> */
.L_x_2285:
[----:B------:R-:W-:Y:S02]  /*14220*/  SEL R2, RZ, 0x1, P0 ;  /* 0x00000001ff027807 */ /* 0x000fe40000000000 */
[----:B------:R-:W-:-:S02]  /*14230*/  MOV R0, 0x14250 ;  /* 0x0001425000007802 */ /* 0x000fc40000000f00 */
[----:B---3--:R-:W-:Y:S05]  /*14240*/  CALL.REL.NOINC `($__internal_47_$__cuda_sm70_votesync_ballot) ;  /* 0x0000021000007944 */ /* 0x008fea0003c00000 */
[----:B------:R-:W-:Y:S05]  /*14250*/  BRA `(.L_x_2329) ;  /* 0xffffe22000007947 */ /* 0x000fea000383ffff */
.L_x_2286:
[----:B------:R-:W-:Y:S01]  /*14260*/  IMAD.MOV.U32 R7, RZ, RZ, R237 ;  /* 0x000000ffff077224 */ /* 0x000fe200078e00ed */
[----:B------:R-:W-:-:S02]  /*14270*/  MOV R5, 0x1f ;  /* 0x0000001f00057802 */ /* 0x000fc40000000f00 */
[----:B------:R-:W-:Y:S02]  /*14280*/  MOV R0, 0x142a0 ;  /* 0x000142a000007802 */ /* 0x000fe40000000f00 */
[----:B---3--:R-:W-:Y:S05]  /*14290*/  CALL.REL.NOINC `($__internal_45_$__cuda_sm70_shflsync_idx_p) ;  /* 0x0000012000007944 */ /* 0x008fea0003c00000 */
[----:B--2---:R-:W-:Y:S01]  /*142a0*/  IMAD.MOV.U32 R237, RZ, RZ, R5 ;  /* 0x000000ffffed7224 */ /* 0x004fe200078e0005 */
[----:B-1----:R-:W-:Y:S01]  /*142b0*/  MOV R7, R12 ;  /* 0x0000000c00077202 */ /* 0x002fe20000000f00 */
[----:B------:R-:W-:Y:S01]  /*142c0*/  IMAD.MOV.U32 R5, RZ, RZ, 0x1f ;  /* 0x0000001fff057424 */ /* 0x000fe200078e00ff */
[----:B------:R-:W-:Y:S02]  /*142d0*/  MOV R0, 0x142f0 ;  /* 0x000142f000007802 */ /* 0x000fe40000000f00 */
[----:B------:R-:W-:Y:S05]  /*142e0*/  CALL.REL.NOINC `($__internal_45_$__cuda_sm70_shflsync_idx_p) ;  /* 0x000000d000007944 */ /* 0x000fea0003c00000 */
[----:B--2---:R-:W-:Y:S01]  /*142f0*/  MOV R2, R5 ;  /* 0x0000000500027202 */ /* 0x004fe20000000f00 */
[----:B-1----:R-:W-:Y:S05]  /*14300*/  BRA `(.L_x_2330) ;  /* 0xffffe1c000007947 */ /* 0x002fea000383ffff */
.L_x_2289:
[----:B------:R-:W-:Y:S01]  /*14310*/  IMAD.MOV.U32 R7, RZ, RZ, R13 ;  /* 0x000000ffff077224 */ /* 0x000fe200078e000d */
[----:B------:R-:W-:Y:S02]  /*14320*/  MOV R5, 0x1f ;  /* 0x0000001f00057802 */ /* 0x000fe40000000f00 */
[----:B------:R-:W-:Y:S02]  /*14330*/  MOV R0, 0x14350 ;  /* 0x0001435000007802 */ /* 0x000fe40000000f00 */
[----:B--234-:R-:W-:Y:S05]  /*14340*/  CALL.REL.NOINC `($__internal_45_$__cuda_sm70_shflsync_idx_p) ;  /* 0x0000007000007944 */ /* 0x01cfea0003c00000 */
[----:B--2---:R-:W-:Y:S01]  /*14350*/  MOV R15, R5 ;  /* 0x00000005000f7202 */ /* 0x004fe20000000f00 */
[----:B-1----:R-:W-:Y:S05]  /*14360*/  BRA `(.L_x_2288) ;  /* 0xffffe1c000007947 */ /* 0x002fea000383ffff */
        .weak           $__internal_44_$__cuda_sm70_shflsync_bfly_p
        .type           $__internal_44_$__cuda_sm70_shflsync_bfly_p,@function
        .size           $__internal_44_$__cuda_sm70_shflsync_bfly_p,($__internal_45_$__cuda_sm70_shflsync_idx_p - $__internal_44_$__cuda_sm70_shflsync_bfly_p)
$__internal_44_$__cuda_sm70_shflsync_bfly_p:
[----:B------:R-:W-:Y:S01]  /*14370*/  MOV R12, R6 ;  /* 0x00000006000c7202 */ /* 0x000fe20000000f00 */
[----:B------:R-:W-:Y:S04]  /*14380*/  WARPSYNC R3 ;  /* 0x0000000300007348 */ /* 0x000fe80003800000 */
[----:B------:R-:W-:Y:S01]  /*14390*/  MOV R13, 0x0 ;  /* 0x00000000000d7802 */ /* 0x000fe20000000f00 */
[----:B------:R1:W2:Y:S03]  /*143a0*/  SHFL.BFLY PT, R5, R8, R5, R4 ;  /* 0x0c00000508057389 */ /* 0x0002a600000e0004 */
[----:B------:R-:W-:Y:S05]  /*143b0*/  RET.REL.NODEC R12 `(_ZN7cutlass13device_kernelIN5flash19enable_sm80_to_sm89INS1_16FlashAttnFwdSm80INS1_25CollectiveMainloopFwdSm80ILi8ELi1ELb0EN4cute5tupleIJNS5_1CILi128EEENS7_ILi64EEENS7_ILi256EEEEEELi256ENS_10bfloat16_tEfNS_4arch4Sm80ELb1ELb0ELb0ELb1ELb0ELb0ELb1ELb1EEENS1_21CollectiveEpilogueFwdINS6_IJS8_SA_S9_EEENS6_IJNS7_ILi1EEESI_SI_EEESC_SE_Li256ELb1ELb1ELb1ELb0EEENS1_36VarlenDynamicPersistentTileSchedulerILi128ELi64ELi256ELi256ELb1ELb1ELb0ELb1ELb1ELb1EEEEEEEEEvNT_6ParamsE) ;  /* 0xfffebc400c007950 */ /* 0x000fea0003c3ffff */
        .weak           $__internal_45_$__cuda_sm70_shflsync_idx_p
        .type           $__internal_45_$__cuda_sm70_shflsync_idx_p,@function
        .size           $__internal_45_$__cuda_sm70_shflsync_idx_p,($__internal_46_$__cuda_sm70_shflsync_up_p - $__internal_45_$__cuda_sm70_shflsync_idx_p)
$__internal_45_$__cuda_sm70_shflsync_idx_p:
[----:B------:R-:W-:Y:S01]  /*143c0*/  MOV R8, R0 ;  /* 0x0000000000087202 */ /* 0x000fe20000000f00 */
[----:B------:R-:W-:Y:S04]  /*143d0*/  WARPSYNC R240 ;  /* 0x000000f000007348 */ /* 0x000fe80003800000 */
[----:B------:R-:W-:Y:S01]  /*143e0*/  MOV R9, 0x0 ;  /* 0x0000000000097802 */ /* 0x000fe20000000f00 */
[----:B------:R1:W2:Y:S03]  /*143f0*/  SHFL.IDX PT, R5, R7, R4, R5 ;  /* 0x0000000407057389 */ /* 0x0002a600000e0005 */
[----:B------:R-:W-:Y:S05]  /*14400*/  RET.REL.NODEC R8 `(_ZN7cutlass13device_kernelIN5flash19enable_sm80_to_sm89INS1_16FlashAttnFwdSm80INS1_25CollectiveMainloopFwdSm80ILi8ELi1ELb0EN4cute5tupleIJNS5_1CILi128EEENS7_ILi64EEENS7_ILi256EEEEEELi256ENS_10bfloat16_tEfNS_4arch4Sm80ELb1ELb0ELb0ELb1ELb0ELb0ELb1ELb1EEENS1_21CollectiveEpilogueFwdINS6_IJS8_SA_S9_EEENS6_IJNS7_ILi1EEESI_SI_EEESC_SE_Li256ELb1ELb1ELb1ELb0EEENS1_36VarlenDynamicPersistentTileSchedulerILi128ELi64ELi256ELi256ELb1ELb1ELb0ELb1ELb1ELb1EEEEEEEEEvNT_6ParamsE) ;  /* 0xfffebbf008007950 */ /* 0x000fea0003c3ffff */
        .weak           $__internal_46_$__cuda_sm70_shflsync_up_p
        .type           $__internal_46_$__cuda_sm70_shflsync_up_p,@function
        .size           $__internal_46_$__cuda_sm70_shflsync_up_p,($__internal_47_$__cuda_sm70_votesync_ballot - $__internal_46_$__cuda_sm70_shflsync_up_p)
$__internal_46_$__cuda_sm70_shflsync_up_p:
[----:B------:R-:W-:Y:S01]  /*14410*/  MOV R6, R0 ;  /* 0x0000000000067202 */ /* 0x000fe20000000f00 */
[----:B------:R-:W-:Y:S04]  /*14420*/  WARPSYNC R244 ;  /* 0x000000f400007348 */ /* 0x000fe80003800000 */
[----:B------:R-:W-:Y:S01]  /*14430*/  MOV R7, 0x0 ;  /* 0x0000000000077802 */ /* 0x000fe20000000f00 */
[----:B------:R1:W2:Y:S03]  /*14440*/  SHFL.UP PT, R4, R13, R4, R245 ;  /* 0x040000040d047389 */ /* 0x0002a600000e00f5 */
[----:B------:R-:W-:Y:S05]  /*14450*/  RET.REL.NODEC R6 `(_ZN7cutlass13device_kernelIN5flash19enable_sm80_to_sm89INS1_16FlashAttnFwdSm80INS1_25CollectiveMainloopFwdSm80ILi8ELi1ELb0EN4cute5tupleIJNS5_1CILi128EEENS7_ILi64EEENS7_ILi256EEEEEELi256ENS_10bfloat16_tEfNS_4arch4Sm80ELb1ELb0ELb0ELb1ELb0ELb0ELb1ELb1EEENS1_21CollectiveEpilogueFwdINS6_IJS8_SA_S9_EEENS6_IJNS7_ILi1EEESI_SI_EEESC_SE_Li256ELb1ELb1ELb1ELb0EEENS1_36VarlenDynamicPersistentTileSchedulerILi128ELi64ELi256ELi256ELb1ELb1ELb0ELb1ELb1ELb1EEEEEEEEEvNT_6ParamsE) ;  /* 0xfffebba006007950 */ /* 0x000fea0003c3ffff */
        .weak           $__internal_47_$__cuda_sm70_votesync_ballot
        .type           $__internal_47_$__cuda_sm70_votesync_ballot,@function
        .size           $__internal_47_$__cuda_sm70_votesync_ballot,(.L_x_2645 - $__internal_47_$__cuda_sm70_votesync_ballot)
$__internal_47_$__cuda_sm70_votesync_ballot:
[----:B------:R-:W-:Y:S01]  /*14460*/  ISETP.NE.U32.AND P0, PT, R2, 0x1, PT ;  /* 0x000000010200780c */ /* 0x000fe20003f05070 */
[----:B------:R-:W-:Y:S01]  /*14470*/  IMAD.MOV.U32 R4, RZ, RZ, R0 ;  /* 0x000000ffff047224 */ /* 0x000fe200078e0000 */
[----:B------:R-:W-:Y:S04]  /*14480*/  WARPSYNC R235 ;  /* 0x000000eb00007348 */ /* 0x000fe80003800000 */
[----:B------:R-:W-:-:S07]  /*14490*/  IMAD.MOV.U32 R5, RZ, RZ, 0x0 ;  /* 0x00000000ff057424 */ /* 0x000fce00078e00ff */
[----:B------:R-:W-:-:S04]  /*144a0*/  VOTE.ANY R2, PT, !P0 ;  /* 0x0000000000027806 */ /* 0x000fc800040e0100 */
[----:B------:R-:W-:Y:S01]  /*144b0*/  LOP3.LUT R11, R2, R235, RZ, 0xc0, !PT ;  /* 0x000000eb020b7212 */ /* 0x000fe200078ec0ff */
[----:B------:R-:W-:Y:S06]  /*144c0*/  RET.REL.NODEC R4 `(_ZN7cutlass13device_kernelIN5flash19enable_sm80_to_sm89INS1_16FlashAttnFwdSm80INS1_25CollectiveMainloopFwdSm80ILi8ELi1ELb0EN4cute5tupleIJNS5_1CILi128EEENS7_ILi64EEENS7_ILi256EEEEEELi256ENS_10bfloat16_tEfNS_4arch4Sm80ELb1ELb0ELb0ELb1ELb0ELb0ELb1ELb1EEENS1_21CollectiveEpilogueFwdINS6_IJS8_SA_S9_EEENS6_IJNS7_ILi1EEESI_SI_EEESC_SE_Li256ELb1ELb1ELb1ELb0EEENS1_36VarlenDynamicPersistentTileSchedulerILi128ELi64ELi256ELi256ELb1ELb1ELb0ELb1ELb1ELb1EEEEEEEEEvNT_6ParamsE) ;  /* 0xfffebb3004007950 */ /* 0x000fec0003c3ffff */
.L_x_2331:
        /* <DEDUP_REMOVED lines=11> */
.L_x_2645:


//--------------------- .text._ZN7cutlass13device_kernelIN5flash19enable_sm80_to_sm89INS1_16FlashAttnFwdSm80INS1_25CollectiveMainloopFwdSm80ILi8ELi1ELb0EN4cute5tupleIJNS5_1CILi128EEENS7_ILi48EEENS7_ILi256EEEEEELi256ENS_10bfloat16_tEfNS_4arch4Sm80ELb1ELb0ELb0ELb1ELb0ELb1ELb1ELb1EEENS1_21CollectiveEpilogueFwdINS6_IJS8_SA_S9_EEENS6_IJNS7_ILi1EEESI_SI_EEESC_SE_Li256ELb1ELb1ELb1ELb0EEENS1_36VarlenDynamicPersistentTileSchedulerILi128ELi48ELi256ELi256ELb1ELb1ELb0ELb1ELb1ELb1EEEEEEEEEvNT_6ParamsE --------------------------
	.section	.text._ZN7cutlass13device_kernelIN5flash19enable_sm80_to_sm89INS1_16FlashAttnFwdSm80INS1_25CollectiveMainloopFwdSm80ILi8ELi1ELb0EN4cute5tupleIJNS5_1CILi128EEENS7_ILi48EEENS7_ILi256EEEEEELi256ENS_10bfloat16_tEfNS_4arch4Sm80ELb1ELb0ELb0ELb1ELb0ELb1ELb1ELb1EEENS1_21CollectiveEpilogueFwdINS6_IJS8_SA_S9_EEENS6_IJNS7_ILi1EEESI_SI_EEESC_SE_Li256ELb1ELb1ELb1ELb0EEENS1_36VarlenDynamicPersistentTileSchedulerILi128ELi48ELi256ELi256ELb1ELb1ELb0ELb1ELb1ELb1EEEEEEEEEvNT_6ParamsE,"ax",@progbits
	.sectioninfo	@"SHI_REGISTERS=255"
	.align	128
.text._ZN7cutlass13device_kernelIN5flash19enable_sm80_to_sm89INS1_16FlashAttnFwdSm80INS1_25CollectiveMainloopFwdSm80ILi8ELi1ELb0EN4cute5tupleIJNS5_1CILi128EEENS7_ILi48EEENS7_ILi256EEEEEELi256ENS_10bfloat16_tEfNS_4arch4Sm80ELb1ELb0ELb0ELb1ELb0ELb1ELb1ELb1EEENS1_21CollectiveEpilogueFwdINS6_IJS8_SA_S9_EEENS6_IJNS7_ILi1EEESI_SI_EEESC_SE_Li256ELb1ELb1ELb1ELb0EEENS1_36VarlenDynamicPersistentTileSchedulerILi128ELi48ELi256ELi256ELb1ELb1ELb0ELb1ELb1ELb1EEEEEEEEEvNT_6ParamsE:
        .type           _ZN7cutlass13device_kernelIN5flash19enable_sm80_to_sm89INS1_16FlashAttnFwdSm80INS1_25CollectiveMainloopFwdSm80ILi8ELi1ELb0EN4cute5tupleIJNS5_1CILi128EEENS7_ILi48EEENS7_ILi256EEEEEELi256ENS_10bfloat16_tEfNS_4arch4Sm80ELb1ELb0ELb0ELb1ELb0ELb1ELb1ELb1EEENS1_21CollectiveEpilogueFwdINS6_IJS8_SA_S9_EEENS6_IJNS7_ILi1EEESI_SI_EEESC_SE_Li256ELb1ELb1ELb1ELb0EEENS1_36VarlenDynamicPersistentTileSchedulerILi128ELi48ELi256ELi256ELb1ELb1ELb0ELb1ELb1ELb1EEEEEEEEEvNT_6ParamsE,@function
        .size           _ZN7cutlass13device_kernelIN5flash19enable_sm80_to_sm89INS1_16FlashAttnFwdSm80INS1_25CollectiveMainloopFwdSm80ILi8ELi1ELb0EN4cute5tupleIJNS5_1CILi128EEENS7_ILi48EEENS7_ILi256EEEEEELi256ENS_10bfloat16_tEfNS_4arch4Sm80ELb1ELb0ELb0ELb1ELb0ELb1ELb1ELb1EEENS1_21CollectiveEpilogueFwdINS6_IJS8_SA_S9_EEENS6_IJNS7_ILi1EEESI_SI_EEESC_SE_Li256ELb1ELb1ELb1ELb0EEENS1_36VarlenDynamicPersistentTileSchedulerILi128ELi48ELi256ELi256ELb1ELb1ELb0ELb1ELb1ELb1EEEEEEEEEvNT_6ParamsE,(.L_x_2650 - _ZN7cutlass13device_kernelIN5flash19enable_sm80_to_sm89INS1_16FlashAttnFwdSm80INS1_25CollectiveMainloopFwdSm80ILi8ELi1ELb0EN4cute5tupleIJNS5_1CILi128EEENS7_ILi48EEENS7_ILi256EEEEEELi256ENS_10bfloat16_tEfNS_4arch4Sm80ELb1ELb0ELb0ELb1ELb0ELb1ELb1ELb1EEENS1_21CollectiveEpilogueFwdINS6_IJS8_SA_S9_EEENS6_IJNS7_ILi1EEESI_SI_EEESC_SE_Li256ELb1ELb1ELb1ELb0EEENS1_36VarlenDynamicPersistentTileSchedulerILi128ELi48ELi256ELi256ELb1ELb1ELb0ELb1ELb1ELb1EEEEEEEEEvNT_6ParamsE)
        .other          _ZN7cutlass13device_kernelIN5flash19enable_sm80_to_sm89INS1_16FlashAttnFwdSm80INS1_25CollectiveMainloopFwdSm80ILi8ELi1ELb0EN4cute5tupleIJNS5_1CILi128EEENS7_ILi48EEENS7_ILi256EEEEEELi256ENS_10bfloat16_tEfNS_4arch4Sm80ELb1ELb0ELb0ELb1ELb0ELb1ELb1ELb1EEENS1_21CollectiveEpilogueFwdINS6_IJS8_SA_S9_EEENS6_IJNS7_ILi1EEESI_SI_EEESC_SE_Li256ELb1ELb1ELb1ELb0EEENS1_36VarlenDynamicPersistentTileSchedulerILi128ELi48ELi256ELi256ELb1ELb1ELb0ELb1ELb1ELb1EEEEEEEEEvNT_6ParamsE,@"STO_CUDA_ENTRY STV_DEFAULT"
_ZN7cutlass13device_kernelIN5flash19enable_sm80_to_sm89INS1_16FlashAttnFwdSm80INS1_25CollectiveMainloopFwdSm80ILi8ELi1ELb0EN4cute5tupleIJNS5_1CILi128EEENS7_ILi48EEENS7_ILi256EEEEEELi256ENS_10bfloat16_tEfNS_4arch4Sm80ELb1ELb0ELb0ELb1ELb0ELb1ELb1ELb1EEENS1_21CollectiveEpilogueFwdINS6_IJS8_SA_S9_EEENS6_IJNS7_ILi1EEESI_SI_EEESC_SE_Li256ELb1ELb1ELb1ELb0EEENS1_36VarlenDynamicPersistentTileSchedulerILi128ELi48ELi256ELi256ELb1ELb1ELb0ELb1ELb1ELb1EEEEEEEEEvNT_6ParamsE:
        /* <DEDUP_REMOVED lines=15> */
[----:B------:R-:W-:-:S02]  /*00f0*/  IMAD.MOV.U32 R10, RZ, RZ, RZ ;  /* 0x000000ffff0a7224 */ /* 0x000fc400078e00ff */
[----:B------:R-:W-:Y:S01]  /*0100*/  IMAD.MOV.U32 R8, RZ, RZ, RZ ;  /* 0x000000ffff087224 */ /* 0x000fe200078e00ff */
        /* <DEDUP_REMOVED lines=13> */
[----:B------:R-:W-:Y:S02]  /*01e0*/  ISETP.GE.U32.AND P1, PT, R14, 0x10, PT ;  /* 0x000000100e00780c */ /* 0x000fe40003f26070 */
[----:B------:R-:W-:Y:S01]  /*01f0*/  MOV R7, RZ ;  /* 0x000000ff00077202 */ /* 0x000fe20000000f00 */
[----:B--2---:R-:W-:-:S05]  /*0200*/  IMAD R4, R10, R8, RZ ;  /* 0x000000080a047224 */ /* 0x004fca00078e02ff */
[----:B------:R-:W2:Y:S02]  /*0210*/  SHFL.UP PT, R0, R4, 0x1, RZ ;  /* 0x0420000004007989 */ /* 0x000ea400000e00ff */
[----:B--2---:R-:W-:-:S05]  /*0220*/  SEL R0, R0, RZ, P5 ;  /* 0x000000ff00007207 */ /* 0x004fca0002800000 */
[----:B------:R-:W-:-:S05]  /*0230*/  IMAD.IADD R4, R4, 0x1, R0 ;  /* 0x0000000104047824 */ /* 0x000fca00078e0200 */
[----:B------:R-:W2:Y:S02]  /*0240*/  SHFL.UP PT, R0, R4, 0x2, RZ ;  /* 0x0440000004007989 */ /* 0x000ea400000e00ff */
[----:B--2---:R-:W-:-:S04]  /*0250*/  SEL R0, R0, RZ, P4 ;  /* 0x000000ff00007207 */ /* 0x004fc80002000000 */
[----:B------:R-:W-:-:S05]  /*0260*/  IADD3 R4, R4, R0, RZ ;  /* 0x0000000004047210 */ /* 0x000fca0007ffe0ff */
        /* <DEDUP_REMOVED lines=16> */
.L_x_2337:
        /* <DEDUP_REMOVED lines=17> */
.L_x_2548:
        /* <DEDUP_REMOVED lines=16> */
.L_x_2549:
[----:B--2---:R-:W-:-:S05]  /*0580*/  IMAD R0, R0, c[0x0][0x538], RZ ;  /* 0x00014e0000007a24 */ /* 0x004fca00078e02ff */
[----:B------:R-:W-:-:S04]  /*0590*/  IADD3 R6, R0, R6, RZ ;  /* 0x0000000600067210 */ /* 0x000fc80007ffe0ff */
[----:B------:R-:W-:-:S13]  /*05a0*/  ISETP.GT.AND P0, PT, R6, UR4, PT ;  /* 0x0000000406007c0c */ /* 0x000fda000bf04270 */
[----:B-1----:R-:W-:Y:S05]  /*05b0*/  @!P0 BRA `(.L_x_2337) ;  /* 0xfffffdb000008947 */ /* 0x002fea000383ffff */
.L_x_2333:
[----:B------:R-:W-:-:S05]  /*05c0*/  IADD3 R12, -R0, R6, RZ ;  /* 0x00000006000c7210 */ /* 0x000fca0007ffe1ff */
[----:B------:R-:W-:-:S05]  /*05d0*/  IMAD R0, R4, c[0x0][0x538], R12 ;  /* 0x00014e0004007a24 */ /* 0x000fca00078e020c */
[----:B------:R-:W-:Y:S01]  /*05e0*/  ISETP.GT.AND P0, PT, R0, UR4, PT ;  /* 0x0000000400007c0c */ /* 0x000fe2000bf04270 */
[----:B------:R-:W-:-:S12]  /*05f0*/  BRA.DIV ~URZ, `(.L_x_2338) ;  /* 0x000213f27f007947 */ /* 0x000fd8000b800000 */
[----:B------:R-:W-:-:S04]  /*0600*/  VOTE.ANY R11, PT, !P0 ;  /* 0x00000000000b7806 */ /* 0x000fc800040e0100 */
.L_x_2550:
[----:B------:R-:W1:Y:S02]  /*0610*/  POPC R0, R11 ;  /* 0x0000000b00007309 */ /* 0x000e640000000000 */
[----:B-1----:R-:W-:-:S05]  /*0620*/  IADD3 R2, R0, R7, RZ ;  /* 0x0000000700027210 */ /* 0x002fca0007ffe0ff */
[----:B------:R1:W-:Y:S01]  /*0630*/  STL [R1+0xc], R2 ;  /* 0x00000c0201007387 */ /* 0x0003e20000100800 */
[----:B------:R-:W-:Y:S05]  /*0640*/  BRA.DIV ~URZ, `(.L_x_2339) ;  /* 0x000213f27f007947 */ /* 0x000fea000b800000 */
[----:B------:R2:W3:Y:S01]  /*0650*/  SHFL.IDX PT, R13, R10, R0, 0x1f ;  /* 0x00001f000a0d7589 */ /* 0x0004e200000e0000 */
[----:B------:R-:W-:-:S03]  /*0660*/  MOV R6, RZ ;  /* 0x000000ff00067202 */ /* 0x000fc60000000f00 */
[----:B------:R2:W4:Y:S04]  /*0670*/  SHFL.IDX PT, R10, R8, R0, 0x1f ;  /* 0x00001f00080a7589 */ /* 0x00052800000e0000 */
.L_x_2551:
[----:B------:R-:W-:Y:S01]  /*0680*/  ISETP.NE.AND P0, PT, R11, RZ, PT ;  /* 0x000000ff0b00720c */ /* 0x000fe20003f05270 */
[----:B------:R-:W-:-:S12]  /*0690*/  BSSY B0, `(.L_x_2340) ;  /* 0x0000005000007945 */ /* 0x000fd80003800000 */
[----:B------:R-:W-:Y:S05]  /*06a0*/  @!P0 BRA `(.L_x_2341) ;  /* 0x0000003000008947 */ /* 0x000fea0003800000 */
[----:B------:R-:W-:Y:S01]  /*06b0*/  IADD3 R5, R0, -0x1, RZ ;  /* 0xffffffff00057810 */ /* 0x000fe20007ffe0ff */
[----:B------:R-:W-:Y:S05]  /*06c0*/  BRA.DIV ~URZ, `(.L_x_2342) ;  /* 0x000214527f007947 */ /* 0x000fea000b800000 */
[----:B------:R1:W2:Y:S02]  /*06d0*/  SHFL.IDX PT, R6, R4, R5, 0x1f ;  /* 0x00001f0504067589 */ /* 0x0002a400000e0000 */
.L_x_2341:
[----:B------:R-:W-:Y:S05]  /*06e0*/  BSYNC B0 ;  /* 0x0000000000007941 */ /* 0x000fea0003800000 */
.L_x_2340:
[----:B--2---:R-:W-:Y:S01]  /*06f0*/  IMAD R0, R6, c[0x0][0x538], R12 ;  /* 0x00014e0006007a24 */ /* 0x004fe200078e020c */
[----:B----4-:R-:W-:Y:S01]  /*0700*/  ISETP.NE.AND P0, PT, R10, 0x1, PT ;  /* 0x000000010a00780c */ /* 0x010fe20003f05270 */
[----:B------:R-:W-:Y:S03]  /*0710*/  BSSY B0, `(.L_x_2343) ;  /* 0x0000089000007945 */ /* 0x000fe60003800000 */
[----:B------:R2:W-:Y:S01]  /*0720*/  STL [R1], R0 ;  /* 0x0000000001007387 */ /* 0x0005e20000100800 */
[----:B------:R-:W-:-:S08]  /*0730*/  IADD3 R9, -R0, UR4, RZ ;  /* 0x0000000400097c10 */ /* 0x000fd0000fffe1ff */
[----:B------:R-:W-:Y:S05]  /*0740*/  @!P0 BRA `(.L_x_2344) ;  /* 0x000003f000008947 */ /* 0x000fea0003800000 */
[-C--:B--23--:R-:W-:Y:S02]  /*0750*/  IABS R0, R13.reuse ;  /* 0x0000000d00007213 */ /* 0x08cfe40000000000 */
[----:B------:R-:W-:-:S03]  /*0760*/  IABS R6, R13 ;  /* 0x0000000d00067213 */ /* 0x000fc60000000000 */
[----:B-1----:R-:W-:Y:S01]  /*0770*/  IMAD.MOV.U32 R5, RZ, RZ, R0 ;  /* 0x000000ffff057224 */ /* 0x002fe200078e0000 */
        /* <DEDUP_REMOVED lines=60> */
.L_x_2344:
[----:B------:R-:W4:Y:S01]  /*0b40*/  LDL R3, [R1+0xc] ;  /* 0x00000c0001037983 */ /* 0x000f220000100800 */
[----:B-1----:R-:W-:-:S04]  /*0b50*/  IMAD.MOV.U32 R2, RZ, RZ, 0x4 ;  /* 0x00000004ff027424 */ /* 0x002fc800078e00ff */
[----:B----4-:R-:W-:-:S05]  /*0b60*/  IMAD.WIDE R2, R3, R2, c[0x0][0x590] ;  /* 0x0001640003027625 */ /* 0x010fca00078e0202 */
[----:B------:R-:W4:Y:S02]  /*0b70*/  LDG.E R7, [R2.64] ;  /* 0x0000000602077981 */ /* 0x000f24000c1e1900 */
[----:B---34-:R-:W-:-:S05]  /*0b80*/  IMAD R11, R7, R13, RZ ;  /* 0x0000000d070b7224 */ /* 0x018fca00078e02ff */
[-C--:B--2---:R-:W-:Y:S02]  /*0b90*/  IABS R0, R11.reuse ;  /* 0x0000000b00007213 */ /* 0x084fe40000000000 */
        /* <DEDUP_REMOVED lines=64> */
.L_x_2345:
[----:B------:R-:W-:Y:S05]  /*0fa0*/  BSYNC B0 ;  /* 0x0000000000007941 */ /* 0x000fea0003800000 */
.L_x_2343:
[----:B------:R-:W-:-:S04]  /*0fb0*/  LOP3.LUT R0, RZ, R0, RZ, 0x33, !PT ;  /* 0x00000000ff007212 */ /* 0x000fc800078e33ff */
[----:B------:R-:W-:-:S05]  /*0fc0*/  IADD3 R0, R0, R13, RZ ;  /* 0x0000000d00007210 */ /* 0x000fca0007ffe0ff */
[----:B------:R2:W-:Y:S01]  /*0fd0*/  STL [R1+0x4], R0 ;  /* 0x0000040001007387 */ /* 0x0005e20000100800 */
[----:B------:R-:W-:Y:S05]  /*0fe0*/  BRA `(.L_x_2346) ;  /* 0x0000006000007947 */ /* 0x000fea0003800000 */
.L_x_2334:
[----:B------:R-:W-:Y:S01]  /*0ff0*/  MOV R0, UR4 ;  /* 0x0000000400007c02 */ /* 0x000fe20008000f00 */
[----:B------:R-:W-:Y:S04]  /*1000*/  STL [R1+0x4], RZ ;  /* 0x000004ff01007387 */ /* 0x000fe80000100800 */
[----:B------:R-:W-:Y:S04]  /*1010*/  STL [R1+0x8], RZ ;  /* 0x000008ff01007387 */ /* 0x000fe80000100800 */
[----:B------:R1:W-:Y:S02]  /*1020*/  STL [R1], R0 ;  /* 0x0000000001007387 */ /* 0x0003e40000100800 */
[----:B-1----:R-:W-:-:S05]  /*1030*/  MOV R0, c[0x0][0x53c] ;  /* 0x00014f0000007a02 */ /* 0x002fca0000000f00 */
[----:B------:R1:W-:Y:S02]  /*1040*/  STL [R1+0xc], R0 ;  /* 0x00000c0001007387 */ /* 0x0003e40000100800 */
.L_x_2346:
[----:B------:R-:W3:Y:S04]  /*1050*/  LDL R4, [R1] ;  /* 0x0000000001047983 */ /* 0x000ee80000100800 */
[----:B------:R-:W3:Y:S04]  /*1060*/  LDL R5, [R1+0x4] ;  /* 0x0000040001057983 */ /* 0x000ee80000100800 */
[----:B------:R-:W3:Y:S04]  /*1070*/  LDL R6, [R1+0x8] ;  /* 0x0000080001067983 */ /* 0x000ee80000100800 */
[----:B------:R-:W3:Y:S01]  /*1080*/  LDL R7, [R1+0xc] ;  /* 0x00000c0001077983 */ /* 0x000ee20000100800 */
[----:B------:R-:W-:Y:S01]  /*1090*/  ISETP.NE.AND P0, PT, R14, RZ, PT ;  /* 0x000000ff0e00720c */ /* 0x000fe20003f05270 */
[----:B------:R-:W-:-:S12]  /*10a0*/  WARPSYNC 0xffffffff ;  /* 0xffffffff00007948 */ /* 0x000fd80003800000 */
[----:B---3--:R3:W-:Y:S04]  /*10b0*/  @!P0 STS.128 [0x20080], R4 ;  /* 0x02008004ff008388 */ /* 0x0087e80000000c00 */
[----:B------:R-:W-:Y:S06]  /*10c0*/  BAR.ARV 0x5, 0x100 ;  /* 0x0144000000007b1d */ /* 0x000fec0000002000 */
.L_x_2332:
        /* <DEDUP_REMOVED lines=10> */
[----:B---3--:R-:W-:-:S02]  /*1170*/  LOP3.LUT R4, R8, 0xfffffff8, RZ, 0xc0, !PT ;  /* 0xfffffff808047812 */ /* 0x008fc400078ec0ff */
[----:B------:R-:W-:Y:S02]  /*1180*/  LOP3.LUT R0, R0, 0xfffffffe, RZ, 0xc0, !PT ;  /* 0xfffffffe00007812 */ /* 0x000fe400078ec0ff */
[----:B------:R-:W-:Y:S01]  /*1190*/  SHF.R.S32.HI R218, RZ, 0x3, R8 ;  /* 0x00000003ffda7819 */ /* 0x000fe20000011408 */
[----:B------:R-:W-:Y:S01]  /*11a0*/  IMAD.IADD R10, R15, 0x1, -R4 ;  /* 0x000000010f0a7824 */ /* 0x000fe200078e0a04 */
[----:B------:R-:W-:Y:S01]  /*11b0*/  SHF.R.S32.HI R6, RZ, 0x2, R14 ;  /* 0x00000002ff067819 */ /* 0x000fe2000001140e */
        /* <DEDUP_REMOVED lines=34> */
[C---:B------:R-:W-:Y:S01]  /*13e0*/  IMAD.IADD R0, R15.reuse, 0x1, -R5 ;  /* 0x000000010f007824 */ /* 0x040fe200078e0a05 */
        /* <DEDUP_REMOVED lines=29> */
[----:B------:R-:W-:Y:S01]  /*15c0*/  IMAD.MOV.U32 R7, RZ, RZ, 0x20 ;  /* 0x00000020ff077424 */ /* 0x000fe200078e00ff */
[----:B------:R-:W-:Y:S01]  /*15d0*/  LOP3.LUT R2, R3, R0, RZ, 0x3c, !PT ;  /* 0x0000000003027212 */ /* 0x000fe200078e3cff */
[----:B------:R-:W-:Y:S01]  /*15e0*/  IMAD R0, R12, 0x200, R13 ;  /* 0x000002000c007824 */ /* 0x000fe200078e020d */
[----:B------:R-:W-:Y:S01]  /*15f0*/  LOP3.LUT R4, R4, 0xfffffe00, RZ, 0xc0, !PT ;  /* 0xfffffe0004047812 */ /* 0x000fe200078ec0ff */
[----:B------:R-:W-:Y:S01]  /*1600*/  IMAD.MOV.U32 R8, RZ, RZ, 0x40 ;  /* 0x00000040ff087424 */ /* 0x000fe200078e00ff */
[----:B------:R-:W-:Y:S01]  /*1610*/  IADD3 R5, R16, 0x80, RZ ;  /* 0x0000008010057810 */ /* 0x000fe20007ffe0ff */
[----:B------:R1:W-:Y:S01]  /*1620*/  STL [R1+0x50], R17 ;  /* 0x0000501101007387 */ /* 0x0003e20000100800 */
[----:B------:R-:W-:-:S02]  /*1630*/  IADD3 R3, R2, R4, R6 ;  /* 0x0000000402037210 */ /* 0x000fc40007ffe006 */
[----:B------:R-:W-:Y:S01]  /*1640*/  LOP3.LUT R4, R2, R4, RZ, 0xfc, !PT ;  /* 0x0000000402047212 */ /* 0x000fe200078efcff */
[----:B------:R-:W-:Y:S01]  /*1650*/  STL [R1+0x20], R16 ;  /* 0x0000201001007387 */ /* 0x000fe20000100800 */
[----:B------:R-:W-:Y:S02]  /*1660*/  IADD3 R2, R218, 0x20, RZ ;  /* 0x00000020da027810 */ /* 0x000fe40007ffe0ff */
[----:B------:R-:W-:Y:S01]  /*1670*/  LOP3.LUT R2, R9, 0x7ffffffc, RZ, 0xc0, !PT ;  /* 0x7ffffffc09027812 */ /* 0x000fe200078ec0ff */
[----:B------:R-:W-:Y:S01]  /*1680*/  IMAD R9, R14, 0x8, R17 ;  /* 0x000000080e097824 */ /* 0x000fe200078e0211 */
[----:B------:R-:W-:Y:S02]  /*1690*/  SEL R6, R7, 0xffffffe0, !P1 ;  /* 0xffffffe007067807 */ /* 0x000fe40004800000 */
[----:B------:R-:W-:Y:S01]  /*16a0*/  IADD3 R15, R16, 0x70, RZ ;  /* 0x00000070100f7810 */ /* 0x000fe20007ffe0ff */
[----:B------:R-:W-:Y:S01]  /*16b0*/  IMAD.IADD R2, R18, 0x1, -R2 ;  /* 0x0000000112027824 */ /* 0x000fe200078e0a02 */
[----:B------:R-:W-:-:S02]  /*16c0*/  @P0 IADD3 R15, R5, 0x10, RZ ;  /* 0x00000010050f0810 */ /* 0x000fc40007ffe0ff */
[----:B------:R-:W-:Y:S01]  /*16d0*/  SEL R5, R8, 0xffffffc0, !P2 ;  /* 0xffffffc008057807 */ /* 0x000fe20005000000 */
[----:B------:R-:W-:Y:S01]  /*16e0*/  IMAD.SHL.U32 R231, R2, 0x2, RZ ;  /* 0x0000000202e77824 */ /* 0x000fe200078e00ff */
[----:B------:R-:W-:Y:S01]  /*16f0*/  SEL R2, R7, 0xffffffe0, !P4 ;  /* 0xffffffe007027807 */ /* 0x000fe20006000000 */
[----:B------:R-:W-:Y:S01]  /*1700*/  STL [R1+0x24], R15 ;  /* 0x0000240f01007387 */ /* 0x000fe20000100800 */
[----:B------:R-:W-:Y:S02]  /*1710*/  LEA R163, R0, 0xa080, 0x1 ;  /* 0x0000a08000a37811 */ /* 0x000fe400078e08ff */
[C---:B------:R-:W-:Y:S01]  /*1720*/  IADD3 R18, R231.reuse, 0x10, RZ ;  /* 0x00000010e7127810 */ /* 0x040fe20007ffe0ff */
[----:B------:R2:W-:Y:S01]  /*1730*/  STL [R1+0x48], R9 ;  /* 0x0000480901007387 */ /* 0x0005e20000100800 */
[C---:B------:R-:W-:Y:S02]  /*1740*/  IADD3 R13, R231.reuse, 0x20, RZ ;  /* 0x00000020e70d7810 */ /* 0x040fe40007ffe0ff */
[----:B------:R-:W-:-:S02]  /*1750*/  IADD3 R7, R231, 0x48, RZ ;  /* 0x00000048e7077810 */ /* 0x000fc40007ffe0ff */
[C---:B------:R-:W-:Y:S02]  /*1760*/  IADD3 R19, R231.reuse, 0x8, RZ ;  /* 0x00000008e7137810 */ /* 0x040fe40007ffe0ff */
[----:B------:R-:W-:Y:S02]  /*1770*/  SHF.R.S32.HI R7, RZ, 0x1f, R18 ;  /* 0x0000001fff077819 */ /* 0x000fe40000011412 */
[C---:B-1----:R-:W-:Y:S02]  /*1780*/  IADD3 R17, R231.reuse, 0x18, RZ ;  /* 0x00000018e7117810 */ /* 0x042fe40007ffe0ff */
[----:B------:R-:W-:Y:S01]  /*1790*/  SHF.R.S32.HI R7, RZ, 0x1f, R13 ;  /* 0x0000001fff077819 */ /* 0x000fe2000001140d */
[----:B------:R-:W-:Y:S01]  /*17a0*/  IMAD.IADD R7, R16, 0x1, R6 ;  /* 0x0000000110077824 */ /* 0x000fe200078e0206 */
[----:B------:R-:W-:Y:S01]  /*17b0*/  IADD3 R11, R231, 0x30, RZ ;  /* 0x00000030e70b7810 */ /* 0x000fe20007ffe0ff */
[----:B------:R-:W-:Y:S01]  /*17c0*/  IMAD.IADD R6, R6, 0x1, R15 ;  /* 0x0000000106067824 */ /* 0x000fe200078e020f */
[----:B------:R-:W-:-:S02]  /*17d0*/  SEL R0, R8, 0xffffffc0, !P3 ;  /* 0xffffffc008007807 */ /* 0x000fc40005800000 */
[----:B------:R-:W-:Y:S01]  /*17e0*/  SHF.R.S32.HI R8, RZ, 0x1f, R19 ;  /* 0x0000001fff087819 */ /* 0x000fe20000011413 */
[----:B------:R1:W-:Y:S01]  /*17f0*/  STL [R1+0x2c], R7 ;  /* 0x00002c0701007387 */ /* 0x0003e20000100800 */
[----:B------:R-:W-:Y:S02]  /*1800*/  SHF.R.S32.HI R8, RZ, 0x1f, R17 ;  /* 0x0000001fff087819 */ /* 0x000fe40000011411 */
[----:B------:R-:W-:Y:S01]  /*1810*/  LEA R196, R3, 0x10080, 0x1 ;  /* 0x0001008003c47811 */ /* 0x000fe200078e08ff */
[----:B------:R-:W-:Y:S01]  /*1820*/  IMAD.IADD R3, R5, 0x1, R15 ;  /* 0x0000000105037824 */ /* 0x000fe200078e020f */
[----:B------:R-:W-:Y:S02]  /*1830*/  LEA R192, R4, 0x4080, 0x1 ;  /* 0x0000408004c07811 */ /* 0x000fe400078e08ff */
[----:B------:R-:W-:Y:S01]  /*1840*/  SHF.R.S32.HI R8, RZ, 0x1f, R11 ;  /* 0x0000001fff087819 */ /* 0x000fe2000001140b */
[--C-:B------:R-:W-:Y:S01]  /*1850*/  IMAD.IADD R8, R16, 0x1, R5.reuse ;  /* 0x0000000110087824 */ /* 0x100fe200078e0205 */
[----:B------:R-:W-:Y:S01]  /*1860*/  IADD3 R158, R156, 0x40, RZ ;  /* 0x000000409c9e7810 */ /* 0x000fe20007ffe0ff */
[----:B------:R-:W-:Y:S01]  /*1870*/  IMAD.IADD R197, R196, 0x1, R2 ;  /* 0x00000001c4c57824 */ /* 0x000fe200078e0202 */
[C---:B------:R-:W-:Y:S01]  /*1880*/  IADD3 R12, R231.reuse, 0x28, RZ ;  /* 0x00000028e70c7810 */ /* 0x040fe20007ffe0ff */
[----:B------:R-:W-:Y:S01]  /*1890*/  IMAD.IADD R193, R2, 0x1, R192 ;  /* 0x0000000102c17824 */ /* 0x000fe200078e02c0 */
[----:B------:R3:W-:Y:S01]  /*18a0*/  STL [R1+0x3c], R8 ;  /* 0x00003c0801007387 */ /* 0x0007e20000100800 */
[----:B------:R-:W-:Y:S01]  /*18b0*/  IMAD.IADD R2, R6, 0x1, R5 ;  /* 0x0000000106027824 */ /* 0x000fe200078e0205 */
[C---:B------:R-:W-:Y:S01]  /*18c0*/  IADD3 R10, R231.reuse, 0x38, RZ ;  /* 0x00000038e70a7810 */ /* 0x040fe20007ffe0ff */
[----:B------:R-:W-:Y:S01]  /*18d0*/  IMAD.IADD R152, R156, 0x1, R158 ;  /* 0x000000019c987824 */ /* 0x000fe200078e029e */
[----:B--2---:R-:W-:Y:S01]  /*18e0*/  IADD3 R9, R231, 0x40, RZ ;  /* 0x00000040e7097810 */ /* 0x004fe20007ffe0ff */
[----:B------:R-:W-:Y:S01]  /*18f0*/  IMAD.IADD R199, R196, 0x1, R0 ;  /* 0x00000001c4c77824 */ /* 0x000fe200078e0200 */
[----:B------:R-:W-:Y:S01]  /*1900*/  IADD3 R160, R156, 0x20, RZ ;  /* 0x000000209ca07810 */ /* 0x000fe20007ffe0ff */
[----:B------:R-:W-:Y:S01]  /*1910*/  IMAD.IADD R195, R0, 0x1, R192 ;  /* 0x0000000100c37824 */ /* 0x000fe200078e02c0 */
[----:B------:R-:W-:Y:S01]  /*1920*/  IADD3 R159, R156, 0x60, RZ ;  /* 0x000000609c9f7810 */ /* 0x000fe20007ffe0ff */
[----:B------:R-:W-:Y:S01]  /*1930*/  IMAD.IADD R198, R197, 0x1, R0 ;  /* 0x00000001c5c67824 */ /* 0x000fe200078e0200 */
[----:B------:R-:W-:Y:S01]  /*1940*/  IADD3 R220, R150, 0xc0, RZ ;  /* 0x000000c096dc7810 */ /* 0x000fe20007ffe0ff */
[----:B------:R-:W-:Y:S01]  /*1950*/  IMAD.IADD R194, R0, 0x1, R193 ;  /* 0x0000000100c27824 */ /* 0x000fe200078e02c1 */
[----:B------:R-:W-:Y:S01]  /*1960*/  SHF.R.S32.HI R12, RZ, 0x1f, R12 ;  /* 0x0000001fff0c7819 */ /* 0x000fe2000001140c */
[----:B-1----:R-:W-:Y:S01]  /*1970*/  IMAD.IADD R7, R5, 0x1, R7 ;  /* 0x0000000105077824 */ /* 0x002fe200078e0207 */
[----:B------:R-:W-:-:S02]  /*1980*/  SHF.R.S32.HI R10, RZ, 0x1f, R10 ;  /* 0x0000001fff0a7819 */ /* 0x000fc4000001140a */
[----:B------:R-:W-:Y:S02]  /*1990*/  SHF.R.S32.HI R9, RZ, 0x1f, R9 ;  /* 0x0000001fff097819 */ /* 0x000fe40000011409 */
[----:B------:R3:W-:Y:S04]  /*19a0*/  STL [R1+0x38], R7 ;  /* 0x0000380701007387 */ /* 0x0007e80000100800 */
[----:B------:R3:W-:Y:S04]  /*19b0*/  STL [R1+0x34], R3 ;  /* 0x0000340301007387 */ /* 0x0007e80000100800 */
[----:B------:R3:W-:Y:S04]  /*19c0*/  STL [R1+0x28], R6 ;  /* 0x0000280601007387 */ /* 0x0007e80000100800 */
[----:B------:R3:W-:Y:S02]  /*19d0*/  STL [R1+0x30], R2 ;  /* 0x0000300201007387 */ /* 0x0007e40000100800 */
.L_x_2547:
[----:B------:R-:W2:Y:S01]  /*19e0*/  LDL R0, [R1+0xc] ;  /* 0x00000c0001007983 */ /* 0x000ea20000100800 */
[----:B------:R-:W-:Y:S01]  /*19f0*/  IMAD.MOV.U32 R14, RZ, RZ, 0x4 ;  /* 0x00000004ff0e7424 */ /* 0x000fe200078e00ff */
[----:B------:R-:W-:-:S02]  /*1a00*/  ISETP.NE.U32.AND P4, PT, RZ, c[0x0][0x360], PT ;  /* 0x0000d800ff007a0c */ /* 0x000fc40003f85070 */
[----:B------:R-:W4:Y:S02]  /*1a10*/  LDL R9, [R1+0x8] ;  /* 0x0000080001097983 */ /* 0x000f240000100800 */
[----:B------:R-:W-:Y:S01]  /*1a20*/  ISETP.NE.AND.EX P4, PT, RZ, c[0x0][0x364], PT, P4 ;  /* 0x0000d900ff007a0c */ /* 0x000fe20003f85340 */
[----:B--23--:R-:W-:-:S05]  /*1a30*/  IMAD.WIDE R2, R0, R14, c[0x0][0x588] ;  /* 0x0001620000027625 */ /* 0x00cfca00078e020e */
[----:B------:R-:W2:Y:S01]  /*1a40*/  LDG.E R252, [R2.64] ;  /* 0x0000000602fc7981 */ /* 0x000ea2000c1e1900 */
[----:B------:R-:W-:Y:S01]  /*1a50*/  ISETP.NE.U32.AND P0, PT, RZ, c[0x0][0x370], PT ;  /* 0x0000dc00ff007a0c */ /* 0x000fe20003f05070 */
[----:B------:R-:W-:Y:S01]  /*1a60*/  IMAD.MOV.U32 R168, RZ, RZ, RZ ;  /* 0x000000ffffa87224 */ /* 0x000fe200078e00ff */
[----:B------:R-:W-:Y:S02]  /*1a70*/  ISETP.NE.U32.AND P3, PT, RZ, c[0x0][0x348], PT ;  /* 0x0000d200ff007a0c */ /* 0x000fe40003f65070 */
[----:B------:R-:W-:Y:S02]  /*1a80*/  ISETP.NE.AND.EX P2, PT, RZ, c[0x0][0x374], PT, P0 ;  /* 0x0000dd00ff007a0c */ /* 0x000fe40003f45300 */
        /* <DEDUP_REMOVED lines=8> */
[C---:B------:R-:W-:Y:S01]  /*1b10*/  @P2 LEA R4, P1, R252.reuse, c[0x0][0x370], 0x2 ;  /* 0x0000dc00fc042a11 */ /* 0x040fe200078210ff */
[----:B------:R1:W-:Y:S01]  /*1b20*/  STL [R1+0x1c], R15 ;  /* 0x00001c0f01007387 */ /* 0x0003e20000100800 */
[C-C-:B------:R-:W-:Y:S02]  /*1b30*/  @P4 LEA.HI.X R3, R252.reuse, c[0x0][0x364], R15.reuse, 0x2, P0 ;  /* 0x0000d900fc034a11 */ /* 0x140fe400000f140f */
[----:B------:R-:W-:-:S03]  /*1b40*/  @P2 LEA.HI.X R5, R252, c[0x0][0x374], R15, 0x2, P1 ;  /* 0x0000dd00fc052a11 */ /* 0x000fc600008f140f */
[----:B------:R2:W3:Y:S01]  /*1b50*/  @P4 LDG.E R0, [R2.64] ;  /* 0x0000000602004981 */ /* 0x0004e2000c1e1900 */
[----:B------:R-:W-:-:S03]  /*1b60*/  ISETP.NE.U32.AND P0, PT, RZ, c[0x0][0x350], PT ;  /* 0x0000d400ff007a0c */ /* 0x000fc60003f05070 */
[----:B------:R1:W5:Y:S01]  /*1b70*/  @P2 LDG.E R168, [R4.64] ;  /* 0x0000000604a82981 */ /* 0x000362000c1e1900 */
[----:B------:R-:W-:Y:S02]  /*1b80*/  ISETP.NE.AND.EX P6, PT, RZ, c[0x0][0x354], PT, P0 ;  /* 0x0000d500ff007a0c */ /* 0x000fe40003fc5300 */
[----:B------:R-:W-:-:S04]  /*1b90*/  LEA R6, P2, R252, c[0x0][0x348], 0x2 ;  /* 0x0000d200fc067a11 */ /* 0x000fc800078410ff */
[----:B------:R-:W-:-:S05]  /*1ba0*/  LEA.HI.X R7, R252, c[0x0][0x34c], R15, 0x2, P2 ;  /* 0x0000d300fc077a11 */ /* 0x000fca00010f140f */
[----:B------:R3:W5:Y:S01]  /*1bb0*/  @P3 LDG.E R161, [R6.64] ;  /* 0x0000000606a13981 */ /* 0x000762000c1e1900 */
[C---:B--2---:R-:W-:Y:S02]  /*1bc0*/  LEA R2, P0, R252.reuse, c[0x0][0x358], 0x2 ;  /* 0x0000d600fc027a11 */ /* 0x044fe400078010ff */
[C---:B-1----:R-:W-:Y:S02]  /*1bd0*/  LEA R4, P1, R252.reuse, c[0x0][0x350], 0x2 ;  /* 0x0000d400fc047a11 */ /* 0x042fe400078210ff */
[C-C-:B------:R-:W-:Y:S02]  /*1be0*/  LEA.HI.X R3, R252.reuse, c[0x0][0x35c], R15.reuse, 0x2, P0 ;  /* 0x0000d700fc037a11 */ /* 0x140fe400000f140f */
[----:B------:R-:W-:-:S03]  /*1bf0*/  LEA.HI.X R5, R252, c[0x0][0x354], R15, 0x2, P1 ;  /* 0x0000d500fc057a11 */ /* 0x000fc600008f140f */
[----:B------:R1:W5:Y:S04]  /*1c00*/  @P5 LDG.E R12, [R2.64] ;  /* 0x00000006020c5981 */ /* 0x000368000c1e1900 */
[----:B------:R1:W5:Y:S01]  /*1c10*/  @P6 LDG.E R162, [R4.64] ;  /* 0x0000000604a26981 */ /* 0x000362000c1e1900 */
[----:B----4-:R-:W-:-:S05]  /*1c20*/  LOP3.LUT R25, R9, 0xffff, RZ, 0xc0, !PT ;  /* 0x0000ffff09197812 */ /* 0x010fca00078ec0ff */
[----:B------:R1:W-:Y:S01]  /*1c30*/  STL [R1+0x14], R25 ;  /* 0x0000141901007387 */ /* 0x0003e20000100800 */
[----:B------:R-:W-:Y:S01]  /*1c40*/  YIELD ;  /* 0x0000000000007946 */ /* 0x000fe20003800000 */
[----:B------:R-:W-:Y:S02]  /*1c50*/  P2R R13, PR, RZ, 0x40 ;  /* 0x00000040ff0d7803 */ /* 0x000fe40000000000 */
        /* <DEDUP_REMOVED lines=9> */
.L_x_2347:
[----:B------:R-:W-:-:S04]  /*1cf0*/  ISETP.NE.U32.AND P0, PT, RZ, c[0x0][0x368], PT ;  /* 0x0000da00ff007a0c */ /* 0x000fc80003f05070 */
[----:B------:R-:W-:-:S13]  /*1d00*/  ISETP.NE.AND.EX P0, PT, RZ, c[0x0][0x36c], PT, P0 ;  /* 0x0000db00ff007a0c */ /* 0x000fda0003f05300 */
[----:B------:R-:W-:Y:S05]  /*1d10*/  @!P0 BRA `(.L_x_2348) ;  /* 0x0000004000008947 */ /* 0x000fea0003800000 */
[----:B-1----:R-:W-:-:S04]  /*1d20*/  LEA R4, P0, R252, c[0x0][0x368], 0x2 ;  /* 0x0000da00fc047a11 */ /* 0x002fc800078010ff */
[----:B------:R-:W-:-:S05]  /*1d30*/  LEA.HI.X R5, R252, c[0x0][0x36c], R15, 0x2, P0 ;  /* 0x0000db00fc057a11 */ /* 0x000fca00000f140f */
[----:B------:R1:W5:Y:S01]  /*1d40*/  LDG.E R11, [R4.64] ;  /* 0x00000006040b7981 */ /* 0x000362000c1e1900 */
[----:B------:R-:W-:Y:S05]  /*1d50*/  BRA `(.L_x_2349) ;  /* 0x0000005000007947 */ /* 0x000fea0003800000 */
.L_x_2348:
[----:B------:R-:W-:Y:S01]  /*1d60*/  MOV R11, c[0x0][0x1d0] ;  /* 0x00007400000b7a02 */ /* 0x000fe20000000f00 */
[----:B------:R-:W-:Y:S05]  /*1d70*/  @!P6 BRA `(.L_x_2349) ;  /* 0x000000300000e947 */ /* 0x000fea0003800000 */
[----:B------:R-:W2:Y:S04]  /*1d80*/  LDG.E R6, [R4.64] ;  /* 0x0000000604067981 */ /* 0x000ea8000c1e1900 */
[----:B-1----:R-:W2:Y:S02]  /*1d90*/  LDG.E R0, [R4.64+0x4] ;  /* 0x0000040604007981 */ /* 0x002ea4000c1e1900 */
[----:B--2---:R-:W-:Y:S02]  /*1da0*/  IADD3 R11, -R6, R0, RZ ;  /* 0x00000000060b7210 */ /* 0x004fe40007ffe1ff */
.L_x_2349:
[----:B-1----:R-:W2:Y:S04]  /*1db0*/  LDL R4, [R1+0x10] ;  /* 0x0000100001047983 */ /* 0x002ea80000100800 */
[----:B------:R-:W3:Y:S04]  /*1dc0*/  LDL.LU R0, [R1+0x4] ;  /* 0x0000040001007983 */ /* 0x000ee80000300800 */
[----:B------:R1:W4:Y:S01]  /*1dd0*/  @P5 LDG.E R5, [R2.64] ;  /* 0x0000000602055981 */ /* 0x000322000c1e1900 */
[----:B------:R-:W-:-:S04]  /*1de0*/  ISETP.NE.U32.AND P0, PT, RZ, c[0x0][0x378], PT ;  /* 0x0000de00ff007a0c */ /* 0x000fc80003f05070 */
[----:B------:R-:W-:Y:S01]  /*1df0*/  ISETP.NE.AND.EX P1, PT, RZ, c[0x0][0x37c], PT, P0 ;  /* 0x0000df00ff007a0c */ /* 0x000fe20003f25300 */
[----:B--2---:R-:W-:Y:S02]  /*1e00*/  IMAD.MOV.U32 R8, RZ, RZ, R4 ;  /* 0x000000ffff087224 */ /* 0x004fe400078e0004 */
[----:B------:R1:W4:Y:S01]  /*1e10*/  @P5 LDG.E R4, [R2.64+0x4] ;  /* 0x0000040602045981 */ /* 0x000322000c1e1900 */
[----:B-----5:R-:W-:Y:S02]  /*1e20*/  IMAD.MOV.U32 R146, RZ, RZ, R11 ;  /* 0x000000ffff927224 */ /* 0x020fe400078e000b */
[----:B------:R-:W-:-:S05]  /*1e30*/  IMAD.MOV.U32 R6, RZ, RZ, c[0x0][0x2c4] ;  /* 0x0000b100ff067624 */ /* 0x000fca00078e00ff */
[----:B------:R-:W-:Y:S02]  /*1e40*/  ISETP.NE.AND P2, PT, R6, 0x1, PT ;  /* 0x000000010600780c */ /* 0x000fe40003f45270 */
[----:B-1----:R-:W-:-:S04]  /*1e50*/  @P1 LEA R2, P0, R252, c[0x0][0x378], 0x2 ;  /* 0x0000de00fc021a11 */ /* 0x002fc800078010ff */
[----:B------:R-:W-:-:S05]  /*1e60*/  @P1 LEA.HI.X R3, R252, c[0x0][0x37c], R15, 0x2, P0 ;  /* 0x0000df00fc031a11 */ /* 0x000fca00000f140f */
[----:B------:R3:W5:Y:S01]  /*1e70*/  @P1 LDG.E R146, [R2.64] ;  /* 0x0000000602921981 */ /* 0x000762000c1e1900 */
[----:B------:R-:W-:Y:S02]  /*1e80*/  IMAD.IADD R7, R11, 0x1, -R168 ;  /* 0x000000010b077824 */ /* 0x000fe400078e0aa8 */
[----:B---3--:R-:W-:Y:S02]  /*1e90*/  IMAD.SHL.U32 R2, R0, 0x80, RZ ;  /* 0x0000008000027824 */ /* 0x008fe400078e00ff */
[----:B------:R-:W-:-:S03]  /*1ea0*/  IMAD.MOV.U32 R0, RZ, RZ, c[0x0][0x228] ;  /* 0x00008a00ff007624 */ /* 0x000fc600078e00ff */
[----:B------:R1:W-:Y:S02]  /*1eb0*/  STL [R1+0x18], R2 ;  /* 0x0000180201007387 */ /* 0x0003e40000100800 */
[----:B-1----:R-:W-:-:S05]  /*1ec0*/  IADD3 R2, R2, 0x7f, RZ ;  /* 0x0000007f02027810 */ /* 0x002fca0007ffe0ff */
[----:B------:R-:W-:-:S05]  /*1ed0*/  @P2 IMAD.HI.U32 R3, R2, c[0x0][0x2c8], RZ ;  /* 0x0000b20002032a27 */ /* 0x000fca00078e00ff */
[----:B------:R-:W-:Y:S01]  /*1ee0*/  @P2 SHF.R.U32.HI R2, RZ, c[0x0][0x2cc], R3 ;  /* 0x0000b300ff022a19 */ /* 0x000fe20000011603 */
[----:B------:R-:W-:Y:S01]  /*1ef0*/  BSSY B0, `(.L_x_2350) ;  /* 0x000003a000007945 */ /* 0x000fe20003800000 */
[----:B------:R-:W-:-:S04]  /*1f00*/  LOP3.LUT R217, R217, 0xffffffbf, RZ, 0xc0, !PT ;  /* 0xffffffbfd9d97812 */ /* 0x000fc800078ec0ff */
[----:B------:R-:W-:Y:S01]  /*1f10*/  @P2 LOP3.LUT R217, R217, 0x40, RZ, 0xfc, !PT ;  /* 0x00000040d9d92812 */ /* 0x000fe200078efcff */
[----:B----4-:R-:W-:-:S04]  /*1f20*/  @P5 IMAD.IADD R0, R4, 0x1, -R5 ;  /* 0x0000000104005824 */ /* 0x010fc800078e0a05 */
[----:B------:R-:W-:-:S05]  /*1f30*/  IMAD.IADD R6, R7, 0x1, R0 ;  /* 0x0000000107067824 */ /* 0x000fca00078e0200 */
[C---:B------:R-:W-:Y:S02]  /*1f40*/  IADD3 R171, R6.reuse, 0x30, -R8 ;  /* 0x0000003006ab7810 */ /* 0x040fe40007ffe808 */
[----:B------:R-:W-:Y:S02]  /*1f50*/  IADD3 R4, R6, 0x2f, RZ ;  /* 0x0000002f06047810 */ /* 0x000fe40007ffe0ff */
[----:B------:R-:W-:Y:S01]  /*1f60*/  LOP3.LUT R5, R9, 0xff000000, RZ, 0xc0, !PT ;  /* 0xff00000009057812 */ /* 0x000fe200078ec0ff */
[----:B------:R-:W-:Y:S01]  /*1f70*/  IMAD.IADD R3, R171, 0x1, R2 ;  /* 0x00000001ab037824 */ /* 0x000fe200078e0202 */
[----:B------:R1:W-:Y:S01]  /*1f80*/  STL [R1+0x4], R6 ;  /* 0x0000040601007387 */ /* 0x0003e20000100800 */
[----:B------:R-:W-:Y:S01]  /*1f90*/  IMAD.HI R2, R4, 0x2aaaaaab, RZ ;  /* 0x2aaaaaab04027827 */ /* 0x000fe200078e02ff */
[----:B------:R-:W-:-:S04]  /*1fa0*/  SHF.R.U32.HI R8, RZ, 0x8, R5 ;  /* 0x00000008ff087819 */ /* 0x000fc80000011605 */
[----:B------:R-:W-:-:S04]  /*1fb0*/  SHF.R.U32.HI R4, RZ, 0x1f, R2 ;  /* 0x0000001fff047819 */ /* 0x000fc80000011602 */
[----:B------:R-:W-:Y:S01]  /*1fc0*/  LEA.HI.SX32 R170, R2, R4, 0x1d ;  /* 0x0000000402aa7211 */ /* 0x000fe200078feaff */
[----:B-1----:R-:W-:Y:S01]  /*1fd0*/  IMAD.HI R6, R3, 0x2aaaaaab, RZ ;  /* 0x2aaaaaab03067827 */ /* 0x002fe200078e02ff */
[----:B------:R-:W-:-:S04]  /*1fe0*/  LOP3.LUT R3, R9, 0xff0000, RZ, 0xc0, !PT ;  /* 0x00ff000009037812 */ /* 0x000fc800078ec0ff */
[----:B------:R-:W-:Y:S02]  /*1ff0*/  LEA.HI R3, R3, R8, RZ, 0x10 ;  /* 0x0000000803037211 */ /* 0x000fe400078f80ff */
[----:B------:R-:W-:Y:S02]  /*2000*/  SHF.R.U32.HI R5, RZ, 0x1f, R6 ;  /* 0x0000001fff057819 */ /* 0x000fe40000011606 */
[----:B------:R-:W-:Y:S02]  /*2010*/  SHF.R.U32.HI R9, RZ, 0x10, R3 ;  /* 0x00000010ff097819 */ /* 0x000fe40000011603 */
[----:B------:R-:W-:Y:S02]  /*2020*/  LOP3.LUT R16, R3, 0xff, RZ, 0xc0, !PT ;  /* 0x000000ff03107812 */ /* 0x000fe400078ec0ff */
[----:B------:R-:W-:Y:S01]  /*2030*/  LEA.HI.SX32 R2, R6, R5, 0x1d ;  /* 0x0000000506027211 */ /* 0x000fe200078feaff */
[----:B------:R1:W-:Y:S03]  /*2040*/  STL [R1+0x40], R9 ;  /* 0x0000400901007387 */ /* 0x0003e60000100800 */
[----:B------:R-:W-:Y:S01]  /*2050*/  IMNMX R5, R170, R2, PT ;  /* 0x00000002aa057217 */ /* 0x000fe20003800200 */
[----:B------:R1:W-:Y:S03]  /*2060*/  STL [R1+0x44], R16 ;  /* 0x0000441001007387 */ /* 0x0003e60000100800 */
[----:B------:R-:W-:-:S02]  /*2070*/  ISETP.GE.AND P0, PT, R5, 0x1, PT ;  /* 0x000000010500780c */ /* 0x000fc40003f06270 */
[----:B------:R-:W-:Y:S01]  /*2080*/  ISETP.NE.AND P1, PT, R9, RZ, PT ;  /* 0x000000ff0900720c */ /* 0x000fe20003f25270 */
[----:B------:R-:W-:-:S03]  /*2090*/  IMAD.MOV.U32 R2, RZ, RZ, RZ ;  /* 0x000000ffff027224 */ /* 0x000fc600078e00ff */
[----:B------:R-:W-:-:S07]  /*20a0*/  SEL R142, R9, c[0x0][0x338], P1 ;  /* 0x0000ce00098e7a07 */ /* 0x000fce0000800000 */
[----:B------:R-:W-:Y:S05]  /*20b0*/  @!P0 BRA `(.L_x_2351) ;  /* 0x000001d000008947 */ /* 0x000fea0003800000 */
[----:B------:R-:W-:Y:S02]  /*20c0*/  IABS R2, R142 ;  /* 0x0000008e00027213 */ /* 0x000fe40000000000 */
[----:B------:R-:W-:-:S03]  /*20d0*/  IADD3 R6, R142, -0x1, R5 ;  /* 0xffffffff8e067810 */ /* 0x000fc60007ffe005 */
[----:B------:R-:W-:Y:S01]  /*20e0*/  IMAD.MOV.U32 R4, RZ, RZ, R2 ;  /* 0x000000ffff047224 */ /* 0x000fe200078e0002 */
[----:B------:R-:W-:-:S03]  /*20f0*/  IABS R10, R6 ;  /* 0x00000006000a7213 */ /* 0x000fc60000000000 */
[----:B------:R-:W2:Y:S08]  /*2100*/  I2F.RP R2, R4 ;  /* 0x0000000400027306 */ /* 0x000eb00000209400 */
[----:B--2---:R-:W2:Y:S02]  /*2110*/  MUFU.RCP R2, R2 ;  /* 0x0000000200027308 */ /* 0x004ea40000001000 */
[----:B--2---:R-:W-:-:S06]  /*2120*/  IADD3 R2, R2, 0xffffffe, RZ ;  /* 0x0ffffffe02027810 */ /* 0x004fcc0007ffe0ff */
[----:B------:R-:W2:Y:S02]  /*2130*/  F2I.FTZ.U32.TRUNC.NTZ R3, R2 ;  /* 0x0000000200037305 */ /* 0x000ea4000021f000 */
[----:B--2---:R-:W-:-:S04]  /*2140*/  IMAD.MOV R2, RZ, RZ, -R3 ;  /* 0x000000ffff027224 */ /* 0x004fc800078e0a03 */
[----:B------:R-:W-:Y:S01]  /*2150*/  IMAD.MOV.U32 R8, RZ, RZ, R2 ;  /* 0x000000ffff087224 */ /* 0x000fe200078e0002 */
[----:B------:R-:W-:-:S03]  /*2160*/  IABS R2, R142 ;  /* 0x0000008e00027213 */ /* 0x000fc60000000000 */
[----:B------:R-:W-:Y:S02]  /*2170*/  IMAD R8, R8, R4, RZ ;  /* 0x0000000408087224 */ /* 0x000fe400078e02ff */
[----:B-1----:R-:W-:Y:S02]  /*2180*/  IMAD.MOV R9, RZ, RZ, -R2 ;  /* 0x000000ffff097224 */ /* 0x002fe400078e0a02 */
        /* <DEDUP_REMOVED lines=16> */
.L_x_2351:
[----:B------:R-:W-:Y:S05]  /*2290*/  BSYNC B0 ;  /* 0x0000000000007941 */ /* 0x000fea0003800000 */
.L_x_2350:
[----:B------:R-:W-:Y:S01]  /*22a0*/  IMAD R3, R16, R2, RZ ;  /* 0x0000000210037224 */ /* 0x000fe200078e02ff */
[----:B------:R-:W2:Y:S01]  /*22b0*/  S2R R6, SR_TID.X ;  /* 0x0000000000067919 */ /* 0x000ea20000002100 */
[----:B------:R-:W-:Y:S02]  /*22c0*/  IADD3 R24, R218, 0x20, RZ ;  /* 0x00000020da187810 */ /* 0x000fe40007ffe0ff */
[C---:B------:R-:W-:Y:S01]  /*22d0*/  IMAD.IADD R2, R3.reuse, 0x1, R2 ;  /* 0x0000000103027824 */ /* 0x040fe200078e0202 */
[----:B------:R-:W-:Y:S01]  /*22e0*/  SHF.R.S32.HI R151, RZ, 0x1f, R150 ;  /* 0x0000001fff977819 */ /* 0x000fe20000011496 */
        /* <DEDUP_REMOVED lines=9> */
[----:B--2---:R-:W-:Y:S02]  /*2380*/  SHF.R.S32.HI R187, RZ, 0x1f, R6 ;  /* 0x0000001fffbb7819 */ /* 0x004fe40000011406 */
        /* <DEDUP_REMOVED lines=30> */
[----:B------:R-:W-:Y:S01]  /*2570*/  IMAD R4, R21, c[0x0][0x248], RZ ;  /* 0x0000920015047a24 */ /* 0x000fe200078e02ff */
[----:B------:R-:W-:Y:S01]  /*2580*/  MOV R176, c[0x0][0x238] ;  /* 0x00008e0000b07a02 */ /* 0x000fe20000000f00 */
[----:B------:R-:W-:Y:S01]  /*2590*/  IMAD R3, R130, c[0x0][0x23c], R3 ;  /* 0x00008f0082037a24 */ /* 0x000fe200078e0203 */
[----:B------:R-:W-:Y:S01]  /*25a0*/  ISETP.GE.AND P4, PT, R150, c[0x0][0x1d4], PT ;  /* 0x0000750096007a0c */ /* 0x000fe20003f86270 */
[----:B------:R-:W-:Y:S01]  /*25b0*/  IMAD.WIDE.U32 R144, R154, c[0x0][0x238], RZ ;  /* 0x00008e009a907a25 */ /* 0x000fe200078e00ff */
[----:B------:R-:W-:Y:S02]  /*25c0*/  ISETP.GE.AND P6, PT, R152, c[0x0][0x1d4], PT ;  /* 0x0000750098007a0c */ /* 0x000fe40003fc6270 */
[----:B------:R-:W-:Y:S01]  /*25d0*/  IADD3 R3, R5, R3, RZ ;  /* 0x0000000305037210 */ /* 0x000fe20007ffe0ff */
[----:B------:R-:W-:Y:S01]  /*25e0*/  IMAD R5, R34, -0x30, R0 ;  /* 0xffffffd022057824 */ /* 0x000fe200078e0200 */
[----:B------:R-:W-:Y:S01]  /*25f0*/  P2R R119, PR, RZ, 0x10 ;  /* 0x00000010ff777803 */ /* 0x000fe20000000000 */
[----:B------:R-:W-:Y:S01]  /*2600*/  IMAD.IADD R175, R145, 0x1, R175 ;  /* 0x0000000191af7824 */ /* 0x000fe200078e02af */
[----:B------:R-:W-:Y:S01]  /*2610*/  ISETP.GE.AND P5, PT, R219, c[0x0][0x1d4], PT ;  /* 0x00007500db007a0c */ /* 0x000fe20003fa6270 */
[----:B------:R-:W-:Y:S01]  /*2620*/  IMAD.WIDE.U32 R2, R25, c[0x0][0x240], R2 ;  /* 0x0000900019027a25 */ /* 0x000fe200078e0002 */
[----:B------:R-:W-:-:S02]  /*2630*/  IMNMX R6, R5, 0x30, PT ;  /* 0x0000003005067817 */ /* 0x000fc40003800200 */
[----:B------:R-:W-:Y:S01]  /*2640*/  ISETP.GE.AND P4, PT, R220, c[0x0][0x1d4], PT ;  /* 0x00007500dc007a0c */ /* 0x000fe20003f86270 */
[----:B------:R-:W-:Y:S02]  /*2650*/  IMAD R3, R25, c[0x0][0x244], R3 ;  /* 0x0000910019037a24 */ /* 0x000fe400078e0203 */
[----:B------:R-:W-:Y:S01]  /*2660*/  IMAD R5, R20, c[0x0][0x24c], R4 ;  /* 0x0000930014057a24 */ /* 0x000fe200078e0204 */
[----:B------:R-:W-:Y:S01]  /*2670*/  IADD3 R4, -R218, R6, RZ ;  /* 0x00000006da047210 */ /* 0x000fe20007ffe1ff */
[----:B------:R-:W-:Y:S01]  /*2680*/  IMAD.WIDE.U32 R124, R20, c[0x0][0x248], R2 ;  /* 0x00009200147c7a25 */ /* 0x000fe200078e0002 */
[----:B------:R-:W-:Y:S02]  /*2690*/  SHF.R.S32.HI R3, RZ, 0x1f, R34 ;  /* 0x0000001fff037819 */ /* 0x000fe40000011422 */
[C---:B------:R-:W-:Y:S01]  /*26a0*/  ISETP.GT.AND P0, PT, R4.reuse, 0x20, PT ;  /* 0x000000200400780c */ /* 0x040fe20003f04270 */
[----:B------:R-:W-:Y:S01]  /*26b0*/  IMAD R2, R175, R34, RZ ;  /* 0x00000022af027224 */ /* 0x000fe200078e02ff */
[----:B------:R-:W-:Y:S01]  /*26c0*/  MOV R122, R124 ;  /* 0x0000007c007a7202 */ /* 0x000fe20000000f00 */
[----:B------:R-:W-:Y:S01]  /*26d0*/  IMAD.IADD R123, R125, 0x1, R5 ;  /* 0x000000017d7b7824 */ /* 0x000fe200078e0205 */
[----:B------:R-:W-:Y:S01]  /*26e0*/  ISETP.GE.AND P1, PT, R4, 0x1, PT ;  /* 0x000000010400780c */ /* 0x000fe20003f26270 */
[----:B------:R-:W-:-:S02]  /*26f0*/  IMAD R3, R3, R144, R2 ;  /* 0x0000009003037224 */ /* 0x000fc400078e0202 */
[----:B------:R-:W-:-:S04]  /*2700*/  IMAD.WIDE.U32 R6, R34, R144, R122 ;  /* 0x0000009022067225 */ /* 0x000fc800078e007a */
[C---:B------:R-:W-:Y:S01]  /*2710*/  IMAD.SHL.U32 R185, R176.reuse, 0x20, RZ ;  /* 0x00000020b0b97824 */ /* 0x040fe200078e00ff */
[----:B------:R-:W-:Y:S02]  /*2720*/  IADD3 R3, R7, R3, RZ ;  /* 0x0000000307037210 */ /* 0x000fe40007ffe0ff */
[----:B------:R-:W-:Y:S02]  /*2730*/  SHF.L.U64.HI R176, R176, R169, c[0x0][0x23c] ;  /* 0x00008f00b0b07619 */ /* 0x000fe400000102a9 */
[----:B------:R-:W-:Y:S02]  /*2740*/  @P0 IADD3 R7, P2, R185, R6, RZ ;  /* 0x00000006b9070210 */ /* 0x000fe40007f5e0ff */
[----:B------:R-:W-:-:S03]  /*2750*/  @P1 LEA R4, P3, R6, c[0x0][0x220], 0x1 ;  /* 0x0000880006041a11 */ /* 0x000fc600078608ff */
[----:B------:R-:W-:Y:S01]  /*2760*/  @P0 IMAD.X R8, R3, 0x1, R176, P2 ;  /* 0x0000000103080824 */ /* 0x000fe200010e06b0 */
[C---:B------:R-:W-:Y:S02]  /*2770*/  @P0 LEA R2, P2, R7.reuse, c[0x0][0x220], 0x1 ;  /* 0x0000880007020a11 */ /* 0x040fe400078408ff */
[----:B------:R-:W-:Y:S02]  /*2780*/  @P1 LEA.HI.X R5, R6, c[0x0][0x224], R3, 0x1, P3 ;  /* 0x0000890006051a11 */ /* 0x000fe400018f0c03 */
[----:B------:R-:W-:Y:S02]  /*2790*/  @P0 LEA.HI.X R3, R7, c[0x0][0x224], R8, 0x1, P2 ;  /* 0x0000890007030a11 */ /* 0x000fe400010f0c08 */
[----:B------:R-:W-:Y:S02]  /*27a0*/  ISETP.NE.AND P2, PT, R119, RZ, PT ;  /* 0x000000ff7700720c */ /* 0x000fe40003f45270 */
[----:B------:R-:W-:-:S11]  /*27b0*/  ISETP.NE.AND P3, PT, R13, RZ, PT ;  /* 0x000000ff0d00720c */ /* 0x000fd60003f65270 */
        /* <DEDUP_REMOVED lines=11> */
[----:B------:R-:W-:-:S02]  /*2870*/  ISETP.NE.U32.AND P0, PT, RZ, c[0x0][0x340], PT ;  /* 0x0000d000ff007a0c */ /* 0x000fc40003f05070 */
[----:B------:R-:W-:Y:S02]  /*2880*/  IADD3 R13, R11, R162, RZ ;  /* 0x000000a20b0d7210 */ /* 0x000fe40007ffe0ff */
[----:B------:R-:W-:Y:S01]  /*2890*/  SHF.R.S32.HI R157, RZ, 0x1f, R156 ;  /* 0x0000001fff9d7819 */ /* 0x000fe2000001149c */
[C---:B------:R-:W-:Y:S01]  /*28a0*/  IMAD R12, R22.reuse, c[0x0][0x290], RZ ;  /* 0x0000a400160c7a24 */ /* 0x040fe200078e02ff */
[----:B------:R-:W-:Y:S01]  /*28b0*/  ISETP.NE.AND.EX P0, PT, RZ, c[0x0][0x344], PT, P0 ;  /* 0x0000d100ff007a0c */ /* 0x000fe20003f05300 */
[----:B------:R-:W-:Y:S02]  /*28c0*/  IMAD R17, R22, c[0x0][0x1e0], RZ ;  /* 0x0000780016117a24 */ /* 0x000fe400078e02ff */
[----:B------:R-:W-:Y:S01]  /*28d0*/  IMAD.WIDE.U32 R182, R218, c[0x0][0x1e0], RZ ;  /* 0x00007800dab67a25 */ /* 0x000fe200078e00ff */
[----:B------:R-:W-:Y:S01]  /*28e0*/  MOV R178, c[0x0][0x280] ;  /* 0x0000a00000b27a02 */ /* 0x000fe20000000f00 */
[----:B------:R-:W0:Y:S08]  /*28f0*/  LDGDEPBAR ;  /* 0x00000000000079af */ /* 0x000e300000000000 */
[----:B---3--:R-:W-:-:S05]  /*2900*/  @P0 IMAD.WIDE R2, R252, R14, c[0x0][0x340] ;  /* 0x0000d000fc020625 */ /* 0x008fca00078e020e */
[----:B------:R3:W4:Y:S01]  /*2910*/  @P0 LDG.E R6, [R2.64] ;  /* 0x0000000602060981 */ /* 0x000722000c1e1900 */
[----:B------:R-:W-:Y:S01]  /*2920*/  SHF.R.S32.HI R19, RZ, 0x1f, R13 ;  /* 0x0000001fff137819 */ /* 0x000fe2000001140d */
[----:B--2---:R-:W-:Y:S01]  /*2930*/  IMAD R5, R22, c[0x0][0x280], RZ ;  /* 0x0000a00016057a24 */ /* 0x004fe200078e02ff */
[----:B------:R-:W-:Y:S01]  /*2940*/  MOV R177, c[0x0][0x290] ;  /* 0x0000a40000b17a02 */ /* 0x000fe20000000f00 */
[----:B------:R-:W-:Y:S01]  /*2950*/  IMAD.WIDE.U32 R10, R218, c[0x0][0x290], R150 ;  /* 0x0000a400da0a7a25 */ /* 0x000fe200078e0096 */
[----:B------:R-:W-:Y:S01]  /*2960*/  WARPSYNC 0xffffffff ;  /* 0xffffffff00007948 */ /* 0x000fe20003800000 */
[-C--:B------:R-:W-:Y:S02]  /*2970*/  SHF.L.U64.HI R153, R178, R169.reuse, c[0x0][0x284] ;  /* 0x0000a100b2997619 */ /* 0x080fe400000102a9 */
[----:B------:R-:W-:Y:S01]  /*2980*/  IMAD R4, R19, c[0x0][0x1e0], RZ ;  /* 0x0000780013047a24 */ /* 0x000fe200078e02ff */
[----:B------:R-:W-:Y:S01]  /*2990*/  SHF.L.U64.HI R143, R177, R169, c[0x0][0x294] ;  /* 0x0000a500b18f7619 */ /* 0x000fe200000102a9 */
[----:B------:R-:W-:Y:S01]  /*29a0*/  IMAD R14, R218, c[0x0][0x284], R5 ;  /* 0x0000a100da0e7a24 */ /* 0x000fe200078e0205 */
[----:B------:R-:W-:Y:S01]  /*29b0*/  SHF.R.U32.HI R23, RZ, 0x3, R147 ;  /* 0x00000003ff177819 */ /* 0x000fe20000011693 */
[----:B------:R-:W-:Y:S01]  /*29c0*/  IMAD R4, R13, c[0x0][0x1e4], R4 ;  /* 0x000079000d047a24 */ /* 0x000fe200078e0204 */
[----:B------:R-:W-:Y:S01]  /*29d0*/  SHF.L.U32 R178, R178, 0x5, RZ ;  /* 0x00000005b2b27819 */ /* 0x000fe200000006ff */
[C---:B------:R-:W-:Y:S01]  /*29e0*/  IMAD R12, R218.reuse, c[0x0][0x294], R12 ;  /* 0x0000a500da0c7a24 */ /* 0x040fe200078e020c */
[----:B------:R-:W-:Y:S01]  /*29f0*/  SHF.L.U32 R177, R177, 0x5, RZ ;  /* 0x00000005b1b17819 */ /* 0x000fe200000006ff */
[----:B------:R-:W-:-:S02]  /*2a00*/  IMAD R17, R218, c[0x0][0x1e4], R17 ;  /* 0x00007900da117a24 */ /* 0x000fc400078e0211 */
[C---:B------:R-:W-:Y:S02]  /*2a10*/  IMAD R172, R154.reuse, c[0x0][0x1e4], RZ ;  /* 0x000079009aac7a24 */ /* 0x040fe400078e02ff */
[C---:B------:R-:W-:Y:S01]  /*2a20*/  IMAD R173, R154.reuse, c[0x0][0x284], RZ ;  /* 0x0000a1009aad7a24 */ /* 0x040fe200078e02ff */
[----:B------:R-:W-:Y:S01]  /*2a30*/  IADD3 R138, R183, R17, RZ ;  /* 0x00000011b78a7210 */ /* 0x000fe20007ffe0ff */
[C---:B------:R-:W-:Y:S02]  /*2a40*/  IMAD R174, R154.reuse, c[0x0][0x294], RZ ;  /* 0x0000a5009aae7a24 */ /* 0x040fe400078e02ff */
[----:B------:R-:W-:-:S04]  /*2a50*/  IMAD.WIDE.U32 R166, R154, c[0x0][0x1e0], RZ ;  /* 0x000078009aa67a25 */ /* 0x000fc800078e00ff */
[----:B---3--:R-:W-:Y:S01]  /*2a60*/  IMAD.WIDE.U32 R2, R13, c[0x0][0x1e0], RZ ;  /* 0x000078000d027a25 */ /* 0x008fe200078e00ff */
[----:B------:R-:W-:-:S03]  /*2a70*/  IADD3 R172, R167, R172, RZ ;  /* 0x000000aca7ac7210 */ /* 0x000fc60007ffe0ff */
[----:B------:R-:W-:Y:S02]  /*2a80*/  IMAD.IADD R3, R3, 0x1, R4 ;  /* 0x0000000103037824 */ /* 0x000fe400078e0204 */
[----:B------:R-:W-:-:S04]  /*2a90*/  IMAD.WIDE.U32 R4, R218, c[0x0][0x280], R156 ;  /* 0x0000a000da047a25 */ /* 0x000fc800078e009c */
[----:B------:R-:W-:Y:S01]  /*2aa0*/  IMAD.WIDE.U32 R2, R25, c[0x0][0x1e8], R2 ;  /* 0x00007a0019027a25 */ /* 0x000fe200078e0002 */
[----:B-1----:R-:W-:-:S03]  /*2ab0*/  IADD3 R9, R5, R14, RZ ;  /* 0x0000000e05097210 */ /* 0x002fc60007ffe0ff */
[----:B------:R-:W-:Y:S02]  /*2ac0*/  IMAD R3, R25, c[0x0][0x1ec], R3 ;  /* 0x00007b0019037a24 */ /* 0x000fe400078e0203 */
[----:B------:R-:W-:Y:S02]  /*2ad0*/  IMAD.MOV.U32 R8, RZ, RZ, R4 ;  /* 0x000000ffff087224 */ /* 0x000fe400078e0004 */
[----:B------:R-:W-:-:S04]  /*2ae0*/  IMAD.WIDE.U32 R164, R154, c[0x0][0x280], RZ ;  /* 0x0000a0009aa47a25 */ /* 0x000fc800078e00ff */
[----:B------:R-:W-:-:S04]  /*2af0*/  IMAD.WIDE.U32 R154, R154, c[0x0][0x290], RZ ;  /* 0x0000a4009a9a7a25 */ /* 0x000fc800078e00ff */
[----:B-----5:R-:W-:Y:S01]  /*2b00*/  IMAD.WIDE.U32 R106, R146, c[0x0][0x280], R8 ;  /* 0x0000a000926a7a25 */ /* 0x020fe200078e0008 */
[----:B------:R-:W-:-:S03]  /*2b10*/  IADD3 R174, R155, R174, RZ ;  /* 0x000000ae9bae7210 */ /* 0x000fc60007ffe0ff */
[----:B------:R-:W-:Y:S02]  /*2b20*/  IMAD.MOV.U32 R186, RZ, RZ, c[0x0][0x27c] ;  /* 0x00009f00ffba7624 */ /* 0x000fe400078e00ff */
[----:B------:R-:W-:Y:S01]  /*2b30*/  IMAD.IADD R173, R165, 0x1, R173 ;  /* 0x00000001a5ad7824 */ /* 0x000fe200078e02ad */
[----:B----4-:R-:W-:Y:S01]  /*2b40*/  @P0 SHF.R.S32.HI R5, RZ, 0x1f, R6 ;  /* 0x0000001fff050819 */ /* 0x010fe20000011406 */
[----:B------:R-:W-:Y:S01]  /*2b50*/  @!P0 IMAD.MOV.U32 R5, RZ, RZ, R15 ;  /* 0x000000ffff058224 */ /* 0x000fe200078e000f */
[----:B------:R-:W-:-:S04]  /*2b60*/  @!P0 MOV R6, R252 ;  /* 0x000000fc00068202 */ /* 0x000fc80000000f00 */
[----:B------:R-:W-:Y:S01]  /*2b70*/  SEL R15, R6, RZ, !P3 ;  /* 0x000000ff060f7207 */ /* 0x000fe20005800000 */
[----:B------:R-:W-:Y:S01]  /*2b80*/  IMAD.WIDE.U32 R6, R218, c[0x0][0x290], R156 ;  /* 0x0000a400da067a25 */ /* 0x000fe200078e009c */
[----:B------:R-:W-:-:S03]  /*2b90*/  SEL R18, R5, RZ, !P3 ;  /* 0x000000ff05127207 */ /* 0x000fc60005800000 */
[----:B------:R-:W-:Y:S01]  /*2ba0*/  IMAD.WIDE.U32 R90, R15, c[0x0][0x1f0], R2 ;  /* 0x00007c000f5a7a25 */ /* 0x000fe200078e0002 */
[----:B------:R-:W-:-:S03]  /*2bb0*/  IADD3 R7, R7, R12, RZ ;  /* 0x0000000c07077210 */ /* 0x000fc60007ffe0ff */
[----:B------:R-:W-:Y:S01]  /*2bc0*/  IMAD.WIDE.U32 R4, R218, c[0x0][0x280], R150 ;  /* 0x0000a000da047a25 */ /* 0x000fe200078e0096 */
[----:B------:R-:W-:-:S03]  /*2bd0*/  IADD3 R121, P1, P0, R90, R182, R150 ;  /* 0x000000b65a797210 */ /* 0x000fc6000783e096 */
[----:B------:R-:W-:Y:S01]  /*2be0*/  IMAD.MOV.U32 R2, RZ, RZ, R10 ;  /* 0x000000ffff027224 */ /* 0x000fe200078e000a */
[----:B------:R-:W-:Y:S01]  /*2bf0*/  SHF.R.S32.HI R10, RZ, 0x1f, R146 ;  /* 0x0000001fff0a7819 */ /* 0x000fe20000011492 */
[----:B------:R-:W-:Y:S01]  /*2c00*/  IMAD.IADD R3, R12, 0x1, R11 ;  /* 0x000000010c037824 */ /* 0x000fe200078e020b */
[----:B------:R-:W-:Y:S01]  /*2c10*/  SHF.R.S32.HI R11, RZ, 0x1f, R24 ;  /* 0x0000001fff0b7819 */ /* 0x000fe20000011418 */
[----:B------:R-:W-:Y:S01]  /*2c20*/  IMAD R16, R18, c[0x0][0x1f0], RZ ;  /* 0x00007c0012107a24 */ /* 0x000fe200078e02ff */
[----:B------:R-:W-:Y:S01]  /*2c30*/  IADD3 R5, R14, R5, RZ ;  /* 0x000000050e057210 */ /* 0x000fe20007ffe0ff */
[C---:B------:R-:W-:Y:S01]  /*2c40*/  IMAD R14, R10.reuse, c[0x0][0x280], RZ ;  /* 0x0000a0000a0e7a24 */ /* 0x040fe200078e02ff */
[----:B------:R-:W-:Y:S01]  /*2c50*/  LEA.HI R11, R11, R24, RZ, 0x3 ;  /* 0x000000180b0b7211 */ /* 0x000fe200078f18ff */
[----:B------:R-:W-:Y:S02]  /*2c60*/  IMAD R16, R15, c[0x0][0x1f4], R16 ;  /* 0x00007d000f107a24 */ /* 0x000fe400078e0210 */
[----:B------:R-:W-:Y:S01]  /*2c70*/  IMAD R10, R10, c[0x0][0x290], RZ ;  /* 0x0000a4000a0a7a24 */ /* 0x000fe200078e02ff */
[----:B------:R-:W-:Y:S01]  /*2c80*/  SHF.L.U32 R12, R11, 0x6, RZ ;  /* 0x000000060b0c7819 */ /* 0x000fe200000006ff */
[C---:B------:R-:W-:Y:S01]  /*2c90*/  IMAD R11, R146.reuse, c[0x0][0x284], R14 ;  /* 0x0000a100920b7a24 */ /* 0x040fe200078e020e */
[----:B------:R-:W-:Y:S01]  /*2ca0*/  IADD3 R89, R91, R16, RZ ;  /* 0x000000105b597210 */ /* 0x000fe20007ffe0ff */
[----:B------:R-:W-:-:S02]  /*2cb0*/  IMAD R10, R146, c[0x0][0x294], R10 ;  /* 0x0000a500920a7a24 */ /* 0x000fc400078e020a */
[----:B------:R-:W-:Y:S01]  /*2cc0*/  IMAD.WIDE.U32 R102, R146, c[0x0][0x290], R6 ;  /* 0x0000a40092667a25 */ /* 0x000fe200078e0006 */
[----:B------:R-:W-:Y:S02]  /*2cd0*/  IADD3.X R120, R89, R138, R151, P1, P0 ;  /* 0x0000008a59787210 */ /* 0x000fe40000fe0497 */
[----:B------:R-:W-:Y:S01]  /*2ce0*/  ISETP.GE.AND P1, PT, R150, c[0x0][0x27c], PT ;  /* 0x00009f0096007a0c */ /* 0x000fe20003f26270 */
[----:B------:R-:W-:Y:S01]  /*2cf0*/  IMAD.WIDE.U32 R100, R146, c[0x0][0x290], R2 ;  /* 0x0000a40092647a25 */ /* 0x000fe200078e0002 */
[----:B------:R-:W-:Y:S02]  /*2d00*/  LOP3.LUT R2, R12, 0xfffffe00, RZ, 0xc0, !PT ;  /* 0xfffffe000c027812 */ /* 0x000fe400078ec0ff */
[----:B------:R-:W-:Y:S01]  /*2d10*/  IADD3 R118, R107, R11, RZ ;  /* 0x0000000b6b767210 */ /* 0x000fe20007ffe0ff */
[----:B------:R-:W-:Y:S01]  /*2d20*/  IMAD.WIDE.U32 R104, R146, c[0x0][0x280], R4 ;  /* 0x0000a00092687a25 */ /* 0x000fe200078e0004 */
[----:B------:R-:W-:Y:S02]  /*2d30*/  IADD3 R117, R103, R10, RZ ;  /* 0x0000000a67757210 */ /* 0x000fe40007ffe0ff */
[----:B------:R-:W-:Y:S01]  /*2d40*/  IADD3 R115, R10, R101, RZ ;  /* 0x000000650a737210 */ /* 0x000fe20007ffe0ff */
[----:B------:R-:W-:-:S02]  /*2d50*/  IMAD.SHL.U32 R16, R186, 0x2, RZ ;  /* 0x00000002ba107824 */ /* 0x000fc400078e00ff */
[----:B------:R-:W-:Y:S02]  /*2d60*/  IMAD.IADD R116, R11, 0x1, R105 ;  /* 0x000000010b747824 */ /* 0x000fe400078e0269 */
[----:B------:R-:W-:Y:S01]  /*2d70*/  SEL R3, RZ, c[0x0][0x27c], !P1 ;  /* 0x00009f00ff037a07 */ /* 0x000fe20004800000 */
[C---:B------:R-:W-:Y:S01]  /*2d80*/  IMAD.WIDE.U32 R4, R25.reuse, c[0x0][0x260], R150 ;  /* 0x0000980019047a25 */ /* 0x040fe200078e0096 */
[----:B------:R-:W-:Y:S01]  /*2d90*/  IADD3 R141, P0, R218, R13, RZ ;  /* 0x0000000dda8d7210 */ /* 0x000fe20007f1e0ff */
[----:B------:R-:W-:Y:S01]  /*2da0*/  BAR.SYNC.DEFER_BLOCKING 0x0 ;  /* 0x0000000000007b1d */ /* 0x000fe20000010000 */
[----:B------:R-:W-:Y:S01]  /*2db0*/  IADD3 R10, -R16, c[0x0][0x1d4], RZ ;  /* 0x00007500100a7a10 */ /* 0x000fe20007ffe1ff */
[----:B------:R-:W-:Y:S02]  /*2dc0*/  IMAD.IADD R3, R150, 0x1, R3 ;  /* 0x0000000196037824 */ /* 0x000fe400078e0203 */
[C---:B------:R-:W-:Y:S01]  /*2dd0*/  IMAD R9, R25.reuse, c[0x0][0x264], R5 ;  /* 0x0000990019097a24 */ /* 0x040fe200078e0205 */
[-C--:B------:R-:W-:Y:S01]  /*2de0*/  SEL R11, R16, R10.reuse, !P1 ;  /* 0x0000000a100b7207 */ /* 0x080fe20004800000 */
[----:B------:R-:W-:Y:S01]  /*2df0*/  IMAD.X R140, R22, 0x1, R19, P0 ;  /* 0x00000001168c7824 */ /* 0x000fe200000e0613 */
[----:B------:R-:W-:Y:S01]  /*2e00*/  SHF.R.S32.HI R5, RZ, 0x1f, R3 ;  /* 0x0000001fff057819 */ /* 0x000fe20000011403 */
[----:B------:R-:W-:Y:S01]  /*2e10*/  IMAD.MOV.U32 R8, RZ, RZ, R4 ;  /* 0x000000ffff087224 */ /* 0x000fe200078e0004 */
[----:B------:R-:W-:Y:S01]  /*2e20*/  ISETP.GE.AND P0, PT, R152, c[0x0][0x27c], PT ;  /* 0x00009f0098007a0c */ /* 0x000fe20003f06270 */
[----:B------:R-:W-:Y:S01]  /*2e30*/  IMAD.WIDE.U32 R6, R25, c[0x0][0x210], R150 ;  /* 0x0000840019067a25 */ /* 0x000fe200078e0096 */
[CC--:B------:R-:W-:Y:S01]  /*2e40*/  LEA.HI R4, R5.reuse, R3.reuse, RZ, 0x3 ;  /* 0x0000000305047211 */ /* 0x0c0fe200078f18ff */
[----:B------:R-:W-:Y:S01]  /*2e50*/  ULDC.U8 UR4, c[0x0][0x298] ;  /* 0x0000a60000047ab9 */ /* 0x000fe20000000000 */
[----:B------:R-:W-:Y:S01]  /*2e60*/  LEA.HI R14, R5, R3, RZ, 0x6 ;  /* 0x00000003050e7211 */ /* 0x000fe200078f30ff */
[----:B------:R-:W-:Y:S01]  /*2e70*/  IMAD R7, R25, c[0x0][0x214], R7 ;  /* 0x0000850019077a24 */ /* 0x000fe200078e0207 */
[----:B------:R-:W-:Y:S01]  /*2e80*/  SEL R3, RZ, c[0x0][0x27c], !P0 ;  /* 0x00009f00ff037a07 */ /* 0x000fe20004000000 */
[----:B------:R-:W-:Y:S01]  /*2e90*/  IMAD R5, R18, c[0x0][0x218], RZ ;  /* 0x0000860012057a24 */ /* 0x000fe200078e02ff */
[----:B------:R-:W-:Y:S01]  /*2ea0*/  SEL R10, R16, R10, !P0 ;  /* 0x0000000a100a7207 */ /* 0x000fe20004000000 */
[----:B------:R-:W-:Y:S01]  /*2eb0*/  IMAD.WIDE.U32 R98, R20, c[0x0][0x268], R8 ;  /* 0x00009a0014627a25 */ /* 0x000fe200078e0008 */
[----:B------:R-:W-:-:S02]  /*2ec0*/  SHF.R.S32.HI R8, RZ, 0x6, R14 ;  /* 0x00000006ff087819 */ /* 0x000fc4000001140e */
[----:B------:R-:W-:Y:S01]  /*2ed0*/  SHF.R.S32.HI R13, RZ, 0x1f, R10 ;  /* 0x0000001fff0d7819 */ /* 0x000fe2000001140a */
[----:B------:R-:W-:Y:S01]  /*2ee0*/  IMAD.IADD R3, R152, 0x1, R3 ;  /* 0x0000000198037824 */ /* 0x000fe200078e0203 */
[----:B------:R-:W-:Y:S01]  /*2ef0*/  SHF.R.S32.HI R12, RZ, 0x1f, R11 ;  /* 0x0000001fff0c7819 */ /* 0x000fe2000001140b */
[----:B------:R-:W-:Y:S01]  /*2f00*/  IMAD.WIDE.U32 R96, R15, c[0x0][0x218], R6 ;  /* 0x000086000f607a25 */ /* 0x000fe200078e0006 */
[--C-:B------:R-:W-:Y:S02]  /*2f10*/  LOP3.LUT R7, R148, 0x38, R4.reuse, 0xf8, !PT ;  /* 0x0000003894077812 */ /* 0x100fe400078ef804 */
[----:B------:R-:W-:Y:S01]  /*2f20*/  LOP3.LUT R6, R147, 0x38, R4, 0xf8, !PT ;  /* 0x0000003893067812 */ /* 0x000fe200078ef804 */
[----:B------:R-:W-:Y:S01]  /*2f30*/  IMAD R17, R15, c[0x0][0x21c], R5 ;  /* 0x000087000f117a24 */ /* 0x000fe200078e0205 */
[----:B------:R-:W-:Y:S01]  /*2f40*/  SHF.R.S32.HI R5, RZ, 0x1f, R3 ;  /* 0x0000001fff057819 */ /* 0x000fe20000011403 */
[C---:B------:R-:W-:Y:S01]  /*2f50*/  IMAD R9, R8.reuse, 0xc00, R2 ;  /* 0x00000c0008097824 */ /* 0x040fe200078e0202 */
[----:B------:R-:W-:Y:S01]  /*2f60*/  LEA.HI R13, R13, R10, RZ, 0x4 ;  /* 0x0000000a0d0d7211 */ /* 0x000fe200078f20ff */
[----:B------:R-:W-:Y:S01]  /*2f70*/  IMAD R10, R8, 0xc00, R149 ;  /* 0x00000c00080a7824 */ /* 0x000fe200078e0295 */
[----:B------:R-:W-:Y:S01]  /*2f80*/  LOP3.LUT R8, R7, R179, RZ, 0x3c, !PT ;  /* 0x000000b307087212 */ /* 0x000fe200078e3cff */
[----:B------:R-:W-:Y:S01]  /*2f90*/  IMAD.MOV.U32 R184, RZ, RZ, c[0x0][0x1e0] ;  /* 0x00007800ffb87624 */ /* 0x000fe200078e00ff */
[----:B------:R-:W-:Y:S01]  /*2fa0*/  LOP3.LUT R6, R6, R23, RZ, 0x3c, !PT ;  /* 0x0000001706067212 */ /* 0x000fe200078e3cff */
[----:B------:R-:W-:Y:S01]  /*2fb0*/  IMAD.WIDE.U32 R180, R24, c[0x0][0x1e0], RZ ;  /* 0x0000780018b47a25 */ /* 0x000fe200078e00ff */
[----:B------:R-:W-:-:S02]  /*2fc0*/  LEA.HI R7, R5, R3, RZ, 0x6 ;  /* 0x0000000305077211 */ /* 0x000fc400078f30ff */
[----:B------:R-:W-:Y:S01]  /*2fd0*/  LEA.HI R3, R5, R3, RZ, 0x3 ;  /* 0x0000000305037211 */ /* 0x000fe200078f18ff */
[----:B------:R-:W-:Y:S01]  /*2fe0*/  IMAD.IADD R15, R9, 0x1, R6 ;  /* 0x00000001090f7824 */ /* 0x000fe200078e0206 */
[----:B------:R-:W-:Y:S01]  /*2ff0*/  LEA.HI R12, R12, R11, RZ, 0x4 ;  /* 0x0000000b0c0c7211 */ /* 0x000fe200078f20ff */
[----:B------:R-:W-:Y:S01]  /*3000*/  IMAD R11, R21, c[0x0][0x268], RZ ;  /* 0x00009a00150b7a24 */ /* 0x000fe200078e02ff */
[----:B------:R-:W-:Y:S01]  /*3010*/  SHF.R.S32.HI R5, RZ, 0x6, R7 ;  /* 0x00000006ff057819 */ /* 0x000fe20000011407 */
[----:B------:R-:W-:Y:S01]  /*3020*/  IMAD.IADD R16, R10, 0x1, R8 ;  /* 0x000000010a107824 */ /* 0x000fe200078e0208 */
[----:B------:R-:W-:Y:S01]  /*3030*/  LOP3.LUT R7, R148, 0x38, R3, 0xf8, !PT ;  /* 0x0000003894077812 */ /* 0x000fe200078ef803 */
[----:B------:R-:W-:Y:S01]  /*3040*/  IMAD R18, R20, c[0x0][0x26c], R11 ;  /* 0x00009b0014127a24 */ /* 0x000fe200078e020b */
[----:B------:R-:W-:Y:S01]  /*3050*/  LOP3.LUT R6, R147, 0x38, R3, 0xf8, !PT ;  /* 0x0000003893067812 */ /* 0x000fe200078ef803 */
[----:B------:R-:W-:Y:S01]  /*3060*/  IMAD R11, R5, 0xc00, R2 ;  /* 0x00000c00050b7824 */ /* 0x000fe200078e0202 */
[----:B------:R-:W-:Y:S01]  /*3070*/  SHF.R.S32.HI R10, RZ, 0x4, R13 ;  /* 0x00000004ff0a7819 */ /* 0x000fe2000001140d */
[----:B------:R-:W-:Y:S01]  /*3080*/  IMAD.IADD R108, R99, 0x1, R18 ;  /* 0x00000001636c7824 */ /* 0x000fe200078e0212 */
[----:B------:R-:W-:Y:S01]  /*3090*/  SHF.R.S32.HI R8, RZ, 0x4, R12 ;  /* 0x00000004ff087819 */ /* 0x000fe2000001140c */
[----:B------:R-:W-:Y:S01]  /*30a0*/  IMAD R12, R5, 0xc00, R149 ;  /* 0x00000c00050c7824 */ /* 0x000fe200078e0295 */
[----:B------:R-:W-:Y:S01]  /*30b0*/  LOP3.LUT R9, R7, R179, RZ, 0x3c, !PT ;  /* 0x000000b307097212 */ /* 0x000fe200078e3cff */
[----:B------:R-:W-:Y:S01]  /*30c0*/  IMAD.IADD R95, R97, 0x1, R17 ;  /* 0x00000001615f7824 */ /* 0x000fe200078e0211 */
[----:B------:R-:W-:Y:S01]  /*30d0*/  LOP3.LUT R7, R6, R23, RZ, 0x3c, !PT ;  /* 0x0000001706077212 */ /* 0x000fe200078e3cff */
[----:B------:R-:W-:Y:S01]  /*30e0*/  IMAD.SHL.U32 R134, R16, 0x2, RZ ;  /* 0x0000000210867824 */ /* 0x000fe200078e00ff */
        /* <DEDUP_REMOVED lines=15> */
[----:B------:R-:W-:Y:S02]  /*31e0*/  LOP3.LUT R7, R148, 0x38, R93, 0xf8, !PT ;  /* 0x0000003894077812 */ /* 0x000fe400078ef85d */
[----:B------:R-:W-:Y:S02]  /*31f0*/  SHF.R.S32.HI R6, RZ, 0x3, R6 ;  /* 0x00000003ff067819 */ /* 0x000fe40000011406 */
[----:B------:R-:W-:Y:S02]  /*3200*/  SHF.R.S32.HI R5, RZ, 0x3, R5 ;  /* 0x00000003ff057819 */ /* 0x000fe40000011405 */
[-C--:B------:R-:W-:Y:S01]  /*3210*/  LOP3.LUT R11, R9, R23.reuse, RZ, 0x3c, !PT ;  /* 0x00000017090b7212 */ /* 0x080fe200078e3cff */
[----:B------:R-:W-:Y:S01]  /*3220*/  IMAD R8, R6, 0xc00, R2 ;  /* 0x00000c0006087824 */ /* 0x000fe200078e0202 */
[----:B------:R-:W-:Y:S01]  /*3230*/  LOP3.LUT R9, R148, 0x38, R94, 0xf8, !PT ;  /* 0x0000003894097812 */ /* 0x000fe200078ef85e */
[----:B------:R-:W-:Y:S01]  /*3240*/  IMAD R6, R6, 0xc00, R149 ;  /* 0x00000c0006067824 */ /* 0x000fe200078e0295 */
[----:B------:R-:W-:-:S02]  /*3250*/  LOP3.LUT R12, R10, R23, RZ, 0x3c, !PT ;  /* 0x000000170a0c7212 */ /* 0x000fc400078e3cff */
[-C--:B------:R-:W-:Y:S01]  /*3260*/  LOP3.LUT R10, R7, R179.reuse, RZ, 0x3c, !PT ;  /* 0x000000b3070a7212 */ /* 0x080fe200078e3cff */
[----:B------:R-:W-:Y:S01]  /*3270*/  IMAD R7, R5, 0xc00, R2 ;  /* 0x00000c0005077824 */ /* 0x000fe200078e0202 */
[----:B------:R-:W-:Y:S01]  /*3280*/  LOP3.LUT R2, R9, R179, RZ, 0x3c, !PT ;  /* 0x000000b309027212 */ /* 0x000fe200078e3cff */
[----:B------:R-:W-:Y:S01]  /*3290*/  IMAD R5, R5, 0xc00, R149 ;  /* 0x00000c0005057824 */ /* 0x000fe200078e0295 */
[----:B------:R-:W-:Y:S01]  /*32a0*/  SHF.R.S32.HI R19, RZ, 0x1f, R24 ;  /* 0x0000001fff137819 */ /* 0x000fe20000011418 */
[----:B------:R-:W-:Y:S01]  /*32b0*/  IMAD.IADD R8, R8, 0x1, R12 ;  /* 0x0000000108087824 */ /* 0x000fe200078e020c */
[----:B------:R-:W-:Y:S01]  /*32c0*/  ISETP.NE.AND P0, PT, RZ, UR4, PT ;  /* 0x00000004ff007c0c */ /* 0x000fe2000bf05270 */
[----:B------:R-:W-:Y:S01]  /*32d0*/  IMAD.IADD R5, R5, 0x1, R2 ;  /* 0x0000000105057824 */ /* 0x000fe200078e0202 */
[----:B------:R-:W-:Y:S01]  /*32e0*/  LOP3.LUT R110, R4, 0xfffffff8, RZ, 0xc0, !PT ;  /* 0xfffffff8046e7812 */ /* 0x000fe200078ec0ff */
[----:B------:R-:W-:Y:S01]  /*32f0*/  IMAD R2, R19, c[0x0][0x1e0], RZ ;  /* 0x0000780013027a24 */ /* 0x000fe200078e02ff */
[----:B------:R-:W-:Y:S01]  /*3300*/  LOP3.LUT R109, R3, 0xfffffff8, RZ, 0xc0, !PT ;  /* 0xfffffff8036d7812 */ /* 0x000fe200078ec0ff */
[----:B------:R-:W-:Y:S01]  /*3310*/  IMAD.IADD R7, R7, 0x1, R11 ;  /* 0x0000000107077824 */ /* 0x000fe200078e020b */
[----:B------:R-:W-:Y:S01]  /*3320*/  SHF.L.U64.HI R169, R184, R169, c[0x0][0x1e4] ;  /* 0x00007900b8a97619 */ /* 0x000fe200000102a9 */
[----:B------:R-:W-:Y:S01]  /*3330*/  IMAD.IADD R6, R6, 0x1, R10 ;  /* 0x0000000106067824 */ /* 0x000fe200078e020a */
[----:B------:R-:W-:Y:S01]  /*3340*/  P2R R136, PR, RZ, 0x1 ;  /* 0x00000001ff887803 */ /* 0x000fe20000000000 */
[----:B------:R-:W-:Y:S01]  /*3350*/  IMAD R2, R24, c[0x0][0x1e4], R2 ;  /* 0x0000790018027a24 */ /* 0x000fe200078e0202 */
        /* <DEDUP_REMOVED lines=8> */
[----:B------:R-:W-:Y:S01]  /*33e0*/  ISETP.GE.AND P0, PT, R186, 0x1, PT ;  /* 0x00000001ba00780c */ /* 0x000fe20003f06270 */
[----:B------:R-:W-:-:S02]  /*33f0*/  IMAD.SHL.U32 R127, R6, 0x2, RZ ;  /* 0x00000002067f7824 */ /* 0x000fc400078e00ff */
[----:B------:R-:W-:Y:S02]  /*3400*/  IMAD.SHL.U32 R126, R5, 0x2, RZ ;  /* 0x00000002057e7824 */ /* 0x000fe400078e00ff */
.L_x_2393:
        /* <DEDUP_REMOVED lines=76> */
.L_x_2357:
[----:B------:R-:W-:Y:S05]  /*38d0*/  BSYNC B0 ;  /* 0x0000000000007941 */ /* 0x000fea0003800000 */
.L_x_2356:
        /* <DEDUP_REMOVED lines=66> */
.L_x_2359:
[----:B------:R-:W-:Y:S05]  /*3d00*/  BSYNC B0 ;  /* 0x0000000000007941 */ /* 0x000fea0003800000 */
.L_x_2358:
        /* <DEDUP_REMOVED lines=82> */
.L_x_2363:
[----:B------:R-:W-:Y:S05]  /*4230*/  BSYNC B0 ;  /* 0x0000000000007941 */ /* 0x000fea0003800000 */
.L_x_2362:
        /* <DEDUP_REMOVED lines=56> */
.L_x_2365:
[----:B------:R-:W-:Y:S05]  /*45c0*/  BSYNC B0 ;  /* 0x0000000000007941 */ /* 0x000fea0003800000 */
.L_x_2364:
        /* <DEDUP_REMOVED lines=56> */
.L_x_2367:
[----:B------:R-:W-:Y:S05]  /*4950*/  BSYNC B0 ;  /* 0x0000000000007941 */ /* 0x000fea0003800000 */
.L_x_2366:
        /* <DEDUP_REMOVED lines=55> */
.L_x_2361:
[----:B------:R-:W-:Y:S05]  /*4cd0*/  BSYNC B1 ;  /* 0x0000000000017941 */ /* 0x000fea0003800000 */
.L_x_2360:
        /* <DEDUP_REMOVED lines=57> */
.L_x_2370:
[----:B------:R-:W-:Y:S05]  /*5070*/  BSYNC B0 ;  /* 0x0000000000007941 */ /* 0x000fea0003800000 */
.L_x_2369:
        /* <DEDUP_REMOVED lines=56> */
.L_x_2372:
[----:B------:R-:W-:Y:S05]  /*5400*/  BSYNC B0 ;  /* 0x0000000000007941 */ /* 0x000fea0003800000 */
.L_x_2371:
        /* <DEDUP_REMOVED lines=56> */
.L_x_2374:
[----:B------:R-:W-:Y:S05]  /*5790*/  BSYNC B0 ;  /* 0x0000000000007941 */ /* 0x000fea0003800000 */
.L_x_2373:
        /* <DEDUP_REMOVED lines=56> */
.L_x_2355:
        /* <DEDUP_REMOVED lines=36> */
.L_x_2376:
[----:B------:R-:W-:Y:S05]  /*5d60*/  BSYNC B0 ;  /* 0x0000000000007941 */ /* 0x000fea0003800000 */
.L_x_2375:
        /* <DEDUP_REMOVED lines=30> */
[----:B------:R-:W-:Y:S01]  /*5f50*/  PRMT R43, R9, 0x7610, R43 ;  /* 0x00007610092b7816 */ /* 0x000fe2000000002b */
[----:B------:R-:W-:Y:S01]  /*5f60*/  CS2R R60, SRZ ;  /* 0x00000000003c7805 */ /* 0x000fe2000001ff00 */
        /* <DEDUP_REMOVED lines=27> */
.L_x_2378:
[----:B------:R-:W-:Y:S05]  /*6120*/  BSYNC B0 ;  /* 0x0000000000007941 */ /* 0x000fea0003800000 */
.L_x_2377:
        /* <DEDUP_REMOVED lines=34> */
[CC--:B------:R-:W-:Y:S04]  /*6350*/  IADD3 R2, P1, P0, R90.reuse, R71.reuse, R110 ;  /* 0x000000475a027210 */ /* 0x0c0fe8000783e06e */
[CC--:B------:R-:W-:Y:S03]  /*6360*/  IADD3.X R8, R89.reuse, R72.reuse, R114, P1, P0 ;  /* 0x0000004859087210 */ /* 0x0c0fe60000fe0472 */
        /* <DEDUP_REMOVED lines=9> */
[----:B------:R-:W-:Y:S02]  /*6400*/  @!P0 SHF.R.U32.HI R3, RZ, 0x10, R7 ;  /* 0x00000010ff038819 */ /* 0x000fe40000011607 */
[----:B------:R-:W-:Y:S02]  /*6410*/  @!P0 SHF.R.U64 R8, R36, 0x10, R37 ;  /* 0x0000001024088819 */ /* 0x000fe40000001225 */
[----:B------:R-:W-:Y:S01]  /*6420*/  @!P0 SHF.R.U64 R36, R38, 0x10, R39 ;  /* 0x0000001026248819 */ /* 0x000fe20000001227 */
[C---:B-1----:R-:W-:Y:S01]  /*6430*/  @!P0 IMAD.U32 R42, R54.reuse, 0x10000, RZ ;  /* 0x00010000362a8824 */ /* 0x042fe200078e00ff */
[----:B------:R-:W-:Y:S01]  /*6440*/  @!P0 LOP3.LUT R44, R54, 0xffff0000, RZ, 0xc0, !PT ;  /* 0xffff0000362c8812 */ /* 0x000fe200078ec0ff */
[C---:B------:R-:W-:Y:S01]  /*6450*/  @!P0 IMAD.U32 R46, R55.reuse, 0x10000, RZ ;  /* 0x00010000372e8824 */ /* 0x040fe200078e00ff */
[----:B------:R-:W-:Y:S02]  /*6460*/  @!P0 LOP3.LUT R48, R55, 0xffff0000, RZ, 0xc0, !PT ;  /* 0xffff000037308812 */ /* 0x000fe400078ec0ff */
[----:B------:R-:W-:Y:S02]  /*6470*/  @!P0 PRMT R43, R43, 0x5410, R36 ;  /* 0x000054102b2b8816 */ /* 0x000fe40000000024 */
[----:B------:R-:W-:Y:S02]  /*6480*/  @!P0 LOP3.LUT R36, R52, 0xffff0000, RZ, 0xc0, !PT ;  /* 0xffff000034248812 */ /* 0x000fe400078ec0ff */
[--C-:B------:R-:W-:Y:S01]  /*6490*/  @!P0 SHF.R.U64 R2, R4, 0x10, R5.reuse ;  /* 0x0000001004028819 */ /* 0x100fe20000001205 */
[----:B------:R-:W-:Y:S01]  /*64a0*/  @!P0 IMAD.U32 R41, R43, 0x10000, RZ ;  /* 0x000100002b298824 */ /* 0x000fe200078e00ff */
[----:B------:R-:W-:Y:S02]  /*64b0*/  @!P0 SHF.R.U32.HI R4, RZ, 0x10, R5 ;  /* 0x00000010ff048819 */ /* 0x000fe40000011605 */
[----:B------:R-:W-:Y:S02]  /*64c0*/  @!P0 PRMT R35, R35, 0x5410, R8 ;  /* 0x0000541023238816 */ /* 0x000fe40000000008 */
[----:B------:R-:W-:Y:S02]  /*64d0*/  @!P0 SHF.R.U32.HI R9, RZ, 0x10, R37 ;  /* 0x00000010ff098819 */ /* 0x000fe40000011625 */
[----:B------:R-:W-:Y:S02]  /*64e0*/  @!P0 PRMT R2, R10, 0x5432, R2 ;  /* 0x000054320a028816 */ /* 0x000fe40000000002 */
[----:B------:R-:W-:Y:S02]  /*64f0*/  @!P0 SHF.R.U32.HI R38, RZ, 0x10, R39 ;  /* 0x00000010ff268819 */ /* 0x000fe40000011627 */
[C---:B------:R-:W-:Y:S01]  /*6500*/  @!P0 PRMT R39, R40.reuse, 0x5410, R9 ;  /* 0x0000541028278816 */ /* 0x040fe20000000009 */
[C---:B------:R-:W-:Y:S01]  /*6510*/  @!P0 IMAD.U32 R9, R35.reuse, 0x10000, RZ ;  /* 0x0001000023098824 */ /* 0x040fe200078e00ff */
[----:B------:R-:W-:Y:S02]  /*6520*/  @!P0 LOP3.LUT R35, R35, 0xffff0000, RZ, 0xc0, !PT ;  /* 0xffff000023238812 */ /* 0x000fe400078ec0ff */
[----:B------:R-:W-:Y:S02]  /*6530*/  @!P0 PRMT R47, R40, 0x5432, R38 ;  /* 0x00005432282f8816 */ /* 0x000fe40000000026 */
[----:B------:R-:W-:Y:S02]  /*6540*/  @!P0 LOP3.LUT R40, R53, 0xffff0000, RZ, 0xc0, !PT ;  /* 0xffff000035288812 */ /* 0x000fe400078ec0ff */
[----:B------:R-:W-:Y:S01]  /*6550*/  @!P0 SHF.R.U64 R5, R6, 0x10, R7 ;  /* 0x0000001006058819 */ /* 0x000fe20000001207 */
[----:B------:R-:W-:Y:S01]  /*6560*/  @!P0 IMAD.U32 R7, R2, 0x10000, RZ ;  /* 0x0001000002078824 */ /* 0x000fe200078e00ff */
[----:B------:R-:W-:Y:S02]  /*6570*/  @!P0 PRMT R6, R10, 0x5410, R4 ;  /* 0x000054100a068816 */ /* 0x000fe40000000004 */
[C---:B------:R-:W-:Y:S02]  /*6580*/  @!P0 LOP3.LUT R4, R12.reuse, 0xffff0000, RZ, 0xc0, !PT ;  /* 0xffff00000c048812 */ /* 0x040fe400078ec0ff */
[C---:B------:R-:W-:Y:S01]  /*6590*/  @!P0 PRMT R10, R11.reuse, 0x5410, R3 ;  /* 0x000054100b0a8816 */ /* 0x040fe20000000003 */
[----:B------:R-:W-:Y:S01]  /*65a0*/  @!P0 IMAD.U32 R3, R12, 0x10000, RZ ;  /* 0x000100000c038824 */ /* 0x000fe200078e00ff */
[----:B------:R-:W-:Y:S01]  /*65b0*/  @!P0 PRMT R8, R11, 0x5432, R5 ;  /* 0x000054320b088816 */ /* 0x000fe20000000005 */
[----:B------:R-:W-:Y:S01]  /*65c0*/  @!P0 IMAD.U32 R11, R52, 0x10000, RZ ;  /* 0x00010000340b8824 */ /* 0x000fe200078e00ff */
[----:B------:R-:W-:Y:S01]  /*65d0*/  @!P0 LOP3.LUT R5, R2, 0xffff0000, RZ, 0xc0, !PT ;  /* 0xffff000002058812 */ /* 0x000fe200078ec0ff */
[----:B------:R-:W-:Y:S01]  /*65e0*/  @!P0 FMUL.FTZ R37, R3, R9 ;  /* 0x0000000903258220 */ /* 0x000fe20000410000 */
[----:B------:R-:W-:Y:S01]  /*65f0*/  @!P0 LOP3.LUT R43, R43, 0xffff0000, RZ, 0xc0, !PT ;  /* 0xffff00002b2b8812 */ /* 0x000fe200078ec0ff */
[C---:B------:R-:W-:Y:S02]  /*6600*/  @!P0 FMUL.FTZ R38, R4.reuse, R35 ;  /* 0x0000002304268220 */ /* 0x040fe40000410000 */
[-C--:B------:R-:W-:Y:S01]  /*6610*/  @!P0 FFMA.FTZ R86, R11, R7.reuse, -R37 ;  /* 0x000000070b568223 */ /* 0x080fe20000010825 */
[----:B------:R-:W-:Y:S01]  /*6620*/  @!P0 SHF.L.U32 R37, R39, 0x10, RZ ;  /* 0x0000001027258819 */ /* 0x000fe200000006ff */
[----:B------:R-:W-:Y:S01]  /*6630*/  @!P0 FMUL.FTZ R2, R3, R7 ;  /* 0x0000000703028220 */ /* 0x000fe20000410000 */
[----:B------:R-:W-:Y:S01]  /*6640*/  @!P0 LOP3.LUT R39, R39, 0xffff0000, RZ, 0xc0, !PT ;  /* 0xffff000027278812 */ /* 0x000fe200078ec0ff */
[-C--:B------:R-:W-:Y:S02]  /*6650*/  @!P0 FMUL.FTZ R3, R4, R5.reuse ;  /* 0x0000000504038220 */ /* 0x080fe40000410000 */
[----:B------:R-:W-:Y:S01]  /*6660*/  @!P0 FFMA.FTZ R85, R36, R5, -R38 ;  /* 0x0000000524558223 */ /* 0x000fe20000010826 */
[C---:B------:R-:W-:Y:S01]  /*6670*/  @!P0 LOP3.LUT R5, R13.reuse, 0xffff0000, RZ, 0xc0, !PT ;  /* 0xffff00000d058812 */ /* 0x040fe200078ec0ff */
[----:B------:R-:W-:Y:S02]  /*6680*/  @!P0 IMAD.U32 R4, R13, 0x10000, RZ ;  /* 0x000100000d048824 */ /* 0x000fe400078e00ff */
[----:B------:R-:W-:Y:S02]  /*6690*/  @!P0 FFMA.FTZ R2, R9, R11, R2 ;  /* 0x0000000b09028223 */ /* 0x000fe40000010002 */
[----:B------:R-:W-:Y:S02]  /*66a0*/  @!P0 IMAD.U32 R38, R53, 0x10000, RZ ;  /* 0x0001000035268824 */ /* 0x000fe400078e00ff */
[C---:B------:R-:W-:Y:S01]  /*66b0*/  @!P0 IMAD.U32 R7, R6.reuse, 0x10000, RZ ;  /* 0x0001000006078824 */ /* 0x040fe200078e00ff */
[----:B------:R-:W-:Y:S01]  /*66c0*/  @!P0 LOP3.LUT R6, R6, 0xffff0000, RZ, 0xc0, !PT ;  /* 0xffff000006068812 */ /* 0x000fe200078ec0ff */
[C---:B------:R-:W-:Y:S02]  /*66d0*/  @!P0 FMUL.FTZ R9, R4.reuse, R37 ;  /* 0x0000002504098220 */ /* 0x040fe40000410000 */
[C---:B------:R-:W-:Y:S02]  /*66e0*/  @!P0 FMUL.FTZ R11, R5.reuse, R39 ;  /* 0x00000027050b8220 */ /* 0x040fe40000410000 */
[-C--:B------:R-:W-:Y:S02]  /*66f0*/  @!P0 FMUL.FTZ R4, R4, R7.reuse ;  /* 0x0000000704048220 */ /* 0x080fe40000410000 */
[----:B------:R-:W-:Y:S01]  /*6700*/  @!P0 FFMA.FTZ R84, R38, R7, -R9 ;  /* 0x0000000726548223 */ /* 0x000fe20000010809 */
[----:B------:R-:W-:Y:S01]  /*6710*/  @!P0 LOP3.LUT R7, R14, 0xffff0000, RZ, 0xc0, !PT ;  /* 0xffff00000e078812 */ /* 0x000fe200078ec0ff */
[-C--:B------:R-:W-:Y:S01]  /*6720*/  @!P0 FMUL.FTZ R5, R5, R6.reuse ;  /* 0x0000000605058220 */ /* 0x080fe20000410000 */
[----:B------:R-:W-:Y:S01]  /*6730*/  @!P0 SHF.L.U32 R9, R8, 0x10, RZ ;  /* 0x0000001008098819 */ /* 0x000fe200000006ff */
[----:B------:R-:W-:Y:S01]  /*6740*/  @!P0 FFMA.FTZ R83, R40, R6, -R11 ;  /* 0x0000000628538223 */ /* 0x000fe2000001080b */
[----:B------:R-:W-:Y:S01]  /*6750*/  @!P0 LOP3.LUT R8, R8, 0xffff0000, RZ, 0xc0, !PT ;  /* 0xffff000008088812 */ /* 0x000fe200078ec0ff */
[----:B------:R-:W-:Y:S02]  /*6760*/  @!P0 IMAD.U32 R6, R14, 0x10000, RZ ;  /* 0x000100000e068824 */ /* 0x000fe400078e00ff */
[----:B------:R-:W-:Y:S02]  /*6770*/  @!P0 FMUL.FTZ R45, R7, R43 ;  /* 0x0000002b072d8220 */ /* 0x000fe40000410000 */
[C---:B------:R-:W-:Y:S02]  /*6780*/  @!P0 FMUL.FTZ R11, R6.reuse, R41 ;  /* 0x00000029060b8220 */ /* 0x040fe40000410000 */
[-C--:B------:R-:W-:Y:S02]  /*6790*/  @!P0 FMUL.FTZ R6, R6, R9.reuse ;  /* 0x0000000906068220 */ /* 0x080fe40000410000 */
        /* <DEDUP_REMOVED lines=11> */
[----:B------:R-:W-:Y:S01]  /*6850*/  @!P0 FFMA.FTZ R3, R35, R36, R3 ;  /* 0x0000002423038223 */ /* 0x000fe20000010003 */
[----:B------:R-:W-:Y:S01]  /*6860*/  @!P0 F2FP.BF16.PACK_AB R35, R81, R82 ;  /* 0x000000525123823e */ /* 0x000fe200000010ff */
[----:B------:R-:W-:Y:S01]  /*6870*/  @!P0 FFMA.FTZ R4, R37, R38, R4 ;  /* 0x0000002625048223 */ /* 0x000fe20000010004 */
[----:B------:R-:W-:Y:S01]  /*6880*/  @!P0 F2FP.BF16.PACK_AB R36, R85, R86 ;  /* 0x000000565524823e */ /* 0x000fe200000010ff */
[-C--:B------:R-:W-:Y:S02]  /*6890*/  @!P0 FMUL.FTZ R8, R8, R11.reuse ;  /* 0x0000000b08088220 */ /* 0x080fe40000410000 */
[----:B------:R-:W-:Y:S01]  /*68a0*/  @!P0 FFMA.FTZ R11, R46, R11, -R73 ;  /* 0x0000000b2e0b8223 */ /* 0x000fe20000010849 */
[----:B------:R-:W-:Y:S01]  /*68b0*/  @!P0 MOV R52, R36 ;  /* 0x0000002400348202 */ /* 0x000fe20000000f00 */
[----:B------:R-:W-:Y:S01]  /*68c0*/  @!P0 FFMA.FTZ R80, R48, R10, -R80 ;  /* 0x0000000a30508223 */ /* 0x000fe20000010850 */
[----:B------:R-:W-:Y:S01]  /*68d0*/  @!P0 F2FP.BF16.PACK_AB R73, R83, R84 ;  /* 0x000000545349823e */ /* 0x000fe200000010ff */
[----:B------:R-:W-:Y:S02]  /*68e0*/  @!P0 FFMA.FTZ R5, R39, R40, R5 ;  /* 0x0000002827058223 */ /* 0x000fe40000010005 */
[----:B------:R-:W-:Y:S01]  /*68f0*/  @!P0 FFMA.FTZ R6, R41, R42, R6 ;  /* 0x0000002a29068223 */ /* 0x000fe20000010006 */
[----:B------:R-:W-:Y:S01]  /*6900*/  @!P0 F2FP.BF16.PACK_AB R11, R80, R11 ;  /* 0x0000000b500b823e */ /* 0x000fe200000010ff */
[----:B------:R-:W-:Y:S01]  /*6910*/  @!P0 FMUL.FTZ R9, R9, R10 ;  /* 0x0000000a09098220 */ /* 0x000fe20000410000 */
        /* <DEDUP_REMOVED lines=16> */
.L_x_2382:
[----:B------:R-:W-:Y:S05]  /*6a20*/  BSYNC B0 ;  /* 0x0000000000007941 */ /* 0x000fea0003800000 */
.L_x_2381:
[----:B------:R-:W-:Y:S11]  /*6a30*/  ISETP.GE.AND P0, PT, R152, c[0x0][0x1d4], PT ;  /* 0x0000750098007a0c */ /* 0x000ff60003f06270 */
[----:B------:R-:W-:Y:S02]  /*6a40*/  @!UPT UIADD3 URZ, URZ, URZ, URZ ;  /* 0x0000003f3f3ff290 */ /* 0x000fe4000fffe03f */
[----:B------:R-:W-:-:S05]  /*6a50*/  @P0 BRA `(.L_x_2380) ;  /* 0x000006f000000947 */ /* 0x000fca0003800000 */
[----:B------:R-:W-:Y:S01]  /*6a60*/  ISETP.GE.AND P2, PT, R94, c[0x0][0x1d4], PT ;  /* 0x000075005e007a0c */ /* 0x000fe20003f46270 */
[----:B-1----:R-:W-:Y:S01]  /*6a70*/  LDS.128 R12, [R126+0xa080] ;  /* 0x00a080007e0c7984 */ /* 0x002fe20000000c00 */
        /* <DEDUP_REMOVED lines=12> */
[--C-:B------:R-:W-:Y:S02]  /*6b40*/  @!P0 SHF.R.U64 R4, R18, 0x10, R19.reuse ;  /* 0x0000001012048819 */ /* 0x100fe40000001213 */
[----:B------:R-:W-:Y:S01]  /*6b50*/  @!P0 SHF.R.U32.HI R3, RZ, 0x10, R19 ;  /* 0x00000010ff038819 */ /* 0x000fe20000011613 */
[----:B-1----:R-:W-:Y:S01]  /*6b60*/  @!P0 IMAD.U32 R11, R44, 0x10000, RZ ;  /* 0x000100002c0b8824 */ /* 0x002fe200078e00ff */
[C---:B------:R-:W-:Y:S01]  /*6b70*/  @!P0 LOP3.LUT R38, R46.reuse, 0xffff0000, RZ, 0xc0, !PT ;  /* 0xffff00002e268812 */ /* 0x040fe200078ec0ff */
[----:B------:R-:W-:Y:S01]  /*6b80*/  @!P0 IMAD.U32 R36, R46, 0x10000, RZ ;  /* 0x000100002e248824 */ /* 0x000fe200078e00ff */
[C---:B------:R-:W-:Y:S01]  /*6b90*/  @!P0 LOP3.LUT R42, R47.reuse, 0xffff0000, RZ, 0xc0, !PT ;  /* 0xffff00002f2a8812 */ /* 0x040fe200078ec0ff */
[----:B------:R-:W-:Y:S01]  /*6ba0*/  @!P0 IMAD.U32 R40, R47, 0x10000, RZ ;  /* 0x000100002f288824 */ /* 0x000fe200078e00ff */
[----:B------:R-:W-:Y:S01]  /*6bb0*/  @!P0 PRMT R10, R29, 0x5410, R3 ;  /* 0x000054101d0a8816 */ /* 0x000fe20000000003 */
[----:B------:R-:W-:Y:S01]  /*6bc0*/  @!P0 IMAD.U32 R3, R12, 0x10000, RZ ;  /* 0x000100000c038824 */ /* 0x000fe200078e00ff */
[----:B------:R-:W-:Y:S02]  /*6bd0*/  @!P0 SHF.R.U32.HI R6, RZ, 0x10, R17 ;  /* 0x00000010ff068819 */ /* 0x000fe40000011611 */
[----:B------:R-:W-:Y:S02]  /*6be0*/  @!P0 LOP3.LUT R17, R44, 0xffff0000, RZ, 0xc0, !PT ;  /* 0xffff00002c118812 */ /* 0x000fe400078ec0ff */
[----:B------:R-:W-:Y:S02]  /*6bf0*/  @!P0 SHF.R.U64 R5, R56, 0x10, R57 ;  /* 0x0000001038058819 */ /* 0x000fe40000001239 */
[----:B------:R-:W-:Y:S02]  /*6c00*/  @!P0 SHF.R.U64 R8, R58, 0x10, R59 ;  /* 0x000000103a088819 */ /* 0x000fe4000000123b */
[----:B------:R-:W-:Y:S02]  /*6c10*/  @!P0 PRMT R5, R49, 0x5410, R5 ;  /* 0x0000541031058816 */ /* 0x000fe40000000005 */
[----:B------:R-:W-:Y:S02]  /*6c20*/  @!P0 SHF.R.U32.HI R9, RZ, 0x10, R59 ;  /* 0x00000010ff098819 */ /* 0x000fe4000001163b */
[----:B------:R-:W-:Y:S02]  /*6c30*/  @!P0 LOP3.LUT R16, R5, 0xffff0000, RZ, 0xc0, !PT ;  /* 0xffff000005108812 */ /* 0x000fe400078ec0ff */
[----:B------:R-:W-:Y:S02]  /*6c40*/  @!P0 PRMT R2, R28, 0x5432, R2 ;  /* 0x000054321c028816 */ /* 0x000fe40000000002 */
[----:B------:R-:W-:Y:S02]  /*6c50*/  @!P0 SHF.R.U32.HI R7, RZ, 0x10, R57 ;  /* 0x00000010ff078819 */ /* 0x000fe40000011639 */
[----:B------:R-:W-:Y:S02]  /*6c60*/  @!P0 PRMT R37, R50, 0x5410, R8 ;  /* 0x0000541032258816 */ /* 0x000fe40000000008 */
[----:B------:R-:W-:Y:S02]  /*6c70*/  @!P0 PRMT R8, R29, 0x5432, R4 ;  /* 0x000054321d088816 */ /* 0x000fe40000000004 */
[----:B------:R-:W-:Y:S02]  /*6c80*/  @!P0 LOP3.LUT R4, R12, 0xffff0000, RZ, 0xc0, !PT ;  /* 0xffff00000c048812 */ /* 0x000fe400078ec0ff */
[----:B------:R-:W-:Y:S02]  /*6c90*/  @!P0 LOP3.LUT R29, R45, 0xffff0000, RZ, 0xc0, !PT ;  /* 0xffff00002d1d8812 */ /* 0x000fe400078ec0ff */
[----:B------:R-:W-:Y:S01]  /*6ca0*/  @!P0 PRMT R41, R50, 0x5432, R9 ;  /* 0x0000543232298816 */ /* 0x000fe20000000009 */
[----:B------:R-:W-:Y:S01]  /*6cb0*/  @!P0 IMAD.U32 R9, R5, 0x10000, RZ ;  /* 0x0001000005098824 */ /* 0x000fe200078e00ff */
[----:B------:R-:W-:Y:S01]  /*6cc0*/  @!P0 LOP3.LUT R5, R2, 0xffff0000, RZ, 0xc0, !PT ;  /* 0xffff000002058812 */ /* 0x000fe200078ec0ff */
[----:B------:R-:W-:Y:S01]  /*6cd0*/  @!P0 FMUL.FTZ R19, R4, R16 ;  /* 0x0000001004138220 */ /* 0x000fe20000410000 */
[----:B------:R-:W-:Y:S01]  /*6ce0*/  @!P0 PRMT R35, R49, 0x5432, R7 ;  /* 0x0000543231238816 */ /* 0x000fe20000000007 */
[----:B------:R-:W-:Y:S01]  /*6cf0*/  @!P0 IMAD.U32 R7, R2, 0x10000, RZ ;  /* 0x0001000002078824 */ /* 0x000fe200078e00ff */
[----:B------:R-:W-:Y:S01]  /*6d00*/  @!P0 PRMT R6, R28, 0x5410, R6 ;  /* 0x000054101c068816 */ /* 0x000fe20000000006 */
[----:B------:R-:W-:Y:S01]  /*6d10*/  @!P0 FMUL.FTZ R18, R3, R9 ;  /* 0x0000000903128220 */ /* 0x000fe20000410000 */
[----:B------:R-:W-:Y:S01]  /*6d20*/  @!P0 LOP3.LUT R28, R35, 0xffff0000, RZ, 0xc0, !PT ;  /* 0xffff0000231c8812 */ /* 0x000fe200078ec0ff */
[-C--:B------:R-:W-:Y:S02]  /*6d30*/  @!P0 FMUL.FTZ R2, R3, R7.reuse ;  /* 0x0000000703028220 */ /* 0x080fe40000410000 */
[----:B------:R-:W-:Y:S01]  /*6d40*/  @!P0 FFMA.FTZ R59, R11, R7, -R18 ;  /* 0x000000070b3b8223 */ /* 0x000fe20000010812 */
[----:B------:R-:W-:Y:S01]  /*6d50*/  @!P0 SHF.L.U32 R18, R35, 0x10, RZ ;  /* 0x0000001023128819 */ /* 0x000fe200000006ff */
        /* <DEDUP_REMOVED lines=15> */
[-C--:B------:R-:W-:Y:S01]  /*6e50*/  @!P0 FMUL.FTZ R5, R5, R6.reuse ;  /* 0x0000000605058220 */ /* 0x080fe20000410000 */
[C---:B------:R-:W-:Y:S01]  /*6e60*/  @!P0 SHF.L.U32 R9, R8.reuse, 0x10, RZ ;  /* 0x0000001008098819 */ /* 0x040fe200000006ff */
        /* <DEDUP_REMOVED lines=15> */
[----:B------:R-:W-:Y:S02]  /*6f60*/  @!P0 FMUL.FTZ R43, R8, R39 ;  /* 0x00000027082b8220 */ /* 0x000fe40000410000 */
        /* <DEDUP_REMOVED lines=30> */
.L_x_2380:
[----:B------:R-:W-:Y:S05]  /*7150*/  BSYNC B1 ;  /* 0x0000000000017941 */ /* 0x000fea0003800000 */
.L_x_2379:
        /* <DEDUP_REMOVED lines=118> */
.L_x_2384:
[----:B------:R-:W-:Y:S05]  /*78c0*/  BSYNC B0 ;  /* 0x0000000000007941 */ /* 0x000fea0003800000 */
.L_x_2383:
        /* <DEDUP_REMOVED lines=11> */
[--C-:B------:R-:W-:Y:S02]  /*7980*/  @!P0 SHF.R.U64 R2, R24, 0x10, R25.reuse ;  /* 0x0000001018028819 */ /* 0x100fe40000001219 */
[----:B------:R-:W-:Y:S02]  /*7990*/  @!P0 SHF.R.U32.HI R3, RZ, 0x10, R25 ;  /* 0x00000010ff038819 */ /* 0x000fe40000011619 */
[--C-:B------:R-:W-:Y:S02]  /*79a0*/  @!P0 SHF.R.U64 R4, R26, 0x10, R27.reuse ;  /* 0x000000101a048819 */ /* 0x100fe4000000121b */
[----:B------:R-:W-:Y:S02]  /*79b0*/  @!P0 SHF.R.U32.HI R6, RZ, 0x10, R27 ;  /* 0x00000010ff068819 */ /* 0x000fe4000001161b */
[----:B------:R-:W-:Y:S02]  /*79c0*/  @!P0 SHF.R.U64 R5, R64, 0x10, R65 ;  /* 0x0000001040058819 */ /* 0x000fe40000001241 */
[----:B------:R-:W-:Y:S02]  /*79d0*/  @!P0 SHF.R.U32.HI R9, RZ, 0x10, R67 ;  /* 0x00000010ff098819 */ /* 0x000fe40000011643 */
[----:B------:R-:W-:Y:S02]  /*79e0*/  @!P0 PRMT R17, R69, 0x5410, R5 ;  /* 0x0000541045118816 */ /* 0x000fe40000000005 */
[----:B------:R-:W-:Y:S01]  /*79f0*/  @!P0 PRMT R7, R32, 0x5432, R2 ;  /* 0x0000543220078816 */ /* 0x000fe20000000002 */
[----:B-1----:R-:W-:Y:S01]  /*7a00*/  @!P0 IMAD.U32 R2, R12, 0x10000, RZ ;  /* 0x000100000c028824 */ /* 0x002fe200078e00ff */
[----:B------:R-:W-:Y:S02]  /*7a10*/  @!P0 PRMT R5, R32, 0x5410, R3 ;  /* 0x0000541020058816 */ /* 0x000fe40000000003 */
[----:B------:R-:W-:Y:S02]  /*7a20*/  @!P0 SHF.L.U32 R3, R13, 0x10, RZ ;  /* 0x000000100d038819 */ /* 0x000fe400000006ff */
[----:B------:R-:W-:Y:S01]  /*7a30*/  @!P0 PRMT R22, R70, 0x5410, R9 ;  /* 0x0000541046168816 */ /* 0x000fe20000000009 */
[----:B------:R-:W-:Y:S01]  /*7a40*/  @!P0 IMAD.U32 R9, R17, 0x10000, RZ ;  /* 0x0001000011098824 */ /* 0x000fe200078e00ff */
[----:B------:R-:W-:Y:S01]  /*7a50*/  @!P0 SHF.R.U32.HI R8, RZ, 0x10, R65 ;  /* 0x00000010ff088819 */ /* 0x000fe20000011641 */
[----:B--2---:R-:W-:Y:S01]  /*7a60*/  @!P0 IMAD.U32 R11, R36, 0x10000, RZ ;  /* 0x00010000240b8824 */ /* 0x004fe200078e00ff */
[C---:B------:R-:W-:Y:S01]  /*7a70*/  @!P0 SHF.L.U32 R27, R39.reuse, 0x10, RZ ;  /* 0x00000010271b8819 */ /* 0x040fe200000006ff */
[----:B------:R-:W-:Y:S01]  /*7a80*/  @!P0 FMUL.FTZ R20, R2, R9 ;  /* 0x0000000902148220 */ /* 0x000fe20000410000 */
[----:B------:R-:W-:Y:S01]  /*7a90*/  @!P0 LOP3.LUT R29, R39, 0xffff0000, RZ, 0xc0, !PT ;  /* 0xffff0000271d8812 */ /* 0x000fe200078ec0ff */
[----:B------:R-:W-:Y:S01]  /*7aa0*/  @!P0 IMAD.U32 R19, R37, 0x10000, RZ ;  /* 0x0001000025138824 */ /* 0x000fe200078e00ff */
[----:B------:R-:W-:Y:S01]  /*7ab0*/  @!P0 LOP3.LUT R25, R38, 0xffff0000, RZ, 0xc0, !PT ;  /* 0xffff000026198812 */ /* 0x000fe200078ec0ff */
[C---:B------:R-:W-:Y:S01]  /*7ac0*/  @!P0 IMAD.U32 R26, R22.reuse, 0x10000, RZ ;  /* 0x00010000161a8824 */ /* 0x040fe200078e00ff */
[----:B------:R-:W-:Y:S02]  /*7ad0*/  @!P0 PRMT R16, R69, 0x5432, R8 ;  /* 0x0000543245108816 */ /* 0x000fe40000000008 */
[----:B------:R-:W-:Y:S01]  /*7ae0*/  @!P0 PRMT R8, R33, 0x5410, R6 ;  /* 0x0000541021088816 */ /* 0x000fe20000000006 */
[----:B------:R-:W-:Y:S01]  /*7af0*/  @!P0 IMAD.U32 R6, R5, 0x10000, RZ ;  /* 0x0001000005068824 */ /* 0x000fe200078e00ff */
[----:B------:R-:W-:Y:S01]  /*7b00*/  @!P0 LOP3.LUT R28, R22, 0xffff0000, RZ, 0xc0, !PT ;  /* 0xffff0000161c8812 */ /* 0x000fe200078ec0ff */
[----:B------:R-:W-:Y:S01]  /*7b10*/  @!P0 IMAD.U32 R18, R16, 0x10000, RZ ;  /* 0x0001000010128824 */ /* 0x000fe200078e00ff */
[----:B------:R-:W-:Y:S03]  /*7b20*/  @!P0 SHF.R.U64 R10, R66, 0x10, R67 ;  /* 0x00000010420a8819 */ /* 0x000fe60000001243 */
[----:B------:R-:W-:Y:S01]  /*7b30*/  @!P0 FMUL.FTZ R21, R3, R18 ;  /* 0x0000001203158220 */ /* 0x000fe20000410000 */
[----:B------:R-:W-:Y:S02]  /*7b40*/  @!P0 PRMT R24, R70, 0x5432, R10 ;  /* 0x0000543246188816 */ /* 0x000fe4000000000a */
[----:B------:R-:W-:Y:S01]  /*7b50*/  @!P0 PRMT R10, R33, 0x5432, R4 ;  /* 0x00005432210a8816 */ /* 0x000fe20000000004 */
[C---:B------:R-:W-:Y:S01]  /*7b60*/  @!P0 IMAD.U32 R4, R7.reuse, 0x10000, RZ ;  /* 0x0001000007048824 */ /* 0x040fe200078e00ff */
[----:B------:R-:W-:Y:S01]  /*7b70*/  @!P0 LOP3.LUT R7, R7, 0xffff0000, RZ, 0xc0, !PT ;  /* 0xffff000007078812 */ /* 0x000fe200078ec0ff */
[----:B------:R-:W-:Y:S01]  /*7b80*/  @!P0 FFMA.FTZ R41, R19, R6, -R21 ;  /* 0x0000000613298223 */ /* 0x000fe20000010815 */
[----:B------:R-:W-:Y:S01]  /*7b90*/  @!P0 LOP3.LUT R21, R37, 0xffff0000, RZ, 0xc0, !PT ;  /* 0xffff000025158812 */ /* 0x000fe200078ec0ff */
[-C--:B------:R-:W-:Y:S02]  /*7ba0*/  @!P0 FMUL.FTZ R2, R2, R4.reuse ;  /* 0x0000000402028220 */ /* 0x080fe40000410000 */
[----:B------:R-:W-:Y:S01]  /*7bb0*/  @!P0 FFMA.FTZ R44, R11, R4, -R20 ;  /* 0x000000040b2c8223 */ /* 0x000fe20000010814 */
[----:B------:R-:W-:Y:S01]  /*7bc0*/  @!P0 LOP3.LUT R20, R16, 0xffff0000, RZ, 0xc0, !PT ;  /* 0xffff000010148812 */ /* 0x000fe200078ec0ff */
[----:B------:R-:W-:Y:S01]  /*7bd0*/  @!P0 FMUL.FTZ R4, R3, R6 ;  /* 0x0000000603048220 */ /* 0x000fe20000410000 */
[----:B------:R-:W-:Y:S01]  /*7be0*/  @!P0 LOP3.LUT R16, R17, 0xffff0000, RZ, 0xc0, !PT ;  /* 0xffff000011108812 */ /* 0x000fe200078ec0ff */
[----:B------:R-:W-:Y:S01]  /*7bf0*/  @!P0 FFMA.FTZ R2, R9, R11, R2 ;  /* 0x0000000b09028223 */ /* 0x000fe20000010002 */
[----:B------:R-:W-:Y:S02]  /*7c00*/  @!P0 LOP3.LUT R17, R36, 0xffff0000, RZ, 0xc0, !PT ;  /* 0xffff000024118812 */ /* 0x000fe400078ec0ff */
[----:B------:R-:W-:Y:S02]  /*7c10*/  @!P0 LOP3.LUT R6, R12, 0xffff0000, RZ, 0xc0, !PT ;  /* 0xffff00000c068812 */ /* 0x000fe400078ec0ff */
[----:B------:R-:W-:Y:S02]  /*7c20*/  @!P0 LOP3.LUT R9, R5, 0xffff0000, RZ, 0xc0, !PT ;  /* 0xffff000005098812 */ /* 0x000fe400078ec0ff */
[----:B------:R-:W-:Y:S01]  /*7c30*/  @!P0 LOP3.LUT R3, R13, 0xffff0000, RZ, 0xc0, !PT ;  /* 0xffff00000d038812 */ /* 0x000fe200078ec0ff */
[C---:B------:R-:W-:Y:S04]  /*7c40*/  @!P0 FMUL.FTZ R23, R6.reuse, R16 ;  /* 0x0000001006178220 */ /* 0x040fe80000410000 */
[C---:B------:R-:W-:Y:S02]  /*7c50*/  @!P0 FMUL.FTZ R11, R3.reuse, R20 ;  /* 0x00000014030b8220 */ /* 0x040fe40000410000 */
[----:B------:R-:W-:Y:S02]  /*7c60*/  @!P0 FMUL.FTZ R5, R3, R9 ;  /* 0x0000000903058220 */ /* 0x000fe40000410000 */
[----:B------:R-:W-:Y:S02]  /*7c70*/  @!P0 FMUL.FTZ R3, R6, R7 ;  /* 0x0000000706038220 */ /* 0x000fe40000410000 */
[----:B------:R-:W-:Y:S02]  /*7c80*/  @!P0 IMAD.U32 R6, R15, 0x10000, RZ ;  /* 0x000100000f068824 */ /* 0x000fe400078e00ff */
[----:B------:R-:W-:Y:S01]  /*7c90*/  @!P0 FFMA.FTZ R40, R21, R9, -R11 ;  /* 0x0000000915288223 */ /* 0x000fe2000001080b */
[C---:B------:R-:W-:Y:S01]  /*7ca0*/  @!P0 LOP3.LUT R11, R8.reuse, 0xffff0000, RZ, 0xc0, !PT ;  /* 0xffff0000080b8812 */ /* 0x040fe200078ec0ff */
[----:B------:R-:W-:Y:S01]  /*7cb0*/  @!P0 FFMA.FTZ R35, R17, R7, -R23 ;  /* 0x0000000711238223 */ /* 0x000fe20000010817 */
[----:B------:R-:W-:Y:S01]  /*7cc0*/  @!P0 LOP3.LUT R7, R15, 0xffff0000, RZ, 0xc0, !PT ;  /* 0xffff00000f078812 */ /* 0x000fe200078ec0ff */
[----:B------:R-:W-:Y:S02]  /*7cd0*/  @!P0 IMAD.U32 R9, R8, 0x10000, RZ ;  /* 0x0001000008098824 */ /* 0x000fe400078e00ff */
[C---:B------:R-:W-:Y:S02]  /*7ce0*/  @!P0 FMUL.FTZ R22, R6.reuse, R26 ;  /* 0x0000001a06168220 */ /* 0x040fe40000410000 */
[----:B------:R-:W-:Y:S02]  /*7cf0*/  @!P0 FMUL.FTZ R23, R7, R28 ;  /* 0x0000001c07178220 */ /* 0x000fe40000410000 */
[-C--:B------:R-:W-:Y:S02]  /*7d00*/  @!P0 FMUL.FTZ R8, R6, R9.reuse ;  /* 0x0000000906088220 */ /* 0x080fe40000410000 */
[----:B------:R-:W-:Y:S02]  /*7d10*/  @!P0 FFMA.FTZ R33, R27, R9, -R22 ;  /* 0x000000091b218223 */ /* 0x000fe40000010816 */
[-C--:B------:R-:W-:Y:S01]  /*7d20*/  @!P0 FMUL.FTZ R9, R7, R11.reuse ;  /* 0x0000000b07098220 */ /* 0x080fe20000410000 */
[----:B------:R-:W-:Y:S01]  /*7d30*/  @!P0 LOP3.LUT R7, R14, 0xffff0000, RZ, 0xc0, !PT ;  /* 0xffff00000e078812 */ /* 0x000fe200078ec0ff */
[C---:B------:R-:W-:Y:S01]  /*7d40*/  @!P0 IMAD.U32 R22, R24.reuse, 0x10000, RZ ;  /* 0x0001000018168824 */ /* 0x040fe200078e00ff */
[----:B------:R-:W-:Y:S01]  /*7d50*/  @!P0 LOP3.LUT R24, R24, 0xffff0000, RZ, 0xc0, !PT ;  /* 0xffff000018188812 */ /* 0x000fe200078ec0ff */
[----:B------:R-:W-:Y:S02]  /*7d60*/  @!P0 IMAD.U32 R6, R14, 0x10000, RZ ;  /* 0x000100000e068824 */ /* 0x000fe400078e00ff */
[----:B------:R-:W-:Y:S01]  /*7d70*/  @!P0 FFMA.FTZ R32, R29, R11, -R23 ;  /* 0x0000000b1d208223 */ /* 0x000fe20000010817 */
[----:B------:R-:W-:Y:S01]  /*7d80*/  @!P0 SHF.L.U32 R23, R38, 0x10, RZ ;  /* 0x0000001026178819 */ /* 0x000fe200000006ff */
[C---:B------:R-:W-:Y:S01]  /*7d90*/  @!P0 IMAD.U32 R11, R10.reuse, 0x10000, RZ ;  /* 0x000100000a0b8824 */ /* 0x040fe200078e00ff */
[----:B------:R-:W-:Y:S01]  /*7da0*/  @!P0 LOP3.LUT R10, R10, 0xffff0000, RZ, 0xc0, !PT ;  /* 0xffff00000a0a8812 */ /* 0x000fe200078ec0ff */
[----:B------:R-:W-:Y:S02]  /*7db0*/  @!P0 FMUL.FTZ R30, R6, R22 ;  /* 0x00000016061e8220 */ /* 0x000fe40000410000 */
[----:B------:R-:W-:Y:S02]  /*7dc0*/  @!P0 FMUL.FTZ R31, R7, R24 ;  /* 0x00000018071f8220 */ /* 0x000fe40000410000 */
[----:B------:R-:W-:Y:S01]  /*7dd0*/  @!P0 FFMA.FTZ R3, R16, R17, R3 ;  /* 0x0000001110038223 */ /* 0x000fe20000010003 */
[----:B------:R-:W-:Y:S01]  /*7de0*/  @!P0 F2FP.BF16.PACK_AB R17, R35, R44 ;  /* 0x0000002c2311823e */ /* 0x000fe200000010ff */
[----:B------:R-:W-:Y:S01]  /*7df0*/  @!P0 FMUL.FTZ R6, R6, R11 ;  /* 0x0000000b06068220 */ /* 0x000fe20000410000 */
[----:B------:R-:W-:Y:S01]  /*7e00*/  @!P0 F2FP.BF16.PACK_AB R16, R32, R33 ;  /* 0x000000212010823e */ /* 0x000fe200000010ff */
[----:B------:R-:W-:Y:S01]  /*7e10*/  @!P0 FFMA.FTZ R11, R23, R11, -R30 ;  /* 0x0000000b170b8223 */ /* 0x000fe2000001081e */
[----:B------:R-:W-:Y:S01]  /*7e20*/  @!P0 MOV R36, R17 ;  /* 0x0000001100248202 */ /* 0x000fe20000000f00 */
[----:B------:R-:W-:Y:S01]  /*7e30*/  @!P0 FFMA.FTZ R31, R25, R10, -R31 ;  /* 0x0000000a191f8223 */ /* 0x000fe2000001081f */
[----:B------:R-:W-:Y:S01]  /*7e40*/  @!P0 MOV R39, R16 ;  /* 0x0000001000278202 */ /* 0x000fe20000000f00 */
        /* <DEDUP_REMOVED lines=29> */
.L_x_2354:
        /* <DEDUP_REMOVED lines=22> */
.L_x_2386:
[----:B------:R-:W-:Y:S05]  /*8180*/  BSYNC B0 ;  /* 0x0000000000007941 */ /* 0x000fea0003800000 */
.L_x_2385:
        /* <DEDUP_REMOVED lines=19> */
.L_x_2368:
[----:B------:R-:W-:Y:S05]  /*82c0*/  BSYNC B2 ;  /* 0x0000000000027941 */ /* 0x000fea0003800000 */
.L_x_2353:
[----:B--2---:R-:W-:Y:S01]  /*82d0*/  IMAD.WIDE.U32 R2, R34, 0x30, RZ ;  /* 0x0000003022027825 */ /* 0x004fe200078e00ff */
[----:B------:R-:W-:Y:S01]  /*82e0*/  ISETP.NE.AND P3, PT, R119, RZ, PT ;  /* 0x000000ff7700720c */ /* 0x000fe20003f65270 */
[----:B------:R-:W-:Y:S02]  /*82f0*/  BSSY B0, `(.L_x_2387) ;  /* 0x0000046000007945 */ /* 0x000fe40003800000 */
[----:B-1----:R-:W-:Y:S01]  /*8300*/  IMAD R5, R92, 0x30, RZ ;  /* 0x000000305c057824 */ /* 0x002fe200078e02ff */
[-C--:B------:R-:W-:Y:S03]  /*8310*/  IADD3 R4, P0, R130, R2.reuse, RZ ;  /* 0x0000000282047210 */ /* 0x080fe60007f1e0ff */
[----:B------:R-:W-:Y:S04]  /*8320*/  IMAD.IADD R5, R3, 0x1, R5 ;  /* 0x0000000103057824 */ /* 0x000fe800078e0205 */
[----:B------:R-:W-:Y:S01]  /*8330*/  IMAD.X R3, R5, 0x1, R139, P0 ;  /* 0x0000000105037824 */ /* 0x000fe200000e068b */
[----:B------:R-:W-:Y:S01]  /*8340*/  IADD3 R16, P0, R141, R2, RZ ;  /* 0x000000028d107210 */ /* 0x000fe20007f1e0ff */
[----:B------:R-:W-:Y:S03]  /*8350*/  IMAD.IADD R2, R88, 0x1, -R218 ;  /* 0x0000000158027824 */ /* 0x000fe600078e0ada */
[----:B------:R-:W-:Y:S02]  /*8360*/  IADD3.X R17, R5, R140, RZ, P0, !PT ;  /* 0x0000008c05117210 */ /* 0x000fe400007fe4ff */
[----:B------:R-:W-:Y:S11]  /*8370*/  ISETP.GE.AND P0, PT, R2, 0x21, PT ;  /* 0x000000210200780c */ /* 0x000ff60003f06270 */
[----:B------:R-:W-:Y:S02]  /*8380*/  @!UPT UIADD3 URZ, URZ, URZ, URZ ;  /* 0x0000003f3f3ff290 */ /* 0x000fe4000fffe03f */
[----:B------:R-:W-:Y:S04]  /*8390*/  @P0 IADD3 R8, P1, R4, 0x20, RZ ;  /* 0x0000002004080810 */ /* 0x000fe80007f3e0ff */
[----:B------:R-:W-:Y:S02]  /*83a0*/  @P0 IADD3.X R9, RZ, R3, RZ, P1, !PT ;  /* 0x00000003ff090210 */ /* 0x000fe40000ffe4ff */
[----:B------:R-:W-:Y:S11]  /*83b0*/  ISETP.GE.AND P1, PT, R2, 0x1, PT ;  /* 0x000000010200780c */ /* 0x000ff60003f26270 */
[----:B------:R-:W-:Y:S02]  /*83c0*/  @!UPT UIADD3 URZ, URZ, URZ, URZ ;  /* 0x0000003f3f3ff290 */ /* 0x000fe4000fffe03f */
[----:B------:R-:W-:Y:S01]  /*83d0*/  @P1 IMAD R5, R3, c[0x0][0x258], RZ ;  /* 0x0000960003051a24 */ /* 0x000fe200078e02ff */
[----:B------:R-:W-:Y:S01]  /*83e0*/  @P1 MOV R3, R108 ;  /* 0x0000006c00031202 */ /* 0x000fe20000000f00 */
[----:B------:R-:W-:Y:S04]  /*83f0*/  @P1 IMAD.MOV.U32 R2, RZ, RZ, R98 ;  /* 0x000000ffff021224 */ /* 0x000fe800078e0062 */
[C---:B------:R-:W-:Y:S04]  /*8400*/  @P1 IMAD.WIDE.U32 R2, R4.reuse, c[0x0][0x258], R2 ;  /* 0x0000960004021a25 */ /* 0x040fe800078e0002 */
[----:B------:R-:W-:Y:S01]  /*8410*/  @P1 IMAD R4, R4, c[0x0][0x25c], R5 ;  /* 0x0000970004041a24 */ /* 0x000fe200078e0205 */
[C---:B------:R-:W-:Y:S01]  /*8420*/  @P1 LEA R6, P2, R2.reuse, c[0x0][0x250], 0x1 ;  /* 0x0000940002061a11 */ /* 0x040fe200078408ff */
[----:B------:R-:W-:Y:S02]  /*8430*/  @P0 IMAD.MOV.U32 R5, RZ, RZ, R108 ;  /* 0x000000ffff050224 */ /* 0x000fe400078e006c */
[----:B------:R-:W-:Y:S01]  /*8440*/  @P1 IMAD.IADD R3, R3, 0x1, R4 ;  /* 0x0000000103031824 */ /* 0x000fe200078e0204 */
[----:B------:R-:W-:Y:S04]  /*8450*/  @P0 MOV R4, R98 ;  /* 0x0000006200040202 */ /* 0x000fe80000000f00 */
[----:B------:R-:W-:Y:S01]  /*8460*/  @P1 LEA.HI.X R7, R2, c[0x0][0x254], R3, 0x1, P2 ;  /* 0x0000950002071a11 */ /* 0x000fe200010f0c03 */
[----:B------:R-:W-:Y:S02]  /*8470*/  @P0 IMAD R2, R9, c[0x0][0x258], RZ ;  /* 0x0000960009020a24 */ /* 0x000fe400078e02ff */
[C---:B------:R-:W-:Y:S02]  /*8480*/  @P0 IMAD.WIDE.U32 R4, R8.reuse, c[0x0][0x258], R4 ;  /* 0x0000960008040a25 */ /* 0x040fe400078e0004 */
[----:B------:R-:W-:Y:S01]  /*8490*/  @!PT LDS RZ, [RZ] ;  /* 0x00000000fffff984 */ /* 0x000fe20000000800 */
[----:B------:R-:W-:Y:S01]  /*84a0*/  @!PT LDS RZ, [RZ] ;  /* 0x00000000fffff984 */ /* 0x000fe20000000800 */
[----:B------:R-:W-:Y:S01]  /*84b0*/  @!PT LDS RZ, [RZ] ;  /* 0x00000000fffff984 */ /* 0x000fe20000000800 */
[----:B------:R1:W-:Y:S02]  /*84c0*/  @P1 LDGSTS.E.BYPASS.LTC128B.128 [R212+0x4080], [R6.64], !P3 ;  /* 0x0408000006d41fae */ /* 0x0003e4000d901d46 */
[----:B------:R-:W-:Y:S02]  /*84d0*/  @P0 IMAD R2, R8, c[0x0][0x25c], R2 ;  /* 0x0000970008020a24 */ /* 0x000fe400078e0202 */
[----:B------:R1:W-:Y:S03]  /*84e0*/  @P1 LDGSTS.E.BYPASS.LTC128B.128 [R212+0x5880], [R6.64+0x80], !P6 ;  /* 0x0588008006d41fae */ /* 0x0003e6000f101d46 */
[----:B------:R-:W-:Y:S01]  /*84f0*/  @P0 IADD3 R3, R5, R2, RZ ;  /* 0x0000000205030210 */ /* 0x000fe20007ffe0ff */
        /* <DEDUP_REMOVED lines=17> */
[----:B------:R-:W-:Y:S04]  /*8610*/  IMAD R2, R16, c[0x0][0x20c], R2 ;  /* 0x0000830010027a24 */ /* 0x000fe800078e0202 */
        /* <DEDUP_REMOVED lines=19> */
.L_x_2388:
[----:B-1----:R-:W-:Y:S05]  /*8750*/  BSYNC B0 ;  /* 0x0000000000007941 */ /* 0x002fea0003800000 */
.L_x_2387:
        /* <DEDUP_REMOVED lines=30> */
.L_x_2390:
[----:B------:R-:W-:Y:S05]  /*8940*/  BSYNC B0 ;  /* 0x0000000000007941 */ /* 0x000fea0003800000 */
.L_x_2389:
        /* <DEDUP_REMOVED lines=23> */
[----:B------:R-:W-:Y:S11]  /*8ac0*/  ISETP.NE.AND P2, PT, R119, RZ, PT ;  /* 0x000000ff7700720c */ /* 0x000ff60003f45270 */
        /* <DEDUP_REMOVED lines=12> */
.L_x_2392:
[----:B------:R-:W-:Y:S05]  /*8b90*/  BSYNC B0 ;  /* 0x0000000000007941 */ /* 0x000fea0003800000 */
.L_x_2391:
[----:B------:R-:W0:Y:S01]  /*8ba0*/  LDGDEPBAR ;  /* 0x00000000000079af */ /* 0x000e220000000000 */
[----:B------:R-:W-:Y:S01]  /*8bb0*/  IADD3 R34, R34, -0x1, RZ ;  /* 0xffffffff22227810 */ /* 0x000fe20007ffe0ff */
[----:B------:R-:W-:-:S05]  /*8bc0*/  @P3 BRA `(.L_x_2393) ;  /* 0xffffa84000003947 */ /* 0x000fca000383ffff */
[----:B------:R-:W-:Y:S01]  /*8bd0*/  WARPSYNC 0xffffffff ;  /* 0xffffffff00007948 */ /* 0x000fe20003800000 */
[----:B------:R-:W-:Y:S06]  /*8be0*/  BAR.SYNC.DEFER_BLOCKING 0x0 ;  /* 0x0000000000007b1d */ /* 0x000fec0000010000 */
.L_x_2352:
[----:B------:R-:W2:Y:S01]  /*8bf0*/  LDL R17, [R1+0x18] ;  /* 0x0000180001117983 */ /* 0x000ea20000100800 */
[----:B------:R-:W-:-:S05]  /*8c00*/  IMAD.MOV.U32 R0, RZ, RZ, c[0x0][0x2c4] ;  /* 0x0000b100ff007624 */ /* 0x000fca00078e00ff */
[----:B------:R-:W-:Y:S01]  /*8c10*/  ISETP.NE.AND P3, PT, R0, 0x1, PT ;  /* 0x000000010000780c */ /* 0x000fe20003f65270 */
[----:B------:R-:W-:Y:S01]  /*8c20*/  BSSY B0, `(.L_x_2394) ;  /* 0x000002a000007945 */ /* 0x000fe20003800000 */
[----:B------:R-:W-:Y:S01]  /*8c30*/  IMAD.IADD R10, R162, 0x1, R168 ;  /* 0x00000001a20a7824 */ /* 0x000fe200078e02a8 */
[----:B--2---:R-:W-:-:S10]  /*8c40*/  IADD3 R0, R17, 0x7f, RZ ;  /* 0x0000007f11007810 */ /* 0x004fd40007ffe0ff */
[----:B-1----:R-:W-:-:S05]  /*8c50*/  @P3 IMAD.HI.U32 R2, R0, c[0x0][0x2c8], RZ ;  /* 0x0000b20000023a27 */ /* 0x002fca00078e00ff */
[----:B------:R-:W-:-:S05]  /*8c60*/  @P3 SHF.R.U32.HI R0, RZ, c[0x0][0x2cc], R2 ;  /* 0x0000b300ff003a19 */ /* 0x000fca0000011602 */
[----:B------:R-:W-:-:S04]  /*8c70*/  IMAD.IADD R0, R171, 0x1, R0 ;  /* 0x00000001ab007824 */ /* 0x000fc800078e0200 */
[----:B------:R-:W-:-:S05]  /*8c80*/  IMAD.HI R0, R0, 0x2aaaaaab, RZ ;  /* 0x2aaaaaab00007827 */ /* 0x000fca00078e02ff */
[----:B------:R-:W-:-:S04]  /*8c90*/  SHF.R.U32.HI R2, RZ, 0x1f, R0 ;  /* 0x0000001fff027819 */ /* 0x000fc80000011600 */
[----:B------:R-:W-:-:S04]  /*8ca0*/  LEA.HI.SX32 R0, R0, R2, 0x1d ;  /* 0x0000000200007211 */ /* 0x000fc800078feaff */
[----:B------:R-:W-:-:S04]  /*8cb0*/  IMNMX R5, R170, R0, PT ;  /* 0x00000000aa057217 */ /* 0x000fc80003800200 */
[----:B------:R-:W-:Y:S01]  /*8cc0*/  ISETP.GE.AND P0, PT, R5, 0x1, PT ;  /* 0x000000010500780c */ /* 0x000fe20003f06270 */
[----:B------:R-:W-:-:S12]  /*8cd0*/  IMAD.MOV.U32 R0, RZ, RZ, RZ ;  /* 0x000000ffff007224 */ /* 0x000fd800078e00ff */
        /* <DEDUP_REMOVED lines=30> */
.L_x_2395:
[----:B------:R-:W-:Y:S05]  /*8ec0*/  BSYNC B0 ;  /* 0x0000000000007941 */ /* 0x000fea0003800000 */
.L_x_2394:
[----:B------:R-:W2:Y:S01]  /*8ed0*/  LDL R2, [R1+0x44] ;  /* 0x0000440001027983 */ /* 0x000ea20000100800 */
        /* <DEDUP_REMOVED lines=68> */
[----:B------:R-:W-:-:S04]  /*9320*/  IMNMX R18, R5, R2, PT ;  /* 0x0000000205127217 */ /* 0x000fc80003800200 */
[----:B------:R-:W-:Y:S01]  /*9330*/  ISETP.GT.AND P0, PT, R18, R230, PT ;  /* 0x000000e61200720c */ /* 0x000fe20003f04270 */
[----:B------:R1:W-:-:S12]  /*9340*/  STL [R1+0x8], R18 ;  /* 0x0000081201007387 */ /* 0x0003d80000100800 */
[----:B------:R-:W-:Y:S05]  /*9350*/  @!P0 BRA `(.L_x_2396) ;  /* 0x00012f3000008947 */ /* 0x000fea0003800000 */
[----:B------:R-:W2:Y:S04]  /*9360*/  LDL R114, [R1+0x1c] ;  /* 0x00001c0001727983 */ /* 0x000ea80000100800 */
[----:B------:R-:W3:Y:S01]  /*9370*/  LDL R19, [R1+0x14] ;  /* 0x0000140001137983 */ /* 0x000ee20000100800 */
[----:B------:R-:W-:-:S03]  /*9380*/  ISETP.NE.U32.AND P0, PT, RZ, c[0x0][0x340], PT ;  /* 0x0000d000ff007a0c */ /* 0x000fc60003f05070 */
[----:B------:R-:W4:Y:S01]  /*9390*/  S2R R6, SR_TID.X ;  /* 0x0000000000067919 */ /* 0x000f220000002100 */
[----:B------:R-:W-:-:S13]  /*93a0*/  ISETP.NE.AND.EX P2, PT, RZ, c[0x0][0x344], PT, P0 ;  /* 0x0000d100ff007a0c */ /* 0x000fda0003f45300 */
[----:B------:R-:W-:-:S04]  /*93b0*/  @P2 IMAD.MOV.U32 R2, RZ, RZ, 0x4 ;  /* 0x00000004ff022424 */ /* 0x000fc800078e00ff */
[----:B------:R-:W-:-:S05]  /*93c0*/  @P2 IMAD.WIDE R2, R252, R2, c[0x0][0x340] ;  /* 0x0000d000fc022625 */ /* 0x000fca00078e0202 */
[----:B------:R1:W3:Y:S01]  /*93d0*/  @P2 LDG.E R15, [R2.64] ;  /* 0x00000006020f2981 */ /* 0x0002e2000c1e1900 */
[----:B------:R-:W-:Y:S02]  /*93e0*/  SHF.R.S32.HI R0, RZ, 0x1f, R161 ;  /* 0x0000001fff007819 */ /* 0x000fe400000114a1 */
[----:B----4-:R-:W-:Y:S02]  /*93f0*/  LEA.HI R5, R187, R6, RZ, 0x3 ;  /* 0x00000006bb057211 */ /* 0x010fe400078f18ff */
[----:B------:R-:W-:Y:S01]  /*9400*/  ISETP.NE.U32.AND P1, PT, RZ, c[0x0][0x348], PT ;  /* 0x0000d200ff007a0c */ /* 0x000fe20003f25070 */
[----:B------:R-:W-:Y:S01]  /*9410*/  IMAD R0, R0, c[0x0][0x178], RZ ;  /* 0x00005e0000007a24 */ /* 0x000fe200078e02ff */
[----:B------:R-:W-:Y:S02]  /*9420*/  SHF.R.S32.HI R9, RZ, 0x1f, R218 ;  /* 0x0000001fff097819 */ /* 0x000fe400000114da */
[----:B------:R-:W-:Y:S01]  /*9430*/  ISETP.NE.AND.EX P1, PT, RZ, c[0x0][0x34c], PT, P1 ;  /* 0x0000d300ff007a0c */ /* 0x000fe20003f25310 */
[----:B------:R-:W-:Y:S01]  /*9440*/  IMAD R4, R161, c[0x0][0x17c], R0 ;  /* 0x00005f00a1047a24 */ /* 0x000fe200078e0200 */
[----:B------:R-:W-:-:S02]  /*9450*/  LOP3.LUT R0, R5, 0xfffffff8, RZ, 0xc0, !PT ;  /* 0xfffffff805007812 */ /* 0x000fc400078ec0ff */
[----:B------:R-:W-:Y:S02]  /*9460*/  LOP3.LUT R217, R217, 0xfffffffb, RZ, 0xc0, !PT ;  /* 0xfffffffbd9d97812 */ /* 0x000fe400078ec0ff */
[----:B------:R-:W-:Y:S01]  /*9470*/  IADD3 R116, R18, -0x1, RZ ;  /* 0xffffffff12747810 */ /* 0x000fe20007ffe0ff */
[----:B------:R-:W-:Y:S01]  /*9480*/  IMAD.IADD R96, R6, 0x1, -R0 ;  /* 0x0000000106607824 */ /* 0x000fe200078e0a00 */
[----:B------:R-:W-:Y:S02]  /*9490*/  SEL R6, R252, RZ, !P1 ;  /* 0x000000fffc067207 */ /* 0x000fe40004800000 */
[----:B------:R-:W-:Y:S02]  /*94a0*/  ISETP.GE.AND P4, PT, R219, c[0x0][0x198], PT ;  /* 0x00006600db007a0c */ /* 0x000fe40003f86270 */
[----:B------:R-:W-:Y:S01]  /*94b0*/  LEA R0, R96, R218, 0x5 ;  /* 0x000000da60007211 */ /* 0x000fe200078e28ff */
[----:B-1----:R-:W-:-:S04]  /*94c0*/  IMAD.WIDE.U32 R2, R161, c[0x0][0x178], RZ ;  /* 0x00005e00a1027a25 */ /* 0x002fc800078e00ff */
[----:B------:R-:W-:Y:S01]  /*94d0*/  IMAD.IADD R3, R3, 0x1, R4 ;  /* 0x0000000103037824 */ /* 0x000fe200078e0204 */
[----:B------:R-:W-:Y:S01]  /*94e0*/  IADD3 R4, P0, R218, R10, RZ ;  /* 0x0000000ada047210 */ /* 0x000fe20007f1e0ff */
[----:B------:R-:W-:-:S03]  /*94f0*/  IMAD.IADD R5, R17, 0x1, R0 ;  /* 0x0000000111057824 */ /* 0x000fc600078e0200 */
[----:B------:R-:W-:Y:S01]  /*9500*/  LEA.HI.X.SX32 R12, R10, R9, 0x1, P0 ;  /* 0x000000090a0c7211 */ /* 0x000fe200000f0eff */
[----:B------:R-:W-:Y:S01]  /*9510*/  @P3 IMAD.HI.U32 R8, R5, c[0x0][0x2c8], RZ ;  /* 0x0000b20005083a27 */ /* 0x000fe200078e00ff */
[----:B------:R-:W-:-:S03]  /*9520*/  ISETP.GE.AND P0, PT, R150, c[0x0][0x1d4], PT ;  /* 0x0000750096007a0c */ /* 0x000fc60003f06270 */
[----:B------:R-:W-:Y:S01]  /*9530*/  IMAD.MOV.U32 R0, RZ, RZ, R5 ;  /* 0x000000ffff007224 */ /* 0x000fe200078e0005 */
[----:B------:R-:W-:Y:S01]  /*9540*/  @P3 SHF.R.U32.HI R0, RZ, c[0x0][0x2cc], R8 ;  /* 0x0000b300ff003a19 */ /* 0x000fe20000011608 */
[C---:B------:R-:W-:Y:S01]  /*9550*/  IMAD R13, R12.reuse, c[0x0][0x1e0], RZ ;  /* 0x000078000c0d7a24 */ /* 0x040fe200078e02ff */
[----:B------:R-:W-:Y:S01]  /*9560*/  ISETP.GE.AND P3, PT, R219, c[0x0][0x1d4], PT ;  /* 0x00007500db007a0c */ /* 0x000fe20003f66270 */
[----:B------:R-:W-:Y:S02]  /*9570*/  IMAD R12, R12, c[0x0][0x208], RZ ;  /* 0x000082000c0c7a24 */ /* 0x000fe400078e02ff */
[----:B------:R-:W-:Y:S01]  /*9580*/  IMAD R16, R4, c[0x0][0x1e4], R13 ;  /* 0x0000790004107a24 */ /* 0x000fe200078e020d */
[----:B------:R-:W-:Y:S02]  /*9590*/  SHF.R.S32.HI R13, RZ, 0x1f, R0 ;  /* 0x0000001fff0d7819 */ /* 0x000fe40000011400 */
[----:B--2---:R-:W-:Y:S02]  /*95a0*/  SEL R7, R114, RZ, !P1 ;  /* 0x000000ff72077207 */ /* 0x004fe40004800000 */
[----:B------:R-:W-:Y:S01]  /*95b0*/  ISETP.GE.AND P1, PT, R152, c[0x0][0x1d4], PT ;  /* 0x0000750098007a0c */ /* 0x000fe20003f26270 */
[----:B---3--:R-:W-:-:S04]  /*95c0*/  IMAD.WIDE.U32 R2, R19, c[0x0][0x1b8], R2 ;  /* 0x00006e0013027a25 */ /* 0x008fc800078e0002 */
[----:B------:R-:W-:Y:S02]  /*95d0*/  IMAD R7, R7, c[0x0][0x1c0], RZ ;  /* 0x0000700007077a24 */ /* 0x000fe400078e02ff */
[----:B------:R-:W-:Y:S02]  /*95e0*/  IMAD R3, R19, c[0x0][0x1bc], R3 ;  /* 0x00006f0013037a24 */ /* 0x000fe400078e0203 */
[C---:B------:R-:W-:Y:S02]  /*95f0*/  IMAD R14, R6.reuse, c[0x0][0x1c4], R7 ;  /* 0x00007100060e7a24 */ /* 0x040fe400078e0207 */
[----:B------:R-:W-:Y:S01]  /*9600*/  IMAD.WIDE.U32 R6, R6, c[0x0][0x1c0], R2 ;  /* 0x0000700006067a25 */ /* 0x000fe200078e0002 */
[----:B------:R-:W-:Y:S02]  /*9610*/  MOV R3, R151 ;  /* 0x0000009700037202 */ /* 0x000fe40000000f00 */
[----:B------:R-:W-:Y:S01]  /*9620*/  @P1 LOP3.LUT R217, R217, 0x4, RZ, 0xfc, !PT ;  /* 0x00000004d9d91812 */ /* 0x000fe200078efcff */
[----:B------:R-:W-:-:S03]  /*9630*/  IMAD.MOV.U32 R2, RZ, RZ, R150 ;  /* 0x000000ffff027224 */ /* 0x000fc600078e0096 */
[----:B------:R-:W-:Y:S01]  /*9640*/  LOP3.LUT R217, R217, 0xfffffff7, RZ, 0xc0, !PT ;  /* 0xfffffff7d9d97812 */ /* 0x000fe200078ec0ff */
[----:B------:R-:W-:-:S03]  /*9650*/  IMAD.WIDE.U32 R10, R4, c[0x0][0x1e0], R2 ;  /* 0x00007800040a7a25 */ /* 0x000fc600078e0002 */
[----:B------:R-:W-:Y:S01]  /*9660*/  @P0 LOP3.LUT R217, R217, 0x8, RZ, 0xfc, !PT ;  /* 0x00000008d9d90812 */ /* 0x000fe200078efcff */
[----:B------:R-:W-:-:S03]  /*9670*/  IMAD.WIDE.U32 R8, R4, c[0x0][0x208], R2 ;  /* 0x0000820004087a25 */ /* 0x000fc600078e0002 */
[----:B------:R-:W-:Y:S01]  /*9680*/  LOP3.LUT R217, R217, 0xfffffffd, RZ, 0xc0, !PT ;  /* 0xfffffffdd9d97812 */ /* 0x000fe200078ec0ff */
[----:B------:R-:W-:Y:S02]  /*9690*/  IMAD.MOV R2, RZ, RZ, -R0 ;  /* 0x000000ffff027224 */ /* 0x000fe400078e0a00 */
[----:B------:R-:W-:Y:S01]  /*96a0*/  IMAD.IADD R3, R7, 0x1, R14 ;  /* 0x0000000107037824 */ /* 0x000fe200078e020e */
[----:B------:R-:W-:Y:S01]  /*96b0*/  @P3 LOP3.LUT R217, R217, 0x2, RZ, 0xfc, !PT ;  /* 0x00000002d9d93812 */ /* 0x000fe200078efcff */
[----:B------:R-:W-:Y:S02]  /*96c0*/  IMAD R14, R4, c[0x0][0x20c], R12 ;  /* 0x00008300040e7a24 */ /* 0x000fe400078e020c */
[----:B------:R-:W-:Y:S01]  /*96d0*/  IMAD R12, R2, c[0x0][0x2c4], R5 ;  /* 0x0000b100020c7a24 */ /* 0x000fe200078e0205 */
[----:B------:R-:W-:Y:S01]  /*96e0*/  SEL R5, RZ, 0xffffffff, P1 ;  /* 0xffffffffff057807 */ /* 0x000fe20000800000 */
[----:B------:R-:W-:Y:S01]  /*96f0*/  IMAD R4, R13, c[0x0][0x1b0], RZ ;  /* 0x00006c000d047a24 */ /* 0x000fe200078e02ff */
[----:B------:R-:W-:Y:S01]  /*9700*/  MOV R2, R6 ;  /* 0x0000000600027202 */ /* 0x000fe20000000f00 */
[----:B------:R-:W-:Y:S01]  /*9710*/  IMAD.IADD R7, R11, 0x1, R16 ;  /* 0x000000010b077824 */ /* 0x000fe200078e0210 */
[----:B------:R-:W-:Y:S01]  /*9720*/  SEL R6, RZ, 0x1, P0 ;  /* 0x00000001ff067807 */ /* 0x000fe20000000000 */
[----:B------:R-:W-:Y:S01]  /*9730*/  IMAD.SHL.U32 R13, R5, 0x2, RZ ;  /* 0x00000002050d7824 */ /* 0x000fe200078e00ff */
[----:B------:R-:W-:Y:S01]  /*9740*/  IADD3 R5, R9, R14, RZ ;  /* 0x0000000e09057210 */ /* 0x000fe20007ffe0ff */
[C---:B------:R-:W-:Y:S01]  /*9750*/  IMAD R4, R0.reuse, c[0x0][0x1b4], R4 ;  /* 0x00006d0000047a24 */ /* 0x040fe200078e0204 */
[----:B------:R-:W-:Y:S01]  /*9760*/  ISETP.NE.U32.AND P0, PT, RZ, c[0x0][0x350], PT ;  /* 0x0000d400ff007a0c */ /* 0x000fe20003f05070 */
[----:B------:R-:W-:Y:S01]  /*9770*/  IMAD.WIDE.U32 R2, R0, c[0x0][0x1b0], R2 ;  /* 0x00006c0000027a25 */ /* 0x000fe200078e0002 */
[----:B------:R-:W-:-:S02]  /*9780*/  LOP3.LUT R14, R13, 0x2, R6, 0xe2, !PT ;  /* 0x000000020d0e7812 */ /* 0x000fc400078ee206 */
[----:B------:R-:W-:Y:S01]  /*9790*/  SHF.R.S32.HI R0, RZ, 0x1f, R12 ;  /* 0x0000001fff007819 */ /* 0x000fe2000001140c */
[----:B------:R-:W-:Y:S01]  /*97a0*/  IMAD.MOV.U32 R6, RZ, RZ, R10 ;  /* 0x000000ffff067224 */ /* 0x000fe200078e000a */
[----:B------:R-:W-:Y:S01]  /*97b0*/  @P2 SHF.R.S32.HI R10, RZ, 0x1f, R15 ;  /* 0x0000001fff0a2819 */ /* 0x000fe2000001140f */
[----:B------:R-:W-:Y:S01]  /*97c0*/  IMAD.IADD R3, R3, 0x1, R4 ;  /* 0x0000000103037824 */ /* 0x000fe200078e0204 */
[----:B------:R-:W-:Y:S01]  /*97d0*/  MOV R4, R8 ;  /* 0x0000000800047202 */ /* 0x000fe20000000f00 */
[----:B------:R-:W-:Y:S01]  /*97e0*/  IMAD.WIDE.U32 R6, R19, c[0x0][0x1e8], R6 ;  /* 0x00007a0013067a25 */ /* 0x000fe200078e0006 */
[----:B------:R-:W-:Y:S02]  /*97f0*/  ISETP.NE.AND.EX P0, PT, RZ, c[0x0][0x354], PT, P0 ;  /* 0x0000d500ff007a0c */ /* 0x000fe40003f05300 */
[----:B------:R-:W-:Y:S01]  /*9800*/  ISETP.GE.AND P1, PT, R220, c[0x0][0x1d4], PT ;  /* 0x00007500dc007a0c */ /* 0x000fe20003f26270 */
[----:B------:R-:W-:Y:S01]  /*9810*/  @!P2 IMAD.MOV.U32 R10, RZ, RZ, R114 ;  /* 0x000000ffff0aa224 */ /* 0x000fe200078e0072 */
[----:B------:R-:W-:Y:S01]  /*9820*/  LOP3.LUT R217, R217, 0xfffffffe, RZ, 0xc0, !PT ;  /* 0xfffffffed9d97812 */ /* 0x000fe200078ec0ff */
[----:B------:R-:W-:Y:S01]  /*9830*/  IMAD.WIDE.U32 R8, R12, c[0x0][0x1a8], R2 ;  /* 0x00006a000c087a25 */ /* 0x000fe200078e0002 */
[----:B------:R-:W-:-:S03]  /*9840*/  SEL R11, RZ, 0x8, P1 ;  /* 0x00000008ff0b7807 */ /* 0x000fc60000800000 */
[----:B------:R-:W-:Y:S02]  /*9850*/  IMAD R0, R0, c[0x0][0x1a8], RZ ;  /* 0x00006a0000007a24 */ /* 0x000fe400078e02ff */
[----:B------:R-:W-:-:S04]  /*9860*/  IMAD.WIDE.U32 R2, R19, c[0x0][0x210], R4 ;  /* 0x0000840013027a25 */ /* 0x000fc800078e0004 */
[----:B------:R-:W-:Y:S01]  /*9870*/  @!P2 IMAD.MOV.U32 R15, RZ, RZ, R252 ;  /* 0x000000ffff0fa224 */ /* 0x000fe200078e00fc */
[----:B------:R-:W-:Y:S01]  /*9880*/  @P1 LOP3.LUT R217, R217, 0x1, RZ, 0xfc, !PT ;  /* 0x00000001d9d91812 */ /* 0x000fe200078efcff */
[----:B------:R-:W-:Y:S01]  /*9890*/  IMAD R5, R19, c[0x0][0x1ec], R7 ;  /* 0x00007b0013057a24 */ /* 0x000fe200078e0207 */
[----:B------:R-:W-:Y:S01]  /*98a0*/  SEL R7, R10, RZ, !P0 ;  /* 0x000000ff0a077207 */ /* 0x000fe20004000000 */
[----:B------:R-:W-:Y:S01]  /*98b0*/  IMAD R13, R12, c[0x0][0x1ac], R0 ;  /* 0x00006b000c0d7a24 */ /* 0x000fe200078e0200 */
[----:B------:R-:W-:Y:S01]  /*98c0*/  SEL R0, R15, RZ, !P0 ;  /* 0x000000ff0f007207 */ /* 0x000fe20004000000 */
[----:B------:R-:W-:Y:S01]  /*98d0*/  IMAD R3, R19, c[0x0][0x214], R3 ;  /* 0x0000850013037a24 */ /* 0x000fe200078e0203 */
[----:B------:R-:W-:Y:S01]  /*98e0*/  SEL R12, RZ, 0x4, P3 ;  /* 0x00000004ff0c7807 */ /* 0x000fe20001800000 */
[----:B------:R-:W-:Y:S01]  /*98f0*/  IMAD.MOV.U32 R4, RZ, RZ, R6 ;  /* 0x000000ffff047224 */ /* 0x000fe200078e0006 */
[----:B------:R-:W-:Y:S01]  /*9900*/  IADD3 R9, R9, R13, RZ ;  /* 0x0000000d09097210 */ /* 0x000fe20007ffe0ff */
[C---:B------:R-:W-:Y:S01]  /*9910*/  IMAD R6, R7.reuse, c[0x0][0x1f0], RZ ;  /* 0x00007c0007067a24 */ /* 0x040fe200078e02ff */
[----:B------:R-:W-:Y:S01]  /*9920*/  LEA R15, P0, R8, c[0x0][0x160], 0x1 ;  /* 0x00005800080f7a11 */ /* 0x000fe200078008ff */
[----:B------:R-:W-:Y:S01]  /*9930*/  IMAD R7, R7, c[0x0][0x218], RZ ;  /* 0x0000860007077a24 */ /* 0x000fe200078e02ff */
[----:B------:R-:W-:Y:S01]  /*9940*/  LOP3.LUT R120, R11, R14, R12, 0xfe, !PT ;  /* 0x0000000e0b787212 */ /* 0x000fe200078efe0c */
[----:B------:R-:W-:Y:S01]  /*9950*/  IMAD.WIDE.U32 R226, R0, c[0x0][0x218], R2 ;  /* 0x0000860000e27a25 */ /* 0x000fe200078e0002 */
[----:B------:R-:W-:-:S02]  /*9960*/  LEA.HI.X R12, R8, c[0x0][0x164], R9, 0x1, P0 ;  /* 0x00005900080c7a11 */ /* 0x000fc400000f0c09 */
[----:B------:R-:W-:Y:S01]  /*9970*/  ISETP.GE.AND P2, PT, R150, c[0x0][0x198], PT ;  /* 0x0000660096007a0c */ /* 0x000fe20003f46270 */
[----:B------:R-:W-:Y:S01]  /*9980*/  IMAD.WIDE.U32 R224, R0, c[0x0][0x1f0], R4 ;  /* 0x00007c0000e07a25 */ /* 0x000fe200078e0004 */
[----:B------:R-:W-:Y:S02]  /*9990*/  ISETP.GE.AND P1, PT, R152, c[0x0][0x198], PT ;  /* 0x0000660098007a0c */ /* 0x000fe40003f26270 */
[----:B------:R-:W-:Y:S01]  /*99a0*/  ISETP.GE.AND P3, PT, R220, c[0x0][0x198], PT ;  /* 0x00006600dc007a0c */ /* 0x000fe20003f66270 */
[C---:B------:R-:W-:Y:S02]  /*99b0*/  IMAD R2, R0.reuse, c[0x0][0x1f4], R6 ;  /* 0x00007d0000027a24 */ /* 0x040fe400078e0206 */
[----:B------:R-:W-:Y:S02]  /*99c0*/  IMAD R0, R0, c[0x0][0x21c], R7 ;  /* 0x0000870000007a24 */ /* 0x000fe400078e0207 */
[----:B------:R-:W-:Y:S01]  /*99d0*/  IMAD.IADD R16, R218, 0x1, R17 ;  /* 0x00000001da107824 */ /* 0x000fe200078e0211 */
[----:B------:R-:W-:Y:S01]  /*99e0*/  IADD3 R228, R225, R2, RZ ;  /* 0x00000002e1e47210 */ /* 0x000fe20007ffe0ff */
[----:B------:R-:W-:Y:S01]  /*99f0*/  IMAD.IADD R229, R227, 0x1, R0 ;  /* 0x00000001e3e57824 */ /* 0x000fe200078e0200 */
[----:B------:R-:W-:Y:S05]  /*9a00*/  BRA.DIV ~URZ, `(.L_x_2397) ;  /* 0x000181727f007947 */ /* 0x000fea000b800000 */
[----:B------:R1:W2:Y:S02]  /*9a10*/  SHFL.IDX PT, R4, R12, RZ, 0x181f ;  /* 0x00181fff0c047589 */ /* 0x0002a400000e0000 */
.L_x_2552:
[----:B------:R-:W-:Y:S05]  /*9a20*/  BRA.DIV ~URZ, `(.L_x_2398) ;  /* 0x000181c27f007947 */ /* 0x000fea000b800000 */
[----:B------:R3:W4:Y:S02]  /*9a30*/  SHFL.IDX PT, R2, R15, RZ, 0x181f ;  /* 0x00181fff0f027589 */ /* 0x00072400000e0000 */
.L_x_2553:
[----:B---3--:R-:W3:Y:S01]  /*9a40*/  LDL R0, [R1+0x10] ;  /* 0x0000100001007983 */ /* 0x008ee20000100800 */
[----:B------:R-:W-:Y:S01]  /*9a50*/  SHF.R.S32.HI R97, RZ, 0x1f, R152 ;  /* 0x0000001fff617819 */ /* 0x000fe20000011498 */
[----:B------:R-:W-:Y:S01]  /*9a60*/  BSSY B0, `(.L_x_2399) ;  /* 0x0000018000007945 */ /* 0x000fe20003800000 */
[----:B------:R-:W-:-:S02]  /*9a70*/  SHF.R.S32.HI R13, RZ, 0x1f, R219 ;  /* 0x0000001fff0d7819 */ /* 0x000fc400000114db */
[----:B------:R-:W-:Y:S02]  /*9a80*/  LEA.HI R59, R97, R152, RZ, 0x3 ;  /* 0x00000098613b7211 */ /* 0x000fe400078f18ff */
[----:B------:R-:W-:Y:S01]  /*9a90*/  SHF.R.S32.HI R14, RZ, 0x1f, R220 ;  /* 0x0000001fff0e7819 */ /* 0x000fe200000114dc */
[----:B---3--:R-:W-:Y:S01]  /*9aa0*/  IMAD R66, R0, c[0x0][0x2c4], RZ ;  /* 0x0000b10000427a24 */ /* 0x008fe200078e02ff */
[----:B------:R-:W-:-:S04]  /*9ab0*/  LOP3.LUT R0, R59, 0xfffffff8, RZ, 0xc0, !PT ;  /* 0xfffffff83b007812 */ /* 0x000fc800078ec0ff */
[----:B------:R-:W-:Y:S02]  /*9ac0*/  ISETP.GE.AND P6, PT, R16, R66, PT ;  /* 0x000000421000720c */ /* 0x000fe40003fc6270 */
[----:B------:R-:W-:-:S11]  /*9ad0*/  SHF.R.S32.HI R24, RZ, 0x1f, R0 ;  /* 0x0000001fff187819 */ /* 0x000fd60000011400 */
        /* <DEDUP_REMOVED lines=16> */
.L_x_2400:
[----:B------:R-:W-:Y:S05]  /*9be0*/  BSYNC B0 ;  /* 0x0000000000007941 */ /* 0x000fea0003800000 */
.L_x_2399:
[----:B------:R-:W-:Y:S05]  /*9bf0*/  BRA.DIV ~URZ, `(.L_x_2401) ;  /* 0x000180627f007947 */ /* 0x000fea000b800000 */
[----:B--2---:R2:W3:Y:S04]  /*9c00*/  SHFL.IDX PT, R4, R12, 0x1, 0x181f ;  /* 0x00381f000c047f89 */ /* 0x0044e800000e0000 */
[----:B----4-:R2:W4:Y:S02]  /*9c10*/  SHFL.IDX PT, R2, R15, 0x1, 0x181f ;  /* 0x00381f000f027f89 */ /* 0x01052400000e0000 */
.L_x_2554:
[----:B------:R-:W-:Y:S01]  /*9c20*/  IADD3 R3, R16, 0x20, RZ ;  /* 0x0000002010037810 */ /* 0x000fe20007ffe0ff */
[----:B------:R-:W-:Y:S01]  /*9c30*/  BSSY B0, `(.L_x_2402) ;  /* 0x0000014000007945 */ /* 0x000fe20003800000 */
[----:B------:R-:W-:Y:S02]  /*9c40*/  LOP3.LUT R217, R217, 0xffffffef, RZ, 0xc0, !PT ;  /* 0xffffffefd9d97812 */ /* 0x000fe400078ec0ff */
[----:B------:R-:W-:-:S13]  /*9c50*/  ISETP.GE.AND P0, PT, R3, R66, PT ;  /* 0x000000420300720c */ /* 0x000fda0003f06270 */
[----:B------:R-:W-:Y:S01]  /*9c60*/  @P0 LOP3.LUT R217, R217, 0x10, RZ, 0xfc, !PT ;  /* 0x00000010d9d90812 */ /* 0x000fe200078efcff */
[----:B------:R-:W-:Y:S05]  /*9c70*/  @P0 BRA `(.L_x_2403) ;  /* 0x000000f000000947 */ /* 0x000fea0003800000 */
[----:B----4-:R-:W-:-:S04]  /*9c80*/  LEA R10, P0, R150, R2, 0x1 ;  /* 0x00000002960a7211 */ /* 0x010fc800078008ff */
[----:B---3--:R-:W-:Y:S02]  /*9c90*/  LEA.HI.X R11, R150, R4, R151, 0x1, P0 ;  /* 0x00000004960b7211 */ /* 0x008fe400000f0c97 */
        /* <DEDUP_REMOVED lines=13> */
.L_x_2403:
[----:B------:R-:W-:Y:S05]  /*9d70*/  BSYNC B0 ;  /* 0x0000000000007941 */ /* 0x000fea0003800000 */
.L_x_2402:
[----:B------:R-:W-:Y:S05]  /*9d80*/  BRA.DIV ~URZ, `(.L_x_2404) ;  /* 0x00017fa27f007947 */ /* 0x000fea000b800000 */
[----:B---3--:R3:W1:Y:S02]  /*9d90*/  SHFL.IDX PT, R4, R12, 0x2, 0x181f ;  /* 0x00581f000c047f89 */ /* 0x00866400000e0000 */
.L_x_2555:
[----:B------:R-:W-:Y:S05]  /*9da0*/  BRA.DIV ~URZ, `(.L_x_2405) ;  /* 0x00017ff27f007947 */ /* 0x000fea000b800000 */
[----:B----4-:R4:W2:Y:S02]  /*9db0*/  SHFL.IDX PT, R2, R15, 0x2, 0x181f ;  /* 0x00581f000f027f89 */ /* 0x0108a400000e0000 */
.L_x_2556:
[----:B------:R-:W-:Y:S01]  /*9dc0*/  IADD3 R3, R16, 0x40, RZ ;  /* 0x0000004010037810 */ /* 0x000fe20007ffe0ff */
[----:B------:R-:W-:Y:S01]  /*9dd0*/  BSSY B0, `(.L_x_2406) ;  /* 0x0000014000007945 */ /* 0x000fe20003800000 */
[----:B------:R-:W-:Y:S02]  /*9de0*/  LOP3.LUT R217, R217, 0xffffffdf, RZ, 0xc0, !PT ;  /* 0xffffffdfd9d97812 */ /* 0x000fe400078ec0ff */
[----:B------:R-:W-:-:S13]  /*9df0*/  ISETP.GE.AND P0, PT, R3, R66, PT ;  /* 0x000000420300720c */ /* 0x000fda0003f06270 */
[----:B------:R-:W-:Y:S01]  /*9e00*/  @P0 LOP3.LUT R217, R217, 0x20, RZ, 0xfc, !PT ;  /* 0x00000020d9d90812 */ /* 0x000fe200078efcff */
[----:B------:R-:W-:Y:S05]  /*9e10*/  @P0 BRA `(.L_x_2407) ;  /* 0x000000f000000947 */ /* 0x000fea0003800000 */
[----:B--2---:R-:W-:-:S04]  /*9e20*/  LEA R10, P0, R150, R2, 0x1 ;  /* 0x00000002960a7211 */ /* 0x004fc800078008ff */
        /* <DEDUP_REMOVED lines=14> */
.L_x_2407:
[----:B------:R-:W-:Y:S05]  /*9f10*/  BSYNC B0 ;  /* 0x0000000000007941 */ /* 0x000fea0003800000 */
.L_x_2406:
[----:B------:R-:W-:Y:S05]  /*9f20*/  BRA.DIV ~URZ, `(.L_x_2408) ;  /* 0x00017ee27f007947 */ /* 0x000fea000b800000 */
[----:B-1----:R1:W3:Y:S04]  /*9f30*/  SHFL.IDX PT, R4, R12, 0x3, 0x181f ;  /* 0x00781f000c047f89 */ /* 0x0022e800000e0000 */
[----:B--2---:R1:W2:Y:S02]  /*9f40*/  SHFL.IDX PT, R2, R15, 0x3, 0x181f ;  /* 0x00781f000f027f89 */ /* 0x0042a400000e0000 */
.L_x_2557:
[----:B----4-:R-:W4:Y:S04]  /*9f50*/  LDL R130, [R1+0x8] ;  /* 0x0000080001827983 */ /* 0x010f280000100800 */
[----:B---3--:R-:W3:Y:S04]  /*9f60*/  LDL R131, [R1+0x4] ;  /* 0x0000040001837983 */ /* 0x008ee80000100800 */
[----:B------:R1:W5:Y:S01]  /*9f70*/  LDL R132, [R1+0x18] ;  /* 0x0000180001847983 */ /* 0x0003620000100800 */
[----:B------:R-:W-:-:S04]  /*9f80*/  IADD3 R3, R16, 0x60, RZ ;  /* 0x0000006010037810 */ /* 0x000fc80007ffe0ff */
[----:B------:R-:W-:-:S13]  /*9f90*/  ISETP.GE.AND P5, PT, R3, R66, PT ;  /* 0x000000420300720c */ /* 0x000fda0003fa6270 */
[----:B-12---:R-:W-:-:S04]  /*9fa0*/  @!P5 LEA R12, P0, R219, R2, 0x1 ;  /* 0x00000002db0cd211 */ /* 0x006fc800078008ff */
[----:B------:R-:W-:Y:S02]  /*9fb0*/  @!P5 LEA.HI.X R13, R219, R4, R13, 0x1, P0 ;  /* 0x00000004db0dd211 */ /* 0x000fe400000f0c0d */
[----:B------:R-:W-:-:S04]  /*9fc0*/  @!P5 LEA R8, P0, R150, R2, 0x1 ;  /* 0x000000029608d211 */ /* 0x000fc800078008ff */
[----:B------:R-:W-:Y:S02]  /*9fd0*/  @!P5 LEA.HI.X R9, R150, R4, R151, 0x1, P0 ;  /* 0x000000049609d211 */ /* 0x000fe400000f0c97 */
[C---:B------:R-:W-:Y:S01]  /*9fe0*/  @!P5 LEA R6, P0, R0.reuse, R2, 0x1 ;  /* 0x000000020006d211 */ /* 0x040fe200078008ff */
[----:B------:R-:W-:Y:S01]  /*9ff0*/  IMAD.MOV.U32 R127, RZ, RZ, 0x30 ;  /* 0x00000030ff7f7424 */ /* 0x000fe200078e00ff */
[----:B------:R-:W-:Y:S01]  /*a000*/  SHF.R.S32.HI R126, RZ, 0x1f, R116 ;  /* 0x0000001fff7e7819 */ /* 0x000fe20000011474 */
[----:B------:R-:W-:Y:S01]  /*a010*/  @!PT LDS RZ, [RZ] ;  /* 0x00000000fffff984 */ /* 0x000fe20000000800 */
[----:B------:R-:W-:Y:S01]  /*a020*/  @!PT LDS RZ, [RZ] ;  /* 0x00000000fffff984 */ /* 0x000fe20000000800 */
[----:B------:R-:W-:Y:S01]  /*a030*/  @!PT LDS RZ, [RZ] ;  /* 0x00000000fffff984 */ /* 0x000fe20000000800 */
[----:B------:R1:W-:Y:S01]  /*a040*/  @!P5 LDGSTS.E.BYPASS.LTC128B.128 [R215+0x13080], [R8.64], !P2 ;  /* 0x1308000008d7dfae */ /* 0x0003e2000d101d46 */
[----:B------:R-:W-:Y:S02]  /*a050*/  @!P5 LEA.HI.X R7, R0, R4, R24, 0x1, P0 ;  /* 0x000000040007d211 */ /* 0x000fe400000f0c18 */
[----:B------:R-:W-:-:S03]  /*a060*/  @!P5 LEA R10, P0, R220, R2, 0x1 ;  /* 0x00000002dc0ad211 */ /* 0x000fc600078008ff */
[----:B------:R2:W-:Y:S01]  /*a070*/  @!P5 LDGSTS.E.BYPASS.LTC128B.128 [R215+0x17080], [R6.64], !P1 ;  /* 0x1708000006d7dfae */ /* 0x0005e2000c901d46 */
[----:B------:R-:W-:Y:S01]  /*a080*/  @!P5 LEA.HI.X R11, R220, R4, R14, 0x1, P0 ;  /* 0x00000004dc0bd211 */ /* 0x000fe200000f0c0e */
[----:B------:R-:W-:Y:S02]  /*a090*/  IMAD R4, R126, c[0x0][0x1e0], RZ ;  /* 0x000078007e047a24 */ /* 0x000fe400078e02ff */
[C---:B------:R-:W-:Y:S01]  /*a0a0*/  IMAD.WIDE.U32 R2, R116.reuse, c[0x0][0x1e0], RZ ;  /* 0x0000780074027a25 */ /* 0x040fe200078e00ff */
[----:B------:R1:W-:Y:S03]  /*a0b0*/  @!P5 LDGSTS.E.BYPASS.LTC128B.128 [R215+0x1b080], [R12.64], !P4 ;  /* 0x1b0800000cd7dfae */ /* 0x0003e6000e101d46 */
[----:B------:R-:W-:Y:S01]  /*a0c0*/  IMAD R4, R116, c[0x0][0x1e4], R4 ;  /* 0x0000790074047a24 */ /* 0x000fe200078e0204 */
[----:B------:R3:W-:Y:S03]  /*a0d0*/  @!P5 LDGSTS.E.BYPASS.LTC128B.128 [R215+0x1f080], [R10.64], !P3 ;  /* 0x1f0800000ad7dfae */ /* 0x0007e6000d901d46 */
[----:B------:R-:W-:Y:S01]  /*a0e0*/  IMAD.IADD R4, R3, 0x1, R4 ;  /* 0x0000000103047824 */ /* 0x000fe200078e0204 */
[----:B------:R-:W0:Y:S03]  /*a0f0*/  LDGDEPBAR ;  /* 0x00000000000079af */ /* 0x000e260000000000 */
[----:B------:R-:W-:-:S02]  /*a100*/  IMAD R5, R4, 0x30, RZ ;  /* 0x0000003004057824 */ /* 0x000fc400078e02ff */
[----:B------:R-:W-:Y:S02]  /*a110*/  IMAD.MOV.U32 R128, RZ, RZ, R224 ;  /* 0x000000ffff807224 */ /* 0x000fe400078e00e0 */
[----:B------:R-:W-:Y:S02]  /*a120*/  IMAD.MOV.U32 R129, RZ, RZ, R228 ;  /* 0x000000ffff817224 */ /* 0x000fe400078e00e4 */
[----:B--2---:R-:W-:Y:S02]  /*a130*/  IMAD.MOV.U32 R7, RZ, RZ, 0x20 ;  /* 0x00000020ff077424 */ /* 0x004fe400078e00ff */
[----:B------:R-:W-:-:S04]  /*a140*/  IMAD.WIDE.U32 R2, R2, 0x30, R128 ;  /* 0x0000003002027825 */ /* 0x000fc800078e0080 */
[----:B-1----:R-:W-:Y:S02]  /*a150*/  IMAD R8, R7, c[0x0][0x1e4], RZ ;  /* 0x0000790007087a24 */ /* 0x002fe400078e02ff */
[----:B------:R-:W-:Y:S01]  /*a160*/  IMAD.IADD R3, R3, 0x1, R5 ;  /* 0x0000000103037824 */ /* 0x000fe200078e0205 */
[----:B------:R-:W-:Y:S01]  /*a170*/  WARPSYNC 0xffffffff ;  /* 0xffffffff00007948 */ /* 0x000fe20003800000 */
[----:B------:R-:W-:Y:S01]  /*a180*/  P2R R15, PR, RZ, 0x40 ;  /* 0x00000040ff0f7803 */ /* 0x000fe20000000000 */
[----:B------:R-:W-:Y:S01]  /*a190*/  BAR.SYNC.DEFER_BLOCKING 0x0 ;  /* 0x0000000000007b1d */ /* 0x000fe20000010000 */
[C---:B------:R-:W-:Y:S02]  /*a1a0*/  LOP3.LUT P6, RZ, R217.reuse, 0x8, RZ, 0xc0, !PT ;  /* 0x00000008d9ff7812 */ /* 0x040fe400078cc0ff */
[C---:B------:R-:W-:Y:S02]  /*a1b0*/  LOP3.LUT P3, RZ, R217.reuse, 0x2, RZ, 0xc0, !PT ;  /* 0x00000002d9ff7812 */ /* 0x040fe4000786c0ff */
[----:B------:R-:W-:Y:S01]  /*a1c0*/  LOP3.LUT P4, RZ, R217, 0x1, RZ, 0xc0, !PT ;  /* 0x00000001d9ff7812 */ /* 0x000fe2000788c0ff */
[----:B------:R-:W-:-:S02]  /*a1d0*/  IMAD.MOV.U32 R133, RZ, RZ, c[0x0][0x2c4] ;  /* 0x0000b100ff857624 */ /* 0x000fc400078e00ff */
[----:B----4-:R-:W-:-:S04]  /*a1e0*/  IMAD R127, R130, -0x30, R127 ;  /* 0xffffffd0827f7824 */ /* 0x010fc800078e027f */
[----:B---3--:R-:W-:-:S05]  /*a1f0*/  IMAD.IADD R125, R131, 0x1, R127 ;  /* 0x00000001837d7824 */ /* 0x008fca00078e027f */
[----:B------:R-:W-:-:S05]  /*a200*/  IMNMX R6, R125, 0x30, PT ;  /* 0x000000307d067817 */ /* 0x000fca0003800200 */
[----:B------:R-:W-:-:S05]  /*a210*/  IMAD.IADD R4, R6, 0x1, -R218 ;  /* 0x0000000106047824 */ /* 0x000fca00078e0ada */
[----:B------:R-:W-:Y:S01]  /*a220*/  ISETP.GE.AND P0, PT, R4, 0x21, PT ;  /* 0x000000210400780c */ /* 0x000fe20003f06270 */
[----:B------:R-:W-:-:S12]  /*a230*/  IMAD.WIDE.U32 R6, R7, c[0x0][0x1e0], RZ ;  /* 0x0000780007067a25 */ /* 0x000fd800078e00ff */
        /* <DEDUP_REMOVED lines=14> */
[----:B------:R1:W-:Y:S01]  /*a320*/  @P1 LDGSTS.E.BYPASS.LTC128B.128 [R212+0xe880], [R4.64+0x180], !P4 ;  /* 0x0e88018004d41fae */ /* 0x0003e2000e101d46 */
[----:B------:R-:W-:-:S13]  /*a330*/  LOP3.LUT P1, RZ, R217, 0x8, RZ, 0xc0, !PT ;  /* 0x00000008d9ff7812 */ /* 0x000fda000782c0ff */
[----:B------:R1:W-:Y:S04]  /*a340*/  @P0 LDGSTS.E.BYPASS.LTC128B.128 [R215+0xb080], [R2.64], !P1 ;  /* 0x0b08000002d70fae */ /* 0x0003e8000c901d46 */
[----:B------:R1:W-:Y:S04]  /*a350*/  @P0 LDGSTS.E.BYPASS.LTC128B.128 [R215+0xc880], [R2.64+0x80], !P2 ;  /* 0x0c88008002d70fae */ /* 0x0003e8000d101d46 */
[----:B------:R1:W-:Y:S04]  /*a360*/  @P0 LDGSTS.E.BYPASS.LTC128B.128 [R215+0xe080], [R2.64+0x100], !P3 ;  /* 0x0e08010002d70fae */ /* 0x0003e8000d901d46 */
[----:B------:R1:W-:Y:S01]  /*a370*/  @P0 LDGSTS.E.BYPASS.LTC128B.128 [R215+0xf880], [R2.64+0x180], !P4 ;  /* 0x0f88018002d70fae */ /* 0x0003e2000e101d46 */
[----:B------:R-:W-:-:S03]  /*a380*/  ISETP.LT.AND P0, PT, RZ, c[0x0][0x27c], PT ;  /* 0x00009f00ff007a0c */ /* 0x000fc60003f01270 */
[----:B------:R-:W0:Y:S01]  /*a390*/  LDGDEPBAR ;  /* 0x00000000000079af */ /* 0x000e220000000000 */
[----:B------:R-:W-:-:S09]  /*a3a0*/  ISETP.NE.AND P6, PT, R15, RZ, PT ;  /* 0x000000ff0f00720c */ /* 0x000fd20003fc5270 */
[----:B------:R-:W-:Y:S05]  /*a3b0*/  @P0 BRA `(.L_x_2409) ;  /* 0x0000002000000947 */ /* 0x000fea0003800000 */
[----:B------:R-:W-:-:S04]  /*a3c0*/  DEPBAR.LE SB0, 0x1 ;  /* 0x000080400000791a */ /* 0x000fc80000000000 */
[----:B------:R-:W-:Y:S05]  /*a3d0*/  BRA `(.L_x_2410) ;  /* 0x000095c000007947 */ /* 0x000fea0003800000 */
.L_x_2409:
[----:B------:R-:W-:Y:S01]  /*a3e0*/  ULDC.U8 UR4, c[0x0][0x298] ;  /* 0x0000a60000047ab9 */ /* 0x000fe20000000000 */
[----:B-1---5:R-:W-:Y:S01]  /*a3f0*/  SHF.R.S32.HI R2, RZ, 0x1f, R146 ;  /* 0x0000001fff027819 */ /* 0x022fe20000011492 */
[----:B------:R-:W-:Y:S01]  /*a400*/  IMAD.WIDE.U32 R6, R146, c[0x0][0x280], RZ ;  /* 0x0000a00092067a25 */ /* 0x000fe200078e00ff */
[----:B------:R-:W-:Y:S01]  /*a410*/  ISETP.NE.AND P0, PT, RZ, UR4, PT ;  /* 0x00000004ff007c0c */ /* 0x000fe2000bf05270 */
[----:B------:R-:W-:Y:S02]  /*a420*/  BSSY B2, `(.L_x_2410) ;  /* 0x0000957000027945 */ /* 0x000fe40003800000 */
[C---:B------:R-:W-:Y:S02]  /*a430*/  IMAD R3, R2.reuse, c[0x0][0x280], RZ ;  /* 0x0000a00002037a24 */ /* 0x040fe400078e02ff */
[----:B------:R-:W-:Y:S02]  /*a440*/  IMAD R2, R2, c[0x0][0x290], RZ ;  /* 0x0000a40002027a24 */ /* 0x000fe400078e02ff */
[----:B------:R-:W-:-:S02]  /*a450*/  IMAD R3, R146, c[0x0][0x284], R3 ;  /* 0x0000a10092037a24 */ /* 0x000fc400078e0203 */
[----:B------:R-:W-:Y:S01]  /*a460*/  IMAD R8, R146, c[0x0][0x294], R2 ;  /* 0x0000a50092087a24 */ /* 0x000fe200078e0202 */
[----:B------:R-:W-:Y:S01]  /*a470*/  LEA R2, R96, R16, 0x5 ;  /* 0x0000001060027211 */ /* 0x000fe200078e28ff */
[----:B------:R-:W-:Y:S01]  /*a480*/  IMAD.WIDE.U32 R4, R146, c[0x0][0x290], RZ ;  /* 0x0000a40092047a25 */ /* 0x000fe200078e00ff */
[----:B------:R-:W-:-:S04]  /*a490*/  IADD3 R3, R3, R7, RZ ;  /* 0x0000000703037210 */ /* 0x000fc80007ffe0ff */
[----:B------:R-:W-:Y:S01]  /*a4a0*/  IADD3 R8, R8, R5, RZ ;  /* 0x0000000508087210 */ /* 0x000fe20007ffe0ff */
[----:B------:R-:W-:Y:S05]  /*a4b0*/  @!P0 BRA `(.L_x_2411) ;  /* 0x0000494000008947 */ /* 0x000fea0003800000 */
[----:B------:R-:W-:Y:S01]  /*a4c0*/  ISETP.NE.AND P1, PT, R133, 0x1, PT ;  /* 0x000000018500780c */ /* 0x000fe20003f25270 */
[----:B------:R-:W-:Y:S01]  /*a4d0*/  IMAD.MOV.U32 R7, RZ, RZ, R3 ;  /* 0x000000ffff077224 */ /* 0x000fe200078e0003 */
[----:B------:R-:W-:Y:S01]  /*a4e0*/  BSSY B0, `(.L_x_2412) ;  /* 0x000004f000007945 */ /* 0x000fe20003800000 */
[----:B------:R-:W-:Y:S01]  /*a4f0*/  SHF.R.S32.HI R40, RZ, 0x1f, R159 ;  /* 0x0000001fff287819 */ /* 0x000fe2000001149f */
[----:B------:R-:W-:Y:S01]  /*a500*/  CS2R R64, SRZ ;  /* 0x0000000000407805 */ /* 0x000fe2000001ff00 */
        /* <DEDUP_REMOVED lines=8> */
[----:B------:R-:W-:Y:S01]  /*a590*/  @P1 IMAD.HI.U32 R0, R2, c[0x0][0x2c8], RZ ;  /* 0x0000b20002001a27 */ /* 0x000fe200078e00ff */
[----:B------:R-:W-:Y:S01]  /*a5a0*/  CS2R R36, SRZ ;  /* 0x0000000000247805 */ /* 0x000fe2000001ff00 */
[----:B------:R-:W-:Y:S01]  /*a5b0*/  CS2R R28, SRZ ;  /* 0x00000000001c7805 */ /* 0x000fe2000001ff00 */
[----:B------:R-:W-:-:S02]  /*a5c0*/  CS2R R24, SRZ ;  /* 0x0000000000187805 */ /* 0x000fc4000001ff00 */
[----:B------:R-:W-:-:S04]  /*a5d0*/  @P1 SHF.R.U32.HI R2, RZ, c[0x0][0x2cc], R0 ;  /* 0x0000b300ff021a19 */ /* 0x000fc80000011600 */
        /* <DEDUP_REMOVED lines=23> */
[----:B------:R-:W-:-:S09]  /*a750*/  ISETP.GE.AND P1, PT, R158, c[0x0][0x27c], PT ;  /* 0x00009f009e007a0c */ /* 0x000fd20003f26270 */
[C---:B------:R-:W-:Y:S01]  /*a760*/  @!P3 IMAD.SHL.U32 R6, R156.reuse, 0x2, RZ ;  /* 0x000000029c06b824 */ /* 0x040fe200078e00ff */
[----:B------:R-:W-:-:S04]  /*a770*/  @!P3 SHF.L.U64.HI R5, R156, 0x1, R38 ;  /* 0x000000019c05b819 */ /* 0x000fc80000010226 */
[----:B--2---:R-:W-:-:S05]  /*a780*/  @!P3 IADD3 R18, P0, R3, R6, RZ ;  /* 0x000000060312b210 */ /* 0x004fca0007f1e0ff */
[----:B----4-:R-:W-:Y:S01]  /*a790*/  @!P3 IMAD.X R19, R4, 0x1, R5, P0 ;  /* 0x000000010413b824 */ /* 0x010fe200000e0605 */
        /* <DEDUP_REMOVED lines=33> */
[----:B------:R-:W-:-:S05]  /*a9b0*/  @!P0 IMAD.X R5, R2, 0x1, R20, P4 ;  /* 0x0000000102058824 */ /* 0x000fca00020e0614 */
[----:B------:R1:W5:Y:S03]  /*a9c0*/  @!P0 LD.E.64 R44, [R4.64] ;  /* 0x00000006042c8980 */ /* 0x000366000c101b00 */
.L_x_2413:
[----:B------:R-:W-:Y:S05]  /*a9d0*/  BSYNC B0 ;  /* 0x0000000000007941 */ /* 0x000fea0003800000 */
.L_x_2412:
        /* <DEDUP_REMOVED lines=82> */
.L_x_2415:
[----:B------:R-:W-:Y:S05]  /*af00*/  BSYNC B0 ;  /* 0x0000000000007941 */ /* 0x000fea0003800000 */
.L_x_2414:
        /* <DEDUP_REMOVED lines=53> */
[----:B------:R1:W5:Y:S01]  /*b260*/  @!P3 LD.E.64 R60, [R18.64] ;  /* 0x00000006123cb980 */ /* 0x000362000c101b00 */
[----:B----4-:R-:W-:Y:S01]  /*b270*/  @!P3 IMAD.X R17, R2, 0x1, R6, P0 ;  /* 0x000000010211b824 */ /* 0x010fe200000e0606 */
[----:B------:R-:W-:Y:S02]  /*b280*/  @!P2 SHF.L.U64.HI R6, R160, 0x1, R21 ;  /* 0x00000001a006a819 */ /* 0x000fe40000010215 */
[-C--:B------:R-:W-:Y:S01]  /*b290*/  @!P2 IADD3 R14, P0, R3, R5.reuse, RZ ;  /* 0x00000005030ea210 */ /* 0x080fe20007f1e0ff */
[----:B------:R-:W-:Y:S01]  /*b2a0*/  CS2R R72, SRZ ;  /* 0x0000000000487805 */ /* 0x000fe2000001ff00 */
[----:B------:R-:W-:Y:S01]  /*b2b0*/  CS2R R74, SRZ ;  /* 0x00000000004a7805 */ /* 0x000fe2000001ff00 */
[----:B------:R-:W-:Y:S01]  /*b2c0*/  CS2R R76, SRZ ;  /* 0x00000000004c7805 */ /* 0x000fe2000001ff00 */
[----:B------:R2:W5:Y:S01]  /*b2d0*/  @!P3 LD.E.64 R62, [R16.64] ;  /* 0x00000006103eb980 */ /* 0x000562000c101b00 */
[----:B------:R-:W-:Y:S01]  /*b2e0*/  @!P2 IMAD.X R15, R4, 0x1, R6, P0 ;  /* 0x00000001040fa824 */ /* 0x000fe200000e0606 */
[----:B------:R-:W-:Y:S01]  /*b2f0*/  @!P2 IADD3 R12, P0, R0, R5, RZ ;  /* 0x00000005000ca210 */ /* 0x000fe20007f1e0ff */
[----:B------:R-:W-:-:S04]  /*b300*/  @!P1 IMAD.SHL.U32 R5, R158, 0x2, RZ ;  /* 0x000000029e059824 */ /* 0x000fc800078e00ff */
[----:B------:R-:W-:Y:S01]  /*b310*/  @!P2 IMAD.X R13, R2, 0x1, R6, P0 ;  /* 0x00000001020da824 */ /* 0x000fe200000e0606 */
[----:B------:R-:W-:Y:S02]  /*b320*/  @!P1 SHF.L.U64.HI R6, R158, 0x1, R31 ;  /* 0x000000019e069819 */ /* 0x000fe4000001021f */
[-C--:B------:R-:W-:Y:S02]  /*b330*/  @!P1 IADD3 R10, P0, R3, R5.reuse, RZ ;  /* 0x00000005030a9210 */ /* 0x080fe40007f1e0ff */
[----:B------:R2:W5:Y:S03]  /*b340*/  @!P2 LD.E.64 R68, [R12.64] ;  /* 0x000000060c44a980 */ /* 0x000566000c101b00 */
[----:B------:R-:W-:Y:S01]  /*b350*/  @!P1 IMAD.X R11, R4, 0x1, R6, P0 ;  /* 0x00000001040b9824 */ /* 0x000fe200000e0606 */
[----:B------:R-:W-:Y:S01]  /*b360*/  @!P1 IADD3 R8, P0, R0, R5, RZ ;  /* 0x0000000500089210 */ /* 0x000fe20007f1e0ff */
[----:B-1----:R-:W-:-:S03]  /*b370*/  CS2R R18, SRZ ;  /* 0x0000000000127805 */ /* 0x002fc6000001ff00 */
[----:B------:R2:W5:Y:S01]  /*b380*/  @!P1 LD.E.64 R70, [R10.64] ;  /* 0x000000060a469980 */ /* 0x000562000c101b00 */
[----:B------:R-:W-:Y:S01]  /*b390*/  @!P1 IMAD.X R9, R2, 0x1, R6, P0 ;  /* 0x0000000102099824 */ /* 0x000fe200000e0606 */
[C---:B------:R-:W-:Y:S02]  /*b3a0*/  ISETP.GE.AND P0, PT, R159.reuse, c[0x0][0x27c], PT ;  /* 0x00009f009f007a0c */ /* 0x040fe40003f06270 */
[----:B------:R2:W5:Y:S04]  /*b3b0*/  @!P2 LD.E.64 R18, [R14.64] ;  /* 0x000000060e12a980 */ /* 0x000568000c101b00 */
[----:B------:R2:W5:Y:S07]  /*b3c0*/  @!P1 LD.E.64 R72, [R8.64] ;  /* 0x0000000608489980 */ /* 0x00056e000c101b00 */
        /* <DEDUP_REMOVED lines=8> */
.L_x_2417:
[----:B------:R-:W-:Y:S05]  /*b450*/  BSYNC B0 ;  /* 0x0000000000007941 */ /* 0x000fea0003800000 */
.L_x_2416:
[----:B--2--5:R-:W-:Y:S01]  /*b460*/  IMAD.MOV.U32 R4, RZ, RZ, R70 ;  /* 0x000000ffff047224 */ /* 0x024fe200078e0046 */
[----:B---3--:R-:W-:Y:S01]  /*b470*/  MOV R3, R71 ;  /* 0x0000004700037202 */ /* 0x008fe20000000f00 */
[----:B----4-:R-:W-:Y:S01]  /*b480*/  IMAD.MOV.U32 R2, RZ, RZ, R74 ;  /* 0x000000ffff027224 */ /* 0x010fe200078e004a */
[----:B------:R-:W-:Y:S01]  /*b490*/  MOV R7, R68 ;  /* 0x0000004400077202 */ /* 0x000fe20000000f00 */
[----:B-1----:R-:W-:Y:S01]  /*b4a0*/  IMAD.MOV.U32 R0, RZ, RZ, R75 ;  /* 0x000000ffff007224 */ /* 0x002fe200078e004b */
        /* <DEDUP_REMOVED lines=8> */
[----:B------:R-:W1:Y:S01]  /*b530*/  SHFL.IDX PT, R3, R33, 0x3, 0x181f ;  /* 0x00781f0021037f89 */ /* 0x000e6200000e0000 */
[----:B------:R-:W-:Y:S01]  /*b540*/  IMAD.MOV.U32 R4, RZ, RZ, R73 ;  /* 0x000000ffff047224 */ /* 0x000fe200078e0049 */
[----:B------:R-:W-:Y:S01]  /*b550*/  BSSY B0, `(.L_x_2418) ;  /* 0x0000042000007945 */ /* 0x000fe20003800000 */
[----:B------:R-:W-:Y:S01]  /*b560*/  IMAD.MOV.U32 R6, RZ, RZ, R69 ;  /* 0x000000ffff067224 */ /* 0x000fe200078e0045 */
[----:B------:R-:W-:Y:S01]  /*b570*/  PRMT R108, R0, 0x5410, R2 ;  /* 0x00005410006c7816 */ /* 0x000fe20000000002 */
[----:B------:R-:W-:Y:S01]  /*b580*/  IMAD.MOV.U32 R2, RZ, RZ, R76 ;  /* 0x000000ffff027224 */ /* 0x000fe200078e004c */
[----:B------:R-:W-:Y:S01]  /*b590*/  MOV R0, R77 ;  /* 0x0000004d00007202 */ /* 0x000fe20000000f00 */
[----:B------:R2:W3:Y:S01]  /*b5a0*/  SHFL.IDX PT, R8, R30, 0x3, 0x181f ;  /* 0x00781f001e087f89 */ /* 0x0004e200000e0000 */
[----:B------:R-:W-:Y:S01]  /*b5b0*/  PRMT R109, R4, 0x5410, R5 ;  /* 0x00005410046d7816 */ /* 0x000fe20000000005 */
[----:B------:R-:W-:Y:S01]  /*b5c0*/  IMAD.MOV.U32 R5, RZ, RZ, R62 ;  /* 0x000000ffff057224 */ /* 0x000fe200078e003e */
[----:B------:R-:W-:Y:S01]  /*b5d0*/  PRMT R111, R0, 0x5410, R2 ;  /* 0x00005410006f7816 */ /* 0x000fe20000000002 */
[----:B------:R-:W-:Y:S01]  /*b5e0*/  CS2R R84, SRZ ;  /* 0x0000000000547805 */ /* 0x000fe2000001ff00 */
[----:B------:R-:W-:Y:S01]  /*b5f0*/  MOV R4, R63 ;  /* 0x0000003f00047202 */ /* 0x000fe20000000f00 */
[----:B------:R4:W1:Y:S01]  /*b600*/  SHFL.IDX PT, R2, R39, 0x3, 0x181f ;  /* 0x00781f0027027f89 */ /* 0x00086200000e0000 */
[----:B------:R-:W-:Y:S01]  /*b610*/  CS2R R80, SRZ ;  /* 0x0000000000507805 */ /* 0x000fe2000001ff00 */
[----:B------:R-:W-:Y:S01]  /*b620*/  CS2R R88, SRZ ;  /* 0x0000000000587805 */ /* 0x000fe2000001ff00 */
[----:B------:R-:W-:Y:S01]  /*b630*/  CS2R R86, SRZ ;  /* 0x0000000000567805 */ /* 0x000fe2000001ff00 */
[----:B------:R1:W3:Y:S01]  /*b640*/  SHFL.IDX PT, R0, R32, 0x3, 0x181f ;  /* 0x00781f0020007f89 */ /* 0x0002e200000e0000 */
[----:B------:R-:W-:Y:S01]  /*b650*/  CS2R R82, SRZ ;  /* 0x0000000000527805 */ /* 0x000fe2000001ff00 */
[----:B------:R-:W-:Y:S01]  /*b660*/  CS2R R78, SRZ ;  /* 0x00000000004e7805 */ /* 0x000fe2000001ff00 */
[----:B--2---:R-:W-:-:S02]  /*b670*/  PRMT R30, R4, 0x5410, R5 ;  /* 0x00005410041e7816 */ /* 0x004fc40000000005 */
[----:B----4-:R-:W-:Y:S01]  /*b680*/  PRMT R39, R6, 0x5410, R7 ;  /* 0x0000541006277816 */ /* 0x010fe20000000007 */
[----:B-1----:R-:W-:Y:S01]  /*b690*/  CS2R R32, SRZ ;  /* 0x0000000000207805 */ /* 0x002fe2000001ff00 */
[----:B------:R-:W-:Y:S05]  /*b6a0*/  @P5 BRA `(.L_x_2419) ;  /* 0x000002c000005947 */ /* 0x000fea0003800000 */
[----:B---3--:R-:W-:Y:S01]  /*b6b0*/  ISETP.GE.AND P1, PT, R160, c[0x0][0x27c], PT ;  /* 0x00009f00a0007a0c */ /* 0x008fe20003f26270 */
[----:B------:R-:W-:Y:S01]  /*b6c0*/  CS2R R80, SRZ ;  /* 0x0000000000507805 */ /* 0x000fe2000001ff00 */
[----:B------:R-:W-:-:S11]  /*b6d0*/  CS2R R82, SRZ ;  /* 0x0000000000527805 */ /* 0x000fd6000001ff00 */
[C---:B------:R-:W-:Y:S01]  /*b6e0*/  @!P1 IMAD.SHL.U32 R4, R160.reuse, 0x2, RZ ;  /* 0x00000002a0049824 */ /* 0x040fe200078e00ff */
[----:B------:R-:W-:-:S04]  /*b6f0*/  @!P1 SHF.L.U64.HI R5, R160, 0x1, R21 ;  /* 0x00000001a0059819 */ /* 0x000fc80000010215 */
[----:B------:R-:W-:-:S05]  /*b700*/  @!P1 IADD3 R6, P0, R2, R4, RZ ;  /* 0x0000000402069210 */ /* 0x000fca0007f1e0ff */
        /* <DEDUP_REMOVED lines=18> */
[----:B------:R-:W-:-:S04]  /*b830*/  CS2R R32, SRZ ;  /* 0x0000000000207805 */ /* 0x000fc8000001ff00 */
[----:B-1----:R-:W-:Y:S02]  /*b840*/  @!P1 IADD3 R6, P0, R2, R9, RZ ;  /* 0x0000000902069210 */ /* 0x002fe40007f1e0ff */
[----:B--2---:R-:W-:-:S05]  /*b850*/  @!P1 SHF.L.U64.HI R5, R156, 0x1, R38 ;  /* 0x000000019c059819 */ /* 0x004fca0000010226 */
[----:B------:R-:W-:Y:S01]  /*b860*/  @!P1 IMAD.X R7, R3, 0x1, R5, P0 ;  /* 0x0000000103079824 */ /* 0x000fe200000e0605 */
[----:B------:R-:W-:Y:S01]  /*b870*/  @!P1 IADD3 R4, P0, R0, R9, RZ ;  /* 0x0000000900049210 */ /* 0x000fe20007f1e0ff */
[----:B------:R-:W-:-:S03]  /*b880*/  CS2R R78, SRZ ;  /* 0x00000000004e7805 */ /* 0x000fc6000001ff00 */
[----:B------:R1:W5:Y:S01]  /*b890*/  @!P1 LD.E.64 R32, [R6.64] ;  /* 0x0000000606209980 */ /* 0x000362000c101b00 */
[----:B------:R-:W-:Y:S01]  /*b8a0*/  @!P1 IMAD.X R5, R8, 0x1, R5, P0 ;  /* 0x0000000108059824 */ /* 0x000fe200000e0605 */
[----:B------:R-:W-:-:S04]  /*b8b0*/  ISETP.GE.AND P0, PT, R159, c[0x0][0x27c], PT ;  /* 0x00009f009f007a0c */ /* 0x000fc80003f06270 */
[----:B------:R2:W5:Y:S01]  /*b8c0*/  @!P1 LD.E.64 R78, [R4.64] ;  /* 0x00000006044e9980 */ /* 0x000562000c101b00 */
[----:B------:R-:W-:Y:S01]  /*b8d0*/  CS2R R90, SRZ ;  /* 0x00000000005a7805 */ /* 0x000fe2000001ff00 */
[----:B------:R-:W-:-:S07]  /*b8e0*/  CS2R R88, SRZ ;  /* 0x0000000000587805 */ /* 0x000fce000001ff00 */
[C---:B-1----:R-:W-:Y:S01]  /*b8f0*/  @!P0 IMAD.SHL.U32 R6, R159.reuse, 0x2, RZ ;  /* 0x000000029f068824 */ /* 0x042fe200078e00ff */
[----:B------:R-:W-:-:S04]  /*b900*/  @!P0 SHF.L.U64.HI R7, R159, 0x1, R40 ;  /* 0x000000019f078819 */ /* 0x000fc80000010228 */
[----:B--2---:R-:W-:-:S05]  /*b910*/  @!P0 IADD3 R4, P1, R2, R6, RZ ;  /* 0x0000000602048210 */ /* 0x004fca0007f3e0ff */
[----:B------:R-:W-:Y:S01]  /*b920*/  @!P0 IMAD.X R5, R3, 0x1, R7, P1 ;  /* 0x0000000103058824 */ /* 0x000fe200008e0607 */
[----:B------:R-:W-:-:S04]  /*b930*/  @!P0 IADD3 R2, P1, R0, R6, RZ ;  /* 0x0000000600028210 */ /* 0x000fc80007f3e0ff */
[----:B------:R1:W5:Y:S01]  /*b940*/  @!P0 LD.E.64 R90, [R4.64] ;  /* 0x00000006045a8980 */ /* 0x000362000c101b00 */
[----:B------:R-:W-:-:S05]  /*b950*/  @!P0 IMAD.X R3, R8, 0x1, R7, P1 ;  /* 0x0000000108038824 */ /* 0x000fca00008e0607 */
[----:B------:R1:W5:Y:S03]  /*b960*/  @!P0 LD.E.64 R88, [R2.64] ;  /* 0x0000000602588980 */ /* 0x000366000c101b00 */
.L_x_2419:
[----:B---3--:R-:W-:Y:S05]  /*b970*/  BSYNC B0 ;  /* 0x0000000000007941 */ /* 0x008fea0003800000 */
.L_x_2418:
        /* <DEDUP_REMOVED lines=37> */
[--C-:B------:R-:W-:Y:S02]  /*bbd0*/  SHF.R.U64 R0, R22, 0x10, R23.reuse ;  /* 0x0000001016007819 */ /* 0x100fe40000001217 */
        /* <DEDUP_REMOVED lines=10> */
[----:B------:R-:W-:Y:S02]  /*bc80*/  LOP3.LUT R16, R8, 0xffff0000, RZ, 0xc0, !PT ;  /* 0xffff000008107812 */ /* 0x000fe400078ec0ff */
[C---:B-1----:R-:W-:Y:S01]  /*bc90*/  LOP3.LUT R9, R6.reuse, 0xffff0000, RZ, 0xc0, !PT ;  /* 0xffff000006097812 */ /* 0x042fe200078ec0ff */
[C---:B------:R-:W-:Y:S01]  /*bca0*/  IMAD.U32 R12, R7.reuse, 0x10000, RZ ;  /* 0x00010000070c7824 */ /* 0x040fe200078e00ff */
[----:B------:R-:W-:Y:S01]  /*bcb0*/  LOP3.LUT R2, R7, 0xffff0000, RZ, 0xc0, !PT ;  /* 0xffff000007027812 */ /* 0x000fe200078ec0ff */
[----:B------:R-:W-:Y:S01]  /*bcc0*/  IMAD.U32 R13, R6, 0x10000, RZ ;  /* 0x00010000060d7824 */ /* 0x000fe200078e00ff */
[C---:B------:R-:W-:Y:S01]  /*bcd0*/  SHF.L.U32 R6, R4.reuse, 0x10, RZ ;  /* 0x0000001004067819 */ /* 0x040fe200000006ff */
[----:B------:R-:W-:Y:S01]  /*bce0*/  FMUL.FTZ R7, R9, R14 ;  /* 0x0000000e09077220 */ /* 0x000fe20000410000 */
[----:B------:R-:W-:Y:S01]  /*bcf0*/  SHF.L.U32 R3, R5, 0x10, RZ ;  /* 0x0000001005037819 */ /* 0x000fe200000006ff */
[-C--:B------:R-:W-:Y:S01]  /*bd00*/  FMUL.FTZ R8, R9, R15.reuse ;  /* 0x0000000f09087220 */ /* 0x080fe20000410000 */
[----:B------:R-:W-:Y:S01]  /*bd10*/  LOP3.LUT R0, R5, 0xffff0000, RZ, 0xc0, !PT ;  /* 0xffff000005007812 */ /* 0x000fe200078ec0ff */
[----:B------:R-:W-:Y:S01]  /*bd20*/  FFMA.FTZ R9, R13, R15, R7 ;  /* 0x0000000f0d097223 */ /* 0x000fe20000010007 */
[----:B------:R-:W-:Y:S01]  /*bd30*/  LOP3.LUT R4, R4, 0xffff0000, RZ, 0xc0, !PT ;  /* 0xffff000004047812 */ /* 0x000fe200078ec0ff */
[----:B------:R-:W-:-:S02]  /*bd40*/  FMUL.FTZ R5, R2, R17 ;  /* 0x0000001102057220 */ /* 0x000fc40000410000 */
[----:B------:R-:W-:Y:S01]  /*bd50*/  FFMA.FTZ R14, R13, R14, -R8 ;  /* 0x0000000e0d0e7223 */ /* 0x000fe20000010808 */
[C---:B------:R-:W-:Y:S01]  /*bd60*/  SHF.L.U32 R13, R11.reuse, 0x10, RZ ;  /* 0x000000100b0d7819 */ /* 0x040fe200000006ff */
[C---:B------:R-:W-:Y:S01]  /*bd70*/  IMAD.U32 R15, R10.reuse, 0x10000, RZ ;  /* 0x000100000a0f7824 */ /* 0x040fe200078e00ff */
[----:B------:R-:W-:Y:S01]  /*bd80*/  LOP3.LUT R10, R10, 0xffff0000, RZ, 0xc0, !PT ;  /* 0xffff00000a0a7812 */ /* 0x000fe200078ec0ff */
[-C--:B------:R-:W-:Y:S01]  /*bd90*/  FMUL.FTZ R2, R2, R16.reuse ;  /* 0x0000001002027220 */ /* 0x080fe20000410000 */
[----:B------:R-:W-:Y:S01]  /*bda0*/  LOP3.LUT R11, R11, 0xffff0000, RZ, 0xc0, !PT ;  /* 0xffff00000b0b7812 */ /* 0x000fe200078ec0ff */
[C---:B------:R-:W-:Y:S02]  /*bdb0*/  FFMA.FTZ R8, R12.reuse, R16, -R5 ;  /* 0x000000100c087223 */ /* 0x040fe40000010805 */
[----:B------:R-:W-:Y:S02]  /*bdc0*/  FFMA.FTZ R7, R12, R17, R2 ;  /* 0x000000110c077223 */ /* 0x000fe40000010002 */
[----:B------:R-:W-:-:S02]  /*bdd0*/  FMUL.FTZ R5, R4, R15 ;  /* 0x0000000f04057220 */ /* 0x000fc40000410000 */
[----:B------:R-:W-:Y:S01]  /*bde0*/  FMUL.FTZ R4, R4, R13 ;  /* 0x0000000d04047220 */ /* 0x000fe20000410000 */
[----:B------:R-:W-:Y:S01]  /*bdf0*/  F2FP.BF16.PACK_AB R7, R7, R8 ;  /* 0x000000080707723e */ /* 0x000fe200000010ff */
[C---:B------:R-:W-:Y:S02]  /*be00*/  FMUL.FTZ R2, R0.reuse, R10 ;  /* 0x0000000a00027220 */ /* 0x040fe40000410000 */
        /* <DEDUP_REMOVED lines=9> */
.L_x_2423:
[----:B------:R-:W-:Y:S05]  /*bea0*/  BSYNC B0 ;  /* 0x0000000000007941 */ /* 0x000fea0003800000 */
.L_x_2422:
[----:B------:R-:W-:Y:S01]  /*beb0*/  ISETP.GE.AND P0, PT, R160, c[0x0][0x27c], PT ;  /* 0x00009f00a0007a0c */ /* 0x000fe20003f06270 */
[----:B------:R-:W-:-:S12]  /*bec0*/  BSSY B0, `(.L_x_2424) ;  /* 0x0000030000007945 */ /* 0x000fd80003800000 */
[----:B------:R-:W-:Y:S05]  /*bed0*/  @P0 BRA `(.L_x_2425) ;  /* 0x000002e000000947 */ /* 0x000fea0003800000 */
[----:B-1----:R-:W1:Y:S01]  /*bee0*/  LDS.128 R4, [R212+0x14080] ;  /* 0x01408000d4047984 */ /* 0x002e620000000c00 */
        /* <DEDUP_REMOVED lines=45> */
.L_x_2425:
[----:B------:R-:W-:Y:S05]  /*c1c0*/  BSYNC B0 ;  /* 0x0000000000007941 */ /* 0x000fea0003800000 */
.L_x_2424:
        /* <DEDUP_REMOVED lines=49> */
.L_x_2427:
[----:B------:R-:W-:Y:S05]  /*c4e0*/  BSYNC B0 ;  /* 0x0000000000007941 */ /* 0x000fea0003800000 */
.L_x_2426:
[----:B------:R-:W-:-:S13]  /*c4f0*/  ISETP.GE.AND P0, PT, R159, c[0x0][0x27c], PT ;  /* 0x00009f009f007a0c */ /* 0x000fda0003f06270 */
        /* <DEDUP_REMOVED lines=47> */
.L_x_2421:
[----:B------:R-:W-:Y:S05]  /*c7f0*/  BSYNC B1 ;  /* 0x0000000000017941 */ /* 0x000fea0003800000 */
.L_x_2420:
        /* <DEDUP_REMOVED lines=53> */
.L_x_2431:
[----:B------:R-:W-:Y:S05]  /*cb50*/  BSYNC B0 ;  /* 0x0000000000007941 */ /* 0x000fea0003800000 */
.L_x_2430:
        /* <DEDUP_REMOVED lines=49> */
.L_x_2433:
[----:B------:R-:W-:Y:S05]  /*ce70*/  BSYNC B0 ;  /* 0x0000000000007941 */ /* 0x000fea0003800000 */
.L_x_2432:
        /* <DEDUP_REMOVED lines=49> */
.L_x_2435:
[----:B------:R-:W-:Y:S05]  /*d190*/  BSYNC B0 ;  /* 0x0000000000007941 */ /* 0x000fea0003800000 */
.L_x_2434:
        /* <DEDUP_REMOVED lines=48> */
.L_x_2429:
[----:B------:R-:W-:Y:S05]  /*d4a0*/  BSYNC B1 ;  /* 0x0000000000017941 */ /* 0x000fea0003800000 */
.L_x_2428:
        /* <DEDUP_REMOVED lines=53> */
.L_x_2439:
[----:B------:R-:W-:Y:S05]  /*d800*/  BSYNC B0 ;  /* 0x0000000000007941 */ /* 0x000fea0003800000 */
.L_x_2438:
        /* <DEDUP_REMOVED lines=49> */
.L_x_2441:
[----:B------:R-:W-:Y:S05]  /*db20*/  BSYNC B0 ;  /* 0x0000000000007941 */ /* 0x000fea0003800000 */
.L_x_2440:
        /* <DEDUP_REMOVED lines=49> */
.L_x_2443:
[----:B------:R-:W-:Y:S05]  /*de40*/  BSYNC B0 ;  /* 0x0000000000007941 */ /* 0x000fea0003800000 */
.L_x_2442:
        /* <DEDUP_REMOVED lines=48> */
.L_x_2437:
[----:B------:R-:W-:Y:S05]  /*e150*/  BSYNC B1 ;  /* 0x0000000000017941 */ /* 0x000fea0003800000 */
.L_x_2436:
[----:B------:R-:W-:-:S04]  /*e160*/  IADD3 R0, R218, 0x60, RZ ;  /* 0x00000060da007810 */ /* 0x000fc80007ffe0ff */
        /* <DEDUP_REMOVED lines=51> */
.L_x_2446:
[----:B------:R-:W-:Y:S05]  /*e4a0*/  BSYNC B0 ;  /* 0x0000000000007941 */ /* 0x000fea0003800000 */
.L_x_2445:
        /* <DEDUP_REMOVED lines=49> */
.L_x_2448:
[----:B------:R-:W-:Y:S05]  /*e7c0*/  BSYNC B0 ;  /* 0x0000000000007941 */ /* 0x000fea0003800000 */
.L_x_2447:
        /* <DEDUP_REMOVED lines=49> */
.L_x_2450:
[----:B------:R-:W-:Y:S05]  /*eae0*/  BSYNC B0 ;  /* 0x0000000000007941 */ /* 0x000fea0003800000 */
.L_x_2449:
        /* <DEDUP_REMOVED lines=49> */
.L_x_2411:
[----:B------:R-:W-:Y:S01]  /*ee00*/  ISETP.NE.AND P0, PT, R133, 0x1, PT ;  /* 0x000000018500780c */ /* 0x000fe20003f05270 */
[----:B------:R-:W-:Y:S01]  /*ee10*/  IMAD.MOV.U32 R7, RZ, RZ, R3 ;  /* 0x000000ffff077224 */ /* 0x000fe200078e0003 */
        /* <DEDUP_REMOVED lines=9> */
[----:B------:R-:W-:-:S02]  /*eeb0*/  CS2R R20, SRZ ;  /* 0x0000000000147805 */ /* 0x000fc4000001ff00 */
        /* <DEDUP_REMOVED lines=47> */
.L_x_2452:
[----:B------:R-:W-:Y:S05]  /*f1b0*/  BSYNC B0 ;  /* 0x0000000000007941 */ /* 0x000fea0003800000 */
.L_x_2451:
[----:B-12--5:R-:W-:Y:S01]  /*f1c0*/  IMAD.MOV.U32 R3, RZ, RZ, R30 ;  /* 0x000000ffff037224 */ /* 0x026fe200078e001e */
[----:B------:R-:W-:Y:S01]  /*f1d0*/  LOP3.LUT P0, RZ, R217, 0x10, RZ, 0xc0, !PT ;  /* 0x00000010d9ff7812 */ /* 0x000fe2000780c0ff */
[----:B------:R-:W-:Y:S01]  /*f1e0*/  IMAD.MOV.U32 R2, RZ, RZ, R31 ;  /* 0x000000ffff027224 */ /* 0x000fe200078e001f */
[----:B------:R-:W-:Y:S01]  /*f1f0*/  MOV R4, R29 ;  /* 0x0000001d00047202 */ /* 0x000fe20000000f00 */
        /* <DEDUP_REMOVED lines=10> */
[----:B------:R-:W-:Y:S01]  /*f2a0*/  BSSY B0, `(.L_x_2453) ;  /* 0x0000032000007945 */ /* 0x000fe20003800000 */
[----:B------:R-:W-:Y:S01]  /*f2b0*/  PRMT R38, R2, 0x5410, R3 ;  /* 0x0000541002267816 */ /* 0x000fe20000000003 */
[----:B------:R-:W-:Y:S01]  /*f2c0*/  IMAD.MOV.U32 R3, RZ, RZ, R34 ;  /* 0x000000ffff037224 */ /* 0x000fe200078e0022 */
[----:B------:R-:W-:Y:S01]  /*f2d0*/  MOV R2, R35 ;  /* 0x0000002300027202 */ /* 0x000fe20000000f00 */
[----:B---3--:R1:W3:Y:S01]  /*f2e0*/  SHFL.IDX PT, R10, R14, 0x1, 0x181f ;  /* 0x00381f000e0a7f89 */ /* 0x0082e200000e0000 */
[----:B------:R-:W-:Y:S01]  /*f2f0*/  PRMT R27, R4, 0x5410, R5 ;  /* 0x00005410041b7816 */ /* 0x000fe20000000005 */
[----:B------:R-:W-:Y:S01]  /*f300*/  CS2R R52, SRZ ;  /* 0x0000000000347805 */ /* 0x000fe2000001ff00 */
[----:B------:R-:W-:Y:S01]  /*f310*/  PRMT R67, R2, 0x5410, R3 ;  /* 0x0000541002437816 */ /* 0x000fe20000000003 */
[----:B------:R-:W-:Y:S01]  /*f320*/  IMAD.MOV.U32 R3, RZ, RZ, R32 ;  /* 0x000000ffff037224 */ /* 0x000fe200078e0020 */
[----:B------:R1:W4:Y:S01]  /*f330*/  SHFL.IDX PT, R5, R15, 0x1, 0x181f ;  /* 0x00381f000f057f89 */ /* 0x00032200000e0000 */
[----:B------:R-:W-:Y:S01]  /*f340*/  IMAD.MOV.U32 R2, RZ, RZ, R33 ;  /* 0x000000ffff027224 */ /* 0x000fe200078e0021 */
[----:B------:R-:W-:Y:S01]  /*f350*/  PRMT R37, R6, 0x5410, R7 ;  /* 0x0000541006257816 */ /* 0x000fe20000000007 */
[----:B------:R-:W-:Y:S01]  /*f360*/  CS2R R42, SRZ ;  /* 0x00000000002a7805 */ /* 0x000fe2000001ff00 */
[----:B------:R1:W1:Y:S01]  /*f370*/  SHFL.IDX PT, R4, R25, 0x1, 0x181f ;  /* 0x00381f0019047f89 */ /* 0x00026200000e0000 */
        /* <DEDUP_REMOVED lines=36> */
.L_x_2454:
[----:B--2---:R-:W-:Y:S05]  /*f5c0*/  BSYNC B0 ;  /* 0x0000000000007941 */ /* 0x004fea0003800000 */
.L_x_2453:
[----:B-1---5:R-:W-:Y:S01]  /*f5d0*/  IMAD.MOV.U32 R3, RZ, RZ, R52 ;  /* 0x000000ffff037224 */ /* 0x022fe200078e0034 */
[----:B------:R-:W-:Y:S01]  /*f5e0*/  MOV R2, R53 ;  /* 0x0000003500027202 */ /* 0x000fe20000000f00 */
[----:B----4-:R-:W-:Y:S01]  /*f5f0*/  IMAD.MOV.U32 R5, RZ, RZ, R54 ;  /* 0x000000ffff057224 */ /* 0x010fe200078e0036 */
        /* <DEDUP_REMOVED lines=63> */
.L_x_2456:
[----:B--2---:R-:W-:Y:S05]  /*f9f0*/  BSYNC B0 ;  /* 0x0000000000007941 */ /* 0x004fea0003800000 */
.L_x_2455:
[----:B-1---5:R-:W-:Y:S01]  /*fa00*/  IMAD.MOV.U32 R3, RZ, RZ, R74 ;  /* 0x000000ffff037224 */ /* 0x022fe200078e004a */
[----:B------:R-:W-:Y:S01]  /*fa10*/  MOV R4, R73 ;  /* 0x0000004900047202 */ /* 0x000fe20000000f00 */
[----:B------:R-:W-:Y:S01]  /*fa20*/  IMAD.MOV.U32 R2, RZ, RZ, R75 ;  /* 0x000000ffff027224 */ /* 0x000fe200078e004b */
[----:B------:R-:W-:Y:S01]  /*fa30*/  MOV R7, R70 ;  /* 0x0000004600077202 */ /* 0x000fe20000000f00 */
[----:B----4-:R-:W-:Y:S01]  /*fa40*/  IMAD.MOV.U32 R5, RZ, RZ, R72 ;  /* 0x000000ffff057224 */ /* 0x010fe200078e0048 */
[----:B------:R1:W2:Y:S01]  /*fa50*/  SHFL.IDX PT, R11, R13, 0x3, 0x181f ;  /* 0x00781f000d0b7f89 */ /* 0x0002a200000e0000 */
[----:B------:R-:W-:Y:S01]  /*fa60*/  IMAD.MOV.U32 R6, RZ, RZ, R71 ;  /* 0x000000ffff067224 */ /* 0x000fe200078e0047 */
        /* <DEDUP_REMOVED lines=11> */
[----:B------:R-:W-:Y:S01]  /*fb20*/  CS2R R92, SRZ ;  /* 0x00000000005c7805 */ /* 0x000fe2000001ff00 */
        /* <DEDUP_REMOVED lines=17> */
[----:B------:R-:W-:Y:S05]  /*fc40*/  @P5 BRA `(.L_x_2458) ;  /* 0x000001a000005947 */ /* 0x000fea0003800000 */
[----:B--2---:R-:W-:Y:S01]  /*fc50*/  ISETP.GE.AND P1, PT, R150, c[0x0][0x27c], PT ;  /* 0x00009f0096007a0c */ /* 0x004fe20003f26270 */
[----:B------:R-:W-:Y:S01]  /*fc60*/  CS2R R82, SRZ ;  /* 0x0000000000527805 */ /* 0x000fe2000001ff00 */
[----:B------:R-:W-:-:S11]  /*fc70*/  CS2R R80, SRZ ;  /* 0x0000000000507805 */ /* 0x000fd6000001ff00 */
        /* <DEDUP_REMOVED lines=23> */
.L_x_2458:
[----:B--2---:R-:W-:Y:S05]  /*fdf0*/  BSYNC B0 ;  /* 0x0000000000007941 */ /* 0x004fea0003800000 */
.L_x_2457:
        /* <DEDUP_REMOVED lines=39> */
[----:B------:R-:W-:Y:S02]  /*10070*/  SHF.R.U64 R13, R18, 0x10, R19 ;  /* 0x00000010120d7819 */ /* 0x000fe40000001213 */
[----:B------:R-:W-:Y:S02]  /*10080*/  LEA.HI R0, R0, R96, RZ, 0x1d ;  /* 0x0000006000007211 */ /* 0x000fe400078fe8ff */
[----:B------:R-:W-:Y:S02]  /*10090*/  PRMT R14, R27, 0x5432, R14 ;  /* 0x000054321b0e7816 */ /* 0x000fe4000000000e */
[----:B------:R-:W-:Y:S01]  /*100a0*/  SHF.R.S32.HI R3, RZ, 0x1f, R0 ;  /* 0x0000001fff037819 */ /* 0x000fe20000011400 */
[----:B------:R-:W-:Y:S01]  /*100b0*/  IMAD.SHL.U32 R2, R0, 0x8, RZ ;  /* 0x0000000800027824 */ /* 0x000fe200078e00ff */
[----:B------:R-:W-:Y:S01]  /*100c0*/  SHF.R.U64 R15, R22, 0x10, R23 ;  /* 0x00000010160f7819 */ /* 0x000fe20000001217 */
[----:B------:R-:W-:Y:S01]  /*100d0*/  IMAD.U32 R39, R14, 0x10000, RZ ;  /* 0x000100000e277824 */ /* 0x000fe200078e00ff */
[----:B------:R-:W-:-:S02]  /*100e0*/  LEA.HI R0, R3, R0, RZ, 0x3 ;  /* 0x0000000003007211 */ /* 0x000fc400078f18ff */
[----:B------:R-:W-:Y:S02]  /*100f0*/  LOP3.LUT R2, R148, 0x38, R2, 0xf8, !PT ;  /* 0x0000003894027812 */ /* 0x000fe400078ef802 */
[----:B------:R-:W-:Y:S01]  /*10100*/  SHF.R.U64 R3, R20, 0x10, R21 ;  /* 0x0000001014037819 */ /* 0x000fe20000001215 */
[----:B------:R-:W-:Y:S01]  /*10110*/  IMAD.SHL.U32 R0, R0, 0x400, RZ ;  /* 0x0000040000007824 */ /* 0x000fe200078e00ff */
[----:B------:R-:W-:Y:S02]  /*10120*/  LOP3.LUT R2, R2, R179, RZ, 0x3c, !PT ;  /* 0x000000b302027212 */ /* 0x000fe400078e3cff */
[----:B------:R-:W-:Y:S02]  /*10130*/  SHF.R.U32.HI R16, RZ, 0x10, R23 ;  /* 0x00000010ff107819 */ /* 0x000fe40000011617 */
[----:B------:R-:W-:Y:S02]  /*10140*/  LOP3.LUT R0, R0, 0x7fffe000, RZ, 0xc0, !PT ;  /* 0x7fffe00000007812 */ /* 0x000fe400078ec0ff */
[----:B------:R-:W-:-:S02]  /*10150*/  SHF.R.U32.HI R12, RZ, 0x10, R21 ;  /* 0x00000010ff0c7819 */ /* 0x000fc40000011615 */
[----:B------:R-:W-:Y:S02]  /*10160*/  IADD3 R0, R2, R0, R149 ;  /* 0x0000000002007210 */ /* 0x000fe40007ffe095 */
[----:B------:R-:W-:Y:S02]  /*10170*/  SHF.R.U32.HI R2, RZ, 0x10, R19 ;  /* 0x00000010ff027819 */ /* 0x000fe40000011613 */
[----:B------:R-:W-:Y:S01]  /*10180*/  PRMT R23, R37, 0x5432, R15 ;  /* 0x0000543225177816 */ /* 0x000fe2000000000f */
[----:B------:R-:W-:Y:S01]  /*10190*/  IMAD.SHL.U32 R36, R0, 0x2, RZ ;  /* 0x0000000200247824 */ /* 0x000fe200078e00ff */
[----:B------:R-:W-:Y:S02]  /*101a0*/  SHF.R.U32.HI R0, RZ, 0x10, R17 ;  /* 0x00000010ff007819 */ /* 0x000fe40000011611 */
[----:B------:R-:W-:Y:S02]  /*101b0*/  PRMT R24, R38, 0x5410, R2 ;  /* 0x0000541026187816 */ /* 0x000fe40000000002 */
[----:B----4-:R-:W2:Y:S01]  /*101c0*/  LDS.128 R4, [R36+0x10080] ;  /* 0x0100800024047984 */ /* 0x010ea20000000c00 */
[----:B------:R-:W-:-:S02]  /*101d0*/  PRMT R18, R27, 0x5410, R0 ;  /* 0x000054101b127816 */ /* 0x000fc40000000000 */
[----:B------:R-:W-:Y:S01]  /*101e0*/  PRMT R27, R38, 0x5432, R13 ;  /* 0x00005432261b7816 */ /* 0x000fe2000000000d */
[----:B-1----:R-:W-:Y:S01]  /*101f0*/  IMAD.U32 R20, R10, 0x10000, RZ ;  /* 0x000100000a147824 */ /* 0x002fe200078e00ff */
[C---:B------:R-:W-:Y:S02]  /*10200*/  PRMT R13, R26.reuse, 0x5432, R3 ;  /* 0x000054321a0d7816 */ /* 0x040fe40000000003 */
[C---:B------:R-:W-:Y:S02]  /*10210*/  SHF.L.U32 R15, R9.reuse, 0x10, RZ ;  /* 0x00000010090f7819 */ /* 0x040fe400000006ff */
[----:B------:R-:W-:Y:S01]  /*10220*/  LOP3.LUT R19, R9, 0xffff0000, RZ, 0xc0, !PT ;  /* 0xffff000009137812 */ /* 0x000fe200078ec0ff */
[----:B------:R-:W-:Y:S01]  /*10230*/  IMAD.U32 R38, R13, 0x10000, RZ ;  /* 0x000100000d267824 */ /* 0x000fe200078e00ff */
[----:B------:R-:W-:Y:S01]  /*10240*/  PRMT R17, R26, 0x5410, R12 ;  /* 0x000054101a117816 */ /* 0x000fe2000000000c */
[----:B------:R-:W-:Y:S01]  /*10250*/  IMAD.U32 R12, R11, 0x10000, RZ ;  /* 0x000100000b0c7824 */ /* 0x000fe200078e00ff */
[----:B------:R-:W-:Y:S01]  /*10260*/  PRMT R22, R37, 0x5410, R16 ;  /* 0x0000541025167816 */ /* 0x000fe20000000010 */
[C---:B------:R-:W-:Y:S01]  /*10270*/  IMAD.U32 R16, R8.reuse, 0x10000, RZ ;  /* 0x0001000008107824 */ /* 0x040fe200078e00ff */
[----:B------:R-:W-:Y:S01]  /*10280*/  LOP3.LUT R25, R11, 0xffff0000, RZ, 0xc0, !PT ;  /* 0xffff00000b197812 */ /* 0x000fe200078ec0ff */
[----:B------:R-:W-:Y:S01]  /*10290*/  IMAD.U32 R57, R17, 0x10000, RZ ;  /* 0x0001000011397824 */ /* 0x000fe200078e00ff */
[----:B------:R-:W-:Y:S01]  /*102a0*/  LOP3.LUT R21, R8, 0xffff0000, RZ, 0xc0, !PT ;  /* 0xffff000008157812 */ /* 0x000fe200078ec0ff */
[----:B------:R-:W-:Y:S01]  /*102b0*/  IMAD.U32 R56, R22, 0x10000, RZ ;  /* 0x0001000016387824 */ /* 0x000fe200078e00ff */
[----:B------:R-:W-:-:S02]  /*102c0*/  LOP3.LUT R26, R10, 0xffff0000, RZ, 0xc0, !PT ;  /* 0xffff00000a1a7812 */ /* 0x000fc400078ec0ff */
        /* <DEDUP_REMOVED lines=17> */
[----:B------:R-:W-:Y:S01]  /*103e0*/  FFMA.FTZ R37, R15, R11, -R9 ;  /* 0x0000000b0f257223 */ /* 0x000fe20000010809 */
[----:B------:R-:W-:Y:S01]  /*103f0*/  LOP3.LUT R11, R17, 0xffff0000, RZ, 0xc0, !PT ;  /* 0xffff0000110b7812 */ /* 0x000fe200078ec0ff */
[----:B------:R-:W-:Y:S01]  /*10400*/  FMUL.FTZ R5, R0, R56 ;  /* 0x0000003800057220 */ /* 0x000fe20000410000 */
[----:B------:R-:W-:Y:S01]  /*10410*/  LOP3.LUT R9, R18, 0xffff0000, RZ, 0xc0, !PT ;  /* 0xffff000012097812 */ /* 0x000fe200078ec0ff */
[----:B------:R-:W-:Y:S01]  /*10420*/  FMUL.FTZ R0, R0, R16 ;  /* 0x0000001000007220 */ /* 0x000fe20000410000 */
[----:B------:R-:W-:Y:S01]  /*10430*/  LOP3.LUT R17, R27, 0xffff0000, RZ, 0xc0, !PT ;  /* 0xffff00001b117812 */ /* 0x000fe200078ec0ff */
[----:B------:R-:W-:Y:S01]  /*10440*/  FFMA.FTZ R15, R15, R57, R7 ;  /* 0x000000390f0f7223 */ /* 0x000fe20000010007 */
[----:B------:R-:W-:Y:S01]  /*10450*/  LOP3.LUT R7, R14, 0xffff0000, RZ, 0xc0, !PT ;  /* 0xffff00000e077812 */ /* 0x000fe200078ec0ff */
[----:B------:R-:W-:Y:S01]  /*10460*/  FFMA.FTZ R13, R12, R56, R0 ;  /* 0x000000380c0d7223 */ /* 0x000fe20000010000 */
[----:B------:R-:W-:Y:S01]  /*10470*/  LOP3.LUT R18, R22, 0xffff0000, RZ, 0xc0, !PT ;  /* 0xffff000016127812 */ /* 0x000fe200078ec0ff */
[----:B------:R-:W-:Y:S01]  /*10480*/  FFMA.FTZ R16, R12, R16, -R5 ;  /* 0x000000100c107223 */ /* 0x000fe20000010805 */
[----:B------:R-:W-:Y:S01]  /*10490*/  LOP3.LUT R14, R24, 0xffff0000, RZ, 0xc0, !PT ;  /* 0xffff0000180e7812 */ /* 0x000fe200078ec0ff */
[----:B------:R-:W-:-:S02]  /*104a0*/  FMUL.FTZ R0, R4, R58 ;  /* 0x0000003a04007220 */ /* 0x000fc40000410000 */
[----:B------:R-:W-:Y:S02]  /*104b0*/  FMUL.FTZ R5, R4, R7 ;  /* 0x0000000704057220 */ /* 0x000fe40000410000 */
[C---:B------:R-:W-:Y:S02]  /*104c0*/  FMUL.FTZ R4, R3.reuse, R11 ;  /* 0x0000000b03047220 */ /* 0x040fe40000410000 */
[----:B------:R-:W-:Y:S02]  /*104d0*/  FMUL.FTZ R3, R3, R9 ;  /* 0x0000000903037220 */ /* 0x000fe40000410000 */
[----:B------:R-:W-:Y:S02]  /*104e0*/  FFMA.FTZ R8, R21, R7, -R0 ;  /* 0x0000000715087223 */ /* 0x000fe40000010800 */
[----:B------:R-:W-:Y:S02]  /*104f0*/  IMAD.U32 R56, R23, 0x10000, RZ ;  /* 0x0001000017387824 */ /* 0x000fe400078e00ff */
[----:B------:R-:W-:Y:S01]  /*10500*/  IMAD.U32 R7, R27, 0x10000, RZ ;  /* 0x000100001b077824 */ /* 0x000fe200078e00ff */
[----:B------:R-:W-:Y:S01]  /*10510*/  F2FP.BF16.PACK_AB R8, R8, R39 ;  /* 0x000000270808723e */ /* 0x000fe200000010ff */
[----:B------:R-:W-:-:S02]  /*10520*/  FFMA.FTZ R12, R21, R58, R5 ;  /* 0x0000003a150c7223 */ /* 0x000fc40000010005 */
[C---:B------:R-:W-:Y:S02]  /*10530*/  FFMA.FTZ R9, R19.reuse, R9, -R4 ;  /* 0x0000000913097223 */ /* 0x040fe40000010804 */
[----:B------:R-:W-:Y:S01]  /*10540*/  FFMA.FTZ R5, R19, R11, R3 ;  /* 0x0000000b13057223 */ /* 0x000fe20000010003 */
[----:B------:R-:W-:Y:S01]  /*10550*/  LOP3.LUT R19, R23, 0xffff0000, RZ, 0xc0, !PT ;  /* 0xffff000017137812 */ /* 0x000fe200078ec0ff */
[CC--:B------:R-:W-:Y:S01]  /*10560*/  FMUL.FTZ R0, R2.reuse, R56.reuse ;  /* 0x0000003802007220 */ /* 0x0c0fe20000410000 */
[----:B------:R-:W-:Y:S01]  /*10570*/  F2FP.BF16.PACK_AB R9, R9, R37 ;  /* 0x000000250909723e */ /* 0x000fe200000010ff */
[----:B------:R-:W-:Y:S01]  /*10580*/  FMUL.FTZ R2, R2, R7 ;  /* 0x0000000702027220 */ /* 0x000fe20000410000 */
[----:B------:R-:W-:Y:S01]  /*10590*/  F2FP.BF16.PACK_AB R5, R5, R15 ;  /* 0x0000000f0505723e */ /* 0x000fe200000010ff */
[C---:B------:R-:W-:Y:S02]  /*105a0*/  FFMA.FTZ R11, R20.reuse, R7, -R0 ;  /* 0x00000007140b7223 */ /* 0x040fe40000010800 */
[----:B------:R-:W-:-:S02]  /*105b0*/  FFMA.FTZ R7, R20, R56, R2 ;  /* 0x0000003814077223 */ /* 0x000fc40000010002 */
[C---:B------:R-:W-:Y:S02]  /*105c0*/  FMUL.FTZ R4, R10.reuse, R19 ;  /* 0x000000130a047220 */ /* 0x040fe40000410000 */
[-C--:B------:R-:W-:Y:S02]  /*105d0*/  FMUL.FTZ R3, R10, R17.reuse ;  /* 0x000000110a037220 */ /* 0x080fe40000410000 */
        /* <DEDUP_REMOVED lines=13> */
.L_x_2462:
[----:B------:R-:W-:Y:S05]  /*106b0*/  BSYNC B0 ;  /* 0x0000000000007941 */ /* 0x000fea0003800000 */
.L_x_2461:
        /* <DEDUP_REMOVED lines=9> */
[----:B----4-:R-:W-:Y:S01]  /*10750*/  IMAD.SHL.U32 R5, R0, 0x8, RZ ;  /* 0x0000000800057824 */ /* 0x010fe200078e00ff */
        /* <DEDUP_REMOVED lines=12> */
[--C-:B------:R-:W-:Y:S02]  /*10820*/  SHF.R.U64 R14, R32, 0x10, R33.reuse ;  /* 0x00000010200e7819 */ /* 0x100fe40000001221 */
[----:B------:R-:W-:Y:S01]  /*10830*/  SHF.R.U32.HI R15, RZ, 0x10, R33 ;  /* 0x00000010ff0f7819 */ /* 0x000fe20000011621 */
[----:B------:R-:W-:Y:S01]  /*10840*/  IMAD.SHL.U32 R36, R0, 0x2, RZ ;  /* 0x0000000200247824 */ /* 0x000fe200078e00ff */
[----:B------:R-:W-:-:S02]  /*10850*/  SHF.R.U64 R0, R28, 0x10, R29 ;  /* 0x000000101c007819 */ /* 0x000fc4000000121d */
[----:B------:R-:W-:Y:S02]  /*10860*/  PRMT R24, R99, 0x5410, R12 ;  /* 0x0000541063187816 */ /* 0x000fe4000000000c */
[----:B------:R-:W2:Y:S01]  /*10870*/  LDS.128 R4, [R36+0x10080] ;  /* 0x0100800024047984 */ /* 0x000ea20000000c00 */
[C---:B------:R-:W-:Y:S02]  /*10880*/  PRMT R12, R65.reuse, 0x5432, R14 ;  /* 0x00005432410c7816 */ /* 0x040fe4000000000e */
[----:B------:R-:W-:Y:S02]  /*10890*/  SHF.R.U32.HI R18, RZ, 0x10, R35 ;  /* 0x00000010ff127819 */ /* 0x000fe40000011623 */
[----:B------:R-:W-:Y:S02]  /*108a0*/  PRMT R13, R98, 0x5432, R0 ;  /* 0x00005432620d7816 */ /* 0x000fe40000000000 */
[----:B------:R-:W-:Y:S02]  /*108b0*/  PRMT R17, R65, 0x5410, R15 ;  /* 0x0000541041117816 */ /* 0x000fe4000000000f */
[----:B------:R-:W-:Y:S01]  /*108c0*/  SHF.R.U32.HI R2, RZ, 0x10, R29 ;  /* 0x00000010ff027819 */ /* 0x000fe2000001161d */
[----:B------:R-:W-:Y:S01]  /*108d0*/  IMAD.U32 R29, R12, 0x10000, RZ ;  /* 0x000100000c1d7824 */ /* 0x000fe200078e00ff */
[----:B------:R-:W-:-:S02]  /*108e0*/  SHF.R.U64 R16, R34, 0x10, R35 ;  /* 0x0000001022107819 */ /* 0x000fc40000001223 */
[C---:B------:R-:W-:Y:S02]  /*108f0*/  PRMT R22, R67.reuse, 0x5410, R18 ;  /* 0x0000541043167816 */ /* 0x040fe40000000012 */
[----:B------:R-:W-:Y:S02]  /*10900*/  SHF.R.U64 R3, R30, 0x10, R31 ;  /* 0x000000101e037819 */ /* 0x000fe4000000121f */
[----:B------:R-:W-:Y:S02]  /*10910*/  PRMT R23, R67, 0x5432, R16 ;  /* 0x0000543243177816 */ /* 0x000fe40000000010 */
[----:B------:R-:W-:Y:S02]  /*10920*/  LOP3.LUT R12, R12, 0xffff0000, RZ, 0xc0, !PT ;  /* 0xffff00000c0c7812 */ /* 0x000fe400078ec0ff */
[----:B------:R-:W-:Y:S02]  /*10930*/  PRMT R27, R99, 0x5432, R3 ;  /* 0x00005432631b7816 */ /* 0x000fe40000000003 */
[----:B------:R-:W-:Y:S01]  /*10940*/  PRMT R21, R98, 0x5410, R2 ;  /* 0x0000541062157816 */ /* 0x000fe20000000002 */
[C---:B-1----:R-:W-:Y:S01]  /*10950*/  IMAD.U32 R15, R9.reuse, 0x10000, RZ ;  /* 0x00010000090f7824 */ /* 0x042fe200078e00ff */
[----:B------:R-:W-:Y:S01]  /*10960*/  LOP3.LUT R19, R9, 0xffff0000, RZ, 0xc0, !PT ;  /* 0xffff000009137812 */ /* 0x000fe200078ec0ff */
[C---:B------:R-:W-:Y:S01]  /*10970*/  IMAD.U32 R18, R11.reuse, 0x10000, RZ ;  /* 0x000100000b127824 */ /* 0x040fe200078e00ff */
[----:B------:R-:W-:Y:S01]  /*10980*/  LOP3.LUT R25, R11, 0xffff0000, RZ, 0xc0, !PT ;  /* 0xffff00000b197812 */ /* 0x000fe200078ec0ff */
[C---:B------:R-:W-:Y:S01]  /*10990*/  IMAD.U32 R20, R10.reuse, 0x10000, RZ ;  /* 0x000100000a147824 */ /* 0x040fe200078e00ff */
[----:B------:R-:W-:Y:S01]  /*109a0*/  LOP3.LUT R26, R10, 0xffff0000, RZ, 0xc0, !PT ;  /* 0xffff00000a1a7812 */ /* 0x000fe200078ec0ff */
[----:B------:R-:W-:Y:S01]  /*109b0*/  IMAD.U32 R11, R13, 0x10000, RZ ;  /* 0x000100000d0b7824 */ /* 0x000fe200078e00ff */
[C---:B------:R-:W-:Y:S01]  /*109c0*/  LOP3.LUT R16, R8.reuse, 0xffff0000, RZ, 0xc0, !PT ;  /* 0xffff000008107812 */ /* 0x040fe200078ec0ff */
[----:B------:R-:W-:-:S02]  /*109d0*/  IMAD.U32 R14, R8, 0x10000, RZ ;  /* 0x00010000080e7824 */ /* 0x000fc400078e00ff */
[C---:B--2---:R-:W-:Y:S01]  /*109e0*/  IMAD.U32 R9, R4.reuse, 0x10000, RZ ;  /* 0x0001000004097824 */ /* 0x044fe200078e00ff */
[----:B------:R-:W-:Y:S01]  /*109f0*/  LOP3.LUT R8, R4, 0xffff0000, RZ, 0xc0, !PT ;  /* 0xffff000004087812 */ /* 0x000fe200078ec0ff */
[C---:B------:R-:W-:Y:S01]  /*10a00*/  IMAD.U32 R4, R5.reuse, 0x10000, RZ ;  /* 0x0001000005047824 */ /* 0x040fe200078e00ff */
[----:B------:R-:W-:Y:S01]  /*10a10*/  LOP3.LUT R3, R5, 0xffff0000, RZ, 0xc0, !PT ;  /* 0xffff000005037812 */ /* 0x000fe200078ec0ff */
[C---:B------:R-:W-:Y:S01]  /*10a20*/  FMUL.FTZ R10, R9.reuse, R29 ;  /* 0x0000001d090a7220 */ /* 0x040fe20000410000 */
[C---:B------:R-:W-:Y:S01]  /*10a30*/  LOP3.LUT R5, R6.reuse, 0xffff0000, RZ, 0xc0, !PT ;  /* 0xffff000006057812 */ /* 0x040fe200078ec0ff */
[-C--:B------:R-:W-:Y:S02]  /*10a40*/  FMUL.FTZ R9, R9, R11.reuse ;  /* 0x0000000b09097220 */ /* 0x080fe40000410000 */
[----:B------:R-:W-:Y:S01]  /*10a50*/  IMAD.U32 R2, R6, 0x10000, RZ ;  /* 0x0001000006027824 */ /* 0x000fe200078e00ff */
[----:B------:R-:W-:Y:S01]  /*10a60*/  LOP3.LUT R6, R7, 0xffff0000, RZ, 0xc0, !PT ;  /* 0xffff000007067812 */ /* 0x000fe200078ec0ff */
[----:B------:R-:W-:Y:S01]  /*10a70*/  FFMA.FTZ R30, R14, R11, -R10 ;  /* 0x0000000b0e1e7223 */ /* 0x000fe2000001080a */
[----:B------:R-:W-:Y:S01]  /*10a80*/  LOP3.LUT R10, R13, 0xffff0000, RZ, 0xc0, !PT ;  /* 0xffff00000d0a7812 */ /* 0x000fe200078ec0ff */
[----:B------:R-:W-:-:S02]  /*10a90*/  IMAD.U32 R0, R7, 0x10000, RZ ;  /* 0x0001000007007824 */ /* 0x000fc400078e00ff */
[----:B------:R-:W-:Y:S02]  /*10aa0*/  FMUL.FTZ R7, R8, R12 ;  /* 0x0000000c08077220 */ /* 0x000fe40000410000 */
[----:B------:R-:W-:Y:S02]  /*10ab0*/  IMAD.U32 R11, R17, 0x10000, RZ ;  /* 0x00010000110b7824 */ /* 0x000fe400078e00ff */
[----:B------:R-:W-:Y:S02]  /*10ac0*/  FFMA.FTZ R29, R14, R29, R9 ;  /* 0x0000001d0e1d7223 */ /* 0x000fe40000010009 */
[----:B------:R-:W-:Y:S02]  /*10ad0*/  IMAD.U32 R9, R21, 0x10000, RZ ;  /* 0x0001000015097824 */ /* 0x000fe400078e00ff */
[----:B------:R-:W-:Y:S02]  /*10ae0*/  FFMA.FTZ R28, R16, R10, -R7 ;  /* 0x0000000a101c7223 */ /* 0x000fe40000010807 */
[----:B------:R-:W-:-:S02]  /*10af0*/  FMUL.FTZ R7, R4, R11 ;  /* 0x0000000b04077220 */ /* 0x000fc40000410000 */
[----:B------:R-:W-:Y:S02]  /*10b00*/  FMUL.FTZ R8, R8, R10 ;  /* 0x0000000a08087220 */ /* 0x000fe40000410000 */
[-C--:B------:R-:W-:Y:S02]  /*10b10*/  FMUL.FTZ R4, R4, R9.reuse ;  /* 0x0000000904047220 */ /* 0x080fe40000410000 */
[----:B------:R-:W-:Y:S02]  /*10b20*/  IMAD.U32 R10, R22, 0x10000, RZ ;  /* 0x00010000160a7824 */ /* 0x000fe400078e00ff */
[----:B------:R-:W-:Y:S01]  /*10b30*/  FFMA.FTZ R14, R15, R9, -R7 ;  /* 0x000000090f0e7223 */ /* 0x000fe20000010807 */
[----:B------:R-:W-:Y:S01]  /*10b40*/  LOP3.LUT R9, R21, 0xffff0000, RZ, 0xc0, !PT ;  /* 0xffff000015097812 */ /* 0x000fe200078ec0ff */
[----:B------:R-:W-:Y:S01]  /*10b50*/  FFMA.FTZ R15, R15, R11, R4 ;  /* 0x0000000b0f0f7223 */ /* 0x000fe20000010004 */
[----:B------:R-:W-:Y:S01]  /*10b60*/  LOP3.LUT R11, R17, 0xffff0000, RZ, 0xc0, !PT ;  /* 0xffff0000110b7812 */ /* 0x000fe200078ec0ff */
[----:B------:R-:W-:Y:S01]  /*10b70*/  IMAD.U32 R7, R24, 0x10000, RZ ;  /* 0x0001000018077824 */ /* 0x000fe200078e00ff */
[----:B------:R-:W-:Y:S01]  /*10b80*/  LOP3.LUT R17, R27, 0xffff0000, RZ, 0xc0, !PT ;  /* 0xffff00001b117812 */ /* 0x000fe200078ec0ff */
[----:B------:R-:W-:-:S02]  /*10b90*/  FMUL.FTZ R4, R0, R10 ;  /* 0x0000000a00047220 */ /* 0x000fc40000410000 */
[-C--:B------:R-:W-:Y:S02]  /*10ba0*/  FMUL.FTZ R0, R0, R7.reuse ;  /* 0x0000000700007220 */ /* 0x080fe40000410000 */
[----:B------:R-:W-:Y:S02]  /*10bb0*/  FFMA.FTZ R13, R18, R7, -R4 ;  /* 0x00000007120d7223 */ /* 0x000fe40000010804 */
[C---:B------:R-:W-:Y:S02]  /*10bc0*/  FMUL.FTZ R4, R3.reuse, R11 ;  /* 0x0000000b03047220 */ /* 0x040fe40000410000 */
[----:B------:R-:W-:Y:S02]  /*10bd0*/  FMUL.FTZ R3, R3, R9 ;  /* 0x0000000903037220 */ /* 0x000fe40000410000 */
[----:B------:R-:W-:Y:S02]  /*10be0*/  IMAD.U32 R21, R23, 0x10000, RZ ;  /* 0x0001000017157824 */ /* 0x000fe400078e00ff */
[----:B------:R-:W-:-:S02]  /*10bf0*/  IMAD.U32 R7, R27, 0x10000, RZ ;  /* 0x000100001b077824 */ /* 0x000fc400078e00ff */
[----:B------:R-:W-:Y:S01]  /*10c00*/  FFMA.FTZ R16, R16, R12, R8 ;  /* 0x0000000c10107223 */ /* 0x000fe20000010008 */
[----:B------:R-:W-:Y:S01]  /*10c10*/  LOP3.LUT R8, R24, 0xffff0000, RZ, 0xc0, !PT ;  /* 0xffff000018087812 */ /* 0x000fe200078ec0ff */
[----:B------:R-:W-:Y:S01]  /*10c20*/  FFMA.FTZ R12, R18, R10, R0 ;  /* 0x0000000a120c7223 */ /* 0x000fe20000010000 */
[----:B------:R-:W-:Y:S01]  /*10c30*/  LOP3.LUT R18, R22, 0xffff0000, RZ, 0xc0, !PT ;  /* 0xffff000016127812 */ /* 0x000fe200078ec0ff */
[C---:B------:R-:W-:Y:S02]  /*10c40*/  FFMA.FTZ R9, R19.reuse, R9, -R4 ;  /* 0x0000000913097223 */ /* 0x040fe40000010804 */
[----:B------:R-:W-:Y:S01]  /*10c50*/  FFMA.FTZ R11, R19, R11, R3 ;  /* 0x0000000b130b7223 */ /* 0x000fe20000010003 */
[----:B------:R-:W-:Y:S01]  /*10c60*/  LOP3.LUT R19, R23, 0xffff0000, RZ, 0xc0, !PT ;  /* 0xffff000017137812 */ /* 0x000fe200078ec0ff */
[C---:B------:R-:W-:Y:S01]  /*10c70*/  FMUL.FTZ R0, R2.reuse, R21 ;  /* 0x0000001502007220 */ /* 0x040fe20000410000 */
[----:B------:R-:W-:Y:S01]  /*10c80*/  F2FP.BF16.PACK_AB R9, R9, R14 ;  /* 0x0000000e0909723e */ /* 0x000fe200000010ff */
[----:B------:R-:W-:-:S02]  /*10c90*/  FMUL.FTZ R2, R2, R7 ;  /* 0x0000000702027220 */ /* 0x000fc40000410000 */
[C---:B------:R-:W-:Y:S02]  /*10ca0*/  FFMA.FTZ R10, R20.reuse, R7, -R0 ;  /* 0x00000007140a7223 */ /* 0x040fe40000010800 */
[----:B------:R-:W-:Y:S02]  /*10cb0*/  FFMA.FTZ R7, R20, R21, R2 ;  /* 0x0000001514077223 */ /* 0x000fe40000010002 */
[C---:B------:R-:W-:Y:S02]  /*10cc0*/  FMUL.FTZ R4, R5.reuse, R19 ;  /* 0x0000001305047220 */ /* 0x040fe40000410000 */
[----:B------:R-:W-:Y:S01]  /*10cd0*/  FMUL.FTZ R3, R5, R17 ;  /* 0x0000001105037220 */ /* 0x000fe20000410000 */
[----:B------:R-:W-:Y:S01]  /*10ce0*/  F2FP.BF16.PACK_AB R5, R11, R15 ;  /* 0x0000000f0b05723e */ /* 0x000fe200000010ff */
[C---:B------:R-:W-:Y:S02]  /*10cf0*/  FMUL.FTZ R2, R6.reuse, R18 ;  /* 0x0000001206027220 */ /* 0x040fe40000410000 */
[----:B------:R-:W-:-:S02]  /*10d00*/  FMUL.FTZ R0, R6, R8 ;  /* 0x0000000806007220 */ /* 0x000fc40000410000 */
[----:B------:R-:W-:Y:S01]  /*10d10*/  FFMA.FTZ R6, R26, R17, -R4 ;  /* 0x000000111a067223 */ /* 0x000fe20000010804 */
[----:B------:R-:W-:Y:S01]  /*10d20*/  F2FP.BF16.PACK_AB R4, R16, R29 ;  /* 0x0000001d1004723e */ /* 0x000fe200000010ff */
[----:B------:R-:W-:Y:S02]  /*10d30*/  FFMA.FTZ R3, R26, R19, R3 ;  /* 0x000000131a037223 */ /* 0x000fe40000010003 */
        /* <DEDUP_REMOVED lines=9> */
.L_x_2460:
[----:B------:R-:W-:Y:S05]  /*10dd0*/  BSYNC B1 ;  /* 0x0000000000017941 */ /* 0x000fea0003800000 */
.L_x_2459:
[----:B------:R-:W-:Y:S01]  /*10de0*/  IADD3 R2, R218, 0x20, RZ ;  /* 0x00000020da027810 */ /* 0x000fe20007ffe0ff */
[----:B------:R-:W-:Y:S01]  /*10df0*/  BSSY B1, `(.L_x_2463) ;  /* 0x00000e7000017945 */ /* 0x000fe20003800000 */
[----:B------:R-:W-:Y:S02]  /*10e00*/  SHF.R.S32.HI R39, RZ, 0x3, R59 ;  /* 0x00000003ff277819 */ /* 0x000fe4000001143b */
[----:B------:R-:W-:-:S13]  /*10e10*/  ISETP.GE.AND P0, PT, R2, R64, PT ;  /* 0x000000400200720c */ /* 0x000fda0003f06270 */
[----:B------:R-:W-:Y:S05]  /*10e20*/  @P0 BRA `(.L_x_2464) ;  /* 0x00000e3000000947 */ /* 0x000fea0003800000 */
[----:B------:R-:W-:Y:S01]  /*10e30*/  ISETP.GE.AND P0, PT, R150, c[0x0][0x27c], PT ;  /* 0x00009f0096007a0c */ /* 0x000fe20003f06270 */
[----:B------:R-:W-:Y:S01]  /*10e40*/  BSSY B0, `(.L_x_2465) ;  /* 0x0000071000007945 */ /* 0x000fe20003800000 */
[----:B------:R-:W-:Y:S02]  /*10e50*/  SHF.R.S32.HI R0, RZ, 0x1f, R2 ;  /* 0x0000001fff007819 */ /* 0x000fe40000011402 */
[----:B-1----:R-:W-:Y:S02]  /*10e60*/  SHF.R.U32.HI R37, RZ, 0x3, R147 ;  /* 0x00000003ff257819 */ /* 0x002fe40000011693 */
[----:B------:R-:W-:-:S05]  /*10e70*/  LEA.HI R0, R0, R2, RZ, 0x3 ;  /* 0x0000000200007211 */ /* 0x000fca00078f18ff */
[----:B------:R-:W-:-:S05]  /*10e80*/  IMAD.SHL.U32 R0, R0, 0x40, RZ ;  /* 0x0000004000007824 */ /* 0x000fca00078e00ff */
[----:B------:R-:W-:Y:S01]  /*10e90*/  LOP3.LUT R26, R0, 0xfffffe00, RZ, 0xc0, !PT ;  /* 0xfffffe00001a7812 */ /* 0x000fe200078ec0ff */
[----:B------:R-:W-:Y:S05]  /*10ea0*/  @P0 BRA `(.L_x_2466) ;  /* 0x000006a000000947 */ /* 0x000fea0003800000 */
[----:B------:R-:W-:Y:S01]  /*10eb0*/  IMAD.MOV.U32 R3, RZ, RZ, c[0x0][0x27c] ;  /* 0x00009f00ff037624 */ /* 0x000fe200078e00ff */
[----:B------:R-:W-:Y:S02]  /*10ec0*/  LOP3.LUT R0, R147, 0x38, R150, 0xf8, !PT ;  /* 0x0000003893007812 */ /* 0x000fe400078ef896 */
[----:B------:R-:W-:Y:S02]  /*10ed0*/  SHF.R.U64 R13, R44, 0x10, R45 ;  /* 0x000000102c0d7819 */ /* 0x000fe4000000122d */
        /* <DEDUP_REMOVED lines=8> */
[----:B------:R-:W-:Y:S01]  /*10f60*/  SHF.R.U32.HI R15, RZ, 0x10, R45 ;  /* 0x00000010ff0f7819 */ /* 0x000fe2000001162d */
        /* <DEDUP_REMOVED lines=10> */
[----:B------:R-:W-:Y:S01]  /*11010*/  PRMT R22, R101, 0x5410, R19 ;  /* 0x0000541065167816 */ /* 0x000fe20000000013 */
[----:B------:R-:W-:Y:S01]  /*11020*/  IMAD.U32 R36, R17, 0x10000, RZ ;  /* 0x0001000011247824 */ /* 0x000fe200078e00ff */
[----:B----4-:R-:W2:Y:S01]  /*11030*/  LDS.128 R4, [R29+0x10080] ;  /* 0x010080001d047984 */ /* 0x010ea20000000c00 */
[----:B------:R-:W-:-:S02]  /*11040*/  SHF.R.U64 R16, R46, 0x10, R47 ;  /* 0x000000102e107819 */ /* 0x000fc4000000122f */
[----:B------:R-:W-:Y:S02]  /*11050*/  PRMT R14, R102, 0x5432, R0 ;  /* 0x00005432660e7816 */ /* 0x000fe40000000000 */
[----:B------:R-:W-:Y:S02]  /*11060*/  SHF.L.U32 R33, R13, 0x10, RZ ;  /* 0x000000100d217819 */ /* 0x000fe400000006ff */
[----:B------:R-:W-:Y:S01]  /*11070*/  SHF.R.U32.HI R2, RZ, 0x10, R41 ;  /* 0x00000010ff027819 */ /* 0x000fe20000011629 */
[----:B------:R-:W-:Y:S01]  /*11080*/  IMAD.U32 R31, R14, 0x10000, RZ ;  /* 0x000100000e1f7824 */ /* 0x000fe200078e00ff */
[----:B------:R-:W-:Y:S02]  /*11090*/  SHF.R.U64 R3, R42, 0x10, R43 ;  /* 0x000000102a037819 */ /* 0x000fe4000000122b */
[----:B------:R-:W-:Y:S02]  /*110a0*/  PRMT R24, R103, 0x5410, R12 ;  /* 0x0000541067187816 */ /* 0x000fe4000000000c */
[----:B------:R-:W-:-:S02]  /*110b0*/  PRMT R23, R101, 0x5432, R16 ;  /* 0x0000543265177816 */ /* 0x000fc40000000010 */
        /* <DEDUP_REMOVED lines=9> */
[----:B------:R-:W-:-:S02]  /*11150*/  SHF.L.U32 R35, R22, 0x10, RZ ;  /* 0x0000001016237819 */ /* 0x000fc400000006ff */
[----:B------:R-:W-:Y:S02]  /*11160*/  LOP3.LUT R27, R10, 0xffff0000, RZ, 0xc0, !PT ;  /* 0xffff00000a1b7812 */ /* 0x000fe400078ec0ff */
[----:B------:R-:W-:Y:S01]  /*11170*/  LOP3.LUT R13, R13, 0xffff0000, RZ, 0xc0, !PT ;  /* 0xffff00000d0d7812 */ /* 0x000fe200078ec0ff */
[----:B--2---:R-:W-:Y:S01]  /*11180*/  IMAD.U32 R9, R4, 0x10000, RZ ;  /* 0x0001000004097824 */ /* 0x004fe200078e00ff */
[C---:B------:R-:W-:Y:S01]  /*11190*/  LOP3.LUT R3, R5.reuse, 0xffff0000, RZ, 0xc0, !PT ;  /* 0xffff000005037812 */ /* 0x040fe200078ec0ff */
[----:B------:R-:W-:Y:S01]  /*111a0*/  IMAD.U32 R8, R5, 0x10000, RZ ;  /* 0x0001000005087824 */ /* 0x000fe200078e00ff */
[----:B------:R-:W-:Y:S01]  /*111b0*/  LOP3.LUT R10, R6, 0xffff0000, RZ, 0xc0, !PT ;  /* 0xffff0000060a7812 */ /* 0x000fe200078ec0ff */
[C---:B------:R-:W-:Y:S01]  /*111c0*/  FMUL.FTZ R11, R9.reuse, R33 ;  /* 0x00000021090b7220 */ /* 0x040fe20000410000 */
[----:B------:R-:W-:Y:S01]  /*111d0*/  LOP3.LUT R4, R4, 0xffff0000, RZ, 0xc0, !PT ;  /* 0xffff000004047812 */ /* 0x000fe200078ec0ff */
[-C--:B------:R-:W-:Y:S02]  /*111e0*/  FMUL.FTZ R5, R9, R31.reuse ;  /* 0x0000001f09057220 */ /* 0x080fe40000410000 */
[----:B------:R-:W-:-:S02]  /*111f0*/  FFMA.FTZ R34, R16, R31, -R11 ;  /* 0x0000001f10227223 */ /* 0x000fc4000001080b */
[C---:B------:R-:W-:Y:S02]  /*11200*/  IMAD.U32 R0, R7.reuse, 0x10000, RZ ;  /* 0x0001000007007824 */ /* 0x040fe400078e00ff */
[----:B------:R-:W-:Y:S02]  /*11210*/  IMAD.U32 R11, R18, 0x10000, RZ ;  /* 0x00010000120b7824 */ /* 0x000fe400078e00ff */
[----:B------:R-:W-:Y:S02]  /*11220*/  IMAD.U32 R31, R24, 0x10000, RZ ;  /* 0x00010000181f7824 */ /* 0x000fe400078e00ff */
[----:B------:R-:W-:Y:S01]  /*11230*/  IMAD.U32 R2, R6, 0x10000, RZ ;  /* 0x0001000006027824 */ /* 0x000fe200078e00ff */
[----:B------:R-:W-:Y:S01]  /*11240*/  LOP3.LUT R6, R7, 0xffff0000, RZ, 0xc0, !PT ;  /* 0xffff000007067812 */ /* 0x000fe200078ec0ff */
[----:B------:R-:W-:Y:S02]  /*11250*/  FFMA.FTZ R33, R16, R33, R5 ;  /* 0x0000002110217223 */ /* 0x000fe40000010005 */
[----:B------:R-:W-:-:S02]  /*11260*/  FMUL.FTZ R9, R8, R36 ;  /* 0x0000002408097220 */ /* 0x000fc40000410000 */
[----:B------:R-:W-:Y:S02]  /*11270*/  FMUL.FTZ R7, R8, R11 ;  /* 0x0000000b08077220 */ /* 0x000fe40000410000 */
[C---:B------:R-:W-:Y:S02]  /*11280*/  FMUL.FTZ R5, R0.reuse, R35 ;  /* 0x0000002300057220 */ /* 0x040fe40000410000 */
[----:B------:R-:W-:Y:S02]  /*11290*/  FMUL.FTZ R0, R0, R31 ;  /* 0x0000001f00007220 */ /* 0x000fe40000410000 */
[----:B------:R-:W-:Y:S01]  /*112a0*/  FFMA.FTZ R32, R15, R11, -R9 ;  /* 0x0000000b0f207223 */ /* 0x000fe20000010809 */
        /* <DEDUP_REMOVED lines=31> */
[C---:B------:R-:W-:Y:S01]  /*114a0*/  FFMA.FTZ R6, R27.reuse, R14, -R4 ;  /* 0x0000000e1b067223 */ /* 0x040fe20000010804 */
        /* <DEDUP_REMOVED lines=10> */
.L_x_2466:
[----:B------:R-:W-:Y:S05]  /*11550*/  BSYNC B0 ;  /* 0x0000000000007941 */ /* 0x000fea0003800000 */
.L_x_2465:
        /* <DEDUP_REMOVED lines=8> */
[----:B----4-:R-:W-:Y:S01]  /*115e0*/  SHF.R.S32.HI R5, RZ, 0x1f, R0 ;  /* 0x0000001fff057819 */ /* 0x010fe20000011400 */
        /* <DEDUP_REMOVED lines=9> */
[----:B---3--:R-:W1:Y:S01]  /*11680*/  LDS.128 R8, [R30] ;  /* 0x000000001e087984 */ /* 0x008e620000000c00 */
[----:B------:R-:W-:-:S02]  /*11690*/  SHF.R.U32.HI R12, RZ, 0x10, R55 ;  /* 0x00000010ff0c7819 */ /* 0x000fc40000011637 */
[----:B------:R-:W-:Y:S02]  /*116a0*/  IADD3 R0, R3, R0, R26 ;  /* 0x0000000003007210 */ /* 0x000fe40007ffe01a */
[--C-:B------:R-:W-:Y:S02]  /*116b0*/  SHF.R.U64 R14, R48, 0x10, R49.reuse ;  /* 0x00000010300e7819 */ /* 0x100fe40000001231 */
[----:B------:R-:W-:Y:S01]  /*116c0*/  SHF.R.U32.HI R15, RZ, 0x10, R49 ;  /* 0x00000010ff0f7819 */ /* 0x000fe20000011631 */
[----:B------:R-:W-:Y:S01]  /*116d0*/  IMAD.SHL.U32 R28, R0, 0x2, RZ ;  /* 0x00000002001c7824 */ /* 0x000fe200078e00ff */
[----:B------:R-:W-:Y:S02]  /*116e0*/  SHF.R.U64 R0, R52, 0x10, R53 ;  /* 0x0000001034007819 */ /* 0x000fe40000001235 */
[----:B------:R-:W-:Y:S02]  /*116f0*/  PRMT R24, R107, 0x5410, R12 ;  /* 0x000054106b187816 */ /* 0x000fe4000000000c */
[----:B------:R-:W2:Y:S01]  /*11700*/  LDS.128 R4, [R28+0x10080] ;  /* 0x010080001c047984 */ /* 0x000ea20000000c00 */
[----:B------:R-:W-:-:S02]  /*11710*/  PRMT R12, R104, 0x5432, R14 ;  /* 0x00005432680c7816 */ /* 0x000fc4000000000e */
[----:B------:R-:W-:Y:S02]  /*11720*/  SHF.R.U32.HI R18, RZ, 0x10, R51 ;  /* 0x00000010ff127819 */ /* 0x000fe40000011633 */
[----:B------:R-:W-:Y:S01]  /*11730*/  PRMT R13, R106, 0x5432, R0 ;  /* 0x000054326a0d7816 */ /* 0x000fe20000000000 */
[----:B------:R-:W-:Y:S01]  /*11740*/  IMAD.U32 R31, R12, 0x10000, RZ ;  /* 0x000100000c1f7824 */ /* 0x000fe200078e00ff */
[----:B------:R-:W-:Y:S02]  /*11750*/  PRMT R17, R104, 0x5410, R15 ;  /* 0x0000541068117816 */ /* 0x000fe4000000000f */
[----:B------:R-:W-:Y:S02]  /*11760*/  SHF.R.U64 R16, R50, 0x10, R51 ;  /* 0x0000001032107819 */ /* 0x000fe40000001233 */
[----:B------:R-:W-:Y:S02]  /*11770*/  PRMT R22, R105, 0x5410, R18 ;  /* 0x0000541069167816 */ /* 0x000fe40000000012 */
[----:B------:R-:W-:-:S02]  /*11780*/  SHF.R.U64 R3, R54, 0x10, R55 ;  /* 0x0000001036037819 */ /* 0x000fc40000001237 */
[----:B------:R-:W-:Y:S02]  /*11790*/  SHF.R.U32.HI R2, RZ, 0x10, R53 ;  /* 0x00000010ff027819 */ /* 0x000fe40000011635 */
        /* <DEDUP_REMOVED lines=76> */
.L_x_2464:
[----:B------:R-:W-:Y:S05]  /*11c60*/  BSYNC B1 ;  /* 0x0000000000017941 */ /* 0x000fea0003800000 */
.L_x_2463:
        /* <DEDUP_REMOVED lines=19> */
[----:B----4-:R-:W-:Y:S01]  /*11da0*/  SHF.R.S32.HI R5, RZ, 0x1f, R4 ;  /* 0x0000001fff057819 */ /* 0x010fe20000011404 */
        /* <DEDUP_REMOVED lines=100> */
.L_x_2470:
[----:B------:R-:W-:Y:S05]  /*123f0*/  BSYNC B0 ;  /* 0x0000000000007941 */ /* 0x000fea0003800000 */
.L_x_2469:
[----:B------:R-:W-:-:S13]  /*12400*/  ISETP.GE.AND P0, PT, R152, c[0x0][0x27c], PT ;  /* 0x00009f0098007a0c */ /* 0x000fda0003f06270 */
[----:B------:R-:W-:Y:S05]  /*12410*/  @P0 BRA `(.L_x_2468) ;  /* 0x000006e000000947 */ /* 0x000fea0003800000 */
[----:B------:R-:W-:Y:S01]  /*12420*/  IMAD.MOV.U32 R2, RZ, RZ, c[0x0][0x27c] ;  /* 0x00009f00ff027624 */ /* 0x000fe200078e00ff */
[----:B------:R-:W-:Y:S02]  /*12430*/  LEA.HI R3, R97, R152, RZ, 0x6 ;  /* 0x0000009861037211 */ /* 0x000fe400078f30ff */
[----:B-1----:R-:W-:Y:S02]  /*12440*/  LOP3.LUT R4, R0, 0x38, R59, 0xf8, !PT ;  /* 0x0000003800047812 */ /* 0x002fe400078ef83b */
[----:B------:R-:W-:Y:S01]  /*12450*/  LEA.HI R2, R2, R39, RZ, 0x1d ;  /* 0x0000002702027211 */ /* 0x000fe200078fe8ff */
[----:B------:R-:W-:Y:S01]  /*12460*/  IMAD.SHL.U32 R3, R3, 0x80, RZ ;  /* 0x0000008003037824 */ /* 0x000fe200078e00ff */
[----:B----4-:R-:W-:Y:S02]  /*12470*/  LOP3.LUT R5, R4, R38, RZ, 0x3c, !PT ;  /* 0x0000002604057212 */ /* 0x010fe400078e3cff */
        /* <DEDUP_REMOVED lines=20> */
[----:B------:R-:W-:Y:S02]  /*125c0*/  SHF.R.U32.HI R18, RZ, 0x10, R79 ;  /* 0x00000010ff127819 */ /* 0x000fe4000001164f */
[----:B------:R-:W-:Y:S01]  /*125d0*/  PRMT R13, R114, 0x5432, R0 ;  /* 0x00005432720d7816 */ /* 0x000fe20000000000 */
[----:B------:R-:W-:Y:S01]  /*125e0*/  IMAD.U32 R31, R12, 0x10000, RZ ;  /* 0x000100000c1f7824 */ /* 0x000fe200078e00ff */
[----:B------:R-:W-:Y:S02]  /*125f0*/  PRMT R17, R112, 0x5410, R15 ;  /* 0x0000541070117816 */ /* 0x000fe4000000000f */
[----:B------:R-:W-:Y:S02]  /*12600*/  SHF.R.U64 R16, R78, 0x10, R79 ;  /* 0x000000104e107819 */ /* 0x000fe4000000124f */
[----:B------:R-:W-:-:S02]  /*12610*/  PRMT R22, R113, 0x5410, R18 ;  /* 0x0000541071167816 */ /* 0x000fc40000000012 */
[----:B------:R-:W-:Y:S02]  /*12620*/  SHF.R.U64 R3, R74, 0x10, R75 ;  /* 0x000000104a037819 */ /* 0x000fe4000000124b */
        /* <DEDUP_REMOVED lines=77> */
.L_x_2468:
[----:B------:R-:W-:Y:S05]  /*12b00*/  BSYNC B1 ;  /* 0x0000000000017941 */ /* 0x000fea0003800000 */
.L_x_2467:
        /* <DEDUP_REMOVED lines=119> */
.L_x_2472:
[----:B------:R-:W-:Y:S05]  /*13280*/  BSYNC B0 ;  /* 0x0000000000007941 */ /* 0x000fea0003800000 */
.L_x_2471:
        /* <DEDUP_REMOVED lines=9> */
[----:B----4-:R-:W-:Y:S01]  /*13320*/  IMAD.SHL.U32 R5, R2, 0x8, RZ ;  /* 0x0000000802057824 */ /* 0x010fe200078e00ff */
        /* <DEDUP_REMOVED lines=8> */
[--C-:B------:R-:W-:Y:S01]  /*133b0*/  SHF.R.U64 R13, R88, 0x10, R89.reuse ;  /* 0x00000010580d7819 */ /* 0x100fe20000001259 */
[----:B---3--:R-:W1:Y:S01]  /*133c0*/  LDS.128 R8, [R29] ;  /* 0x000000001d087984 */ /* 0x008e620000000c00 */
[----:B------:R-:W-:Y:S02]  /*133d0*/  IADD3 R0, R3, R0, R24 ;  /* 0x0000000003007210 */ /* 0x000fe40007ffe018 */
[----:B------:R-:W-:Y:S02]  /*133e0*/  SHF.R.U32.HI R15, RZ, 0x10, R89 ;  /* 0x00000010ff0f7819 */ /* 0x000fe40000011659 */
[----:B------:R-:W-:Y:S01]  /*133f0*/  SHF.R.U32.HI R19, RZ, 0x10, R91 ;  /* 0x00000010ff137819 */ /* 0x000fe2000001165b */
[----:B------:R-:W-:Y:S01]  /*13400*/  IMAD.SHL.U32 R28, R0, 0x2, RZ ;  /* 0x00000002001c7824 */ /* 0x000fe200078e00ff */
[----:B------:R-:W-:Y:S02]  /*13410*/  SHF.R.U64 R0, R92, 0x10, R93 ;  /* 0x000000105c007819 */ /* 0x000fe4000000125d */
[----:B------:R-:W-:-:S02]  /*13420*/  PRMT R13, R121, 0x5432, R13 ;  /* 0x00005432790d7816 */ /* 0x000fc4000000000d */
[----:B------:R-:W2:Y:S01]  /*13430*/  LDS.128 R4, [R28+0x10080] ;  /* 0x010080001c047984 */ /* 0x000ea20000000c00 */
[----:B------:R-:W-:Y:S02]  /*13440*/  SHF.R.U32.HI R12, RZ, 0x10, R95 ;  /* 0x00000010ff0c7819 */ /* 0x000fe4000001165f */
[----:B------:R-:W-:Y:S01]  /*13450*/  PRMT R17, R121, 0x5410, R15 ;  /* 0x0000541079117816 */ /* 0x000fe2000000000f */
[----:B------:R-:W-:Y:S01]  /*13460*/  IMAD.U32 R31, R13, 0x10000, RZ ;  /* 0x000100000d1f7824 */ /* 0x000fe200078e00ff */
[----:B------:R-:W-:Y:S02]  /*13470*/  PRMT R22, R122, 0x5410, R19 ;  /* 0x000054107a167816 */ /* 0x000fe40000000013 */
[----:B------:R-:W-:Y:S01]  /*13480*/  SHF.R.U64 R16, R90, 0x10, R91 ;  /* 0x000000105a107819 */ /* 0x000fe2000000125b */
[----:B------:R-:W-:Y:S01]  /*13490*/  IMAD.U32 R35, R17, 0x10000, RZ ;  /* 0x0001000011237824 */ /* 0x000fe200078e00ff */
[----:B------:R-:W-:Y:S01]  /*134a0*/  PRMT R14, R123, 0x5432, R0 ;  /* 0x000054327b0e7816 */ /* 0x000fe20000000000 */
[----:B------:R-:W-:Y:S01]  /*134b0*/  IMAD.U32 R34, R22, 0x10000, RZ ;  /* 0x0001000016227824 */ /* 0x000fe200078e00ff */
[----:B------:R-:W-:-:S02]  /*134c0*/  SHF.R.U32.HI R2, RZ, 0x10, R93 ;  /* 0x00000010ff027819 */ /* 0x000fc4000001165d */
[----:B------:R-:W-:Y:S01]  /*134d0*/  SHF.R.U64 R3, R94, 0x10, R95 ;  /* 0x000000105e037819 */ /* 0x000fe2000000125f */
[----:B------:R-:W-:Y:S01]  /*134e0*/  IMAD.U32 R30, R14, 0x10000, RZ ;  /* 0x000100000e1e7824 */ /* 0x000fe200078e00ff */
[----:B------:R-:W-:Y:S02]  /*134f0*/  PRMT R24, R124, 0x5410, R12 ;  /* 0x000054107c187816 */ /* 0x000fe4000000000c */
[----:B------:R-:W-:Y:S02]  /*13500*/  PRMT R23, R122, 0x5432, R16 ;  /* 0x000054327a177816 */ /* 0x000fe40000000010 */
[----:B------:R-:W-:Y:S02]  /*13510*/  PRMT R18, R123, 0x5410, R2 ;  /* 0x000054107b127816 */ /* 0x000fe40000000002 */
[----:B------:R-:W-:Y:S02]  /*13520*/  PRMT R27, R124, 0x5432, R3 ;  /* 0x000054327c1b7816 */ /* 0x000fe40000000003 */
        /* <DEDUP_REMOVED lines=19> */
[----:B------:R-:W-:Y:S02]  /*13660*/  IMAD.U32 R30, R24, 0x10000, RZ ;  /* 0x00010000181e7824 */ /* 0x000fe400078e00ff */
[----:B------:R-:W-:Y:S01]  /*13670*/  IMAD.U32 R2, R6, 0x10000, RZ ;  /* 0x0001000006027824 */ /* 0x000fe200078e00ff */
[----:B------:R-:W-:Y:S01]  /*13680*/  LOP3.LUT R6, R7, 0xffff0000, RZ, 0xc0, !PT ;  /* 0xffff000007067812 */ /* 0x000fe200078ec0ff */
[----:B------:R-:W-:-:S02]  /*13690*/  FFMA.FTZ R32, R16, R31, R5 ;  /* 0x0000001f10207223 */ /* 0x000fc40000010005 */
[C---:B------:R-:W-:Y:S02]  /*136a0*/  FMUL.FTZ R9, R8.reuse, R35 ;  /* 0x0000002308097220 */ /* 0x040fe40000410000 */
[-C--:B------:R-:W-:Y:S02]  /*136b0*/  FMUL.FTZ R7, R8, R11.reuse ;  /* 0x0000000b08077220 */ /* 0x080fe40000410000 */
        /* <DEDUP_REMOVED lines=33> */
[-C--:B------:R-:W-:Y:S02]  /*138d0*/  FMUL.FTZ R0, R6, R13.reuse ;  /* 0x0000000d06007220 */ /* 0x080fe40000410000 */
        /* <DEDUP_REMOVED lines=11> */
.L_x_2444:
[----:B------:R-:W-:Y:S05]  /*13990*/  BSYNC B2 ;  /* 0x0000000000027941 */ /* 0x000fea0003800000 */
.L_x_2410:
[----:B-1----:R-:W1:Y:S01]  /*139a0*/  S2R R4, SR_TID.X ;  /* 0x0000000000047919 */ /* 0x002e620000002100 */
[----:B------:R-:W-:Y:S01]  /*139b0*/  IMAD R0, R126, c[0x0][0x208], RZ ;  /* 0x000082007e007a24 */ /* 0x000fe200078e02ff */
[----:B------:R-:W-:-:S04]  /*139c0*/  DEPBAR.LE SB0, 0x0 ;  /* 0x000080000000791a */ /* 0x000fc80000000000 */
[C---:B------:R-:W-:Y:S01]  /*139d0*/  IMAD.WIDE.U32 R2, R116.reuse, c[0x0][0x208], RZ ;  /* 0x0000820074027a25 */ /* 0x040fe200078e00ff */
[----:B------:R-:W-:Y:S01]  /*139e0*/  BAR.SYNC.DEFER_BLOCKING 0x0 ;  /* 0x0000000000007b1d */ /* 0x000fe20000010000 */
[----:B------:R-:W-:Y:S02]  /*139f0*/  IADD3 R200, R163, 0x20, RZ ;  /* 0x00000020a3c87810 */ /* 0x000fe40007ffe0ff */
[----:B------:R-:W-:Y:S01]  /*13a00*/  IMAD R0, R116, c[0x0][0x20c], R0 ;  /* 0x0000830074007a24 */ /* 0x000fe200078e0200 */
[C---:B------:R-:W-:Y:S01]  /*13a10*/  LOP3.LUT P3, RZ, R120.reuse, 0x1, RZ, 0xc0, !PT ;  /* 0x0000000178ff7812 */ /* 0x040fe2000786c0ff */
[----:B----4-:R-:W-:Y:S01]  /*13a20*/  IMAD.MOV.U32 R5, RZ, RZ, R229 ;  /* 0x000000ffff057224 */ /* 0x010fe200078e00e5 */
[C---:B------:R-:W-:Y:S01]  /*13a30*/  LOP3.LUT P2, RZ, R120.reuse, 0x2, RZ, 0xc0, !PT ;  /* 0x0000000278ff7812 */ /* 0x040fe2000784c0ff */
[----:B------:R-:W-:Y:S01]  /*13a40*/  IMAD.IADD R0, R3, 0x1, R0 ;  /* 0x0000000103007824 */ /* 0x000fe200078e0200 */
[----:B------:R-:W-:Y:S01]  /*13a50*/  LOP3.LUT P1, RZ, R120, 0x4, RZ, 0xc0, !PT ;  /* 0x0000000478ff7812 */ /* 0x000fe2000782c0ff */
[----:B------:R-:W-:Y:S02]  /*13a60*/  BSSY B0, `(.L_x_2473) ;  /* 0x0000100000007945 */ /* 0x000fe40003800000 */
[----:B------:R-:W-:Y:S01]  /*13a70*/  IMAD R0, R0, 0x30, RZ ;  /* 0x0000003000007824 */ /* 0x000fe200078e02ff */
[----:B-1----:R-:W-:Y:S01]  /*13a80*/  ISETP.GT.AND P5, PT, R4, 0x7f, PT ;  /* 0x0000007f0400780c */ /* 0x002fe20003fa4270 */
[----:B------:R-:W-:-:S04]  /*13a90*/  IMAD.MOV.U32 R4, RZ, RZ, R226 ;  /* 0x000000ffff047224 */ /* 0x000fc800078e00e2 */
[----:B------:R-:W-:Y:S01]  /*13aa0*/  IMAD.WIDE.U32 R4, R2, 0x30, R4 ;  /* 0x0000003002047825 */ /* 0x000fe200078e0004 */
[----:B---3--:R-:W-:Y:S03]  /*13ab0*/  LDSM.16.M88.4 R8, [R196] ;  /* 0x00000000c408783b */ /* 0x008fe60000000200 */
[----:B------:R-:W-:Y:S01]  /*13ac0*/  IMAD.IADD R0, R5, 0x1, R0 ;  /* 0x0000000105007824 */ /* 0x000fe200078e0200 */
[C---:B------:R-:W-:Y:S01]  /*13ad0*/  LEA R2, P0, R4.reuse, c[0x0][0x1f8], 0x1 ;  /* 0x00007e0004027a11 */ /* 0x040fe200078008ff */
[----:B------:R-:W1:Y:S02]  /*13ae0*/  LDSM.16.M88.4 R20, [R163] ;  /* 0x00000000a314783b */ /* 0x000e640000000200 */
[----:B------:R-:W-:Y:S01]  /*13af0*/  @!P5 IMAD.MOV.U32 R5, RZ, RZ, c[0x0][0x208] ;  /* 0x00008200ff05d624 */ /* 0x000fe200078e00ff */
[----:B------:R-:W-:Y:S01]  /*13b00*/  LEA.HI.X R3, R4, c[0x0][0x1fc], R0, 0x1, P0 ;  /* 0x00007f0004037a11 */ /* 0x000fe200000f0c00 */
[----:B------:R-:W-:Y:S01]  /*13b10*/  @!P5 IMAD.MOV.U32 R6, RZ, RZ, c[0x0][0x20c] ;  /* 0x00008300ff06d624 */ /* 0x000fe200078e00ff */
[----:B------:R-:W2:Y:S01]  /*13b20*/  LDSM.16.M88.4 R16, [R163+0x800] ;  /* 0x00080000a310783b */ /* 0x000ea20000000200 */
[----:B------:R-:W-:Y:S01]  /*13b30*/  IMAD.MOV.U32 R0, RZ, RZ, 0x40 ;  /* 0x00000040ff007424 */ /* 0x000fe200078e00ff */
[----:B------:R-:W-:-:S02]  /*13b40*/  @!P5 LEA R4, P0, R5, R2, 0x6 ;  /* 0x000000020504d211 */ /* 0x000fc400078030ff */
[----:B------:R-:W3:Y:S02]  /*13b50*/  LDSM.16.M88.4 R24, [R163+0x1000] ;  /* 0x00100000a318783b */ /* 0x000ee40000000200 */
[----:B------:R-:W-:Y:S02]  /*13b60*/  @!P5 LEA.HI.X R5, R5, R3, R6, 0x6, P0 ;  /* 0x000000030505d211 */ /* 0x000fe400000f3406 */
[----:B------:R-:W-:Y:S01]  /*13b70*/  LOP3.LUT P0, RZ, R96, 0x2, RZ, 0xc0, !PT ;  /* 0x0000000260ff7812 */ /* 0x000fe2000780c0ff */
[----:B------:R-:W-:Y:S01]  /*13b80*/  LDSM.16.M88.4 R12, [R197] ;  /* 0x00000000c50c783b */ /* 0x000fe20000000200 */
[----:B------:R-:W-:-:S11]  /*13b90*/  IADD3 R6, R127, R131, -R218 ;  /* 0x000000837f067210 */ /* 0x000fd60007ffe8da */
[C---:B------:R-:W-:Y:S02]  /*13ba0*/  @P0 IADD3 R200, R163.reuse, -0x20, RZ ;  /* 0xffffffe0a3c80810 */ /* 0x040fe40007ffe0ff */
[----:B------:R-:W-:Y:S02]  /*13bb0*/  LOP3.LUT P0, RZ, R96, 0x4, RZ, 0xc0, !PT ;  /* 0x0000000460ff7812 */ /* 0x000fe4000780c0ff */
[----:B------:R-:W-:Y:S01]  /*13bc0*/  IADD3 R211, R200, 0x1000, RZ ;  /* 0x00001000c8d37810 */ /* 0x000fe20007ffe0ff */
[----:B------:R-:W4:Y:S01]  /*13bd0*/  LDSM.16.M88.4 R40, [R200] ;  /* 0x00000000c828783b */ /* 0x000f220000000200 */
[----:B------:R-:W-:Y:S02]  /*13be0*/  SEL R0, R0, 0xffffffc0, !P0 ;  /* 0xffffffc000007807 */ /* 0x000fe40004000000 */
[C---:B------:R-:W-:Y:S01]  /*13bf0*/  ISETP.LT.OR P0, PT, R6.reuse, 0x1, !P3 ;  /* 0x000000010600780c */ /* 0x040fe20005f01670 */
[----:B------:R-:W4:Y:S01]  /*13c00*/  LDSM.16.M88.4 R48, [R200+0x800] ;  /* 0x00080000c830783b */ /* 0x000f220000000200 */
[----:B------:R-:W-:Y:S01]  /*13c10*/  @!P5 ISETP.LT.OR P3, PT, R6, 0x21, !P3 ;  /* 0x000000210600d80c */ /* 0x000fe20005f61670 */
[--C-:B------:R-:W-:Y:S01]  /*13c20*/  IMAD.IADD R162, R163, 0x1, R0.reuse ;  /* 0x00000001a3a27824 */ /* 0x100fe200078e0200 */
[C---:B------:R-:W-:Y:S01]  /*13c30*/  IADD3 R210, R200.reuse, 0x800, RZ ;  /* 0x00000800c8d27810 */ /* 0x040fe20007ffe0ff */
[----:B------:R-:W4:Y:S01]  /*13c40*/  LDSM.16.M88.4 R56, [R200+0x1000] ;  /* 0x00100000c838783b */ /* 0x000f220000000200 */
[----:B-1----:R-:W-:Y:S01]  /*13c50*/  HMMA.16816.F32.BF16 R28, R8, R20, RZ ;  /* 0x00000014081c723c */ /* 0x002fe200000418ff */
[C---:B------:R-:W-:Y:S01]  /*13c60*/  IMAD.IADD R161, R200.reuse, 0x1, R0 ;  /* 0x00000001c8a17824 */ /* 0x040fe200078e0200 */
[----:B------:R-:W-:-:S02]  /*13c70*/  IADD3 R209, R200, 0x4800, RZ ;  /* 0x00004800c8d17810 */ /* 0x000fc40007ffe0ff */
[C---:B------:R-:W-:Y:S02]  /*13c80*/  IADD3 R208, R200.reuse, 0x5800, RZ ;  /* 0x00005800c8d07810 */ /* 0x040fe40007ffe0ff */
[----:B------:R-:W-:Y:S01]  /*13c90*/  IADD3 R207, R200, 0x5000, RZ ;  /* 0x00005000c8cf7810 */ /* 0x000fe20007ffe0ff */
[----:B------:R-:W-:Y:S01]  /*13ca0*/  @!PT LDS RZ, [RZ] ;  /* 0x00000000fffff984 */ /* 0x000fe20000000800 */
[----:B------:R-:W-:Y:S01]  /*13cb0*/  @!PT LDS RZ, [RZ] ;  /* 0x00000000fffff984 */ /* 0x000fe20000000800 */
[----:B------:R-:W-:Y:S01]  /*13cc0*/  @!PT LDS RZ, [RZ] ;  /* 0x00000000fffff984 */ /* 0x000fe20000000800 */
[----:B------:R1:W-:Y:S01]  /*13cd0*/  LDGSTS.E.BYPASS.LTC128B.128 [R212+0x4080], [R2.64], !P0 ;  /* 0x0408000002d47fae */ /* 0x0003e2000c101d46 */
[C---:B------:R-:W-:Y:S01]  /*13ce0*/  ISETP.LT.OR P0, PT, R6.reuse, 0x1, !P2 ;  /* 0x000000010600780c */ /* 0x040fe20005701670 */
[----:B------:R-:W-:Y:S01]  /*13cf0*/  HMMA.16816.F32.BF16 R20, R8, R22, RZ ;  /* 0x000000160814723c */ /* 0x000fe200000418ff */
[----:B------:R-:W-:Y:S02]  /*13d00*/  @!P5 ISETP.LT.OR P2, PT, R6, 0x21, !P2 ;  /* 0x000000210600d80c */ /* 0x000fe40005741670 */
[C---:B------:R-:W-:Y:S02]  /*13d10*/  IADD3 R206, R200.reuse, 0x3000, RZ ;  /* 0x00003000c8ce7810 */ /* 0x040fe40007ffe0ff */
[----:B------:R-:W-:-:S02]  /*13d20*/  IADD3 R205, R200, 0x4000, RZ ;  /* 0x00004000c8cd7810 */ /* 0x000fc40007ffe0ff */
[C---:B------:R-:W-:Y:S01]  /*13d30*/  IADD3 R204, R200.reuse, 0x3800, RZ ;  /* 0x00003800c8cc7810 */ /* 0x040fe20007ffe0ff */
[C---:B--2---:R-:W-:Y:S01]  /*13d40*/  HMMA.16816.F32.BF16 R32, R8.reuse, R16, RZ ;  /* 0x000000100820723c */ /* 0x044fe200000418ff */
[C---:B------:R-:W-:Y:S02]  /*13d50*/  IADD3 R203, R200.reuse, 0x1800, RZ ;  /* 0x00001800c8cb7810 */ /* 0x040fe40007ffe0ff */
[----:B------:R-:W-:Y:S01]  /*13d60*/  IADD3 R202, R200, 0x2800, RZ ;  /* 0x00002800c8ca7810 */ /* 0x000fe20007ffe0ff */
[----:B------:R1:W-:Y:S01]  /*13d70*/  LDGSTS.E.BYPASS.LTC128B.128 [R212+0x5880], [R2.64+0x80], !P0 ;  /* 0x0588008002d47fae */ /* 0x0003e2000c101d46 */
[C---:B------:R-:W-:Y:S02]  /*13d80*/  ISETP.LT.OR P0, PT, R6.reuse, 0x1, !P1 ;  /* 0x000000010600780c */ /* 0x040fe40004f01670 */
[----:B------:R-:W-:Y:S01]  /*13d90*/  @!P5 ISETP.LT.OR P1, PT, R6, 0x21, !P1 ;  /* 0x000000210600d80c */ /* 0x000fe20004f21670 */
[----:B------:R-:W-:Y:S01]  /*13da0*/  HMMA.16816.F32.BF16 R36, R8, R18, RZ ;  /* 0x000000120824723c */ /* 0x000fe200000418ff */
[----:B------:R-:W-:-:S07]  /*13db0*/  IADD3 R201, R200, 0x2000, RZ ;  /* 0x00002000c8c97810 */ /* 0x000fce0007ffe0ff */
[----:B---3--:R-:W-:Y:S02]  /*13dc0*/  HMMA.16816.F32.BF16 R44, R8, R24, RZ ;  /* 0x00000018082c723c */ /* 0x008fe400000418ff */
[----:B------:R1:W-:Y:S01]  /*13dd0*/  LDGSTS.E.BYPASS.LTC128B.128 [R212+0x7080], [R2.64+0x100], !P0 ;  /* 0x0708010002d47fae */ /* 0x0003e2000c101d46 */
[----:B------:R-:W-:-:S04]  /*13de0*/  LOP3.LUT P0, RZ, R120, 0x8, RZ, 0xc0, !PT ;  /* 0x0000000878ff7812 */ /* 0x000fc8000780c0ff */
[C---:B------:R-:W-:Y:S01]  /*13df0*/  ISETP.LT.OR P4, PT, R6.reuse, 0x1, !P0 ;  /* 0x000000010600780c */ /* 0x040fe20004781670 */
[----:B------:R-:W-:Y:S01]  /*13e00*/  HMMA.16816.F32.BF16 R8, R8, R26, RZ ;  /* 0x0000001a0808723c */ /* 0x000fe200000418ff */
[----:B------:R-:W-:-:S07]  /*13e10*/  @!P5 ISETP.LT.OR P0, PT, R6, 0x21, !P0 ;  /* 0x000000210600d80c */ /* 0x000fce0004701670 */
[C---:B----4-:R-:W-:Y:S04]  /*13e20*/  HMMA.16816.F32.BF16 R16, R12.reuse, R40, R28 ;  /* 0x000000280c10723c */ /* 0x050fe8000004181c */
[----:B------:R1:W-:Y:S04]  /*13e30*/  LDGSTS.E.BYPASS.LTC128B.128 [R212+0x8880], [R2.64+0x180], !P4 ;  /* 0x0888018002d47fae */ /* 0x0003e8000e101d46 */
[----:B------:R2:W-:Y:S01]  /*13e40*/  @!P5 LDGSTS.E.BYPASS.LTC128B.128 [R215+0x5080], [R4.64], !P3 ;  /* 0x0508000004d7dfae */ /* 0x0005e2000d901d46 */
[C---:B------:R-:W-:Y:S03]  /*13e50*/  HMMA.16816.F32.BF16 R24, R12.reuse, R42, R20 ;  /* 0x0000002a0c18723c */ /* 0x040fe60000041814 */
[----:B------:R2:W-:Y:S04]  /*13e60*/  @!P5 LDGSTS.E.BYPASS.LTC128B.128 [R215+0x6880], [R4.64+0x80], !P2 ;  /* 0x0688008004d7dfae */ /* 0x0005e8000d101d46 */
[----:B------:R2:W-:Y:S01]  /*13e70*/  @!P5 LDGSTS.E.BYPASS.LTC128B.128 [R215+0x8080], [R4.64+0x100], !P1 ;  /* 0x0808010004d7dfae */ /* 0x0005e2000c901d46 */
[----:B------:R-:W-:Y:S03]  /*13e80*/  HMMA.16816.F32.BF16 R28, R12, R48, R32 ;  /* 0x000000300c1c723c */ /* 0x000fe60000041820 */
[----:B------:R2:W-:Y:S01]  /*13e90*/  @!P5 LDGSTS.E.BYPASS.LTC128B.128 [R215+0x9880], [R4.64+0x180], !P0 ;  /* 0x0988018004d7dfae */ /* 0x0005e2000c101d46 */
[----:B------:R-:W-:-:S03]  /*13ea0*/  ISETP.GT.AND P0, PT, R116, R230, PT ;  /* 0x000000e67400720c */ /* 0x000fc60003f04270 */
[----:B------:R-:W-:Y:S01]  /*13eb0*/  LDSM.16.M88.4 R52, [R162] ;  /* 0x00000000a234783b */ /* 0x000fe20000000200 */
[C---:B------:R-:W-:Y:S03]  /*13ec0*/  HMMA.16816.F32.BF16 R32, R12.reuse, R50, R36 ;  /* 0x000000320c20723c */ /* 0x040fe60000041824 */
[----:B------:R-:W-:Y:S04]  /*13ed0*/  LDSM.16.M88.4 R60, [R162+0x800] ;  /* 0x00080000a23c783b */ /* 0x000fe80000000200 */
[----:B------:R-:W-:Y:S01]  /*13ee0*/  LDSM.16.M88.4 R64, [R162+0x1000] ;  /* 0x00100000a240783b */ /* 0x000fe20000000200 */
[C---:B------:R-:W-:Y:S03]  /*13ef0*/  HMMA.16816.F32.BF16 R36, R12.reuse, R56, R44 ;  /* 0x000000380c24723c */ /* 0x040fe6000004182c */
[----:B------:R-:W-:Y:S04]  /*13f00*/  LDSM.16.M88.4 R20, [R161] ;  /* 0x00000000a114783b */ /* 0x000fe80000000200 */
[----:B------:R-:W-:Y:S01]  /*13f10*/  LDSM.16.M88.4 R44, [R161+0x800] ;  /* 0x00080000a12c783b */ /* 0x000fe20000000200 */
[----:B------:R-:W-:Y:S03]  /*13f20*/  HMMA.16816.F32.BF16 R12, R12, R58, R8 ;  /* 0x0000003a0c0c723c */ /* 0x000fe60000041808 */
[----:B------:R-:W-:Y:S04]  /*13f30*/  LDSM.16.M88.4 R8, [R198] ;  /* 0x00000000c608783b */ /* 0x000fe80000000200 */
[----:B--2---:R-:W2:Y:S04]  /*13f40*/  LDSM.16.M88.4 R4, [R199] ;  /* 0x00000000c704783b */ /* 0x004ea80000000200 */
[----:B------:R-:W3:Y:S04]  /*13f50*/  LDSM.16.M88.4 R56, [R161+0x1000] ;  /* 0x00100000a138783b */ /* 0x000ee80000000200 */
[----:B------:R-:W-:Y:S04]  /*13f60*/  LDSM.16.M88.4 R40, [R163+0x1800] ;  /* 0x00180000a328783b */ /* 0x000fe80000000200 */
[----:B------:R-:W-:Y:S04]  /*13f70*/  LDSM.16.M88.4 R48, [R163+0x2000] ;  /* 0x00200000a330783b */ /* 0x000fe80000000200 */
[----:B------:R-:W0:Y:S01]  /*13f80*/  LDGDEPBAR ;  /* 0x00000000000079af */ /* 0x000e220000000000 */
        /* <DEDUP_REMOVED lines=9> */
[----:B------:R-:W-:Y:S03]  /*14020*/  LDSM.16.M88.4 R64, [R162+0x4000] ;  /* 0x00400000a240783b */ /* 0x000fe60000000200 */
        /* <DEDUP_REMOVED lines=8> */
[----:B------:R-:W3:Y:S04]  /*140b0*/  LDSM.16.M88.4 R8, [R197+0x4000] ;  /* 0x00400000c508783b */ /* 0x000ee80000000200 */
        /* <DEDUP_REMOVED lines=10> */
[----:B------:R-:W1:Y:S03]  /*14160*/  LDSM.16.M88.4 R52, [R162+0x2000] ;  /* 0x00200000a234783b */ /* 0x000e660000000200 */
[C---:B---3--:R-:W-:Y:S08]  /*14170*/  HMMA.16816.F32.BF16 R16, R8.reuse, R20, R16 ;  /* 0x000000140810723c */ /* 0x048ff00000041810 */
[C---:B------:R-:W-:Y:S01]  /*14180*/  HMMA.16816.F32.BF16 R24, R8.reuse, R22, R24 ;  /* 0x000000160818723c */ /* 0x040fe20000041818 */
[----:B------:R-:W-:Y:S07]  /*14190*/  LDSM.16.M88.4 R20, [R161+0x1800] ;  /* 0x00180000a114783b */ /* 0x000fee0000000200 */
[C---:B------:R-:W-:Y:S08]  /*141a0*/  HMMA.16816.F32.BF16 R28, R8.reuse, R44, R28 ;  /* 0x0000002c081c723c */ /* 0x040ff0000004181c */
[C---:B------:R-:W-:Y:S01]  /*141b0*/  HMMA.16816.F32.BF16 R32, R8.reuse, R46, R32 ;  /* 0x0000002e0820723c */ /* 0x040fe20000041820 */
[----:B------:R-:W-:Y:S07]  /*141c0*/  LDSM.16.M88.4 R44, [R163+0x3000] ;  /* 0x00300000a32c783b */ /* 0x000fee0000000200 */
[C---:B----4-:R-:W-:Y:S08]  /*141d0*/  HMMA.16816.F32.BF16 R36, R8.reuse, R56, R36 ;  /* 0x000000380824723c */ /* 0x050ff00000041824 */
[----:B------:R-:W-:Y:S01]  /*141e0*/  HMMA.16816.F32.BF16 R12, R8, R58, R12 ;  /* 0x0000003a080c723c */ /* 0x000fe2000004180c */
[----:B------:R-:W3:Y:S04]  /*141f0*/  LDSM.16.M88.4 R8, [R198+0x4000] ;  /* 0x00400000c608783b */ /* 0x000ee80000000200 */
[----:B------:R-:W4:Y:S03]  /*14200*/  LDSM.16.M88.4 R56, [R161+0x2800] ;  /* 0x00280000a138783b */ /* 0x000f260000000200 */
[C---:B--2---:R-:W-:Y:S08]  /*14210*/  HMMA.16816.F32.BF16 R16, R4.reuse, R40, R16 ;  /* 0x000000280410723c */ /* 0x044ff00000041810 */
        /* <DEDUP_REMOVED lines=8> */
[----:B------:R-:W2:Y:S03]  /*142a0*/  LDSM.16.M88.4 R60, [R163+0x4000] ;  /* 0x00400000a33c783b */ /* 0x000ea60000000200 */
[C---:B---3--:R-:W-:Y:S08]  /*142b0*/  HMMA.16816.F32.BF16 R16, R8.reuse, R20, R16 ;  /* 0x000000140810723c */ /* 0x048ff00000041810 */
[C---:B------:R-:W-:Y:S08]  /*142c0*/  HMMA.16816.F32.BF16 R24, R8.reuse, R22, R24 ;  /* 0x000000160818723c */ /* 0x040ff00000041818 */
[C---:B------:R-:W-:Y:S08]  /*142d0*/  HMMA.16816.F32.BF16 R28, R8.reuse, R48, R28 ;  /* 0x00000030081c723c */ /* 0x040ff0000004181c */
[C---:B------:R-:W-:Y:S01]  /*142e0*/  HMMA.16816.F32.BF16 R32, R8.reuse, R50, R32 ;  /* 0x000000320820723c */ /* 0x040fe20000041820 */
[----:B------:R-:W-:Y:S07]  /*142f0*/  LDSM.16.M88.4 R48, [R200+0x3800] ;  /* 0x00380000c830783b */ /* 0x000fee0000000200 */
[C---:B----4-:R-:W-:Y:S08]  /*14300*/  HMMA.16816.F32.BF16 R36, R8.reuse, R56, R36 ;  /* 0x000000380824723c */ /* 0x050ff00000041824 */
[----:B------:R-:W-:Y:S01]  /*14310*/  HMMA.16816.F32.BF16 R12, R8, R58, R12 ;  /* 0x0000003a080c723c */ /* 0x000fe2000004180c */
[----:B------:R-:W3:Y:S04]  /*14320*/  LDSM.16.M88.4 R8, [R197+0x8000] ;  /* 0x00800000c508783b */ /* 0x000ee80000000200 */
[----:B------:R-:W4:Y:S03]  /*14330*/  LDSM.16.M88.4 R56, [R200+0x4000] ;  /* 0x00400000c838783b */ /* 0x000f260000000200 */
[C---:B-1----:R-:W-:Y:S08]  /*14340*/  HMMA.16816.F32.BF16 R16, R4.reuse, R44, R16 ;  /* 0x0000002c0410723c */ /* 0x042ff00000041810 */
[C---:B------:R-:W-:Y:S01]  /*14350*/  HMMA.16816.F32.BF16 R24, R4.reuse, R46, R24 ;  /* 0x0000002e0418723c */ /* 0x040fe20000041818 */
[----:B------:R-:W-:Y:S07]  /*14360*/  LDSM.16.M88.4 R44, [R162+0x3000] ;  /* 0x00300000a22c783b */ /* 0x000fee0000000200 */
[C---:B------:R-:W-:Y:S08]  /*14370*/  HMMA.16816.F32.BF16 R28, R4.reuse, R52, R28 ;  /* 0x00000034041c723c */ /* 0x040ff0000004181c */
[C---:B------:R-:W-:Y:S01]  /*14380*/  HMMA.16816.F32.BF16 R32, R4.reuse, R54, R32 ;  /* 0x000000360420723c */ /* 0x040fe20000041820 */
[----:B------:R-:W-:Y:S07]  /*14390*/  LDSM.16.M88.4 R52, [R162+0x3800] ;  /* 0x00380000a234783b */ /* 0x000fee0000000200 */
[C---:B--2---:R-:W-:Y:S08]  /*143a0*/  HMMA.16816.F32.BF16 R36, R4.reuse, R60, R36 ;  /* 0x0000003c0424723c */ /* 0x044ff00000041824 */
[----:B------:R-:W-:Y:S01]  /*143b0*/  HMMA.16816.F32.BF16 R12, R4, R62, R12 ;  /* 0x0000003e040c723c */ /* 0x000fe2000004180c */
[----:B------:R-:W1:Y:S04]  /*143c0*/  LDSM.16.M88.4 R4, [R199+0x8000] ;  /* 0x00800000c704783b */ /* 0x000e680000000200 */
[----:B------:R-:W-:Y:S03]  /*143d0*/  LDSM.16.M88.4 R60, [R161+0x4000] ;  /* 0x00400000a13c783b */ /* 0x000fe60000000200 */
        /* <DEDUP_REMOVED lines=42> */
[C---:B------:R-:W-:Y:S08]  /*14680*/  HMMA.16816.F32.BF16 R20, R12.reuse, R54, R20 ;  /* 0x000000360c14723c */ /* 0x040ff00000041814 */
        /* <DEDUP_REMOVED lines=27> */
[C---:B------:R-:W-:Y:S01]  /*14840*/  LOP3.LUT P3, RZ, R217.reuse, 0x4, RZ, 0xc0, !PT ;  /* 0x00000004d9ff7812 */ /* 0x040fe2000786c0ff */
[----:B------:R-:W-:Y:S01]  /*14850*/  IMAD R2, R2, c[0x0][0x1e0], RZ ;  /* 0x0000780002027a24 */ /* 0x000fe200078e02ff */
[C---:B------:R-:W-:Y:S02]  /*14860*/  LOP3.LUT P4, RZ, R217.reuse, 0x2, RZ, 0xc0, !PT ;  /* 0x00000002d9ff7812 */ /* 0x040fe4000788c0ff */
[----:B------:R-:W-:Y:S01]  /*14870*/  LOP3.LUT P6, RZ, R217, 0x1, RZ, 0xc0, !PT ;  /* 0x00000001d9ff7812 */ /* 0x000fe200078cc0ff */
        /* <DEDUP_REMOVED lines=30> */
.L_x_2474:
[----:B------:R-:W-:Y:S05]  /*14a60*/  BSYNC B0 ;  /* 0x0000000000007941 */ /* 0x000fea0003800000 */
.L_x_2473:
[----:B------:R-:W2:Y:S04]  /*14a70*/  LDL R0, [R1+0x48] ;  /* 0x0000480001007983 */ /* 0x000ea80000100800 */
[----:B------:R-:W3:Y:S01]  /*14a80*/  LDL R95, [R1+0x10] ;  /* 0x00001000015f7983 */ /* 0x000ee20000100800 */
[----:B------:R-:W-:Y:S01]  /*14a90*/  ISETP.NE.AND P3, PT, R133, 0x1, PT ;  /* 0x000000018500780c */ /* 0x000fe20003f65270 */
[----:B-1----:R-:W-:Y:S01]  /*14aa0*/  IMAD.IADD R4, R125, 0x1, -R231 ;  /* 0x000000017d047824 */ /* 0x002fe200078e0ae7 */
[----:B------:R-:W-:Y:S01]  /*14ab0*/  IADD3 R3, -R231, 0x1, R125 ;  /* 0x00000001e7037810 */ /* 0x000fe20007ffe17d */
[----:B------:R-:W-:Y:S04]  /*14ac0*/  LDSM.16.MT88.4 R44, [R194] ;  /* 0x00000000c22c783b */ /* 0x000fe80000004200 */
[----:B------:R-:W-:Y:S04]  /*14ad0*/  LDSM.16.MT88.4 R52, [R194+0x800] ;  /* 0x00080000c234783b */ /* 0x000fe80000004200 */
        /* <DEDUP_REMOVED lines=8> */
[----:B------:R-:W0:Y:S01]  /*14b60*/  LDGDEPBAR ;  /* 0x00000000000079af */ /* 0x000e220000000000 */
[----:B--2--5:R-:W-:-:S04]  /*14b70*/  IMAD.IADD R0, R0, 0x1, R132 ;  /* 0x0000000100007824 */ /* 0x024fc800078e0284 */
[----:B------:R-:W-:-:S04]  /*14b80*/  @P3 IMAD.HI.U32 R2, R0, c[0x0][0x2c8], RZ ;  /* 0x0000b20000023a27 */ /* 0x000fc800078e00ff */
[----:B---3--:R-:W-:Y:S01]  /*14b90*/  IMAD.IADD R3, R3, 0x1, -R95 ;  /* 0x0000000103037824 */ /* 0x008fe200078e0a5f */
[----:B------:R-:W-:-:S05]  /*14ba0*/  @P3 SHF.R.U32.HI R0, RZ, c[0x0][0x2cc], R2 ;  /* 0x0000b300ff003a19 */ /* 0x000fca0000011602 */
[----:B------:R-:W1:Y:S04]  /*14bb0*/  SHFL.IDX PT, R2, R0, RZ, 0x1c1f ;  /* 0x001c1fff00027589 */ /* 0x000e6800000e0000 */
[----:B------:R-:W2:Y:S01]  /*14bc0*/  SHFL.IDX PT, R5, R0, 0x1, 0x1c1f ;  /* 0x003c1f0000057f89 */ /* 0x000ea200000e0000 */
        /* <DEDUP_REMOVED lines=10> */
[----:B------:R-:W-:Y:S02]  /*14c70*/  FMNMX.FTZ R0, R11, R12, !PT ;  /* 0x0000000c0b007209 */ /* 0x000fe40007810000 */
[----:B------:R-:W-:Y:S02]  /*14c80*/  ISETP.GT.AND P0, PT, R2, 0x10, PT ;  /* 0x000000100200780c */ /* 0x000fe40003f04270 */
        /* <DEDUP_REMOVED lines=11> */
[C---:B------:R-:W-:Y:S02]  /*14d40*/  ISETP.GT.AND P0, PT, R2.reuse, 0x20, PT ;  /* 0x000000200200780c */ /* 0x040fe40003f04270 */
[----:B------:R-:W-:Y:S02]  /*14d50*/  FSEL R13, R41, -INF , P1 ;  /* 0xff800000290d7808 */ /* 0x000fe40000800000 */
[----:B------:R-:W-:Y:S02]  /*14d60*/  FMNMX.FTZ R3, R15, R3, !PT ;  /* 0x000000030f037209 */ /* 0x000fe40007810000 */
[----:B------:R-:W-:-:S02]  /*14d70*/  ISETP.GT.AND P1, PT, R2, 0x21, PT ;  /* 0x000000210200780c */ /* 0x000fc40003f24270 */
[----:B------:R-:W-:Y:S02]  /*14d80*/  FSEL R94, R20, -INF , P0 ;  /* 0xff800000145e7808 */ /* 0x000fe40000000000 */
[----:B------:R-:W-:Y:S02]  /*14d90*/  ISETP.GT.AND P0, PT, R2, 0x28, PT ;  /* 0x000000280200780c */ /* 0x000fe40003f04270 */
[----:B------:R-:W-:Y:S02]  /*14da0*/  IMNMX R0, R4, R5, PT ;  /* 0x0000000504007217 */ /* 0x000fe40003800200 */
[----:B------:R-:W-:Y:S02]  /*14db0*/  FMNMX.FTZ R3, R13, R3, !PT ;  /* 0x000000030d037209 */ /* 0x000fe40007810000 */
[----:B------:R-:W-:Y:S02]  /*14dc0*/  FSEL R93, R21, -INF , P1 ;  /* 0xff800000155d7808 */ /* 0x000fe40000800000 */
[----:B------:R-:W-:-:S02]  /*14dd0*/  ISETP.GT.AND P1, PT, R2, 0x29, PT ;  /* 0x000000290200780c */ /* 0x000fc40003f24270 */
[----:B------:R-:W-:Y:S02]  /*14de0*/  FSEL R92, R36, -INF , P0 ;  /* 0xff800000245c7808 */ /* 0x000fe40000000000 */
[C---:B------:R-:W-:Y:S02]  /*14df0*/  ISETP.GT.AND P0, PT, R0.reuse, RZ, PT ;  /* 0x000000ff0000720c */ /* 0x040fe40003f04270 */
[----:B------:R-:W-:Y:S02]  /*14e00*/  ISETP.GT.AND P2, PT, R0, 0x1, PT ;  /* 0x000000010000780c */ /* 0x000fe40003f44270 */
[----:B------:R-:W-:Y:S02]  /*14e10*/  FMNMX.FTZ R2, R94, R3, !PT ;  /* 0x000000035e027209 */ /* 0x000fe40007810000 */
[----:B------:R-:W-:Y:S02]  /*14e20*/  FSEL R91, R37, -INF , P1 ;  /* 0xff800000255b7808 */ /* 0x000fe40000800000 */
[----:B------:R-:W-:-:S02]  /*14e30*/  FSEL R5, R34, -INF , P0 ;  /* 0xff80000022057808 */ /* 0x000fc40000000000 */
[C---:B------:R-:W-:Y:S02]  /*14e40*/  ISETP.GT.AND P1, PT, R0.reuse, 0x8, PT ;  /* 0x000000080000780c */ /* 0x040fe40003f24270 */
[----:B------:R-:W-:Y:S02]  /*14e50*/  FSEL R10, R35, -INF , P2 ;  /* 0xff800000230a7808 */ /* 0x000fe40001000000 */
[----:B------:R-:W-:Y:S01]  /*14e60*/  FMNMX.FTZ R2, R93, R2, !PT ;  /* 0x000000025d027209 */ /* 0x000fe20007810000 */
[----:B------:R-:W-:Y:S01]  /*14e70*/  LDSM.16.MT88.4 R32, [R193] ;  /* 0x00000000c120783b */ /* 0x000fe20000004200 */
[----:B------:R-:W-:Y:S02]  /*14e80*/  ISETP.GT.AND P0, PT, R0, 0x9, PT ;  /* 0x000000090000780c */ /* 0x000fe40003f04270 */
[----:B------:R-:W-:Y:S02]  /*14e90*/  FSEL R9, R30, -INF , P1 ;  /* 0xff8000001e097808 */ /* 0x000fe40000800000 */
[----:B------:R-:W-:-:S02]  /*14ea0*/  FMNMX.FTZ R3, R5, R10, !PT ;  /* 0x0000000a05037209 */ /* 0x000fc40007810000 */
[----:B------:R-:W-:Y:S02]  /*14eb0*/  FMNMX.FTZ R2, R92, R2, !PT ;  /* 0x000000025c027209 */ /* 0x000fe40007810000 */
[----:B------:R-:W-:Y:S02]  /*14ec0*/  FSEL R8, R31, -INF , P0 ;  /* 0xff8000001f087808 */ /* 0x000fe40000000000 */
[C---:B------:R-:W-:Y:S01]  /*14ed0*/  ISETP.GT.AND P1, PT, R0.reuse, 0x10, PT ;  /* 0x000000100000780c */ /* 0x040fe20003f24270 */
[----:B------:R-:W-:Y:S01]  /*14ee0*/  LDSM.16.MT88.4 R28, [R195] ;  /* 0x00000000c31c783b */ /* 0x000fe20000004200 */
[----:B------:R-:W-:Y:S02]  /*14ef0*/  FMNMX.FTZ R3, R9, R3, !PT ;  /* 0x0000000309037209 */ /* 0x000fe40007810000 */
[----:B------:R-:W-:Y:S02]  /*14f00*/  FMNMX.FTZ R2, R91, R2, !PT ;  /* 0x000000025b027209 */ /* 0x000fe40007810000 */
[----:B------:R-:W-:-:S02]  /*14f10*/  ISETP.GT.AND P0, PT, R0, 0x11, PT ;  /* 0x000000110000780c */ /* 0x000fc40003f04270 */
[----:B------:R-:W-:Y:S01]  /*14f20*/  FSEL R7, R26, -INF , P1 ;  /* 0xff8000001a077808 */ /* 0x000fe20000800000 */
[----:B------:R-:W1:Y:S01]  /*14f30*/  SHFL.BFLY PT, R4, R2, 0x2, 0x1f ;  /* 0x0c401f0002047f89 */ /* 0x000e6200000e0000 */
[----:B------:R-:W-:Y:S02]  /*14f40*/  FMNMX.FTZ R3, R8, R3, !PT ;  /* 0x0000000308037209 */ /* 0x000fe40007810000 */
[----:B------:R-:W-:Y:S02]  /*14f50*/  FSEL R6, R27, -INF , P0 ;  /* 0xff8000001b067808 */ /* 0x000fe40000000000 */
[C---:B------:R-:W-:Y:S01]  /*14f60*/  ISETP.GT.AND P1, PT, R0.reuse, 0x18, PT ;  /* 0x000000180000780c */ /* 0x040fe20003f24270 */
[----:B------:R-:W-:Y:S01]  /*14f70*/  LDSM.16.MT88.4 R24, [R192+0x800] ;  /* 0x00080000c018783b */ /* 0x000fe20000004200 */
[----:B------:R-:W-:Y:S02]  /*14f80*/  FMNMX.FTZ R3, R7, R3, !PT ;  /* 0x0000000307037209 */ /* 0x000fe40007810000 */
[----:B------:R-:W-:-:S02]  /*14f90*/  ISETP.GT.AND P0, PT, R0, 0x19, PT ;  /* 0x000000190000780c */ /* 0x000fc40003f04270 */
[----:B------:R-:W-:Y:S02]  /*14fa0*/  FSEL R21, R42, -INF , P1 ;  /* 0xff8000002a157808 */ /* 0x000fe40000800000 */
        /* <DEDUP_REMOVED lines=32> */
[----:B------:R1:W-:Y:S01]  /*151b0*/  MUFU.EX2 R83, R3 ;  /* 0x0000000300537308 */ /* 0x0003e20000000800 */
[----:B------:R-:W-:-:S07]  /*151c0*/  FSETP.NEU.FTZ.AND P0, PT, R149, -INF , PT ;  /* 0xff8000009500780b */ /* 0x000fce0003f1d000 */
[----:B------:R2:W-:Y:S01]  /*151d0*/  MUFU.EX2 R216, R0 ;  /* 0x0000000000d87308 */ /* 0x0005e20000000800 */
[----:B-1----:R-:W-:-:S07]  /*151e0*/  FFMA.FTZ R3, R14, c[0x0][0x2d0], -R2 ;  /* 0x0000b4000e037a23 */ /* 0x002fce0000010802 */
[----:B------:R1:W-:Y:S01]  /*151f0*/  MUFU.EX2 R86, R3 ;  /* 0x0000000300567308 */ /* 0x0003e20000000800 */
[----:B--2---:R-:W-:-:S05]  /*15200*/  FMUL.FTZ R0, R149, c[0x0][0x2d0] ;  /* 0x0000b40095007a20 */ /* 0x004fca0000410000 */
[----:B------:R-:W-:Y:S01]  /*15210*/  FSEL R0, R0, RZ, P0 ;  /* 0x000000ff00007208 */ /* 0x000fe20000000000 */
[----:B-1----:R-:W-:-:S04]  /*15220*/  FFMA.FTZ R3, R17, c[0x0][0x2d0], -R2 ;  /* 0x0000b40011037a23 */ /* 0x002fc80000010802 */
[----:B------:R1:W-:Y:S02]  /*15230*/  MUFU.EX2 R85, R3 ;  /* 0x0000000300557308 */ /* 0x0003e40000000800 */
[--C-:B-1----:R-:W-:Y:S02]  /*15240*/  FFMA.FTZ R3, R16, c[0x0][0x2d0], -R2.reuse ;  /* 0x0000b40010037a23 */ /* 0x102fe40000010802 */
[----:B------:R-:W1:Y:S04]  /*15250*/  LDSM.16.MT88.4 R16, [R192] ;  /* 0x00000000c010783b */ /* 0x000e680000004200 */
        /* <DEDUP_REMOVED lines=8> */
[----:B--2---:R-:W-:Y:S01]  /*152e0*/  FFMA.FTZ R3, R10, c[0x0][0x2d0], -R0 ;  /* 0x0000b4000a037a23 */ /* 0x004fe20000010800 */
[----:B------:R-:W-:-:S05]  /*152f0*/  F2FP.BF16.PACK_AB R10, R85, R86 ;  /* 0x00000056550a723e */ /* 0x000fca00000010ff */
[----:B------:R2:W3:Y:S02]  /*15300*/  MUFU.EX2 R81, R3 ;  /* 0x0000000300517308 */ /* 0x0004e40000000800 */
[----:B--2---:R-:W-:Y:S01]  /*15310*/  FFMA.FTZ R3, R9, c[0x0][0x2d0], -R0 ;  /* 0x0000b40009037a23 */ /* 0x004fe20000010800 */
[----:B---3--:R-:W-:-:S05]  /*15320*/  F2FP.BF16.PACK_AB R9, R81, R82 ;  /* 0x000000525109723e */ /* 0x008fca00000010ff */
[----:B------:R2:W-:Y:S02]  /*15330*/  MUFU.EX2 R80, R3 ;  /* 0x0000000300507308 */ /* 0x0005e40000000800 */
[----:B--2---:R-:W-:Y:S01]  /*15340*/  FFMA.FTZ R3, R8, c[0x0][0x2d0], -R0 ;  /* 0x0000b40008037a23 */ /* 0x004fe20000010800 */
[----:B------:R-:W-:-:S05]  /*15350*/  F2FP.BF16.PACK_AB R8, R83, R84 ;  /* 0x000000545308723e */ /* 0x000fca00000010ff */
[----:B------:R2:W3:Y:S02]  /*15360*/  MUFU.EX2 R148, R3 ;  /* 0x0000000300947308 */ /* 0x0004e40000000800 */
[----:B--2---:R-:W-:Y:S01]  /*15370*/  FFMA.FTZ R3, R7, c[0x0][0x2d0], -R0 ;  /* 0x0000b40007037a23 */ /* 0x004fe20000010800 */
[----:B---3--:R-:W-:-:S05]  /*15380*/  F2FP.BF16.PACK_AB R11, R148, R80 ;  /* 0x00000050940b723e */ /* 0x008fca00000010ff */
[----:B------:R2:W-:Y:S02]  /*15390*/  MUFU.EX2 R154, R3 ;  /* 0x00000003009a7308 */ /* 0x0005e40000000800 */
[----:B------:R-:W-:Y:S01]  /*153a0*/  HMMA.16816.F32.BF16 R12, R8, R32, RZ ;  /* 0x00000020080c723c */ /* 0x000fe200000418ff */
[----:B--2---:R-:W-:Y:S01]  /*153b0*/  FFMA.FTZ R3, R6, c[0x0][0x2d0], -R0 ;  /* 0x0000b40006037a23 */ /* 0x004fe20000010800 */
[----:B------:R-:W-:-:S04]  /*153c0*/  F2FP.BF16.PACK_AB R6, R222, R223 ;  /* 0x000000dfde06723e */ /* 0x000fc800000010ff */
        /* <DEDUP_REMOVED lines=8> */
[----:B-1----:R-:W-:Y:S11]  /*15450*/  F2FP.BF16.PACK_AB R7, R155, R214 ;  /* 0x000000d69b07723e */ /* 0x002ff600000010ff */
[----:B------:R-:W-:Y:S04]  /*15460*/  @!UPT UIADD3 URZ, URZ, URZ, URZ ;  /* 0x0000003f3f3ff290 */ /* 0x000fe8000fffe03f */
[C---:B------:R-:W-:Y:S08]  /*15470*/  HMMA.16816.F32.BF16 R168, R4.reuse, R24, R20 ;  /* 0x0000001804a8723c */ /* 0x040ff00000041814 */
[----:B------:R-:W-:Y:S01]  /*15480*/  HMMA.16816.F32.BF16 R144, R4, R26, R16 ;  /* 0x0000001a0490723c */ /* 0x000fe20000041810 */
[----:B------:R-:W1:Y:S07]  /*15490*/  LDSM.16.MT88.4 R24, [R195+0x800] ;  /* 0x00080000c318783b */ /* 0x000e6e0000004200 */
[----:B------:R-:W-:Y:S08]  /*154a0*/  HMMA.16816.F32.BF16 R20, R8, R28, RZ ;  /* 0x0000001c0814723c */ /* 0x000ff000000418ff */
[----:B------:R-:W-:Y:S08]  /*154b0*/  HMMA.16816.F32.BF16 R132, R4, R40, R12 ;  /* 0x000000280484723c */ /* 0x000ff0000004180c */
[C---:B------:R-:W-:Y:S01]  /*154c0*/  HMMA.16816.F32.BF16 R12, R8.reuse, R34, RZ ;  /* 0x00000022080c723c */ /* 0x040fe200000418ff */
[----:B------:R-:W2:Y:S07]  /*154d0*/  LDSM.16.MT88.4 R32, [R192+0x2000] ;  /* 0x00200000c020783b */ /* 0x000eae0000004200 */
[C---:B------:R-:W-:Y:S08]  /*154e0*/  HMMA.16816.F32.BF16 R16, R8.reuse, R30, RZ ;  /* 0x0000001e0810723c */ /* 0x040ff000000418ff */
[----:B------:R-:W-:Y:S08]  /*154f0*/  HMMA.16816.F32.BF16 R28, R8, R36, RZ ;  /* 0x00000024081c723c */ /* 0x000ff000000418ff */
[----:B-1----:R-:W-:Y:S08]  /*15500*/  HMMA.16816.F32.BF16 R56, R4, R24, R20 ;  /* 0x000000180438723c */ /* 0x002ff00000041814 */
[----:B------:R-:W-:Y:S08]  /*15510*/  HMMA.16816.F32.BF16 R20, R8, R46, RZ ;  /* 0x0000002e0814723c */ /* 0x000ff000000418ff */
[----:B------:R-:W-:Y:S01]  /*15520*/  HMMA.16816.F32.BF16 R140, R4, R42, R12 ;  /* 0x0000002a048c723c */ /* 0x000fe2000004180c */
[----:B------:R-:W-:Y:S07]  /*15530*/  LDSM.16.MT88.4 R40, [R192+0x3800] ;  /* 0x00380000c028783b */ /* 0x000fee0000004200 */
[----:B------:R-:W-:Y:S01]  /*15540*/  HMMA.16816.F32.BF16 R12, R8, R44, RZ ;  /* 0x0000002c080c723c */ /* 0x000fe200000418ff */
[----:B------:R-:W-:Y:S01]  /*15550*/  LDSM.16.MT88.4 R44, [R194+0x2000] ;  /* 0x00200000c22c783b */ /* 0x000fe20000004200 */
[----:B------:R-:W-:-:S02]  /*15560*/  IMAD.MOV.U32 R102, RZ, RZ, R56 ;  /* 0x000000ffff667224 */ /* 0x000fc400078e0038 */
[----:B------:R-:W-:Y:S02]  /*15570*/  IMAD.MOV.U32 R101, RZ, RZ, R57 ;  /* 0x000000ffff657224 */ /* 0x000fe400078e0039 */
[----:B------:R-:W-:Y:S02]  /*15580*/  IMAD.MOV.U32 R100, RZ, RZ, R58 ;  /* 0x000000ffff647224 */ /* 0x000fe400078e003a */
[----:B------:R-:W-:Y:S01]  /*15590*/  HMMA.16816.F32.BF16 R16, R4, R26, R16 ;  /* 0x0000001a0410723c */ /* 0x000fe20000041810 */
[----:B------:R-:W1:Y:S01]  /*155a0*/  LDSM.16.MT88.4 R24, [R195+0x1800] ;  /* 0x00180000c318783b */ /* 0x000e620000004200 */
[----:B------:R-:W-:-:S03]  /*155b0*/  IMAD.MOV.U32 R3, RZ, RZ, R59 ;  /* 0x000000ffff037224 */ /* 0x000fc600078e003b */
[----:B------:R-:W-:Y:S03]  /*155c0*/  LDSM.16.MT88.4 R56, [R193+0x2000] ;  /* 0x00200000c138783b */ /* 0x000fe60000004200 */
[C---:B------:R-:W-:Y:S01]  /*155d0*/  HMMA.16816.F32.BF16 R248, R4.reuse, R54, R20 ;  /* 0x0000003604f8723c */ /* 0x040fe20000041814 */
[----:B------:R-:W3:Y:S07]  /*155e0*/  LDSM.16.MT88.4 R20, [R194+0x1800] ;  /* 0x00180000c214783b */ /* 0x000eee0000004200 */
[C---:B------:R-:W-:Y:S01]  /*155f0*/  HMMA.16816.F32.BF16 R12, R4.reuse, R52, R12 ;  /* 0x00000034040c723c */ /* 0x040fe2000004180c */
[----:B------:R-:W4:Y:S07]  /*15600*/  LDSM.16.MT88.4 R52, [R195+0x2000] ;  /* 0x00200000c334783b */ /* 0x000f2e0000004200 */
[----:B------:R-:W-:Y:S01]  /*15610*/  IMAD.MOV.U32 R99, RZ, RZ, R16 ;  /* 0x000000ffff637224 */ /* 0x000fe200078e0010 */
[----:B--2---:R-:W-:Y:S01]  /*15620*/  HMMA.16816.F32.BF16 R28, R4, R32, R28 ;  /* 0x00000020041c723c */ /* 0x004fe2000004181c */
[----:B------:R-:W-:-:S02]  /*15630*/  IMAD.MOV.U32 R98, RZ, RZ, R17 ;  /* 0x000000ffff627224 */ /* 0x000fc400078e0011 */
[----:B------:R-:W-:Y:S02]  /*15640*/  IMAD.MOV.U32 R97, RZ, RZ, R18 ;  /* 0x000000ffff617224 */ /* 0x000fe400078e0012 */
[----:B------:R-:W-:-:S03]  /*15650*/  IMAD.MOV.U32 R96, RZ, RZ, R19 ;  /* 0x000000ffff607224 */ /* 0x000fc600078e0013 */
[C---:B------:R-:W-:Y:S07]  /*15660*/  HMMA.16816.F32.BF16 R16, R8.reuse, R38, RZ ;  /* 0x000000260810723c */ /* 0x040fee00000418ff */
[----:B------:R-:W-:Y:S01]  /*15670*/  IMAD.MOV.U32 R106, RZ, RZ, R12 ;  /* 0x000000ffff6a7224 */ /* 0x000fe200078e000c */
[----:B-1----:R-:W-:Y:S01]  /*15680*/  HMMA.16816.F32.BF16 R36, R8, R24, RZ ;  /* 0x000000180824723c */ /* 0x002fe200000418ff */
[----:B------:R-:W-:Y:S02]  /*15690*/  IMAD.MOV.U32 R105, RZ, RZ, R13 ;  /* 0x000000ffff697224 */ /* 0x000fe400078e000d */
[----:B------:R-:W-:-:S02]  /*156a0*/  IMAD.MOV.U32 R104, RZ, RZ, R14 ;  /* 0x000000ffff687224 */ /* 0x000fc400078e000e */
[----:B------:R-:W-:-:S03]  /*156b0*/  IMAD.MOV.U32 R103, RZ, RZ, R15 ;  /* 0x000000ffff677224 */ /* 0x000fc600078e000f */
[----:B------:R-:W-:Y:S01]  /*156c0*/  IMAD.MOV.U32 R110, RZ, RZ, R28 ;  /* 0x000000ffff6e7224 */ /* 0x000fe200078e001c */
[----:B------:R-:W-:Y:S01]  /*156d0*/  HMMA.16816.F32.BF16 R12, R8, R48, RZ ;  /* 0x00000030080c723c */ /* 0x000fe200000418ff */
[----:B------:R-:W-:Y:S02]  /*156e0*/  IMAD.MOV.U32 R109, RZ, RZ, R29 ;  /* 0x000000ffff6d7224 */ /* 0x000fe400078e001d */
[----:B------:R-:W-:Y:S02]  /*156f0*/  IMAD.MOV.U32 R108, RZ, RZ, R30 ;  /* 0x000000ffff6c7224 */ /* 0x000fe400078e001e */
[----:B------:R-:W-:-:S03]  /*15700*/  IMAD.MOV.U32 R107, RZ, RZ, R31 ;  /* 0x000000ffff6b7224 */ /* 0x000fc600078e001f */
[----:B------:R-:W-:Y:S08]  /*15710*/  HMMA.16816.F32.BF16 R16, R4, R34, R16 ;  /* 0x000000220410723c */ /* 0x000ff00000041810 */
[C---:B------:R-:W-:Y:S08]  /*15720*/  HMMA.16816.F32.BF16 R32, R8.reuse, R26, RZ ;  /* 0x0000001a0820723c */ /* 0x040ff000000418ff */
[C---:B---3--:R-:W-:Y:S08]  /*15730*/  HMMA.16816.F32.BF16 R28, R8.reuse, R20, RZ ;  /* 0x00000014081c723c */ /* 0x048ff000000418ff */
[----:B------:R-:W-:Y:S01]  /*15740*/  HMMA.16816.F32.BF16 R24, R8, R22, RZ ;  /* 0x000000160818723c */ /* 0x000fe200000418ff */
[----:B------:R-:W-:-:S02]  /*15750*/  IMAD.MOV.U32 R114, RZ, RZ, R16 ;  /* 0x000000ffff727224 */ /* 0x000fc400078e0010 */
[----:B------:R-:W-:Y:S02]  /*15760*/  IMAD.MOV.U32 R113, RZ, RZ, R17 ;  /* 0x000000ffff717224 */ /* 0x000fe400078e0011 */
[----:B------:R-:W-:Y:S02]  /*15770*/  IMAD.MOV.U32 R112, RZ, RZ, R18 ;  /* 0x000000ffff707224 */ /* 0x000fe400078e0012 */
[----:B------:R-:W-:Y:S01]  /*15780*/  IMAD.MOV.U32 R111, RZ, RZ, R19 ;  /* 0x000000ffff6f7224 */ /* 0x000fe200078e0013 */
        /* <DEDUP_REMOVED lines=10> */
[----:B------:R-:W-:-:S07]  /*15830*/  IMAD.MOV.U32 R46, RZ, RZ, R108 ;  /* 0x000000ffff2e7224 */ /* 0x000fce00078e006c */
[----:B------:R-:W-:Y:S01]  /*15840*/  HMMA.16816.F32.BF16 R232, R4, R54, R32 ;  /* 0x0000003604e8723c */ /* 0x000fe20000041820 */
[----:B------:R-:W2:Y:S06]  /*15850*/  LDSM.16.MT88.4 R32, [R192+0x4800] ;  /* 0x00480000c020783b */ /* 0x000eac0000004200 */
[----:B------:R-:W-:Y:S01]  /*15860*/  IMAD.MOV.U32 R54, RZ, RZ, R112 ;  /* 0x000000ffff367224 */ /* 0x000fe200078e0070 */
[----:B------:R-:W-:Y:S01]  /*15870*/  HMMA.16816.F32.BF16 R24, R8, R64, RZ ;  /* 0x000000400818723c */ /* 0x000fe200000418ff */
[----:B------:R-:W-:-:S06]  /*15880*/  IMAD.MOV.U32 R55, RZ, RZ, R111 ;  /* 0x000000ffff377224 */ /* 0x000fcc00078e006f */
[----:B------:R-:W-:Y:S01]  /*15890*/  IMAD.MOV.U32 R64, RZ, RZ, R106 ;  /* 0x000000ffff407224 */ /* 0x000fe200078e006a */
[----:B------:R-:W-:Y:S01]  /*158a0*/  HMMA.16816.F32.BF16 R20, R8, R66, RZ ;  /* 0x000000420814723c */ /* 0x000fe200000418ff */
[----:B------:R-:W-:-:S06]  /*158b0*/  IMAD.MOV.U32 R65, RZ, RZ, R105 ;  /* 0x000000ffff417224 */ /* 0x000fcc00078e0069 */
[----:B------:R-:W-:Y:S01]  /*158c0*/  IMAD.MOV.U32 R66, RZ, RZ, R104 ;  /* 0x000000ffff427224 */ /* 0x000fe200078e0068 */
[----:B------:R-:W-:Y:S01]  /*158d0*/  HMMA.16816.F32.BF16 R244, R4, R56, R12 ;  /* 0x0000003804f4723c */ /* 0x000fe2000004180c */
[----:B------:R-:W-:-:S07]  /*158e0*/  IMAD.MOV.U32 R67, RZ, RZ, R103 ;  /* 0x000000ffff437224 */ /* 0x000fce00078e0067 */
[----:B------:R-:W-:Y:S07]  /*158f0*/  HMMA.16816.F32.BF16 R12, R8, R68, RZ ;  /* 0x00000044080c723c */ /* 0x000fee00000418ff */
[----:B------:R-:W-:Y:S01]  /*15900*/  IMAD.MOV.U32 R69, RZ, RZ, R131 ;  /* 0x000000ffff457224 */ /* 0x000fe200078e0083 */
[----:B------:R-:W-:Y:S01]  /*15910*/  HMMA.16816.F32.BF16 R56, R4, R58, R48 ;  /* 0x0000003a0438723c */ /* 0x000fe20000041830 */
[----:B------:R-:W3:Y:S01]  /*15920*/  LDSM.16.MT88.4 R48, [R194+0x3800] ;  /* 0x00380000c230783b */ /* 0x000ee20000004200 */
[----:B------:R-:W-:-:S06]  /*15930*/  IMAD.MOV.U32 R68, RZ, RZ, R130 ;  /* 0x000000ffff447224 */ /* 0x000fcc00078e0082 */
        /* <DEDUP_REMOVED lines=9> */
[----:B------:R-:W-:Y:S07]  /*159d0*/  HMMA.16816.F32.BF16 R184, R4, R72, R12 ;  /* 0x0000004804b8723c */ /* 0x000fee000004180c */
[----:B------:R-:W-:Y:S01]  /*159e0*/  IMAD.MOV.U32 R72, RZ, RZ, R102 ;  /* 0x000000ffff487224 */ /* 0x000fe200078e0066 */
[----:B------:R-:W-:Y:S01]  /*159f0*/  HMMA.16816.F32.BF16 R16, R8, R76, RZ ;  /* 0x0000004c0810723c */ /* 0x000fe200000418ff */
[----:B------:R-:W-:-:S06]  /*15a00*/  IMAD.MOV.U32 R73, RZ, RZ, R101 ;  /* 0x000000ffff497224 */ /* 0x000fcc00078e0065 */
[----:B------:R-:W-:Y:S01]  /*15a10*/  IMAD.MOV.U32 R76, RZ, RZ, R99 ;  /* 0x000000ffff4c7224 */ /* 0x000fe200078e0063 */
[----:B------:R-:W-:Y:S01]  /*15a20*/  HMMA.16816.F32.BF16 R12, R8, R78, RZ ;  /* 0x0000004e080c723c */ /* 0x000fe200000418ff */
[----:B------:R-:W-:-:S06]  /*15a30*/  IMAD.MOV.U32 R77, RZ, RZ, R98 ;  /* 0x000000ffff4d7224 */ /* 0x000fcc00078e0062 */
[----:B------:R-:W-:Y:S01]  /*15a40*/  IMAD.MOV.U32 R78, RZ, RZ, R97 ;  /* 0x000000ffff4e7224 */ /* 0x000fe200078e0061 */
[----:B--2---:R-:W-:Y:S01]  /*15a50*/  HMMA.16816.F32.BF16 R24, R8, R32, RZ ;  /* 0x000000200818723c */ /* 0x004fe200000418ff */
[----:B------:R-:W-:-:S07]  /*15a60*/  IMAD.MOV.U32 R79, RZ, RZ, R96 ;  /* 0x000000ffff4f7224 */ /* 0x000fce00078e0060 */
[----:B------:R-:W-:Y:S01]  /*15a70*/  HMMA.16816.F32.BF16 R96, R4, R74, R28 ;  /* 0x0000004a0460723c */ /* 0x000fe2000004181c */
[----:B------:R-:W2:Y:S06]  /*15a80*/  LDSM.16.MT88.4 R28, [R193+0x5000] ;  /* 0x00500000c11c783b */ /* 0x000eac0000004200 */
[----:B------:R-:W-:Y:S01]  /*15a90*/  IMAD.MOV.U32 R74, RZ, RZ, R100 ;  /* 0x000000ffff4a7224 */ /* 0x000fe200078e0064 */
[----:B------:R-:W-:Y:S01]  /*15aa0*/  HMMA.16816.F32.BF16 R20, R8, R34, RZ ;  /* 0x000000220814723c */ /* 0x000fe200000418ff */
[----:B------:R-:W2:Y:S01]  /*15ab0*/  LDSM.16.MT88.4 R32, [R195+0x4800] ;  /* 0x00480000c320783b */ /* 0x000ea20000004200 */
[----:B------:R-:W-:-:S02]  /*15ac0*/  IMAD.MOV.U32 R75, RZ, RZ, R3 ;  /* 0x000000ffff4b7224 */ /* 0x000fc400078e0003 */
[----:B------:R-:W-:-:S04]  /*15ad0*/  FFMA.FTZ R3, R94, c[0x0][0x2d0], -R2 ;  /* 0x0000b4005e037a23 */ /* 0x000fc80000010802 */
[C---:B---3--:R-:W-:Y:S08]  /*15ae0*/  HMMA.16816.F32.BF16 R112, R4.reuse, R48, R16 ;  /* 0x000000300470723c */ /* 0x048ff00000041810 */
        /* <DEDUP_REMOVED lines=8> */
[C---:B--2---:R-:W-:Y:S08]  /*15b70*/  HMMA.16816.F32.BF16 R108, R4.reuse, R28, R16 ;  /* 0x0000001c046c723c */ /* 0x044ff00000041810 */
[----:B------:R-:W-:Y:S08]  /*15b80*/  HMMA.16816.F32.BF16 R24, R4, R30, R12 ;  /* 0x0000001e0418723c */ /* 0x000ff0000004180c */
[C---:B------:R-:W-:Y:S08]  /*15b90*/  HMMA.16816.F32.BF16 R16, R8.reuse, R32, RZ ;  /* 0x000000200810723c */ /* 0x040ff000000418ff */
        /* <DEDUP_REMOVED lines=10> */
[C---:B-1----:R-:W-:Y:S08]  /*15c40*/  HMMA.16816.F32.BF16 R124, R4.reuse, R12, R16 ;  /* 0x0000000c047c723c */ /* 0x042ff00000041810 */
[----:B------:R-:W-:Y:S01]  /*15c50*/  HMMA.16816.F32.BF16 R16, R4, R14, R8 ;  /* 0x0000000e0410723c */ /* 0x000fe20000041808 */
[----:B------:R1:W-:Y:S01]  /*15c60*/  MUFU.EX2 R11, R3 ;  /* 0x00000003000b7308 */ /* 0x0003e20000000800 */
[----:B------:R-:W-:Y:S01]  /*15c70*/  LDSM.16.MT88.4 R12, [R194+0x5800] ;  /* 0x00580000c20c783b */ /* 0x000fe20000004200 */
[----:B-1----:R-:W-:-:S06]  /*15c80*/  FFMA.FTZ R3, R93, c[0x0][0x2d0], -R2 ;  /* 0x0000b4005d037a23 */ /* 0x002fcc0000010802 */
        /* <DEDUP_REMOVED lines=17> */
[----:B------:R-:W2:Y:S01]  /*15da0*/  MUFU.EX2 R4, R0 ;  /* 0x0000000000047308 */ /* 0x000ea20000000800 */
[----:B-1----:R-:W-:-:S04]  /*15db0*/  FADD.FTZ R2, R82, R81 ;  /* 0x0000005152027221 */ /* 0x002fc80000010000 */
[----:B------:R-:W-:Y:S02]  /*15dc0*/  FADD.FTZ R2, R80, R2 ;  /* 0x0000000250027221 */ /* 0x000fe40000010000 */
[----:B------:R-:W-:Y:S01]  /*15dd0*/  LDSM.16.MT88.4 R80, [R193+0x4000] ;  /* 0x00400000c150783b */ /* 0x000fe20000004200 */
[----:B--2---:R-:W-:Y:S01]  /*15de0*/  F2FP.BF16.PACK_AB R131, R4, R5 ;  /* 0x000000050483723e */ /* 0x004fe200000010ff */
[----:B------:R-:W-:-:S06]  /*15df0*/  FADD.FTZ R0, R86, R3 ;  /* 0x0000000356007221 */ /* 0x000fcc0000010000 */
[----:B------:R-:W-:Y:S01]  /*15e00*/  HMMA.16816.F32.BF16 R28, R128, R32, R64 ;  /* 0x00000020801c723c */ /* 0x000fe20000041840 */
[----:B------:R-:W-:Y:S01]  /*15e10*/  LDSM.16.MT88.4 R64, [R194+0x2800] ;  /* 0x00280000c240783b */ /* 0x000fe20000004200 */
[----:B------:R-:W-:-:S06]  /*15e20*/  FADD.FTZ R0, R85, R0 ;  /* 0x0000000055007221 */ /* 0x000fcc0000010000 */
[C---:B------:R-:W-:Y:S01]  /*15e30*/  HMMA.16816.F32.BF16 R32, R128.reuse, R34, R248 ;  /* 0x000000228020723c */ /* 0x040fe200000418f8 */
[----:B------:R-:W2:Y:S06]  /*15e40*/  LDL R250, [R1+0x18] ;  /* 0x0000180001fa7983 */ /* 0x000eac0000100800 */
[----:B------:R-:W-:Y:S01]  /*15e50*/  IMAD.MOV.U32 R248, RZ, RZ, R95 ;  /* 0x000000fffff87224 */ /* 0x000fe200078e005f */
[C---:B------:R-:W-:Y:S08]  /*15e60*/  HMMA.16816.F32.BF16 R168, R128.reuse, R164, R168 ;  /* 0x000000a480a8723c */ /* 0x040ff000000418a8 */
[----:B------:R-:W-:Y:S01]  /*15e70*/  HMMA.16816.F32.BF16 R132, R128, R136, R132 ;  /* 0x000000888084723c */ /* 0x000fe20000041884 */
[----:B------:R-:W-:-:S02]  /*15e80*/  FADD.FTZ R3, R148, R2 ;  /* 0x0000000294037221 */ /* 0x000fc40000010000 */
[----:B------:R-:W-:Y:S02]  /*15e90*/  IMAD.MOV.U32 R249, RZ, RZ, R69 ;  /* 0x000000fffff97224 */ /* 0x000fe400078e0045 */
[----:B------:R-:W-:-:S03]  /*15ea0*/  IMAD.MOV.U32 R251, RZ, RZ, R68 ;  /* 0x000000fffffb7224 */ /* 0x000fc600078e0044 */
[C---:B------:R-:W-:Y:S01]  /*15eb0*/  HMMA.16816.F32.BF16 R164, R128.reuse, R166, R144 ;  /* 0x000000a680a4723c */ /* 0x040fe20000041890 */
[----:B------:R-:W1:Y:S07]  /*15ec0*/  LDSM.16.MT88.4 R144, [R195+0x1000] ;  /* 0x00100000c390783b */ /* 0x000e6e0000004200 */
[C---:B------:R-:W-:Y:S08]  /*15ed0*/  HMMA.16816.F32.BF16 R136, R128.reuse, R138, R140 ;  /* 0x0000008a8088723c */ /* 0x040ff0000004188c */
[C---:B------:R-:W-:Y:S08]  /*15ee0*/  HMMA.16816.F32.BF16 R36, R128.reuse, R40, R44 ;  /* 0x000000288024723c */ /* 0x040ff0000004182c */
[C---:B-1----:R-:W-:Y:S01]  /*15ef0*/  HMMA.16816.F32.BF16 R140, R128.reuse, R144, R72 ;  /* 0x00000090808c723c */ /* 0x042fe20000041848 */
[----:B------:R-:W-:Y:S07]  /*15f00*/  LDSM.16.MT88.4 R72, [R192+0x4000] ;  /* 0x00400000c048783b */ /* 0x000fee0000004200 */
[C---:B------:R-:W-:Y:S08]  /*15f10*/  HMMA.16816.F32.BF16 R144, R128.reuse, R146, R76 ;  /* 0x000000928090723c */ /* 0x040ff0000004184c */
[C---:B------:R-:W-:Y:S08]  /*15f20*/  HMMA.16816.F32.BF16 R76, R128.reuse, R80, R184 ;  /* 0x00000050804c723c */ /* 0x040ff000000418b8 */
[C---:B------:R-:W-:Y:S01]  /*15f30*/  HMMA.16816.F32.BF16 R80, R128.reuse, R82, R96 ;  /* 0x000000528050723c */ /* 0x040fe20000041860 */
[----:B------:R-:W1:Y:S07]  /*15f40*/  LDSM.16.MT88.4 R96, [R194+0x4000] ;  /* 0x00400000c260783b */ /* 0x000e6e0000004200 */
[C---:B------:R-:W-:Y:S08]  /*15f50*/  HMMA.16816.F32.BF16 R124, R128.reuse, R12, R124 ;  /* 0x0000000c807c723c */ /* 0x040ff0000004187c */
[C---:B------:R-:W-:Y:S08]  /*15f60*/  HMMA.16816.F32.BF16 R60, R128.reuse, R64, R60 ;  /* 0x00000040803c723c */ /* 0x040ff0000004183c */
[C---:B------:R-:W-:Y:S08]  /*15f70*/  HMMA.16816.F32.BF16 R40, R128.reuse, R42, R52 ;  /* 0x0000002a8028723c */ /* 0x040ff00000041834 */
[C---:B-1----:R-:W-:Y:S01]  /*15f80*/  HMMA.16816.F32.BF16 R92, R128.reuse, R96, R112 ;  /* 0x00000060805c723c */ /* 0x042fe20000041870 */
[----:B------:R-:W-:Y:S07]  /*15f90*/  LDSM.16.MT88.4 R112, [R193+0x5800] ;  /* 0x00580000c170783b */ /* 0x000fee0000004200 */
[----:B------:R-:W-:Y:S01]  /*15fa0*/  HMMA.16816.F32.BF16 R96, R128, R98, R104 ;  /* 0x000000628060723c */ /* 0x000fe20000041868 */
[----:B------:R-:W1:Y:S01]  /*15fb0*/  LDSM.16.MT88.4 R104, [R192+0x5800] ;  /* 0x00580000c068783b */ /* 0x000e620000004200 */
[----:B------:R-:W-:-:S06]  /*15fc0*/  FADD.FTZ R12, R221, R0 ;  /* 0x00000000dd0c7221 */ /* 0x000fcc0000010000 */
[C---:B------:R-:W-:Y:S08]  /*15fd0*/  HMMA.16816.F32.BF16 R44, R128.reuse, R48, R244 ;  /* 0x00000030802c723c */ /* 0x040ff000000418f4 */
[C---:B------:R-:W-:Y:S01]  /*15fe0*/  HMMA.16816.F32.BF16 R48, R128.reuse, R50, R56 ;  /* 0x000000328030723c */ /* 0x040fe20000041838 */
[----:B------:R-:W3:Y:S07]  /*15ff0*/  LDSM.16.MT88.4 R56, [R195+0x2800] ;  /* 0x00280000c338783b */ /* 0x000eee0000004200 */
[C---:B-1----:R-:W-:Y:S08]  /*16000*/  HMMA.16816.F32.BF16 R100, R128.reuse, R104, R100 ;  /* 0x000000688064723c */ /* 0x042ff00000041864 */
[C---:B------:R-:W-:Y:S01]  /*16010*/  HMMA.16816.F32.BF16 R104, R128.reuse, R106, R120 ;  /* 0x0000006a8068723c */ /* 0x040fe20000041878 */
[----:B------:R-:W1:Y:S07]  /*16020*/  LDSM.16.MT88.4 R120, [R195+0x5800] ;  /* 0x00580000c378783b */ /* 0x000e6e0000004200 */
[C---:B------:R-:W-:Y:S07]  /*16030*/  HMMA.16816.F32.BF16 R64, R128.reuse, R66, R180 ;  /* 0x000000428040723c */ /* 0x040fee00000418b4 */
[----:B------:R-:W-:Y:S01]  /*16040*/  IADD3 R180, R251, -0x2, RZ ;  /* 0xfffffffefbb47810 */ /* 0x000fe20007ffe0ff */
[C---:B---3--:R-:W-:Y:S08]  /*16050*/  HMMA.16816.F32.BF16 R52, R128.reuse, R56, R240 ;  /* 0x000000388034723c */ /* 0x048ff000000418f0 */
[C---:B------:R-:W-:Y:S08]  /*16060*/  HMMA.16816.F32.BF16 R68, R128.reuse, R72, R236 ;  /* 0x000000488044723c */ /* 0x040ff000000418ec */
[C---:B------:R-:W-:Y:S08]  /*16070*/  HMMA.16816.F32.BF16 R84, R128.reuse, R88, R176 ;  /* 0x000000588054723c */ /* 0x040ff000000418b0 */
[C---:B------:R-:W-:Y:S08]  /*16080*/  HMMA.16816.F32.BF16 R108, R128.reuse, R112, R108 ;  /* 0x00000070806c723c */ /* 0x040ff0000004186c */
[C---:B-1----:R-:W-:Y:S08]  /*16090*/  HMMA.16816.F32.BF16 R116, R128.reuse, R120, R116 ;  /* 0x000000788074723c */ /* 0x042ff00000041874 */
[C---:B------:R-:W-:Y:S08]  /*160a0*/  HMMA.16816.F32.BF16 R56, R128.reuse, R58, R232 ;  /* 0x0000003a8038723c */ /* 0x040ff000000418e8 */
[C---:B------:R-:W-:Y:S08]  /*160b0*/  HMMA.16816.F32.BF16 R72, R128.reuse, R74, R188 ;  /* 0x0000004a8048723c */ /* 0x040ff000000418bc */
[----:B------:R-:W-:Y:S01]  /*160c0*/  HMMA.16816.F32.BF16 R88, R128, R90, R172 ;  /* 0x0000005a8058723c */ /* 0x000fe200000418ac */
[----:B--2---:R-:W-:-:S04]  /*160d0*/  @P3 IMAD.HI.U32 R2, R250, c[0x0][0x2c8], RZ ;  /* 0x0000b200fa023a27 */ /* 0x004fc800078e00ff */
[----:B------:R-:W-:Y:S01]  /*160e0*/  IMAD.MOV.U32 R0, RZ, RZ, R250 ;  /* 0x000000ffff007224 */ /* 0x000fe200078e00fa */
[----:B------:R-:W-:Y:S01]  /*160f0*/  @P3 SHF.R.U32.HI R0, RZ, c[0x0][0x2cc], R2 ;  /* 0x0000b300ff003a19 */ /* 0x000fe20000011602 */
[----:B------:R-:W-:Y:S02]  /*16100*/  FADD.FTZ R2, R154, R3 ;  /* 0x000000039a027221 */ /* 0x000fe40000010000 */
[----:B------:R-:W-:Y:S01]  /*16110*/  FADD.FTZ R3, R216, R12 ;  /* 0x0000000cd8037221 */ /* 0x000fe20000010000 */
[----:B------:R-:W-:Y:S01]  /*16120*/  IADD3 R0, R0, R249, -R248 ;  /* 0x000000f900007210 */ /* 0x000fe20007ffe8f8 */
[----:B------:R-:W-:Y:S02]  /*16130*/  FADD.FTZ R2, R213, R2 ;  /* 0x00000002d5027221 */ /* 0x000fe40000010000 */
[----:B------:R-:W-:Y:S02]  /*16140*/  FADD.FTZ R3, R223, R3 ;  /* 0x00000003df037221 */ /* 0x000fe40000010000 */
[----:B------:R-:W-:-:S04]  /*16150*/  IMAD.HI R12, R0, 0x2aaaaaab, RZ ;  /* 0x2aaaaaab000c7827 */ /* 0x000fc800078e02ff */
[----:B------:R-:W-:Y:S02]  /*16160*/  FADD.FTZ R0, R214, R2 ;  /* 0x00000002d6007221 */ /* 0x000fe40000010000 */
[----:B------:R-:W-:Y:S01]  /*16170*/  FADD.FTZ R2, R222, R3 ;  /* 0x00000003de027221 */ /* 0x000fe20000010000 */
[----:B------:R-:W-:-:S04]  /*16180*/  SHF.R.U32.HI R3, RZ, 0x1f, R12 ;  /* 0x0000001fff037819 */ /* 0x000fc8000001160c */
[----:B------:R-:W-:Y:S01]  /*16190*/  LEA.HI.SX32 R3, R12, R3, 0x1d ;  /* 0x000000030c037211 */ /* 0x000fe200078feaff */
[----:B------:R-:W-:-:S03]  /*161a0*/  FADD.FTZ R0, R155, R0 ;  /* 0x000000009b007221 */ /* 0x000fc60000010000 */
[----:B------:R-:W-:Y:S01]  /*161b0*/  IMNMX R222, R230, R3, !PT ;  /* 0x00000003e6de7217 */ /* 0x000fe20007800200 */
[----:B------:R-:W-:-:S03]  /*161c0*/  FADD.FTZ R2, R11, R2 ;  /* 0x000000020b027221 */ /* 0x000fc60000010000 */
[----:B------:R-:W-:Y:S01]  /*161d0*/  ISETP.GE.AND P0, PT, R180, R222, PT ;  /* 0x000000deb400720c */ /* 0x000fe20003f06270 */
[----:B------:R-:W-:Y:S02]  /*161e0*/  FADD.FTZ R0, R7, R0 ;  /* 0x0000000007007221 */ /* 0x000fe40000010000 */
[----:B------:R-:W-:Y:S02]  /*161f0*/  FADD.FTZ R2, R10, R2 ;  /* 0x000000020a027221 */ /* 0x000fe40000010000 */
[----:B------:R-:W-:Y:S01]  /*16200*/  FADD.FTZ R0, R6, R0 ;  /* 0x0000000006007221 */ /* 0x000fe20000010000 */
[----:B------:R-:W-:Y:S01]  /*16210*/  HMMA.16816.F32.BF16 R112, R128, R114, R24 ;  /* 0x000000728070723c */ /* 0x000fe20000041818 */
[----:B------:R-:W-:Y:S02]  /*16220*/  FADD.FTZ R2, R9, R2 ;  /* 0x0000000209027221 */ /* 0x000fe40000010000 */
[----:B------:R-:W-:-:S05]  /*16230*/  FADD.FTZ R0, R5, R0 ;  /* 0x0000000005007221 */ /* 0x000fca0000010000 */
[----:B------:R-:W-:Y:S01]  /*16240*/  HMMA.16816.F32.BF16 R120, R128, R122, R20 ;  /* 0x0000007a8078723c */ /* 0x000fe20000041814 */
[----:B------:R-:W-:Y:S02]  /*16250*/  FADD.FTZ R214, R8, R2 ;  /* 0x0000000208d67221 */ /* 0x000fe40000010000 */
[----:B------:R-:W-:-:S05]  /*16260*/  FADD.FTZ R216, R4, R0 ;  /* 0x0000000004d87221 */ /* 0x000fca0000010000 */
[----:B------:R-:W-:Y:S01]  /*16270*/  HMMA.16816.F32.BF16 R128, R128, R14, R16 ;  /* 0x0000000e8080723c */ /* 0x000fe20000041810 */
[----:B------:R-:W-:Y:S07]  /*16280*/  @!P0 BRA `(.L_x_2475) ;  /* 0x00002d6000008947 */ /* 0x000fee0003800000 */
[----:B------:R-:W2:Y:S01]  /*16290*/  LDL R251, [R1+0x48] ;  /* 0x0000480001fb7983 */ /* 0x000ea20000100800 */
[----:B------:R-:W-:Y:S01]  /*162a0*/  IMAD.MOV.U32 R154, RZ, RZ, R149 ;  /* 0x000000ffff9a7224 */ /* 0x000fe200078e0095 */
[----:B------:R-:W-:Y:S02]  /*162b0*/  MOV R155, R153 ;  /* 0x00000099009b7202 */ /* 0x000fe40000000f00 */
[----:B------:R-:W-:Y:S01]  /*162c0*/  MOV R213, R180 ;  /* 0x000000b400d57202 */ /* 0x000fe20000000f00 */
[----:B--2---:R-:W-:-:S04]  /*162d0*/  IMAD.IADD R221, R251, 0x1, R250 ;  /* 0x00000001fbdd7824 */ /* 0x004fc800078e02fa */
[----:B------:R-:W-:-:S05]  /*162e0*/  @P3 IMAD.HI.U32 R0, R221, c[0x0][0x2c8], RZ ;  /* 0x0000b200dd003a27 */ /* 0x000fca00078e00ff */
[----:B------:R-:W-:Y:S02]  /*162f0*/  @P3 SHF.R.U32.HI R223, RZ, c[0x0][0x2cc], R0 ;  /* 0x0000b300ffdf3a19 */ /* 0x000fe40000011600 */
.L_x_2480:
[----:B------:R-:W-:Y:S04]  /*16300*/  DEPBAR.LE SB0, 0x0 ;  /* 0x000080000000791a */ /* 0x000fe80000000000 */
[----:B------:R-:W-:Y:S01]  /*16310*/  WARPSYNC 0xffffffff ;  /* 0xffffffff00007948 */ /* 0x000fe20003800000 */
[----:B------:R-:W-:Y:S01]  /*16320*/  BAR.SYNC.DEFER_BLOCKING 0x0 ;  /* 0x0000000000007b1d */ /* 0x000fe20000010000 */
[----:B------:R-:W-:Y:S02]  /*16330*/  ISETP.GT.AND P0, PT, R230, R213, PT ;  /* 0x000000d5e600720c */ /* 0x000fe40003f04270 */
        /* <DEDUP_REMOVED lines=13> */
[----:B------:R-:W5:Y:S01]  /*16410*/  S2R R2, SR_TID.X ;  /* 0x0000000000027919 */ /* 0x000f620000002100 */
[----:B------:R-:W-:Y:S02]  /*16420*/  SHF.R.S32.HI R0, RZ, 0x1f, R213 ;  /* 0x0000001fff007819 */ /* 0x000fe400000114d5 */
[----:B------:R-:W-:Y:S03]  /*16430*/  LOP3.LUT P3, RZ, R217, 0x8, RZ, 0xc0, !PT ;  /* 0x00000008d9ff7812 */ /* 0x000fe6000786c0ff */
[----:B------:R-:W-:Y:S04]  /*16440*/  IMAD R0, R0, c[0x0][0x208], RZ ;  /* 0x0000820000007a24 */ /* 0x000fe800078e02ff */
[C---:B------:R-:W-:Y:S01]  /*16450*/  IMAD R0, R213.reuse, c[0x0][0x20c], R0 ;  /* 0x00008300d5007a24 */ /* 0x040fe200078e0200 */
[----:B-----5:R-:W-:Y:S01]  /*16460*/  ISETP.GT.AND P2, PT, R2, 0x7f, PT ;  /* 0x0000007f0200780c */ /* 0x020fe20003f44270 */
[----:B------:R-:W-:Y:S04]  /*16470*/  IMAD.WIDE.U32 R2, R213, c[0x0][0x208], RZ ;  /* 0x00008200d5027a25 */ /* 0x000fe800078e00ff */
[----:B------:R-:W-:Y:S02]  /*16480*/  IMAD.IADD R0, R3, 0x1, R0 ;  /* 0x0000000103007824 */ /* 0x000fe400078e0200 */
[----:B------:R-:W-:Y:S04]  /*16490*/  IMAD.WIDE.U32 R2, R2, 0x30, RZ ;  /* 0x0000003002027825 */ /* 0x000fe800078e00ff */
[----:B------:R-:W-:Y:S01]  /*164a0*/  IMAD R0, R0, 0x30, RZ ;  /* 0x0000003000007824 */ /* 0x000fe200078e02ff */
[-C--:B------:R-:W-:Y:S01]  /*164b0*/  IADD3 R5, P1, R226, R2.reuse, RZ ;  /* 0x00000002e2057210 */ /* 0x080fe20007f3e0ff */
[----:B------:R-:W-:Y:S02]  /*164c0*/  @!P2 IMAD.MOV.U32 R4, RZ, RZ, c[0x0][0x208] ;  /* 0x00008200ff04a624 */ /* 0x000fe400078e00ff */
[----:B------:R-:W-:Y:S02]  /*164d0*/  IMAD.IADD R0, R3, 0x1, R0 ;  /* 0x0000000103007824 */ /* 0x000fe400078e0200 */
[----:B------:R-:W-:Y:S01]  /*164e0*/  @!P2 IMAD.MOV.U32 R3, RZ, RZ, c[0x0][0x20c] ;  /* 0x00008300ff03a624 */ /* 0x000fe200078e00ff */
[C---:B------:R-:W-:Y:S04]  /*164f0*/  @!P2 LEA R2, P0, R4.reuse, R2, 0x5 ;  /* 0x000000020402a211 */ /* 0x040fe800078028ff */
[----:B------:R-:W-:Y:S01]  /*16500*/  @!P2 LEA.HI.X R3, R4, R0, R3, 0x5, P0 ;  /* 0x000000000403a211 */ /* 0x000fe200000f2c03 */
[--C-:B------:R-:W-:Y:S01]  /*16510*/  IMAD.X R0, R0, 0x1, R229.reuse, P1 ;  /* 0x0000000100007824 */ /* 0x100fe200008e06e5 */
[C---:B------:R-:W-:Y:S04]  /*16520*/  LEA R4, P0, R5.reuse, c[0x0][0x1f8], 0x1 ;  /* 0x00007e0005047a11 */ /* 0x040fe800078008ff */
[----:B------:R-:W-:Y:S02]  /*16530*/  LEA.HI.X R5, R5, c[0x0][0x1fc], R0, 0x1, P0 ;  /* 0x00007f0005057a11 */ /* 0x000fe400000f0c00 */
[----:B------:R-:W-:Y:S03]  /*16540*/  @!P2 IADD3 R0, P0, R2, R226, RZ ;  /* 0x000000e20200a210 */ /* 0x000fe60007f1e0ff */
[----:B------:R-:W-:Y:S01]  /*16550*/  @!PT LDS RZ, [RZ] ;  /* 0x00000000fffff984 */ /* 0x000fe20000000800 */
[----:B------:R-:W-:Y:S01]  /*16560*/  @!PT LDS RZ, [RZ] ;  /* 0x00000000fffff984 */ /* 0x000fe20000000800 */
[----:B------:R-:W-:Y:S01]  /*16570*/  @!PT LDS RZ, [RZ] ;  /* 0x00000000fffff984 */ /* 0x000fe20000000800 */
[----:B------:R4:W-:Y:S02]  /*16580*/  LDGSTS.E.BYPASS.LTC128B.128 [R212+0x4080], [R4.64], !P3 ;  /* 0x0408000004d47fae */ /* 0x0009e4000d901d46 */
        /* <DEDUP_REMOVED lines=10> */
.L_x_2477:
[----:B------:R-:W-:Y:S05]  /*16630*/  BSYNC B0 ;  /* 0x0000000000007941 */ /* 0x000fea0003800000 */
.L_x_2476:
        /* <DEDUP_REMOVED lines=164> */
[----:B------:R-:W-:Y:S02]  /*17080*/  IMAD R148, R2, c[0x0][0x1e0], RZ ;  /* 0x0000780002947a24 */ /* 0x000fe400078e02ff */
[C---:B------:R-:W-:Y:S04]  /*17090*/  IMAD.WIDE.U32 R2, R0.reuse, c[0x0][0x1e0], RZ ;  /* 0x0000780000027a25 */ /* 0x040fe800078e00ff */
[----:B------:R-:W-:Y:S04]  /*170a0*/  IMAD R148, R0, c[0x0][0x1e4], R148 ;  /* 0x0000790000947a24 */ /* 0x000fe800078e0294 */
[----:B------:R-:W-:Y:S02]  /*170b0*/  IMAD.IADD R0, R3, 0x1, R148 ;  /* 0x0000000103007824 */ /* 0x000fe400078e0294 */
[----:B------:R-:W-:Y:S04]  /*170c0*/  IMAD.WIDE.U32 R2, R2, 0x30, RZ ;  /* 0x0000003002027825 */ /* 0x000fe800078e00ff */
[----:B------:R-:W-:Y:S01]  /*170d0*/  @P0 IMAD.MOV.U32 R148, RZ, RZ, c[0x0][0x1e0] ;  /* 0x00007800ff940624 */ /* 0x000fe200078e00ff */
[-C--:B------:R-:W-:Y:S01]  /*170e0*/  @P1 IADD3 R149, P3, R224, R2.reuse, RZ ;  /* 0x00000002e0951210 */ /* 0x080fe20007f7e0ff */
[----:B------:R-:W-:Y:S03]  /*170f0*/  IMAD R0, R0, 0x30, RZ ;  /* 0x0000003000007824 */ /* 0x000fe600078e02ff */
        /* <DEDUP_REMOVED lines=23> */
.L_x_2479:
[----:B------:R-:W-:Y:S05]  /*17270*/  BSYNC B0 ;  /* 0x0000000000007941 */ /* 0x000fea0003800000 */
.L_x_2478:
[----:B-1----:R-:W2:Y:S01]  /*17280*/  LDL R149, [R1+0x4] ;  /* 0x0000040001957983 */ /* 0x002ea20000100800 */
[----:B------:R-:W-:Y:S03]  /*17290*/  MOV R0, c[0x0][0x2c4] ;  /* 0x0000b10000007a02 */ /* 0x000fe60000000f00 */
[----:B------:R-:W2:Y:S01]  /*172a0*/  LDL R148, [R1+0x10] ;  /* 0x0000100001947983 */ /* 0x000ea20000100800 */
[----:B------:R-:W-:Y:S02]  /*172b0*/  ISETP.NE.AND P0, PT, R0, 0x1, PT ;  /* 0x000000010000780c */ /* 0x000fe40003f05270 */
[----:B------:R-:W-:Y:S01]  /*172c0*/  MOV R0, R221 ;  /* 0x000000dd00007202 */ /* 0x000fe20000000f00 */
[----:B------:R-:W0:Y:S10]  /*172d0*/  LDGDEPBAR ;  /* 0x00000000000079af */ /* 0x000e340000000000 */
[----:B------:R-:W-:Y:S05]  /*172e0*/  @P0 MOV R0, R223 ;  /* 0x000000df00000202 */ /* 0x000fea0000000f00 */
[----:B------:R-:W1:Y:S08]  /*172f0*/  SHFL.IDX PT, R3, R0, RZ, 0x1c1f ;  /* 0x001c1fff00037589 */ /* 0x000e7000000e0000 */
[----:B------:R3:W4:Y:S02]  /*17300*/  SHFL.IDX PT, R2, R0, 0x1, 0x1c1f ;  /* 0x003c1f0000027f89 */ /* 0x00072400000e0000 */
[----:B---3--:R-:W-:Y:S05]  /*17310*/  IMAD R0, R213, -0x30, RZ ;  /* 0xffffffd0d5007824 */ /* 0x008fea00078e02ff */
[----:B------:R-:W-:Y:S04]  /*17320*/  IADD3 R0, -R231, 0x1, R0 ;  /* 0x00000001e7007810 */ /* 0x000fe80007ffe100 */
[----:B--2---:R-:W-:Y:S04]  /*17330*/  IADD3 R0, -R148, R0, R149 ;  /* 0x0000000094007210 */ /* 0x004fe80007ffe195 */
[C---:B-1----:R-:W-:Y:S02]  /*17340*/  IADD3 R149, R0.reuse, R3, RZ ;  /* 0x0000000300957210 */ /* 0x042fe40007ffe0ff */
[----:B----4-:R-:W-:Y:S02]  /*17350*/  IADD3 R0, R0, R2, RZ ;  /* 0x0000000200007210 */ /* 0x010fe40007ffe0ff */
[----:B------:R-:W-:Y:S02]  /*17360*/  ISETP.GT.AND P6, PT, R149, 0x18, PT ;  /* 0x000000189500780c */ /* 0x000fe40003fc4270 */
[C---:B------:R-:W-:Y:S02]  /*17370*/  ISETP.GT.AND P0, PT, R0.reuse, RZ, PT ;  /* 0x000000ff0000720c */ /* 0x040fe40003f04270 */
[----:B------:R-:W-:Y:S02]  /*17380*/  ISETP.GT.AND P1, PT, R0, 0x1, PT ;  /* 0x000000010000780c */ /* 0x000fe40003f24270 */
[----:B------:R-:W-:Y:S02]  /*17390*/  FSEL R175, R6, -INF , P0 ;  /* 0xff80000006af7808 */ /* 0x000fe40000000000 */
[----:B------:R-:W-:Y:S02]  /*173a0*/  ISETP.GT.AND P0, PT, R0, 0x8, PT ;  /* 0x000000080000780c */ /* 0x000fe40003f04270 */
[----:B------:R-:W-:Y:S02]  /*173b0*/  FSEL R179, R7, -INF , P1 ;  /* 0xff80000007b37808 */ /* 0x000fe40000800000 */
[----:B------:R-:W-:Y:S02]  /*173c0*/  FSEL R178, R10, -INF , P0 ;  /* 0xff8000000ab27808 */ /* 0x000fe40000000000 */
[C---:B------:R-:W-:Y:S02]  /*173d0*/  ISETP.GT.AND P1, PT, R0.reuse, 0x9, PT ;  /* 0x000000090000780c */ /* 0x040fe40003f24270 */
        /* <DEDUP_REMOVED lines=8> */
[C---:B------:R-:W-:Y:S02]  /*17460*/  ISETP.GT.AND P0, PT, R0.reuse, 0x20, PT ;  /* 0x000000200000780c */ /* 0x040fe40003f04270 */
[----:B------:R-:W-:Y:S02]  /*17470*/  FSEL R172, R19, -INF , P1 ;  /* 0xff80000013ac7808 */ /* 0x000fe40000800000 */
[----:B------:R-:W-:Y:S02]  /*17480*/  ISETP.GT.AND P2, PT, R0, 0x21, PT ;  /* 0x000000210000780c */ /* 0x000fe40003f44270 */
[----:B------:R-:W-:Y:S02]  /*17490*/  FSEL R153, R22, -INF , P0 ;  /* 0xff80000016997808 */ /* 0x000fe40000000000 */
[C---:B------:R-:W-:Y:S02]  /*174a0*/  ISETP.GT.AND P1, PT, R0.reuse, 0x28, PT ;  /* 0x000000280000780c */ /* 0x040fe40003f24270 */
        /* <DEDUP_REMOVED lines=8> */
[C---:B------:R-:W-:Y:S02]  /*17530*/  ISETP.GT.AND P0, PT, R149.reuse, RZ, PT ;  /* 0x000000ff9500720c */ /* 0x040fe40003f04270 */
[----:B------:R-:W-:Y:S02]  /*17540*/  FMNMX.FTZ R0, R176, R0, !PT ;  /* 0x00000000b0007209 */ /* 0x000fe40007810000 */
[----:B------:R-:W-:Y:S02]  /*17550*/  FSEL R15, R4, -INF , P0 ;  /* 0xff800000040f7808 */ /* 0x000fe40000000000 */
[----:B------:R-:W-:Y:S02]  /*17560*/  FMNMX.FTZ R0, R174, R0, !PT ;  /* 0x00000000ae007209 */ /* 0x000fe40007810000 */
[----:B------:R-:W-:Y:S02]  /*17570*/  ISETP.GT.AND P0, PT, R149, 0x8, PT ;  /* 0x000000089500780c */ /* 0x000fe40003f04270 */
        /* <DEDUP_REMOVED lines=11> */
[C---:B------:R-:W-:Y:S02]  /*17630*/  ISETP.GT.AND P2, PT, R149.reuse, 0x9, PT ;  /* 0x000000099500780c */ /* 0x040fe40003f44270 */
[C---:B------:R-:W-:Y:S01]  /*17640*/  ISETP.GT.AND P1, PT, R149.reuse, 0x11, PT ;  /* 0x000000119500780c */ /* 0x040fe20003f24270 */
[----:B------:R-:W1:Y:S01]  /*17650*/  SHFL.BFLY PT, R2, R0, 0x2, 0x1f ;  /* 0x0c401f0000027f89 */ /* 0x000e6200000e0000 */
[----:B------:R-:W-:Y:S02]  /*17660*/  ISETP.GT.AND P5, PT, R149, 0x19, PT ;  /* 0x000000199500780c */ /* 0x000fe40003fa4270 */
[----:B------:R-:W-:Y:S02]  /*17670*/  FSEL R10, R13, -INF , P1 ;  /* 0xff8000000d0a7808 */ /* 0x000fe40000800000 */
[----:B------:R-:W-:Y:S02]  /*17680*/  FSEL R14, R9, -INF , P2 ;  /* 0xff800000090e7808 */ /* 0x000fe40001000000 */
[----:B------:R-:W-:Y:S02]  /*17690*/  FSEL R9, R16, -INF , P6 ;  /* 0xff80000010097808 */ /* 0x000fe40003000000 */
[----:B------:R-:W-:Y:S02]  /*176a0*/  FSEL R8, R17, -INF , P5 ;  /* 0xff80000011087808 */ /* 0x000fe40002800000 */
[C---:B------:R-:W-:Y:S02]  /*176b0*/  ISETP.GT.AND P4, PT, R149.reuse, 0x20, PT ;  /* 0x000000209500780c */ /* 0x040fe40003f84270 */
[C---:B------:R-:W-:Y:S02]  /*176c0*/  ISETP.GT.AND P3, PT, R149.reuse, 0x21, PT ;  /* 0x000000219500780c */ /* 0x040fe40003f64270 */
[----:B------:R-:W-:Y:S02]  /*176d0*/  FSEL R7, R20, -INF , P4 ;  /* 0xff80000014077808 */ /* 0x000fe40002000000 */
[----:B------:R-:W-:Y:S02]  /*176e0*/  ISETP.GT.AND P2, PT, R149, 0x28, PT ;  /* 0x000000289500780c */ /* 0x000fe40003f44270 */
[----:B------:R-:W-:Y:S02]  /*176f0*/  FSEL R6, R21, -INF , P3 ;  /* 0xff80000015067808 */ /* 0x000fe40001800000 */
[----:B------:R-:W-:Y:S02]  /*17700*/  ISETP.GT.AND P1, PT, R149, 0x29, PT ;  /* 0x000000299500780c */ /* 0x000fe40003f24270 */
[----:B------:R-:W-:Y:S02]  /*17710*/  FSEL R5, R24, -INF , P2 ;  /* 0xff80000018057808 */ /* 0x000fe40001000000 */
[----:B-1----:R-:W-:Y:S02]  /*17720*/  FMNMX.FTZ R0, R0, R2, !PT ;  /* 0x0000000200007209 */ /* 0x002fe40007810000 */
[----:B------:R-:W-:Y:S03]  /*17730*/  FSEL R4, R25, -INF , P1 ;  /* 0xff80000019047808 */ /* 0x000fe60000800000 */
[----:B------:R-:W1:Y:S02]  /*17740*/  SHFL.BFLY PT, R2, R0, 0x1, 0x1f ;  /* 0x0c201f0000027f89 */ /* 0x000e6400000e0000 */
[----:B-1----:R-:W-:Y:S04]  /*17750*/  FMNMX.FTZ R148, R0, R2, !PT ;  /* 0x0000000200947209 */ /* 0x002fe80007810000 */
[C---:B------:R-:W-:Y:S04]  /*17760*/  FSETP.NEU.FTZ.AND P0, PT, R148.reuse, -INF , PT ;  /* 0xff8000009400780b */ /* 0x040fe80003f1d000 */
[----:B------:R-:W-:Y:S05]  /*17770*/  FSEL R0, R148, RZ, P0 ;  /* 0x000000ff94007208 */ /* 0x000fea0000000000 */
[----:B------:R-:W-:Y:S02]  /*17780*/  FADD.FTZ R2, -R0, R154 ;  /* 0x0000009a00027221 */ /* 0x000fe40000010100 */
[----:B------:R-:W-:Y:S02]  /*17790*/  FMUL.FTZ R0, R148, c[0x0][0x2d0] ;  /* 0x0000b40094007a20 */ /* 0x000fe40000410000 */
[----:B------:R-:W-:Y:S03]  /*177a0*/  FMUL.FTZ R2, R2, c[0x0][0x2d0] ;  /* 0x0000b40002027a20 */ /* 0x000fe60000410000 */
[----:B------:R-:W-:Y:S03]  /*177b0*/  FSEL R0, R0, RZ, P0 ;  /* 0x000000ff00007208 */ /* 0x000fe60000000000 */
[----:B------:R-:W1:Y:S02]  /*177c0*/  MUFU.EX2 R2, R2 ;  /* 0x0000000200027308 */ /* 0x000e640000000800 */
        /* <DEDUP_REMOVED lines=13> */
[----:B------:R-:W-:Y:S01]  /*178a0*/  FFMA.FTZ R191, R3, c[0x0][0x2d0], -R0 ;  /* 0x0000b40003bf7a23 */ /* 0x000fe20000010800 */
[----:B------:R-:W-:Y:S01]  /*178b0*/  FMNMX.FTZ R0, R15, R155, !PT ;  /* 0x0000009b0f007209 */ /* 0x000fe20007810000 */
[C---:B-1----:R-:W-:Y:S02]  /*178c0*/  FMUL.FTZ R26, R2.reuse, R146 ;  /* 0x00000092021a7220 */ /* 0x042fe40000410000 */
[----:B------:R-:W-:Y:S01]  /*178d0*/  FMUL.FTZ R23, R2, R143 ;  /* 0x0000008f02177220 */ /* 0x000fe20000410000 */
[----:B------:R-:W-:Y:S01]  /*178e0*/  FMNMX.FTZ R0, R22, R0, !PT ;  /* 0x0000000016007209 */ /* 0x000fe20007810000 */
[C---:B------:R-:W-:Y:S01]  /*178f0*/  FMUL.FTZ R27, R2.reuse, R147 ;  /* 0x00000093021b7220 */ /* 0x040fe20000410000 */
[----:B------:R-:W-:Y:S01]  /*17900*/  MUFU.EX2 R175, R12 ;  /* 0x0000000c00af7308 */ /* 0x000fe20000000800 */
        /* <DEDUP_REMOVED lines=8> */
[C---:B------:R-:W-:Y:S01]  /*17990*/  FMUL.FTZ R39, R2.reuse, R39 ;  /* 0x0000002702277220 */ /* 0x040fe20000410000 */
[----:B------:R-:W-:Y:S01]  /*179a0*/  MUFU.EX2 R147, R180 ;  /* 0x000000b400937308 */ /* 0x000fe20000000800 */
        /* <DEDUP_REMOVED lines=53> */
[C---:B------:R-:W-:Y:S01]  /*17d00*/  FMUL.FTZ R126, R2.reuse, R126 ;  /* 0x0000007e027e7220 */ /* 0x040fe20000410000 */
[C---:B------:R-:W-:Y:S01]  /*17d10*/  FSETP.NEU.FTZ.AND P0, PT, R153.reuse, -INF , PT ;  /* 0xff8000009900780b */ /* 0x040fe20003f1d000 */
[C---:B------:R-:W-:Y:S02]  /*17d20*/  FMUL.FTZ R3, R153.reuse, c[0x0][0x2d0] ;  /* 0x0000b40099037a20 */ /* 0x040fe40000410000 */
[C---:B------:R-:W-:Y:S01]  /*17d30*/  FMUL.FTZ R127, R2.reuse, R127 ;  /* 0x0000007f027f7220 */ /* 0x040fe20000410000 */
[----:B------:R-:W-:Y:S01]  /*17d40*/  FSEL R0, R153, RZ, P0 ;  /* 0x000000ff99007208 */ /* 0x000fe20000000000 */
[C---:B------:R-:W-:Y:S01]  /*17d50*/  FMUL.FTZ R130, R2.reuse, R130 ;  /* 0x0000008202827220 */ /* 0x040fe20000410000 */
[----:B------:R-:W-:Y:S01]  /*17d60*/  FSEL R3, R3, RZ, P0 ;  /* 0x000000ff03037208 */ /* 0x000fe20000000000 */
[----:B------:R-:W-:Y:S01]  /*17d70*/  FMUL.FTZ R131, R2, R131 ;  /* 0x0000008302837220 */ /* 0x000fe20000410000 */
[----:B------:R-:W-:Y:S01]  /*17d80*/  ISETP.GT.AND P0, PT, R213, R222, PT ;  /* 0x000000ded500720c */ /* 0x000fe20003f04270 */
[----:B------:R-:W-:Y:S02]  /*17d90*/  FADD.FTZ R0, -R0, R155 ;  /* 0x0000009b00007221 */ /* 0x000fe40000010100 */
[--C-:B------:R-:W-:Y:S01]  /*17da0*/  FFMA.FTZ R19, R22, c[0x0][0x2d0], -R3.reuse ;  /* 0x0000b40016137a23 */ /* 0x100fe20000010803 */
[----:B------:R-:W-:Y:S01]  /*17db0*/  MUFU.EX2 R155, R13 ;  /* 0x0000000d009b7308 */ /* 0x000fe20000000800 */
[----:B------:R-:W-:Y:S02]  /*17dc0*/  FMUL.FTZ R0, R0, c[0x0][0x2d0] ;  /* 0x0000b40000007a20 */ /* 0x000fe40000410000 */
[--C-:B------:R-:W-:Y:S02]  /*17dd0*/  FFMA.FTZ R173, R18, c[0x0][0x2d0], -R3.reuse ;  /* 0x0000b40012ad7a23 */ /* 0x100fe40000010803 */
[----:B------:R-:W-:Y:S02]  /*17de0*/  FMUL.FTZ R18, R2, R138 ;  /* 0x0000008a02127220 */ /* 0x000fe40000410000 */
[--C-:B------:R-:W-:Y:S02]  /*17df0*/  FFMA.FTZ R15, R15, c[0x0][0x2d0], -R3.reuse ;  /* 0x0000b4000f0f7a23 */ /* 0x100fe40000010803 */
[--C-:B------:R-:W-:Y:S01]  /*17e00*/  FFMA.FTZ R174, R14, c[0x0][0x2d0], -R3.reuse ;  /* 0x0000b4000eae7a23 */ /* 0x100fe20000010803 */
[----:B------:R-:W1:Y:S01]  /*17e10*/  MUFU.EX2 R0, R0 ;  /* 0x0000000000007308 */ /* 0x000e620000000800 */
[--C-:B------:R-:W-:Y:S02]  /*17e20*/  FFMA.FTZ R177, R11, c[0x0][0x2d0], -R3.reuse ;  /* 0x0000b4000bb17a23 */ /* 0x100fe40000010803 */
[--C-:B------:R-:W-:Y:S02]  /*17e30*/  FFMA.FTZ R176, R10, c[0x0][0x2d0], -R3.reuse ;  /* 0x0000b4000ab07a23 */ /* 0x100fe40000010803 */
[--C-:B------:R-:W-:Y:S02]  /*17e40*/  FFMA.FTZ R179, R9, c[0x0][0x2d0], -R3.reuse ;  /* 0x0000b40009b37a23 */ /* 0x100fe40000010803 */
[----:B------:R-:W-:Y:S02]  /*17e50*/  FMUL.FTZ R14, R2, R134 ;  /* 0x00000086020e7220 */ /* 0x000fe40000410000 */
[--C-:B------:R-:W-:Y:S01]  /*17e60*/  FFMA.FTZ R178, R8, c[0x0][0x2d0], -R3.reuse ;  /* 0x0000b40008b27a23 */ /* 0x100fe20000010803 */
[----:B------:R2:W-:Y:S01]  /*17e70*/  MUFU.EX2 R172, R15 ;  /* 0x0000000f00ac7308 */ /* 0x0005e20000000800 */
[--C-:B------:R-:W-:Y:S02]  /*17e80*/  FFMA.FTZ R185, R7, c[0x0][0x2d0], -R3.reuse ;  /* 0x0000b40007b97a23 */ /* 0x100fe40000010803 */
[----:B------:R-:W-:Y:S02]  /*17e90*/  FMUL.FTZ R7, R2, R171 ;  /* 0x000000ab02077220 */ /* 0x000fe40000410000 */
[--C-:B------:R-:W-:Y:S02]  /*17ea0*/  FFMA.FTZ R186, R6, c[0x0][0x2d0], -R3.reuse ;  /* 0x0000b40006ba7a23 */ /* 0x100fe40000010803 */
[----:B------:R-:W-:Y:S02]  /*17eb0*/  FMUL.FTZ R6, R2, R170 ;  /* 0x000000aa02067220 */ /* 0x000fe40000410000 */
[--C-:B------:R-:W-:Y:S01]  /*17ec0*/  FFMA.FTZ R187, R5, c[0x0][0x2d0], -R3.reuse ;  /* 0x0000b40005bb7a23 */ /* 0x100fe20000010803 */
[----:B------:R-:W-:Y:S01]  /*17ed0*/  MUFU.EX2 R146, R174 ;  /* 0x000000ae00927308 */ /* 0x000fe20000000800 */
[----:B------:R-:W-:Y:S02]  /*17ee0*/  FFMA.FTZ R3, R4, c[0x0][0x2d0], -R3 ;  /* 0x0000b40004037a23 */ /* 0x000fe40000010803 */
[----:B------:R-:W-:Y:S02]  /*17ef0*/  FMUL.FTZ R10, R2, R166 ;  /* 0x000000a6020a7220 */ /* 0x000fe40000410000 */
[C---:B-1----:R-:W-:Y:S02]  /*17f00*/  FMUL.FTZ R21, R0.reuse, R141 ;  /* 0x0000008d00157220 */ /* 0x042fe40000410000 */
[C---:B------:R-:W-:Y:S02]  /*17f10*/  FMUL.FTZ R16, R0.reuse, R136 ;  /* 0x0000008800107220 */ /* 0x040fe40000410000 */
[C---:B------:R-:W-:Y:S01]  /*17f20*/  FMUL.FTZ R17, R0.reuse, R137 ;  /* 0x0000008900117220 */ /* 0x040fe20000410000 */
[----:B------:R1:W3:Y:S01]  /*17f30*/  MUFU.EX2 R141, R19 ;  /* 0x00000013008d7308 */ /* 0x0002e20000000800 */
[C---:B------:R-:W-:Y:S02]  /*17f40*/  FMUL.FTZ R20, R0.reuse, R140 ;  /* 0x0000008c00147220 */ /* 0x040fe40000410000 */
[C---:B------:R-:W-:Y:S02]  /*17f50*/  FMUL.FTZ R4, R0.reuse, R168 ;  /* 0x000000a800047220 */ /* 0x040fe40000410000 */
[C---:B------:R-:W-:Y:S02]  /*17f60*/  FMUL.FTZ R5, R0.reuse, R169 ;  /* 0x000000a900057220 */ /* 0x040fe40000410000 */
[C---:B------:R-:W-:Y:S02]  /*17f70*/  FMUL.FTZ R12, R0.reuse, R132 ;  /* 0x00000084000c7220 */ /* 0x040fe40000410000 */
[----:B------:R-:W-:Y:S01]  /*17f80*/  FMUL.FTZ R13, R0, R133 ;  /* 0x00000085000d7220 */ /* 0x000fe20000410000 */
[----:B------:R-:W4:Y:S01]  /*17f90*/  MUFU.EX2 R140, R173 ;  /* 0x000000ad008c7308 */ /* 0x000f220000000800 */
[----:B------:R-:W-:Y:S01]  /*17fa0*/  F2FP.BF16.PACK_AB R133, R154, R149 ;  /* 0x000000959a85723e */ /* 0x000fe200000010ff */
[----:B--2---:R-:W-:Y:S01]  /*17fb0*/  FMUL.FTZ R15, R2, R135 ;  /* 0x00000087020f7220 */ /* 0x004fe20000410000 */
[----:B------:R-:W-:Y:S01]  /*17fc0*/  F2FP.BF16.PACK_AB R135, R175, R155 ;  /* 0x0000009baf87723e */ /* 0x000fe200000010ff */
[----:B------:R-:W-:Y:S02]  /*17fd0*/  FMUL.FTZ R9, R0, R165 ;  /* 0x000000a500097220 */ /* 0x000fe40000410000 */
[----:B------:R-:W-:Y:S02]  /*17fe0*/  FMUL.FTZ R11, R2, R167 ;  /* 0x000000a7020b7220 */ /* 0x000fe40000410000 */
[----:B------:R-:W-:Y:S02]  /*17ff0*/  FMUL.FTZ R8, R0, R164 ;  /* 0x000000a400087220 */ /* 0x000fe40000410000 */
[----:B------:R-:W-:Y:S01]  /*18000*/  FMUL.FTZ R22, R2, R142 ;  /* 0x0000008e02167220 */ /* 0x000fe20000410000 */
[----:B------:R-:W-:Y:S01]  /*18010*/  MUFU.EX2 R183, R178 ;  /* 0x000000b200b77308 */ /* 0x000fe20000000800 */
[----:B------:R-:W-:Y:S02]  /*18020*/  FMUL.FTZ R24, R0, R144 ;  /* 0x0000009000187220 */ /* 0x000fe40000410000 */
[----:B-1----:R-:W-:Y:S01]  /*18030*/  FMUL.FTZ R19, R2, R139 ;  /* 0x0000008b02137220 */ /* 0x002fe20000410000 */
[----:B---3--:R-:W-:Y:S01]  /*18040*/  F2FP.BF16.PACK_AB R132, R141, R172 ;  /* 0x000000ac8d84723e */ /* 0x008fe200000010ff */
[----:B------:R-:W1:Y:S01]  /*18050*/  LDSM.16.MT88.4 R136, [R192] ;  /* 0x00000000c088783b */ /* 0x000e620000004200 */
[C---:B------:R-:W-:Y:S02]  /*18060*/  FMUL.FTZ R25, R0.reuse, R145 ;  /* 0x0000009100197220 */ /* 0x040fe40000410000 */
[C---:B------:R-:W-:Y:S02]  /*18070*/  FMUL.FTZ R28, R0.reuse, R28 ;  /* 0x0000001c001c7220 */ /* 0x040fe40000410000 */
[C---:B------:R-:W-:Y:S01]  /*18080*/  FMUL.FTZ R29, R0.reuse, R29 ;  /* 0x0000001d001d7220 */ /* 0x040fe20000410000 */
[----:B------:R-:W-:Y:S01]  /*18090*/  MUFU.EX2 R145, R177 ;  /* 0x000000b100917308 */ /* 0x000fe20000000800 */
[----:B------:R-:W-:Y:S01]  /*180a0*/  FMUL.FTZ R32, R0, R32 ;  /* 0x0000002000207220 */ /* 0x000fe20000410000 */
[----:B----4-:R-:W-:Y:S01]  /*180b0*/  F2FP.BF16.PACK_AB R134, R146, R140 ;  /* 0x0000008c9286723e */ /* 0x010fe200000010ff */
        /* <DEDUP_REMOVED lines=18> */
[C---:B------:R-:W-:Y:S01]  /*181e0*/  FMUL.FTZ R64, R0.reuse, R64 ;  /* 0x0000004000407220 */ /* 0x040fe20000410000 */
[C---:B-1----:R-:W-:Y:S05]  /*181f0*/  HMMA.16816.F32.BF16 R4, R132.reuse, R136, R4 ;  /* 0x000000888404723c */ /* 0x042fea0000041804 */
        /* <DEDUP_REMOVED lines=39> */
[----:B------:R-:W-:Y:S02]  /*18470*/  FFMA.FTZ R0, R2, R216, R149 ;  /* 0x000000d802007223 */ /* 0x000fe40000010095 */
[----:B------:R-:W-:Y:S02]  /*18480*/  MUFU.EX2 R149, R176 ;  /* 0x000000b000957308 */ /* 0x000fe40000000800 */
[----:B------:R-:W-:Y:S04]  /*18490*/  FADD.FTZ R0, R154, R0 ;  /* 0x000000009a007221 */ /* 0x000fe80000010000 */
[----:B------:R-:W-:Y:S02]  /*184a0*/  FADD.FTZ R154, R155, R0 ;  /* 0x000000009b9a7221 */ /* 0x000fe40000010000 */
[----:B------:R-:W-:Y:S02]  /*184b0*/  FADD.FTZ R0, R141, R144 ;  /* 0x000000908d007221 */ /* 0x000fe40000010000 */
[----:B------:R-:W-:Y:S01]  /*184c0*/  MUFU.EX2 R144, R182 ;  /* 0x000000b600907308 */ /* 0x000fe20000000800 */
[C---:B-1----:R-:W-:Y:S03]  /*184d0*/  HMMA.16816.F32.BF16 R20, R132.reuse, R136, R20 ;  /* 0x000000888414723c */ /* 0x042fe60000041814 */
[----:B------:R-:W-:Y:S02]  /*184e0*/  FADD.FTZ R0, R140, R0 ;  /* 0x000000008c007221 */ /* 0x000fe40000010000 */
[----:B------:R-:W-:Y:S01]  /*184f0*/  LDSM.16.MT88.4 R140, [R193+0x800] ;  /* 0x00080000c18c783b */ /* 0x000fe20000004200 */
[----:B------:R-:W-:Y:S02]  /*18500*/  FADD.FTZ R164, R175, R154 ;  /* 0x0000009aafa47221 */ /* 0x000fe40000010000 */
[C---:B------:R-:W-:Y:S01]  /*18510*/  HMMA.16816.F32.BF16 R24, R132.reuse, R138, R24 ;  /* 0x0000008a8418723c */ /* 0x040fe20000041818 */
[----:B------:R-:W1:Y:S03]  /*18520*/  MUFU.EX2 R2, R181 ;  /* 0x000000b500027308 */ /* 0x000e660000000800 */
[----:B------:R-:W-:Y:S01]  /*18530*/  FADD.FTZ R146, R146, R0 ;  /* 0x0000000092927221 */ /* 0x000fe20000010000 */
[----:B------:R-:W2:Y:S06]  /*18540*/  LDSM.16.MT88.4 R136, [R194] ;  /* 0x00000000c288783b */ /* 0x000eac0000004200 */
[----:B------:R-:W3:Y:S10]  /*18550*/  MUFU.EX2 R182, R184 ;  /* 0x000000b800b67308 */ /* 0x000ef40000000800 */
[----:B------:R-:W-:Y:S01]  /*18560*/  MUFU.EX2 R155, R179 ;  /* 0x000000b3009b7308 */ /* 0x000fe20000000800 */
[----:B-1----:R-:W-:Y:S02]  /*18570*/  FADD.FTZ R0, R2, R164 ;  /* 0x000000a402007221 */ /* 0x002fe40000010000 */
[----:B------:R-:W-:Y:S02]  /*18580*/  LDSM.16.MT88.4 R164, [R192+0x1000] ;  /* 0x00100000c0a4783b */ /* 0x000fe40000004200 */
[----:B------:R-:W-:Y:S05]  /*18590*/  FADD.FTZ R0, R147, R0 ;  /* 0x0000000093007221 */ /* 0x000fea0000010000 */
[----:B------:R-:W1:Y:S01]  /*185a0*/  MUFU.EX2 R179, R186 ;  /* 0x000000ba00b37308 */ /* 0x000e620000000800 */
[----:B------:R-:W-:Y:S04]  /*185b0*/  FADD.FTZ R0, R144, R0 ;  /* 0x0000000090007221 */ /* 0x000fe80000010000 */
[----:B---3--:R-:W-:Y:S05]  /*185c0*/  FADD.FTZ R0, R182, R0 ;  /* 0x00000000b6007221 */ /* 0x008fea0000010000 */
[----:B------:R-:W3:Y:S01]  /*185d0*/  MUFU.EX2 R154, R189 ;  /* 0x000000bd009a7308 */ /* 0x000ee20000000800 */
[C---:B--2---:R-:W-:Y:S09]  /*185e0*/  HMMA.16816.F32.BF16 R28, R132.reuse, R136, R28 ;  /* 0x00000088841c723c */ /* 0x044ff2000004181c */
[----:B------:R-:W2:Y:S01]  /*185f0*/  MUFU.EX2 R181, R3 ;  /* 0x0000000300b57308 */ /* 0x000ea20000000800 */
[C---:B------:R-:W-:Y:S01]  /*18600*/  HMMA.16816.F32.BF16 R32, R132.reuse, R138, R32 ;  /* 0x0000008a8420723c */ /* 0x040fe20000041820 */
[----:B------:R-:W4:Y:S02]  /*18610*/  LDSM.16.MT88.4 R136, [R192+0x1800] ;  /* 0x00180000c088783b */ /* 0x000f240000004200 */
[----:B-1----:R-:W-:Y:S06]  /*18620*/  F2FP.BF16.PACK_AB R172, R179, R177 ;  /* 0x000000b1b3ac723e */ /* 0x002fec00000010ff */
[----:B------:R-:W1:Y:S03]  /*18630*/  MUFU.EX2 R3, R190 ;  /* 0x000000be00037308 */ /* 0x000e660000000800 */
[----:B---3--:R-:W-:Y:S01]  /*18640*/  F2FP.BF16.PACK_AB R173, R178, R154 ;  /* 0x0000009ab2ad723e */ /* 0x008fe200000010ff */
[----:B------:R-:W-:Y:S01]  /*18650*/  FADD.FTZ R0, R154, R0 ;  /* 0x000000009a007221 */ /* 0x000fe20000010000 */
[----:B------:R-:W-:Y:S03]  /*18660*/  MOV R154, R148 ;  /* 0x00000094009a7202 */ /* 0x000fe60000000f00 */
[----:B------:R-:W-:Y:S02]  /*18670*/  FADD.FTZ R0, R178, R0 ;  /* 0x00000000b2007221 */ /* 0x000fe40000010000 */
[----:B------:R-:W3:Y:S01]  /*18680*/  MUFU.EX2 R176, R191 ;  /* 0x000000bf00b07308 */ /* 0x000ee20000000800 */
[----:B--2---:R-:W-:Y:S01]  /*18690*/  F2FP.BF16.PACK_AB R174, R181, R180 ;  /* 0x000000b4b5ae723e */ /* 0x004fe200000010ff */
[----:B-1----:R-:W-:Y:S01]  /*186a0*/  FADD.FTZ R0, R3, R0 ;  /* 0x0000000003007221 */ /* 0x002fe20000010000 */
[C---:B----4-:R-:W-:Y:S03]  /*186b0*/  HMMA.16816.F32.BF16 R36, R132.reuse, R136, R36 ;  /* 0x000000888424723c */ /* 0x050fe60000041824 */
[C---:B---3--:R-:W-:Y:S01]  /*186c0*/  F2FP.BF16.PACK_AB R175, R176.reuse, R3 ;  /* 0x00000003b0af723e */ /* 0x048fe200000010ff */
[----:B------:R-:W-:Y:S04]  /*186d0*/  FADD.FTZ R216, R176, R0 ;  /* 0x00000000b0d87221 */ /* 0x000fe80000010000 */
        /* <DEDUP_REMOVED lines=37> */
[----:B------:R-:W-:Y:S01]  /*18930*/  F2FP.BF16.PACK_AB R135, R182, R144 ;  /* 0x00000090b687723e */ /* 0x000fe200000010ff */
[----:B------:R-:W-:Y:S01]  /*18940*/  FADD.FTZ R2, R145, R146 ;  /* 0x0000009291027221 */ /* 0x000fe20000010000 */
[----:B------:R-:W-:Y:S01]  /*18950*/  F2FP.BF16.PACK_AB R134, R183, R155 ;  /* 0x0000009bb786723e */ /* 0x000fe200000010ff */
[----:B------:R-:W-:Y:S02]  /*18960*/  LDSM.16.MT88.4 R144, [R195+0x1000] ;  /* 0x00100000c390783b */ /* 0x000fe40000004200 */
[----:B------:R-:W-:Y:S01]  /*18970*/  FADD.FTZ R2, R149, R2 ;  /* 0x0000000295027221 */ /* 0x000fe20000010000 */
[----:B------:R-:W-:Y:S03]  /*18980*/  MOV R149, R148 ;  /* 0x0000009400957202 */ /* 0x000fe60000000f00 */
[----:B------:R-:W-:Y:S01]  /*18990*/  FADD.FTZ R2, R155, R2 ;  /* 0x000000029b027221 */ /* 0x000fe20000010000 */
[----:B------:R-:W-:Y:S03]  /*189a0*/  MOV R155, R153 ;  /* 0x00000099009b7202 */ /* 0x000fe60000000f00 */
[----:B------:R-:W-:Y:S04]  /*189b0*/  FADD.FTZ R2, R183, R2 ;  /* 0x00000002b7027221 */ /* 0x000fe80000010000 */
[----:B------:R-:W-:Y:S04]  /*189c0*/  FADD.FTZ R2, R177, R2 ;  /* 0x00000002b1027221 */ /* 0x000fe80000010000 */
[----:B------:R-:W-:Y:S04]  /*189d0*/  FADD.FTZ R2, R179, R2 ;  /* 0x00000002b3027221 */ /* 0x000fe80000010000 */
[----:B------:R-:W-:Y:S01]  /*189e0*/  FADD.FTZ R2, R180, R2 ;  /* 0x00000002b4027221 */ /* 0x000fe20000010000 */
[----:B------:R-:W-:Y:S01]  /*189f0*/  IADD3 R180, R213, -0x1, RZ ;  /* 0xffffffffd5b47810 */ /* 0x000fe20007ffe0ff */
[C---:B-1----:R-:W-:Y:S03]  /*18a00*/  HMMA.16816.F32.BF16 R4, R132.reuse, R136, R4 ;  /* 0x000000888404723c */ /* 0x042fe60000041804 */
[----:B------:R-:W-:Y:S01]  /*18a10*/  FADD.FTZ R214, R181, R2 ;  /* 0x00000002b5d67221 */ /* 0x000fe20000010000 */
[----:B------:R-:W-:Y:S04]  /*18a20*/  MOV R213, R180 ;  /* 0x000000b400d57202 */ /* 0x000fe80000000f00 */
        /* <DEDUP_REMOVED lines=92> */
.L_x_2475:
[----:B------:R-:W-:-:S13]  /*18ff0*/  ISETP.GE.AND P0, PT, R180, R230, PT ;  /* 0x000000e6b400720c */ /* 0x000fda0003f06270 */
[----:B------:R-:W-:Y:S05]  /*19000*/  @!P0 BRA `(.L_x_2481) ;  /* 0x0000287000008947 */ /* 0x000fea0003800000 */
.L_x_2484:
[----:B------:R-:W-:Y:S04]  /*19010*/  DEPBAR.LE SB0, 0x0 ;  /* 0x000080000000791a */ /* 0x000fe80000000000 */
[----:B------:R-:W-:Y:S01]  /*19020*/  WARPSYNC 0xffffffff ;  /* 0xffffffff00007948 */ /* 0x000fe20003800000 */
[----:B------:R-:W-:Y:S01]  /*19030*/  BAR.SYNC.DEFER_BLOCKING 0x0 ;  /* 0x0000000000007b1d */ /* 0x000fe20000010000 */
[----:B------:R-:W-:Y:S02]  /*19040*/  SHF.R.S32.HI R0, RZ, 0x1f, R180 ;  /* 0x0000001fff007819 */ /* 0x000fe400000114b4 */
[C---:B------:R-:W-:Y:S02]  /*19050*/  LOP3.LUT P3, RZ, R217.reuse, 0x8, RZ, 0xc0, !PT ;  /* 0x00000008d9ff7812 */ /* 0x040fe4000786c0ff */
[C---:B------:R-:W-:Y:S01]  /*19060*/  LOP3.LUT P6, RZ, R217.reuse, 0x4, RZ, 0xc0, !PT ;  /* 0x00000004d9ff7812 */ /* 0x040fe200078cc0ff */
[----:B------:R-:W-:Y:S01]  /*19070*/  IMAD R0, R0, c[0x0][0x208], RZ ;  /* 0x0000820000007a24 */ /* 0x000fe200078e02ff */
[C---:B------:R-:W-:Y:S02]  /*19080*/  LOP3.LUT P5, RZ, R217.reuse, 0x2, RZ, 0xc0, !PT ;  /* 0x00000002d9ff7812 */ /* 0x040fe400078ac0ff */
[----:B------:R-:W-:Y:S01]  /*19090*/  LOP3.LUT P4, RZ, R217, 0x1, RZ, 0xc0, !PT ;  /* 0x00000001d9ff7812 */ /* 0x000fe2000788c0ff */
[----:B------:R-:W-:Y:S01]  /*190a0*/  IMAD R0, R180, c[0x0][0x20c], R0 ;  /* 0x00008300b4007a24 */ /* 0x000fe200078e0200 */
[----:B------:R-:W-:Y:S01]  /*190b0*/  LDSM.16.M88.4 R24, [R196] ;  /* 0x00000000c418783b */ /* 0x000fe20000000200 */
[----:B------:R-:W-:Y:S03]  /*190c0*/  BSSY B0, `(.L_x_2482) ;  /* 0x00000eb000007945 */ /* 0x000fe60003800000 */
[----:B------:R-:W1:Y:S04]  /*190d0*/  LDSM.16.M88.4 R8, [R163] ;  /* 0x00000000a308783b */ /* 0x000e680000000200 */
[----:B------:R-:W2:Y:S04]  /*190e0*/  LDSM.16.M88.4 R16, [R163+0x800] ;  /* 0x00080000a310783b */ /* 0x000ea80000000200 */
[----:B------:R-:W3:Y:S04]  /*190f0*/  LDSM.16.M88.4 R172, [R163+0x1000] ;  /* 0x00100000a3ac783b */ /* 0x000ee80000000200 */
[----:B------:R-:W-:Y:S04]  /*19100*/  LDSM.16.M88.4 R176, [R197] ;  /* 0x00000000c5b0783b */ /* 0x000fe80000000200 */
[----:B------:R-:W4:Y:S01]  /*19110*/  S2R R2, SR_TID.X ;  /* 0x0000000000027919 */ /* 0x000f220000002100 */
[C---:B-1----:R-:W-:Y:S03]  /*19120*/  HMMA.16816.F32.BF16 R4, R24.reuse, R8, RZ ;  /* 0x000000081804723c */ /* 0x042fe600000418ff */
[----:B----4-:R-:W-:Y:S01]  /*19130*/  ISETP.GT.AND P2, PT, R2, 0x7f, PT ;  /* 0x0000007f0200780c */ /* 0x010fe20003f44270 */
[----:B------:R-:W-:Y:S04]  /*19140*/  IMAD.WIDE.U32 R2, R180, c[0x0][0x208], RZ ;  /* 0x00008200b4027a25 */ /* 0x000fe800078e00ff */
[C---:B------:R-:W-:Y:S01]  /*19150*/  HMMA.16816.F32.BF16 R8, R24.reuse, R10, RZ ;  /* 0x0000000a1808723c */ /* 0x040fe200000418ff */
[----:B------:R-:W-:Y:S03]  /*19160*/  IMAD.IADD R0, R3, 0x1, R0 ;  /* 0x0000000103007824 */ /* 0x000fe600078e0200 */
[----:B------:R-:W-:Y:S04]  /*19170*/  IMAD.WIDE.U32 R2, R2, 0x30, RZ ;  /* 0x0000003002027825 */ /* 0x000fe800078e00ff */
[C---:B--2---:R-:W-:Y:S01]  /*19180*/  HMMA.16816.F32.BF16 R12, R24.reuse, R16, RZ ;  /* 0x00000010180c723c */ /* 0x044fe200000418ff */
[----:B------:R-:W-:Y:S03]  /*19190*/  @!P2 IMAD.MOV.U32 R148, RZ, RZ, c[0x0][0x208] ;  /* 0x00008200ff94a624 */ /* 0x000fe600078e00ff */
[----:B------:R-:W-:Y:S02]  /*191a0*/  IMAD R0, R0, 0x30, RZ ;  /* 0x0000003000007824 */ /* 0x000fe400078e02ff */
[-C--:B------:R-:W-:Y:S02]  /*191b0*/  @!P2 LEA R154, P0, R148, R2.reuse, 0x5 ;  /* 0x00000002949aa211 */ /* 0x080fe400078028ff */
[C---:B------:R-:W-:Y:S01]  /*191c0*/  HMMA.16816.F32.BF16 R16, R24.reuse, R18, RZ ;  /* 0x000000121810723c */ /* 0x040fe200000418ff */
[----:B------:R-:W-:Y:S03]  /*191d0*/  IMAD.IADD R0, R3, 0x1, R0 ;  /* 0x0000000103007824 */ /* 0x000fe600078e0200 */
[----:B------:R-:W-:Y:S01]  /*191e0*/  IADD3 R3, P1, R226, R2, RZ ;  /* 0x00000002e2037210 */ /* 0x000fe20007f3e0ff */
[----:B------:R-:W-:Y:S03]  /*191f0*/  @!P2 IMAD.MOV.U32 R2, RZ, RZ, c[0x0][0x20c] ;  /* 0x00008300ff02a624 */ /* 0x000fe600078e00ff */
[C---:B---3--:R-:W-:Y:S04]  /*19200*/  HMMA.16816.F32.BF16 R20, R24.reuse, R172, RZ ;  /* 0x000000ac1814723c */ /* 0x048fe800000418ff */
[----:B------:R-:W-:Y:S01]  /*19210*/  @!P2 LEA.HI.X R155, R148, R0, R2, 0x5, P0 ;  /* 0x00000000949ba211 */ /* 0x000fe200000f2c02 */
[--C-:B------:R-:W-:Y:S01]  /*19220*/  IMAD.X R148, R0, 0x1, R229.reuse, P1 ;  /* 0x0000000100947824 */ /* 0x100fe200008e06e5 */
[C---:B------:R-:W-:Y:S02]  /*19230*/  LEA R2, P0, R3.reuse, c[0x0][0x1f8], 0x1 ;  /* 0x00007e0003027a11 */ /* 0x040fe400078008ff */
[----:B------:R-:W-:Y:S01]  /*19240*/  HMMA.16816.F32.BF16 R24, R24, R174, RZ ;  /* 0x000000ae1818723c */ /* 0x000fe200000418ff */
[----:B------:R-:W1:Y:S03]  /*19250*/  LDSM.16.M88.4 R172, [R200] ;  /* 0x00000000c8ac783b */ /* 0x000e660000000200 */
[----:B------:R-:W-:Y:S02]  /*19260*/  LEA.HI.X R3, R3, c[0x0][0x1fc], R148, 0x1, P0 ;  /* 0x00007f0003037a11 */ /* 0x000fe400000f0c94 */
[----:B------:R-:W-:Y:S06]  /*19270*/  @!P2 IADD3 R0, P1, R154, R226, RZ ;  /* 0x000000e29a00a210 */ /* 0x000fec0007f3e0ff */
[C---:B------:R-:W-:Y:S01]  /*19280*/  @!P2 LEA R154, P0, R0.reuse, c[0x0][0x1f8], 0x1 ;  /* 0x00007e00009aaa11 */ /* 0x040fe200078008ff */
[----:B------:R-:W-:Y:S05]  /*19290*/  @!P2 IMAD.X R148, R155, 0x1, R229, P1 ;  /* 0x000000019b94a824 */ /* 0x000fea00008e06e5 */
[----:B------:R-:W-:Y:S01]  /*192a0*/  @!P2 LEA.HI.X R155, R0, c[0x0][0x1fc], R148, 0x1, P0 ;  /* 0x00007f00009baa11 */ /* 0x000fe200000f0c94 */
[----:B------:R-:W-:Y:S01]  /*192b0*/  IMAD.MOV.U32 R148, RZ, RZ, R153 ;  /* 0x000000ffff947224 */ /* 0x000fe200078e0099 */
[C---:B-1----:R-:W-:Y:S08]  /*192c0*/  HMMA.16816.F32.BF16 R4, R176.reuse, R172, R4 ;  /* 0x000000acb004723c */ /* 0x042ff00000041804 */
[C---:B------:R-:W-:Y:S01]  /*192d0*/  HMMA.16816.F32.BF16 R8, R176.reuse, R174, R8 ;  /* 0x000000aeb008723c */ /* 0x040fe20000041808 */
[----:B------:R-:W1:Y:S07]  /*192e0*/  LDSM.16.M88.4 R172, [R210] ;  /* 0x00000000d2ac783b */ /* 0x000e6e0000000200 */
[C---:B-1----:R-:W-:Y:S08]  /*192f0*/  HMMA.16816.F32.BF16 R12, R176.reuse, R172, R12 ;  /* 0x000000acb00c723c */ /* 0x042ff0000004180c */
[C---:B------:R-:W-:Y:S01]  /*19300*/  HMMA.16816.F32.BF16 R16, R176.reuse, R174, R16 ;  /* 0x000000aeb010723c */ /* 0x040fe20000041810 */
[----:B------:R-:W1:Y:S04]  /*19310*/  LDSM.16.M88.4 R172, [R211] ;  /* 0x00000000d3ac783b */ /* 0x000e680000000200 */
[----:B------:R-:W-:Y:S01]  /*19320*/  @!PT LDS RZ, [RZ] ;  /* 0x00000000fffff984 */ /* 0x000fe20000000800 */
[----:B------:R-:W-:Y:S01]  /*19330*/  @!PT LDS RZ, [RZ] ;  /* 0x00000000fffff984 */ /* 0x000fe20000000800 */
[----:B------:R-:W-:Y:S01]  /*19340*/  @!PT LDS RZ, [RZ] ;  /* 0x00000000fffff984 */ /* 0x000fe20000000800 */
[----:B------:R2:W-:Y:S04]  /*19350*/  LDGSTS.E.BYPASS.LTC128B.128 [R215+0x4080], [R2.64], !P3 ;  /* 0x0408000002d77fae */ /* 0x0005e8000d901d46 */
[----:B------:R2:W-:Y:S04]  /*19360*/  LDGSTS.E.BYPASS.LTC128B.128 [R215+0x5880], [R2.64+0x80], !P6 ;  /* 0x0588008002d77fae */ /* 0x0005e8000f101d46 */
[----:B------:R2:W-:Y:S04]  /*19370*/  LDGSTS.E.BYPASS.LTC128B.128 [R215+0x7080], [R2.64+0x100], !P5 ;  /* 0x0708010002d77fae */ /* 0x0005e8000e901d46 */
[----:B------:R2:W-:Y:S04]  /*19380*/  LDGSTS.E.BYPASS.LTC128B.128 [R215+0x8880], [R2.64+0x180], !P4 ;  /* 0x0888018002d77fae */ /* 0x0005e8000e101d46 */
[----:B------:R2:W-:Y:S01]  /*19390*/  @!P2 LDGSTS.E.BYPASS.LTC128B.128 [R215+0x5080], [R154.64], !P3 ;  /* 0x050800009ad7afae */ /* 0x0005e2000d901d46 */
[----:B------:R-:W-:Y:S03]  /*193a0*/  ISETP.GT.AND P3, PT, R180, R230, PT ;  /* 0x000000e6b400720c */ /* 0x000fe60003f64270 */
[----:B------:R2:W-:Y:S04]  /*193b0*/  @!P2 LDGSTS.E.BYPASS.LTC128B.128 [R215+0x6880], [R154.64+0x80], !P6 ;  /* 0x068800809ad7afae */ /* 0x0005e8000f101d46 */
[----:B------:R2:W-:Y:S04]  /*193c0*/  @!P2 LDGSTS.E.BYPASS.LTC128B.128 [R215+0x8080], [R154.64+0x100], !P5 ;  /* 0x080801009ad7afae */ /* 0x0005e8000e901d46 */
[----:B------:R2:W-:Y:S04]  /*193d0*/  @!P2 LDGSTS.E.BYPASS.LTC128B.128 [R215+0x9880], [R154.64+0x180], !P4 ;  /* 0x098801809ad7afae */ /* 0x0005e8000e101d46 */
[----:B------:R-:W0:Y:S01]  /*193e0*/  LDGDEPBAR ;  /* 0x00000000000079af */ /* 0x000e220000000000 */
[C---:B-1----:R-:W-:Y:S08]  /*193f0*/  HMMA.16816.F32.BF16 R20, R176.reuse, R172, R20 ;  /* 0x000000acb014723c */ /* 0x042ff00000041814 */
[----:B------:R-:W-:Y:S01]  /*19400*/  HMMA.16816.F32.BF16 R24, R176, R174, R24 ;  /* 0x000000aeb018723c */ /* 0x000fe20000041818 */
[----:B------:R-:W-:Y:S04]  /*19410*/  LDSM.16.M88.4 R172, [R199] ;  /* 0x00000000c7ac783b */ /* 0x000fe80000000200 */
[----:B------:R-:W1:Y:S03]  /*19420*/  LDSM.16.M88.4 R176, [R162] ;  /* 0x00000000a2b0783b */ /* 0x000e660000000200 */
        /* <DEDUP_REMOVED lines=18> */
[----:B------:R-:W-:Y:S04]  /*19550*/  LDSM.16.M88.4 R172, [R196+0x4000] ;  /* 0x00400000c4ac783b */ /* 0x000fe80000000200 */
[----:B------:R-:W1:Y:S03]  /*19560*/  LDSM.16.M88.4 R176, [R163+0x1800] ;  /* 0x00180000a3b0783b */ /* 0x000e660000000200 */
        /* <DEDUP_REMOVED lines=9> */
[----:B------:R-:W1:Y:S03]  /*19600*/  LDSM.16.M88.4 R176, [R203] ;  /* 0x00000000cbb0783b */ /* 0x000e660000000200 */
        /* <DEDUP_REMOVED lines=105> */
[----:B------:R-:W1:Y:S01]  /*19ca0*/  LDSM.16.M88.4 R176, [R161+0x5800] ;  /* 0x00580000a1b0783b */ /* 0x000e620000000200 */
[----:B------:R-:W-:Y:S04]  /*19cb0*/  DEPBAR.LE SB0, 0x0 ;  /* 0x000080000000791a */ /* 0x000fe80000000000 */
[----:B------:R-:W-:Y:S02]  /*19cc0*/  BAR.SYNC.DEFER_BLOCKING 0x0 ;  /* 0x0000000000007b1d */ /* 0x000fe40000010000 */
[C---:B-1----:R-:W-:Y:S08]  /*19cd0*/  HMMA.16816.F32.BF16 R20, R172.reuse, R176, R20 ;  /* 0x000000b0ac14723c */ /* 0x042ff00000041814 */
[----:B------:R-:W-:Y:S01]  /*19ce0*/  HMMA.16816.F32.BF16 R24, R172, R178, R24 ;  /* 0x000000b2ac18723c */ /* 0x000fe20000041818 */
[----:B------:R-:W-:Y:S07]  /*19cf0*/  @!UPT UIADD3 URZ, URZ, URZ, URZ ;  /* 0x0000003f3f3ff290 */ /* 0x000fee000fffe03f */
[----:B------:R-:W-:-:S11]  /*19d00*/  @!P3 BRA `(.L_x_2483) ;  /* 0x000002600000b947 */ /* 0x000fd60003800000 */
[----:B--2---:R-:W-:Y:S02]  /*19d10*/  IADD3 R0, R180, -0x1, RZ ;  /* 0xffffffffb4007810 */ /* 0x004fe40007ffe0ff */
[----:B------:R-:W-:Y:S02]  /*19d20*/  IADD3 R154, -R218, 0x30, RZ ;  /* 0x00000030da9a7810 */ /* 0x000fe40007ffe1ff */
[----:B------:R-:W-:Y:S02]  /*19d30*/  SHF.R.S32.HI R2, RZ, 0x1f, R0 ;  /* 0x0000001fff027819 */ /* 0x000fe40000011400 */
[----:B------:R-:W-:Y:S03]  /*19d40*/  ISETP.GE.AND P0, PT, R154, 0x21, PT ;  /* 0x000000219a00780c */ /* 0x000fe60003f06270 */
[----:B------:R-:W-:Y:S02]  /*19d50*/  IMAD R155, R2, c[0x0][0x1e0], RZ ;  /* 0x00007800029b7a24 */ /* 0x000fe400078e02ff */
[C---:B------:R-:W-:Y:S04]  /*19d60*/  IMAD.WIDE.U32 R2, R0.reuse, c[0x0][0x1e0], RZ ;  /* 0x0000780000027a25 */ /* 0x040fe800078e00ff */
[----:B------:R-:W-:Y:S04]  /*19d70*/  IMAD R0, R0, c[0x0][0x1e4], R155 ;  /* 0x0000790000007a24 */ /* 0x000fe800078e029b */
[----:B------:R-:W-:Y:S02]  /*19d80*/  IMAD.IADD R0, R3, 0x1, R0 ;  /* 0x0000000103007824 */ /* 0x000fe400078e0200 */
[----:B------:R-:W-:Y:S02]  /*19d90*/  @P0 IMAD.MOV.U32 R155, RZ, RZ, c[0x0][0x1e0] ;  /* 0x00007800ff9b0624 */ /* 0x000fe400078e00ff */
[----:B------:R-:W-:Y:S04]  /*19da0*/  IMAD.WIDE.U32 R2, R2, 0x30, RZ ;  /* 0x0000003002027825 */ /* 0x000fe800078e00ff */
[----:B------:R-:W-:Y:S01]  /*19db0*/  IMAD R0, R0, 0x30, RZ ;  /* 0x0000003000007824 */ /* 0x000fe200078e02ff */
[----:B------:R-:W-:Y:S01]  /*19dc0*/  @P0 LEA R172, P1, R155, R2, 0x5 ;  /* 0x000000029bac0211 */ /* 0x000fe200078228ff */
[----:B------:R-:W-:Y:S02]  /*19dd0*/  @P0 IMAD.MOV.U32 R173, RZ, RZ, c[0x0][0x1e4] ;  /* 0x00007900ffad0624 */ /* 0x000fe400078e00ff */
[----:B------:R-:W-:Y:S05]  /*19de0*/  IMAD.IADD R0, R3, 0x1, R0 ;  /* 0x0000000103007824 */ /* 0x000fea00078e0200 */
[----:B------:R-:W-:Y:S02]  /*19df0*/  @P0 LEA.HI.X R3, R155, R0, R173, 0x5, P1 ;  /* 0x000000009b030211 */ /* 0x000fe400008f2cad */
[----:B------:R-:W-:Y:S11]  /*19e00*/  ISETP.GE.AND P1, PT, R154, 0x1, PT ;  /* 0x000000019a00780c */ /* 0x000ff60003f26270 */
[----:B------:R-:W-:Y:S02]  /*19e10*/  @!UPT UIADD3 URZ, URZ, URZ, URZ ;  /* 0x0000003f3f3ff290 */ /* 0x000fe4000fffe03f */
[----:B------:R-:W-:Y:S05]  /*19e20*/  @P1 IADD3 R2, P2, R224, R2, RZ ;  /* 0x00000002e0021210 */ /* 0x000fea0007f5e0ff */
[----:B------:R-:W-:Y:S01]  /*19e30*/  @P1 IMAD.X R0, R0, 0x1, R228, P2 ;  /* 0x0000000100001824 */ /* 0x000fe200010e06e4 */
[C---:B------:R-:W-:Y:S04]  /*19e40*/  @P1 LEA R154, P2, R2.reuse, c[0x0][0x1c8], 0x1 ;  /* 0x00007200029a1a11 */ /* 0x040fe800078408ff */
[----:B------:R-:W-:Y:S02]  /*19e50*/  @P1 LEA.HI.X R155, R2, c[0x0][0x1cc], R0, 0x1, P2 ;  /* 0x00007300029b1a11 */ /* 0x000fe400010f0c00 */
        /* <DEDUP_REMOVED lines=17> */
.L_x_2483:
[----:B--2---:R-:W-:Y:S05]  /*19f70*/  BSYNC B0 ;  /* 0x0000000000007941 */ /* 0x004fea0003800000 */
.L_x_2482:
[----:B-1----:R-:W-:Y:S01]  /*19f80*/  FMNMX.FTZ R3, R4, R153, !PT ;  /* 0x0000009904037209 */ /* 0x002fe20007810000 */
        /* <DEDUP_REMOVED lines=26> */
[----:B------:R-:W-:Y:S08]  /*1a130*/  SHFL.BFLY PT, R153, R3, 0x2, 0x1f ;  /* 0x0c401f0003997f89 */ /* 0x000ff000000e0000 */
[----:B------:R-:W1:Y:S02]  /*1a140*/  SHFL.BFLY PT, R2, R0, 0x2, 0x1f ;  /* 0x0c401f0000027f89 */ /* 0x000e6400000e0000 */
[----:B-1----:R-:W-:Y:S02]  /*1a150*/  FMNMX.FTZ R0, R0, R2, !PT ;  /* 0x0000000200007209 */ /* 0x002fe40007810000 */
[----:B------:R-:W-:Y:S04]  /*1a160*/  FMNMX.FTZ R153, R3, R153, !PT ;  /* 0x0000009903997209 */ /* 0x000fe80007810000 */
[----:B------:R-:W1:Y:S08]  /*1a170*/  SHFL.BFLY PT, R3, R0, 0x1, 0x1f ;  /* 0x0c201f0000037f89 */ /* 0x000e7000000e0000 */
[----:B------:R-:W2:Y:S01]  /*1a180*/  SHFL.BFLY PT, R154, R153, 0x1, 0x1f ;  /* 0x0c201f00999a7f89 */ /* 0x000ea200000e0000 */
[----:B-1----:R-:W-:Y:S02]  /*1a190*/  FMNMX.FTZ R3, R0, R3, !PT ;  /* 0x0000000300037209 */ /* 0x002fe40007810000 */
[----:B--2---:R-:W-:Y:S05]  /*1a1a0*/  FMNMX.FTZ R153, R153, R154, !PT ;  /* 0x0000009a99997209 */ /* 0x004fea0007810000 */
[C---:B------:R-:W-:Y:S02]  /*1a1b0*/  FMUL.FTZ R154, R153.reuse, c[0x0][0x2d0] ;  /* 0x0000b400999a7a20 */ /* 0x040fe40000410000 */
[----:B------:R-:W-:Y:S02]  /*1a1c0*/  FADD.FTZ R2, -R153, R148 ;  /* 0x0000009499027221 */ /* 0x000fe40000010100 */
[--C-:B------:R-:W-:Y:S02]  /*1a1d0*/  FFMA.FTZ R0, R4, c[0x0][0x2d0], -R154.reuse ;  /* 0x0000b40004007a23 */ /* 0x100fe4000001089a */
[--C-:B------:R-:W-:Y:S02]  /*1a1e0*/  FFMA.FTZ R4, R8, c[0x0][0x2d0], -R154.reuse ;  /* 0x0000b40008047a23 */ /* 0x100fe4000001089a */
[----:B------:R1:W-:Y:S01]  /*1a1f0*/  MUFU.EX2 R155, R0 ;  /* 0x00000000009b7308 */ /* 0x0003e20000000800 */
[--C-:B------:R-:W-:Y:S02]  /*1a200*/  FFMA.FTZ R5, R5, c[0x0][0x2d0], -R154.reuse ;  /* 0x0000b40005057a23 */ /* 0x100fe4000001089a */
[----:B------:R-:W-:Y:S02]  /*1a210*/  FMUL.FTZ R2, R2, c[0x0][0x2d0] ;  /* 0x0000b40002027a20 */ /* 0x000fe40000410000 */
[----:B------:R-:W-:Y:S02]  /*1a220*/  FMUL.FTZ R148, R3, c[0x0][0x2d0] ;  /* 0x0000b40003947a20 */ /* 0x000fe40000410000 */
[----:B------:R-:W-:Y:S02]  /*1a230*/  FFMA.FTZ R16, R16, c[0x0][0x2d0], -R154 ;  /* 0x0000b40010107a23 */ /* 0x000fe4000001089a */
[--C-:B------:R-:W-:Y:S01]  /*1a240*/  FFMA.FTZ R6, R6, c[0x0][0x2d0], -R148.reuse ;  /* 0x0000b40006067a23 */ /* 0x100fe20000010894 */
[----:B------:R2:W-:Y:S01]  /*1a250*/  MUFU.EX2 R190, R4 ;  /* 0x0000000400be7308 */ /* 0x0005e20000000800 */
[----:B------:R-:W-:Y:S02]  /*1a260*/  FFMA.FTZ R7, R7, c[0x0][0x2d0], -R148 ;  /* 0x0000b40007077a23 */ /* 0x000fe40000010894 */
[--C-:B------:R-:W-:Y:S02]  /*1a270*/  FFMA.FTZ R17, R17, c[0x0][0x2d0], -R154.reuse ;  /* 0x0000b40011117a23 */ /* 0x100fe4000001089a */
[--C-:B------:R-:W-:Y:S02]  /*1a280*/  FFMA.FTZ R176, R20, c[0x0][0x2d0], -R154.reuse ;  /* 0x0000b40014b07a23 */ /* 0x100fe4000001089a */
[--C-:B------:R-:W-:Y:S02]  /*1a290*/  FFMA.FTZ R177, R21, c[0x0][0x2d0], -R154.reuse ;  /* 0x0000b40015b17a23 */ /* 0x100fe4000001089a */
[--C-:B------:R-:W-:Y:S01]  /*1a2a0*/  FFMA.FTZ R13, R13, c[0x0][0x2d0], -R154.reuse ;  /* 0x0000b4000d0d7a23 */ /* 0x100fe2000001089a */
[----:B------:R3:W-:Y:S01]  /*1a2b0*/  MUFU.EX2 R181, R5 ;  /* 0x0000000500b57308 */ /* 0x0007e20000000800 */
[----:B------:R-:W-:Y:S02]  /*1a2c0*/  FFMA.FTZ R178, R24, c[0x0][0x2d0], -R154 ;  /* 0x0000b40018b27a23 */ /* 0x000fe4000001089a */
[----:B------:R-:W-:Y:S02]  /*1a2d0*/  FFMA.FTZ R26, R26, c[0x0][0x2d0], -R148 ;  /* 0x0000b4001a1a7a23 */ /* 0x000fe40000010894 */
[----:B-1----:R-:W-:Y:S02]  /*1a2e0*/  FADD.FTZ R0, -R3, R149 ;  /* 0x0000009503007221 */ /* 0x002fe40000010100 */
[--C-:B------:R-:W-:Y:S02]  /*1a2f0*/  FFMA.FTZ R149, R12, c[0x0][0x2d0], -R154.reuse ;  /* 0x0000b4000c957a23 */ /* 0x100fe4000001089a */
[----:B------:R-:W-:Y:S01]  /*1a300*/  FMUL.FTZ R0, R0, c[0x0][0x2d0] ;  /* 0x0000b40000007a20 */ /* 0x000fe20000410000 */
[----:B------:R-:W1:Y:S01]  /*1a310*/  MUFU.EX2 R2, R2 ;  /* 0x0000000200027308 */ /* 0x000e620000000800 */
[--C-:B--2---:R-:W-:Y:S02]  /*1a320*/  FFMA.FTZ R4, R9, c[0x0][0x2d0], -R154.reuse ;  /* 0x0000b40009047a23 */ /* 0x104fe4000001089a */
[----:B------:R-:W-:Y:S07]  /*1a330*/  FFMA.FTZ R154, R25, c[0x0][0x2d0], -R154 ;  /* 0x0000b400199a7a23 */ /* 0x000fee000001089a */
[----:B------:R2:W-:Y:S01]  /*1a340*/  MUFU.EX2 R213, R4 ;  /* 0x0000000400d57308 */ /* 0x0005e20000000800 */
[--C-:B---3--:R-:W-:Y:S09]  /*1a350*/  FFMA.FTZ R5, R11, c[0x0][0x2d0], -R148.reuse ;  /* 0x0000b4000b057a23 */ /* 0x108ff20000010894 */
[----:B------:R-:W3:Y:S01]  /*1a360*/  MUFU.EX2 R0, R0 ;  /* 0x0000000000007308 */ /* 0x000ee20000000800 */
[C---:B-1----:R-:W-:Y:S02]  /*1a370*/  FMUL.FTZ R8, R2.reuse, R164 ;  /* 0x000000a402087220 */ /* 0x042fe40000410000 */
[C---:B------:R-:W-:Y:S02]  /*1a380*/  FMUL.FTZ R9, R2.reuse, R165 ;  /* 0x000000a502097220 */ /* 0x040fe40000410000 */
[C---:B------:R-:W-:Y:S05]  /*1a390*/  FMUL.FTZ R132, R2.reuse, R132 ;  /* 0x0000008402847220 */ /* 0x040fea0000410000 */
        /* <DEDUP_REMOVED lines=11> */
[----:B------:R-:W3:Y:S01]  /*1a450*/  LDSM.16.MT88.4 R164, [R193] ;  /* 0x00000000c1a4783b */ /* 0x000ee20000004200 */
[----:B------:R4:W-:Y:S01]  /*1a460*/  MUFU.EX2 R191, R4 ;  /* 0x0000000400bf7308 */ /* 0x0009e20000000800 */
[C---:B------:R-:W-:Y:S02]  /*1a470*/  FMUL.FTZ R134, R0.reuse, R134 ;  /* 0x0000008600867220 */ /* 0x040fe40000410000 */
[C---:B------:R-:W-:Y:S02]  /*1a480*/  FMUL.FTZ R135, R0.reuse, R135 ;  /* 0x0000008700877220 */ /* 0x040fe40000410000 */
[C---:B-1----:R-:W-:Y:S01]  /*1a490*/  FMUL.FTZ R6, R0.reuse, R170 ;  /* 0x000000aa00067220 */ /* 0x042fe20000410000 */
[----:B------:R-:W-:Y:S01]  /*1a4a0*/  F2FP.BF16.PACK_AB R170, R213, R190 ;  /* 0x000000bed5aa723e */ /* 0x000fe200000010ff */
[C---:B------:R-:W-:Y:S02]  /*1a4b0*/  FMUL.FTZ R138, R0.reuse, R138 ;  /* 0x0000008a008a7220 */ /* 0x040fe40000410000 */
[C---:B------:R-:W-:Y:S01]  /*1a4c0*/  FMUL.FTZ R139, R0.reuse, R139 ;  /* 0x0000008b008b7220 */ /* 0x040fe20000410000 */
[----:B------:R-:W1:Y:S01]  /*1a4d0*/  MUFU.EX2 R189, R5 ;  /* 0x0000000500bd7308 */ /* 0x000e620000000800 */
[C---:B------:R-:W-:Y:S02]  /*1a4e0*/  FMUL.FTZ R142, R0.reuse, R142 ;  /* 0x0000008e008e7220 */ /* 0x040fe40000410000 */
[C---:B------:R-:W-:Y:S02]  /*1a4f0*/  FMUL.FTZ R143, R0.reuse, R143 ;  /* 0x0000008f008f7220 */ /* 0x040fe40000410000 */
[----:B--2---:R-:W-:Y:S02]  /*1a500*/  FMUL.FTZ R7, R0, R171 ;  /* 0x000000ab00077220 */ /* 0x004fe40000410000 */
[----:B------:R-:W-:Y:S02]  /*1a510*/  FMUL.FTZ R145, R2, R145 ;  /* 0x0000009102917220 */ /* 0x000fe40000410000 */
[C---:B------:R-:W-:Y:S01]  /*1a520*/  FMUL.FTZ R146, R0.reuse, R146 ;  /* 0x0000009200927220 */ /* 0x040fe20000410000 */
[----:B------:R-:W-:Y:S01]  /*1a530*/  MUFU.EX2 R186, R16 ;  /* 0x0000001000ba7308 */ /* 0x000fe20000000800 */
[----:B------:R-:W-:Y:S02]  /*1a540*/  FMUL.FTZ R147, R0, R147 ;  /* 0x0000009300937220 */ /* 0x000fe40000410000 */
[C---:B------:R-:W-:Y:S02]  /*1a550*/  FMUL.FTZ R28, R2.reuse, R28 ;  /* 0x0000001c021c7220 */ /* 0x040fe40000410000 */
[C---:B----4-:R-:W-:Y:S01]  /*1a560*/  FMUL.FTZ R4, R2.reuse, R168 ;  /* 0x000000a802047220 */ /* 0x050fe20000410000 */
[----:B------:R-:W-:Y:S01]  /*1a570*/  F2FP.BF16.PACK_AB R168, R181, R155 ;  /* 0x0000009bb5a8723e */ /* 0x000fe200000010ff */
[----:B------:R-:W-:Y:S02]  /*1a580*/  FMUL.FTZ R29, R2, R29 ;  /* 0x0000001d021d7220 */ /* 0x000fe40000410000 */
[C---:B------:R-:W-:Y:S01]  /*1a590*/  FMUL.FTZ R30, R0.reuse, R30 ;  /* 0x0000001e001e7220 */ /* 0x040fe20000410000 */
[----:B------:R-:W2:Y:S01]  /*1a5a0*/  MUFU.EX2 R183, R17 ;  /* 0x0000001100b77308 */ /* 0x000ea20000000800 */
[----:B------:R-:W-:Y:S02]  /*1a5b0*/  FMUL.FTZ R31, R0, R31 ;  /* 0x0000001f001f7220 */ /* 0x000fe40000410000 */
[C---:B------:R-:W-:Y:S01]  /*1a5c0*/  FMUL.FTZ R32, R2.reuse, R32 ;  /* 0x0000002002207220 */ /* 0x040fe20000410000 */
[----:B-1----:R-:W-:Y:S01]  /*1a5d0*/  F2FP.BF16.PACK_AB R171, R189, R191 ;  /* 0x000000bfbdab723e */ /* 0x002fe200000010ff */
[----:B------:R-:W-:Y:S01]  /*1a5e0*/  FMUL.FTZ R5, R2, R169 ;  /* 0x000000a902057220 */ /* 0x000fe20000410000 */
[----:B------:R-:W-:Y:S01]  /*1a5f0*/  F2FP.BF16.PACK_AB R169, R188, R179 ;  /* 0x000000b3bca9723e */ /* 0x000fe200000010ff */
[----:B------:R-:W-:Y:S02]  /*1a600*/  FMUL.FTZ R33, R2, R33 ;  /* 0x0000002102217220 */ /* 0x000fe40000410000 */
[C---:B------:R-:W-:Y:S01]  /*1a610*/  FMUL.FTZ R34, R0.reuse, R34 ;  /* 0x0000002200227220 */ /* 0x040fe20000410000 */
[----:B------:R-:W-:Y:S01]  /*1a620*/  MUFU.EX2 R187, R13 ;  /* 0x0000000d00bb7308 */ /* 0x000fe20000000800 */
[----:B------:R-:W-:Y:S02]  /*1a630*/  FMUL.FTZ R35, R0, R35 ;  /* 0x0000002300237220 */ /* 0x000fe40000410000 */
[C---:B------:R-:W-:Y:S05]  /*1a640*/  HMMA.16816.F32.BF16 R4, R168.reuse, R172, R4 ;  /* 0x000000aca804723c */ /* 0x040fea0000041804 */
[C---:B------:R-:W-:Y:S02]  /*1a650*/  FMUL.FTZ R36, R2.reuse, R36 ;  /* 0x0000002402247220 */ /* 0x040fe40000410000 */
[----:B------:R-:W-:Y:S01]  /*1a660*/  FMUL.FTZ R37, R2, R37 ;  /* 0x0000002502257220 */ /* 0x000fe20000410000 */
[C---:B------:R-:W-:Y:S01]  /*1a670*/  HMMA.16816.F32.BF16 R8, R168.reuse, R174, R8 ;  /* 0x000000aea808723c */ /* 0x040fe20000041808 */
[----:B------:R-:W1:Y:S03]  /*1a680*/  MUFU.EX2 R174, R149 ;  /* 0x0000009500ae7308 */ /* 0x000e660000000800 */
[C---:B------:R-:W-:Y:S02]  /*1a690*/  FMUL.FTZ R38, R0.reuse, R38 ;  /* 0x0000002600267220 */ /* 0x040fe40000410000 */
[----:B------:R-:W-:Y:S02]  /*1a6a0*/  FMUL.FTZ R39, R0, R39 ;  /* 0x0000002700277220 */ /* 0x000fe40000410000 */
[C---:B---3--:R-:W-:Y:S03]  /*1a6b0*/  HMMA.16816.F32.BF16 R132, R168.reuse, R164, R132 ;  /* 0x000000a4a884723c */ /* 0x048fe60000041884 */
[----:B------:R-:W-:Y:S01]  /*1a6c0*/  MUFU.EX2 R149, R176 ;  /* 0x000000b000957308 */ /* 0x000fe20000000800 */
[C---:B------:R-:W-:Y:S02]  /*1a6d0*/  FMUL.FTZ R40, R2.reuse, R40 ;  /* 0x0000002802287220 */ /* 0x040fe40000410000 */
[----:B------:R-:W-:Y:S02]  /*1a6e0*/  FMUL.FTZ R41, R2, R41 ;  /* 0x0000002902297220 */ /* 0x000fe40000410000 */
[C---:B------:R-:W-:Y:S01]  /*1a6f0*/  HMMA.16816.F32.BF16 R136, R168.reuse, R166, R136 ;  /* 0x000000a6a888723c */ /* 0x040fe20000041888 */
[----:B------:R-:W3:Y:S03]  /*1a700*/  LDSM.16.MT88.4 R164, [R195] ;  /* 0x00000000c3a4783b */ /* 0x000ee60000004200 */
[C---:B------:R-:W-:Y:S01]  /*1a710*/  FMUL.FTZ R42, R0.reuse, R42 ;  /* 0x0000002a002a7220 */ /* 0x040fe20000410000 */
[----:B------:R-:W-:Y:S01]  /*1a720*/  MUFU.EX2 R173, R177 ;  /* 0x000000b100ad7308 */ /* 0x000fe20000000800 */
[----:B------:R-:W-:Y:S02]  /*1a730*/  FMUL.FTZ R43, R0, R43 ;  /* 0x0000002b002b7220 */ /* 0x000fe40000410000 */
[C---:B------:R-:W-:Y:S04]  /*1a740*/  FMUL.FTZ R44, R2.reuse, R44 ;  /* 0x0000002c022c7220 */ /* 0x040fe80000410000 */
        /* <DEDUP_REMOVED lines=23> */
[----:B------:R-:W3:Y:S03]  /*1a8c0*/  LDSM.16.MT88.4 R164, [R194] ;  /* 0x00000000c2a4783b */ /* 0x000ee60000004200 */
        /* <DEDUP_REMOVED lines=18> */
[C---:B---3--:R-:W-:Y:S03]  /*1a9f0*/  HMMA.16816.F32.BF16 R28, R168.reuse, R164, R28 ;  /* 0x000000a4a81c723c */ /* 0x048fe6000004181c */
[----:B------:R-:W-:Y:S02]  /*1aa00*/  FMUL.FTZ R81, R2, R81 ;  /* 0x0000005102517220 */ /* 0x000fe40000410000 */
[C---:B------:R-:W-:Y:S02]  /*1aa10*/  FMUL.FTZ R82, R0.reuse, R82 ;  /* 0x0000005200527220 */ /* 0x040fe40000410000 */
[----:B------:R-:W-:Y:S01]  /*1aa20*/  FMUL.FTZ R83, R0, R83 ;  /* 0x0000005300537220 */ /* 0x000fe20000410000 */
[C---:B------:R-:W-:Y:S01]  /*1aa30*/  HMMA.16816.F32.BF16 R32, R168.reuse, R166, R32 ;  /* 0x000000a6a820723c */ /* 0x040fe20000041820 */
[----:B------:R-:W3:Y:S03]  /*1aa40*/  LDSM.16.MT88.4 R164, [R192+0x1800] ;  /* 0x00180000c0a4783b */ /* 0x000ee60000004200 */
        /* <DEDUP_REMOVED lines=45> */
[C---:B------:R-:W-:Y:S01]  /*1ad20*/  FMUL.FTZ R125, R2.reuse, R125 ;  /* 0x0000007d027d7220 */ /* 0x040fe20000410000 */
[C---:B------:R-:W-:Y:S01]  /*1ad30*/  HMMA.16816.F32.BF16 R48, R168.reuse, R166, R48 ;  /* 0x000000a6a830723c */ /* 0x040fe20000041830 */
[----:B------:R-:W3:Y:S03]  /*1ad40*/  LDSM.16.MT88.4 R164, [R195+0x1800] ;  /* 0x00180000c3a4783b */ /* 0x000ee60000004200 */
[C---:B------:R-:W-:Y:S02]  /*1ad50*/  FMUL.FTZ R128, R2.reuse, R128 ;  /* 0x0000008002807220 */ /* 0x040fe40000410000 */
[----:B------:R-:W-:Y:S02]  /*1ad60*/  FMUL.FTZ R129, R2, R129 ;  /* 0x0000008102817220 */ /* 0x000fe40000410000 */
[C---:B------:R-:W-:Y:S04]  /*1ad70*/  FMUL.FTZ R126, R0.reuse, R126 ;  /* 0x0000007e007e7220 */ /* 0x040fe80000410000 */
[C---:B------:R-:W-:Y:S02]  /*1ad80*/  FMUL.FTZ R127, R0.reuse, R127 ;  /* 0x0000007f007f7220 */ /* 0x040fe40000410000 */
[C---:B------:R-:W-:Y:S02]  /*1ad90*/  FMUL.FTZ R130, R0.reuse, R130 ;  /* 0x0000008200827220 */ /* 0x040fe40000410000 */
[C---:B------:R-:W-:Y:S02]  /*1ada0*/  FMUL.FTZ R131, R0.reuse, R131 ;  /* 0x0000008300837220 */ /* 0x040fe40000410000 */
[----:B------:R-:W-:Y:S02]  /*1adb0*/  FFMA.FTZ R24, R0, R216, R179 ;  /* 0x000000d800187223 */ /* 0x000fe400000100b3 */
[--C-:B------:R-:W-:Y:S02]  /*1adc0*/  FFMA.FTZ R0, R19, c[0x0][0x2d0], -R148.reuse ;  /* 0x0000b40013007a23 */ /* 0x100fe40000010894 */
[----:B------:R-:W-:Y:S02]  /*1add0*/  FFMA.FTZ R12, R2, R214, R155 ;  /* 0x000000d6020c7223 */ /* 0x000fe4000001009b */
[----:B------:R4:W-:Y:S01]  /*1ade0*/  MUFU.EX2 R175, R0 ;  /* 0x0000000000af7308 */ /* 0x0009e20000000800 */
[----:B------:R-:W-:Y:S01]  /*1adf0*/  FFMA.FTZ R2, R14, c[0x0][0x2d0], -R148 ;  /* 0x0000b4000e027a23 */ /* 0x000fe20000010894 */
[----:B--2---:R-:W-:Y:S01]  /*1ae00*/  F2FP.BF16.PACK_AB R14, R183, R186 ;  /* 0x000000bab70e723e */ /* 0x004fe200000010ff */
[----:B------:R-:W-:Y:S01]  /*1ae10*/  FADD.FTZ R25, R181, R12 ;  /* 0x0000000cb5197221 */ /* 0x000fe20000010000 */
[----:B-1----:R-:W-:Y:S06]  /*1ae20*/  F2FP.BF16.PACK_AB R12, R187, R174 ;  /* 0x000000aebb0c723e */ /* 0x002fec00000010ff */
[----:B------:R1:W-:Y:S01]  /*1ae30*/  MUFU.EX2 R185, R2 ;  /* 0x0000000200b97308 */ /* 0x0003e20000000800 */
[C---:B---3--:R-:W-:Y:S03]  /*1ae40*/  HMMA.16816.F32.BF16 R52, R168.reuse, R164, R52 ;  /* 0x000000a4a834723c */ /* 0x048fe60000041834 */
[--C-:B----4-:R-:W-:Y:S05]  /*1ae50*/  FFMA.FTZ R0, R23, c[0x0][0x2d0], -R148.reuse ;  /* 0x0000b40017007a23 */ /* 0x110fea0000010894 */
[C---:B------:R-:W-:Y:S01]  /*1ae60*/  HMMA.16816.F32.BF16 R56, R168.reuse, R166, R56 ;  /* 0x000000a6a838723c */ /* 0x040fe20000041838 */
[----:B------:R-:W2:Y:S01]  /*1ae70*/  LDSM.16.MT88.4 R164, [R194+0x1800] ;  /* 0x00180000c2a4783b */ /* 0x000ea20000004200 */
[----:B------:R3:W-:Y:S02]  /*1ae80*/  MUFU.EX2 R155, R0 ;  /* 0x00000000009b7308 */ /* 0x0007e40000000800 */
[----:B-1----:R-:W-:Y:S08]  /*1ae90*/  FFMA.FTZ R2, R15, c[0x0][0x2d0], -R148 ;  /* 0x0000b4000f027a23 */ /* 0x002ff00000010894 */
[----:B------:R1:W4:Y:S01]  /*1aea0*/  MUFU.EX2 R184, R2 ;  /* 0x0000000200b87308 */ /* 0x0003220000000800 */
[----:B---3--:R-:W-:Y:S04]  /*1aeb0*/  FADD.FTZ R0, R188, R24 ;  /* 0x00000018bc007221 */ /* 0x008fe80000010000 */
[----:B------:R-:W-:Y:S04]  /*1aec0*/  FADD.FTZ R0, R191, R0 ;  /* 0x00000000bf007221 */ /* 0x000fe80000010000 */
[----:B------:R-:W-:Y:S02]  /*1aed0*/  FADD.FTZ R0, R189, R0 ;  /* 0x00000000bd007221 */ /* 0x000fe40000010000 */
[----:B-1----:R-:W-:Y:S01]  /*1aee0*/  FFMA.FTZ R2, R18, c[0x0][0x2d0], -R148 ;  /* 0x0000b40012027a23 */ /* 0x002fe20000010894 */
[C---:B----4-:R-:W-:Y:S01]  /*1aef0*/  F2FP.BF16.PACK_AB R13, R184.reuse, R185 ;  /* 0x000000b9b80d723e */ /* 0x050fe200000010ff */
[----:B------:R-:W-:Y:S01]  /*1af00*/  LDSM.16.MT88.4 R16, [R195+0x800] ;  /* 0x00080000c310783b */ /* 0x000fe20000004200 */
[----:B------:R-:W-:Y:S01]  /*1af10*/  FADD.FTZ R0, R185, R0 ;  /* 0x00000000b9007221 */ /* 0x000fe20000010000 */
[C---:B--2---:R-:W-:Y:S01]  /*1af20*/  HMMA.16816.F32.BF16 R60, R168.reuse, R164, R60 ;  /* 0x000000a4a83c723c */ /* 0x044fe2000004183c */
[----:B------:R1:W2:Y:S02]  /*1af30*/  MUFU.EX2 R182, R2 ;  /* 0x0000000200b67308 */ /* 0x0002a40000000800 */
[----:B------:R-:W-:Y:S05]  /*1af40*/  FADD.FTZ R0, R184, R0 ;  /* 0x00000000b8007221 */ /* 0x000fea0000010000 */
[C---:B------:R-:W-:Y:S01]  /*1af50*/  HMMA.16816.F32.BF16 R64, R168.reuse, R166, R64 ;  /* 0x000000a6a840723c */ /* 0x040fe20000041840 */
[----:B------:R-:W3:Y:S03]  /*1af60*/  LDSM.16.MT88.4 R164, [R192+0x3000] ;  /* 0x00300000c0a4783b */ /* 0x000ee60000004200 */
[--C-:B-1----:R-:W-:Y:S01]  /*1af70*/  FFMA.FTZ R2, R22, c[0x0][0x2d0], -R148.reuse ;  /* 0x0000b40016027a23 */ /* 0x102fe20000010894 */
[----:B--2---:R-:W-:Y:S04]  /*1af80*/  F2FP.BF16.PACK_AB R15, R175, R182 ;  /* 0x000000b6af0f723e */ /* 0x004fe800000010ff */
[----:B------:R-:W-:Y:S03]  /*1af90*/  LDSM.16.MT88.4 R20, [R194+0x800] ;  /* 0x00080000c214783b */ /* 0x000fe60000004200 */
[----:B------:R-:W-:Y:S02]  /*1afa0*/  FFMA.FTZ R148, R27, c[0x0][0x2d0], -R148 ;  /* 0x0000b4001b947a23 */ /* 0x000fe40000010894 */
[----:B------:R1:W2:Y:S01]  /*1afb0*/  MUFU.EX2 R27, R2 ;  /* 0x00000002001b7308 */ /* 0x0002a20000000800 */
[----:B------:R-:W-:Y:S09]  /*1afc0*/  FADD.FTZ R0, R182, R0 ;  /* 0x00000000b6007221 */ /* 0x000ff20000010000 */
[----:B------:R-:W4:Y:S01]  /*1afd0*/  MUFU.EX2 R24, R148 ;  /* 0x0000009400187308 */ /* 0x000f220000000800 */
[C---:B---3--:R-:W-:Y:S03]  /*1afe0*/  HMMA.16816.F32.BF16 R68, R168.reuse, R164, R68 ;  /* 0x000000a4a844723c */ /* 0x048fe60000041844 */
[----:B-1----:R-:W-:Y:S05]  /*1aff0*/  FADD.FTZ R2, R190, R25 ;  /* 0x00000019be027221 */ /* 0x002fea0000010000 */
[C---:B------:R-:W-:Y:S01]  /*1b000*/  HMMA.16816.F32.BF16 R72, R168.reuse, R166, R72 ;  /* 0x000000a6a848723c */ /* 0x040fe20000041848 */
[----:B------:R-:W1:Y:S03]  /*1b010*/  LDSM.16.MT88.4 R164, [R193+0x3000] ;  /* 0x00300000c1a4783b */ /* 0x000e660000004200 */
[----:B------:R-:W-:Y:S04]  /*1b020*/  FADD.FTZ R2, R213, R2 ;  /* 0x00000002d5027221 */ /* 0x000fe80000010000 */
        /* <DEDUP_REMOVED lines=24> */
[----:B------:R-:W3:Y:S01]  /*1b1b0*/  LDSM.16.MT88.4 R168, [R193+0x800] ;  /* 0x00080000c1a8783b */ /* 0x000ee20000004200 */
[C---:B-1----:R-:W-:Y:S08]  /*1b1c0*/  HMMA.16816.F32.BF16 R4, R12.reuse, R164, R4 ;  /* 0x000000a40c04723c */ /* 0x042ff00000041804 */
[C---:B------:R-:W-:Y:S01]  /*1b1d0*/  HMMA.16816.F32.BF16 R8, R12.reuse, R166, R8 ;  /* 0x000000a60c08723c */ /* 0x040fe20000041808 */
[----:B------:R-:W-:Y:S07]  /*1b1e0*/  LDSM.16.MT88.4 R164, [R192+0x1000] ;  /* 0x00100000c0a4783b */ /* 0x000fee0000004200 */
[C---:B---3--:R-:W-:Y:S08]  /*1b1f0*/  HMMA.16816.F32.BF16 R132, R12.reuse, R168, R132 ;  /* 0x000000a80c84723c */ /* 0x048ff00000041884 */
[C---:B------:R-:W-:Y:S08]  /*1b200*/  HMMA.16816.F32.BF16 R136, R12.reuse, R170, R136 ;  /* 0x000000aa0c88723c */ /* 0x040ff00000041888 */
[C---:B------:R-:W-:Y:S08]  /*1b210*/  HMMA.16816.F32.BF16 R140, R12.reuse, R16, R140 ;  /* 0x000000100c8c723c */ /* 0x040ff0000004188c */
[C---:B------:R-:W-:Y:S01]  /*1b220*/  HMMA.16816.F32.BF16 R144, R12.reuse, R18, R144 ;  /* 0x000000120c90723c */ /* 0x040fe20000041890 */
[----:B------:R-:W1:Y:S07]  /*1b230*/  LDSM.16.MT88.4 R16, [R192+0x2000] ;  /* 0x00200000c010783b */ /* 0x000e6e0000004200 */
[C---:B------:R-:W-:Y:S08]  /*1b240*/  HMMA.16816.F32.BF16 R28, R12.reuse, R20, R28 ;  /* 0x000000140c1c723c */ /* 0x040ff0000004181c */
[C---:B------:R-:W-:Y:S01]  /*1b250*/  HMMA.16816.F32.BF16 R32, R12.reuse, R22, R32 ;  /* 0x000000160c20723c */ /* 0x040fe20000041820 */
[----:B------:R-:W3:Y:S07]  /*1b260*/  LDSM.16.MT88.4 R20, [R193+0x2000] ;  /* 0x00200000c114783b */ /* 0x000eee0000004200 */
[C---:B-1----:R-:W-:Y:S08]  /*1b270*/  HMMA.16816.F32.BF16 R36, R12.reuse, R16, R36 ;  /* 0x000000100c24723c */ /* 0x042ff00000041824 */
[C---:B------:R-:W-:Y:S01]  /*1b280*/  HMMA.16816.F32.BF16 R40, R12.reuse, R18, R40 ;  /* 0x000000120c28723c */ /* 0x040fe20000041828 */
[----:B------:R-:W1:Y:S07]  /*1b290*/  LDSM.16.MT88.4 R16, [R195+0x2000] ;  /* 0x00200000c310783b */ /* 0x000e6e0000004200 */
[C---:B---3--:R-:W-:Y:S08]  /*1b2a0*/  HMMA.16816.F32.BF16 R44, R12.reuse, R20, R44 ;  /* 0x000000140c2c723c */ /* 0x048ff0000004182c */
        /* <DEDUP_REMOVED lines=28> */
[----:B------:R-:W-:Y:S07]  /*1b470*/  LDSM.16.MT88.4 R16, [R195+0x1000] ;  /* 0x00100000c310783b */ /* 0x000fee0000004200 */
[C---:B---3--:R-:W-:Y:S08]  /*1b480*/  HMMA.16816.F32.BF16 R124, R12.reuse, R20, R124 ;  /* 0x000000140c7c723c */ /* 0x048ff0000004187c */
[----:B------:R-:W-:Y:S07]  /*1b490*/  HMMA.16816.F32.BF16 R128, R12, R22, R128 ;  /* 0x000000160c80723c */ /* 0x000fee0000041880 */
[----:B------:R-:W-:Y:S02]  /*1b4a0*/  F2FP.BF16.PACK_AB R12, R173, R149 ;  /* 0x00000095ad0c723e */ /* 0x000fe400000010ff */
[----:B--2---:R-:W-:Y:S03]  /*1b4b0*/  F2FP.BF16.PACK_AB R13, R155, R27 ;  /* 0x0000001b9b0d723e */ /* 0x004fe600000010ff */
[----:B------:R-:W-:Y:S02]  /*1b4c0*/  F2FP.BF16.PACK_AB R14, R154, R172 ;  /* 0x000000ac9a0e723e */ /* 0x000fe400000010ff */
[----:B----4-:R-:W-:Y:S07]  /*1b4d0*/  F2FP.BF16.PACK_AB R15, R24, R26 ;  /* 0x0000001a180f723e */ /* 0x010fee00000010ff */
[C---:B------:R-:W-:Y:S01]  /*1b4e0*/  HMMA.16816.F32.BF16 R168, R12.reuse, R164, R4 ;  /* 0x000000a40ca8723c */ /* 0x040fe20000041804 */
[----:B------:R-:W1:Y:S07]  /*1b4f0*/  LDSM.16.MT88.4 R4, [R193+0x1000] ;  /* 0x00100000c104783b */ /* 0x000e6e0000004200 */
        /* <DEDUP_REMOVED lines=38> */
[C---:B-1----:R-:W-:Y:S07]  /*1b760*/  HMMA.16816.F32.BF16 R108, R12.reuse, R4, R108 ;  /* 0x000000040c6c723c */ /* 0x042fee000004186c */
[----:B------:R-:W-:Y:S01]  /*1b770*/  FADD.FTZ R4, R183, R2 ;  /* 0x00000002b7047221 */ /* 0x000fe20000010000 */
[C---:B------:R-:W-:Y:S04]  /*1b780*/  HMMA.16816.F32.BF16 R112, R12.reuse, R6, R112 ;  /* 0x000000060c70723c */ /* 0x040fe80000041870 */
[----:B------:R-:W-:Y:S02]  /*1b790*/  FADD.FTZ R2, R175, R0 ;  /* 0x00000000af027221 */ /* 0x000fe40000010000 */
[----:B------:R-:W-:Y:S01]  /*1b7a0*/  FADD.FTZ R0, R149, R4 ;  /* 0x0000000495007221 */ /* 0x000fe20000010000 */
[----:B------:R-:W-:Y:S01]  /*1b7b0*/  MOV R149, R3 ;  /* 0x0000000300957202 */ /* 0x000fe20000000f00 */
[C---:B---3--:R-:W-:Y:S04]  /*1b7c0*/  HMMA.16816.F32.BF16 R116, R12.reuse, R16, R116 ;  /* 0x000000100c74723c */ /* 0x048fe80000041874 */
[----:B------:R-:W-:Y:S02]  /*1b7d0*/  FADD.FTZ R2, R27, R2 ;  /* 0x000000021b027221 */ /* 0x000fe40000010000 */
[----:B------:R-:W-:Y:S02]  /*1b7e0*/  FADD.FTZ R0, R173, R0 ;  /* 0x00000000ad007221 */ /* 0x000fe40000010000 */
[C---:B------:R-:W-:Y:S04]  /*1b7f0*/  HMMA.16816.F32.BF16 R120, R12.reuse, R18, R120 ;  /* 0x000000120c78723c */ /* 0x040fe80000041878 */
[----:B------:R-:W-:Y:S02]  /*1b800*/  FADD.FTZ R4, R155, R2 ;  /* 0x000000029b047221 */ /* 0x000fe40000010000 */
[----:B------:R-:W-:Y:S02]  /*1b810*/  FADD.FTZ R2, R172, R0 ;  /* 0x00000000ac027221 */ /* 0x000fe40000010000 */
[C---:B--2---:R-:W-:Y:S04]  /*1b820*/  HMMA.16816.F32.BF16 R124, R12.reuse, R8, R124 ;  /* 0x000000080c7c723c */ /* 0x044fe8000004187c */
[----:B------:R-:W-:Y:S02]  /*1b830*/  FADD.FTZ R0, R26, R4 ;  /* 0x000000041a007221 */ /* 0x000fe40000010000 */
[----:B------:R-:W-:Y:S02]  /*1b840*/  FADD.FTZ R214, R154, R2 ;  /* 0x000000029ad67221 */ /* 0x000fe40000010000 */
[----:B------:R-:W-:Y:S04]  /*1b850*/  HMMA.16816.F32.BF16 R128, R12, R10, R128 ;  /* 0x0000000a0c80723c */ /* 0x000fe80000041880 */
[----:B------:R-:W-:Y:S04]  /*1b860*/  FADD.FTZ R216, R24, R0 ;  /* 0x0000000018d87221 */ /* 0x000fe80000010000 */
[----:B------:R-:W-:-:S05]  /*1b870*/  @P3 BRA `(.L_x_2484) ;  /* 0xffffd79000003947 */ /* 0x000fca000383ffff */
.L_x_2481:
[----:B------:R-:W-:Y:S02]  /*1b880*/  @!UPT UIADD3 URZ, URZ, URZ, URZ ;  /* 0x0000003f3f3ff290 */ /* 0x000fe4000fffe03f */
[----:B------:R-:W-:Y:S02]  /*1b890*/  MOV R7, 0x1f ;  /* 0x0000001f00077802 */ /* 0x000fe40000000f00 */
[----:B------:R-:W-:Y:S01]  /*1b8a0*/  MOV R6, 0xffffffff ;  /* 0xffffffff00067802 */ /* 0x000fe20000000f00 */
[----:B------:R-:W-:Y:S06]  /*1b8b0*/  BRA.DIV ~URZ, `(.L_x_2485) ;  /* 0x000066227f007947 */ /* 0x000fec000b800000 */
[----:B------:R1:W2:Y:S02]  /*1b8c0*/  SHFL.BFLY PT, R0, R214, 0x2, 0x1f ;  /* 0x0c401f00d6007f89 */ /* 0x0002a400000e0000 */
.L_x_2558:
[----:B--2---:R-:W-:Y:S01]  /*1b8d0*/  FADD.FTZ R0, R0, R214 ;  /* 0x000000d600007221 */ /* 0x004fe20000010000 */
[----:B------:R-:W-:Y:S05]  /*1b8e0*/  BRA.DIV ~URZ, `(.L_x_2486) ;  /* 0x000066527f007947 */ /* 0x000fea000b800000 */
[----:B------:R-:W2:Y:S04]  /*1b8f0*/  SHFL.BFLY PT, R2, R216, 0x2, 0x1f ;  /* 0x0c401f00d8027f89 */ /* 0x000ea800000e0000 */
[----:B------:R-:W3:Y:S01]  /*1b900*/  SHFL.BFLY PT, R5, R0, 0x1, 0x1f ;  /* 0x0c201f0000057f89 */ /* 0x000ee200000e0000 */
[----:B--2---:R-:W-:-:S02]  /*1b910*/  FADD.FTZ R4, R2, R216 ;  /* 0x000000d802047221 */ /* 0x004fc40000010000 */
[----:B---3--:R-:W-:-:S03]  /*1b920*/  FADD.FTZ R0, R0, R5 ;  /* 0x0000000500007221 */ /* 0x008fc60000010000 */
[----:B------:R2:W3:Y:S04]  /*1b930*/  SHFL.BFLY PT, R3, R4, 0x1, 0x1f ;  /* 0x0c201f0004037f89 */ /* 0x0004e800000e0000 */
.L_x_2559:
        /* <DEDUP_REMOVED lines=149> */
.L_x_2396:
[----:B------:R2:W5:Y:S01]  /*1c290*/  LDL R6, [R1] ;  /* 0x0000000001067983 */ /* 0x0005620000100800 */
        /* <DEDUP_REMOVED lines=18> */
.L_x_2488:
[----:B--2---:R-:W-:Y:S05]  /*1c3c0*/  BSYNC B0 ;  /* 0x0000000000007941 */ /* 0x004fea0003800000 */
.L_x_2487:
[----:B------:R-:W-:Y:S01]  /*1c3d0*/  PRMT R0, R0, 0x9910, RZ ;  /* 0x0000991000007816 */ /* 0x000fe200000000ff */
[----:B------:R-:W-:Y:S01]  /*1c3e0*/  BSSY B1, `(.L_x_2489) ;  /* 0x000042a000017945 */ /* 0x000fe20003800000 */
[----:B-----5:R-:W-:Y:S02]  /*1c3f0*/  IMAD.MOV.U32 R114, RZ, RZ, R6 ;  /* 0x000000ffff727224 */ /* 0x020fe400078e0006 */
        /* <DEDUP_REMOVED lines=19> */
[----:B--2---:R-:W-:-:S02]  /*1c530*/  F2FP.BF16.PACK_AB R0, R125, R124 ;  /* 0x0000007c7d00723e */ /* 0x004fc400000010ff */
[----:B-1----:R-:W-:-:S03]  /*1c540*/  F2FP.BF16.PACK_AB R2, R27, R26 ;  /* 0x0000001a1b02723e */ /* 0x002fc600000010ff */
        /* <DEDUP_REMOVED lines=141> */
.L_x_2491:
        /* <DEDUP_REMOVED lines=18> */
[----:B-1----:R-:W-:Y:S01]  /*1cf40*/  IMAD R3, R7, R0, RZ ;  /* 0x0000000007037224 */ /* 0x002fe200078e02ff */
[----:B------:R-:W-:Y:S01]  /*1cf50*/  LOP3.LUT R217, R217, 0xfffffffd, RZ, 0xc0, !PT ;  /* 0xfffffffdd9d97812 */ /* 0x000fe200078ec0ff */
[----:B--2---:R-:W-:Y:S01]  /*1cf60*/  IMAD.IADD R8, R4, 0x1, R115 ;  /* 0x0000000104087824 */ /* 0x004fe200078e0273 */
        /* <DEDUP_REMOVED lines=39> */
[----:B------:R-:W-:Y:S01]  /*1d1e0*/  IMAD R11, R12, c[0x0][0x4e8], RZ ;  /* 0x00013a000c0b7a24 */ /* 0x000fe200078e02ff */
[----:B------:R2:W-:Y:S02]  /*1d1f0*/  SHFL.IDX PT, R4, R3, 0x1, 0x1c1f ;  /* 0x003c1f0003047f89 */ /* 0x0005e400000e0000 */
[----:B------:R-:W-:Y:S02]  /*1d200*/  LOP3.LUT P0, RZ, R15, 0x3, RZ, 0xc0, !PT ;  /* 0x000000030fff7812 */ /* 0x000fe4000780c0ff */
        /* <DEDUP_REMOVED lines=66> */
.L_x_2560:
[----:B------:R-:W-:Y:S05]  /*1d630*/  BRA.DIV ~URZ, `(.L_x_2494) ;  /* 0x00004a727f007947 */ /* 0x000fea000b800000 */
[----:B------:R4:W2:Y:S02]  /*1d640*/  SHFL.IDX PT, R2, R14, RZ, 0x181f ;  /* 0x00181fff0e027589 */ /* 0x0008a400000e0000 */
.L_x_2561:
        /* <DEDUP_REMOVED lines=26> */
.L_x_2496:
[----:B------:R-:W-:Y:S05]  /*1d7f0*/  BSYNC B0 ;  /* 0x0000000000007941 */ /* 0x000fea0003800000 */
.L_x_2495:
[----:B------:R-:W-:Y:S05]  /*1d800*/  BRA.DIV ~URZ, `(.L_x_2497) ;  /* 0x000049127f007947 */ /* 0x000fea000b800000 */
[----:B---3--:R3:W4:Y:S04]  /*1d810*/  SHFL.IDX PT, R10, R13, 0x1, 0x181f ;  /* 0x00381f000d0a7f89 */ /* 0x00872800000e0000 */
[----:B--2---:R3:W2:Y:S02]  /*1d820*/  SHFL.IDX PT, R2, R14, 0x1, 0x181f ;  /* 0x00381f000e027f89 */ /* 0x0046a400000e0000 */
.L_x_2562:
        /* <DEDUP_REMOVED lines=20> */
.L_x_2499:
[----:B------:R-:W-:Y:S05]  /*1d970*/  BSYNC B0 ;  /* 0x0000000000007941 */ /* 0x000fea0003800000 */
.L_x_2498:
[----:B------:R-:W-:Y:S05]  /*1d980*/  BRA.DIV ~URZ, `(.L_x_2500) ;  /* 0x000048627f007947 */ /* 0x000fea000b800000 */
[----:B----4-:R4:W3:Y:S02]  /*1d990*/  SHFL.IDX PT, R10, R13, 0x2, 0x181f ;  /* 0x00581f000d0a7f89 */ /* 0x0108e400000e0000 */
.L_x_2563:
[----:B------:R-:W-:Y:S05]  /*1d9a0*/  BRA.DIV ~URZ, `(.L_x_2501) ;  /* 0x000048b27f007947 */ /* 0x000fea000b800000 */
[----:B--2---:R2:W4:Y:S02]  /*1d9b0*/  SHFL.IDX PT, R2, R14, 0x2, 0x181f ;  /* 0x00581f000e027f89 */ /* 0x00452400000e0000 */
.L_x_2564:
        /* <DEDUP_REMOVED lines=20> */
.L_x_2503:
[----:B------:R-:W-:Y:S05]  /*1db00*/  BSYNC B0 ;  /* 0x0000000000007941 */ /* 0x000fea0003800000 */
.L_x_2502:
[----:B------:R-:W-:Y:S05]  /*1db10*/  BRA.DIV ~URZ, `(.L_x_2504) ;  /* 0x000047b27f007947 */ /* 0x000fea000b800000 */
[----:B---3--:R3:W2:Y:S04]  /*1db20*/  SHFL.IDX PT, R10, R13, 0x3, 0x181f ;  /* 0x00781f000d0a7f89 */ /* 0x0086a800000e0000 */
[----:B----4-:R3:W4:Y:S02]  /*1db30*/  SHFL.IDX PT, R2, R14, 0x3, 0x181f ;  /* 0x00781f000e027f89 */ /* 0x01072400000e0000 */
.L_x_2565:
        /* <DEDUP_REMOVED lines=21> */
.L_x_2492:
        /* <DEDUP_REMOVED lines=35> */
.L_x_2566:
[----:B------:R-:W-:Y:S05]  /*1dec0*/  BRA.DIV ~URZ, `(.L_x_2507) ;  /* 0x000045427f007947 */ /* 0x000fea000b800000 */
[----:B------:R3:W4:Y:S02]  /*1ded0*/  SHFL.IDX PT, R0, R17, RZ, 0x1c1f ;  /* 0x001c1fff11007589 */ /* 0x00072400000e0000 */
.L_x_2567:
        /* <DEDUP_REMOVED lines=12> */
[C---:B------:R-:W-:Y:S02]  /*1dfa0*/  IADD3 R14, R231.reuse, 0x18, RZ ;  /* 0x00000018e70e7810 */ /* 0x040fe40007ffe0ff */
        /* <DEDUP_REMOVED lines=16> */
[----:B------:R-:W-:Y:S02]  /*1e0b0*/  SHF.R.S32.HI R13, RZ, 0x1f, R13 ;  /* 0x0000001fff0d7819 */ /* 0x000fe4000001140d */
[----:B------:R-:W-:-:S02]  /*1e0c0*/  IADD3 R10, R231, 0x38, RZ ;  /* 0x00000038e70a7810 */ /* 0x000fc40007ffe0ff */
[----:B------:R-:W-:Y:S02]  /*1e0d0*/  SHF.R.S32.HI R15, RZ, 0x1f, R15 ;  /* 0x0000001fff0f7819 */ /* 0x000fe4000001140f */
[----:B------:R-:W-:Y:S02]  /*1e0e0*/  ISETP.GE.AND P2, PT, R10, c[0x0][0x3c8], PT ;  /* 0x0000f2000a007a0c */ /* 0x000fe40003f46270 */
[----:B------:R-:W-:Y:S02]  /*1e0f0*/  IADD3 R5, R231, 0x30, RZ ;  /* 0x00000030e7057810 */ /* 0x000fe40007ffe0ff */
[C---:B--2---:R-:W-:Y:S02]  /*1e100*/  @!P5 LEA R6, P1, R14.reuse, R0, 0x2 ;  /* 0x000000000e06d211 */ /* 0x044fe400078210ff */
[----:B------:R-:W-:Y:S02]  /*1e110*/  ISETP.GE.AND P3, PT, R5, c[0x0][0x3c8], PT ;  /* 0x0000f20005007a0c */ /* 0x000fe40003f66270 */
[----:B------:R-:W-:-:S05]  /*1e120*/  @!P5 LEA.HI.X R7, R14, R4, R15, 0x2, P1 ;  /* 0x000000040e07d211 */ /* 0x000fca00008f140f */
[----:B------:R2:W-:Y:S01]  /*1e130*/  @!P5 ST.E.64 [R6.64], R132 ;  /* 0x000000840600d985 */ /* 0x0005e2000c101b06 */
[----:B----4-:R-:W-:-:S04]  /*1e140*/  @!P4 LEA R2, P0, R12, R0, 0x2 ;  /* 0x000000000c02c211 */ /* 0x010fc800078010ff */
[----:B------:R-:W-:Y:S02]  /*1e150*/  @!P4 LEA.HI.X R3, R12, R4, R13, 0x2, P0 ;  /* 0x000000040c03c211 */ /* 0x000fe400000f140d */
[----:B------:R-:W-:Y:S02]  /*1e160*/  IADD3 R13, R231, 0x28, RZ ;  /* 0x00000028e70d7810 */ /* 0x000fe40007ffe0ff */
[----:B-----5:R-:W-:Y:S01]  /*1e170*/  @!P6 LEA R8, P1, R11, R0, 0x2 ;  /* 0x000000000b08e211 */ /* 0x020fe200078210ff */
[----:B------:R4:W-:Y:S01]  /*1e180*/  @!P4 ST.E.64 [R2.64], R136 ;  /* 0x000000880200c985 */ /* 0x0009e2000c101b06 */
[----:B------:R-:W-:Y:S02]  /*1e190*/  SHF.R.S32.HI R13, RZ, 0x1f, R13 ;  /* 0x0000001fff0d7819 */ /* 0x000fe4000001140d */
[----:B------:R-:W-:Y:S02]  /*1e1a0*/  IADD3 R12, R231, 0x48, RZ ;  /* 0x00000048e70c7810 */ /* 0x000fe40007ffe0ff */
[----:B------:R-:W-:-:S02]  /*1e1b0*/  @!P6 LEA.HI.X R9, R11, R4, R13, 0x2, P1 ;  /* 0x000000040b09e211 */ /* 0x000fc400008f140d */
[C---:B------:R-:W-:Y:S02]  /*1e1c0*/  IADD3 R11, R231.reuse, 0x38, RZ ;  /* 0x00000038e70b7810 */ /* 0x040fe40007ffe0ff */
[----:B------:R-:W-:Y:S01]  /*1e1d0*/  IADD3 R13, R231, 0x30, RZ ;  /* 0x00000030e70d7810 */ /* 0x000fe20007ffe0ff */
[----:B------:R5:W-:Y:S01]  /*1e1e0*/  @!P6 ST.E.64 [R8.64], R140 ;  /* 0x0000008c0800e985 */ /* 0x000be2000c101b06 */
[----:B------:R-:W-:Y:S02]  /*1e1f0*/  SHF.R.S32.HI R11, RZ, 0x1f, R11 ;  /* 0x0000001fff0b7819 */ /* 0x000fe4000001140b */
[----:B------:R-:W-:Y:S02]  /*1e200*/  SHF.R.S32.HI R13, RZ, 0x1f, R13 ;  /* 0x0000001fff0d7819 */ /* 0x000fe4000001140d */
[----:B--2---:R-:W-:Y:S02]  /*1e210*/  @!P3 LEA R6, P0, R5, R0, 0x2 ;  /* 0x000000000506b211 */ /* 0x004fe400078010ff */
[----:B------:R-:W-:-:S02]  /*1e220*/  ISETP.GE.AND P1, PT, R12, c[0x0][0x3c8], PT ;  /* 0x0000f2000c007a0c */ /* 0x000fc40003f26270 */
[----:B------:R-:W-:Y:S02]  /*1e230*/  @!P3 LEA.HI.X R7, R5, R4, R13, 0x2, P0 ;  /* 0x000000040507b211 */ /* 0x000fe400000f140d */
[C---:B------:R-:W-:Y:S02]  /*1e240*/  IADD3 R5, R231.reuse, 0x50, RZ ;  /* 0x00000050e7057810 */ /* 0x040fe40007ffe0ff */
[----:B------:R-:W-:Y:S01]  /*1e250*/  IADD3 R13, R231, 0x40, RZ ;  /* 0x00000040e70d7810 */ /* 0x000fe20007ffe0ff */
[----:B------:R2:W-:Y:S01]  /*1e260*/  @!P3 ST.E.64 [R6.64], R28 ;  /* 0x0000001c0600b985 */ /* 0x0005e2000c101b06 */
[----:B------:R-:W-:Y:S02]  /*1e270*/  ISETP.GE.AND P5, PT, R5, c[0x0][0x3c8], PT ;  /* 0x0000f20005007a0c */ /* 0x000fe40003fa6270 */
[----:B------:R-:W-:Y:S02]  /*1e280*/  SHF.R.S32.HI R13, RZ, 0x1f, R13 ;  /* 0x0000001fff0d7819 */ /* 0x000fe4000001140d */
[----:B----4-:R-:W-:-:S04]  /*1e290*/  @!P2 LEA R2, P4, R10, R0, 0x2 ;  /* 0x000000000a02a211 */ /* 0x010fc800078810ff */
[----:B------:R-:W-:Y:S02]  /*1e2a0*/  @!P2 LEA.HI.X R3, R10, R4, R11, 0x2, P4 ;  /* 0x000000040a03a211 */ /* 0x000fe400020f140b */
[----:B------:R-:W-:Y:S02]  /*1e2b0*/  IADD3 R10, R231, 0x40, RZ ;  /* 0x00000040e70a7810 */ /* 0x000fe40007ffe0ff */
[----:B------:R-:W-:Y:S01]  /*1e2c0*/  SHF.R.S32.HI R11, RZ, 0x1f, R5 ;  /* 0x0000001fff0b7819 */ /* 0x000fe20000011405 */
[----:B------:R4:W-:Y:S01]  /*1e2d0*/  @!P2 ST.E.64 [R2.64], R22 ;  /* 0x000000160200a985 */ /* 0x0009e2000c101b06 */
[----:B------:R-:W-:-:S13]  /*1e2e0*/  ISETP.GE.AND P6, PT, R10, c[0x0][0x3c8], PT ;  /* 0x0000f2000a007a0c */ /* 0x000fda0003fc6270 */
[-C--:B-----5:R-:W-:Y:S02]  /*1e2f0*/  @!P6 LEA R8, P0, R10, R0.reuse, 0x2 ;  /* 0x000000000a08e211 */ /* 0x0a0fe400078010ff */
[----:B--2---:R-:W-:Y:S02]  /*1e300*/  SHF.R.S32.HI R7, RZ, 0x1f, R12 ;  /* 0x0000001fff077819 */ /* 0x004fe4000001140c */
[----:B------:R-:W-:Y:S02]  /*1e310*/  @!P1 LEA R6, P2, R12, R0, 0x2 ;  /* 0x000000000c069211 */ /* 0x000fe400078410ff */
[-C--:B------:R-:W-:Y:S02]  /*1e320*/  @!P6 LEA.HI.X R9, R10, R4.reuse, R13, 0x2, P0 ;  /* 0x000000040a09e211 */ /* 0x080fe400000f140d */
[----:B------:R-:W-:Y:S02]  /*1e330*/  @!P1 LEA.HI.X R7, R12, R4, R7, 0x2, P2 ;  /* 0x000000040c079211 */ /* 0x000fe400010f1407 */
[C---:B------:R-:W-:Y:S01]  /*1e340*/  @!P5 LEA R10, P0, R5.reuse, R0, 0x2 ;  /* 0x00000000050ad211 */ /* 0x040fe200078010ff */
[----:B------:R2:W-:Y:S03]  /*1e350*/  @!P6 ST.E.64 [R8.64], R36 ;  /* 0x000000240800e985 */ /* 0x0005e6000c101b06 */
[----:B------:R-:W-:Y:S01]  /*1e360*/  @!P5 LEA.HI.X R11, R5, R4, R11, 0x2, P0 ;  /* 0x00000004050bd211 */ /* 0x000fe200000f140b */
[----:B------:R5:W-:Y:S01]  /*1e370*/  @!P1 ST.E.64 [R6.64], R32 ;  /* 0x0000002006009985 */ /* 0x000be2000c101b06 */
[----:B----4-:R-:W-:-:S02]  /*1e380*/  IADD3 R3, R231, 0x58, RZ ;  /* 0x00000058e7037810 */ /* 0x010fc40007ffe0ff */
[----:B------:R-:W-:Y:S01]  /*1e390*/  IADD3 R2, R231, 0x60, RZ ;  /* 0x00000060e7027810 */ /* 0x000fe20007ffe0ff */
[----:B------:R4:W-:Y:S01]  /*1e3a0*/  @!P5 ST.E.64 [R10.64], R44 ;  /* 0x0000002c0a00d985 */ /* 0x0009e2000c101b06 */
[----:B------:R-:W-:Y:S02]  /*1e3b0*/  ISETP.GE.AND P3, PT, R3, c[0x0][0x3c8], PT ;  /* 0x0000f20003007a0c */ /* 0x000fe40003f66270 */
[----:B------:R-:W-:Y:S02]  /*1e3c0*/  ISETP.GE.AND P4, PT, R2, c[0x0][0x3c8], PT ;  /* 0x0000f20002007a0c */ /* 0x000fe40003f86270 */
[----:B------:R-:W-:-:S04]  /*1e3d0*/  IADD3 R5, R231, 0x70, RZ ;  /* 0x00000070e7057810 */ /* 0x000fc80007ffe0ff */
[----:B------:R-:W-:-:S07]  /*1e3e0*/  ISETP.GE.AND P6, PT, R5, c[0x0][0x3c8], PT ;  /* 0x0000f20005007a0c */ /* 0x000fce0003fc6270 */
[-C--:B------:R-:W-:Y:S02]  /*1e3f0*/  @!P4 LEA R12, P0, R2, R0.reuse, 0x2 ;  /* 0x00000000020cc211 */ /* 0x080fe400078010ff */
[----:B--2---:R-:W-:Y:S02]  /*1e400*/  SHF.R.S32.HI R9, RZ, 0x1f, R3 ;  /* 0x0000001fff097819 */ /* 0x004fe40000011403 */
[----:B------:R-:W-:Y:S02]  /*1e410*/  @!P3 LEA R8, P1, R3, R0, 0x2 ;  /* 0x000000000308b211 */ /* 0x000fe400078210ff */
[----:B-----5:R-:W-:Y:S02]  /*1e420*/  IADD3 R6, R231, 0x68, RZ ;  /* 0x00000068e7067810 */ /* 0x020fe40007ffe0ff */
[----:B------:R-:W-:Y:S02]  /*1e430*/  SHF.R.S32.HI R7, RZ, 0x1f, R2 ;  /* 0x0000001fff077819 */ /* 0x000fe40000011402 */
[----:B------:R-:W-:-:S02]  /*1e440*/  ISETP.GE.AND P2, PT, R6, c[0x0][0x3c8], PT ;  /* 0x0000f20006007a0c */ /* 0x000fc40003f46270 */
        /* <DEDUP_REMOVED lines=9> */
[----:B----4-:R-:W-:-:S04]  /*1e4e0*/  @!P6 LEA R10, P0, R5, R0, 0x2 ;  /* 0x00000000050ae211 */ /* 0x010fc800078010ff */
[----:B------:R-:W-:Y:S02]  /*1e4f0*/  @!P6 LEA.HI.X R11, R5, R4, R7, 0x2, P0 ;  /* 0x00000004050be211 */ /* 0x000fe400000f1407 */
[----:B------:R-:W-:Y:S02]  /*1e500*/  IADD3 R5, R231, 0x90, RZ ;  /* 0x00000090e7057810 */ /* 0x000fe40007ffe0ff */
[----:B------:R-:W-:Y:S02]  /*1e510*/  SHF.R.S32.HI R7, RZ, 0x1f, R2 ;  /* 0x0000001fff077819 */ /* 0x000fe40000011402 */
[----:B------:R-:W-:Y:S02]  /*1e520*/  ISETP.GE.AND P4, PT, R5, c[0x0][0x3c8], PT ;  /* 0x0000f20005007a0c */ /* 0x000fe40003f86270 */
[----:B--2---:R-:W-:Y:S02]  /*1e530*/  SHF.R.S32.HI R9, RZ, 0x1f, R6 ;  /* 0x0000001fff097819 */ /* 0x004fe40000011406 */
[----:B------:R-:W-:-:S02]  /*1e540*/  @!P2 LEA R8, P1, R6, R0, 0x2 ;  /* 0x000000000608a211 */ /* 0x000fc400078210ff */
[----:B-----5:R-:W-:Y:S02]  /*1e550*/  @!P5 LEA R12, P0, R2, R0, 0x2 ;  /* 0x00000000020cd211 */ /* 0x020fe400078010ff */
[-C--:B------:R-:W-:Y:S02]  /*1e560*/  @!P2 LEA.HI.X R9, R6, R4.reuse, R9, 0x2, P1 ;  /* 0x000000040609a211 */ /* 0x080fe400008f1409 */
[C---:B------:R-:W-:Y:S02]  /*1e570*/  IADD3 R6, R231.reuse, 0x88, RZ ;  /* 0x00000088e7067810 */ /* 0x040fe40007ffe0ff */
[----:B------:R-:W-:Y:S01]  /*1e580*/  @!P5 LEA.HI.X R13, R2, R4, R7, 0x2, P0 ;  /* 0x00000004020dd211 */ /* 0x000fe200000f1407 */
[----:B------:R2:W-:Y:S01]  /*1e590*/  @!P2 ST.E.64 [R8.64], R48 ;  /* 0x000000300800a985 */ /* 0x0005e2000c101b06 */
[----:B------:R-:W-:Y:S02]  /*1e5a0*/  ISETP.GE.AND P2, PT, R6, c[0x0][0x3c8], PT ;  /* 0x0000f20006007a0c */ /* 0x000fe40003f46270 */
[C---:B------:R-:W-:Y:S01]  /*1e5b0*/  IADD3 R2, R231.reuse, 0x98, RZ ;  /* 0x00000098e7027810 */ /* 0x040fe20007ffe0ff */
[----:B------:R4:W-:Y:S01]  /*1e5c0*/  @!P6 ST.E.64 [R10.64], R60 ;  /* 0x0000003c0a00e985 */ /* 0x0009e2000c101b06 */
[----:B------:R-:W-:-:S02]  /*1e5d0*/  IADD3 R7, R231, 0xa0, RZ ;  /* 0x000000a0e7077810 */ /* 0x000fc40007ffe0ff */
        /* <DEDUP_REMOVED lines=9> */
[----:B------:R-:W-:Y:S02]  /*1e670*/  ISETP.GE.AND P5, PT, R7, c[0x0][0x3c8], PT ;  /* 0x0000f20007007a0c */ /* 0x000fe40003fa6270 */
[C---:B------:R-:W-:Y:S02]  /*1e680*/  IADD3 R5, R231.reuse, 0xa8, RZ ;  /* 0x000000a8e7057810 */ /* 0x040fe40007ffe0ff */
[----:B------:R-:W-:-:S04]  /*1e690*/  IADD3 R3, R231, 0xb0, RZ ;  /* 0x000000b0e7037810 */ /* 0x000fc80007ffe0ff */
[----:B------:R-:W-:Y:S02]  /*1e6a0*/  ISETP.GE.AND P6, PT, R3, c[0x0][0x3c8], PT ;  /* 0x0000f20003007a0c */ /* 0x000fe40003fc6270 */
[----:B--2---:R-:W-:Y:S02]  /*1e6b0*/  SHF.R.S32.HI R9, RZ, 0x1f, R6 ;  /* 0x0000001fff097819 */ /* 0x004fe40000011406 */
[C---:B------:R-:W-:Y:S02]  /*1e6c0*/  @!P2 LEA R8, P1, R6.reuse, R0, 0x2 ;  /* 0x000000000608a211 */ /* 0x040fe400078210ff */
[----:B----4-:R-:W-:Y:S02]  /*1e6d0*/  SHF.R.S32.HI R13, RZ, 0x1f, R7 ;  /* 0x0000001fff0d7819 */ /* 0x010fe40000011407 */
[----:B------:R-:W-:Y:S02]  /*1e6e0*/  @!P2 LEA.HI.X R9, R6, R4, R9, 0x2, P1 ;  /* 0x000000040609a211 */ /* 0x000fe400008f1409 */
[----:B------:R-:W-:-:S02]  /*1e6f0*/  SHF.R.S32.HI R6, RZ, 0x1f, R2 ;  /* 0x0000001fff067819 */ /* 0x000fc40000011402 */
[----:B------:R-:W-:Y:S01]  /*1e700*/  @!P5 LEA R12, P0, R7, R0, 0x2 ;  /* 0x00000000070cd211 */ /* 0x000fe200078010ff */
[----:B------:R2:W-:Y:S01]  /*1e710*/  @!P2 ST.E.64 [R8.64], R64 ;  /* 0x000000400800a985 */ /* 0x0005e2000c101b06 */
[----:B------:R-:W-:Y:S02]  /*1e720*/  ISETP.GE.AND P2, PT, R5, c[0x0][0x3c8], PT ;  /* 0x0000f20005007a0c */ /* 0x000fe40003f46270 */
[----:B------:R-:W-:Y:S01]  /*1e730*/  @!P5 LEA.HI.X R13, R7, R4, R13, 0x2, P0 ;  /* 0x00000004070dd211 */ /* 0x000fe200000f140d */
[----:B------:R4:W-:Y:S01]  /*1e740*/  @!P4 ST.E.64 [R10.64], R76 ;  /* 0x0000004c0a00c985 */ /* 0x0009e2000c101b06 */
[----:B------:R-:W-:Y:S02]  /*1e750*/  IADD3 R7, R231, 0xb8, RZ ;  /* 0x000000b8e7077810 */ /* 0x000fe40007ffe0ff */
[----:B--2---:R-:W-:-:S04]  /*1e760*/  @!P3 LEA R8, P1, R2, R0, 0x2 ;  /* 0x000000000208b211 */ /* 0x004fc800078210ff */
[----:B------:R-:W-:Y:S02]  /*1e770*/  @!P3 LEA.HI.X R9, R2, R4, R6, 0x2, P1 ;  /* 0x000000040209b211 */ /* 0x000fe400008f1406 */
[----:B------:R-:W-:Y:S02]  /*1e780*/  IADD3 R6, R231, 0xc0, RZ ;  /* 0x000000c0e7067810 */ /* 0x000fe40007ffe0ff */
[----:B------:R-:W-:Y:S01]  /*1e790*/  SHF.R.S32.HI R2, RZ, 0x1f, R3 ;  /* 0x0000001fff027819 */ /* 0x000fe20000011403 */
[----:B------:R2:W-:Y:S01]  /*1e7a0*/  @!P3 ST.E.64 [R8.64], R72 ;  /* 0x000000480800b985 */ /* 0x0005e2000c101b06 */
[----:B------:R-:W-:Y:S02]  /*1e7b0*/  ISETP.GE.AND P3, PT, R7, c[0x0][0x3c8], PT ;  /* 0x0000f20007007a0c */ /* 0x000fe40003f66270 */
[----:B------:R-:W-:Y:S01]  /*1e7c0*/  ISETP.GE.AND P4, PT, R6, c[0x0][0x3c8], PT ;  /* 0x0000f20006007a0c */ /* 0x000fe20003f86270 */
[----:B------:R5:W-:Y:S01]  /*1e7d0*/  @!P5 ST.E.64 [R12.64], R84 ;  /* 0x000000540c00d985 */ /* 0x000be2000c101b06 */
[----:B----4-:R-:W-:-:S04]  /*1e7e0*/  @!P6 LEA R10, P0, R3, R0, 0x2 ;  /* 0x00000000030ae211 */ /* 0x010fc800078010ff */
[----:B------:R-:W-:Y:S02]  /*1e7f0*/  @!P6 LEA.HI.X R11, R3, R4, R2, 0x2, P0 ;  /* 0x00000004030be211 */ /* 0x000fe400000f1402 */
[C---:B------:R-:W-:Y:S02]  /*1e800*/  IADD3 R2, R231.reuse, 0xd0, RZ ;  /* 0x000000d0e7027810 */ /* 0x040fe40007ffe0ff */
[----:B------:R-:W-:Y:S02]  /*1e810*/  IADD3 R3, R231, 0xc8, RZ ;  /* 0x000000c8e7037810 */ /* 0x000fe40007ffe0ff */
[----:B------:R-:W-:Y:S02]  /*1e820*/  ISETP.GE.AND P5, PT, R2, c[0x0][0x3c8], PT ;  /* 0x0000f20002007a0c */ /* 0x000fe40003fa6270 */
[----:B--2---:R-:W-:Y:S02]  /*1e830*/  SHF.R.S32.HI R9, RZ, 0x1f, R5 ;  /* 0x0000001fff097819 */ /* 0x004fe40000011405 */
[----:B------:R-:W-:-:S02]  /*1e840*/  @!P2 LEA R8, P1, R5, R0, 0x2 ;  /* 0x000000000508a211 */ /* 0x000fc400078210ff */
[----:B-----5:R-:W-:Y:S02]  /*1e850*/  @!P4 LEA R12, P0, R6, R0, 0x2 ;  /* 0x00000000060cc211 */ /* 0x020fe400078010ff */
        /* <DEDUP_REMOVED lines=8> */
[----:B--2---:R-:W-:Y:S02]  /*1e8e0*/  SHF.R.S32.HI R9, RZ, 0x1f, R7 ;  /* 0x0000001fff097819 */ /* 0x004fe40000011407 */
[----:B------:R-:W-:-:S02]  /*1e8f0*/  @!P3 LEA R8, P1, R7, R0, 0x2 ;  /* 0x000000000708b211 */ /* 0x000fc400078210ff */
[C---:B----4-:R-:W-:Y:S02]  /*1e900*/  @!P5 LEA R10, P0, R2.reuse, R0, 0x2 ;  /* 0x00000000020ad211 */ /* 0x050fe400078010ff */
        /* <DEDUP_REMOVED lines=8> */
[----:B------:R-:W-:Y:S02]  /*1e990*/  ISETP.GE.AND P3, PT, R5, c[0x0][0x3c8], PT ;  /* 0x0000f20005007a0c */ /* 0x000fe40003f66270 */
[----:B------:R-:W-:Y:S02]  /*1e9a0*/  SHF.R.S32.HI R2, RZ, 0x1f, R6 ;  /* 0x0000001fff027819 */ /* 0x000fe40000011406 */
[----:B--2---:R-:W-:Y:S02]  /*1e9b0*/  SHF.R.S32.HI R9, RZ, 0x1f, R3 ;  /* 0x0000001fff097819 */ /* 0x004fe40000011403 */
[-C--:B------:R-:W-:Y:S02]  /*1e9c0*/  @!P2 LEA R8, P1, R3, R0.reuse, 0x2 ;  /* 0x000000000308a211 */ /* 0x080fe400078210ff */
[----:B----4-:R-:W-:Y:S02]  /*1e9d0*/  @!P6 LEA R12, P0, R7, R0, 0x2 ;  /* 0x00000000070ce211 */ /* 0x010fe400078010ff */
[----:B------:R-:W-:-:S02]  /*1e9e0*/  @!P2 LEA.HI.X R9, R3, R4, R9, 0x2, P1 ;  /* 0x000000040309a211 */ /* 0x000fc400008f1409 */
[C---:B------:R-:W-:Y:S02]  /*1e9f0*/  @!P4 LEA R14, P1, R6.reuse, R0, 0x2 ;  /* 0x00000000060ec211 */ /* 0x040fe400078210ff */
[----:B------:R-:W-:Y:S01]  /*1ea00*/  IADD3 R3, R231, 0xf0, RZ ;  /* 0x000000f0e7037810 */ /* 0x000fe20007ffe0ff */
[----:B------:R2:W-:Y:S01]  /*1ea10*/  @!P2 ST.E.64 [R8.64], R96 ;  /* 0x000000600800a985 */ /* 0x0005e2000c101b06 */
[----:B------:R-:W-:Y:S02]  /*1ea20*/  @!P4 LEA.HI.X R15, R6, R4, R2, 0x2, P1 ;  /* 0x00000004060fc211 */ /* 0x000fe400008f1402 */
[----:B------:R-:W-:Y:S01]  /*1ea30*/  ISETP.GE.AND P2, PT, R3, c[0x0][0x3c8], PT ;  /* 0x0000f20003007a0c */ /* 0x000fe20003f46270 */
[----:B------:R4:W-:Y:S01]  /*1ea40*/  @!P5 ST.E.64 [R10.64], R108 ;  /* 0x0000006c0a00d985 */ /* 0x0009e2000c101b06 */
        /* <DEDUP_REMOVED lines=18> */
.L_x_2509:
[----:B------:R-:W-:Y:S05]  /*1eb70*/  BSYNC B0 ;  /* 0x0000000000007941 */ /* 0x000fea0003800000 */
.L_x_2508:
[----:B------:R-:W-:Y:S05]  /*1eb80*/  BRA.DIV ~URZ, `(.L_x_2510) ;  /* 0x000038f27f007947 */ /* 0x000fea000b800000 */
[----:B--2---:R2:W1:Y:S04]  /*1eb90*/  SHFL.IDX PT, R4, R16, 0x1, 0x1c1f ;  /* 0x003c1f0010047f89 */ /* 0x00446800000e0000 */
[----:B----4-:R2:W4:Y:S02]  /*1eba0*/  SHFL.IDX PT, R0, R17, 0x1, 0x1c1f ;  /* 0x003c1f0011007f89 */ /* 0x01052400000e0000 */
.L_x_2568:
        /* <DEDUP_REMOVED lines=8> */
[----:B------:R-:W-:Y:S01]  /*1ec30*/  IADD3 R11, R231, 0x8, RZ ;  /* 0x00000008e70b7810 */ /* 0x000fe20007ffe0ff */
[----:B----4-:R-:W-:Y:S01]  /*1ec40*/  @!P1 IMAD.MOV.U32 R2, RZ, RZ, R0 ;  /* 0x000000ffff029224 */ /* 0x010fe200078e0000 */
[----:B------:R-:W-:Y:S01]  /*1ec50*/  ISETP.GE.AND P4, PT, R15, c[0x0][0x3c8], PT ;  /* 0x0000f2000f007a0c */ /* 0x000fe20003f86270 */
[----:B------:R-:W-:Y:S01]  /*1ec60*/  @!P1 IMAD.MOV.U32 R3, RZ, RZ, R4 ;  /* 0x000000ffff039224 */ /* 0x000fe200078e0004 */
[C---:B------:R-:W-:Y:S02]  /*1ec70*/  IADD3 R13, R231.reuse, 0x20, RZ ;  /* 0x00000020e70d7810 */ /* 0x040fe40007ffe0ff */
[----:B------:R-:W-:Y:S01]  /*1ec80*/  SHF.R.S32.HI R11, RZ, 0x1f, R11 ;  /* 0x0000001fff0b7819 */ /* 0x000fe2000001140b */
[C---:B------:R-:W-:Y:S01]  /*1ec90*/  @!P1 IMAD.WIDE R2, R231.reuse, 0x4, R2 ;  /* 0x00000004e7029825 */ /* 0x040fe200078e0202 */
[----:B------:R-:W-:Y:S02]  /*1eca0*/  @!P0 LEA R6, P6, R10, R0, 0x2 ;  /* 0x000000000a068211 */ /* 0x000fe400078c10ff */
[----:B------:R-:W-:-:S02]  /*1ecb0*/  IADD3 R5, R231, 0x28, RZ ;  /* 0x00000028e7057810 */ /* 0x000fc40007ffe0ff */
[----:B------:R-:W-:Y:S01]  /*1ecc0*/  IADD3 R9, R231, 0x10, RZ ;  /* 0x00000010e7097810 */ /* 0x000fe20007ffe0ff */
[----:B------:R1:W-:Y:S01]  /*1ecd0*/  @!P1 ST.E.64 [R2.64], R116 ;  /* 0x0000007402009985 */ /* 0x0003e2000c101b06 */
[----:B------:R-:W-:Y:S02]  /*1ece0*/  ISETP.GE.AND P3, PT, R13, c[0x0][0x3c8], PT ;  /* 0x0000f2000d007a0c */ /* 0x000fe40003f66270 */
[----:B------:R-:W-:Y:S02]  /*1ecf0*/  @!P0 LEA.HI.X R7, R10, R4, R11, 0x2, P6 ;  /* 0x000000040a078211 */ /* 0x000fe400030f140b */
[----:B------:R-:W-:Y:S02]  /*1ed00*/  ISETP.GE.AND P2, PT, R5, c[0x0][0x3c8], PT ;  /* 0x0000f20005007a0c */ /* 0x000fe40003f46270 */
[----:B------:R-:W-:Y:S01]  /*1ed10*/  SHF.R.S32.HI R9, RZ, 0x1f, R9 ;  /* 0x0000001fff097819 */ /* 0x000fe20000011409 */
[----:B------:R4:W-:Y:S01]  /*1ed20*/  @!P0 ST.E.64 [R6.64], R124 ;  /* 0x0000007c06008985 */ /* 0x0009e2000c101b06 */
[----:B--2---:R-:W-:-:S02]  /*1ed30*/  IADD3 R16, R231, 0x18, RZ ;  /* 0x00000018e7107810 */ /* 0x004fc40007ffe0ff */
[C---:B------:R-:W-:Y:S02]  /*1ed40*/  IADD3 R12, R231.reuse, 0x30, RZ ;  /* 0x00000030e70c7810 */ /* 0x040fe40007ffe0ff */
[----:B------:R-:W-:Y:S02]  /*1ed50*/  SHF.R.S32.HI R16, RZ, 0x1f, R16 ;  /* 0x0000001fff107819 */ /* 0x000fe40000011410 */
[C---:B------:R-:W-:Y:S02]  /*1ed60*/  IADD3 R10, R231.reuse, 0x38, RZ ;  /* 0x00000038e70a7810 */ /* 0x040fe40007ffe0ff */
[C---:B------:R-:W-:Y:S02]  /*1ed70*/  IADD3 R14, R231.reuse, 0x20, RZ ;  /* 0x00000020e70e7810 */ /* 0x040fe40007ffe0ff */
[----:B------:R-:W-:Y:S02]  /*1ed80*/  IADD3 R11, R231, 0x28, RZ ;  /* 0x00000028e70b7810 */ /* 0x000fe40007ffe0ff */
[----:B------:R-:W-:-:S02]  /*1ed90*/  SHF.R.S32.HI R14, RZ, 0x1f, R14 ;  /* 0x0000001fff0e7819 */ /* 0x000fc4000001140e */
[----:B------:R-:W-:Y:S02]  /*1eda0*/  SHF.R.S32.HI R11, RZ, 0x1f, R11 ;  /* 0x0000001fff0b7819 */ /* 0x000fe4000001140b */
[----:B-1----:R-:W-:-:S04]  /*1edb0*/  @!P5 LEA R2, P1, R8, R0, 0x2 ;  /* 0x000000000802d211 */ /* 0x002fc800078210ff */
[----:B------:R-:W-:Y:S02]  /*1edc0*/  @!P5 LEA.HI.X R3, R8, R4, R9, 0x2, P1 ;  /* 0x000000040803d211 */ /* 0x000fe400008f1409 */
[C---:B------:R-:W-:Y:S02]  /*1edd0*/  @!P4 LEA R8, P0, R15.reuse, R0, 0x2 ;  /* 0x000000000f08c211 */ /* 0x040fe400078010ff */
[----:B------:R-:W-:Y:S01]  /*1ede0*/  ISETP.GE.AND P1, PT, R12, c[0x0][0x3c8], PT ;  /* 0x0000f2000c007a0c */ /* 0x000fe20003f26270 */
[----:B------:R1:W-:Y:S01]  /*1edf0*/  @!P5 ST.E.64 [R2.64], R128 ;  /* 0x000000800200d985 */ /* 0x0003e2000c101b06 */
[----:B------:R-:W-:Y:S02]  /*1ee00*/  @!P4 LEA.HI.X R9, R15, R4, R16, 0x2, P0 ;  /* 0x000000040f09c211 */ /* 0x000fe400000f1410 */
[C---:B----4-:R-:W-:Y:S02]  /*1ee10*/  @!P3 LEA R6, P6, R13.reuse, R0, 0x2 ;  /* 0x000000000d06b211 */ /* 0x050fe400078c10ff */
[----:B------:R-:W-:Y:S01]  /*1ee20*/  ISETP.GE.AND P0, PT, R10, c[0x0][0x3c8], PT ;  /* 0x0000f2000a007a0c */ /* 0x000fe20003f06270 */
[----:B------:R2:W-:Y:S01]  /*1ee30*/  @!P4 ST.E.64 [R8.64], R164 ;  /* 0x000000a40800c985 */ /* 0x0005e2000c101b06 */
[----:B------:R-:W-:-:S02]  /*1ee40*/  @!P3 LEA.HI.X R7, R13, R4, R14, 0x2, P6 ;  /* 0x000000040d07b211 */ /* 0x000fc400030f140e */
[C---:B------:R-:W-:Y:S02]  /*1ee50*/  IADD3 R13, R231.reuse, 0x40, RZ ;  /* 0x00000040e70d7810 */ /* 0x040fe40007ffe0ff */
[----:B------:R-:W-:Y:S01]  /*1ee60*/  IADD3 R15, R231, 0x30, RZ ;  /* 0x00000030e70f7810 */ /* 0x000fe20007ffe0ff */
[----:B------:R4:W-:Y:S01]  /*1ee70*/  @!P3 ST.E.64 [R6.64], R134 ;  /* 0x000000860600b985 */ /* 0x0009e2000c101b06 */
[----:B------:R-:W-:Y:S02]  /*1ee80*/  ISETP.GE.AND P4, PT, R13, c[0x0][0x3c8], PT ;  /* 0x0000f2000d007a0c */ /* 0x000fe40003f86270 */
[----:B------:R-:W-:Y:S02]  /*1ee90*/  SHF.R.S32.HI R15, RZ, 0x1f, R15 ;  /* 0x0000001fff0f7819 */ /* 0x000fe4000001140f */
[----:B------:R-:W-:Y:S02]  /*1eea0*/  IADD3 R14, R231, 0x48, RZ ;  /* 0x00000048e70e7810 */ /* 0x000fe40007ffe0ff */
[----:B-1----:R-:W-:-:S04]  /*1eeb0*/  @!P2 LEA R2, P5, R5, R0, 0x2 ;  /* 0x000000000502a211 */ /* 0x002fc800078a10ff */
[----:B------:R-:W-:Y:S02]  /*1eec0*/  @!P2 LEA.HI.X R3, R5, R4, R11, 0x2, P5 ;  /* 0x000000040503a211 */ /* 0x000fe400028f140b */
[C---:B------:R-:W-:Y:S02]  /*1eed0*/  IADD3 R11, R231.reuse, 0x38, RZ ;  /* 0x00000038e70b7810 */ /* 0x040fe40007ffe0ff */
[-C--:B--2---:R-:W-:Y:S01]  /*1eee0*/  @!P1 LEA R8, P3, R12, R0.reuse, 0x2 ;  /* 0x000000000c089211 */ /* 0x084fe200078610ff */
[----:B------:R1:W-:Y:S01]  /*1eef0*/  @!P2 ST.E.64 [R2.64], R138 ;  /* 0x0000008a0200a985 */ /* 0x0003e2000c101b06 */
[----:B------:R-:W-:Y:S02]  /*1ef00*/  IADD3 R5, R231, 0x50, RZ ;  /* 0x00000050e7057810 */ /* 0x000fe40007ffe0ff */
[----:B----4-:R-:W-:Y:S02]  /*1ef10*/  @!P0 LEA R6, P2, R10, R0, 0x2 ;  /* 0x000000000a068211 */ /* 0x010fe400078410ff */
[----:B------:R-:W-:-:S02]  /*1ef20*/  SHF.R.S32.HI R11, RZ, 0x1f, R11 ;  /* 0x0000001fff0b7819 */ /* 0x000fc4000001140b */
[-C--:B------:R-:W-:Y:S02]  /*1ef30*/  @!P1 LEA.HI.X R9, R12, R4.reuse, R15, 0x2, P3 ;  /* 0x000000040c099211 */ /* 0x080fe400018f140f */
[----:B------:R-:W-:Y:S02]  /*1ef40*/  ISETP.GE.AND P3, PT, R14, c[0x0][0x3c8], PT ;  /* 0x0000f2000e007a0c */ /* 0x000fe40003f66270 */
[----:B------:R-:W-:Y:S01]  /*1ef50*/  ISETP.GE.AND P6, PT, R5, c[0x0][0x3c8], PT ;  /* 0x0000f20005007a0c */ /* 0x000fe20003fc6270 */
[----:B------:R2:W-:Y:S01]  /*1ef60*/  @!P1 ST.E.64 [R8.64], R142 ;  /* 0x0000008e08009985 */ /* 0x0005e2000c101b06 */
[----:B------:R-:W-:Y:S02]  /*1ef70*/  @!P0 LEA.HI.X R7, R10, R4, R11, 0x2, P2 ;  /* 0x000000040a078211 */ /* 0x000fe400010f140b */
[----:B------:R-:W-:Y:S02]  /*1ef80*/  IADD3 R15, R231, 0x40, RZ ;  /* 0x00000040e70f7810 */ /* 0x000fe40007ffe0ff */
[----:B------:R-:W-:Y:S01]  /*1ef90*/  SHF.R.S32.HI R12, RZ, 0x1f, R5 ;  /* 0x0000001fff0c7819 */ /* 0x000fe20000011405 */
[----:B------:R4:W-:Y:S01]  /*1efa0*/  @!P0 ST.E.64 [R6.64], R30 ;  /* 0x0000001e06008985 */ /* 0x0009e2000c101b06 */
[----:B------:R-:W-:-:S02]  /*1efb0*/  SHF.R.S32.HI R15, RZ, 0x1f, R15 ;  /* 0x0000001fff0f7819 */ /* 0x000fc4000001140f */
[----:B------:R-:W-:-:S04]  /*1efc0*/  @!P4 LEA R10, P0, R13, R0, 0x2 ;  /* 0x000000000d0ac211 */ /* 0x000fc800078010ff */
[----:B------:R-:W-:Y:S02]  /*1efd0*/  @!P4 LEA.HI.X R11, R13, R4, R15, 0x2, P0 ;  /* 0x000000040d0bc211 */ /* 0x000fe400000f140f */
[----:B------:R-:W-:Y:S02]  /*1efe0*/  @!P6 LEA R16, P0, R5, R0, 0x2 ;  /* 0x000000000510e211 */ /* 0x000fe400078010ff */
[C---:B-1----:R-:W-:Y:S01]  /*1eff0*/  IADD3 R3, R231.reuse, 0x58, RZ ;  /* 0x00000058e7037810 */ /* 0x042fe20007ffe0ff */
[----:B------:R1:W-:Y:S01]  /*1f000*/  @!P4 ST.E.64 [R10.64], R38 ;  /* 0x000000260a00c985 */ /* 0x0003e2000c101b06 */
[----:B------:R-:W-:Y:S02]  /*1f010*/  IADD3 R2, R231, 0x60, RZ ;  /* 0x00000060e7027810 */ /* 0x000fe40007ffe0ff */
[----:B------:R-:W-:Y:S02]  /*1f020*/  ISETP.GE.AND P5, PT, R3, c[0x0][0x3c8], PT ;  /* 0x0000f20003007a0c */ /* 0x000fe40003fa6270 */
[----:B------:R-:W-:-:S02]  /*1f030*/  SHF.R.S32.HI R13, RZ, 0x1f, R3 ;  /* 0x0000001fff0d7819 */ /* 0x000fc40000011403 */
[----:B---3--:R-:W-:Y:S02]  /*1f040*/  @!P6 LEA.HI.X R17, R5, R4, R12, 0x2, P0 ;  /* 0x000000040511e211 */ /* 0x008fe400000f140c */
[----:B------:R-:W-:Y:S02]  /*1f050*/  ISETP.GE.AND P4, PT, R2, c[0x0][0x3c8], PT ;  /* 0x0000f20002007a0c */ /* 0x000fe40003f86270 */
[----:B--2---:R-:W-:Y:S02]  /*1f060*/  @!P3 LEA R8, P1, R14, R0, 0x2 ;  /* 0x000000000e08b211 */ /* 0x004fe400078210ff */
[C---:B------:R-:W-:Y:S02]  /*1f070*/  IADD3 R5, R231.reuse, 0x70, RZ ;  /* 0x00000070e7057810 */ /* 0x040fe40007ffe0ff */
[----:B----4-:R-:W-:Y:S02]  /*1f080*/  SHF.R.S32.HI R7, RZ, 0x1f, R14 ;  /* 0x0000001fff077819 */ /* 0x010fe4000001140e */
[----:B------:R-:W-:-:S02]  /*1f090*/  IADD3 R6, R231, 0x68, RZ ;  /* 0x00000068e7067810 */ /* 0x000fc40007ffe0ff */
[----:B------:R-:W-:Y:S02]  /*1f0a0*/  @!P3 LEA.HI.X R9, R14, R4, R7, 0x2, P1 ;  /* 0x000000040e09b211 */ /* 0x000fe400008f1407 */
[C---:B------:R-:W-:Y:S02]  /*1f0b0*/  @!P5 LEA R14, P1, R3.reuse, R0, 0x2 ;  /* 0x00000000030ed211 */ /* 0x040fe400078210ff */
[----:B------:R-:W-:Y:S01]  /*1f0c0*/  ISETP.GE.AND P2, PT, R6, c[0x0][0x3c8], PT ;  /* 0x0000f20006007a0c */ /* 0x000fe20003f46270 */
[----:B------:R2:W-:Y:S01]  /*1f0d0*/  @!P3 ST.E.64 [R8.64], R34 ;  /* 0x000000220800b985 */ /* 0x0005e2000c101b06 */
[----:B------:R-:W-:Y:S02]  /*1f0e0*/  @!P5 LEA.HI.X R15, R3, R4, R13, 0x2, P1 ;  /* 0x00000004030fd211 */ /* 0x000fe400008f140d */
[----:B------:R-:W-:Y:S01]  /*1f0f0*/  ISETP.GE.AND P1, PT, R5, c[0x0][0x3c8], PT ;  /* 0x0000f20005007a0c */ /* 0x000fe20003f26270 */
[----:B------:R3:W-:Y:S01]  /*1f100*/  @!P6 ST.E.64 [R16.64], R46 ;  /* 0x0000002e1000e985 */ /* 0x0007e2000c101b06 */
[----:B------:R-:W-:-:S02]  /*1f110*/  SHF.R.S32.HI R7, RZ, 0x1f, R2 ;  /* 0x0000001fff077819 */ /* 0x000fc40000011402 */
[C---:B------:R-:W-:Y:S01]  /*1f120*/  @!P4 LEA R12, P0, R2.reuse, R0, 0x2 ;  /* 0x00000000020cc211 */ /* 0x040fe200078010ff */
[----:B------:R4:W-:Y:S01]  /*1f130*/  @!P5 ST.E.64 [R14.64], R42 ;  /* 0x0000002a0e00d985 */ /* 0x0009e2000c101b06 */
[----:B------:R-:W-:Y:S02]  /*1f140*/  IADD3 R3, R231, 0x78, RZ ;  /* 0x00000078e7037810 */ /* 0x000fe40007ffe0ff */
[----:B------:R-:W-:Y:S02]  /*1f150*/  @!P4 LEA.HI.X R13, R2, R4, R7, 0x2, P0 ;  /* 0x00000004020dc211 */ /* 0x000fe400000f1407 */
[----:B------:R-:W-:Y:S02]  /*1f160*/  ISETP.GE.AND P0, PT, R3, c[0x0][0x3c8], PT ;  /* 0x0000f20003007a0c */ /* 0x000fe40003f06270 */
[-C--:B-1----:R-:W-:Y:S02]  /*1f170*/  @!P2 LEA R10, P3, R6, R0.reuse, 0x2 ;  /* 0x00000000060aa211 */ /* 0x082fe400078610ff */
[----:B------:R-:W-:-:S02]  /*1f180*/  @!P1 LEA R18, P4, R5, R0, 0x2 ;  /* 0x0000000005129211 */ /* 0x000fc400078810ff */
[----:B------:R-:W-:-:S04]  /*1f190*/  IADD3 R7, R231, 0x88, RZ ;  /* 0x00000088e7077810 */ /* 0x000fc80007ffe0ff */
[----:B------:R-:W-:Y:S02]  /*1f1a0*/  ISETP.GE.AND P5, PT, R7, c[0x0][0x3c8], PT ;  /* 0x0000f20007007a0c */ /* 0x000fe40003fa6270 */
[----:B--2---:R-:W-:Y:S02]  /*1f1b0*/  SHF.R.S32.HI R9, RZ, 0x1f, R5 ;  /* 0x0000001fff097819 */ /* 0x004fe40000011405 */
[----:B------:R-:W-:Y:S02]  /*1f1c0*/  SHF.R.S32.HI R8, RZ, 0x1f, R6 ;  /* 0x0000001fff087819 */ /* 0x000fe40000011406 */
[-C--:B------:R-:W-:Y:S02]  /*1f1d0*/  @!P1 LEA.HI.X R19, R5, R4.reuse, R9, 0x2, P4 ;  /* 0x0000000405139211 */ /* 0x080fe400020f1409 */
[----:B------:R-:W-:Y:S02]  /*1f1e0*/  ISETP.GE.AND P4, PT, R2, c[0x0][0x3c8], PT ;  /* 0x0000f20002007a0c */ /* 0x000fe40003f86270 */
[----:B------:R-:W-:-:S02]  /*1f1f0*/  @!P2 LEA.HI.X R11, R6, R4, R8, 0x2, P3 ;  /* 0x00000004060ba211 */ /* 0x000fc400018f1408 */
[----:B------:R-:W-:Y:S02]  /*1f200*/  IADD3 R8, R231, 0x80, RZ ;  /* 0x00000080e7087810 */ /* 0x000fe40007ffe0ff */
[----:B------:R-:W-:Y:S02]  /*1f210*/  SHF.R.S32.HI R6, RZ, 0x1f, R3 ;  /* 0x0000001fff067819 */ /* 0x000fe40000011403 */
[----:B------:R-:W-:Y:S02]  /*1f220*/  ISETP.GE.AND P6, PT, R8, c[0x0][0x3c8], PT ;  /* 0x0000f20008007a0c */ /* 0x000fe40003fc6270 */
[----:B---3--:R-:W-:Y:S02]  /*1f230*/  @!P0 LEA R16, P3, R3, R0, 0x2 ;  /* 0x0000000003108211 */ /* 0x008fe400078610ff */
[----:B------:R-:W-:Y:S01]  /*1f240*/  IADD3 R2, R231, 0x90, RZ ;  /* 0x00000090e7027810 */ /* 0x000fe20007ffe0ff */
[----:B------:R1:W-:Y:S01]  /*1f250*/  @!P4 ST.E.64 [R12.64], R54 ;  /* 0x000000360c00c985 */ /* 0x0003e2000c101b06 */
[----:B------:R-:W-:-:S02]  /*1f260*/  @!P0 LEA.HI.X R17, R3, R4, R6, 0x2, P3 ;  /* 0x0000000403118211 */ /* 0x000fc400018f1406 */
[----:B------:R-:W-:Y:S01]  /*1f270*/  SHF.R.S32.HI R3, RZ, 0x1f, R7 ;  /* 0x0000001fff037819 */ /* 0x000fe20000011407 */
[----:B------:R2:W-:Y:S01]  /*1f280*/  @!P2 ST.E.64 [R10.64], R50 ;  /* 0x000000320a00a985 */ /* 0x0005e2000c101b06 */
[----:B------:R-:W-:Y:S02]  /*1f290*/  SHF.R.S32.HI R5, RZ, 0x1f, R8 ;  /* 0x0000001fff057819 */ /* 0x000fe40000011408 */
[----:B------:R-:W-:Y:S01]  /*1f2a0*/  IADD3 R6, R231, 0x98, RZ ;  /* 0x00000098e7067810 */ /* 0x000fe20007ffe0ff */
[----:B------:R-:W-:Y:S01]  /*1f2b0*/  @!P1 ST.E.64 [R18.64], R62 ;  /* 0x0000003e12009985 */ /* 0x000fe2000c101b06 */
[----:B----4-:R-:W-:Y:S02]  /*1f2c0*/  @!P6 LEA R14, P3, R8, R0, 0x2 ;  /* 0x00000000080ee211 */ /* 0x010fe400078610ff */
[----:B------:R-:W-:Y:S01]  /*1f2d0*/  ISETP.GE.AND P4, PT, R6, c[0x0][0x3c8], PT ;  /* 0x0000f20006007a0c */ /* 0x000fe20003f86270 */
[----:B------:R3:W-:Y:S01]  /*1f2e0*/  @!P0 ST.E.64 [R16.64], R58 ;  /* 0x0000003a10008985 */ /* 0x0007e2000c101b06 */
[----:B------:R-:W-:-:S02]  /*1f2f0*/  @!P6 LEA.HI.X R15, R8, R4, R5, 0x2, P3 ;  /* 0x00000004080fe211 */ /* 0x000fc400018f1405 */
[----:B------:R-:W-:Y:S02]  /*1f300*/  IADD3 R5, R231, 0xa0, RZ ;  /* 0x000000a0e7057810 */ /* 0x000fe40007ffe0ff */
[----:B------:R-:W-:Y:S01]  /*1f310*/  SHF.R.S32.HI R9, RZ, 0x1f, R2 ;  /* 0x0000001fff097819 */ /* 0x000fe20000011402 */
[----:B------:R-:W-:Y:S01]  /*1f320*/  @!P6 ST.E.64 [R14.64], R70 ;  /* 0x000000460e00e985 */ /* 0x000fe2000c101b06 */
[----:B------:R-:W-:Y:S02]  /*1f330*/  ISETP.GE.AND P3, PT, R5, c[0x0][0x3c8], PT ;  /* 0x0000f20005007a0c */ /* 0x000fe40003f66270 */
[----:B------:R-:W-:-:S03]  /*1f340*/  ISETP.GE.AND P6, PT, R2, c[0x0][0x3c8], PT ;  /* 0x0000f20002007a0c */ /* 0x000fc60003fc6270 */
[-C--:B------:R-:W-:Y:S02]  /*1f350*/  @!P4 LEA R8, P1, R6, R0.reuse, 0x2 ;  /* 0x000000000608c211 */ /* 0x080fe400078210ff */
[----:B-1----:R-:W-:-:S04]  /*1f360*/  @!P5 LEA R12, P2, R7, R0, 0x2 ;  /* 0x00000000070cd211 */ /* 0x002fc800078410ff */
[----:B------:R-:W-:Y:S02]  /*1f370*/  @!P5 LEA.HI.X R13, R7, R4, R3, 0x2, P2 ;  /* 0x00000004070dd211 */ /* 0x000fe400010f1403 */
[----:B------:R-:W-:Y:S02]  /*1f380*/  ISETP.GE.AND P2, PT, R2, c[0x0][0x3c8], PT ;  /* 0x0000f20002007a0c */ /* 0x000fe40003f46270 */
[----:B------:R-:W-:Y:S01]  /*1f390*/  IADD3 R3, R231, 0xa8, RZ ;  /* 0x000000a8e7037810 */ /* 0x000fe20007ffe0ff */
[----:B------:R1:W-:Y:S01]  /*1f3a0*/  @!P5 ST.E.64 [R12.64], R66 ;  /* 0x000000420c00d985 */ /* 0x0003e2000c101b06 */
[----:B------:R-:W-:-:S09]  /*1f3b0*/  SHF.R.S32.HI R7, RZ, 0x1f, R6 ;  /* 0x0000001fff077819 */ /* 0x000fd20000011406 */
[----:B--2---:R-:W-:-:S04]  /*1f3c0*/  @!P2 LEA R10, P0, R2, R0, 0x2 ;  /* 0x00000000020aa211 */ /* 0x004fc800078010ff */
[-C--:B------:R-:W-:Y:S02]  /*1f3d0*/  @!P2 LEA.HI.X R11, R2, R4.reuse, R9, 0x2, P0 ;  /* 0x00000004020ba211 */ /* 0x080fe400000f1409 */
[----:B------:R-:W-:Y:S02]  /*1f3e0*/  ISETP.GE.AND P2, PT, R3, c[0x0][0x3c8], PT ;  /* 0x0000f20003007a0c */ /* 0x000fe40003f46270 */
[----:B------:R-:W-:Y:S01]  /*1f3f0*/  @!P4 LEA.HI.X R9, R6, R4, R7, 0x2, P1 ;  /* 0x000000040609c211 */ /* 0x000fe200008f1407 */
[----:B------:R2:W-:Y:S01]  /*1f400*/  @!P6 ST.E.64 [R10.64], R78 ;  /* 0x0000004e0a00e985 */ /* 0x0005e2000c101b06 */
[----:B---3--:R-:W-:Y:S02]  /*1f410*/  @!P3 LEA R16, P0, R5, R0, 0x2 ;  /* 0x000000000510b211 */ /* 0x008fe400078010ff */
[C---:B------:R-:W-:Y:S01]  /*1f420*/  IADD3 R6, R231.reuse, 0xb8, RZ ;  /* 0x000000b8e7067810 */ /* 0x040fe20007ffe0ff */
[----:B------:R3:W-:Y:S01]  /*1f430*/  @!P4 ST.E.64 [R8.64], R74 ;  /* 0x0000004a0800c985 */ /* 0x0007e2000c101b06 */
[----:B------:R-:W-:-:S02]  /*1f440*/  IADD3 R7, R231, 0xb0, RZ ;  /* 0x000000b0e7077810 */ /* 0x000fc40007ffe0ff */
[----:B------:R-:W-:Y:S02]  /*1f450*/  IADD3 R2, R231, 0xc8, RZ ;  /* 0x000000c8e7027810 */ /* 0x000fe40007ffe0ff */
[----:B------:R-:W-:Y:S02]  /*1f460*/  ISETP.GE.AND P1, PT, R7, c[0x0][0x3c8], PT ;  /* 0x0000f20007007a0c */ /* 0x000fe40003f26270 */
[----:B-1----:R-:W-:Y:S02]  /*1f470*/  SHF.R.S32.HI R13, RZ, 0x1f, R5 ;  /* 0x0000001fff0d7819 */ /* 0x002fe40000011405 */
[----:B------:R-:W-:Y:S02]  /*1f480*/  SHF.R.S32.HI R12, RZ, 0x1f, R3 ;  /* 0x0000001fff0c7819 */ /* 0x000fe40000011403 */
[----:B------:R-:W-:Y:S02]  /*1f490*/  @!P3 LEA.HI.X R17, R5, R4, R13, 0x2, P0 ;  /* 0x000000040511b211 */ /* 0x000fe400000f140d */
[----:B------:R-:W-:-:S02]  /*1f4a0*/  ISETP.GE.AND P0, PT, R6, c[0x0][0x3c8], PT ;  /* 0x0000f20006007a0c */ /* 0x000fc40003f06270 */
[C---:B------:R-:W-:Y:S01]  /*1f4b0*/  @!P2 LEA R14, P5, R3.reuse, R0, 0x2 ;  /* 0x00000000030ea211 */ /* 0x040fe200078a10ff */
[----:B------:R1:W-:Y:S01]  /*1f4c0*/  @!P3 ST.E.64 [R16.64], R86 ;  /* 0x000000561000b985 */ /* 0x0003e2000c101b06 */
[----:B------:R-:W-:Y:S02]  /*1f4d0*/  SHF.R.S32.HI R5, RZ, 0x1f, R7 ;  /* 0x0000001fff057819 */ /* 0x000fe40000011407 */
[----:B------:R-:W-:Y:S02]  /*1f4e0*/  @!P2 LEA.HI.X R15, R3, R4, R12, 0x2, P5 ;  /* 0x00000004030fa211 */ /* 0x000fe400028f140c */
[----:B------:R-:W-:Y:S02]  /*1f4f0*/  IADD3 R3, R231, 0xc0, RZ ;  /* 0x000000c0e7037810 */ /* 0x000fe40007ffe0ff */
[----:B------:R-:W-:Y:S01]  /*1f500*/  @!P1 LEA R12, P5, R7, R0, 0x2 ;  /* 0x00000000070c9211 */ /* 0x000fe200078a10ff */
[----:B------:R4:W-:Y:S01]  /*1f510*/  @!P2 ST.E.64 [R14.64], R82 ;  /* 0x000000520e00a985 */ /* 0x0009e2000c101b06 */
[----:B------:R-:W-:-:S02]  /*1f520*/  ISETP.GE.AND P6, PT, R3, c[0x0][0x3c8], PT ;  /* 0x0000f20003007a0c */ /* 0x000fc40003fc6270 */
[C---:B--2---:R-:W-:Y:S02]  /*1f530*/  @!P0 LEA R10, P4, R6.reuse, R0, 0x2 ;  /* 0x00000000060a8211 */ /* 0x044fe400078810ff */
[----:B---3--:R-:W-:Y:S02]  /*1f540*/  SHF.R.S32.HI R8, RZ, 0x1f, R6 ;  /* 0x0000001fff087819 */ /* 0x008fe40000011406 */
[-C--:B------:R-:W-:Y:S02]  /*1f550*/  @!P1 LEA.HI.X R13, R7, R4.reuse, R5, 0x2, P5 ;  /* 0x00000004070d9211 */ /* 0x080fe400028f1405 */
[----:B------:R-:W-:Y:S02]  /*1f560*/  @!P0 LEA.HI.X R11, R6, R4, R8, 0x2, P4 ;  /* 0x00000004060b8211 */ /* 0x000fe400020f1408 */
[----:B------:R-:W-:Y:S01]  /*1f570*/  ISETP.GE.AND P4, PT, R2, c[0x0][0x3c8], PT ;  /* 0x0000f20002007a0c */ /* 0x000fe20003f86270 */
[----:B------:R2:W-:Y:S01]  /*1f580*/  @!P1 ST.E.64 [R12.64], R166 ;  /* 0x000000a60c009985 */ /* 0x0005e2000c101b06 */
[----:B------:R-:W-:-:S02]  /*1f590*/  SHF.R.S32.HI R6, RZ, 0x1f, R3 ;  /* 0x0000001fff067819 */ /* 0x000fc40000011403 */
[C---:B------:R-:W-:Y:S01]  /*1f5a0*/  IADD3 R7, R231.reuse, 0xd0, RZ ;  /* 0x000000d0e7077810 */ /* 0x040fe20007ffe0ff */
[----:B------:R3:W-:Y:S01]  /*1f5b0*/  @!P0 ST.E.64 [R10.64], R90 ;  /* 0x0000005a0a008985 */ /* 0x0007e2000c101b06 */
[----:B------:R-:W-:Y:S02]  /*1f5c0*/  IADD3 R8, R231, 0xd8, RZ ;  /* 0x000000d8e7087810 */ /* 0x000fe40007ffe0ff */
[----:B------:R-:W-:Y:S02]  /*1f5d0*/  ISETP.GE.AND P5, PT, R7, c[0x0][0x3c8], PT ;  /* 0x0000f20007007a0c */ /* 0x000fe40003fa6270 */
[----:B------:R-:W-:Y:S02]  /*1f5e0*/  SHF.R.S32.HI R5, RZ, 0x1f, R2 ;  /* 0x0000001fff057819 */ /* 0x000fe40000011402 */
[----:B------:R-:W-:Y:S02]  /*1f5f0*/  SHF.R.S32.HI R9, RZ, 0x1f, R8 ;  /* 0x0000001fff097819 */ /* 0x000fe40000011408 */
[----:B-1----:R-:W-:-:S02]  /*1f600*/  @!P4 LEA R16, P2, R2, R0, 0x2 ;  /* 0x000000000210c211 */ /* 0x002fc400078410ff */
[----:B------:R-:W-:Y:S02]  /*1f610*/  ISETP.GE.AND P4, PT, R8, c[0x0][0x3c8], PT ;  /* 0x0000f20008007a0c */ /* 0x000fe40003f86270 */
[----:B----4-:R-:W-:-:S04]  /*1f620*/  @!P6 LEA R14, P3, R3, R0, 0x2 ;  /* 0x00000000030ee211 */ /* 0x010fc800078610ff */
[----:B------:R-:W-:Y:S02]  /*1f630*/  @!P6 LEA.HI.X R15, R3, R4, R6, 0x2, P3 ;  /* 0x00000004030fe211 */ /* 0x000fe400018f1406 */
[C---:B------:R-:W-:Y:S02]  /*1f640*/  ISETP.GE.AND P3, PT, R2.reuse, c[0x0][0x3c8], PT ;  /* 0x0000f20002007a0c */ /* 0x040fe40003f66270 */
[----:B------:R-:W-:Y:S01]  /*1f650*/  IADD3 R6, R231, 0xe0, RZ ;  /* 0x000000e0e7067810 */ /* 0x000fe20007ffe0ff */
[----:B------:R-:W-:Y:S01]  /*1f660*/  @!P6 ST.E.64 [R14.64], R170 ;  /* 0x000000aa0e00e985 */ /* 0x000fe2000c101b06 */
[----:B------:R-:W-:Y:S02]  /*1f670*/  SHF.R.S32.HI R3, RZ, 0x1f, R7 ;  /* 0x0000001fff037819 */ /* 0x000fe40000011407 */
[----:B--2---:R-:W-:Y:S02]  /*1f680*/  @!P5 LEA R12, P1, R7, R0, 0x2 ;  /* 0x00000000070cd211 */ /* 0x004fe400078210ff */
[----:B------:R-:W-:-:S02]  /*1f690*/  ISETP.GE.AND P6, PT, R2, c[0x0][0x3c8], PT ;  /* 0x0000f20002007a0c */ /* 0x000fc40003fc6270 */
[-C--:B------:R-:W-:Y:S02]  /*1f6a0*/  @!P5 LEA.HI.X R13, R7, R4.reuse, R3, 0x2, P1 ;  /* 0x00000004070dd211 */ /* 0x080fe400008f1403 */
[C---:B------:R-:W-:Y:S02]  /*1f6b0*/  IADD3 R3, R231.reuse, 0xf0, RZ ;  /* 0x000000f0e7037810 */ /* 0x040fe40007ffe0ff */
[----:B------:R-:W-:Y:S02]  /*1f6c0*/  @!P3 LEA.HI.X R17, R2, R4, R5, 0x2, P2 ;  /* 0x000000040211b211 */ /* 0x000fe400010f1405 */
[----:B------:R-:W-:Y:S02]  /*1f6d0*/  ISETP.GE.AND P3, PT, R6, c[0x0][0x3c8], PT ;  /* 0x0000f20006007a0c */ /* 0x000fe40003f66270 */
[----:B------:R-:W-:Y:S02]  /*1f6e0*/  IADD3 R5, R231, 0xe8, RZ ;  /* 0x000000e8e7057810 */ /* 0x000fe40007ffe0ff */
[----:B---3--:R-:W-:Y:S01]  /*1f6f0*/  @!P4 LEA R10, P0, R8, R0, 0x2 ;  /* 0x00000000080ac211 */ /* 0x008fe200078010ff */
[----:B------:R-:W-:Y:S01]  /*1f700*/  @!P6 ST.E.64 [R16.64], R174 ;  /* 0x000000ae1000e985 */ /* 0x000fe2000c101b06 */
[----:B------:R-:W-:-:S02]  /*1f710*/  ISETP.GE.AND P2, PT, R5, c[0x0][0x3c8], PT ;  /* 0x0000f20005007a0c */ /* 0x000fc40003f46270 */
[----:B------:R-:W-:Y:S01]  /*1f720*/  ISETP.GE.AND P1, PT, R3, c[0x0][0x3c8], PT ;  /* 0x0000f20003007a0c */ /* 0x000fe20003f26270 */
[----:B------:R-:W-:Y:S01]  /*1f730*/  @!P5 ST.E.64 [R12.64], R172 ;  /* 0x000000ac0c00d985 */ /* 0x000fe2000c101b06 */
        /* <DEDUP_REMOVED lines=22> */
.L_x_2490:
        /* <DEDUP_REMOVED lines=15> */
[----:B-1----:R-:W-:Y:S01]  /*1f990*/  SEL R18, R0, c[0x0][0x3d4], P0 ;  /* 0x0000f50000127a07 */ /* 0x002fe20000000000 */
[----:B------:R-:W-:Y:S05]  /*1f9a0*/  @P1 BRA `(.L_x_2511) ;  /* 0x0000004000001947 */ /* 0x000fea0003800000 */
[----:B------:R-:W-:Y:S05]  /*1f9b0*/  @!P2 BRA `(.L_x_2511) ;  /* 0x000000300000a947 */ /* 0x000fea0003800000 */
[----:B------:R1:W2:Y:S04]  /*1f9c0*/  LDG.E R0, [R4.64] ;  /* 0x0000000604007981 */ /* 0x0002a8000c1e1900 */
[----:B-1--4-:R-:W2:Y:S02]  /*1f9d0*/  LDG.E R4, [R4.64+0x4] ;  /* 0x0000040604047981 */ /* 0x012ea4000c1e1900 */
[----:B--2--5:R-:W-:Y:S02]  /*1f9e0*/  IADD3 R19, -R0, R4, RZ ;  /* 0x0000000400137210 */ /* 0x024fe40007ffe1ff */
.L_x_2511:
[----:B------:R-:W1:Y:S01]  /*1f9f0*/  S2R R21, SR_TID.X ;  /* 0x0000000000157919 */ /* 0x000e620000002100 */
[----:B------:R-:W-:Y:S01]  /*1fa00*/  BSSY B0, `(.L_x_2512) ;  /* 0x0000038000007945 */ /* 0x000fe20003800000 */
[----:B------:R-:W-:Y:S02]  /*1fa10*/  SEL R12, R252, RZ, !P2 ;  /* 0x000000fffc0c7207 */ /* 0x000fe40005000000 */
[----:B------:R-:W-:-:S02]  /*1fa20*/  SEL R20, R7, RZ, !P2 ;  /* 0x000000ff07147207 */ /* 0x000fc40005000000 */
[----:B-----5:R-:W-:Y:S02]  /*1fa30*/  SHF.R.S32.HI R17, RZ, 0x1f, R6 ;  /* 0x0000001fff117819 */ /* 0x020fe40000011406 */
[----:B-1----:R-:W-:-:S13]  /*1fa40*/  ISETP.GT.AND P0, PT, R21, 0x7f, PT ;  /* 0x0000007f1500780c */ /* 0x002fda0003f04270 */
[----:B------:R-:W-:Y:S05]  /*1fa50*/  @P0 BRA `(.L_x_2513) ;  /* 0x0000032000000947 */ /* 0x000fea0003800000 */
[----:B----4-:R-:W2:Y:S01]  /*1fa60*/  LDL R2, [R1+0x18] ;  /* 0x0000180001027983 */ /* 0x010ea20000100800 */
        /* <DEDUP_REMOVED lines=49> */
.L_x_2513:
[----:B------:R-:W-:Y:S05]  /*1fd80*/  BSYNC B0 ;  /* 0x0000000000007941 */ /* 0x000fea0003800000 */
.L_x_2512:
[----:B------:R-:W-:-:S13]  /*1fd90*/  ISETP.GT.AND P0, PT, R18, 0x1, PT ;  /* 0x000000011200780c */ /* 0x000fda0003f04270 */
[----:B------:R-:W-:Y:S05]  /*1fda0*/  @P0 BRA `(.L_x_2505) ;  /* 0x000008d000000947 */ /* 0x000fea0003800000 */
[----:B------:R-:W2:Y:S04]  /*1fdb0*/  LDL.LU R8, [R1+0x14] ;  /* 0x0000140001087983 */ /* 0x000ea80000300800 */
[----:B------:R-:W3:Y:S01]  /*1fdc0*/  LDL.LU R7, [R1+0x18] ;  /* 0x0000180001077983 */ /* 0x000ee20000300800 */
[----:B-1--4-:R-:W-:Y:S01]  /*1fdd0*/  SHF.R.S32.HI R4, RZ, 0x1f, R21 ;  /* 0x0000001fff047819 */ /* 0x012fe20000011415 */
        /* <DEDUP_REMOVED lines=12> */
[----:B--2---:R-:W-:-:S04]  /*1fea0*/  IMAD.WIDE.U32 R2, R8, c[0x0][0x3e8], R2 ;  /* 0x0000fa0008027a25 */ /* 0x004fc800078e0002 */
[----:B---3--:R-:W-:Y:S01]  /*1feb0*/  IMAD.IADD R4, R7, 0x1, R0 ;  /* 0x0000000107047824 */ /* 0x008fe200078e0200 */
[----:B------:R-:W-:Y:S01]  /*1fec0*/  IADD3 R13, R218, R7, RZ ;  /* 0x00000007da0d7210 */ /* 0x000fe20007ffe0ff */
[----:B------:R-:W-:Y:S02]  /*1fed0*/  IMAD R3, R8, c[0x0][0x3ec], R3 ;  /* 0x0000fb0008037a24 */ /* 0x000fe400078e0203 */
[----:B------:R-:W-:Y:S01]  /*1fee0*/  @P0 IMAD.HI.U32 R6, R4, c[0x0][0x4ec], RZ ;  /* 0x00013b0004060a27 */ /* 0x000fe200078e00ff */
[----:B------:R-:W-:-:S03]  /*1fef0*/  MOV R0, R4 ;  /* 0x0000000400007202 */ /* 0x000fc60000000f00 */
[----:B------:R-:W-:Y:S01]  /*1ff00*/  IMAD.WIDE.U32 R2, R12, c[0x0][0x3f0], R2 ;  /* 0x0000fc000c027a25 */ /* 0x000fe200078e0002 */
[----:B------:R-:W-:-:S04]  /*1ff10*/  @P0 SHF.R.U32.HI R0, RZ, c[0x0][0x4f0], R6 ;  /* 0x00013c00ff000a19 */ /* 0x000fc80000011606 */
[--C-:B------:R-:W-:Y:S02]  /*1ff20*/  SHF.R.S32.HI R6, RZ, 0x1f, R0.reuse ;  /* 0x0000001fff067819 */ /* 0x100fe40000011400 */
[----:B------:R-:W-:Y:S01]  /*1ff30*/  IADD3 R3, R3, R5, RZ ;  /* 0x0000000503037210 */ /* 0x000fe20007ffe0ff */
[----:B------:R-:W-:Y:S02]  /*1ff40*/  IMAD.MOV R5, RZ, RZ, -R0 ;  /* 0x000000ffff057224 */ /* 0x000fe400078e0a00 */
[----:B------:R-:W-:Y:S02]  /*1ff50*/  IMAD R6, R6, c[0x0][0x3e0], RZ ;  /* 0x0000f80006067a24 */ /* 0x000fe400078e02ff */
        /* <DEDUP_REMOVED lines=13> */
.L_x_2569:
[----:B------:R-:W-:Y:S05]  /*20030*/  BRA.DIV ~URZ, `(.L_x_2515) ;  /* 0x000025827f007947 */ /* 0x000fea000b800000 */
[----:B------:R3:W4:Y:S02]  /*20040*/  SHFL.IDX PT, R2, R14, RZ, 0x181f ;  /* 0x00181fff0e027589 */ /* 0x00072400000e0000 */
.L_x_2570:
        /* <DEDUP_REMOVED lines=27> */
.L_x_2517:
[----:B------:R-:W-:Y:S05]  /*20200*/  BSYNC B0 ;  /* 0x0000000000007941 */ /* 0x000fea0003800000 */
.L_x_2516:
[----:B------:R-:W-:Y:S05]  /*20210*/  BRA.DIV ~URZ, `(.L_x_2518) ;  /* 0x000024127f007947 */ /* 0x000fea000b800000 */
[----:B--2---:R2:W1:Y:S04]  /*20220*/  SHFL.IDX PT, R10, R11, 0x1, 0x181f ;  /* 0x00381f000b0a7f89 */ /* 0x00446800000e0000 */
[----:B----4-:R2:W4:Y:S02]  /*20230*/  SHFL.IDX PT, R2, R14, 0x1, 0x181f ;  /* 0x00381f000e027f89 */ /* 0x01052400000e0000 */
.L_x_2571:
        /* <DEDUP_REMOVED lines=20> */
.L_x_2520:
[----:B------:R-:W-:Y:S05]  /*20380*/  BSYNC B0 ;  /* 0x0000000000007941 */ /* 0x000fea0003800000 */
.L_x_2519:
[----:B------:R-:W-:Y:S05]  /*20390*/  BRA.DIV ~URZ, `(.L_x_2521) ;  /* 0x000023627f007947 */ /* 0x000fea000b800000 */
[----:B-1----:R1:W2:Y:S02]  /*203a0*/  SHFL.IDX PT, R10, R11, 0x2, 0x181f ;  /* 0x00581f000b0a7f89 */ /* 0x0022a400000e0000 */
.L_x_2572:
[----:B------:R-:W-:Y:S05]  /*203b0*/  BRA.DIV ~URZ, `(.L_x_2522) ;  /* 0x000023b27f007947 */ /* 0x000fea000b800000 */
[----:B----4-:R4:W1:Y:S02]  /*203c0*/  SHFL.IDX PT, R2, R14, 0x2, 0x181f ;  /* 0x00581f000e027f89 */ /* 0x01086400000e0000 */
.L_x_2573:
        /* <DEDUP_REMOVED lines=20> */
.L_x_2524:
[----:B------:R-:W-:Y:S05]  /*20510*/  BSYNC B0 ;  /* 0x0000000000007941 */ /* 0x000fea0003800000 */
.L_x_2523:
[----:B------:R-:W-:Y:S05]  /*20520*/  BRA.DIV ~URZ, `(.L_x_2525) ;  /* 0x000022b27f007947 */ /* 0x000fea000b800000 */
[----:B--2---:R2:W3:Y:S04]  /*20530*/  SHFL.IDX PT, R10, R11, 0x3, 0x181f ;  /* 0x00781f000b0a7f89 */ /* 0x0044e800000e0000 */
[----:B-1----:R2:W1:Y:S02]  /*20540*/  SHFL.IDX PT, R2, R14, 0x3, 0x181f ;  /* 0x00781f000e027f89 */ /* 0x00246400000e0000 */
.L_x_2574:
        /* <DEDUP_REMOVED lines=19> */
.L_x_2505:
[----:B------:R-:W-:Y:S05]  /*20680*/  BSYNC B1 ;  /* 0x0000000000017941 */ /* 0x000fea0003800000 */
.L_x_2489:
        /* <DEDUP_REMOVED lines=11> */
[----:B--234-:R-:W-:-:S04]  /*20740*/  LOP3.LUT R14, R0, 0x1f, RZ, 0xc0, !PT ;  /* 0x0000001f000e7812 */ /* 0x01cfc800078ec0ff */
[----:B------:R-:W-:Y:S01]  /*20750*/  ISETP.NE.AND P6, PT, R14, 0x1f, PT ;  /* 0x0000001f0e00780c */ /* 0x000fe20003fc5270 */
[----:B------:R-:W-:Y:S10]  /*20760*/  BRA.DIV ~URZ, `(.L_x_2527) ;  /* 0x000021427f007947 */ /* 0x000ff4000b800000 */
[----:B------:R1:W2:Y:S02]  /*20770*/  SHFL.IDX PT, R10, R114, RZ, 0x1f ;  /* 0x00001fff720a7589 */ /* 0x0002a400000e0000 */
.L_x_2575:
[----:B------:R-:W-:Y:S05]  /*20780*/  BRA.DIV ~URZ, `(.L_x_2528) ;  /* 0x000021927f007947 */ /* 0x000fea000b800000 */
[----:B------:R3:W4:Y:S02]  /*20790*/  SHFL.IDX PT, R8, R114, 0x1, 0x1f ;  /* 0x00201f0072087f89 */ /* 0x00072400000e0000 */
.L_x_2576:
        /* <DEDUP_REMOVED lines=19> */
.L_x_2577:
        /* <DEDUP_REMOVED lines=16> */
.L_x_2578:
[----:B---3--:R-:W-:Y:S01]  /*209d0*/  IMAD R0, R0, c[0x0][0x538], RZ ;  /* 0x00014e0000007a24 */ /* 0x008fe200078e02ff */
[----:B------:R-:W-:Y:S04]  /*209e0*/  BSSY B1, `(.L_x_2531) ;  /* 0x00000d0000017945 */ /* 0x000fe80003800000 */
[----:B----4-:R-:W-:-:S04]  /*209f0*/  IADD3 R8, R0, R8, RZ ;  /* 0x0000000800087210 */ /* 0x010fc80007ffe0ff */
[----:B--2---:R-:W-:-:S13]  /*20a00*/  ISETP.GT.AND P0, PT, R8, R10, PT ;  /* 0x0000000a0800720c */ /* 0x004fda0003f04270 */
[----:B------:R-:W-:Y:S05]  /*20a10*/  @P0 BRA `(.L_x_2532) ;  /* 0x0000025000000947 */ /* 0x000fea0003800000 */
.L_x_2536:
        /* <DEDUP_REMOVED lines=17> */
.L_x_2579:
        /* <DEDUP_REMOVED lines=16> */
.L_x_2580:
[----:B--2---:R-:W-:-:S05]  /*20c30*/  IMAD R0, R0, c[0x0][0x538], RZ ;  /* 0x00014e0000007a24 */ /* 0x004fca00078e02ff */
[----:B------:R-:W-:-:S04]  /*20c40*/  IADD3 R8, R0, R8, RZ ;  /* 0x0000000800087210 */ /* 0x000fc80007ffe0ff */
[----:B------:R-:W-:-:S13]  /*20c50*/  ISETP.GT.AND P0, PT, R8, R10, PT ;  /* 0x0000000a0800720c */ /* 0x000fda0003f04270 */
[----:B-1----:R-:W-:Y:S05]  /*20c60*/  @!P0 BRA `(.L_x_2536) ;  /* 0xfffffdb000008947 */ /* 0x002fea000383ffff */
.L_x_2532:
[----:B------:R-:W-:-:S05]  /*20c70*/  IADD3 R12, -R0, R8, RZ ;  /* 0x00000008000c7210 */ /* 0x000fca0007ffe1ff */
[----:B------:R-:W-:-:S05]  /*20c80*/  IMAD R0, R4, c[0x0][0x538], R12 ;  /* 0x00014e0004007a24 */ /* 0x000fca00078e020c */
[----:B------:R-:W-:Y:S01]  /*20c90*/  ISETP.GT.AND P0, PT, R0, R10, PT ;  /* 0x0000000a0000720c */ /* 0x000fe20003f04270 */
[----:B------:R-:W-:-:S12]  /*20ca0*/  BRA.DIV ~URZ, `(.L_x_2537) ;  /* 0x000020d27f007947 */ /* 0x000fd8000b800000 */
[----:B------:R-:W-:-:S03]  /*20cb0*/  VOTE.ANY R11, PT, !P0 ;  /* 0x00000000000b7806 */ /* 0x000fc600040e0100 */
.L_x_2581:
[----:B------:R-:W2:Y:S01]  /*20cc0*/  LDL.LU R2, [R1+0xc] ;  /* 0x00000c0001027983 */ /* 0x000ea20000300800 */
[----:B------:R-:W2:Y:S02]  /*20cd0*/  POPC R0, R11 ;  /* 0x0000000b00007309 */ /* 0x000ea40000000000 */
[----:B--2---:R-:W-:-:S05]  /*20ce0*/  IADD3 R2, R0, R2, RZ ;  /* 0x0000000200027210 */ /* 0x004fca0007ffe0ff */
[----:B------:R2:W-:Y:S01]  /*20cf0*/  STL [R1+0xc], R2 ;  /* 0x00000c0201007387 */ /* 0x0005e20000100800 */
[----:B------:R-:W-:Y:S05]  /*20d00*/  BRA.DIV ~URZ, `(.L_x_2538) ;  /* 0x000020c27f007947 */ /* 0x000fea000b800000 */
[----:B------:R3:W4:Y:S04]  /*20d10*/  SHFL.IDX PT, R8, R6, R0, 0x1f ;  /* 0x00001f0006087589 */ /* 0x00072800000e0000 */
[----:B------:R3:W1:Y:S02]  /*20d20*/  SHFL.IDX PT, R7, R7, R0, 0x1f ;  /* 0x00001f0007077589 */ /* 0x00066400000e0000 */
.L_x_2582:
[----:B------:R-:W-:Y:S01]  /*20d30*/  ISETP.NE.AND P0, PT, R11, RZ, PT ;  /* 0x000000ff0b00720c */ /* 0x000fe20003f05270 */
[----:B------:R-:W-:-:S12]  /*20d40*/  BSSY B0, `(.L_x_2539) ;  /* 0x0000005000007945 */ /* 0x000fd80003800000 */
[----:B------:R-:W-:Y:S05]  /*20d50*/  @!P0 BRA `(.L_x_2540) ;  /* 0x0000003000008947 */ /* 0x000fea0003800000 */
[----:B---3--:R-:W-:Y:S01]  /*20d60*/  IADD3 R0, R0, -0x1, RZ ;  /* 0xffffffff00007810 */ /* 0x008fe20007ffe0ff */
[----:B------:R-:W-:Y:S05]  /*20d70*/  BRA.DIV ~URZ, `(.L_x_2541) ;  /* 0x000021227f007947 */ /* 0x000fea000b800000 */
[----:B------:R3:W2:Y:S02]  /*20d80*/  SHFL.IDX PT, R13, R4, R0, 0x1f ;  /* 0x00001f00040d7589 */ /* 0x0006a400000e0000 */
.L_x_2540:
[----:B------:R-:W-:Y:S05]  /*20d90*/  BSYNC B0 ;  /* 0x0000000000007941 */ /* 0x000fea0003800000 */
.L_x_2539:
[----:B--23--:R-:W-:Y:S01]  /*20da0*/  IMAD R0, R13, c[0x0][0x538], R12 ;  /* 0x00014e000d007a24 */ /* 0x00cfe200078e020c */
[----:B-1----:R-:W-:Y:S01]  /*20db0*/  ISETP.NE.AND P0, PT, R7, 0x1, PT ;  /* 0x000000010700780c */ /* 0x002fe20003f05270 */
[----:B------:R-:W-:Y:S03]  /*20dc0*/  BSSY B0, `(.L_x_2542) ;  /* 0x0000088000007945 */ /* 0x000fe60003800000 */
[----:B------:R1:W-:Y:S01]  /*20dd0*/  STL [R1], R0 ;  /* 0x0000000001007387 */ /* 0x0003e20000100800 */
[----:B------:R-:W-:-:S08]  /*20de0*/  IADD3 R6, -R0, R10, RZ ;  /* 0x0000000a00067210 */ /* 0x000fd00007ffe1ff */
[----:B------:R-:W-:Y:S05]  /*20df0*/  @!P0 BRA `(.L_x_2543) ;  /* 0x000003f000008947 */ /* 0x000fea0003800000 */
[-C--:B-1--4-:R-:W-:Y:S02]  /*20e00*/  IABS R0, R8.reuse ;  /* 0x0000000800007213 */ /* 0x092fe40000000000 */
        /* <DEDUP_REMOVED lines=62> */
.L_x_2543:
        /* <DEDUP_REMOVED lines=69> */
.L_x_2544:
[----:B------:R-:W-:Y:S05]  /*21640*/  BSYNC B0 ;  /* 0x0000000000007941 */ /* 0x000fea0003800000 */
.L_x_2542:
[----:B------:R-:W-:-:S04]  /*21650*/  LOP3.LUT R2, RZ, R2, RZ, 0x33, !PT ;  /* 0x00000002ff027212 */ /* 0x000fc800078e33ff */
[----:B-1----:R-:W-:-:S05]  /*21660*/  IADD3 R0, R2, R8, RZ ;  /* 0x0000000802007210 */ /* 0x002fca0007ffe0ff */
[----:B------:R1:W-:Y:S01]  /*21670*/  STL [R1+0x4], R0 ;  /* 0x0000040001007387 */ /* 0x0003e20000100800 */
[----:B------:R-:W-:Y:S05]  /*21680*/  BRA `(.L_x_2545) ;  /* 0x0000005000007947 */ /* 0x000fea0003800000 */
.L_x_2533:
[----:B------:R-:W-:Y:S01]  /*21690*/  MOV R0, c[0x0][0x53c] ;  /* 0x00014f0000007a02 */ /* 0x000fe20000000f00 */
[----:B------:R2:W-:Y:S04]  /*216a0*/  STL [R1], R10 ;  /* 0x0000000a01007387 */ /* 0x0005e80000100800 */
[----:B------:R2:W-:Y:S04]  /*216b0*/  STL [R1+0x4], RZ ;  /* 0x000004ff01007387 */ /* 0x0005e80000100800 */
[----:B------:R2:W-:Y:S04]  /*216c0*/  STL [R1+0x8], RZ ;  /* 0x000008ff01007387 */ /* 0x0005e80000100800 */
[----:B------:R2:W-:Y:S02]  /*216d0*/  STL [R1+0xc], R0 ;  /* 0x00000c0001007387 */ /* 0x0005e40000100800 */
.L_x_2545:
[----:B------:R-:W-:Y:S05]  /*216e0*/  BSYNC B1 ;  /* 0x0000000000017941 */ /* 0x000fea0003800000 */
.L_x_2531:
[----:B-1----:R-:W3:Y:S04]  /*216f0*/  LDL R4, [R1] ;  /* 0x0000000001047983 */ /* 0x002ee80000100800 */
        /* <DEDUP_REMOVED lines=8> */
.L_x_2526:
[----:B--2---:R-:W2:Y:S02]  /*21780*/  LDL R0, [R1+0xc] ;  /* 0x00000c0001007983 */ /* 0x004ea40000100800 */
[----:B--2---:R-:W-:-:S13]  /*21790*/  ISETP.GE.AND P0, PT, R0, c[0x0][0x53c], PT ;  /* 0x00014f0000007a0c */ /* 0x004fda0003f06270 */
[----:B-1-3--:R-:W-:Y:S01]  /*217a0*/  @P0 CALL.REL.NOINC `(.L_x_2546) ;  /* 0x0000001000000944 */ /* 0x00afe20003c00000 */
[----:B------:R-:W-:Y:S05]  /*217b0*/  BRA `(.L_x_2547) ;  /* 0xfffe022000007947 */ /* 0x000fea000383ffff */
.L_x_2546:
[----:B------:R-:W-:Y:S05]  /*217c0*/  EXIT ;  /* 0x000000000000794d */ /* 0x000fea0003800000 */
.L_x_2335:
[----:B------:R-:W-:Y:S01]  /*217d0*/  IMAD.MOV.U32 R0, RZ, RZ, R5 ;  /* 0x000000ffff007224 */ /* 0x000fe200078e0005 */
[----:B------:R-:W-:Y:S02]  /*217e0*/  MOV R2, 0x1 ;  /* 0x0000000100027802 */ /* 0x000fe40000000f00 */
[----:B------:R-:W-:Y:S02]  /*217f0*/  MOV R3, 0x21810 ;  /* 0x0002181000037802 */ /* 0x000fe40000000f00 */
[----:B------:R-:W-:Y:S05]  /*21800*/  CALL.REL.NOINC `($__internal_50_$__cuda_sm70_shflsync_up_p) ;  /* 0x000017a000007944 */ /* 0x000fea0003c00000 */
[----:B------:R-:W-:Y:S01]  /*21810*/  MOV R0, R4 ;  /* 0x0000000400007202 */ /* 0x000fe20000000f00 */
[----:B------:R-:W-:Y:S05]  /*21820*/  BRA `(.L_x_2548) ;  /* 0xfffdec5000007947 */ /* 0x000fea000383ffff */
.L_x_2336:
[----:B------:R-:W-:Y:S01]  /*21830*/  IMAD.MOV.U32 R0, RZ, RZ, R5 ;  /* 0x000000ffff007224 */ /* 0x000fe200078e0005 */
[----:B------:R-:W-:Y:S02]  /*21840*/  MOV R2, 0x2 ;  /* 0x0000000200027802 */ /* 0x000fe40000000f00 */
[----:B------:R-:W-:Y:S02]  /*21850*/  MOV R3, 0x21870 ;  /* 0x0002187000037802 */ /* 0x000fe40000000f00 */
[----:B------:R-:W-:Y:S05]  /*21860*/  CALL.REL.NOINC `($__internal_50_$__cuda_sm70_shflsync_up_p) ;  /* 0x0000174000007944 */ /* 0x000fea0003c00000 */
[----:B------:R-:W-:Y:S01]  /*21870*/  SEL R0, R4, RZ, P4 ;  /* 0x000000ff04007207 */ /* 0x000fe20002000000 */
[----:B------:R-:W-:Y:S01]  /*21880*/  IMAD.MOV.U32 R2, RZ, RZ, 0x4 ;  /* 0x00000004ff027424 */ /* 0x000fe200078e00ff */
[----:B------:R-:W-:-:S03]  /*21890*/  MOV R3, 0x218c0 ;  /* 0x000218c000037802 */ /* 0x000fc60000000f00 */
[----:B------:R-:W-:Y:S02]  /*218a0*/  IMAD.IADD R0, R5, 0x1, R0 ;  /* 0x0000000105007824 */ /* 0x000fe400078e0200 */
        /* <DEDUP_REMOVED lines=13> */
[----:B------:R-:W-:Y:S02]  /*21980*/  MOV R3, 0x1f ;  /* 0x0000001f00037802 */ /* 0x000fe40000000f00 */
[----:B------:R-:W-:Y:S01]  /*21990*/  MOV R2, 0x219d0 ;  /* 0x000219d000027802 */ /* 0x000fe20000000f00 */
[----:B------:R-:W-:-:S04]  /*219a0*/  IMAD.IADD R4, R0, 0x1, R4 ;  /* 0x0000000100047824 */ /* 0x000fc800078e0204 */
[----:B------:R-:W-:Y:S02]  /*219b0*/  IMAD.MOV.U32 R9, RZ, RZ, R4 ;  /* 0x000000ffff097224 */ /* 0x000fe400078e0004 */
[----:B------:R-:W-:Y:S05]  /*219c0*/  CALL.REL.NOINC `($__internal_49_$__cuda_sm70_shflsync_idx_p) ;  /* 0x0000159000007944 */ /* 0x000fea0003c00000 */
[----:B------:R-:W-:Y:S01]  /*219d0*/  MOV R0, R5 ;  /* 0x0000000500007202 */ /* 0x000fe20000000f00 */
[----:B------:R-:W-:Y:S05]  /*219e0*/  BRA `(.L_x_2549) ;  /* 0xfffdeb9000007947 */ /* 0x000fea000383ffff */
.L_x_2338:
[----:B------:R-:W-:Y:S02]  /*219f0*/  SEL R0, RZ, 0x1, P0 ;  /* 0x00000001ff007807 */ /* 0x000fe40000000000 */
[----:B------:R-:W-:Y:S02]  /*21a00*/  MOV R2, 0x21a20 ;  /* 0x00021a2000027802 */ /* 0x000fe40000000f00 */
[----:B------:R-:W-:Y:S05]  /*21a10*/  CALL.REL.NOINC `($__internal_51_$__cuda_sm70_votesync_ballot) ;  /* 0x0000160000007944 */ /* 0x000fea0003c00000 */
[----:B------:R-:W-:Y:S01]  /*21a20*/  MOV R11, R0 ;  /* 0x00000000000b7202 */ /* 0x000fe20000000f00 */
[----:B------:R-:W-:Y:S05]  /*21a30*/  BRA `(.L_x_2550) ;  /* 0xfffdebd000007947 */ /* 0x000fea000383ffff */
.L_x_2339:
[----:B------:R-:W-:Y:S01]  /*21a40*/  IMAD.MOV.U32 R9, RZ, RZ, R10 ;  /* 0x000000ffff097224 */ /* 0x000fe200078e000a */
[----:B------:R-:W-:Y:S01]  /*21a50*/  MOV R5, R0 ;  /* 0x0000000000057202 */ /* 0x000fe20000000f00 */
[----:B------:R-:W-:Y:S01]  /*21a60*/  IMAD.MOV.U32 R3, RZ, RZ, 0x1f ;  /* 0x0000001fff037424 */ /* 0x000fe200078e00ff */
[----:B-1----:R-:W-:Y:S02]  /*21a70*/  MOV R2, 0x21a90 ;  /* 0x00021a9000027802 */ /* 0x002fe40000000f00 */
[----:B------:R-:W-:Y:S05]  /*21a80*/  CALL.REL.NOINC `($__internal_49_$__cuda_sm70_shflsync_idx_p) ;  /* 0x000014d000007944 */ /* 0x000fea0003c00000 */
[----:B------:R-:W-:Y:S01]  /*21a90*/  IMAD.MOV.U32 R13, RZ, RZ, R5 ;  /* 0x000000ffff0d7224 */ /* 0x000fe200078e0005 */
[----:B------:R-:W-:Y:S01]  /*21aa0*/  MOV R9, R8 ;  /* 0x0000000800097202 */ /* 0x000fe20000000f00 */
[----:B------:R-:W-:Y:S01]  /*21ab0*/  IMAD.MOV.U32 R6, RZ, RZ, RZ ;  /* 0x000000ffff067224 */ /* 0x000fe200078e00ff */
[----:B------:R-:W-:Y:S01]  /*21ac0*/  MOV R5, R0 ;  /* 0x0000000000057202 */ /* 0x000fe20000000f00 */
[----:B------:R-:W-:Y:S01]  /*21ad0*/  IMAD.MOV.U32 R3, RZ, RZ, 0x1f ;  /* 0x0000001fff037424 */ /* 0x000fe200078e00ff */
[----:B------:R-:W-:-:S02]  /*21ae0*/  MOV R2, 0x21b00 ;  /* 0x00021b0000027802 */ /* 0x000fc40000000f00 */
[----:B------:R-:W-:Y:S05]  /*21af0*/  CALL.REL.NOINC `($__internal_49_$__cuda_sm70_shflsync_idx_p) ;  /* 0x0000146000007944 */ /* 0x000fea0003c00000 */
[----:B------:R-:W-:Y:S01]  /*21b00*/  MOV R10, R5 ;  /* 0x00000005000a7202 */ /* 0x000fe20000000f00 */
[----:B------:R-:W-:Y:S05]  /*21b10*/  BRA `(.L_x_2551) ;  /* 0xfffdeb6000007947 */ /* 0x000fea000383ffff */
.L_x_2342:
[----:B------:R-:W-:Y:S01]  /*21b20*/  IMAD.MOV.U32 R9, RZ, RZ, R4 ;  /* 0x000000ffff097224 */ /* 0x000fe200078e0004 */
[----:B------:R-:W-:-:S02]  /*21b30*/  MOV R3, 0x1f ;  /* 0x0000001f00037802 */ /* 0x000fc40000000f00 */
[----:B-1----:R-:W-:Y:S02]  /*21b40*/  MOV R2, 0x21b60 ;  /* 0x00021b6000027802 */ /* 0x002fe40000000f00 */
[----:B--234-:R-:W-:Y:S05]  /*21b50*/  CALL.REL.NOINC `($__internal_49_$__cuda_sm70_shflsync_idx_p) ;  /* 0x0000140000007944 */ /* 0x01cfea0003c00000 */
[----:B------:R-:W-:Y:S01]  /*21b60*/  MOV R6, R5 ;  /* 0x0000000500067202 */ /* 0x000fe20000000f00 */
[----:B------:R-:W-:Y:S05]  /*21b70*/  BRA `(.L_x_2341) ;  /* 0xfffdeb6000007947 */ /* 0x000fea000383ffff */
.L_x_2397:
[----:B------:R-:W-:Y:S01]  /*21b80*/  IMAD.MOV.U32 R9, RZ, RZ, R12 ;  /* 0x000000ffff097224 */ /* 0x000fe200078e000c */
[----:B------:R-:W-:Y:S01]  /*21b90*/  MOV R5, RZ ;  /* 0x000000ff00057202 */ /* 0x000fe20000000f00 */
[----:B------:R-:W-:Y:S01]  /*21ba0*/  IMAD.MOV.U32 R3, RZ, RZ, 0x181f ;  /* 0x0000181fff037424 */ /* 0x000fe200078e00ff */
[----:B------:R-:W-:Y:S02]  /*21bb0*/  MOV R2, 0x21bd0 ;  /* 0x00021bd000027802 */ /* 0x000fe40000000f00 */
[----:B-----5:R-:W-:Y:S05]  /*21bc0*/  CALL.REL.NOINC `($__internal_49_$__cuda_sm70_shflsync_idx_p) ;  /* 0x0000139000007944 */ /* 0x020fea0003c00000 */
[----:B------:R-:W-:Y:S01]  /*21bd0*/  MOV R4, R5 ;  /* 0x0000000500047202 */ /* 0x000fe20000000f00 */
[----:B------:R-:W-:Y:S05]  /*21be0*/  BRA `(.L_x_2552) ;  /* 0xfffe7e3000007947 */ /* 0x000fea000383ffff */
.L_x_2398:
[----:B------:R-:W-:Y:S01]  /*21bf0*/  IMAD.MOV.U32 R9, RZ, RZ, R15 ;  /* 0x000000ffff097224 */ /* 0x000fe200078e000f */
[----:B------:R-:W-:Y:S01]  /*21c00*/  MOV R5, RZ ;  /* 0x000000ff00057202 */ /* 0x000fe20000000f00 */
[----:B------:R-:W-:Y:S01]  /*21c10*/  IMAD.MOV.U32 R3, RZ, RZ, 0x181f ;  /* 0x0000181fff037424 */ /* 0x000fe200078e00ff */
[----:B------:R-:W-:Y:S02]  /*21c20*/  MOV R2, 0x21c40 ;  /* 0x00021c4000027802 */ /* 0x000fe40000000f00 */
[----:B-12--5:R-:W-:Y:S05]  /*21c30*/  CALL.REL.NOINC `($__internal_49_$__cuda_sm70_shflsync_idx_p) ;  /* 0x0000132000007944 */ /* 0x026fea0003c00000 */
[----:B------:R-:W-:Y:S01]  /*21c40*/  MOV R2, R5 ;  /* 0x0000000500027202 */ /* 0x000fe20000000f00 */
[----:B------:R-:W-:Y:S05]  /*21c50*/  BRA `(.L_x_2553) ;  /* 0xfffe7de000007947 */ /* 0x000fea000383ffff */
.L_x_2401:
[----:B--2---:R-:W-:Y:S01]  /*21c60*/  IMAD.MOV.U32 R9, RZ, RZ, R12 ;  /* 0x000000ffff097224 */ /* 0x004fe200078e000c */
[----:B------:R-:W-:Y:S01]  /*21c70*/  MOV R5, 0x1 ;  /* 0x0000000100057802 */ /* 0x000fe20000000f00 */
[----:B------:R-:W-:Y:S01]  /*21c80*/  IMAD.MOV.U32 R3, RZ, RZ, 0x181f ;  /* 0x0000181fff037424 */ /* 0x000fe200078e00ff */
[----:B----4-:R-:W-:-:S02]  /*21c90*/  MOV R2, 0x21cb0 ;  /* 0x00021cb000027802 */ /* 0x010fc40000000f00 */
[----:B-1---5:R-:W-:Y:S05]  /*21ca0*/  CALL.REL.NOINC `($__internal_49_$__cuda_sm70_shflsync_idx_p) ;  /* 0x000012b000007944 */ /* 0x022fea0003c00000 */
[----:B------:R-:W-:Y:S01]  /*21cb0*/  IMAD.MOV.U32 R4, RZ, RZ, R5 ;  /* 0x000000ffff047224 */ /* 0x000fe200078e0005 */
[----:B------:R-:W-:Y:S01]  /*21cc0*/  MOV R5, 0x1 ;  /* 0x0000000100057802 */ /* 0x000fe20000000f00 */
[----:B------:R-:W-:Y:S01]  /*21cd0*/  IMAD.MOV.U32 R9, RZ, RZ, R15 ;  /* 0x000000ffff097224 */ /* 0x000fe200078e000f */
[----:B------:R-:W-:-:S02]  /*21ce0*/  MOV R3, 0x181f ;  /* 0x0000181f00037802 */ /* 0x000fc40000000f00 */
[----:B------:R-:W-:Y:S02]  /*21cf0*/  MOV R2, 0x21d10 ;  /* 0x00021d1000027802 */ /* 0x000fe40000000f00 */
[----:B------:R-:W-:Y:S05]  /*21d00*/  CALL.REL.NOINC `($__internal_49_$__cuda_sm70_shflsync_idx_p) ;  /* 0x0000125000007944 */ /* 0x000fea0003c00000 */
[----:B------:R-:W-:Y:S01]  /*21d10*/  MOV R2, R5 ;  /* 0x0000000500027202 */ /* 0x000fe20000000f00 */
[----:B------:R-:W-:Y:S05]  /*21d20*/  BRA `(.L_x_2554) ;  /* 0xfffe7ef000007947 */ /* 0x000fea000383ffff */
.L_x_2404:
[----:B---3--:R-:W-:Y:S01]  /*21d30*/  IMAD.MOV.U32 R9, RZ, RZ, R12 ;  /* 0x000000ffff097224 */ /* 0x008fe200078e000c */
[----:B------:R-:W-:Y:S01]  /*21d40*/  MOV R5, 0x2 ;  /* 0x0000000200057802 */ /* 0x000fe20000000f00 */
[----:B------:R-:W-:Y:S01]  /*21d50*/  IMAD.MOV.U32 R3, RZ, RZ, 0x181f ;  /* 0x0000181fff037424 */ /* 0x000fe200078e00ff */
[----:B----4-:R-:W-:Y:S02]  /*21d60*/  MOV R2, 0x21d80 ;  /* 0x00021d8000027802 */ /* 0x010fe40000000f00 */
[----:B-12--5:R-:W-:Y:S05]  /*21d70*/  CALL.REL.NOINC `($__internal_49_$__cuda_sm70_shflsync_idx_p) ;  /* 0x000011e000007944 */ /* 0x026fea0003c00000 */
[----:B------:R-:W-:Y:S01]  /*21d80*/  MOV R4, R5 ;  /* 0x0000000500047202 */ /* 0x000fe20000000f00 */
[----:B------:R-:W-:Y:S05]  /*21d90*/  BRA `(.L_x_2555) ;  /* 0xfffe800000007947 */ /* 0x000fea000383ffff */
.L_x_2405:
[----:B------:R-:W-:Y:S01]  /*21da0*/  IMAD.MOV.U32 R9, RZ, RZ, R15 ;  /* 0x000000ffff097224 */ /* 0x000fe200078e000f */
[----:B------:R-:W-:Y:S01]  /*21db0*/  MOV R5, 0x2 ;  /* 0x0000000200057802 */ /* 0x000fe20000000f00 */
[----:B------:R-:W-:Y:S01]  /*21dc0*/  IMAD.MOV.U32 R3, RZ, RZ, 0x181f ;  /* 0x0000181fff037424 */ /* 0x000fe200078e00ff */
[----:B----4-:R-:W-:Y:S02]  /*21dd0*/  MOV R2, 0x21df0 ;  /* 0x00021df000027802 */ /* 0x010fe40000000f00 */
[----:B-123-5:R-:W-:Y:S05]  /*21de0*/  CALL.REL.NOINC `($__internal_49_$__cuda_sm70_shflsync_idx_p) ;  /* 0x0000117000007944 */ /* 0x02efea0003c00000 */
[----:B------:R-:W-:Y:S01]  /*21df0*/  MOV R2, R5 ;  /* 0x0000000500027202 */ /* 0x000fe20000000f00 */
[----:B------:R-:W-:Y:S05]  /*21e00*/  BRA `(.L_x_2556) ;  /* 0xfffe7fb000007947 */ /* 0x000fea000383ffff */
.L_x_2408:
[----:B-1----:R-:W-:Y:S01]  /*21e10*/  IMAD.MOV.U32 R9, RZ, RZ, R12 ;  /* 0x000000ffff097224 */ /* 0x002fe200078e000c */
[----:B------:R-:W-:Y:S01]  /*21e20*/  MOV R5, 0x3 ;  /* 0x0000000300057802 */ /* 0x000fe20000000f00 */
[----:B------:R-:W-:Y:S01]  /*21e30*/  IMAD.MOV.U32 R3, RZ, RZ, 0x181f ;  /* 0x0000181fff037424 */ /* 0x000fe200078e00ff */
[----:B--2---:R-:W-:-:S02]  /*21e40*/  MOV R2, 0x21e60 ;  /* 0x00021e6000027802 */ /* 0x004fc40000000f00 */
[----:B---345:R-:W-:Y:S05]  /*21e50*/  CALL.REL.NOINC `($__internal_49_$__cuda_sm70_shflsync_idx_p) ;  /* 0x0000110000007944 */ /* 0x038fea0003c00000 */
        /* <DEDUP_REMOVED lines=8> */
.L_x_2485:
[----:B------:R-:W-:Y:S01]  /*21ee0*/  IMAD.MOV.U32 R2, RZ, RZ, R214 ;  /* 0x000000ffff027224 */ /* 0x000fe200078e00d6 */
[----:B------:R-:W-:Y:S02]  /*21ef0*/  MOV R5, 0x2 ;  /* 0x0000000200057802 */ /* 0x000fe40000000f00 */
[----:B------:R-:W-:Y:S02]  /*21f00*/  MOV R3, 0x21f20 ;  /* 0x00021f2000037802 */ /* 0x000fe40000000f00 */
[----:B------:R-:W-:Y:S05]  /*21f10*/  CALL.REL.NOINC `($__internal_48_$__cuda_sm70_shflsync_bfly_p) ;  /* 0x00000ff000007944 */ /* 0x000fea0003c00000 */
[----:B------:R-:W-:Y:S01]  /*21f20*/  MOV R0, R5 ;  /* 0x0000000500007202 */ /* 0x000fe20000000f00 */
[----:B------:R-:W-:Y:S05]  /*21f30*/  BRA `(.L_x_2558) ;  /* 0xffff999000007947 */ /* 0x000fea000383ffff */
.L_x_2486:
[----:B------:R-:W-:Y:S01]  /*21f40*/  IMAD.MOV.U32 R2, RZ, RZ, R0 ;  /* 0x000000ffff027224 */ /* 0x000fe200078e0000 */
[----:B------:R-:W-:Y:S02]  /*21f50*/  MOV R5, 0x1 ;  /* 0x0000000100057802 */ /* 0x000fe40000000f00 */
[----:B------:R-:W-:Y:S02]  /*21f60*/  MOV R3, 0x21f80 ;  /* 0x00021f8000037802 */ /* 0x000fe40000000f00 */
[----:B-1----:R-:W-:Y:S05]  /*21f70*/  CALL.REL.NOINC `($__internal_48_$__cuda_sm70_shflsync_bfly_p) ;  /* 0x00000f9000007944 */ /* 0x002fea0003c00000 */
[----:B------:R-:W-:Y:S01]  /*21f80*/  FADD.FTZ R0, R0, R5 ;  /* 0x0000000500007221 */ /* 0x000fe20000010000 */
[----:B------:R-:W-:Y:S02]  /*21f90*/  MOV R2, R216 ;  /* 0x000000d800027202 */ /* 0x000fe40000000f00 */
[----:B------:R-:W-:-:S02]  /*21fa0*/  MOV R5, 0x2 ;  /* 0x0000000200057802 */ /* 0x000fc40000000f00 */
[----:B------:R-:W-:Y:S02]  /*21fb0*/  MOV R3, 0x21fd0 ;  /* 0x00021fd000037802 */ /* 0x000fe40000000f00 */
[----:B------:R-:W-:Y:S05]  /*21fc0*/  CALL.REL.NOINC `($__internal_48_$__cuda_sm70_shflsync_bfly_p) ;  /* 0x00000f4000007944 */ /* 0x000fea0003c00000 */
[----:B------:R-:W-:Y:S01]  /*21fd0*/  FADD.FTZ R4, R216, R5 ;  /* 0x00000005d8047221 */ /* 0x000fe20000010000 */
[----:B------:R-:W-:Y:S02]  /*21fe0*/  MOV R5, 0x1 ;  /* 0x0000000100057802 */ /* 0x000fe40000000f00 */
[----:B------:R-:W-:Y:S02]  /*21ff0*/  MOV R3, 0x22020 ;  /* 0x0002202000037802 */ /* 0x000fe40000000f00 */
[----:B------:R-:W-:Y:S02]  /*22000*/  MOV R2, R4 ;  /* 0x0000000400027202 */ /* 0x000fe40000000f00 */
[----:B------:R-:W-:Y:S05]  /*22010*/  CALL.REL.NOINC `($__internal_48_$__cuda_sm70_shflsync_bfly_p) ;  /* 0x00000ef000007944 */ /* 0x000fea0003c00000 */
[----:B------:R-:W-:Y:S01]  /*22020*/  MOV R3, R5 ;  /* 0x0000000500037202 */ /* 0x000fe20000000f00 */
[----:B------:R-:W-:Y:S05]  /*22030*/  BRA `(.L_x_2559) ;  /* 0xffff990000007947 */ /* 0x000fea000383ffff */
.L_x_2493:
[----:B--234-:R-:W-:Y:S01]  /*22040*/  IMAD.MOV.U32 R9, RZ, RZ, R13 ;  /* 0x000000ffff097224 */ /* 0x01cfe200078e000d */
[----:B------:R-:W-:Y:S01]  /*22050*/  MOV R5, RZ ;  /* 0x000000ff00057202 */ /* 0x000fe20000000f00 */
[----:B------:R-:W-:Y:S01]  /*22060*/  IMAD.MOV.U32 R3, RZ, RZ, 0x181f ;  /* 0x0000181fff037424 */ /* 0x000fe200078e00ff */
[----:B------:R-:W-:Y:S02]  /*22070*/  MOV R2, 0x22090 ;  /* 0x0002209000027802 */ /* 0x000fe40000000f00 */
[----:B-1----:R-:W-:Y:S05]  /*22080*/  CALL.REL.NOINC `($__internal_49_$__cuda_sm70_shflsync_idx_p) ;  /* 0x00000ed000007944 */ /* 0x002fea0003c00000 */
[----:B------:R-:W-:Y:S01]  /*22090*/  MOV R10, R5 ;  /* 0x00000005000a7202 */ /* 0x000fe20000000f00 */
[----:B------:R-:W-:Y:S05]  /*220a0*/  BRA `(.L_x_2560) ;  /* 0xffffb58000007947 */ /* 0x000fea000383ffff */
.L_x_2494:
[----:B------:R-:W-:Y:S01]  /*220b0*/  IMAD.MOV.U32 R9, RZ, RZ, R14 ;  /* 0x000000ffff097224 */ /* 0x000fe200078e000e */
[----:B------:R-:W-:Y:S01]  /*220c0*/  MOV R5, RZ ;  /* 0x000000ff00057202 */ /* 0x000fe20000000f00 */
[----:B------:R-:W-:Y:S01]  /*220d0*/  IMAD.MOV.U32 R3, RZ, RZ, 0x181f ;  /* 0x0000181fff037424 */ /* 0x000fe200078e00ff */
[----:B------:R-:W-:-:S02]  /*220e0*/  MOV R2, 0x22100 ;  /* 0x0002210000027802 */ /* 0x000fc40000000f00 */
[----:B-123--:R-:W-:Y:S05]  /*220f0*/  CALL.REL.NOINC `($__internal_49_$__cuda_sm70_shflsync_idx_p) ;  /* 0x00000e6000007944 */ /* 0x00efea0003c00000 */
[----:B------:R-:W-:Y:S01]  /*22100*/  MOV R2, R5 ;  /* 0x0000000500027202 */ /* 0x000fe20000000f00 */
[----:B------:R-:W-:Y:S05]  /*22110*/  BRA `(.L_x_2561) ;  /* 0xffffb53000007947 */ /* 0x000fea000383ffff */
.L_x_2497:
[----:B--2---:R-:W-:Y:S01]  /*22120*/  IMAD.MOV.U32 R9, RZ, RZ, R13 ;  /* 0x000000ffff097224 */ /* 0x004fe200078e000d */
[----:B------:R-:W-:Y:S01]  /*22130*/  MOV R5, 0x1 ;  /* 0x0000000100057802 */ /* 0x000fe20000000f00 */
[----:B------:R-:W-:Y:S01]  /*22140*/  IMAD.MOV.U32 R3, RZ, RZ, 0x181f ;  /* 0x0000181fff037424 */ /* 0x000fe200078e00ff */
[----:B------:R-:W-:-:S02]  /*22150*/  MOV R2, 0x22170 ;  /* 0x0002217000027802 */ /* 0x000fc40000000f00 */
[----:B-1-34-:R-:W-:Y:S05]  /*22160*/  CALL.REL.NOINC `($__internal_49_$__cuda_sm70_shflsync_idx_p) ;  /* 0x00000df000007944 */ /* 0x01afea0003c00000 */
        /* <DEDUP_REMOVED lines=8> */
.L_x_2500:
[----:B--2---:R-:W-:Y:S01]  /*221f0*/  IMAD.MOV.U32 R9, RZ, RZ, R13 ;  /* 0x000000ffff097224 */ /* 0x004fe200078e000d */
[----:B------:R-:W-:Y:S01]  /*22200*/  MOV R5, 0x2 ;  /* 0x0000000200057802 */ /* 0x000fe20000000f00 */
[----:B------:R-:W-:Y:S01]  /*22210*/  IMAD.MOV.U32 R3, RZ, RZ, 0x181f ;  /* 0x0000181fff037424 */ /* 0x000fe200078e00ff */
[----:B------:R-:W-:Y:S02]  /*22220*/  MOV R2, 0x22240 ;  /* 0x0002224000027802 */ /* 0x000fe40000000f00 */
[----:B-1-34-:R-:W-:Y:S05]  /*22230*/  CALL.REL.NOINC `($__internal_49_$__cuda_sm70_shflsync_idx_p) ;  /* 0x00000d2000007944 */ /* 0x01afea0003c00000 */
[----:B------:R-:W-:Y:S01]  /*22240*/  MOV R10, R5 ;  /* 0x00000005000a7202 */ /* 0x000fe20000000f00 */
[----:B------:R-:W-:Y:S05]  /*22250*/  BRA `(.L_x_2563) ;  /* 0xffffb74000007947 */ /* 0x000fea000383ffff */
.L_x_2501:
[----:B--2---:R-:W-:Y:S01]  /*22260*/  IMAD.MOV.U32 R9, RZ, RZ, R14 ;  /* 0x000000ffff097224 */ /* 0x004fe200078e000e */
[----:B------:R-:W-:Y:S01]  /*22270*/  MOV R5, 0x2 ;  /* 0x0000000200057802 */ /* 0x000fe20000000f00 */
[----:B------:R-:W-:Y:S01]  /*22280*/  IMAD.MOV.U32 R3, RZ, RZ, 0x181f ;  /* 0x0000181fff037424 */ /* 0x000fe200078e00ff */
[----:B------:R-:W-:Y:S02]  /*22290*/  MOV R2, 0x222b0 ;  /* 0x000222b000027802 */ /* 0x000fe40000000f00 */
[----:B-1-34-:R-:W-:Y:S05]  /*222a0*/  CALL.REL.NOINC `($__internal_49_$__cuda_sm70_shflsync_idx_p) ;  /* 0x00000cb000007944 */ /* 0x01afea0003c00000 */
[----:B------:R-:W-:Y:S01]  /*222b0*/  MOV R2, R5 ;  /* 0x0000000500027202 */ /* 0x000fe20000000f00 */
[----:B------:R-:W-:Y:S05]  /*222c0*/  BRA `(.L_x_2564) ;  /* 0xffffb6f000007947 */ /* 0x000fea000383ffff */
.L_x_2504:
[----:B---3--:R-:W-:Y:S01]  /*222d0*/  IMAD.MOV.U32 R9, RZ, RZ, R13 ;  /* 0x000000ffff097224 */ /* 0x008fe200078e000d */
[----:B------:R-:W-:Y:S01]  /*222e0*/  MOV R5, 0x3 ;  /* 0x0000000300057802 */ /* 0x000fe20000000f00 */
[----:B------:R-:W-:Y:S01]  /*222f0*/  IMAD.MOV.U32 R3, RZ, RZ, 0x181f ;  /* 0x0000181fff037424 */ /* 0x000fe200078e00ff */
[----:B----4-:R-:W-:-:S02]  /*22300*/  MOV R2, 0x22320 ;  /* 0x0002232000027802 */ /* 0x010fc40000000f00 */
[----:B-12---:R-:W-:Y:S05]  /*22310*/  CALL.REL.NOINC `($__internal_49_$__cuda_sm70_shflsync_idx_p) ;  /* 0x00000c4000007944 */ /* 0x006fea0003c00000 */
        /* <DEDUP_REMOVED lines=8> */
.L_x_2506:
[----:B------:R-:W-:Y:S01]  /*223a0*/  IMAD.MOV.U32 R9, RZ, RZ, R16 ;  /* 0x000000ffff097224 */ /* 0x000fe200078e0010 */
[----:B------:R-:W-:Y:S01]  /*223b0*/  MOV R5, RZ ;  /* 0x000000ff00057202 */ /* 0x000fe20000000f00 */
[----:B------:R-:W-:Y:S01]  /*223c0*/  IMAD.MOV.U32 R3, RZ, RZ, 0x1c1f ;  /* 0x00001c1fff037424 */ /* 0x000fe200078e00ff */
[----:B------:R-:W-:Y:S02]  /*223d0*/  MOV R2, 0x223f0 ;  /* 0x000223f000027802 */ /* 0x000fe40000000f00 */
[----:B------:R-:W-:Y:S05]  /*223e0*/  CALL.REL.NOINC `($__internal_49_$__cuda_sm70_shflsync_idx_p) ;  /* 0x00000b7000007944 */ /* 0x000fea0003c00000 */
[----:B------:R-:W-:Y:S01]  /*223f0*/  MOV R4, R5 ;  /* 0x0000000500047202 */ /* 0x000fe20000000f00 */
[----:B------:R-:W-:Y:S05]  /*22400*/  BRA `(.L_x_2566) ;  /* 0xffffbab000007947 */ /* 0x000fea000383ffff */
.L_x_2507:
[----:B------:R-:W-:Y:S01]  /*22410*/  IMAD.MOV.U32 R9, RZ, RZ, R17 ;  /* 0x000000ffff097224 */ /* 0x000fe200078e0011 */
[----:B------:R-:W-:Y:S01]  /*22420*/  MOV R5, RZ ;  /* 0x000000ff00057202 */ /* 0x000fe20000000f00 */
[----:B------:R-:W-:Y:S01]  /*22430*/  IMAD.MOV.U32 R3, RZ, RZ, 0x1c1f ;  /* 0x00001c1fff037424 */ /* 0x000fe200078e00ff */
[----:B------:R-:W-:Y:S02]  /*22440*/  MOV R2, 0x22460 ;  /* 0x0002246000027802 */ /* 0x000fe40000000f00 */
[----:B-12---:R-:W-:Y:S05]  /*22450*/  CALL.REL.NOINC `($__internal_49_$__cuda_sm70_shflsync_idx_p) ;  /* 0x00000b0000007944 */ /* 0x006fea0003c00000 */
[----:B------:R-:W-:Y:S01]  /*22460*/  MOV R0, R5 ;  /* 0x0000000500007202 */ /* 0x000fe20000000f00 */
[----:B------:R-:W-:Y:S05]  /*22470*/  BRA `(.L_x_2567) ;  /* 0xffffba6000007947 */ /* 0x000fea000383ffff */
.L_x_2510:
[----:B-1----:R-:W-:Y:S01]  /*22480*/  IMAD.MOV.U32 R9, RZ, RZ, R16 ;  /* 0x000000ffff097224 */ /* 0x002fe200078e0010 */
[----:B------:R-:W-:Y:S01]  /*22490*/  MOV R5, 0x1 ;  /* 0x0000000100057802 */ /* 0x000fe20000000f00 */
[----:B------:R-:W-:Y:S01]  /*224a0*/  IMAD.MOV.U32 R3, RZ, RZ, 0x1c1f ;  /* 0x00001c1fff037424 */ /* 0x000fe200078e00ff */
[----:B------:R-:W-:-:S02]  /*224b0*/  MOV R2, 0x224d0 ;  /* 0x000224d000027802 */ /* 0x000fc40000000f00 */
[----:B--234-:R-:W-:Y:S05]  /*224c0*/  CALL.REL.NOINC `($__internal_49_$__cuda_sm70_shflsync_idx_p) ;  /* 0x00000a9000007944 */ /* 0x01cfea0003c00000 */
        /* <DEDUP_REMOVED lines=8> */
.L_x_2514:
[----:B------:R-:W-:Y:S01]  /*22550*/  IMAD.MOV.U32 R9, RZ, RZ, R11 ;  /* 0x000000ffff097224 */ /* 0x000fe200078e000b */
[----:B------:R-:W-:Y:S01]  /*22560*/  MOV R5, RZ ;  /* 0x000000ff00057202 */ /* 0x000fe20000000f00 */
[----:B------:R-:W-:Y:S01]  /*22570*/  IMAD.MOV.U32 R3, RZ, RZ, 0x181f ;  /* 0x0000181fff037424 */ /* 0x000fe200078e00ff */
[----:B------:R-:W-:Y:S02]  /*22580*/  MOV R2, 0x225a0 ;  /* 0x000225a000027802 */ /* 0x000fe40000000f00 */
[----:B------:R-:W-:Y:S05]  /*22590*/  CALL.REL.NOINC `($__internal_49_$__cuda_sm70_shflsync_idx_p) ;  /* 0x000009c000007944 */ /* 0x000fea0003c00000 */
[----:B------:R-:W-:Y:S01]  /*225a0*/  MOV R10, R5 ;  /* 0x00000005000a7202 */ /* 0x000fe20000000f00 */
[----:B------:R-:W-:Y:S05]  /*225b0*/  BRA `(.L_x_2569) ;  /* 0xffffda7000007947 */ /* 0x000fea000383ffff */
.L_x_2515:
[----:B------:R-:W-:Y:S01]  /*225c0*/  IMAD.MOV.U32 R9, RZ, RZ, R14 ;  /* 0x000000ffff097224 */ /* 0x000fe200078e000e */
[----:B------:R-:W-:Y:S01]  /*225d0*/  MOV R5, RZ ;  /* 0x000000ff00057202 */ /* 0x000fe20000000f00 */
[----:B------:R-:W-:Y:S01]  /*225e0*/  IMAD.MOV.U32 R3, RZ, RZ, 0x181f ;  /* 0x0000181fff037424 */ /* 0x000fe200078e00ff */
[----:B------:R-:W-:Y:S02]  /*225f0*/  MOV R2, 0x22610 ;  /* 0x0002261000027802 */ /* 0x000fe40000000f00 */
[----:B-12---:R-:W-:Y:S05]  /*22600*/  CALL.REL.NOINC `($__internal_49_$__cuda_sm70_shflsync_idx_p) ;  /* 0x0000095000007944 */ /* 0x006fea0003c00000 */
[----:B------:R-:W-:Y:S01]  /*22610*/  MOV R2, R5 ;  /* 0x0000000500027202 */ /* 0x000fe20000000f00 */
[----:B------:R-:W-:Y:S05]  /*22620*/  BRA `(.L_x_2570) ;  /* 0xffffda2000007947 */ /* 0x000fea000383ffff */
.L_x_2518:
[----:B--2---:R-:W-:Y:S01]  /*22630*/  IMAD.MOV.U32 R9, RZ, RZ, R11 ;  /* 0x000000ffff097224 */ /* 0x004fe200078e000b */
[----:B------:R-:W-:Y:S01]  /*22640*/  MOV R5, 0x1 ;  /* 0x0000000100057802 */ /* 0x000fe20000000f00 */
[----:B------:R-:W-:Y:S01]  /*22650*/  IMAD.MOV.U32 R3, RZ, RZ, 0x181f ;  /* 0x0000181fff037424 */ /* 0x000fe200078e00ff */
[----:B----4-:R-:W-:-:S02]  /*22660*/  MOV R2, 0x22680 ;  /* 0x0002268000027802 */ /* 0x010fc40000000f00 */
[----:B-1-3--:R-:W-:Y:S05]  /*22670*/  CALL.REL.NOINC `($__internal_49_$__cuda_sm70_shflsync_idx_p) ;  /* 0x000008e000007944 */ /* 0x00afea0003c00000 */
        /* <DEDUP_REMOVED lines=8> */
.L_x_2521:
[----:B-1----:R-:W-:Y:S01]  /*22700*/  IMAD.MOV.U32 R9, RZ, RZ, R11 ;  /* 0x000000ffff097224 */ /* 0x002fe200078e000b */
[----:B------:R-:W-:Y:S01]  /*22710*/  MOV R5, 0x2 ;  /* 0x0000000200057802 */ /* 0x000fe20000000f00 */
[----:B------:R-:W-:Y:S01]  /*22720*/  IMAD.MOV.U32 R3, RZ, RZ, 0x181f ;  /* 0x0000181fff037424 */ /* 0x000fe200078e00ff */
[----:B----4-:R-:W-:Y:S02]  /*22730*/  MOV R2, 0x22750 ;  /* 0x0002275000027802 */ /* 0x010fe40000000f00 */
[----:B--23--:R-:W-:Y:S05]  /*22740*/  CALL.REL.NOINC `($__internal_49_$__cuda_sm70_shflsync_idx_p) ;  /* 0x0000081000007944 */ /* 0x00cfea0003c00000 */
[----:B------:R-:W-:Y:S01]  /*22750*/  MOV R10, R5 ;  /* 0x00000005000a7202 */ /* 0x000fe20000000f00 */
[----:B------:R-:W-:Y:S05]  /*22760*/  BRA `(.L_x_2572) ;  /* 0xffffdc4000007947 */ /* 0x000fea000383ffff */
.L_x_2522:
[----:B------:R-:W-:Y:S01]  /*22770*/  IMAD.MOV.U32 R9, RZ, RZ, R14 ;  /* 0x000000ffff097224 */ /* 0x000fe200078e000e */
[----:B------:R-:W-:Y:S01]  /*22780*/  MOV R5, 0x2 ;  /* 0x0000000200057802 */ /* 0x000fe20000000f00 */
[----:B------:R-:W-:Y:S01]  /*22790*/  IMAD.MOV.U32 R3, RZ, RZ, 0x181f ;  /* 0x0000181fff037424 */ /* 0x000fe200078e00ff */
[----:B----4-:R-:W-:Y:S02]  /*227a0*/  MOV R2, 0x227c0 ;  /* 0x000227c000027802 */ /* 0x010fe40000000f00 */
[----:B-123--:R-:W-:Y:S05]  /*227b0*/  CALL.REL.NOINC `($__internal_49_$__cuda_sm70_shflsync_idx_p) ;  /* 0x000007a000007944 */ /* 0x00efea0003c00000 */
[----:B------:R-:W-:Y:S01]  /*227c0*/  MOV R2, R5 ;  /* 0x0000000500027202 */ /* 0x000fe20000000f00 */
[----:B------:R-:W-:Y:S05]  /*227d0*/  BRA `(.L_x_2573) ;  /* 0xffffdbf000007947 */ /* 0x000fea000383ffff */
.L_x_2525:
        /* <DEDUP_REMOVED lines=13> */
.L_x_2527:
[----:B------:R-:W-:Y:S01]  /*228b0*/  IMAD.MOV.U32 R9, RZ, RZ, R114 ;  /* 0x000000ffff097224 */ /* 0x000fe200078e0072 */
[----:B------:R-:W-:Y:S01]  /*228c0*/  MOV R5, RZ ;  /* 0x000000ff00057202 */ /* 0x000fe20000000f00 */
[----:B------:R-:W-:Y:S01]  /*228d0*/  IMAD.MOV.U32 R3, RZ, RZ, 0x1f ;  /* 0x0000001fff037424 */ /* 0x000fe200078e00ff */
[----:B------:R-:W-:Y:S02]  /*228e0*/  MOV R2, 0x22900 ;  /* 0x0002290000027802 */ /* 0x000fe40000000f00 */
[----:B------:R-:W-:Y:S05]  /*228f0*/  CALL.REL.NOINC `($__internal_49_$__cuda_sm70_shflsync_idx_p) ;  /* 0x0000066000007944 */ /* 0x000fea0003c00000 */
[----:B------:R-:W-:Y:S01]  /*22900*/  MOV R10, R5 ;  /* 0x00000005000a7202 */ /* 0x000fe20000000f00 */
[----:B------:R-:W-:Y:S05]  /*22910*/  BRA `(.L_x_2575) ;  /* 0xffffde6000007947 */ /* 0x000fea000383ffff */
.L_x_2528:
[----:B------:R-:W-:Y:S01]  /*22920*/  IMAD.MOV.U32 R9, RZ, RZ, R114 ;  /* 0x000000ffff097224 */ /* 0x000fe200078e0072 */
[----:B------:R-:W-:Y:S01]  /*22930*/  MOV R5, 0x1 ;  /* 0x0000000100057802 */ /* 0x000fe20000000f00 */
[----:B------:R-:W-:Y:S01]  /*22940*/  IMAD.MOV.U32 R3, RZ, RZ, 0x1f ;  /* 0x0000001fff037424 */ /* 0x000fe200078e00ff */
[----:B------:R-:W-:Y:S02]  /*22950*/  MOV R2, 0x22970 ;  /* 0x0002297000027802 */ /* 0x000fe40000000f00 */
[----:B-12---:R-:W-:Y:S05]  /*22960*/  CALL.REL.NOINC `($__internal_49_$__cuda_sm70_shflsync_idx_p) ;  /* 0x000005f000007944 */ /* 0x006fea0003c00000 */
[----:B------:R-:W-:Y:S01]  /*22970*/  MOV R8, R5 ;  /* 0x0000000500087202 */ /* 0x000fe20000000f00 */
[----:B------:R-:W-:Y:S05]  /*22980*/  BRA `(.L_x_2576) ;  /* 0xffffde1000007947 */ /* 0x000fea000383ffff */
.L_x_2529:
[----:B------:R-:W-:Y:S02]  /*22990*/  MOV R2, 0x1 ;  /* 0x0000000100027802 */ /* 0x000fe40000000f00 */
[----:B------:R-:W-:-:S02]  /*229a0*/  MOV R3, 0x229c0 ;  /* 0x000229c000037802 */ /* 0x000fc40000000f00 */
[----:B-1234-:R-:W-:Y:S05]  /*229b0*/  CALL.REL.NOINC `($__internal_50_$__cuda_sm70_shflsync_up_p) ;  /* 0x000005f000007944 */ /* 0x01efea0003c00000 */
[----:B------:R-:W-:Y:S05]  /*229c0*/  BRA `(.L_x_2577) ;  /* 0xffffdf0000007947 */ /* 0x000fea000383ffff */
.L_x_2530:
[----:B------:R-:W-:Y:S02]  /*229d0*/  MOV R2, 0x2 ;  /* 0x0000000200027802 */ /* 0x000fe40000000f00 */
[----:B------:R-:W-:-:S02]  /*229e0*/  MOV R3, 0x22a00 ;  /* 0x00022a0000037802 */ /* 0x000fc40000000f00 */
[----:B--2-4-:R-:W-:Y:S05]  /*229f0*/  CALL.REL.NOINC `($__internal_50_$__cuda_sm70_shflsync_up_p) ;  /* 0x000005b000007944 */ /* 0x014fea0003c00000 */
[----:B------:R-:W-:Y:S01]  /*22a00*/  SEL R3, R4, RZ, P1 ;  /* 0x000000ff04037207 */ /* 0x000fe20000800000 */
[----:B------:R-:W-:-:S04]  /*22a10*/  IMAD.MOV.U32 R2, RZ, RZ, 0x4 ;  /* 0x00000004ff027424 */ /* 0x000fc800078e00ff */
[----:B------:R-:W-:Y:S01]  /*22a20*/  IMAD.IADD R0, R0, 0x1, R3 ;  /* 0x0000000100007824 */ /* 0x000fe200078e0203 */
        /* <DEDUP_REMOVED lines=21> */
.L_x_2534:
[----:B------:R-:W-:Y:S02]  /*22b80*/  MOV R2, 0x1 ;  /* 0x0000000100027802 */ /* 0x000fe40000000f00 */
[----:B------:R-:W-:Y:S02]  /*22b90*/  MOV R3, 0x22bb0 ;  /* 0x00022bb000037802 */ /* 0x000fe40000000f00 */
[----:B------:R-:W-:Y:S05]  /*22ba0*/  CALL.REL.NOINC `($__internal_50_$__cuda_sm70_shflsync_up_p) ;  /* 0x0000040000007944 */ /* 0x000fea0003c00000 */
[----:B------:R-:W-:Y:S01]  /*22bb0*/  MOV R2, R4 ;  /* 0x0000000400027202 */ /* 0x000fe20000000f00 */
[----:B------:R-:W-:Y:S05]  /*22bc0*/  BRA `(.L_x_2579) ;  /* 0xffffdf6000007947 */ /* 0x000fea000383ffff */
.L_x_2535:
        /* <DEDUP_REMOVED lines=27> */
.L_x_2537:
[----:B------:R-:W-:Y:S02]  /*22d80*/  SEL R0, RZ, 0x1, P0 ;  /* 0x00000001ff007807 */ /* 0x000fe40000000000 */
[----:B------:R-:W-:Y:S02]  /*22d90*/  MOV R2, 0x22db0 ;  /* 0x00022db000027802 */ /* 0x000fe40000000f00 */
[----:B-1----:R-:W-:Y:S05]  /*22da0*/  CALL.REL.NOINC `($__internal_51_$__cuda_sm70_votesync_ballot) ;  /* 0x0000027000007944 */ /* 0x002fea0003c00000 */
[----:B------:R-:W-:Y:S01]  /*22db0*/  MOV R11, R0 ;  /* 0x00000000000b7202 */ /* 0x000fe20000000f00 */
[----:B------:R-:W-:Y:S05]  /*22dc0*/  BRA `(.L_x_2581) ;  /* 0xffffdef000007947 */ /* 0x000fea000383ffff */
.L_x_2538:
[----:B------:R-:W-:Y:S01]  /*22dd0*/  IMAD.MOV.U32 R9, RZ, RZ, R6 ;  /* 0x000000ffff097224 */ /* 0x000fe200078e0006 */
[----:B------:R-:W-:Y:S01]  /*22de0*/  MOV R5, R0 ;  /* 0x0000000000057202 */ /* 0x000fe20000000f00 */
[----:B------:R-:W-:Y:S01]  /*22df0*/  IMAD.MOV.U32 R3, RZ, RZ, 0x1f ;  /* 0x0000001fff037424 */ /* 0x000fe200078e00ff */
[----:B--2---:R-:W-:Y:S02]  /*22e00*/  MOV R2, 0x22e20 ;  /* 0x00022e2000027802 */ /* 0x004fe40000000f00 */
[----:B-1----:R-:W-:Y:S05]  /*22e10*/  CALL.REL.NOINC `($__internal_49_$__cuda_sm70_shflsync_idx_p) ;  /* 0x0000014000007944 */ /* 0x002fea0003c00000 */
[----:B------:R-:W-:Y:S01]  /*22e20*/  IMAD.MOV.U32 R8, RZ, RZ, R5 ;  /* 0x000000ffff087224 */ /* 0x000fe200078e0005 */
[----:B------:R-:W-:Y:S01]  /*22e30*/  MOV R5, R0 ;  /* 0x0000000000057202 */ /* 0x000fe20000000f00 */
[----:B------:R-:W-:Y:S01]  /*22e40*/  IMAD.MOV.U32 R9, RZ, RZ, R7 ;  /* 0x000000ffff097224 */ /* 0x000fe200078e0007 */
[----:B------:R-:W-:-:S02]  /*22e50*/  MOV R3, 0x1f ;  /* 0x0000001f00037802 */ /* 0x000fc40000000f00 */
[----:B------:R-:W-:Y:S02]  /*22e60*/  MOV R2, 0x22e80 ;  /* 0x00022e8000027802 */ /* 0x000fe40000000f00 */
[----:B------:R-:W-:Y:S05]  /*22e70*/  CALL.REL.NOINC `($__internal_49_$__cuda_sm70_shflsync_idx_p) ;  /* 0x000000e000007944 */ /* 0x000fea0003c00000 */
[----:B------:R-:W-:Y:S01]  /*22e80*/  MOV R7, R5 ;  /* 0x0000000500077202 */ /* 0x000fe20000000f00 */
[----:B------:R-:W-:Y:S05]  /*22e90*/  BRA `(.L_x_2582) ;  /* 0xffffde9000007947 */ /* 0x000fea000383ffff */
.L_x_2541:
[----:B------:R-:W-:Y:S01]  /*22ea0*/  IMAD.MOV.U32 R9, RZ, RZ, R4 ;  /* 0x000000ffff097224 */ /* 0x000fe200078e0004 */
[----:B------:R-:W-:Y:S01]  /*22eb0*/  MOV R5, R0 ;  /* 0x0000000000057202 */ /* 0x000fe20000000f00 */
[----:B------:R-:W-:Y:S01]  /*22ec0*/  IMAD.MOV.U32 R3, RZ, RZ, 0x1f ;  /* 0x0000001fff037424 */ /* 0x000fe200078e00ff */
[----:B--2---:R-:W-:Y:S02]  /*22ed0*/  MOV R2, 0x22ef0 ;  /* 0x00022ef000027802 */ /* 0x004fe40000000f00 */
[----:B-1--4-:R-:W-:Y:S05]  /*22ee0*/  CALL.REL.NOINC `($__internal_49_$__cuda_sm70_shflsync_idx_p) ;  /* 0x0000007000007944 */ /* 0x012fea0003c00000 */
[----:B------:R-:W-:Y:S01]  /*22ef0*/  MOV R13, R5 ;  /* 0x00000005000d7202 */ /* 0x000fe20000000f00 */
[----:B------:R-:W-:Y:S05]  /*22f00*/  BRA `(.L_x_2540) ;  /* 0xffffde8000007947 */ /* 0x000fea000383ffff */
        .weak           $__internal_48_$__cuda_sm70_shflsync_bfly_p
        .type           $__internal_48_$__cuda_sm70_shflsync_bfly_p,@function
        .size           $__internal_48_$__cuda_sm70_shflsync_bfly_p,($__internal_49_$__cuda_sm70_shflsync_idx_p - $__internal_48_$__cuda_sm70_shflsync_bfly_p)
$__internal_48_$__cuda_sm70_shflsync_bfly_p:
[----:B------:R-:W-:Y:S04]  /*22f10*/  WARPSYNC R6 ;  /* 0x0000000600007348 */ /* 0x000fe80003800000 */
[----:B------:R1:W2:Y:S02]  /*22f20*/  SHFL.BFLY PT, R5, R2, R5, R7 ;  /* 0x0c00000502057389 */ /* 0x0002a400000e0007 */
[----:B-1----:R-:W-:-:S02]  /*22f30*/  MOV R2, R3 ;  /* 0x0000000300027202 */ /* 0x002fc40000000f00 */
[----:B------:R-:W-:-:S04]  /*22f40*/  MOV R3, 0x0 ;  /* 0x0000000000037802 */ /* 0x000fc80000000f00 */
[----:B--2---:R-:W-:Y:S05]  /*22f50*/  RET.REL.NODEC R2 `(_ZN7cutlass13device_kernelIN5flash19enable_sm80_to_sm89INS1_16FlashAttnFwdSm80INS1_25CollectiveMainloopFwdSm80ILi8ELi1ELb0EN4cute5tupleIJNS5_1CILi128EEENS7_ILi48EEENS7_ILi256EEEEEELi256ENS_10bfloat16_tEfNS_4arch4Sm80ELb1ELb0ELb0ELb1ELb0ELb1ELb1ELb1EEENS1_21CollectiveEpilogueFwdINS6_IJS8_SA_S9_EEENS6_IJNS7_ILi1EEESI_SI_EEESC_SE_Li256ELb1ELb1ELb1ELb0EEENS1_36VarlenDynamicPersistentTileSchedulerILi128ELi48ELi256ELi256ELb1ELb1ELb0ELb1ELb1ELb1EEEEEEEEEvNT_6ParamsE) ;  /* 0xfffdd0a002007950 */ /* 0x004fea0003c3ffff */
        .weak           $__internal_49_$__cuda_sm70_shflsync_idx_p
        .type           $__internal_49_$__cuda_sm70_shflsync_idx_p,@function
        .size           $__internal_49_$__cuda_sm70_shflsync_idx_p,($__internal_50_$__cuda_sm70_shflsync_up_p - $__internal_49_$__cuda_sm70_shflsync_idx_p)
$__internal_49_$__cuda_sm70_shflsync_idx_p:
[----:B------:R-:W-:-:S04]  /*22f60*/  MOV R115, 0xffffffff ;  /* 0xffffffff00737802 */ /* 0x000fc80000000f00 */
[----:B------:R-:W-:Y:S04]  /*22f70*/  WARPSYNC R115 ;  /* 0x0000007300007348 */ /* 0x000fe80003800000 */
[----:B------:R1:W2:Y:S02]  /*22f80*/  SHFL.IDX PT, R5, R9, R5, R3 ;  /* 0x0000000509057389 */ /* 0x0002a400000e0003 */
[----:B-1----:R-:W-:-:S04]  /*22f90*/  MOV R3, 0x0 ;  /* 0x0000000000037802 */ /* 0x002fc80000000f00 */
[----:B--2---:R-:W-:Y:S05]  /*22fa0*/  RET.REL.NODEC R2 `(_ZN7cutlass13device_kernelIN5flash19enable_sm80_to_sm89INS1_16FlashAttnFwdSm80INS1_25CollectiveMainloopFwdSm80ILi8ELi1ELb0EN4cute5tupleIJNS5_1CILi128EEENS7_ILi48EEENS7_ILi256EEEEEELi256ENS_10bfloat16_tEfNS_4arch4Sm80ELb1ELb0ELb0ELb1ELb0ELb1ELb1ELb1EEENS1_21CollectiveEpilogueFwdINS6_IJS8_SA_S9_EEENS6_IJNS7_ILi1EEESI_SI_EEESC_SE_Li256ELb1ELb1ELb1ELb0EEENS1_36VarlenDynamicPersistentTileSchedulerILi128ELi48ELi256ELi256ELb1ELb1ELb0ELb1ELb1ELb1EEEEEEEEEvNT_6ParamsE) ;  /* 0xfffdd05002007950 */ /* 0x004fea0003c3ffff */
        .weak           $__internal_50_$__cuda_sm70_shflsync_up_p
        .type           $__internal_50_$__cuda_sm70_shflsync_up_p,@function
        .size           $__internal_50_$__cuda_sm70_shflsync_up_p,($__internal_51_$__cuda_sm70_votesync_ballot - $__internal_50_$__cuda_sm70_shflsync_up_p)
$__internal_50_$__cuda_sm70_shflsync_up_p:
[----:B------:R-:W-:Y:S02]  /*22fb0*/  IMAD.MOV.U32 R4, RZ, RZ, RZ ;  /* 0x000000ffff047224 */ /* 0x000fe400078e00ff */
[----:B------:R-:W-:-:S04]  /*22fc0*/  IMAD.MOV.U32 R9, RZ, RZ, -0x1 ;  /* 0xffffffffff097424 */ /* 0x000fc800078e00ff */
[----:B------:R-:W-:Y:S04]  /*22fd0*/  WARPSYNC R9 ;  /* 0x0000000900007348 */ /* 0x000fe80003800000 */
[----:B------:R1:W2:Y:S02]  /*22fe0*/  SHFL.UP PT, R4, R0, R2, R4 ;  /* 0x0400000200047389 */ /* 0x0002a400000e0004 */
[----:B-1----:R-:W-:Y:S02]  /*22ff0*/  MOV R2, R3 ;  /* 0x0000000300027202 */ /* 0x002fe40000000f00 */
[----:B------:R-:W-:-:S04]  /*23000*/  MOV R3, 0x0 ;  /* 0x0000000000037802 */ /* 0x000fc80000000f00 */
[----:B--2---:R-:W-:Y:S05]  /*23010*/  RET.REL.NODEC R2 `(_ZN7cutlass13device_kernelIN5flash19enable_sm80_to_sm89INS1_16FlashAttnFwdSm80INS1_25CollectiveMainloopFwdSm80ILi8ELi1ELb0EN4cute5tupleIJNS5_1CILi128EEENS7_ILi48EEENS7_ILi256EEEEEELi256ENS_10bfloat16_tEfNS_4arch4Sm80ELb1ELb0ELb0ELb1ELb0ELb1ELb1ELb1EEENS1_21CollectiveEpilogueFwdINS6_IJS8_SA_S9_EEENS6_IJNS7_ILi1EEESI_SI_EEESC_SE_Li256ELb1ELb1ELb1ELb0EEENS1_36VarlenDynamicPersistentTileSchedulerILi128ELi48ELi256ELi256ELb1ELb1ELb0ELb1ELb1ELb1EEEEEEEEEvNT_6ParamsE) ;  /* 0xfffdcfe002007950 */ /* 0x004fea0003c3ffff */
        .weak           $__internal_51_$__cuda_sm70_votesync_ballot
        .type           $__internal_51_$__cuda_sm70_votesync_ballot,@function
        .size           $__internal_51_$__cuda_sm70_votesync_ballot,(.L_x_2650 - $__internal_51_$__cuda_sm70_votesync_ballot)
$__internal_51_$__cuda_sm70_votesync_ballot:
[----:B------:R-:W-:Y:S01]  /*23020*/  ISETP.NE.U32.AND P0, PT, R0, 0x1, PT ;  /* 0x000000010000780c */ /* 0x000fe20003f05070 */
[----:B------:R-:W-:-:S04]  /*23030*/  IMAD.MOV.U32 R3, RZ, RZ, -0x1 ;  /* 0xffffffffff037424 */ /* 0x000fc800078e00ff */
[----:B------:R-:W-:Y:S08]  /*23040*/  WARPSYNC R3 ;  /* 0x0000000300007348 */ /* 0x000ff00003800000 */
[----:B------:R-:W-:-:S04]  /*23050*/  VOTE.ANY R0, PT, !P0 ;  /* 0x0000000000007806 */ /* 0x000fc800040e0100 */
[----:B------:R-:W-:Y:S01]  /*23060*/  LOP3.LUT R0, R0, R3, RZ, 0xc0, !PT ;  /* 0x0000000300007212 */ /* 0x000fe200078ec0ff */
[----:B------:R-:W-:-:S04]  /*23070*/  IMAD.MOV.U32 R3, RZ, RZ, 0x0 ;  /* 0x00000000ff037424 */ /* 0x000fc800078e00ff */
[----:B------:R-:W-:Y:S05]  /*23080*/  RET.REL.NODEC R2 `(_ZN7cutlass13device_kernelIN5flash19enable_sm80_to_sm89INS1_16FlashAttnFwdSm80INS1_25CollectiveMainloopFwdSm80ILi8ELi1ELb0EN4cute5tupleIJNS5_1CILi128EEENS7_ILi48EEENS7_ILi256EEEEEELi256ENS_10bfloat16_tEfNS_4arch4Sm80ELb1ELb0ELb0ELb1ELb0ELb1ELb1ELb1EEENS1_21CollectiveEpilogueFwdINS6_IJS8_SA_S9_EEENS6_IJNS7_ILi1EEESI_SI_EEESC_SE_Li256ELb1ELb1ELb1ELb0EEENS1_36VarlenDynamicPersistentTileSchedulerILi128ELi48ELi256ELi256ELb1ELb1ELb0ELb1ELb1ELb1EEEEEEEEEvNT_6ParamsE) ;  /* 0xfffdcf7002007950 */ /* 0x000fea0003c3ffff */
.L_x_2583:
        /* <DEDUP_REMOVED lines=15> */
.L_x_2650:


//--------------------- .nv.shared._ZN7cutlass13device_kernelIN5flash19enable_sm80_to_sm89INS1_16FlashAttnFwdSm80INS1_25CollectiveMainloopFwdSm80ILi8ELi1ELb1EN4cute5tupleIJNS5_1CILi128EEENS7_ILi64EEENS7_ILi256EEEEEELi256ENS_10bfloat16_tEfNS_4arch4Sm80ELb0ELb0ELb0ELb0ELb0ELb0ELb1ELb1EEENS1_21CollectiveEpilogueFwdINS6_IJS8_SA_S9_EEENS6_IJNS7_ILi1EEESI_SI_EEESC_SE_Li256ELb0ELb1ELb1ELb0EEENS1_19SingleTileSchedulerILb0ELb1ELb1ELi128EEEEEEEEEvNT_6ParamsE --------------------------
	.section	.nv.shared._ZN7cutlass13device_kernelIN5flash19enable_sm80_to_sm89INS1_16FlashAttnFwdSm80INS1_25CollectiveMainloopFwdSm80ILi8ELi1ELb1EN4cute5tupleIJNS5_1CILi128EEENS7_ILi64EEENS7_ILi256EEEEEELi256ENS_10bfloat16_tEfNS_4arch4Sm80ELb0ELb0ELb0ELb0ELb0ELb0ELb1ELb1EEENS1_21CollectiveEpilogueFwdINS6_IJS8_SA_S9_EEENS6_IJNS7_ILi1EEESI_SI_EEESC_SE_Li256ELb0ELb1ELb1ELb0EEENS1_19SingleTileSchedulerILb0ELb1ELb1ELi128EEEEEEEEEvNT_6ParamsE,"aw",@nobits
	.sectionflags	@""
	.align	16


//--------------------- .nv.global                --------------------------
	.section	.nv.global,"aw",@nobits
.nv.global:
	.type		_ZN72_INTERNAL_454a5f94_36_flash_fwd_hdim256_bf16_split_sm80_cu_0106449f_36164cute1_E,@object
	.size		_ZN72_INTERNAL_454a5f94_36_flash_fwd_hdim256_bf16_split_sm80_cu_0106449f_36164cute1_E,(_ZN72_INTERNAL_454a5f94_36_flash_fwd_hdim256_bf16_split_sm80_cu_0106449f_36164cuda3std3__45__cpo6cbeginE - _ZN72_INTERNAL_454a5f94_36_flash_fwd_hdim256_bf16_split_sm80_cu_0106449f_36164cute1_E)
_ZN72_INTERNAL_454a5f94_36_flash_fwd_hdim256_bf16_split_sm80_cu_0106449f_36164cute1_E:
	.zero		1
	.type		_ZN72_INTERNAL_454a5f94_36_flash_fwd_hdim256_bf16_split_sm80_cu_0106449f_36164cuda3std3__45__cpo6cbeginE,@object
	.size		_ZN72_INTERNAL_454a5f94_36_flash_fwd_hdim256_bf16_split_sm80_cu_0106449f_36164cuda3std3__45__cpo6cbeginE,(_ZN72_INTERNAL_454a5f94_36_flash_fwd_hdim256_bf16_split_sm80_cu_0106449f_36164cuda3std3__48in_placeE - _ZN72_INTERNAL_454a5f94_36_flash_fwd_hdim256_bf16_split_sm80_cu_0106449f_36164cuda3std3__45__cpo6cbeginE)
_ZN72_INTERNAL_454a5f94_36_flash_fwd_hdim256_bf16_split_sm80_cu_0106449f_36164cuda3std3__45__cpo6cbeginE:
	.zero		1
	.type		_ZN72_INTERNAL_454a5f94_36_flash_fwd_hdim256_bf16_split_sm80_cu_0106449f_36164cuda3std3__48in_placeE,@object
	.size		_ZN72_INTERNAL_454a5f94_36_flash_fwd_hdim256_bf16_split_sm80_cu_0106449f_36164cuda3std3__48in_placeE,(_ZN72_INTERNAL_454a5f94_36_flash_fwd_hdim256_bf16_split_sm80_cu_0106449f_36164cuda3std6ranges3__45__cpo9iter_moveE - _ZN72_INTERNAL_454a5f94_36_flash_fwd_hdim256_bf16_split_sm80_cu_0106449f_36164cuda3std3__48in_placeE)
_ZN72_INTERNAL_454a5f94_36_flash_fwd_hdim256_bf16_split_sm80_cu_0106449f_36164cuda3std3__48in_placeE:
	.zero		1
	.type		_ZN72_INTERNAL_454a5f94_36_flash_fwd_hdim256_bf16_split_sm80_cu_0106449f_36164cuda3std6ranges3__45__cpo9iter_moveE,@object
	.size		_ZN72_INTERNAL_454a5f94_36_flash_fwd_hdim256_bf16_split_sm80_cu_0106449f_36164cuda3std6ranges3__45__cpo9iter_moveE,(_ZN72_INTERNAL_454a5f94_36_flash_fwd_hdim256_bf16_split_sm80_cu_0106449f_36164cuda3std3__45__cpo5beginE - _ZN72_INTERNAL_454a5f94_36_flash_fwd_hdim256_bf16_split_sm80_cu_0106449f_36164cuda3std6ranges3__45__cpo9iter_moveE)
_ZN72_INTERNAL_454a5f94_36_flash_fwd_hdim256_bf16_split_sm80_cu_0106449f_36164cuda3std6ranges3__45__cpo9iter_moveE:
	.zero		1
	.type		_ZN72_INTERNAL_454a5f94_36_flash_fwd_hdim256_bf16_split_sm80_cu_0106449f_36164cuda3std3__45__cpo5beginE,@object
	.size		_ZN72_INTERNAL_454a5f94_36_flash_fwd_hdim256_bf16_split_sm80_cu_0106449f_36164cuda3std3__45__cpo5beginE,(_ZN72_INTERNAL_454a5f94_36_flash_fwd_hdim256_bf16_split_sm80_cu_0106449f_36164cuda3std3__474_GLOBAL__N__454a5f94_36_flash_fwd_hdim256_bf16_split_sm80_cu_0106449f_36166ignoreE - _ZN72_INTERNAL_454a5f94_36_flash_fwd_hdim256_bf16_split_sm80_cu_0106449f_36164cuda3std3__45__cpo5beginE)
_ZN72_INTERNAL_454a5f94_36_flash_fwd_hdim256_bf16_split_sm80_cu_0106449f_36164cuda3std3__45__cpo5beginE:
	.zero		1
	.type		_ZN72_INTERNAL_454a5f94_36_flash_fwd_hdim256_bf16_split_sm80_cu_0106449f_36164cuda3std3__474_GLOBAL__N__454a5f94_36_flash_fwd_hdim256_bf16_split_sm80_cu_0106449f_36166ignoreE,@object
	.size		_ZN72_INTERNAL_454a5f94_36_flash_fwd_hdim256_bf16_split_sm80_cu_0106449f_36164cuda3std3__474_GLOBAL__N__454a5f94_36_flash_fwd_hdim256_bf16_split_sm80_cu_0106449f_36166ignoreE,(_ZN72_INTERNAL_454a5f94_36_flash_fwd_hdim256_bf16_split_sm80_cu_0106449f_36164cute7productE - _ZN72_INTERNAL_454a5f94_36_flash_fwd_hdim256_bf16_split_sm80_cu_0106449f_36164cuda3std3__474_GLOBAL__N__454a5f94_36_flash_fwd_hdim256_bf16_split_sm80_cu_0106449f_36166ignoreE)
_ZN72_INTERNAL_454a5f94_36_flash_fwd_hdim256_bf16_split_sm80_cu_0106449f_36164cuda3std3__474_GLOBAL__N__454a5f94_36_flash_fwd_hdim256_bf16_split_sm80_cu_0106449f_36166ignoreE:
	.zero		1
	.type		_ZN72_INTERNAL_454a5f94_36_flash_fwd_hdim256_bf16_split_sm80_cu_0106449f_36164cute7productE,@object
	.size		_ZN72_INTERNAL_454a5f94_36_flash_fwd_hdim256_bf16_split_sm80_cu_0106449f_36164cute7productE,(_ZN72_INTERNAL_454a5f94_36_flash_fwd_hdim256_bf16_split_sm80_cu_0106449f_36164cuda3std3__45__cpo3endE - _ZN72_INTERNAL_454a5f94_36_flash_fwd_hdim256_bf16_split_sm80_cu_0106449f_36164cute7productE)
_ZN72_INTERNAL_454a5f94_36_flash_fwd_hdim256_bf16_split_sm80_cu_0106449f_36164cute7productE:
	.zero		1
	.type		_ZN72_INTERNAL_454a5f94_36_flash_fwd_hdim256_bf16_split_sm80_cu_0106449f_36164cuda3std3__45__cpo3endE,@object
	.size		_ZN72_INTERNAL_454a5f94_36_flash_fwd_hdim256_bf16_split_sm80_cu_0106449f_36164cuda3std3__45__cpo3endE,(_ZN72_INTERNAL_454a5f94_36_flash_fwd_hdim256_bf16_split_sm80_cu_0106449f_36164cuda3std3__419piecewise_constructE - _ZN72_INTERNAL_454a5f94_36_flash_fwd_hdim256_bf16_split_sm80_cu_0106449f_36164cuda3std3__45__cpo3endE)
_ZN72_INTERNAL_454a5f94_36_flash_fwd_hdim256_bf16_split_sm80_cu_0106449f_36164cuda3std3__45__cpo3endE:
	.zero		1
	.type		_ZN72_INTERNAL_454a5f94_36_flash_fwd_hdim256_bf16_split_sm80_cu_0106449f_36164cuda3std3__419piecewise_constructE,@object
	.size		_ZN72_INTERNAL_454a5f94_36_flash_fwd_hdim256_bf16_split_sm80_cu_0106449f_36164cuda3std3__419piecewise_constructE,(_ZN72_INTERNAL_454a5f94_36_flash_fwd_hdim256_bf16_split_sm80_cu_0106449f_36164cuda3std3__45__cpo4cendE - _ZN72_INTERNAL_454a5f94_36_flash_fwd_hdim256_bf16_split_sm80_cu_0106449f_36164cuda3std3__419piecewise_constructE)
_ZN72_INTERNAL_454a5f94_36_flash_fwd_hdim256_bf16_split_sm80_cu_0106449f_36164cuda3std3__419piecewise_constructE:
	.zero		1
	.type		_ZN72_INTERNAL_454a5f94_36_flash_fwd_hdim256_bf16_split_sm80_cu_0106449f_36164cuda3std3__45__cpo4cendE,@object
	.size		_ZN72_INTERNAL_454a5f94_36_flash_fwd_hdim256_bf16_split_sm80_cu_0106449f_36164cuda3std3__45__cpo4cendE,(_ZN72_INTERNAL_454a5f94_36_flash_fwd_hdim256_bf16_split_sm80_cu_0106449f_36164cuda3std6ranges3__45__cpo4swapE - _ZN72_INTERNAL_454a5f94_36_flash_fwd_hdim256_bf16_split_sm80_cu_0106449f_36164cuda3std3__45__cpo4cendE)
_ZN72_INTERNAL_454a5f94_36_flash_fwd_hdim256_bf16_split_sm80_cu_0106449f_36164cuda3std3__45__cpo4cendE:
	.zero		1
	.type		_ZN72_INTERNAL_454a5f94_36_flash_fwd_hdim256_bf16_split_sm80_cu_0106449f_36164cuda3std6ranges3__45__cpo4swapE,@object
	.size		_ZN72_INTERNAL_454a5f94_36_flash_fwd_hdim256_bf16_split_sm80_cu_0106449f_36164cuda3std6ranges3__45__cpo4swapE,(.L_7 - _ZN72_INTERNAL_454a5f94_36_flash_fwd_hdim256_bf16_split_sm80_cu_0106449f_36164cuda3std6ranges3__45__cpo4swapE)
_ZN72_INTERNAL_454a5f94_36_flash_fwd_hdim256_bf16_split_sm80_cu_0106449f_36164cuda3std6ranges3__45__cpo4swapE:
	.zero		1
.L_7:


//--------------------- .nv.shared._ZN7cutlass13device_kernelIN5flash19enable_sm80_to_sm89INS1_16FlashAttnFwdSm80INS1_25CollectiveMainloopFwdSm80ILi8ELi1ELb1EN4cute5tupleIJNS5_1CILi128EEENS7_ILi48EEENS7_ILi256EEEEEELi256ENS_10bfloat16_tEfNS_4arch4Sm80ELb0ELb0ELb0ELb1ELb0ELb0ELb1ELb1EEENS1_21CollectiveEpilogueFwdINS6_IJS8_SA_S9_EEENS6_IJNS7_ILi1EEESI_SI_EEESC_SE_Li256ELb1ELb1ELb1ELb0EEENS1_36VarlenDynamicPersistentTileSchedulerILi128ELi48ELi256ELi256ELb1ELb1ELb0ELb0ELb1ELb1EEEEEEEEEvNT_6ParamsE --------------------------
	.section	.nv.shared._ZN7cutlass13device_kernelIN5flash19enable_sm80_to_sm89INS1_16FlashAttnFwdSm80INS1_25CollectiveMainloopFwdSm80ILi8ELi1ELb1EN4cute5tupleIJNS5_1CILi128EEENS7_ILi48EEENS7_ILi256EEEEEELi256ENS_10bfloat16_tEfNS_4arch4Sm80ELb0ELb0ELb0ELb1ELb0ELb0ELb1ELb1EEENS1_21CollectiveEpilogueFwdINS6_IJS8_SA_S9_EEENS6_IJNS7_ILi1EEESI_SI_EEESC_SE_Li256ELb1ELb1ELb1ELb0EEENS1_36VarlenDynamicPersistentTileSchedulerILi128ELi48ELi256ELi256ELb1ELb1ELb0ELb0ELb1ELb1EEEEEEEEEvNT_6ParamsE,"aw",@nobits
	.sectionflags	@""
	.align	16


//--------------------- .nv.shared._ZN7cutlass13device_kernelIN5flash19enable_sm80_to_sm89INS1_16FlashAttnFwdSm80INS1_25CollectiveMainloopFwdSm80ILi8ELi1ELb0EN4cute5tupleIJNS5_1CILi128EEENS7_ILi32EEENS7_ILi256EEEEEELi256ENS_10bfloat16_tEfNS_4arch4Sm80ELb0ELb0ELb0ELb1ELb0ELb1ELb1ELb1EEENS1_21CollectiveEpilogueFwdINS6_IJS8_SA_S9_EEENS6_IJNS7_ILi1EEESI_SI_EEESC_SE_Li256ELb1ELb1ELb1ELb0EEENS1_36VarlenDynamicPersistentTileSchedulerILi128ELi32ELi256ELi256ELb1ELb1ELb0ELb0ELb1ELb1EEEEEEEEEvNT_6ParamsE --------------------------
	.section	.nv.shared._ZN7cutlass13device_kernelIN5flash19enable_sm80_to_sm89INS1_16FlashAttnFwdSm80INS1_25CollectiveMainloopFwdSm80ILi8ELi1ELb0EN4cute5tupleIJNS5_1CILi128EEENS7_ILi32EEENS7_ILi256EEEEEELi256ENS_10bfloat16_tEfNS_4arch4Sm80ELb0ELb0ELb0ELb1ELb0ELb1ELb1ELb1EEENS1_21CollectiveEpilogueFwdINS6_IJS8_SA_S9_EEENS6_IJNS7_ILi1EEESI_SI_EEESC_SE_Li256ELb1ELb1ELb1ELb0EEENS1_36VarlenDynamicPersistentTileSchedulerILi128ELi32ELi256ELi256ELb1ELb1ELb0ELb0ELb1ELb1EEEEEEEEEvNT_6ParamsE,"aw",@nobits
	.sectionflags	@""
	.align	16


//--------------------- .nv.shared._ZN7cutlass13device_kernelIN5flash19enable_sm80_to_sm89INS1_16FlashAttnFwdSm80INS1_25CollectiveMainloopFwdSm80ILi8ELi1ELb1EN4cute5tupleIJNS5_1CILi128EEENS7_ILi48EEENS7_ILi256EEEEEELi256ENS_10bfloat16_tEfNS_4arch4Sm80ELb0ELb1ELb0ELb0ELb0ELb0ELb1ELb1EEENS1_21CollectiveEpilogueFwdINS6_IJS8_SA_S9_EEENS6_IJNS7_ILi1EEESI_SI_EEESC_SE_Li256ELb0ELb1ELb1ELb0EEENS1_19SingleTileSchedulerILb0ELb1ELb1ELi128EEEEEEEEEvNT_6ParamsE --------------------------
	.section	.nv.shared._ZN7cutlass13device_kernelIN5flash19enable_sm80_to_sm89INS1_16FlashAttnFwdSm80INS1_25CollectiveMainloopFwdSm80ILi8ELi1ELb1EN4cute5tupleIJNS5_1CILi128EEENS7_ILi48EEENS7_ILi256EEEEEELi256ENS_10bfloat16_tEfNS_4arch4Sm80ELb0ELb1ELb0ELb0ELb0ELb0ELb1ELb1EEENS1_21CollectiveEpilogueFwdINS6_IJS8_SA_S9_EEENS6_IJNS7_ILi1EEESI_SI_EEESC_SE_Li256ELb0ELb1ELb1ELb0EEENS1_19SingleTileSchedulerILb0ELb1ELb1ELi128EEEEEEEEEvNT_6ParamsE,"aw",@nobits
	.sectionflags	@""
	.align	16


//--------------------- .nv.shared._ZN7cutlass13device_kernelIN5flash19enable_sm80_to_sm89INS1_16FlashAttnFwdSm80INS1_25CollectiveMainloopFwdSm80ILi8ELi1ELb1EN4cute5tupleIJNS5_1CILi128EEENS7_ILi48EEENS7_ILi256EEEEEELi256ENS_10bfloat16_tEfNS_4arch4Sm80ELb0ELb1ELb0ELb1ELb0ELb0ELb1ELb1EEENS1_21CollectiveEpilogueFwdINS6_IJS8_SA_S9_EEENS6_IJNS7_ILi1EEESI_SI_EEESC_SE_Li256ELb1ELb1ELb1ELb0EEENS1_36VarlenDynamicPersistentTileSchedulerILi128ELi48ELi256ELi256ELb1ELb1ELb0ELb1ELb0ELb1EEEEEEEEEvNT_6ParamsE --------------------------
	.section	.nv.shared._ZN7cutlass13device_kernelIN5flash19enable_sm80_to_sm89INS1_16FlashAttnFwdSm80INS1_25CollectiveMainloopFwdSm80ILi8ELi1ELb1EN4cute5tupleIJNS5_1CILi128EEENS7_ILi48EEENS7_ILi256EEEEEELi256ENS_10bfloat16_tEfNS_4arch4Sm80ELb0ELb1ELb0ELb1ELb0ELb0ELb1ELb1EEENS1_21CollectiveEpilogueFwdINS6_IJS8_SA_S9_EEENS6_IJNS7_ILi1EEESI_SI_EEESC_SE_Li256ELb1ELb1ELb1ELb0EEENS1_36VarlenDynamicPersistentTileSchedulerILi128ELi48ELi256ELi256ELb1ELb1ELb0ELb1ELb0ELb1EEEEEEEEEvNT_6ParamsE,"aw",@nobits
	.sectionflags	@""
	.align	16


//--------------------- .nv.shared._ZN7cutlass13device_kernelIN5flash19enable_sm80_to_sm89INS1_16FlashAttnFwdSm80INS1_25CollectiveMainloopFwdSm80ILi8ELi1ELb0EN4cute5tupleIJNS5_1CILi128EEENS7_ILi32EEENS7_ILi256EEEEEELi256ENS_10bfloat16_tEfNS_4arch4Sm80ELb0ELb1ELb0ELb1ELb0ELb1ELb1ELb1EEENS1_21CollectiveEpilogueFwdINS6_IJS8_SA_S9_EEENS6_IJNS7_ILi1EEESI_SI_EEESC_SE_Li256ELb1ELb1ELb1ELb0EEENS1_36VarlenDynamicPersistentTileSchedulerILi128ELi32ELi256ELi256ELb1ELb1ELb0ELb1ELb0ELb1EEEEEEEEEvNT_6ParamsE --------------------------
	.section	.nv.shared._ZN7cutlass13device_kernelIN5flash19enable_sm80_to_sm89INS1_16FlashAttnFwdSm80INS1_25CollectiveMainloopFwdSm80ILi8ELi1ELb0EN4cute5tupleIJNS5_1CILi128EEENS7_ILi32EEENS7_ILi256EEEEEELi256ENS_10bfloat16_tEfNS_4arch4Sm80ELb0ELb1ELb0ELb1ELb0ELb1ELb1ELb1EEENS1_21CollectiveEpilogueFwdINS6_IJS8_SA_S9_EEENS6_IJNS7_ILi1EEESI_SI_EEESC_SE_Li256ELb1ELb1ELb1ELb0EEENS1_36VarlenDynamicPersistentTileSchedulerILi128ELi32ELi256ELi256ELb1ELb1ELb0ELb1ELb0ELb1EEEEEEEEEvNT_6ParamsE,"aw",@nobits
	.sectionflags	@""
	.align	16


//--------------------- .nv.shared._ZN7cutlass13device_kernelIN5flash19enable_sm80_to_sm89INS1_16FlashAttnFwdSm80INS1_25CollectiveMainloopFwdSm80ILi8ELi1ELb1EN4cute5tupleIJNS5_1CILi128EEENS7_ILi64EEENS7_ILi256EEEEEELi256ENS_10bfloat16_tEfNS_4arch4Sm80ELb1ELb0ELb0ELb0ELb0ELb0ELb1ELb1EEENS1_21CollectiveEpilogueFwdINS6_IJS8_SA_S9_EEENS6_IJNS7_ILi1EEESI_SI_EEESC_SE_Li256ELb0ELb1ELb1ELb0EEENS1_30DynamicPersistentTileSchedulerILi256ELi256ELb1ELb1ELb0EEEEEEEEEvNT_6ParamsE --------------------------
	.section	.nv.shared._ZN7cutlass13device_kernelIN5flash19enable_sm80_to_sm89INS1_16FlashAttnFwdSm80INS1_25CollectiveMainloopFwdSm80ILi8ELi1ELb1EN4cute5tupleIJNS5_1CILi128EEENS7_ILi64EEENS7_ILi256EEEEEELi256ENS_10bfloat16_tEfNS_4arch4Sm80ELb1ELb0ELb0ELb0ELb0ELb0ELb1ELb1EEENS1_21CollectiveEpilogueFwdINS6_IJS8_SA_S9_EEENS6_IJNS7_ILi1EEESI_SI_EEESC_SE_Li256ELb0ELb1ELb1ELb0EEENS1_30DynamicPersistentTileSchedulerILi256ELi256ELb1ELb1ELb0EEEEEEEEEvNT_6ParamsE,"aw",@nobits
	.sectionflags	@""
	.align	16


//--------------------- .nv.shared._ZN7cutlass13device_kernelIN5flash19enable_sm80_to_sm89INS1_16FlashAttnFwdSm80INS1_25CollectiveMainloopFwdSm80ILi8ELi1ELb1EN4cute5tupleIJNS5_1CILi128EEENS7_ILi48EEENS7_ILi256EEEEEELi256ENS_10bfloat16_tEfNS_4arch4Sm80ELb1ELb0ELb0ELb1ELb0ELb0ELb1ELb1EEENS1_21CollectiveEpilogueFwdINS6_IJS8_SA_S9_EEENS6_IJNS7_ILi1EEESI_SI_EEESC_SE_Li256ELb1ELb1ELb1ELb0EEENS1_36VarlenDynamicPersistentTileSchedulerILi128ELi48ELi256ELi256ELb1ELb1ELb0ELb1ELb1ELb1EEEEEEEEEvNT_6ParamsE --------------------------
	.section	.nv.shared._ZN7cutlass13device_kernelIN5flash19enable_sm80_to_sm89INS1_16FlashAttnFwdSm80INS1_25CollectiveMainloopFwdSm80ILi8ELi1ELb1EN4cute5tupleIJNS5_1CILi128EEENS7_ILi48EEENS7_ILi256EEEEEELi256ENS_10bfloat16_tEfNS_4arch4Sm80ELb1ELb0ELb0ELb1ELb0ELb0ELb1ELb1EEENS1_21CollectiveEpilogueFwdINS6_IJS8_SA_S9_EEENS6_IJNS7_ILi1EEESI_SI_EEESC_SE_Li256ELb1ELb1ELb1ELb0EEENS1_36VarlenDynamicPersistentTileSchedulerILi128ELi48ELi256ELi256ELb1ELb1ELb0ELb1ELb1ELb1EEEEEEEEEvNT_6ParamsE,"aw",@nobits
	.sectionflags	@""
	.align	16


//--------------------- .nv.shared._ZN7cutlass13device_kernelIN5flash19enable_sm80_to_sm89INS1_16FlashAttnFwdSm80INS1_25CollectiveMainloopFwdSm80ILi8ELi1ELb0EN4cute5tupleIJNS5_1CILi128EEENS7_ILi32EEENS7_ILi256EEEEEELi256ENS_10bfloat16_tEfNS_4arch4Sm80ELb1ELb0ELb0ELb1ELb0ELb1ELb1ELb1EEENS1_21CollectiveEpilogueFwdINS6_IJS8_SA_S9_EEENS6_IJNS7_ILi1EEESI_SI_EEESC_SE_Li256ELb1ELb1ELb1ELb0EEENS1_36VarlenDynamicPersistentTileSchedulerILi128ELi32ELi256ELi256ELb1ELb1ELb0ELb1ELb1ELb1EEEEEEEEEvNT_6ParamsE --------------------------
	.section	.nv.shared._ZN7cutlass13device_kernelIN5flash19enable_sm80_to_sm89INS1_16FlashAttnFwdSm80INS1_25CollectiveMainloopFwdSm80ILi8ELi1ELb0EN4cute5tupleIJNS5_1CILi128EEENS7_ILi32EEENS7_ILi256EEEEEELi256ENS_10bfloat16_tEfNS_4arch4Sm80ELb1ELb0ELb0ELb1ELb0ELb1ELb1ELb1EEENS1_21CollectiveEpilogueFwdINS6_IJS8_SA_S9_EEENS6_IJNS7_ILi1EEESI_SI_EEESC_SE_Li256ELb1ELb1ELb1ELb0EEENS1_36VarlenDynamicPersistentTileSchedulerILi128ELi32ELi256ELi256ELb1ELb1ELb0ELb1ELb1ELb1EEEEEEEEEvNT_6ParamsE,"aw",@nobits
	.sectionflags	@""
	.align	16


//--------------------- .nv.shared._ZN7cutlass13device_kernelIN5flash19enable_sm80_to_sm89INS1_16FlashAttnFwdSm80INS1_25CollectiveMainloopFwdSm80ILi8ELi1ELb0EN4cute5tupleIJNS5_1CILi128EEENS7_ILi96EEENS7_ILi256EEEEEELi256ENS_10bfloat16_tEfNS_4arch4Sm80ELb0ELb0ELb0ELb0ELb0ELb0ELb1ELb1EEENS1_21CollectiveEpilogueFwdINS6_IJS8_SA_S9_EEENS6_IJNS7_ILi1EEESI_SI_EEESC_SE_Li256ELb0ELb1ELb1ELb0EEENS1_19SingleTileSchedulerILb0ELb1ELb1ELi128EEEEEEEEEvNT_6ParamsE --------------------------
	.section	.nv.shared._ZN7cutlass13device_kernelIN5flash19enable_sm80_to_sm89INS1_16FlashAttnFwdSm80INS1_25CollectiveMainloopFwdSm80ILi8ELi1ELb0EN4cute5tupleIJNS5_1CILi128EEENS7_ILi96EEENS7_ILi256EEEEEELi256ENS_10bfloat16_tEfNS_4arch4Sm80ELb0ELb0ELb0ELb0ELb0ELb0ELb1ELb1EEENS1_21CollectiveEpilogueFwdINS6_IJS8_SA_S9_EEENS6_IJNS7_ILi1EEESI_SI_EEESC_SE_Li256ELb0ELb1ELb1ELb0EEENS1_19SingleTileSchedulerILb0ELb1ELb1ELi128EEEEEEEEEvNT_6ParamsE,"aw",@nobits
	.sectionflags	@""
	.align	16


//--------------------- .nv.shared._ZN7cutlass13device_kernelIN5flash19enable_sm80_to_sm89INS1_16FlashAttnFwdSm80INS1_25CollectiveMainloopFwdSm80ILi8ELi1ELb0EN4cute5tupleIJNS5_1CILi128EEENS7_ILi64EEENS7_ILi256EEEEEELi256ENS_10bfloat16_tEfNS_4arch4Sm80ELb0ELb0ELb0ELb1ELb0ELb0ELb1ELb1EEENS1_21CollectiveEpilogueFwdINS6_IJS8_SA_S9_EEENS6_IJNS7_ILi1EEESI_SI_EEESC_SE_Li256ELb1ELb1ELb1ELb0EEENS1_36VarlenDynamicPersistentTileSchedulerILi128ELi64ELi256ELi256ELb1ELb1ELb0ELb0ELb1ELb1EEEEEEEEEvNT_6ParamsE --------------------------
	.section	.nv.shared._ZN7cutlass13device_kernelIN5flash19enable_sm80_to_sm89INS1_16FlashAttnFwdSm80INS1_25CollectiveMainloopFwdSm80ILi8ELi1ELb0EN4cute5tupleIJNS5_1CILi128EEENS7_ILi64EEENS7_ILi256EEEEEELi256ENS_10bfloat16_tEfNS_4arch4Sm80ELb0ELb0ELb0ELb1ELb0ELb0ELb1ELb1EEENS1_21CollectiveEpilogueFwdINS6_IJS8_SA_S9_EEENS6_IJNS7_ILi1EEESI_SI_EEESC_SE_Li256ELb1ELb1ELb1ELb0EEENS1_36VarlenDynamicPersistentTileSchedulerILi128ELi64ELi256ELi256ELb1ELb1ELb0ELb0ELb1ELb1EEEEEEEEEvNT_6ParamsE,"aw",@nobits
	.sectionflags	@""
	.align	16


//--------------------- .nv.shared._ZN7cutlass13device_kernelIN5flash19enable_sm80_to_sm89INS1_16FlashAttnFwdSm80INS1_25CollectiveMainloopFwdSm80ILi8ELi1ELb0EN4cute5tupleIJNS5_1CILi128EEENS7_ILi48EEENS7_ILi256EEEEEELi256ENS_10bfloat16_tEfNS_4arch4Sm80ELb0ELb0ELb0ELb1ELb0ELb1ELb1ELb1EEENS1_21CollectiveEpilogueFwdINS6_IJS8_SA_S9_EEENS6_IJNS7_ILi1EEESI_SI_EEESC_SE_Li256ELb1ELb1ELb1ELb0EEENS1_36VarlenDynamicPersistentTileSchedulerILi128ELi48ELi256ELi256ELb1ELb1ELb0ELb0ELb1ELb1EEEEEEEEEvNT_6ParamsE --------------------------
	.section	.nv.shared._ZN7cutlass13device_kernelIN5flash19enable_sm80_to_sm89INS1_16FlashAttnFwdSm80INS1_25CollectiveMainloopFwdSm80ILi8ELi1ELb0EN4cute5tupleIJNS5_1CILi128EEENS7_ILi48EEENS7_ILi256EEEEEELi256ENS_10bfloat16_tEfNS_4arch4Sm80ELb0ELb0ELb0ELb1ELb0ELb1ELb1ELb1EEENS1_21CollectiveEpilogueFwdINS6_IJS8_SA_S9_EEENS6_IJNS7_ILi1EEESI_SI_EEESC_SE_Li256ELb1ELb1ELb1ELb0EEENS1_36VarlenDynamicPersistentTileSchedulerILi128ELi48ELi256ELi256ELb1ELb1ELb0ELb0ELb1ELb1EEEEEEEEEvNT_6ParamsE,"aw",@nobits
	.sectionflags	@""
	.align	16


//--------------------- .nv.shared._ZN7cutlass13device_kernelIN5flash19enable_sm80_to_sm89INS1_16FlashAttnFwdSm80INS1_25CollectiveMainloopFwdSm80ILi8ELi1ELb0EN4cute5tupleIJNS5_1CILi128EEENS7_ILi64EEENS7_ILi256EEEEEELi256ENS_10bfloat16_tEfNS_4arch4Sm80ELb0ELb1ELb0ELb0ELb0ELb0ELb1ELb1EEENS1_21CollectiveEpilogueFwdINS6_IJS8_SA_S9_EEENS6_IJNS7_ILi1EEESI_SI_EEESC_SE_Li256ELb0ELb1ELb1ELb0EEENS1_19SingleTileSchedulerILb0ELb1ELb1ELi128EEEEEEEEEvNT_6ParamsE --------------------------
	.section	.nv.shared._ZN7cutlass13device_kernelIN5flash19enable_sm80_to_sm89INS1_16FlashAttnFwdSm80INS1_25CollectiveMainloopFwdSm80ILi8ELi1ELb0EN4cute5tupleIJNS5_1CILi128EEENS7_ILi64EEENS7_ILi256EEEEEELi256ENS_10bfloat16_tEfNS_4arch4Sm80ELb0ELb1ELb0ELb0ELb0ELb0ELb1ELb1EEENS1_21CollectiveEpilogueFwdINS6_IJS8_SA_S9_EEENS6_IJNS7_ILi1EEESI_SI_EEESC_SE_Li256ELb0ELb1ELb1ELb0EEENS1_19SingleTileSchedulerILb0ELb1ELb1ELi128EEEEEEEEEvNT_6ParamsE,"aw",@nobits
	.sectionflags	@""
	.align	16


//--------------------- .nv.shared._ZN7cutlass13device_kernelIN5flash19enable_sm80_to_sm89INS1_16FlashAttnFwdSm80INS1_25CollectiveMainloopFwdSm80ILi8ELi1ELb0EN4cute5tupleIJNS5_1CILi128EEENS7_ILi64EEENS7_ILi256EEEEEELi256ENS_10bfloat16_tEfNS_4arch4Sm80ELb0ELb1ELb0ELb1ELb0ELb0ELb1ELb1EEENS1_21CollectiveEpilogueFwdINS6_IJS8_SA_S9_EEENS6_IJNS7_ILi1EEESI_SI_EEESC_SE_Li256ELb1ELb1ELb1ELb0EEENS1_36VarlenDynamicPersistentTileSchedulerILi128ELi64ELi256ELi256ELb1ELb1ELb0ELb1ELb0ELb1EEEEEEEEEvNT_6ParamsE --------------------------
	.section	.nv.shared._ZN7cutlass13device_kernelIN5flash19enable_sm80_to_sm89INS1_16FlashAttnFwdSm80INS1_25CollectiveMainloopFwdSm80ILi8ELi1ELb0EN4cute5tupleIJNS5_1CILi128EEENS7_ILi64EEENS7_ILi256EEEEEELi256ENS_10bfloat16_tEfNS_4arch4Sm80ELb0ELb1ELb0ELb1ELb0ELb0ELb1ELb1EEENS1_21CollectiveEpilogueFwdINS6_IJS8_SA_S9_EEENS6_IJNS7_ILi1EEESI_SI_EEESC_SE_Li256ELb1ELb1ELb1ELb0EEENS1_36VarlenDynamicPersistentTileSchedulerILi128ELi64ELi256ELi256ELb1ELb1ELb0ELb1ELb0ELb1EEEEEEEEEvNT_6ParamsE,"aw",@nobits
	.sectionflags	@""
	.align	16


//--------------------- .nv.shared._ZN7cutlass13device_kernelIN5flash19enable_sm80_to_sm89INS1_16FlashAttnFwdSm80INS1_25CollectiveMainloopFwdSm80ILi8ELi1ELb0EN4cute5tupleIJNS5_1CILi128EEENS7_ILi48EEENS7_ILi256EEEEEELi256ENS_10bfloat16_tEfNS_4arch4Sm80ELb0ELb1ELb0ELb1ELb0ELb1ELb1ELb1EEENS1_21CollectiveEpilogueFwdINS6_IJS8_SA_S9_EEENS6_IJNS7_ILi1EEESI_SI_EEESC_SE_Li256ELb1ELb1ELb1ELb0EEENS1_36VarlenDynamicPersistentTileSchedulerILi128ELi48ELi256ELi256ELb1ELb1ELb0ELb1ELb0ELb1EEEEEEEEEvNT_6ParamsE --------------------------
	.section	.nv.shared._ZN7cutlass13device_kernelIN5flash19enable_sm80_to_sm89INS1_16FlashAttnFwdSm80INS1_25CollectiveMainloopFwdSm80ILi8ELi1ELb0EN4cute5tupleIJNS5_1CILi128EEENS7_ILi48EEENS7_ILi256EEEEEELi256ENS_10bfloat16_tEfNS_4arch4Sm80ELb0ELb1ELb0ELb1ELb0ELb1ELb1ELb1EEENS1_21CollectiveEpilogueFwdINS6_IJS8_SA_S9_EEENS6_IJNS7_ILi1EEESI_SI_EEESC_SE_Li256ELb1ELb1ELb1ELb0EEENS1_36VarlenDynamicPersistentTileSchedulerILi128ELi48ELi256ELi256ELb1ELb1ELb0ELb1ELb0ELb1EEEEEEEEEvNT_6ParamsE,"aw",@nobits
	.sectionflags	@""
	.align	16


//--------------------- .nv.shared._ZN7cutlass13device_kernelIN5flash19enable_sm80_to_sm89INS1_16FlashAttnFwdSm80INS1_25CollectiveMainloopFwdSm80ILi8ELi1ELb0EN4cute5tupleIJNS5_1CILi128EEENS7_ILi96EEENS7_ILi256EEEEEELi256ENS_10bfloat16_tEfNS_4arch4Sm80ELb1ELb0ELb0ELb0ELb0ELb0ELb1ELb1EEENS1_21CollectiveEpilogueFwdINS6_IJS8_SA_S9_EEENS6_IJNS7_ILi1EEESI_SI_EEESC_SE_Li256ELb0ELb1ELb1ELb0EEENS1_30DynamicPersistentTileSchedulerILi256ELi256ELb1ELb1ELb0EEEEEEEEEvNT_6ParamsE --------------------------
	.section	.nv.shared._ZN7cutlass13device_kernelIN5flash19enable_sm80_to_sm89INS1_16FlashAttnFwdSm80INS1_25CollectiveMainloopFwdSm80ILi8ELi1ELb0EN4cute5tupleIJNS5_1CILi128EEENS7_ILi96EEENS7_ILi256EEEEEELi256ENS_10bfloat16_tEfNS_4arch4Sm80ELb1ELb0ELb0ELb0ELb0ELb0ELb1ELb1EEENS1_21CollectiveEpilogueFwdINS6_IJS8_SA_S9_EEENS6_IJNS7_ILi1EEESI_SI_EEESC_SE_Li256ELb0ELb1ELb1ELb0EEENS1_30DynamicPersistentTileSchedulerILi256ELi256ELb1ELb1ELb0EEEEEEEEEvNT_6ParamsE,"aw",@nobits
	.sectionflags	@""
	.align	16


//--------------------- .nv.shared._ZN7cutlass13device_kernelIN5flash19enable_sm80_to_sm89INS1_16FlashAttnFwdSm80INS1_25CollectiveMainloopFwdSm80ILi8ELi1ELb0EN4cute5tupleIJNS5_1CILi128EEENS7_ILi64EEENS7_ILi256EEEEEELi256ENS_10bfloat16_tEfNS_4arch4Sm80ELb1ELb0ELb0ELb1ELb0ELb0ELb1ELb1EEENS1_21CollectiveEpilogueFwdINS6_IJS8_SA_S9_EEENS6_IJNS7_ILi1EEESI_SI_EEESC_SE_Li256ELb1ELb1ELb1ELb0EEENS1_36VarlenDynamicPersistentTileSchedulerILi128ELi64ELi256ELi256ELb1ELb1ELb0ELb1ELb1ELb1EEEEEEEEEvNT_6ParamsE --------------------------
	.section	.nv.shared._ZN7cutlass13device_kernelIN5flash19enable_sm80_to_sm89INS1_16FlashAttnFwdSm80INS1_25CollectiveMainloopFwdSm80ILi8ELi1ELb0EN4cute5tupleIJNS5_1CILi128EEENS7_ILi64EEENS7_ILi256EEEEEELi256ENS_10bfloat16_tEfNS_4arch4Sm80ELb1ELb0ELb0ELb1ELb0ELb0ELb1ELb1EEENS1_21CollectiveEpilogueFwdINS6_IJS8_SA_S9_EEENS6_IJNS7_ILi1EEESI_SI_EEESC_SE_Li256ELb1ELb1ELb1ELb0EEENS1_36VarlenDynamicPersistentTileSchedulerILi128ELi64ELi256ELi256ELb1ELb1ELb0ELb1ELb1ELb1EEEEEEEEEvNT_6ParamsE,"aw",@nobits
	.sectionflags	@""
	.align	16


//--------------------- .nv.shared._ZN7cutlass13device_kernelIN5flash19enable_sm80_to_sm89INS1_16FlashAttnFwdSm80INS1_25CollectiveMainloopFwdSm80ILi8ELi1ELb0EN4cute5tupleIJNS5_1CILi128EEENS7_ILi48EEENS7_ILi256EEEEEELi256ENS_10bfloat16_tEfNS_4arch4Sm80ELb1ELb0ELb0ELb1ELb0ELb1ELb1ELb1EEENS1_21CollectiveEpilogueFwdINS6_IJS8_SA_S9_EEENS6_IJNS7_ILi1EEESI_SI_EEESC_SE_Li256ELb1ELb1ELb1ELb0EEENS1_36VarlenDynamicPersistentTileSchedulerILi128ELi48ELi256ELi256ELb1ELb1ELb0ELb1ELb1ELb1EEEEEEEEEvNT_6ParamsE --------------------------
	.section	.nv.shared._ZN7cutlass13device_kernelIN5flash19enable_sm80_to_sm89INS1_16FlashAttnFwdSm80INS1_25CollectiveMainloopFwdSm80ILi8ELi1ELb0EN4cute5tupleIJNS5_1CILi128EEENS7_ILi48EEENS7_ILi256EEEEEELi256ENS_10bfloat16_tEfNS_4arch4Sm80ELb1ELb0ELb0ELb1ELb0ELb1ELb1ELb1EEENS1_21CollectiveEpilogueFwdINS6_IJS8_SA_S9_EEENS6_IJNS7_ILi1EEESI_SI_EEESC_SE_Li256ELb1ELb1ELb1ELb0EEENS1_36VarlenDynamicPersistentTileSchedulerILi128ELi48ELi256ELi256ELb1ELb1ELb0ELb1ELb1ELb1EEEEEEEEEvNT_6ParamsE,"aw",@nobits
	.sectionflags	@""
	.align	16
